	.target	sm_100a

	.elftype	@"ET_EXEC"


//--------------------- .note.nv.tkinfo           --------------------------
	.section	.note.nv.tkinfo,"",@"SHT_NOTE"
	.sectionflags	@"SHF_NOTE_NV_TKINFO"
	.tkinfo
        /*0018*/ 	.word	0x00000002
        /*0030*/ 	.string	""
        /*0030*/ 	.string	"ptxas"
        /*0030*/ 	.string	"Cuda compilation tools, release 13.0, V13.0.88"
        /*0030*/ 	.string	"Build cuda_13.0.r13.0/compiler.36424714_0"
        /*0030*/ 	.string	"-arch sm_100a -m 64 "



//--------------------- .note.nv.cuinfo           --------------------------
	.section	.note.nv.cuinfo,"",@"SHT_NOTE"
	.sectionflags	@"SHF_NOTE_NV_CUINFO"
        /*0018*/ 	.short	0x0002
        /*001a*/ 	.short	0x0064
        /*001c*/ 	.short	0x0082
	.zero		2


//--------------------- .nv.info                  --------------------------
	.section	.nv.info,"",@"SHT_CUDA_INFO"
	.align	4


	//----- nvinfo : EIATTR_REGCOUNT
	.align		4
        /*0000*/ 	.byte	0x04, 0x2f
        /*0002*/ 	.short	(.L_10 - .L_9)
	.align		4
.L_9:
        /*0004*/ 	.word	index@(_ZN10layer_norm13ln_fwd_kernelINS_13Kernel_traitsIfffffjLj6144ELj1ELj1ELj8ELj16ENS_18Kernel_traits_baseILj6144EfffffjLj256EEEEELb1ELb1ELb1ELb1EEEvNS_9FwdParamsE)
        /*0008*/ 	.word	0x00000080


	//----- nvinfo : EIATTR_FRAME_SIZE
	.align		4
.L_10:
        /*000c*/ 	.byte	0x04, 0x11
        /*000e*/ 	.short	(.L_12 - .L_11)
	.align		4
.L_11:
        /*0010*/ 	.word	index@(_ZN10layer_norm13ln_fwd_kernelINS_13Kernel_traitsIfffffjLj6144ELj1ELj1ELj8ELj16ENS_18Kernel_traits_baseILj6144EfffffjLj256EEEEELb1ELb1ELb1ELb1EEEvNS_9FwdParamsE)
        /*0014*/ 	.word	0x00000000


	//----- nvinfo : EIATTR_REGCOUNT
	.align		4
.L_12:
        /*0018*/ 	.byte	0x04, 0x2f
        /*001a*/ 	.short	(.L_14 - .L_13)
	.align		4
.L_13:
        /*001c*/ 	.word	index@(_ZN10layer_norm13ln_fwd_kernelINS_13Kernel_traitsIfffffjLj6144ELj1ELj1ELj8ELj16ENS_18Kernel_traits_baseILj6144EfffffjLj256EEEEELb1ELb1ELb1ELb0EEEvNS_9FwdParamsE)
        /*0020*/ 	.word	0x00000094


	//----- nvinfo : EIATTR_FRAME_SIZE
	.align		4
.L_14:
        /*0024*/ 	.byte	0x04, 0x11
        /*0026*/ 	.short	(.L_16 - .L_15)
	.align		4
.L_15:
        /*0028*/ 	.word	index@(_ZN10layer_norm13ln_fwd_kernelINS_13Kernel_traitsIfffffjLj6144ELj1ELj1ELj8ELj16ENS_18Kernel_traits_baseILj6144EfffffjLj256EEEEELb1ELb1ELb1ELb0EEEvNS_9FwdParamsE)
        /*002c*/ 	.word	0x00000000


	//----- nvinfo : EIATTR_REGCOUNT
	.align		4
.L_16:
        /*0030*/ 	.byte	0x04, 0x2f
        /*0032*/ 	.short	(.L_18 - .L_17)
	.align		4
.L_17:
        /*0034*/ 	.word	index@(_ZN10layer_norm13ln_fwd_kernelINS_13Kernel_traitsIfffffjLj6144ELj1ELj1ELj8ELj16ENS_18Kernel_traits_baseILj6144EfffffjLj256EEEEELb1ELb1ELb0ELb1EEEvNS_9FwdParamsE)
        /*0038*/ 	.word	0x00000080


	//----- nvinfo : EIATTR_FRAME_SIZE
	.align		4
.L_18:
        /*003c*/ 	.byte	0x04, 0x11
        /*003e*/ 	.short	(.L_20 - .L_19)
	.align		4
.L_19:
        /*0040*/ 	.word	index@(_ZN10layer_norm13ln_fwd_kernelINS_13Kernel_traitsIfffffjLj6144ELj1ELj1ELj8ELj16ENS_18Kernel_traits_baseILj6144EfffffjLj256EEEEELb1ELb1ELb0ELb1EEEvNS_9FwdParamsE)
        /*0044*/ 	.word	0x00000000


	//----- nvinfo : EIATTR_REGCOUNT
	.align		4
.L_20:
        /*0048*/ 	.byte	0x04, 0x2f
        /*004a*/ 	.short	(.L_22 - .L_21)
	.align		4
.L_21:
        /*004c*/ 	.word	index@(_ZN10layer_norm13ln_fwd_kernelINS_13Kernel_traitsIfffffjLj6144ELj1ELj1ELj8ELj16ENS_18Kernel_traits_baseILj6144EfffffjLj256EEEEELb1ELb1ELb0ELb0EEEvNS_9FwdParamsE)
        /*0050*/ 	.word	0x00000080


	//----- nvinfo : EIATTR_FRAME_SIZE
	.align		4
.L_22:
        /*0054*/ 	.byte	0x04, 0x11
        /*0056*/ 	.short	(.L_24 - .L_23)
	.align		4
.L_23:
        /*0058*/ 	.word	index@(_ZN10layer_norm13ln_fwd_kernelINS_13Kernel_traitsIfffffjLj6144ELj1ELj1ELj8ELj16ENS_18Kernel_traits_baseILj6144EfffffjLj256EEEEELb1ELb1ELb0ELb0EEEvNS_9FwdParamsE)
        /*005c*/ 	.word	0x00000008


	//----- nvinfo : EIATTR_REGCOUNT
	.align		4
.L_24:
        /*0060*/ 	.byte	0x04, 0x2f
        /*0062*/ 	.short	(.L_26 - .L_25)
	.align		4
.L_25:
        /*0064*/ 	.word	index@(_ZN10layer_norm13ln_fwd_kernelINS_13Kernel_traitsIfffffjLj6144ELj1ELj1ELj8ELj16ENS_18Kernel_traits_baseILj6144EfffffjLj256EEEEELb1ELb0ELb1ELb1EEEvNS_9FwdParamsE)
        /*0068*/ 	.word	0x00000080


	//----- nvinfo : EIATTR_FRAME_SIZE
	.align		4
.L_26:
        /*006c*/ 	.byte	0x04, 0x11
        /*006e*/ 	.short	(.L_28 - .L_27)
	.align		4
.L_27:
        /*0070*/ 	.word	index@(_ZN10layer_norm13ln_fwd_kernelINS_13Kernel_traitsIfffffjLj6144ELj1ELj1ELj8ELj16ENS_18Kernel_traits_baseILj6144EfffffjLj256EEEEELb1ELb0ELb1ELb1EEEvNS_9FwdParamsE)
        /*0074*/ 	.word	0x00000000


	//----- nvinfo : EIATTR_REGCOUNT
	.align		4
.L_28:
        /*0078*/ 	.byte	0x04, 0x2f
        /*007a*/ 	.short	(.L_30 - .L_29)
	.align		4
.L_29:
        /*007c*/ 	.word	index@(_ZN10layer_norm13ln_fwd_kernelINS_13Kernel_traitsIfffffjLj6144ELj1ELj1ELj8ELj16ENS_18Kernel_traits_baseILj6144EfffffjLj256EEEEELb1ELb0ELb1ELb0EEEvNS_9FwdParamsE)
        /*0080*/ 	.word	0x0000006f


	//----- nvinfo : EIATTR_FRAME_SIZE
	.align		4
.L_30:
        /*0084*/ 	.byte	0x04, 0x11
        /*0086*/ 	.short	(.L_32 - .L_31)
	.align		4
.L_31:
        /*0088*/ 	.word	index@(_ZN10layer_norm13ln_fwd_kernelINS_13Kernel_traitsIfffffjLj6144ELj1ELj1ELj8ELj16ENS_18Kernel_traits_baseILj6144EfffffjLj256EEEEELb1ELb0ELb1ELb0EEEvNS_9FwdParamsE)
        /*008c*/ 	.word	0x00000000


	//----- nvinfo : EIATTR_REGCOUNT
	.align		4
.L_32:
        /*0090*/ 	.byte	0x04, 0x2f
        /*0092*/ 	.short	(.L_34 - .L_33)
	.align		4
.L_33:
        /*0094*/ 	.word	index@(_ZN10layer_norm13ln_fwd_kernelINS_13Kernel_traitsIfffffjLj6144ELj1ELj1ELj8ELj16ENS_18Kernel_traits_baseILj6144EfffffjLj256EEEEELb1ELb0ELb0ELb1EEEvNS_9FwdParamsE)
        /*0098*/ 	.word	0x0000007f


	//----- nvinfo : EIATTR_FRAME_SIZE
	.align		4
.L_34:
        /*009c*/ 	.byte	0x04, 0x11
        /*009e*/ 	.short	(.L_36 - .L_35)
	.align		4
.L_35:
        /*00a0*/ 	.word	index@(_ZN10layer_norm13ln_fwd_kernelINS_13Kernel_traitsIfffffjLj6144ELj1ELj1ELj8ELj16ENS_18Kernel_traits_baseILj6144EfffffjLj256EEEEELb1ELb0ELb0ELb1EEEvNS_9FwdParamsE)
        /*00a4*/ 	.word	0x00000000


	//----- nvinfo : EIATTR_REGCOUNT
	.align		4
.L_36:
        /*00a8*/ 	.byte	0x04, 0x2f
        /*00aa*/ 	.short	(.L_38 - .L_37)
	.align		4
.L_37:
        /*00ac*/ 	.word	index@(_ZN10layer_norm13ln_fwd_kernelINS_13Kernel_traitsIfffffjLj6144ELj1ELj1ELj8ELj16ENS_18Kernel_traits_baseILj6144EfffffjLj256EEEEELb1ELb0ELb0ELb0EEEvNS_9FwdParamsE)
        /*00b0*/ 	.word	0x0000006c


	//----- nvinfo : EIATTR_FRAME_SIZE
	.align		4
.L_38:
        /*00b4*/ 	.byte	0x04, 0x11
        /*00b6*/ 	.short	(.L_40 - .L_39)
	.align		4
.L_39:
        /*00b8*/ 	.word	index@(_ZN10layer_norm13ln_fwd_kernelINS_13Kernel_traitsIfffffjLj6144ELj1ELj1ELj8ELj16ENS_18Kernel_traits_baseILj6144EfffffjLj256EEEEELb1ELb0ELb0ELb0EEEvNS_9FwdParamsE)
        /*00bc*/ 	.word	0x00000000


	//----- nvinfo : EIATTR_REGCOUNT
	.align		4
.L_40:
        /*00c0*/ 	.byte	0x04, 0x2f
        /*00c2*/ 	.short	(.L_42 - .L_41)
	.align		4
.L_41:
        /*00c4*/ 	.word	index@(_ZN10layer_norm13ln_fwd_kernelINS_13Kernel_traitsIfffffjLj6144ELj1ELj1ELj8ELj16ENS_18Kernel_traits_baseILj6144EfffffjLj256EEEEELb0ELb1ELb1ELb1EEEvNS_9FwdParamsE)
        /*00c8*/ 	.word	0x0000007e


	//----- nvinfo : EIATTR_FRAME_SIZE
	.align		4
.L_42:
        /*00cc*/ 	.byte	0x04, 0x11
        /*00ce*/ 	.short	(.L_44 - .L_43)
	.align		4
.L_43:
        /*00d0*/ 	.word	index@(_ZN10layer_norm13ln_fwd_kernelINS_13Kernel_traitsIfffffjLj6144ELj1ELj1ELj8ELj16ENS_18Kernel_traits_baseILj6144EfffffjLj256EEEEELb0ELb1ELb1ELb1EEEvNS_9FwdParamsE)
        /*00d4*/ 	.word	0x00000000


	//----- nvinfo : EIATTR_REGCOUNT
	.align		4
.L_44:
        /*00d8*/ 	.byte	0x04, 0x2f
        /*00da*/ 	.short	(.L_46 - .L_45)
	.align		4
.L_45:
        /*00dc*/ 	.word	index@(_ZN10layer_norm13ln_fwd_kernelINS_13Kernel_traitsIfffffjLj6144ELj1ELj1ELj8ELj16ENS_18Kernel_traits_baseILj6144EfffffjLj256EEEEELb0ELb1ELb1ELb0EEEvNS_9FwdParamsE)
        /*00e0*/ 	.word	0x0000007c


	//----- nvinfo : EIATTR_FRAME_SIZE
	.align		4
.L_46:
        /*00e4*/ 	.byte	0x04, 0x11
        /*00e6*/ 	.short	(.L_48 - .L_47)
	.align		4
.L_47:
        /*00e8*/ 	.word	index@(_ZN10layer_norm13ln_fwd_kernelINS_13Kernel_traitsIfffffjLj6144ELj1ELj1ELj8ELj16ENS_18Kernel_traits_baseILj6144EfffffjLj256EEEEELb0ELb1ELb1ELb0EEEvNS_9FwdParamsE)
        /*00ec*/ 	.word	0x00000000


	//----- nvinfo : EIATTR_REGCOUNT
	.align		4
.L_48:
        /*00f0*/ 	.byte	0x04, 0x2f
        /*00f2*/ 	.short	(.L_50 - .L_49)
	.align		4
.L_49:
        /*00f4*/ 	.word	index@(_ZN10layer_norm13ln_fwd_kernelINS_13Kernel_traitsIfffffjLj6144ELj1ELj1ELj8ELj16ENS_18Kernel_traits_baseILj6144EfffffjLj256EEEEELb0ELb1ELb0ELb1EEEvNS_9FwdParamsE)
        /*00f8*/ 	.word	0x0000007e


	//----- nvinfo : EIATTR_FRAME_SIZE
	.align		4
.L_50:
        /*00fc*/ 	.byte	0x04, 0x11
        /*00fe*/ 	.short	(.L_52 - .L_51)
	.align		4
.L_51:
        /*0100*/ 	.word	index@(_ZN10layer_norm13ln_fwd_kernelINS_13Kernel_traitsIfffffjLj6144ELj1ELj1ELj8ELj16ENS_18Kernel_traits_baseILj6144EfffffjLj256EEEEELb0ELb1ELb0ELb1EEEvNS_9FwdParamsE)
        /*0104*/ 	.word	0x00000000


	//----- nvinfo : EIATTR_REGCOUNT
	.align		4
.L_52:
        /*0108*/ 	.byte	0x04, 0x2f
        /*010a*/ 	.short	(.L_54 - .L_53)
	.align		4
.L_53:
        /*010c*/ 	.word	index@(_ZN10layer_norm13ln_fwd_kernelINS_13Kernel_traitsIfffffjLj6144ELj1ELj1ELj8ELj16ENS_18Kernel_traits_baseILj6144EfffffjLj256EEEEELb0ELb1ELb0ELb0EEEvNS_9FwdParamsE)
        /*0110*/ 	.word	0x00000079


	//----- nvinfo : EIATTR_FRAME_SIZE
	.align		4
.L_54:
        /*0114*/ 	.byte	0x04, 0x11
        /*0116*/ 	.short	(.L_56 - .L_55)
	.align		4
.L_55:
        /*0118*/ 	.word	index@(_ZN10layer_norm13ln_fwd_kernelINS_13Kernel_traitsIfffffjLj6144ELj1ELj1ELj8ELj16ENS_18Kernel_traits_baseILj6144EfffffjLj256EEEEELb0ELb1ELb0ELb0EEEvNS_9FwdParamsE)
        /*011c*/ 	.word	0x00000000


	//----- nvinfo : EIATTR_REGCOUNT
	.align		4
.L_56:
        /*0120*/ 	.byte	0x04, 0x2f
        /*0122*/ 	.short	(.L_58 - .L_57)
	.align		4
.L_57:
        /*0124*/ 	.word	index@(_ZN10layer_norm13ln_fwd_kernelINS_13Kernel_traitsIfffffjLj6144ELj1ELj1ELj8ELj16ENS_18Kernel_traits_baseILj6144EfffffjLj256EEEEELb0ELb0ELb1ELb1EEEvNS_9FwdParamsE)
        /*0128*/ 	.word	0x0000006e


	//----- nvinfo : EIATTR_FRAME_SIZE
	.align		4
.L_58:
        /*012c*/ 	.byte	0x04, 0x11
        /*012e*/ 	.short	(.L_60 - .L_59)
	.align		4
.L_59:
        /*0130*/ 	.word	index@(_ZN10layer_norm13ln_fwd_kernelINS_13Kernel_traitsIfffffjLj6144ELj1ELj1ELj8ELj16ENS_18Kernel_traits_baseILj6144EfffffjLj256EEEEELb0ELb0ELb1ELb1EEEvNS_9FwdParamsE)
        /*0134*/ 	.word	0x00000000


	//----- nvinfo : EIATTR_REGCOUNT
	.align		4
.L_60:
        /*0138*/ 	.byte	0x04, 0x2f
        /*013a*/ 	.short	(.L_62 - .L_61)
	.align		4
.L_61:
        /*013c*/ 	.word	index@(_ZN10layer_norm13ln_fwd_kernelINS_13Kernel_traitsIfffffjLj6144ELj1ELj1ELj8ELj16ENS_18Kernel_traits_baseILj6144EfffffjLj256EEEEELb0ELb0ELb1ELb0EEEvNS_9FwdParamsE)
        /*0140*/ 	.word	0x00000060


	//----- nvinfo : EIATTR_FRAME_SIZE
	.align		4
.L_62:
        /*0144*/ 	.byte	0x04, 0x11
        /*0146*/ 	.short	(.L_64 - .L_63)
	.align		4
.L_63:
        /*0148*/ 	.word	index@(_ZN10layer_norm13ln_fwd_kernelINS_13Kernel_traitsIfffffjLj6144ELj1ELj1ELj8ELj16ENS_18Kernel_traits_baseILj6144EfffffjLj256EEEEELb0ELb0ELb1ELb0EEEvNS_9FwdParamsE)
        /*014c*/ 	.word	0x00000000


	//----- nvinfo : EIATTR_REGCOUNT
	.align		4
.L_64:
        /*0150*/ 	.byte	0x04, 0x2f
        /*0152*/ 	.short	(.L_66 - .L_65)
	.align		4
.L_65:
        /*0154*/ 	.word	index@(_ZN10layer_norm13ln_fwd_kernelINS_13Kernel_traitsIfffffjLj6144ELj1ELj1ELj8ELj16ENS_18Kernel_traits_baseILj6144EfffffjLj256EEEEELb0ELb0ELb0ELb1EEEvNS_9FwdParamsE)
        /*0158*/ 	.word	0x0000007e


	//----- nvinfo : EIATTR_FRAME_SIZE
	.align		4
.L_66:
        /*015c*/ 	.byte	0x04, 0x11
        /*015e*/ 	.short	(.L_68 - .L_67)
	.align		4
.L_67:
        /*0160*/ 	.word	index@(_ZN10layer_norm13ln_fwd_kernelINS_13Kernel_traitsIfffffjLj6144ELj1ELj1ELj8ELj16ENS_18Kernel_traits_baseILj6144EfffffjLj256EEEEELb0ELb0ELb0ELb1EEEvNS_9FwdParamsE)
        /*0164*/ 	.word	0x00000000


	//----- nvinfo : EIATTR_REGCOUNT
	.align		4
.L_68:
        /*0168*/ 	.byte	0x04, 0x2f
        /*016a*/ 	.short	(.L_70 - .L_69)
	.align		4
.L_69:
        /*016c*/ 	.word	index@(_ZN10layer_norm13ln_fwd_kernelINS_13Kernel_traitsIfffffjLj6144ELj1ELj1ELj8ELj16ENS_18Kernel_traits_baseILj6144EfffffjLj256EEEEELb0ELb0ELb0ELb0EEEvNS_9FwdParamsE)
        /*0170*/ 	.word	0x00000074


	//----- nvinfo : EIATTR_FRAME_SIZE
	.align		4
.L_70:
        /*0174*/ 	.byte	0x04, 0x11
        /*0176*/ 	.short	(.L_72 - .L_71)
	.align		4
.L_71:
        /*0178*/ 	.word	index@(_ZN10layer_norm13ln_fwd_kernelINS_13Kernel_traitsIfffffjLj6144ELj1ELj1ELj8ELj16ENS_18Kernel_traits_baseILj6144EfffffjLj256EEEEELb0ELb0ELb0ELb0EEEvNS_9FwdParamsE)
        /*017c*/ 	.word	0x00000000


	//----- nvinfo : EIATTR_REGCOUNT
	.align		4
.L_72:
        /*0180*/ 	.byte	0x04, 0x2f
        /*0182*/ 	.short	(.L_74 - .L_73)
	.align		4
.L_73:
        /*0184*/ 	.word	index@(_ZN10layer_norm13ln_fwd_kernelINS_13Kernel_traitsI6__halfffffjLj6144ELj1ELj1ELj8ELj16ENS_18Kernel_traits_baseILj6144ES2_ffffjLj256EEEEELb1ELb1ELb1ELb1EEEvNS_9FwdParamsE)
        /*0188*/ 	.word	0x00000076


	//----- nvinfo : EIATTR_FRAME_SIZE
	.align		4
.L_74:
        /*018c*/ 	.byte	0x04, 0x11
        /*018e*/ 	.short	(.L_76 - .L_75)
	.align		4
.L_75:
        /*0190*/ 	.word	index@(_ZN10layer_norm13ln_fwd_kernelINS_13Kernel_traitsI6__halfffffjLj6144ELj1ELj1ELj8ELj16ENS_18Kernel_traits_baseILj6144ES2_ffffjLj256EEEEELb1ELb1ELb1ELb1EEEvNS_9FwdParamsE)
        /*0194*/ 	.word	0x00000000


	//----- nvinfo : EIATTR_REGCOUNT
	.align		4
.L_76:
        /*0198*/ 	.byte	0x04, 0x2f
        /*019a*/ 	.short	(.L_78 - .L_77)
	.align		4
.L_77:
        /*019c*/ 	.word	index@(_ZN10layer_norm13ln_fwd_kernelINS_13Kernel_traitsI6__halfffffjLj6144ELj1ELj1ELj8ELj16ENS_18Kernel_traits_baseILj6144ES2_ffffjLj256EEEEELb1ELb1ELb1ELb0EEEvNS_9FwdParamsE)
        /*01a0*/ 	.word	0x00000078


	//----- nvinfo : EIATTR_FRAME_SIZE
	.align		4
.L_78:
        /*01a4*/ 	.byte	0x04, 0x11
        /*01a6*/ 	.short	(.L_80 - .L_79)
	.align		4
.L_79:
        /*01a8*/ 	.word	index@(_ZN10layer_norm13ln_fwd_kernelINS_13Kernel_traitsI6__halfffffjLj6144ELj1ELj1ELj8ELj16ENS_18Kernel_traits_baseILj6144ES2_ffffjLj256EEEEELb1ELb1ELb1ELb0EEEvNS_9FwdParamsE)
        /*01ac*/ 	.word	0x00000000


	//----- nvinfo : EIATTR_REGCOUNT
	.align		4
.L_80:
        /*01b0*/ 	.byte	0x04, 0x2f
        /*01b2*/ 	.short	(.L_82 - .L_81)
	.align		4
.L_81:
        /*01b4*/ 	.word	index@(_ZN10layer_norm13ln_fwd_kernelINS_13Kernel_traitsI6__halfffffjLj6144ELj1ELj1ELj8ELj16ENS_18Kernel_traits_baseILj6144ES2_ffffjLj256EEEEELb1ELb1ELb0ELb1EEEvNS_9FwdParamsE)
        /*01b8*/ 	.word	0x0000007a


	//----- nvinfo : EIATTR_FRAME_SIZE
	.align		4
.L_82:
        /*01bc*/ 	.byte	0x04, 0x11
        /*01be*/ 	.short	(.L_84 - .L_83)
	.align		4
.L_83:
        /*01c0*/ 	.word	index@(_ZN10layer_norm13ln_fwd_kernelINS_13Kernel_traitsI6__halfffffjLj6144ELj1ELj1ELj8ELj16ENS_18Kernel_traits_baseILj6144ES2_ffffjLj256EEEEELb1ELb1ELb0ELb1EEEvNS_9FwdParamsE)
        /*01c4*/ 	.word	0x00000000


	//----- nvinfo : EIATTR_REGCOUNT
	.align		4
.L_84:
        /*01c8*/ 	.byte	0x04, 0x2f
        /*01ca*/ 	.short	(.L_86 - .L_85)
	.align		4
.L_85:
        /*01cc*/ 	.word	index@(_ZN10layer_norm13ln_fwd_kernelINS_13Kernel_traitsI6__halfffffjLj6144ELj1ELj1ELj8ELj16ENS_18Kernel_traits_baseILj6144ES2_ffffjLj256EEEEELb1ELb1ELb0ELb0EEEvNS_9FwdParamsE)
        /*01d0*/ 	.word	0x00000070


	//----- nvinfo : EIATTR_FRAME_SIZE
	.align		4
.L_86:
        /*01d4*/ 	.byte	0x04, 0x11
        /*01d6*/ 	.short	(.L_88 - .L_87)
	.align		4
.L_87:
        /*01d8*/ 	.word	index@(_ZN10layer_norm13ln_fwd_kernelINS_13Kernel_traitsI6__halfffffjLj6144ELj1ELj1ELj8ELj16ENS_18Kernel_traits_baseILj6144ES2_ffffjLj256EEEEELb1ELb1ELb0ELb0EEEvNS_9FwdParamsE)
        /*01dc*/ 	.word	0x00000000


	//----- nvinfo : EIATTR_REGCOUNT
	.align		4
.L_88:
        /*01e0*/ 	.byte	0x04, 0x2f
        /*01e2*/ 	.short	(.L_90 - .L_89)
	.align		4
.L_89:
        /*01e4*/ 	.word	index@(_ZN10layer_norm13ln_fwd_kernelINS_13Kernel_traitsI6__halfffffjLj6144ELj1ELj1ELj8ELj16ENS_18Kernel_traits_baseILj6144ES2_ffffjLj256EEEEELb1ELb0ELb1ELb1EEEvNS_9FwdParamsE)
        /*01e8*/ 	.word	0x0000006b


	//----- nvinfo : EIATTR_FRAME_SIZE
	.align		4
.L_90:
        /*01ec*/ 	.byte	0x04, 0x11
        /*01ee*/ 	.short	(.L_92 - .L_91)
	.align		4
.L_91:
        /*01f0*/ 	.word	index@(_ZN10layer_norm13ln_fwd_kernelINS_13Kernel_traitsI6__halfffffjLj6144ELj1ELj1ELj8ELj16ENS_18Kernel_traits_baseILj6144ES2_ffffjLj256EEEEELb1ELb0ELb1ELb1EEEvNS_9FwdParamsE)
        /*01f4*/ 	.word	0x00000000


	//----- nvinfo : EIATTR_REGCOUNT
	.align		4
.L_92:
        /*01f8*/ 	.byte	0x04, 0x2f
        /*01fa*/ 	.short	(.L_94 - .L_93)
	.align		4
.L_93:
        /*01fc*/ 	.word	index@(_ZN10layer_norm13ln_fwd_kernelINS_13Kernel_traitsI6__halfffffjLj6144ELj1ELj1ELj8ELj16ENS_18Kernel_traits_baseILj6144ES2_ffffjLj256EEEEELb1ELb0ELb1ELb0EEEvNS_9FwdParamsE)
        /*0200*/ 	.word	0x00000060


	//----- nvinfo : EIATTR_FRAME_SIZE
	.align		4
.L_94:
        /*0204*/ 	.byte	0x04, 0x11
        /*0206*/ 	.short	(.L_96 - .L_95)
	.align		4
.L_95:
        /*0208*/ 	.word	index@(_ZN10layer_norm13ln_fwd_kernelINS_13Kernel_traitsI6__halfffffjLj6144ELj1ELj1ELj8ELj16ENS_18Kernel_traits_baseILj6144ES2_ffffjLj256EEEEELb1ELb0ELb1ELb0EEEvNS_9FwdParamsE)
        /*020c*/ 	.word	0x00000000


	//----- nvinfo : EIATTR_REGCOUNT
	.align		4
.L_96:
        /*0210*/ 	.byte	0x04, 0x2f
        /*0212*/ 	.short	(.L_98 - .L_97)
	.align		4
.L_97:
        /*0214*/ 	.word	index@(_ZN10layer_norm13ln_fwd_kernelINS_13Kernel_traitsI6__halfffffjLj6144ELj1ELj1ELj8ELj16ENS_18Kernel_traits_baseILj6144ES2_ffffjLj256EEEEELb1ELb0ELb0ELb1EEEvNS_9FwdParamsE)
        /*0218*/ 	.word	0x00000077


	//----- nvinfo : EIATTR_FRAME_SIZE
	.align		4
.L_98:
        /*021c*/ 	.byte	0x04, 0x11
        /*021e*/ 	.short	(.L_100 - .L_99)
	.align		4
.L_99:
        /*0220*/ 	.word	index@(_ZN10layer_norm13ln_fwd_kernelINS_13Kernel_traitsI6__halfffffjLj6144ELj1ELj1ELj8ELj16ENS_18Kernel_traits_baseILj6144ES2_ffffjLj256EEEEELb1ELb0ELb0ELb1EEEvNS_9FwdParamsE)
        /*0224*/ 	.word	0x00000000


	//----- nvinfo : EIATTR_REGCOUNT
	.align		4
.L_100:
        /*0228*/ 	.byte	0x04, 0x2f
        /*022a*/ 	.short	(.L_102 - .L_101)
	.align		4
.L_101:
        /*022c*/ 	.word	index@(_ZN10layer_norm13ln_fwd_kernelINS_13Kernel_traitsI6__halfffffjLj6144ELj1ELj1ELj8ELj16ENS_18Kernel_traits_baseILj6144ES2_ffffjLj256EEEEELb1ELb0ELb0ELb0EEEvNS_9FwdParamsE)
        /*0230*/ 	.word	0x00000061


	//----- nvinfo : EIATTR_FRAME_SIZE
	.align		4
.L_102:
        /*0234*/ 	.byte	0x04, 0x11
        /*0236*/ 	.short	(.L_104 - .L_103)
	.align		4
.L_103:
        /*0238*/ 	.word	index@(_ZN10layer_norm13ln_fwd_kernelINS_13Kernel_traitsI6__halfffffjLj6144ELj1ELj1ELj8ELj16ENS_18Kernel_traits_baseILj6144ES2_ffffjLj256EEEEELb1ELb0ELb0ELb0EEEvNS_9FwdParamsE)
        /*023c*/ 	.word	0x00000000


	//----- nvinfo : EIATTR_REGCOUNT
	.align		4
.L_104:
        /*0240*/ 	.byte	0x04, 0x2f
        /*0242*/ 	.short	(.L_106 - .L_105)
	.align		4
.L_105:
        /*0244*/ 	.word	index@(_ZN10layer_norm13ln_fwd_kernelINS_13Kernel_traitsI6__halfffffjLj6144ELj1ELj1ELj8ELj16ENS_18Kernel_traits_baseILj6144ES2_ffffjLj256EEEEELb0ELb1ELb1ELb1EEEvNS_9FwdParamsE)
        /*0248*/ 	.word	0x00000073


	//----- nvinfo : EIATTR_FRAME_SIZE
	.align		4
.L_106:
        /*024c*/ 	.byte	0x04, 0x11
        /*024e*/ 	.short	(.L_108 - .L_107)
	.align		4
.L_107:
        /*0250*/ 	.word	index@(_ZN10layer_norm13ln_fwd_kernelINS_13Kernel_traitsI6__halfffffjLj6144ELj1ELj1ELj8ELj16ENS_18Kernel_traits_baseILj6144ES2_ffffjLj256EEEEELb0ELb1ELb1ELb1EEEvNS_9FwdParamsE)
        /*0254*/ 	.word	0x00000000


	//----- nvinfo : EIATTR_REGCOUNT
	.align		4
.L_108:
        /*0258*/ 	.byte	0x04, 0x2f
        /*025a*/ 	.short	(.L_110 - .L_109)
	.align		4
.L_109:
        /*025c*/ 	.word	index@(_ZN10layer_norm13ln_fwd_kernelINS_13Kernel_traitsI6__halfffffjLj6144ELj1ELj1ELj8ELj16ENS_18Kernel_traits_baseILj6144ES2_ffffjLj256EEEEELb0ELb1ELb1ELb0EEEvNS_9FwdParamsE)
        /*0260*/ 	.word	0x00000061


	//----- nvinfo : EIATTR_FRAME_SIZE
	.align		4
.L_110:
        /*0264*/ 	.byte	0x04, 0x11
        /*0266*/ 	.short	(.L_112 - .L_111)
	.align		4
.L_111:
        /*0268*/ 	.word	index@(_ZN10layer_norm13ln_fwd_kernelINS_13Kernel_traitsI6__halfffffjLj6144ELj1ELj1ELj8ELj16ENS_18Kernel_traits_baseILj6144ES2_ffffjLj256EEEEELb0ELb1ELb1ELb0EEEvNS_9FwdParamsE)
        /*026c*/ 	.word	0x00000000


	//----- nvinfo : EIATTR_REGCOUNT
	.align		4
.L_112:
        /*0270*/ 	.byte	0x04, 0x2f
        /*0272*/ 	.short	(.L_114 - .L_113)
	.align		4
.L_113:
        /*0274*/ 	.word	index@(_ZN10layer_norm13ln_fwd_kernelINS_13Kernel_traitsI6__halfffffjLj6144ELj1ELj1ELj8ELj16ENS_18Kernel_traits_baseILj6144ES2_ffffjLj256EEEEELb0ELb1ELb0ELb1EEEvNS_9FwdParamsE)
        /*0278*/ 	.word	0x00000080


	//----- nvinfo : EIATTR_FRAME_SIZE
	.align		4
.L_114:
        /*027c*/ 	.byte	0x04, 0x11
        /*027e*/ 	.short	(.L_116 - .L_115)
	.align		4
.L_115:
        /*0280*/ 	.word	index@(_ZN10layer_norm13ln_fwd_kernelINS_13Kernel_traitsI6__halfffffjLj6144ELj1ELj1ELj8ELj16ENS_18Kernel_traits_baseILj6144ES2_ffffjLj256EEEEELb0ELb1ELb0ELb1EEEvNS_9FwdParamsE)
        /*0284*/ 	.word	0x00000000


	//----- nvinfo : EIATTR_REGCOUNT
	.align		4
.L_116:
        /*0288*/ 	.byte	0x04, 0x2f
        /*028a*/ 	.short	(.L_118 - .L_117)
	.align		4
.L_117:
        /*028c*/ 	.word	index@(_ZN10layer_norm13ln_fwd_kernelINS_13Kernel_traitsI6__halfffffjLj6144ELj1ELj1ELj8ELj16ENS_18Kernel_traits_baseILj6144ES2_ffffjLj256EEEEELb0ELb1ELb0ELb0EEEvNS_9FwdParamsE)
        /*0290*/ 	.word	0x0000005e


	//----- nvinfo : EIATTR_FRAME_SIZE
	.align		4
.L_118:
        /*0294*/ 	.byte	0x04, 0x11
        /*0296*/ 	.short	(.L_120 - .L_119)
	.align		4
.L_119:
        /*0298*/ 	.word	index@(_ZN10layer_norm13ln_fwd_kernelINS_13Kernel_traitsI6__halfffffjLj6144ELj1ELj1ELj8ELj16ENS_18Kernel_traits_baseILj6144ES2_ffffjLj256EEEEELb0ELb1ELb0ELb0EEEvNS_9FwdParamsE)
        /*029c*/ 	.word	0x00000000


	//----- nvinfo : EIATTR_REGCOUNT
	.align		4
.L_120:
        /*02a0*/ 	.byte	0x04, 0x2f
        /*02a2*/ 	.short	(.L_122 - .L_121)
	.align		4
.L_121:
        /*02a4*/ 	.word	index@(_ZN10layer_norm13ln_fwd_kernelINS_13Kernel_traitsI6__halfffffjLj6144ELj1ELj1ELj8ELj16ENS_18Kernel_traits_baseILj6144ES2_ffffjLj256EEEEELb0ELb0ELb1ELb1EEEvNS_9FwdParamsE)
        /*02a8*/ 	.word	0x0000004c


	//----- nvinfo : EIATTR_FRAME_SIZE
	.align		4
.L_122:
        /*02ac*/ 	.byte	0x04, 0x11
        /*02ae*/ 	.short	(.L_124 - .L_123)
	.align		4
.L_123:
        /*02b0*/ 	.word	index@(_ZN10layer_norm13ln_fwd_kernelINS_13Kernel_traitsI6__halfffffjLj6144ELj1ELj1ELj8ELj16ENS_18Kernel_traits_baseILj6144ES2_ffffjLj256EEEEELb0ELb0ELb1ELb1EEEvNS_9FwdParamsE)
        /*02b4*/ 	.word	0x00000000


	//----- nvinfo : EIATTR_REGCOUNT
	.align		4
.L_124:
        /*02b8*/ 	.byte	0x04, 0x2f
        /*02ba*/ 	.short	(.L_126 - .L_125)
	.align		4
.L_125:
        /*02bc*/ 	.word	index@(_ZN10layer_norm13ln_fwd_kernelINS_13Kernel_traitsI6__halfffffjLj6144ELj1ELj1ELj8ELj16ENS_18Kernel_traits_baseILj6144ES2_ffffjLj256EEEEELb0ELb0ELb1ELb0EEEvNS_9FwdParamsE)
        /*02c0*/ 	.word	0x00000050


	//----- nvinfo : EIATTR_FRAME_SIZE
	.align		4
.L_126:
        /*02c4*/ 	.byte	0x04, 0x11
        /*02c6*/ 	.short	(.L_128 - .L_127)
	.align		4
.L_127:
        /*02c8*/ 	.word	index@(_ZN10layer_norm13ln_fwd_kernelINS_13Kernel_traitsI6__halfffffjLj6144ELj1ELj1ELj8ELj16ENS_18Kernel_traits_baseILj6144ES2_ffffjLj256EEEEELb0ELb0ELb1ELb0EEEvNS_9FwdParamsE)
        /*02cc*/ 	.word	0x00000000


	//----- nvinfo : EIATTR_REGCOUNT
	.align		4
.L_128:
        /*02d0*/ 	.byte	0x04, 0x2f
        /*02d2*/ 	.short	(.L_130 - .L_129)
	.align		4
.L_129:
        /*02d4*/ 	.word	index@(_ZN10layer_norm13ln_fwd_kernelINS_13Kernel_traitsI6__halfffffjLj6144ELj1ELj1ELj8ELj16ENS_18Kernel_traits_baseILj6144ES2_ffffjLj256EEEEELb0ELb0ELb0ELb1EEEvNS_9FwdParamsE)
        /*02d8*/ 	.word	0x00000080


	//----- nvinfo : EIATTR_FRAME_SIZE
	.align		4
.L_130:
        /*02dc*/ 	.byte	0x04, 0x11
        /*02de*/ 	.short	(.L_132 - .L_131)
	.align		4
.L_131:
        /*02e0*/ 	.word	index@(_ZN10layer_norm13ln_fwd_kernelINS_13Kernel_traitsI6__halfffffjLj6144ELj1ELj1ELj8ELj16ENS_18Kernel_traits_baseILj6144ES2_ffffjLj256EEEEELb0ELb0ELb0ELb1EEEvNS_9FwdParamsE)
        /*02e4*/ 	.word	0x00000000


	//----- nvinfo : EIATTR_REGCOUNT
	.align		4
.L_132:
        /*02e8*/ 	.byte	0x04, 0x2f
        /*02ea*/ 	.short	(.L_134 - .L_133)
	.align		4
.L_133:
        /*02ec*/ 	.word	index@(_ZN10layer_norm13ln_fwd_kernelINS_13Kernel_traitsI6__halfffffjLj6144ELj1ELj1ELj8ELj16ENS_18Kernel_traits_baseILj6144ES2_ffffjLj256EEEEELb0ELb0ELb0ELb0EEEvNS_9FwdParamsE)
        /*02f0*/ 	.word	0x00000052


	//----- nvinfo : EIATTR_FRAME_SIZE
	.align		4
.L_134:
        /*02f4*/ 	.byte	0x04, 0x11
        /*02f6*/ 	.short	(.L_136 - .L_135)
	.align		4
.L_135:
        /*02f8*/ 	.word	index@(_ZN10layer_norm13ln_fwd_kernelINS_13Kernel_traitsI6__halfffffjLj6144ELj1ELj1ELj8ELj16ENS_18Kernel_traits_baseILj6144ES2_ffffjLj256EEEEELb0ELb0ELb0ELb0EEEvNS_9FwdParamsE)
        /*02fc*/ 	.word	0x00000000


	//----- nvinfo : EIATTR_REGCOUNT
	.align		4
.L_136:
        /*0300*/ 	.byte	0x04, 0x2f
        /*0302*/ 	.short	(.L_138 - .L_137)
	.align		4
.L_137:
        /*0304*/ 	.word	index@(_ZN10layer_norm13ln_fwd_kernelINS_13Kernel_traitsIf6__halffS2_fjLj6144ELj1ELj1ELj8ELj16ENS_18Kernel_traits_baseILj6144EfS2_fS2_fjLj256EEEEELb1ELb1ELb1ELb1EEEvNS_9FwdParamsE)
        /*0308*/ 	.word	0x00000096


	//----- nvinfo : EIATTR_FRAME_SIZE
	.align		4
.L_138:
        /*030c*/ 	.byte	0x04, 0x11
        /*030e*/ 	.short	(.L_140 - .L_139)
	.align		4
.L_139:
        /*0310*/ 	.word	index@(_ZN10layer_norm13ln_fwd_kernelINS_13Kernel_traitsIf6__halffS2_fjLj6144ELj1ELj1ELj8ELj16ENS_18Kernel_traits_baseILj6144EfS2_fS2_fjLj256EEEEELb1ELb1ELb1ELb1EEEvNS_9FwdParamsE)
        /*0314*/ 	.word	0x00000000


	//----- nvinfo : EIATTR_REGCOUNT
	.align		4
.L_140:
        /*0318*/ 	.byte	0x04, 0x2f
        /*031a*/ 	.short	(.L_142 - .L_141)
	.align		4
.L_141:
        /*031c*/ 	.word	index@(_ZN10layer_norm13ln_fwd_kernelINS_13Kernel_traitsIf6__halffS2_fjLj6144ELj1ELj1ELj8ELj16ENS_18Kernel_traits_baseILj6144EfS2_fS2_fjLj256EEEEELb1ELb1ELb1ELb0EEEvNS_9FwdParamsE)
        /*0320*/ 	.word	0x0000009b


	//----- nvinfo : EIATTR_FRAME_SIZE
	.align		4
.L_142:
        /*0324*/ 	.byte	0x04, 0x11
        /*0326*/ 	.short	(.L_144 - .L_143)
	.align		4
.L_143:
        /*0328*/ 	.word	index@(_ZN10layer_norm13ln_fwd_kernelINS_13Kernel_traitsIf6__halffS2_fjLj6144ELj1ELj1ELj8ELj16ENS_18Kernel_traits_baseILj6144EfS2_fS2_fjLj256EEEEELb1ELb1ELb1ELb0EEEvNS_9FwdParamsE)
        /*032c*/ 	.word	0x00000000


	//----- nvinfo : EIATTR_REGCOUNT
	.align		4
.L_144:
        /*0330*/ 	.byte	0x04, 0x2f
        /*0332*/ 	.short	(.L_146 - .L_145)
	.align		4
.L_145:
        /*0334*/ 	.word	index@(_ZN10layer_norm13ln_fwd_kernelINS_13Kernel_traitsIf6__halffS2_fjLj6144ELj1ELj1ELj8ELj16ENS_18Kernel_traits_baseILj6144EfS2_fS2_fjLj256EEEEELb1ELb1ELb0ELb1EEEvNS_9FwdParamsE)
        /*0338*/ 	.word	0x00000080


	//----- nvinfo : EIATTR_FRAME_SIZE
	.align		4
.L_146:
        /*033c*/ 	.byte	0x04, 0x11
        /*033e*/ 	.short	(.L_148 - .L_147)
	.align		4
.L_147:
        /*0340*/ 	.word	index@(_ZN10layer_norm13ln_fwd_kernelINS_13Kernel_traitsIf6__halffS2_fjLj6144ELj1ELj1ELj8ELj16ENS_18Kernel_traits_baseILj6144EfS2_fS2_fjLj256EEEEELb1ELb1ELb0ELb1EEEvNS_9FwdParamsE)
        /*0344*/ 	.word	0x00000010


	//----- nvinfo : EIATTR_REGCOUNT
	.align		4
.L_148:
        /*0348*/ 	.byte	0x04, 0x2f
        /*034a*/ 	.short	(.L_150 - .L_149)
	.align		4
.L_149:
        /*034c*/ 	.word	index@(_ZN10layer_norm13ln_fwd_kernelINS_13Kernel_traitsIf6__halffS2_fjLj6144ELj1ELj1ELj8ELj16ENS_18Kernel_traits_baseILj6144EfS2_fS2_fjLj256EEEEELb1ELb1ELb0ELb0EEEvNS_9FwdParamsE)
        /*0350*/ 	.word	0x0000008c


	//----- nvinfo : EIATTR_FRAME_SIZE
	.align		4
.L_150:
        /*0354*/ 	.byte	0x04, 0x11
        /*0356*/ 	.short	(.L_152 - .L_151)
	.align		4
.L_151:
        /*0358*/ 	.word	index@(_ZN10layer_norm13ln_fwd_kernelINS_13Kernel_traitsIf6__halffS2_fjLj6144ELj1ELj1ELj8ELj16ENS_18Kernel_traits_baseILj6144EfS2_fS2_fjLj256EEEEELb1ELb1ELb0ELb0EEEvNS_9FwdParamsE)
        /*035c*/ 	.word	0x00000000


	//----- nvinfo : EIATTR_REGCOUNT
	.align		4
.L_152:
        /*0360*/ 	.byte	0x04, 0x2f
        /*0362*/ 	.short	(.L_154 - .L_153)
	.align		4
.L_153:
        /*0364*/ 	.word	index@(_ZN10layer_norm13ln_fwd_kernelINS_13Kernel_traitsIf6__halffS2_fjLj6144ELj1ELj1ELj8ELj16ENS_18Kernel_traits_baseILj6144EfS2_fS2_fjLj256EEEEELb1ELb0ELb1ELb1EEEvNS_9FwdParamsE)
        /*0368*/ 	.word	0x00000080


	//----- nvinfo : EIATTR_FRAME_SIZE
	.align		4
.L_154:
        /*036c*/ 	.byte	0x04, 0x11
        /*036e*/ 	.short	(.L_156 - .L_155)
	.align		4
.L_155:
        /*0370*/ 	.word	index@(_ZN10layer_norm13ln_fwd_kernelINS_13Kernel_traitsIf6__halffS2_fjLj6144ELj1ELj1ELj8ELj16ENS_18Kernel_traits_baseILj6144EfS2_fS2_fjLj256EEEEELb1ELb0ELb1ELb1EEEvNS_9FwdParamsE)
        /*0374*/ 	.word	0x00000000


	//----- nvinfo : EIATTR_REGCOUNT
	.align		4
.L_156:
        /*0378*/ 	.byte	0x04, 0x2f
        /*037a*/ 	.short	(.L_158 - .L_157)
	.align		4
.L_157:
        /*037c*/ 	.word	index@(_ZN10layer_norm13ln_fwd_kernelINS_13Kernel_traitsIf6__halffS2_fjLj6144ELj1ELj1ELj8ELj16ENS_18Kernel_traits_baseILj6144EfS2_fS2_fjLj256EEEEELb1ELb0ELb1ELb0EEEvNS_9FwdParamsE)
        /*0380*/ 	.word	0x00000077


	//----- nvinfo : EIATTR_FRAME_SIZE
	.align		4
.L_158:
        /*0384*/ 	.byte	0x04, 0x11
        /*0386*/ 	.short	(.L_160 - .L_159)
	.align		4
.L_159:
        /*0388*/ 	.word	index@(_ZN10layer_norm13ln_fwd_kernelINS_13Kernel_traitsIf6__halffS2_fjLj6144ELj1ELj1ELj8ELj16ENS_18Kernel_traits_baseILj6144EfS2_fS2_fjLj256EEEEELb1ELb0ELb1ELb0EEEvNS_9FwdParamsE)
        /*038c*/ 	.word	0x00000000


	//----- nvinfo : EIATTR_REGCOUNT
	.align		4
.L_160:
        /*0390*/ 	.byte	0x04, 0x2f
        /*0392*/ 	.short	(.L_162 - .L_161)
	.align		4
.L_161:
        /*0394*/ 	.word	index@(_ZN10layer_norm13ln_fwd_kernelINS_13Kernel_traitsIf6__halffS2_fjLj6144ELj1ELj1ELj8ELj16ENS_18Kernel_traits_baseILj6144EfS2_fS2_fjLj256EEEEELb1ELb0ELb0ELb1EEEvNS_9FwdParamsE)
        /*0398*/ 	.word	0x0000007b


	//----- nvinfo : EIATTR_FRAME_SIZE
	.align		4
.L_162:
        /*039c*/ 	.byte	0x04, 0x11
        /*039e*/ 	.short	(.L_164 - .L_163)
	.align		4
.L_163:
        /*03a0*/ 	.word	index@(_ZN10layer_norm13ln_fwd_kernelINS_13Kernel_traitsIf6__halffS2_fjLj6144ELj1ELj1ELj8ELj16ENS_18Kernel_traits_baseILj6144EfS2_fS2_fjLj256EEEEELb1ELb0ELb0ELb1EEEvNS_9FwdParamsE)
        /*03a4*/ 	.word	0x00000000


	//----- nvinfo : EIATTR_REGCOUNT
	.align		4
.L_164:
        /*03a8*/ 	.byte	0x04, 0x2f
        /*03aa*/ 	.short	(.L_166 - .L_165)
	.align		4
.L_165:
        /*03ac*/ 	.word	index@(_ZN10layer_norm13ln_fwd_kernelINS_13Kernel_traitsIf6__halffS2_fjLj6144ELj1ELj1ELj8ELj16ENS_18Kernel_traits_baseILj6144EfS2_fS2_fjLj256EEEEELb1ELb0ELb0ELb0EEEvNS_9FwdParamsE)
        /*03b0*/ 	.word	0x00000070


	//----- nvinfo : EIATTR_FRAME_SIZE
	.align		4
.L_166:
        /*03b4*/ 	.byte	0x04, 0x11
        /*03b6*/ 	.short	(.L_168 - .L_167)
	.align		4
.L_167:
        /*03b8*/ 	.word	index@(_ZN10layer_norm13ln_fwd_kernelINS_13Kernel_traitsIf6__halffS2_fjLj6144ELj1ELj1ELj8ELj16ENS_18Kernel_traits_baseILj6144EfS2_fS2_fjLj256EEEEELb1ELb0ELb0ELb0EEEvNS_9FwdParamsE)
        /*03bc*/ 	.word	0x00000000


	//----- nvinfo : EIATTR_REGCOUNT
	.align		4
.L_168:
        /*03c0*/ 	.byte	0x04, 0x2f
        /*03c2*/ 	.short	(.L_170 - .L_169)
	.align		4
.L_169:
        /*03c4*/ 	.word	index@(_ZN10layer_norm13ln_fwd_kernelINS_13Kernel_traitsIf6__halffS2_fjLj6144ELj1ELj1ELj8ELj16ENS_18Kernel_traits_baseILj6144EfS2_fS2_fjLj256EEEEELb0ELb1ELb1ELb1EEEvNS_9FwdParamsE)
        /*03c8*/ 	.word	0x00000080


	//----- nvinfo : EIATTR_FRAME_SIZE
	.align		4
.L_170:
        /*03cc*/ 	.byte	0x04, 0x11
        /*03ce*/ 	.short	(.L_172 - .L_171)
	.align		4
.L_171:
        /*03d0*/ 	.word	index@(_ZN10layer_norm13ln_fwd_kernelINS_13Kernel_traitsIf6__halffS2_fjLj6144ELj1ELj1ELj8ELj16ENS_18Kernel_traits_baseILj6144EfS2_fS2_fjLj256EEEEELb0ELb1ELb1ELb1EEEvNS_9FwdParamsE)
        /*03d4*/ 	.word	0x00000000


	//----- nvinfo : EIATTR_REGCOUNT
	.align		4
.L_172:
        /*03d8*/ 	.byte	0x04, 0x2f
        /*03da*/ 	.short	(.L_174 - .L_173)
	.align		4
.L_173:
        /*03dc*/ 	.word	index@(_ZN10layer_norm13ln_fwd_kernelINS_13Kernel_traitsIf6__halffS2_fjLj6144ELj1ELj1ELj8ELj16ENS_18Kernel_traits_baseILj6144EfS2_fS2_fjLj256EEEEELb0ELb1ELb1ELb0EEEvNS_9FwdParamsE)
        /*03e0*/ 	.word	0x0000007f


	//----- nvinfo : EIATTR_FRAME_SIZE
	.align		4
.L_174:
        /*03e4*/ 	.byte	0x04, 0x11
        /*03e6*/ 	.short	(.L_176 - .L_175)
	.align		4
.L_175:
        /*03e8*/ 	.word	index@(_ZN10layer_norm13ln_fwd_kernelINS_13Kernel_traitsIf6__halffS2_fjLj6144ELj1ELj1ELj8ELj16ENS_18Kernel_traits_baseILj6144EfS2_fS2_fjLj256EEEEELb0ELb1ELb1ELb0EEEvNS_9FwdParamsE)
        /*03ec*/ 	.word	0x00000000


	//----- nvinfo : EIATTR_REGCOUNT
	.align		4
.L_176:
        /*03f0*/ 	.byte	0x04, 0x2f
        /*03f2*/ 	.short	(.L_178 - .L_177)
	.align		4
.L_177:
        /*03f4*/ 	.word	index@(_ZN10layer_norm13ln_fwd_kernelINS_13Kernel_traitsIf6__halffS2_fjLj6144ELj1ELj1ELj8ELj16ENS_18Kernel_traits_baseILj6144EfS2_fS2_fjLj256EEEEELb0ELb1ELb0ELb1EEEvNS_9FwdParamsE)
        /*03f8*/ 	.word	0x0000007f


	//----- nvinfo : EIATTR_FRAME_SIZE
	.align		4
.L_178:
        /*03fc*/ 	.byte	0x04, 0x11
        /*03fe*/ 	.short	(.L_180 - .L_179)
	.align		4
.L_179:
        /*0400*/ 	.word	index@(_ZN10layer_norm13ln_fwd_kernelINS_13Kernel_traitsIf6__halffS2_fjLj6144ELj1ELj1ELj8ELj16ENS_18Kernel_traits_baseILj6144EfS2_fS2_fjLj256EEEEELb0ELb1ELb0ELb1EEEvNS_9FwdParamsE)
        /*0404*/ 	.word	0x00000000


	//----- nvinfo : EIATTR_REGCOUNT
	.align		4
.L_180:
        /*0408*/ 	.byte	0x04, 0x2f
        /*040a*/ 	.short	(.L_182 - .L_181)
	.align		4
.L_181:
        /*040c*/ 	.word	index@(_ZN10layer_norm13ln_fwd_kernelINS_13Kernel_traitsIf6__halffS2_fjLj6144ELj1ELj1ELj8ELj16ENS_18Kernel_traits_baseILj6144EfS2_fS2_fjLj256EEEEELb0ELb1ELb0ELb0EEEvNS_9FwdParamsE)
        /*0410*/ 	.word	0x00000080


	//----- nvinfo : EIATTR_FRAME_SIZE
	.align		4
.L_182:
        /*0414*/ 	.byte	0x04, 0x11
        /*0416*/ 	.short	(.L_184 - .L_183)
	.align		4
.L_183:
        /*0418*/ 	.word	index@(_ZN10layer_norm13ln_fwd_kernelINS_13Kernel_traitsIf6__halffS2_fjLj6144ELj1ELj1ELj8ELj16ENS_18Kernel_traits_baseILj6144EfS2_fS2_fjLj256EEEEELb0ELb1ELb0ELb0EEEvNS_9FwdParamsE)
        /*041c*/ 	.word	0x00000000


	//----- nvinfo : EIATTR_REGCOUNT
	.align		4
.L_184:
        /*0420*/ 	.byte	0x04, 0x2f
        /*0422*/ 	.short	(.L_186 - .L_185)
	.align		4
.L_185:
        /*0424*/ 	.word	index@(_ZN10layer_norm13ln_fwd_kernelINS_13Kernel_traitsIf6__halffS2_fjLj6144ELj1ELj1ELj8ELj16ENS_18Kernel_traits_baseILj6144EfS2_fS2_fjLj256EEEEELb0ELb0ELb1ELb1EEEvNS_9FwdParamsE)
        /*0428*/ 	.word	0x0000006f


	//----- nvinfo : EIATTR_FRAME_SIZE
	.align		4
.L_186:
        /*042c*/ 	.byte	0x04, 0x11
        /*042e*/ 	.short	(.L_188 - .L_187)
	.align		4
.L_187:
        /*0430*/ 	.word	index@(_ZN10layer_norm13ln_fwd_kernelINS_13Kernel_traitsIf6__halffS2_fjLj6144ELj1ELj1ELj8ELj16ENS_18Kernel_traits_baseILj6144EfS2_fS2_fjLj256EEEEELb0ELb0ELb1ELb1EEEvNS_9FwdParamsE)
        /*0434*/ 	.word	0x00000000


	//----- nvinfo : EIATTR_REGCOUNT
	.align		4
.L_188:
        /*0438*/ 	.byte	0x04, 0x2f
        /*043a*/ 	.short	(.L_190 - .L_189)
	.align		4
.L_189:
        /*043c*/ 	.word	index@(_ZN10layer_norm13ln_fwd_kernelINS_13Kernel_traitsIf6__halffS2_fjLj6144ELj1ELj1ELj8ELj16ENS_18Kernel_traits_baseILj6144EfS2_fS2_fjLj256EEEEELb0ELb0ELb1ELb0EEEvNS_9FwdParamsE)
        /*0440*/ 	.word	0x00000066


	//----- nvinfo : EIATTR_FRAME_SIZE
	.align		4
.L_190:
        /*0444*/ 	.byte	0x04, 0x11
        /*0446*/ 	.short	(.L_192 - .L_191)
	.align		4
.L_191:
        /*0448*/ 	.word	index@(_ZN10layer_norm13ln_fwd_kernelINS_13Kernel_traitsIf6__halffS2_fjLj6144ELj1ELj1ELj8ELj16ENS_18Kernel_traits_baseILj6144EfS2_fS2_fjLj256EEEEELb0ELb0ELb1ELb0EEEvNS_9FwdParamsE)
        /*044c*/ 	.word	0x00000000


	//----- nvinfo : EIATTR_REGCOUNT
	.align		4
.L_192:
        /*0450*/ 	.byte	0x04, 0x2f
        /*0452*/ 	.short	(.L_194 - .L_193)
	.align		4
.L_193:
        /*0454*/ 	.word	index@(_ZN10layer_norm13ln_fwd_kernelINS_13Kernel_traitsIf6__halffS2_fjLj6144ELj1ELj1ELj8ELj16ENS_18Kernel_traits_baseILj6144EfS2_fS2_fjLj256EEEEELb0ELb0ELb0ELb1EEEvNS_9FwdParamsE)
        /*0458*/ 	.word	0x00000073


	//----- nvinfo : EIATTR_FRAME_SIZE
	.align		4
.L_194:
        /*045c*/ 	.byte	0x04, 0x11
        /*045e*/ 	.short	(.L_196 - .L_195)
	.align		4
.L_195:
        /*0460*/ 	.word	index@(_ZN10layer_norm13ln_fwd_kernelINS_13Kernel_traitsIf6__halffS2_fjLj6144ELj1ELj1ELj8ELj16ENS_18Kernel_traits_baseILj6144EfS2_fS2_fjLj256EEEEELb0ELb0ELb0ELb1EEEvNS_9FwdParamsE)
        /*0464*/ 	.word	0x00000000


	//----- nvinfo : EIATTR_REGCOUNT
	.align		4
.L_196:
        /*0468*/ 	.byte	0x04, 0x2f
        /*046a*/ 	.short	(.L_198 - .L_197)
	.align		4
.L_197:
        /*046c*/ 	.word	index@(_ZN10layer_norm13ln_fwd_kernelINS_13Kernel_traitsIf6__halffS2_fjLj6144ELj1ELj1ELj8ELj16ENS_18Kernel_traits_baseILj6144EfS2_fS2_fjLj256EEEEELb0ELb0ELb0ELb0EEEvNS_9FwdParamsE)
        /*0470*/ 	.word	0x00000062


	//----- nvinfo : EIATTR_FRAME_SIZE
	.align		4
.L_198:
        /*0474*/ 	.byte	0x04, 0x11
        /*0476*/ 	.short	(.L_200 - .L_199)
	.align		4
.L_199:
        /*0478*/ 	.word	index@(_ZN10layer_norm13ln_fwd_kernelINS_13Kernel_traitsIf6__halffS2_fjLj6144ELj1ELj1ELj8ELj16ENS_18Kernel_traits_baseILj6144EfS2_fS2_fjLj256EEEEELb0ELb0ELb0ELb0EEEvNS_9FwdParamsE)
        /*047c*/ 	.word	0x00000000


	//----- nvinfo : EIATTR_REGCOUNT
	.align		4
.L_200:
        /*0480*/ 	.byte	0x04, 0x2f
        /*0482*/ 	.short	(.L_202 - .L_201)
	.align		4
.L_201:
        /*0484*/ 	.word	index@(_ZN10layer_norm13ln_fwd_kernelINS_13Kernel_traitsI6__halfS2_fS2_fjLj6144ELj1ELj1ELj8ELj16ENS_18Kernel_traits_baseILj6144ES2_S2_fS2_fjLj256EEEEELb1ELb1ELb1ELb1EEEvNS_9FwdParamsE)
        /*0488*/ 	.word	0x0000007f


	//----- nvinfo : EIATTR_FRAME_SIZE
	.align		4
.L_202:
        /*048c*/ 	.byte	0x04, 0x11
        /*048e*/ 	.short	(.L_204 - .L_203)
	.align		4
.L_203:
        /*0490*/ 	.word	index@(_ZN10layer_norm13ln_fwd_kernelINS_13Kernel_traitsI6__halfS2_fS2_fjLj6144ELj1ELj1ELj8ELj16ENS_18Kernel_traits_baseILj6144ES2_S2_fS2_fjLj256EEEEELb1ELb1ELb1ELb1EEEvNS_9FwdParamsE)
        /*0494*/ 	.word	0x00000000


	//----- nvinfo : EIATTR_REGCOUNT
	.align		4
.L_204:
        /*0498*/ 	.byte	0x04, 0x2f
        /*049a*/ 	.short	(.L_206 - .L_205)
	.align		4
.L_205:
        /*049c*/ 	.word	index@(_ZN10layer_norm13ln_fwd_kernelINS_13Kernel_traitsI6__halfS2_fS2_fjLj6144ELj1ELj1ELj8ELj16ENS_18Kernel_traits_baseILj6144ES2_S2_fS2_fjLj256EEEEELb1ELb1ELb1ELb0EEEvNS_9FwdParamsE)
        /*04a0*/ 	.word	0x00000079


	//----- nvinfo : EIATTR_FRAME_SIZE
	.align		4
.L_206:
        /*04a4*/ 	.byte	0x04, 0x11
        /*04a6*/ 	.short	(.L_208 - .L_207)
	.align		4
.L_207:
        /*04a8*/ 	.word	index@(_ZN10layer_norm13ln_fwd_kernelINS_13Kernel_traitsI6__halfS2_fS2_fjLj6144ELj1ELj1ELj8ELj16ENS_18Kernel_traits_baseILj6144ES2_S2_fS2_fjLj256EEEEELb1ELb1ELb1ELb0EEEvNS_9FwdParamsE)
        /*04ac*/ 	.word	0x00000000


	//----- nvinfo : EIATTR_REGCOUNT
	.align		4
.L_208:
        /*04b0*/ 	.byte	0x04, 0x2f
        /*04b2*/ 	.short	(.L_210 - .L_209)
	.align		4
.L_209:
        /*04b4*/ 	.word	index@(_ZN10layer_norm13ln_fwd_kernelINS_13Kernel_traitsI6__halfS2_fS2_fjLj6144ELj1ELj1ELj8ELj16ENS_18Kernel_traits_baseILj6144ES2_S2_fS2_fjLj256EEEEELb1ELb1ELb0ELb1EEEvNS_9FwdParamsE)
        /*04b8*/ 	.word	0x0000007c


	//----- nvinfo : EIATTR_FRAME_SIZE
	.align		4
.L_210:
        /*04bc*/ 	.byte	0x04, 0x11
        /*04be*/ 	.short	(.L_212 - .L_211)
	.align		4
.L_211:
        /*04c0*/ 	.word	index@(_ZN10layer_norm13ln_fwd_kernelINS_13Kernel_traitsI6__halfS2_fS2_fjLj6144ELj1ELj1ELj8ELj16ENS_18Kernel_traits_baseILj6144ES2_S2_fS2_fjLj256EEEEELb1ELb1ELb0ELb1EEEvNS_9FwdParamsE)
        /*04c4*/ 	.word	0x00000000


	//----- nvinfo : EIATTR_REGCOUNT
	.align		4
.L_212:
        /*04c8*/ 	.byte	0x04, 0x2f
        /*04ca*/ 	.short	(.L_214 - .L_213)
	.align		4
.L_213:
        /*04cc*/ 	.word	index@(_ZN10layer_norm13ln_fwd_kernelINS_13Kernel_traitsI6__halfS2_fS2_fjLj6144ELj1ELj1ELj8ELj16ENS_18Kernel_traits_baseILj6144ES2_S2_fS2_fjLj256EEEEELb1ELb1ELb0ELb0EEEvNS_9FwdParamsE)
        /*04d0*/ 	.word	0x00000071


	//----- nvinfo : EIATTR_FRAME_SIZE
	.align		4
.L_214:
        /*04d4*/ 	.byte	0x04, 0x11
        /*04d6*/ 	.short	(.L_216 - .L_215)
	.align		4
.L_215:
        /*04d8*/ 	.word	index@(_ZN10layer_norm13ln_fwd_kernelINS_13Kernel_traitsI6__halfS2_fS2_fjLj6144ELj1ELj1ELj8ELj16ENS_18Kernel_traits_baseILj6144ES2_S2_fS2_fjLj256EEEEELb1ELb1ELb0ELb0EEEvNS_9FwdParamsE)
        /*04dc*/ 	.word	0x00000000


	//----- nvinfo : EIATTR_REGCOUNT
	.align		4
.L_216:
        /*04e0*/ 	.byte	0x04, 0x2f
        /*04e2*/ 	.short	(.L_218 - .L_217)
	.align		4
.L_217:
        /*04e4*/ 	.word	index@(_ZN10layer_norm13ln_fwd_kernelINS_13Kernel_traitsI6__halfS2_fS2_fjLj6144ELj1ELj1ELj8ELj16ENS_18Kernel_traits_baseILj6144ES2_S2_fS2_fjLj256EEEEELb1ELb0ELb1ELb1EEEvNS_9FwdParamsE)
        /*04e8*/ 	.word	0x00000052


	//----- nvinfo : EIATTR_FRAME_SIZE
	.align		4
.L_218:
        /*04ec*/ 	.byte	0x04, 0x11
        /*04ee*/ 	.short	(.L_220 - .L_219)
	.align		4
.L_219:
        /*04f0*/ 	.word	index@(_ZN10layer_norm13ln_fwd_kernelINS_13Kernel_traitsI6__halfS2_fS2_fjLj6144ELj1ELj1ELj8ELj16ENS_18Kernel_traits_baseILj6144ES2_S2_fS2_fjLj256EEEEELb1ELb0ELb1ELb1EEEvNS_9FwdParamsE)
        /*04f4*/ 	.word	0x00000000


	//----- nvinfo : EIATTR_REGCOUNT
	.align		4
.L_220:
        /*04f8*/ 	.byte	0x04, 0x2f
        /*04fa*/ 	.short	(.L_222 - .L_221)
	.align		4
.L_221:
        /*04fc*/ 	.word	index@(_ZN10layer_norm13ln_fwd_kernelINS_13Kernel_traitsI6__halfS2_fS2_fjLj6144ELj1ELj1ELj8ELj16ENS_18Kernel_traits_baseILj6144ES2_S2_fS2_fjLj256EEEEELb1ELb0ELb1ELb0EEEvNS_9FwdParamsE)
        /*0500*/ 	.word	0x00000072


	//----- nvinfo : EIATTR_FRAME_SIZE
	.align		4
.L_222:
        /*0504*/ 	.byte	0x04, 0x11
        /*0506*/ 	.short	(.L_224 - .L_223)
	.align		4
.L_223:
        /*0508*/ 	.word	index@(_ZN10layer_norm13ln_fwd_kernelINS_13Kernel_traitsI6__halfS2_fS2_fjLj6144ELj1ELj1ELj8ELj16ENS_18Kernel_traits_baseILj6144ES2_S2_fS2_fjLj256EEEEELb1ELb0ELb1ELb0EEEvNS_9FwdParamsE)
        /*050c*/ 	.word	0x00000000


	//----- nvinfo : EIATTR_REGCOUNT
	.align		4
.L_224:
        /*0510*/ 	.byte	0x04, 0x2f
        /*0512*/ 	.short	(.L_226 - .L_225)
	.align		4
.L_225:
        /*0514*/ 	.word	index@(_ZN10layer_norm13ln_fwd_kernelINS_13Kernel_traitsI6__halfS2_fS2_fjLj6144ELj1ELj1ELj8ELj16ENS_18Kernel_traits_baseILj6144ES2_S2_fS2_fjLj256EEEEELb1ELb0ELb0ELb1EEEvNS_9FwdParamsE)
        /*0518*/ 	.word	0x0000007b


	//----- nvinfo : EIATTR_FRAME_SIZE
	.align		4
.L_226:
        /*051c*/ 	.byte	0x04, 0x11
        /*051e*/ 	.short	(.L_228 - .L_227)
	.align		4
.L_227:
        /*0520*/ 	.word	index@(_ZN10layer_norm13ln_fwd_kernelINS_13Kernel_traitsI6__halfS2_fS2_fjLj6144ELj1ELj1ELj8ELj16ENS_18Kernel_traits_baseILj6144ES2_S2_fS2_fjLj256EEEEELb1ELb0ELb0ELb1EEEvNS_9FwdParamsE)
        /*0524*/ 	.word	0x00000000


	//----- nvinfo : EIATTR_REGCOUNT
	.align		4
.L_228:
        /*0528*/ 	.byte	0x04, 0x2f
        /*052a*/ 	.short	(.L_230 - .L_229)
	.align		4
.L_229:
        /*052c*/ 	.word	index@(_ZN10layer_norm13ln_fwd_kernelINS_13Kernel_traitsI6__halfS2_fS2_fjLj6144ELj1ELj1ELj8ELj16ENS_18Kernel_traits_baseILj6144ES2_S2_fS2_fjLj256EEEEELb1ELb0ELb0ELb0EEEvNS_9FwdParamsE)
        /*0530*/ 	.word	0x00000050


	//----- nvinfo : EIATTR_FRAME_SIZE
	.align		4
.L_230:
        /*0534*/ 	.byte	0x04, 0x11
        /*0536*/ 	.short	(.L_232 - .L_231)
	.align		4
.L_231:
        /*0538*/ 	.word	index@(_ZN10layer_norm13ln_fwd_kernelINS_13Kernel_traitsI6__halfS2_fS2_fjLj6144ELj1ELj1ELj8ELj16ENS_18Kernel_traits_baseILj6144ES2_S2_fS2_fjLj256EEEEELb1ELb0ELb0ELb0EEEvNS_9FwdParamsE)
        /*053c*/ 	.word	0x00000008


	//----- nvinfo : EIATTR_REGCOUNT
	.align		4
.L_232:
        /*0540*/ 	.byte	0x04, 0x2f
        /*0542*/ 	.short	(.L_234 - .L_233)
	.align		4
.L_233:
        /*0544*/ 	.word	index@(_ZN10layer_norm13ln_fwd_kernelINS_13Kernel_traitsI6__halfS2_fS2_fjLj6144ELj1ELj1ELj8ELj16ENS_18Kernel_traits_baseILj6144ES2_S2_fS2_fjLj256EEEEELb0ELb1ELb1ELb1EEEvNS_9FwdParamsE)
        /*0548*/ 	.word	0x0000005c


	//----- nvinfo : EIATTR_FRAME_SIZE
	.align		4
.L_234:
        /*054c*/ 	.byte	0x04, 0x11
        /*054e*/ 	.short	(.L_236 - .L_235)
	.align		4
.L_235:
        /*0550*/ 	.word	index@(_ZN10layer_norm13ln_fwd_kernelINS_13Kernel_traitsI6__halfS2_fS2_fjLj6144ELj1ELj1ELj8ELj16ENS_18Kernel_traits_baseILj6144ES2_S2_fS2_fjLj256EEEEELb0ELb1ELb1ELb1EEEvNS_9FwdParamsE)
        /*0554*/ 	.word	0x00000000


	//----- nvinfo : EIATTR_REGCOUNT
	.align		4
.L_236:
        /*0558*/ 	.byte	0x04, 0x2f
        /*055a*/ 	.short	(.L_238 - .L_237)
	.align		4
.L_237:
        /*055c*/ 	.word	index@(_ZN10layer_norm13ln_fwd_kernelINS_13Kernel_traitsI6__halfS2_fS2_fjLj6144ELj1ELj1ELj8ELj16ENS_18Kernel_traits_baseILj6144ES2_S2_fS2_fjLj256EEEEELb0ELb1ELb1ELb0EEEvNS_9FwdParamsE)
        /*0560*/ 	.word	0x0000005f


	//----- nvinfo : EIATTR_FRAME_SIZE
	.align		4
.L_238:
        /*0564*/ 	.byte	0x04, 0x11
        /*0566*/ 	.short	(.L_240 - .L_239)
	.align		4
.L_239:
        /*0568*/ 	.word	index@(_ZN10layer_norm13ln_fwd_kernelINS_13Kernel_traitsI6__halfS2_fS2_fjLj6144ELj1ELj1ELj8ELj16ENS_18Kernel_traits_baseILj6144ES2_S2_fS2_fjLj256EEEEELb0ELb1ELb1ELb0EEEvNS_9FwdParamsE)
        /*056c*/ 	.word	0x00000000


	//----- nvinfo : EIATTR_REGCOUNT
	.align		4
.L_240:
        /*0570*/ 	.byte	0x04, 0x2f
        /*0572*/ 	.short	(.L_242 - .L_241)
	.align		4
.L_241:
        /*0574*/ 	.word	index@(_ZN10layer_norm13ln_fwd_kernelINS_13Kernel_traitsI6__halfS2_fS2_fjLj6144ELj1ELj1ELj8ELj16ENS_18Kernel_traits_baseILj6144ES2_S2_fS2_fjLj256EEEEELb0ELb1ELb0ELb1EEEvNS_9FwdParamsE)
        /*0578*/ 	.word	0x0000007f


	//----- nvinfo : EIATTR_FRAME_SIZE
	.align		4
.L_242:
        /*057c*/ 	.byte	0x04, 0x11
        /*057e*/ 	.short	(.L_244 - .L_243)
	.align		4
.L_243:
        /*0580*/ 	.word	index@(_ZN10layer_norm13ln_fwd_kernelINS_13Kernel_traitsI6__halfS2_fS2_fjLj6144ELj1ELj1ELj8ELj16ENS_18Kernel_traits_baseILj6144ES2_S2_fS2_fjLj256EEEEELb0ELb1ELb0ELb1EEEvNS_9FwdParamsE)
        /*0584*/ 	.word	0x00000000


	//----- nvinfo : EIATTR_REGCOUNT
	.align		4
.L_244:
        /*0588*/ 	.byte	0x04, 0x2f
        /*058a*/ 	.short	(.L_246 - .L_245)
	.align		4
.L_245:
        /*058c*/ 	.word	index@(_ZN10layer_norm13ln_fwd_kernelINS_13Kernel_traitsI6__halfS2_fS2_fjLj6144ELj1ELj1ELj8ELj16ENS_18Kernel_traits_baseILj6144ES2_S2_fS2_fjLj256EEEEELb0ELb1ELb0ELb0EEEvNS_9FwdParamsE)
        /*0590*/ 	.word	0x0000005e


	//----- nvinfo : EIATTR_FRAME_SIZE
	.align		4
.L_246:
        /*0594*/ 	.byte	0x04, 0x11
        /*0596*/ 	.short	(.L_248 - .L_247)
	.align		4
.L_247:
        /*0598*/ 	.word	index@(_ZN10layer_norm13ln_fwd_kernelINS_13Kernel_traitsI6__halfS2_fS2_fjLj6144ELj1ELj1ELj8ELj16ENS_18Kernel_traits_baseILj6144ES2_S2_fS2_fjLj256EEEEELb0ELb1ELb0ELb0EEEvNS_9FwdParamsE)
        /*059c*/ 	.word	0x00000000


	//----- nvinfo : EIATTR_REGCOUNT
	.align		4
.L_248:
        /*05a0*/ 	.byte	0x04, 0x2f
        /*05a2*/ 	.short	(.L_250 - .L_249)
	.align		4
.L_249:
        /*05a4*/ 	.word	index@(_ZN10layer_norm13ln_fwd_kernelINS_13Kernel_traitsI6__halfS2_fS2_fjLj6144ELj1ELj1ELj8ELj16ENS_18Kernel_traits_baseILj6144ES2_S2_fS2_fjLj256EEEEELb0ELb0ELb1ELb1EEEvNS_9FwdParamsE)
        /*05a8*/ 	.word	0x00000048


	//----- nvinfo : EIATTR_FRAME_SIZE
	.align		4
.L_250:
        /*05ac*/ 	.byte	0x04, 0x11
        /*05ae*/ 	.short	(.L_252 - .L_251)
	.align		4
.L_251:
        /*05b0*/ 	.word	index@(_ZN10layer_norm13ln_fwd_kernelINS_13Kernel_traitsI6__halfS2_fS2_fjLj6144ELj1ELj1ELj8ELj16ENS_18Kernel_traits_baseILj6144ES2_S2_fS2_fjLj256EEEEELb0ELb0ELb1ELb1EEEvNS_9FwdParamsE)
        /*05b4*/ 	.word	0x00000000


	//----- nvinfo : EIATTR_REGCOUNT
	.align		4
.L_252:
        /*05b8*/ 	.byte	0x04, 0x2f
        /*05ba*/ 	.short	(.L_254 - .L_253)
	.align		4
.L_253:
        /*05bc*/ 	.word	index@(_ZN10layer_norm13ln_fwd_kernelINS_13Kernel_traitsI6__halfS2_fS2_fjLj6144ELj1ELj1ELj8ELj16ENS_18Kernel_traits_baseILj6144ES2_S2_fS2_fjLj256EEEEELb0ELb0ELb1ELb0EEEvNS_9FwdParamsE)
        /*05c0*/ 	.word	0x00000048


	//----- nvinfo : EIATTR_FRAME_SIZE
	.align		4
.L_254:
        /*05c4*/ 	.byte	0x04, 0x11
        /*05c6*/ 	.short	(.L_256 - .L_255)
	.align		4
.L_255:
        /*05c8*/ 	.word	index@(_ZN10layer_norm13ln_fwd_kernelINS_13Kernel_traitsI6__halfS2_fS2_fjLj6144ELj1ELj1ELj8ELj16ENS_18Kernel_traits_baseILj6144ES2_S2_fS2_fjLj256EEEEELb0ELb0ELb1ELb0EEEvNS_9FwdParamsE)
        /*05cc*/ 	.word	0x00000000


	//----- nvinfo : EIATTR_REGCOUNT
	.align		4
.L_256:
        /*05d0*/ 	.byte	0x04, 0x2f
        /*05d2*/ 	.short	(.L_258 - .L_257)
	.align		4
.L_257:
        /*05d4*/ 	.word	index@(_ZN10layer_norm13ln_fwd_kernelINS_13Kernel_traitsI6__halfS2_fS2_fjLj6144ELj1ELj1ELj8ELj16ENS_18Kernel_traits_baseILj6144ES2_S2_fS2_fjLj256EEEEELb0ELb0ELb0ELb1EEEvNS_9FwdParamsE)
        /*05d8*/ 	.word	0x00000073


	//----- nvinfo : EIATTR_FRAME_SIZE
	.align		4
.L_258:
        /*05dc*/ 	.byte	0x04, 0x11
        /*05de*/ 	.short	(.L_260 - .L_259)
	.align		4
.L_259:
        /*05e0*/ 	.word	index@(_ZN10layer_norm13ln_fwd_kernelINS_13Kernel_traitsI6__halfS2_fS2_fjLj6144ELj1ELj1ELj8ELj16ENS_18Kernel_traits_baseILj6144ES2_S2_fS2_fjLj256EEEEELb0ELb0ELb0ELb1EEEvNS_9FwdParamsE)
        /*05e4*/ 	.word	0x00000000


	//----- nvinfo : EIATTR_REGCOUNT
	.align		4
.L_260:
        /*05e8*/ 	.byte	0x04, 0x2f
        /*05ea*/ 	.short	(.L_262 - .L_261)
	.align		4
.L_261:
        /*05ec*/ 	.word	index@(_ZN10layer_norm13ln_fwd_kernelINS_13Kernel_traitsI6__halfS2_fS2_fjLj6144ELj1ELj1ELj8ELj16ENS_18Kernel_traits_baseILj6144ES2_S2_fS2_fjLj256EEEEELb0ELb0ELb0ELb0EEEvNS_9FwdParamsE)
        /*05f0*/ 	.word	0x00000045


	//----- nvinfo : EIATTR_FRAME_SIZE
	.align		4
.L_262:
        /*05f4*/ 	.byte	0x04, 0x11
        /*05f6*/ 	.short	(.L_264 - .L_263)
	.align		4
.L_263:
        /*05f8*/ 	.word	index@(_ZN10layer_norm13ln_fwd_kernelINS_13Kernel_traitsI6__halfS2_fS2_fjLj6144ELj1ELj1ELj8ELj16ENS_18Kernel_traits_baseILj6144ES2_S2_fS2_fjLj256EEEEELb0ELb0ELb0ELb0EEEvNS_9FwdParamsE)
        /*05fc*/ 	.word	0x00000000


	//----- nvinfo : EIATTR_REGCOUNT
	.align		4
.L_264:
        /*0600*/ 	.byte	0x04, 0x2f
        /*0602*/ 	.short	(.L_266 - .L_265)
	.align		4
.L_265:
        /*0604*/ 	.word	index@(_ZN10layer_norm13ln_fwd_kernelINS_13Kernel_traitsIf6__halfS2_S2_fjLj6144ELj1ELj1ELj8ELj16ENS_18Kernel_traits_baseILj6144EfS2_S2_S2_fjLj256EEEEELb1ELb1ELb1ELb1EEEvNS_9FwdParamsE)
        /*0608*/ 	.word	0x000000aa


	//----- nvinfo : EIATTR_FRAME_SIZE
	.align		4
.L_266:
        /*060c*/ 	.byte	0x04, 0x11
        /*060e*/ 	.short	(.L_268 - .L_267)
	.align		4
.L_267:
        /*0610*/ 	.word	index@(_ZN10layer_norm13ln_fwd_kernelINS_13Kernel_traitsIf6__halfS2_S2_fjLj6144ELj1ELj1ELj8ELj16ENS_18Kernel_traits_baseILj6144EfS2_S2_S2_fjLj256EEEEELb1ELb1ELb1ELb1EEEvNS_9FwdParamsE)
        /*0614*/ 	.word	0x00000000


	//----- nvinfo : EIATTR_REGCOUNT
	.align		4
.L_268:
        /*0618*/ 	.byte	0x04, 0x2f
        /*061a*/ 	.short	(.L_270 - .L_269)
	.align		4
.L_269:
        /*061c*/ 	.word	index@(_ZN10layer_norm13ln_fwd_kernelINS_13Kernel_traitsIf6__halfS2_S2_fjLj6144ELj1ELj1ELj8ELj16ENS_18Kernel_traits_baseILj6144EfS2_S2_S2_fjLj256EEEEELb1ELb1ELb1ELb0EEEvNS_9FwdParamsE)
        /*0620*/ 	.word	0x000000a0


	//----- nvinfo : EIATTR_FRAME_SIZE
	.align		4
.L_270:
        /*0624*/ 	.byte	0x04, 0x11
        /*0626*/ 	.short	(.L_272 - .L_271)
	.align		4
.L_271:
        /*0628*/ 	.word	index@(_ZN10layer_norm13ln_fwd_kernelINS_13Kernel_traitsIf6__halfS2_S2_fjLj6144ELj1ELj1ELj8ELj16ENS_18Kernel_traits_baseILj6144EfS2_S2_S2_fjLj256EEEEELb1ELb1ELb1ELb0EEEvNS_9FwdParamsE)
        /*062c*/ 	.word	0x00000000


	//----- nvinfo : EIATTR_REGCOUNT
	.align		4
.L_272:
        /*0630*/ 	.byte	0x04, 0x2f
        /*0632*/ 	.short	(.L_274 - .L_273)
	.align		4
.L_273:
        /*0634*/ 	.word	index@(_ZN10layer_norm13ln_fwd_kernelINS_13Kernel_traitsIf6__halfS2_S2_fjLj6144ELj1ELj1ELj8ELj16ENS_18Kernel_traits_baseILj6144EfS2_S2_S2_fjLj256EEEEELb1ELb1ELb0ELb1EEEvNS_9FwdParamsE)
        /*0638*/ 	.word	0x00000098


	//----- nvinfo : EIATTR_FRAME_SIZE
	.align		4
.L_274:
        /*063c*/ 	.byte	0x04, 0x11
        /*063e*/ 	.short	(.L_276 - .L_275)
	.align		4
.L_275:
        /*0640*/ 	.word	index@(_ZN10layer_norm13ln_fwd_kernelINS_13Kernel_traitsIf6__halfS2_S2_fjLj6144ELj1ELj1ELj8ELj16ENS_18Kernel_traits_baseILj6144EfS2_S2_S2_fjLj256EEEEELb1ELb1ELb0ELb1EEEvNS_9FwdParamsE)
        /*0644*/ 	.word	0x00000000


	//----- nvinfo : EIATTR_REGCOUNT
	.align		4
.L_276:
        /*0648*/ 	.byte	0x04, 0x2f
        /*064a*/ 	.short	(.L_278 - .L_277)
	.align		4
.L_277:
        /*064c*/ 	.word	index@(_ZN10layer_norm13ln_fwd_kernelINS_13Kernel_traitsIf6__halfS2_S2_fjLj6144ELj1ELj1ELj8ELj16ENS_18Kernel_traits_baseILj6144EfS2_S2_S2_fjLj256EEEEELb1ELb1ELb0ELb0EEEvNS_9FwdParamsE)
        /*0650*/ 	.word	0x00000094


	//----- nvinfo : EIATTR_FRAME_SIZE
	.align		4
.L_278:
        /*0654*/ 	.byte	0x04, 0x11
        /*0656*/ 	.short	(.L_280 - .L_279)
	.align		4
.L_279:
        /*0658*/ 	.word	index@(_ZN10layer_norm13ln_fwd_kernelINS_13Kernel_traitsIf6__halfS2_S2_fjLj6144ELj1ELj1ELj8ELj16ENS_18Kernel_traits_baseILj6144EfS2_S2_S2_fjLj256EEEEELb1ELb1ELb0ELb0EEEvNS_9FwdParamsE)
        /*065c*/ 	.word	0x00000000


	//----- nvinfo : EIATTR_REGCOUNT
	.align		4
.L_280:
        /*0660*/ 	.byte	0x04, 0x2f
        /*0662*/ 	.short	(.L_282 - .L_281)
	.align		4
.L_281:
        /*0664*/ 	.word	index@(_ZN10layer_norm13ln_fwd_kernelINS_13Kernel_traitsIf6__halfS2_S2_fjLj6144ELj1ELj1ELj8ELj16ENS_18Kernel_traits_baseILj6144EfS2_S2_S2_fjLj256EEEEELb1ELb0ELb1ELb1EEEvNS_9FwdParamsE)
        /*0668*/ 	.word	0x00000080


	//----- nvinfo : EIATTR_FRAME_SIZE
	.align		4
.L_282:
        /*066c*/ 	.byte	0x04, 0x11
        /*066e*/ 	.short	(.L_284 - .L_283)
	.align		4
.L_283:
        /*0670*/ 	.word	index@(_ZN10layer_norm13ln_fwd_kernelINS_13Kernel_traitsIf6__halfS2_S2_fjLj6144ELj1ELj1ELj8ELj16ENS_18Kernel_traits_baseILj6144EfS2_S2_S2_fjLj256EEEEELb1ELb0ELb1ELb1EEEvNS_9FwdParamsE)
        /*0674*/ 	.word	0x00000000


	//----- nvinfo : EIATTR_REGCOUNT
	.align		4
.L_284:
        /*0678*/ 	.byte	0x04, 0x2f
        /*067a*/ 	.short	(.L_286 - .L_285)
	.align		4
.L_285:
        /*067c*/ 	.word	index@(_ZN10layer_norm13ln_fwd_kernelINS_13Kernel_traitsIf6__halfS2_S2_fjLj6144ELj1ELj1ELj8ELj16ENS_18Kernel_traits_baseILj6144EfS2_S2_S2_fjLj256EEEEELb1ELb0ELb1ELb0EEEvNS_9FwdParamsE)
        /*0680*/ 	.word	0x00000080


	//----- nvinfo : EIATTR_FRAME_SIZE
	.align		4
.L_286:
        /*0684*/ 	.byte	0x04, 0x11
        /*0686*/ 	.short	(.L_288 - .L_287)
	.align		4
.L_287:
        /*0688*/ 	.word	index@(_ZN10layer_norm13ln_fwd_kernelINS_13Kernel_traitsIf6__halfS2_S2_fjLj6144ELj1ELj1ELj8ELj16ENS_18Kernel_traits_baseILj6144EfS2_S2_S2_fjLj256EEEEELb1ELb0ELb1ELb0EEEvNS_9FwdParamsE)
        /*068c*/ 	.word	0x00000000


	//----- nvinfo : EIATTR_REGCOUNT
	.align		4
.L_288:
        /*0690*/ 	.byte	0x04, 0x2f
        /*0692*/ 	.short	(.L_290 - .L_289)
	.align		4
.L_289:
        /*0694*/ 	.word	index@(_ZN10layer_norm13ln_fwd_kernelINS_13Kernel_traitsIf6__halfS2_S2_fjLj6144ELj1ELj1ELj8ELj16ENS_18Kernel_traits_baseILj6144EfS2_S2_S2_fjLj256EEEEELb1ELb0ELb0ELb1EEEvNS_9FwdParamsE)
        /*0698*/ 	.word	0x0000007d


	//----- nvinfo : EIATTR_FRAME_SIZE
	.align		4
.L_290:
        /*069c*/ 	.byte	0x04, 0x11
        /*069e*/ 	.short	(.L_292 - .L_291)
	.align		4
.L_291:
        /*06a0*/ 	.word	index@(_ZN10layer_norm13ln_fwd_kernelINS_13Kernel_traitsIf6__halfS2_S2_fjLj6144ELj1ELj1ELj8ELj16ENS_18Kernel_traits_baseILj6144EfS2_S2_S2_fjLj256EEEEELb1ELb0ELb0ELb1EEEvNS_9FwdParamsE)
        /*06a4*/ 	.word	0x00000000


	//----- nvinfo : EIATTR_REGCOUNT
	.align		4
.L_292:
        /*06a8*/ 	.byte	0x04, 0x2f
        /*06aa*/ 	.short	(.L_294 - .L_293)
	.align		4
.L_293:
        /*06ac*/ 	.word	index@(_ZN10layer_norm13ln_fwd_kernelINS_13Kernel_traitsIf6__halfS2_S2_fjLj6144ELj1ELj1ELj8ELj16ENS_18Kernel_traits_baseILj6144EfS2_S2_S2_fjLj256EEEEELb1ELb0ELb0ELb0EEEvNS_9FwdParamsE)
        /*06b0*/ 	.word	0x0000007a


	//----- nvinfo : EIATTR_FRAME_SIZE
	.align		4
.L_294:
        /*06b4*/ 	.byte	0x04, 0x11
        /*06b6*/ 	.short	(.L_296 - .L_295)
	.align		4
.L_295:
        /*06b8*/ 	.word	index@(_ZN10layer_norm13ln_fwd_kernelINS_13Kernel_traitsIf6__halfS2_S2_fjLj6144ELj1ELj1ELj8ELj16ENS_18Kernel_traits_baseILj6144EfS2_S2_S2_fjLj256EEEEELb1ELb0ELb0ELb0EEEvNS_9FwdParamsE)
        /*06bc*/ 	.word	0x00000000


	//----- nvinfo : EIATTR_REGCOUNT
	.align		4
.L_296:
        /*06c0*/ 	.byte	0x04, 0x2f
        /*06c2*/ 	.short	(.L_298 - .L_297)
	.align		4
.L_297:
        /*06c4*/ 	.word	index@(_ZN10layer_norm13ln_fwd_kernelINS_13Kernel_traitsIf6__halfS2_S2_fjLj6144ELj1ELj1ELj8ELj16ENS_18Kernel_traits_baseILj6144EfS2_S2_S2_fjLj256EEEEELb0ELb1ELb1ELb1EEEvNS_9FwdParamsE)
        /*06c8*/ 	.word	0x00000080


	//----- nvinfo : EIATTR_FRAME_SIZE
	.align		4
.L_298:
        /*06cc*/ 	.byte	0x04, 0x11
        /*06ce*/ 	.short	(.L_300 - .L_299)
	.align		4
.L_299:
        /*06d0*/ 	.word	index@(_ZN10layer_norm13ln_fwd_kernelINS_13Kernel_traitsIf6__halfS2_S2_fjLj6144ELj1ELj1ELj8ELj16ENS_18Kernel_traits_baseILj6144EfS2_S2_S2_fjLj256EEEEELb0ELb1ELb1ELb1EEEvNS_9FwdParamsE)
        /*06d4*/ 	.word	0x00000000


	//----- nvinfo : EIATTR_REGCOUNT
	.align		4
.L_300:
        /*06d8*/ 	.byte	0x04, 0x2f
        /*06da*/ 	.short	(.L_302 - .L_301)
	.align		4
.L_301:
        /*06dc*/ 	.word	index@(_ZN10layer_norm13ln_fwd_kernelINS_13Kernel_traitsIf6__halfS2_S2_fjLj6144ELj1ELj1ELj8ELj16ENS_18Kernel_traits_baseILj6144EfS2_S2_S2_fjLj256EEEEELb0ELb1ELb1ELb0EEEvNS_9FwdParamsE)
        /*06e0*/ 	.word	0x0000007f


	//----- nvinfo : EIATTR_FRAME_SIZE
	.align		4
.L_302:
        /*06e4*/ 	.byte	0x04, 0x11
        /*06e6*/ 	.short	(.L_304 - .L_303)
	.align		4
.L_303:
        /*06e8*/ 	.word	index@(_ZN10layer_norm13ln_fwd_kernelINS_13Kernel_traitsIf6__halfS2_S2_fjLj6144ELj1ELj1ELj8ELj16ENS_18Kernel_traits_baseILj6144EfS2_S2_S2_fjLj256EEEEELb0ELb1ELb1ELb0EEEvNS_9FwdParamsE)
        /*06ec*/ 	.word	0x00000000


	//----- nvinfo : EIATTR_REGCOUNT
	.align		4
.L_304:
        /*06f0*/ 	.byte	0x04, 0x2f
        /*06f2*/ 	.short	(.L_306 - .L_305)
	.align		4
.L_305:
        /*06f4*/ 	.word	index@(_ZN10layer_norm13ln_fwd_kernelINS_13Kernel_traitsIf6__halfS2_S2_fjLj6144ELj1ELj1ELj8ELj16ENS_18Kernel_traits_baseILj6144EfS2_S2_S2_fjLj256EEEEELb0ELb1ELb0ELb1EEEvNS_9FwdParamsE)
        /*06f8*/ 	.word	0x00000080


	//----- nvinfo : EIATTR_FRAME_SIZE
	.align		4
.L_306:
        /*06fc*/ 	.byte	0x04, 0x11
        /*06fe*/ 	.short	(.L_308 - .L_307)
	.align		4
.L_307:
        /*0700*/ 	.word	index@(_ZN10layer_norm13ln_fwd_kernelINS_13Kernel_traitsIf6__halfS2_S2_fjLj6144ELj1ELj1ELj8ELj16ENS_18Kernel_traits_baseILj6144EfS2_S2_S2_fjLj256EEEEELb0ELb1ELb0ELb1EEEvNS_9FwdParamsE)
        /*0704*/ 	.word	0x00000000


	//----- nvinfo : EIATTR_REGCOUNT
	.align		4
.L_308:
        /*0708*/ 	.byte	0x04, 0x2f
        /*070a*/ 	.short	(.L_310 - .L_309)
	.align		4
.L_309:
        /*070c*/ 	.word	index@(_ZN10layer_norm13ln_fwd_kernelINS_13Kernel_traitsIf6__halfS2_S2_fjLj6144ELj1ELj1ELj8ELj16ENS_18Kernel_traits_baseILj6144EfS2_S2_S2_fjLj256EEEEELb0ELb1ELb0ELb0EEEvNS_9FwdParamsE)
        /*0710*/ 	.word	0x00000080


	//----- nvinfo : EIATTR_FRAME_SIZE
	.align		4
.L_310:
        /*0714*/ 	.byte	0x04, 0x11
        /*0716*/ 	.short	(.L_312 - .L_311)
	.align		4
.L_311:
        /*0718*/ 	.word	index@(_ZN10layer_norm13ln_fwd_kernelINS_13Kernel_traitsIf6__halfS2_S2_fjLj6144ELj1ELj1ELj8ELj16ENS_18Kernel_traits_baseILj6144EfS2_S2_S2_fjLj256EEEEELb0ELb1ELb0ELb0EEEvNS_9FwdParamsE)
        /*071c*/ 	.word	0x00000000


	//----- nvinfo : EIATTR_REGCOUNT
	.align		4
.L_312:
        /*0720*/ 	.byte	0x04, 0x2f
        /*0722*/ 	.short	(.L_314 - .L_313)
	.align		4
.L_313:
        /*0724*/ 	.word	index@(_ZN10layer_norm13ln_fwd_kernelINS_13Kernel_traitsIf6__halfS2_S2_fjLj6144ELj1ELj1ELj8ELj16ENS_18Kernel_traits_baseILj6144EfS2_S2_S2_fjLj256EEEEELb0ELb0ELb1ELb1EEEvNS_9FwdParamsE)
        /*0728*/ 	.word	0x00000078


	//----- nvinfo : EIATTR_FRAME_SIZE
	.align		4
.L_314:
        /*072c*/ 	.byte	0x04, 0x11
        /*072e*/ 	.short	(.L_316 - .L_315)
	.align		4
.L_315:
        /*0730*/ 	.word	index@(_ZN10layer_norm13ln_fwd_kernelINS_13Kernel_traitsIf6__halfS2_S2_fjLj6144ELj1ELj1ELj8ELj16ENS_18Kernel_traits_baseILj6144EfS2_S2_S2_fjLj256EEEEELb0ELb0ELb1ELb1EEEvNS_9FwdParamsE)
        /*0734*/ 	.word	0x00000000


	//----- nvinfo : EIATTR_REGCOUNT
	.align		4
.L_316:
        /*0738*/ 	.byte	0x04, 0x2f
        /*073a*/ 	.short	(.L_318 - .L_317)
	.align		4
.L_317:
        /*073c*/ 	.word	index@(_ZN10layer_norm13ln_fwd_kernelINS_13Kernel_traitsIf6__halfS2_S2_fjLj6144ELj1ELj1ELj8ELj16ENS_18Kernel_traits_baseILj6144EfS2_S2_S2_fjLj256EEEEELb0ELb0ELb1ELb0EEEvNS_9FwdParamsE)
        /*0740*/ 	.word	0x0000007e


	//----- nvinfo : EIATTR_FRAME_SIZE
	.align		4
.L_318:
        /*0744*/ 	.byte	0x04, 0x11
        /*0746*/ 	.short	(.L_320 - .L_319)
	.align		4
.L_319:
        /*0748*/ 	.word	index@(_ZN10layer_norm13ln_fwd_kernelINS_13Kernel_traitsIf6__halfS2_S2_fjLj6144ELj1ELj1ELj8ELj16ENS_18Kernel_traits_baseILj6144EfS2_S2_S2_fjLj256EEEEELb0ELb0ELb1ELb0EEEvNS_9FwdParamsE)
        /*074c*/ 	.word	0x00000000


	//----- nvinfo : EIATTR_REGCOUNT
	.align		4
.L_320:
        /*0750*/ 	.byte	0x04, 0x2f
        /*0752*/ 	.short	(.L_322 - .L_321)
	.align		4
.L_321:
        /*0754*/ 	.word	index@(_ZN10layer_norm13ln_fwd_kernelINS_13Kernel_traitsIf6__halfS2_S2_fjLj6144ELj1ELj1ELj8ELj16ENS_18Kernel_traits_baseILj6144EfS2_S2_S2_fjLj256EEEEELb0ELb0ELb0ELb1EEEvNS_9FwdParamsE)
        /*0758*/ 	.word	0x00000073


	//----- nvinfo : EIATTR_FRAME_SIZE
	.align		4
.L_322:
        /*075c*/ 	.byte	0x04, 0x11
        /*075e*/ 	.short	(.L_324 - .L_323)
	.align		4
.L_323:
        /*0760*/ 	.word	index@(_ZN10layer_norm13ln_fwd_kernelINS_13Kernel_traitsIf6__halfS2_S2_fjLj6144ELj1ELj1ELj8ELj16ENS_18Kernel_traits_baseILj6144EfS2_S2_S2_fjLj256EEEEELb0ELb0ELb0ELb1EEEvNS_9FwdParamsE)
        /*0764*/ 	.word	0x00000000


	//----- nvinfo : EIATTR_REGCOUNT
	.align		4
.L_324:
        /*0768*/ 	.byte	0x04, 0x2f
        /*076a*/ 	.short	(.L_326 - .L_325)
	.align		4
.L_325:
        /*076c*/ 	.word	index@(_ZN10layer_norm13ln_fwd_kernelINS_13Kernel_traitsIf6__halfS2_S2_fjLj6144ELj1ELj1ELj8ELj16ENS_18Kernel_traits_baseILj6144EfS2_S2_S2_fjLj256EEEEELb0ELb0ELb0ELb0EEEvNS_9FwdParamsE)
        /*0770*/ 	.word	0x00000063


	//----- nvinfo : EIATTR_FRAME_SIZE
	.align		4
.L_326:
        /*0774*/ 	.byte	0x04, 0x11
        /*0776*/ 	.short	(.L_328 - .L_327)
	.align		4
.L_327:
        /*0778*/ 	.word	index@(_ZN10layer_norm13ln_fwd_kernelINS_13Kernel_traitsIf6__halfS2_S2_fjLj6144ELj1ELj1ELj8ELj16ENS_18Kernel_traits_baseILj6144EfS2_S2_S2_fjLj256EEEEELb0ELb0ELb0ELb0EEEvNS_9FwdParamsE)
        /*077c*/ 	.word	0x00000000


	//----- nvinfo : EIATTR_REGCOUNT
	.align		4
.L_328:
        /*0780*/ 	.byte	0x04, 0x2f
        /*0782*/ 	.short	(.L_330 - .L_329)
	.align		4
.L_329:
        /*0784*/ 	.word	index@(_ZN10layer_norm13ln_fwd_kernelINS_13Kernel_traitsIf13__nv_bfloat16fS2_fjLj6144ELj1ELj1ELj8ELj16ENS_18Kernel_traits_baseILj6144EfS2_fS2_fjLj256EEEEELb1ELb1ELb1ELb1EEEvNS_9FwdParamsE)
        /*0788*/ 	.word	0x00000096


	//----- nvinfo : EIATTR_FRAME_SIZE
	.align		4
.L_330:
        /*078c*/ 	.byte	0x04, 0x11
        /*078e*/ 	.short	(.L_332 - .L_331)
	.align		4
.L_331:
        /*0790*/ 	.word	index@(_ZN10layer_norm13ln_fwd_kernelINS_13Kernel_traitsIf13__nv_bfloat16fS2_fjLj6144ELj1ELj1ELj8ELj16ENS_18Kernel_traits_baseILj6144EfS2_fS2_fjLj256EEEEELb1ELb1ELb1ELb1EEEvNS_9FwdParamsE)
        /*0794*/ 	.word	0x00000000


	//----- nvinfo : EIATTR_REGCOUNT
	.align		4
.L_332:
        /*0798*/ 	.byte	0x04, 0x2f
        /*079a*/ 	.short	(.L_334 - .L_333)
	.align		4
.L_333:
        /*079c*/ 	.word	index@(_ZN10layer_norm13ln_fwd_kernelINS_13Kernel_traitsIf13__nv_bfloat16fS2_fjLj6144ELj1ELj1ELj8ELj16ENS_18Kernel_traits_baseILj6144EfS2_fS2_fjLj256EEEEELb1ELb1ELb1ELb0EEEvNS_9FwdParamsE)
        /*07a0*/ 	.word	0x0000009b


	//----- nvinfo : EIATTR_FRAME_SIZE
	.align		4
.L_334:
        /*07a4*/ 	.byte	0x04, 0x11
        /*07a6*/ 	.short	(.L_336 - .L_335)
	.align		4
.L_335:
        /*07a8*/ 	.word	index@(_ZN10layer_norm13ln_fwd_kernelINS_13Kernel_traitsIf13__nv_bfloat16fS2_fjLj6144ELj1ELj1ELj8ELj16ENS_18Kernel_traits_baseILj6144EfS2_fS2_fjLj256EEEEELb1ELb1ELb1ELb0EEEvNS_9FwdParamsE)
        /*07ac*/ 	.word	0x00000000


	//----- nvinfo : EIATTR_REGCOUNT
	.align		4
.L_336:
        /*07b0*/ 	.byte	0x04, 0x2f
        /*07b2*/ 	.short	(.L_338 - .L_337)
	.align		4
.L_337:
        /*07b4*/ 	.word	index@(_ZN10layer_norm13ln_fwd_kernelINS_13Kernel_traitsIf13__nv_bfloat16fS2_fjLj6144ELj1ELj1ELj8ELj16ENS_18Kernel_traits_baseILj6144EfS2_fS2_fjLj256EEEEELb1ELb1ELb0ELb1EEEvNS_9FwdParamsE)
        /*07b8*/ 	.word	0x00000080


	//----- nvinfo : EIATTR_FRAME_SIZE
	.align		4
.L_338:
        /*07bc*/ 	.byte	0x04, 0x11
        /*07be*/ 	.short	(.L_340 - .L_339)
	.align		4
.L_339:
        /*07c0*/ 	.word	index@(_ZN10layer_norm13ln_fwd_kernelINS_13Kernel_traitsIf13__nv_bfloat16fS2_fjLj6144ELj1ELj1ELj8ELj16ENS_18Kernel_traits_baseILj6144EfS2_fS2_fjLj256EEEEELb1ELb1ELb0ELb1EEEvNS_9FwdParamsE)
        /*07c4*/ 	.word	0x00000010


	//----- nvinfo : EIATTR_REGCOUNT
	.align		4
.L_340:
        /*07c8*/ 	.byte	0x04, 0x2f
        /*07ca*/ 	.short	(.L_342 - .L_341)
	.align		4
.L_341:
        /*07cc*/ 	.word	index@(_ZN10layer_norm13ln_fwd_kernelINS_13Kernel_traitsIf13__nv_bfloat16fS2_fjLj6144ELj1ELj1ELj8ELj16ENS_18Kernel_traits_baseILj6144EfS2_fS2_fjLj256EEEEELb1ELb1ELb0ELb0EEEvNS_9FwdParamsE)
        /*07d0*/ 	.word	0x0000008c


	//----- nvinfo : EIATTR_FRAME_SIZE
	.align		4
.L_342:
        /*07d4*/ 	.byte	0x04, 0x11
        /*07d6*/ 	.short	(.L_344 - .L_343)
	.align		4
.L_343:
        /*07d8*/ 	.word	index@(_ZN10layer_norm13ln_fwd_kernelINS_13Kernel_traitsIf13__nv_bfloat16fS2_fjLj6144ELj1ELj1ELj8ELj16ENS_18Kernel_traits_baseILj6144EfS2_fS2_fjLj256EEEEELb1ELb1ELb0ELb0EEEvNS_9FwdParamsE)
        /*07dc*/ 	.word	0x00000000


	//----- nvinfo : EIATTR_REGCOUNT
	.align		4
.L_344:
        /*07e0*/ 	.byte	0x04, 0x2f
        /*07e2*/ 	.short	(.L_346 - .L_345)
	.align		4
.L_345:
        /*07e4*/ 	.word	index@(_ZN10layer_norm13ln_fwd_kernelINS_13Kernel_traitsIf13__nv_bfloat16fS2_fjLj6144ELj1ELj1ELj8ELj16ENS_18Kernel_traits_baseILj6144EfS2_fS2_fjLj256EEEEELb1ELb0ELb1ELb1EEEvNS_9FwdParamsE)
        /*07e8*/ 	.word	0x00000080


	//----- nvinfo : EIATTR_FRAME_SIZE
	.align		4
.L_346:
        /*07ec*/ 	.byte	0x04, 0x11
        /*07ee*/ 	.short	(.L_348 - .L_347)
	.align		4
.L_347:
        /*07f0*/ 	.word	index@(_ZN10layer_norm13ln_fwd_kernelINS_13Kernel_traitsIf13__nv_bfloat16fS2_fjLj6144ELj1ELj1ELj8ELj16ENS_18Kernel_traits_baseILj6144EfS2_fS2_fjLj256EEEEELb1ELb0ELb1ELb1EEEvNS_9FwdParamsE)
        /*07f4*/ 	.word	0x00000000


	//----- nvinfo : EIATTR_REGCOUNT
	.align		4
.L_348:
        /*07f8*/ 	.byte	0x04, 0x2f
        /*07fa*/ 	.short	(.L_350 - .L_349)
	.align		4
.L_349:
        /*07fc*/ 	.word	index@(_ZN10layer_norm13ln_fwd_kernelINS_13Kernel_traitsIf13__nv_bfloat16fS2_fjLj6144ELj1ELj1ELj8ELj16ENS_18Kernel_traits_baseILj6144EfS2_fS2_fjLj256EEEEELb1ELb0ELb1ELb0EEEvNS_9FwdParamsE)
        /*0800*/ 	.word	0x00000077


	//----- nvinfo : EIATTR_FRAME_SIZE
	.align		4
.L_350:
        /*0804*/ 	.byte	0x04, 0x11
        /*0806*/ 	.short	(.L_352 - .L_351)
	.align		4
.L_351:
        /*0808*/ 	.word	index@(_ZN10layer_norm13ln_fwd_kernelINS_13Kernel_traitsIf13__nv_bfloat16fS2_fjLj6144ELj1ELj1ELj8ELj16ENS_18Kernel_traits_baseILj6144EfS2_fS2_fjLj256EEEEELb1ELb0ELb1ELb0EEEvNS_9FwdParamsE)
        /*080c*/ 	.word	0x00000000


	//----- nvinfo : EIATTR_REGCOUNT
	.align		4
.L_352:
        /*0810*/ 	.byte	0x04, 0x2f
        /*0812*/ 	.short	(.L_354 - .L_353)
	.align		4
.L_353:
        /*0814*/ 	.word	index@(_ZN10layer_norm13ln_fwd_kernelINS_13Kernel_traitsIf13__nv_bfloat16fS2_fjLj6144ELj1ELj1ELj8ELj16ENS_18Kernel_traits_baseILj6144EfS2_fS2_fjLj256EEEEELb1ELb0ELb0ELb1EEEvNS_9FwdParamsE)
        /*0818*/ 	.word	0x0000007b


	//----- nvinfo : EIATTR_FRAME_SIZE
	.align		4
.L_354:
        /*081c*/ 	.byte	0x04, 0x11
        /*081e*/ 	.short	(.L_356 - .L_355)
	.align		4
.L_355:
        /*0820*/ 	.word	index@(_ZN10layer_norm13ln_fwd_kernelINS_13Kernel_traitsIf13__nv_bfloat16fS2_fjLj6144ELj1ELj1ELj8ELj16ENS_18Kernel_traits_baseILj6144EfS2_fS2_fjLj256EEEEELb1ELb0ELb0ELb1EEEvNS_9FwdParamsE)
        /*0824*/ 	.word	0x00000000


	//----- nvinfo : EIATTR_REGCOUNT
	.align		4
.L_356:
        /*0828*/ 	.byte	0x04, 0x2f
        /*082a*/ 	.short	(.L_358 - .L_357)
	.align		4
.L_357:
        /*082c*/ 	.word	index@(_ZN10layer_norm13ln_fwd_kernelINS_13Kernel_traitsIf13__nv_bfloat16fS2_fjLj6144ELj1ELj1ELj8ELj16ENS_18Kernel_traits_baseILj6144EfS2_fS2_fjLj256EEEEELb1ELb0ELb0ELb0EEEvNS_9FwdParamsE)
        /*0830*/ 	.word	0x0000006f


	//----- nvinfo : EIATTR_FRAME_SIZE
	.align		4
.L_358:
        /*0834*/ 	.byte	0x04, 0x11
        /*0836*/ 	.short	(.L_360 - .L_359)
	.align		4
.L_359:
        /*0838*/ 	.word	index@(_ZN10layer_norm13ln_fwd_kernelINS_13Kernel_traitsIf13__nv_bfloat16fS2_fjLj6144ELj1ELj1ELj8ELj16ENS_18Kernel_traits_baseILj6144EfS2_fS2_fjLj256EEEEELb1ELb0ELb0ELb0EEEvNS_9FwdParamsE)
        /*083c*/ 	.word	0x00000000


	//----- nvinfo : EIATTR_REGCOUNT
	.align		4
.L_360:
        /*0840*/ 	.byte	0x04, 0x2f
        /*0842*/ 	.short	(.L_362 - .L_361)
	.align		4
.L_361:
        /*0844*/ 	.word	index@(_ZN10layer_norm13ln_fwd_kernelINS_13Kernel_traitsIf13__nv_bfloat16fS2_fjLj6144ELj1ELj1ELj8ELj16ENS_18Kernel_traits_baseILj6144EfS2_fS2_fjLj256EEEEELb0ELb1ELb1ELb1EEEvNS_9FwdParamsE)
        /*0848*/ 	.word	0x00000080


	//----- nvinfo : EIATTR_FRAME_SIZE
	.align		4
.L_362:
        /*084c*/ 	.byte	0x04, 0x11
        /*084e*/ 	.short	(.L_364 - .L_363)
	.align		4
.L_363:
        /*0850*/ 	.word	index@(_ZN10layer_norm13ln_fwd_kernelINS_13Kernel_traitsIf13__nv_bfloat16fS2_fjLj6144ELj1ELj1ELj8ELj16ENS_18Kernel_traits_baseILj6144EfS2_fS2_fjLj256EEEEELb0ELb1ELb1ELb1EEEvNS_9FwdParamsE)
        /*0854*/ 	.word	0x00000000


	//----- nvinfo : EIATTR_REGCOUNT
	.align		4
.L_364:
        /*0858*/ 	.byte	0x04, 0x2f
        /*085a*/ 	.short	(.L_366 - .L_365)
	.align		4
.L_365:
        /*085c*/ 	.word	index@(_ZN10layer_norm13ln_fwd_kernelINS_13Kernel_traitsIf13__nv_bfloat16fS2_fjLj6144ELj1ELj1ELj8ELj16ENS_18Kernel_traits_baseILj6144EfS2_fS2_fjLj256EEEEELb0ELb1ELb1ELb0EEEvNS_9FwdParamsE)
        /*0860*/ 	.word	0x0000007f


	//----- nvinfo : EIATTR_FRAME_SIZE
	.align		4
.L_366:
        /*0864*/ 	.byte	0x04, 0x11
        /*0866*/ 	.short	(.L_368 - .L_367)
	.align		4
.L_367:
        /*0868*/ 	.word	index@(_ZN10layer_norm13ln_fwd_kernelINS_13Kernel_traitsIf13__nv_bfloat16fS2_fjLj6144ELj1ELj1ELj8ELj16ENS_18Kernel_traits_baseILj6144EfS2_fS2_fjLj256EEEEELb0ELb1ELb1ELb0EEEvNS_9FwdParamsE)
        /*086c*/ 	.word	0x00000000


	//----- nvinfo : EIATTR_REGCOUNT
	.align		4
.L_368:
        /*0870*/ 	.byte	0x04, 0x2f
        /*0872*/ 	.short	(.L_370 - .L_369)
	.align		4
.L_369:
        /*0874*/ 	.word	index@(_ZN10layer_norm13ln_fwd_kernelINS_13Kernel_traitsIf13__nv_bfloat16fS2_fjLj6144ELj1ELj1ELj8ELj16ENS_18Kernel_traits_baseILj6144EfS2_fS2_fjLj256EEEEELb0ELb1ELb0ELb1EEEvNS_9FwdParamsE)
        /*0878*/ 	.word	0x0000007f


	//----- nvinfo : EIATTR_FRAME_SIZE
	.align		4
.L_370:
        /*087c*/ 	.byte	0x04, 0x11
        /*087e*/ 	.short	(.L_372 - .L_371)
	.align		4
.L_371:
        /*0880*/ 	.word	index@(_ZN10layer_norm13ln_fwd_kernelINS_13Kernel_traitsIf13__nv_bfloat16fS2_fjLj6144ELj1ELj1ELj8ELj16ENS_18Kernel_traits_baseILj6144EfS2_fS2_fjLj256EEEEELb0ELb1ELb0ELb1EEEvNS_9FwdParamsE)
        /*0884*/ 	.word	0x00000000


	//----- nvinfo : EIATTR_REGCOUNT
	.align		4
.L_372:
        /*0888*/ 	.byte	0x04, 0x2f
        /*088a*/ 	.short	(.L_374 - .L_373)
	.align		4
.L_373:
        /*088c*/ 	.word	index@(_ZN10layer_norm13ln_fwd_kernelINS_13Kernel_traitsIf13__nv_bfloat16fS2_fjLj6144ELj1ELj1ELj8ELj16ENS_18Kernel_traits_baseILj6144EfS2_fS2_fjLj256EEEEELb0ELb1ELb0ELb0EEEvNS_9FwdParamsE)
        /*0890*/ 	.word	0x00000080


	//----- nvinfo : EIATTR_FRAME_SIZE
	.align		4
.L_374:
        /*0894*/ 	.byte	0x04, 0x11
        /*0896*/ 	.short	(.L_376 - .L_375)
	.align		4
.L_375:
        /*0898*/ 	.word	index@(_ZN10layer_norm13ln_fwd_kernelINS_13Kernel_traitsIf13__nv_bfloat16fS2_fjLj6144ELj1ELj1ELj8ELj16ENS_18Kernel_traits_baseILj6144EfS2_fS2_fjLj256EEEEELb0ELb1ELb0ELb0EEEvNS_9FwdParamsE)
        /*089c*/ 	.word	0x00000000


	//----- nvinfo : EIATTR_REGCOUNT
	.align		4
.L_376:
        /*08a0*/ 	.byte	0x04, 0x2f
        /*08a2*/ 	.short	(.L_378 - .L_377)
	.align		4
.L_377:
        /*08a4*/ 	.word	index@(_ZN10layer_norm13ln_fwd_kernelINS_13Kernel_traitsIf13__nv_bfloat16fS2_fjLj6144ELj1ELj1ELj8ELj16ENS_18Kernel_traits_baseILj6144EfS2_fS2_fjLj256EEEEELb0ELb0ELb1ELb1EEEvNS_9FwdParamsE)
        /*08a8*/ 	.word	0x0000006f


	//----- nvinfo : EIATTR_FRAME_SIZE
	.align		4
.L_378:
        /*08ac*/ 	.byte	0x04, 0x11
        /*08ae*/ 	.short	(.L_380 - .L_379)
	.align		4
.L_379:
        /*08b0*/ 	.word	index@(_ZN10layer_norm13ln_fwd_kernelINS_13Kernel_traitsIf13__nv_bfloat16fS2_fjLj6144ELj1ELj1ELj8ELj16ENS_18Kernel_traits_baseILj6144EfS2_fS2_fjLj256EEEEELb0ELb0ELb1ELb1EEEvNS_9FwdParamsE)
        /*08b4*/ 	.word	0x00000000


	//----- nvinfo : EIATTR_REGCOUNT
	.align		4
.L_380:
        /*08b8*/ 	.byte	0x04, 0x2f
        /*08ba*/ 	.short	(.L_382 - .L_381)
	.align		4
.L_381:
        /*08bc*/ 	.word	index@(_ZN10layer_norm13ln_fwd_kernelINS_13Kernel_traitsIf13__nv_bfloat16fS2_fjLj6144ELj1ELj1ELj8ELj16ENS_18Kernel_traits_baseILj6144EfS2_fS2_fjLj256EEEEELb0ELb0ELb1ELb0EEEvNS_9FwdParamsE)
        /*08c0*/ 	.word	0x00000066


	//----- nvinfo : EIATTR_FRAME_SIZE
	.align		4
.L_382:
        /*08c4*/ 	.byte	0x04, 0x11
        /*08c6*/ 	.short	(.L_384 - .L_383)
	.align		4
.L_383:
        /*08c8*/ 	.word	index@(_ZN10layer_norm13ln_fwd_kernelINS_13Kernel_traitsIf13__nv_bfloat16fS2_fjLj6144ELj1ELj1ELj8ELj16ENS_18Kernel_traits_baseILj6144EfS2_fS2_fjLj256EEEEELb0ELb0ELb1ELb0EEEvNS_9FwdParamsE)
        /*08cc*/ 	.word	0x00000000


	//----- nvinfo : EIATTR_REGCOUNT
	.align		4
.L_384:
        /*08d0*/ 	.byte	0x04, 0x2f
        /*08d2*/ 	.short	(.L_386 - .L_385)
	.align		4
.L_385:
        /*08d4*/ 	.word	index@(_ZN10layer_norm13ln_fwd_kernelINS_13Kernel_traitsIf13__nv_bfloat16fS2_fjLj6144ELj1ELj1ELj8ELj16ENS_18Kernel_traits_baseILj6144EfS2_fS2_fjLj256EEEEELb0ELb0ELb0ELb1EEEvNS_9FwdParamsE)
        /*08d8*/ 	.word	0x00000075


	//----- nvinfo : EIATTR_FRAME_SIZE
	.align		4
.L_386:
        /*08dc*/ 	.byte	0x04, 0x11
        /*08de*/ 	.short	(.L_388 - .L_387)
	.align		4
.L_387:
        /*08e0*/ 	.word	index@(_ZN10layer_norm13ln_fwd_kernelINS_13Kernel_traitsIf13__nv_bfloat16fS2_fjLj6144ELj1ELj1ELj8ELj16ENS_18Kernel_traits_baseILj6144EfS2_fS2_fjLj256EEEEELb0ELb0ELb0ELb1EEEvNS_9FwdParamsE)
        /*08e4*/ 	.word	0x00000000


	//----- nvinfo : EIATTR_REGCOUNT
	.align		4
.L_388:
        /*08e8*/ 	.byte	0x04, 0x2f
        /*08ea*/ 	.short	(.L_390 - .L_389)
	.align		4
.L_389:
        /*08ec*/ 	.word	index@(_ZN10layer_norm13ln_fwd_kernelINS_13Kernel_traitsIf13__nv_bfloat16fS2_fjLj6144ELj1ELj1ELj8ELj16ENS_18Kernel_traits_baseILj6144EfS2_fS2_fjLj256EEEEELb0ELb0ELb0ELb0EEEvNS_9FwdParamsE)
        /*08f0*/ 	.word	0x00000062


	//----- nvinfo : EIATTR_FRAME_SIZE
	.align		4
.L_390:
        /*08f4*/ 	.byte	0x04, 0x11
        /*08f6*/ 	.short	(.L_392 - .L_391)
	.align		4
.L_391:
        /*08f8*/ 	.word	index@(_ZN10layer_norm13ln_fwd_kernelINS_13Kernel_traitsIf13__nv_bfloat16fS2_fjLj6144ELj1ELj1ELj8ELj16ENS_18Kernel_traits_baseILj6144EfS2_fS2_fjLj256EEEEELb0ELb0ELb0ELb0EEEvNS_9FwdParamsE)
        /*08fc*/ 	.word	0x00000000


	//----- nvinfo : EIATTR_REGCOUNT
	.align		4
.L_392:
        /*0900*/ 	.byte	0x04, 0x2f
        /*0902*/ 	.short	(.L_394 - .L_393)
	.align		4
.L_393:
        /*0904*/ 	.word	index@(_ZN10layer_norm13ln_fwd_kernelINS_13Kernel_traitsI13__nv_bfloat16S2_fS2_fjLj6144ELj1ELj1ELj8ELj16ENS_18Kernel_traits_baseILj6144ES2_S2_fS2_fjLj256EEEEELb1ELb1ELb1ELb1EEEvNS_9FwdParamsE)
        /*0908*/ 	.word	0x00000096


	//----- nvinfo : EIATTR_FRAME_SIZE
	.align		4
.L_394:
        /*090c*/ 	.byte	0x04, 0x11
        /*090e*/ 	.short	(.L_396 - .L_395)
	.align		4
.L_395:
        /*0910*/ 	.word	index@(_ZN10layer_norm13ln_fwd_kernelINS_13Kernel_traitsI13__nv_bfloat16S2_fS2_fjLj6144ELj1ELj1ELj8ELj16ENS_18Kernel_traits_baseILj6144ES2_S2_fS2_fjLj256EEEEELb1ELb1ELb1ELb1EEEvNS_9FwdParamsE)
        /*0914*/ 	.word	0x00000000


	//----- nvinfo : EIATTR_REGCOUNT
	.align		4
.L_396:
        /*0918*/ 	.byte	0x04, 0x2f
        /*091a*/ 	.short	(.L_398 - .L_397)
	.align		4
.L_397:
        /*091c*/ 	.word	index@(_ZN10layer_norm13ln_fwd_kernelINS_13Kernel_traitsI13__nv_bfloat16S2_fS2_fjLj6144ELj1ELj1ELj8ELj16ENS_18Kernel_traits_baseILj6144ES2_S2_fS2_fjLj256EEEEELb1ELb1ELb1ELb0EEEvNS_9FwdParamsE)
        /*0920*/ 	.word	0x0000009d


	//----- nvinfo : EIATTR_FRAME_SIZE
	.align		4
.L_398:
        /*0924*/ 	.byte	0x04, 0x11
        /*0926*/ 	.short	(.L_400 - .L_399)
	.align		4
.L_399:
        /*0928*/ 	.word	index@(_ZN10layer_norm13ln_fwd_kernelINS_13Kernel_traitsI13__nv_bfloat16S2_fS2_fjLj6144ELj1ELj1ELj8ELj16ENS_18Kernel_traits_baseILj6144ES2_S2_fS2_fjLj256EEEEELb1ELb1ELb1ELb0EEEvNS_9FwdParamsE)
        /*092c*/ 	.word	0x00000000


	//----- nvinfo : EIATTR_REGCOUNT
	.align		4
.L_400:
        /*0930*/ 	.byte	0x04, 0x2f
        /*0932*/ 	.short	(.L_402 - .L_401)
	.align		4
.L_401:
        /*0934*/ 	.word	index@(_ZN10layer_norm13ln_fwd_kernelINS_13Kernel_traitsI13__nv_bfloat16S2_fS2_fjLj6144ELj1ELj1ELj8ELj16ENS_18Kernel_traits_baseILj6144ES2_S2_fS2_fjLj256EEEEELb1ELb1ELb0ELb1EEEvNS_9FwdParamsE)
        /*0938*/ 	.word	0x00000080


	//----- nvinfo : EIATTR_FRAME_SIZE
	.align		4
.L_402:
        /*093c*/ 	.byte	0x04, 0x11
        /*093e*/ 	.short	(.L_404 - .L_403)
	.align		4
.L_403:
        /*0940*/ 	.word	index@(_ZN10layer_norm13ln_fwd_kernelINS_13Kernel_traitsI13__nv_bfloat16S2_fS2_fjLj6144ELj1ELj1ELj8ELj16ENS_18Kernel_traits_baseILj6144ES2_S2_fS2_fjLj256EEEEELb1ELb1ELb0ELb1EEEvNS_9FwdParamsE)
        /*0944*/ 	.word	0x00000008


	//----- nvinfo : EIATTR_REGCOUNT
	.align		4
.L_404:
        /*0948*/ 	.byte	0x04, 0x2f
        /*094a*/ 	.short	(.L_406 - .L_405)
	.align		4
.L_405:
        /*094c*/ 	.word	index@(_ZN10layer_norm13ln_fwd_kernelINS_13Kernel_traitsI13__nv_bfloat16S2_fS2_fjLj6144ELj1ELj1ELj8ELj16ENS_18Kernel_traits_baseILj6144ES2_S2_fS2_fjLj256EEEEELb1ELb1ELb0ELb0EEEvNS_9FwdParamsE)
        /*0950*/ 	.word	0x00000090


	//----- nvinfo : EIATTR_FRAME_SIZE
	.align		4
.L_406:
        /*0954*/ 	.byte	0x04, 0x11
        /*0956*/ 	.short	(.L_408 - .L_407)
	.align		4
.L_407:
        /*0958*/ 	.word	index@(_ZN10layer_norm13ln_fwd_kernelINS_13Kernel_traitsI13__nv_bfloat16S2_fS2_fjLj6144ELj1ELj1ELj8ELj16ENS_18Kernel_traits_baseILj6144ES2_S2_fS2_fjLj256EEEEELb1ELb1ELb0ELb0EEEvNS_9FwdParamsE)
        /*095c*/ 	.word	0x00000000


	//----- nvinfo : EIATTR_REGCOUNT
	.align		4
.L_408:
        /*0960*/ 	.byte	0x04, 0x2f
        /*0962*/ 	.short	(.L_410 - .L_409)
	.align		4
.L_409:
        /*0964*/ 	.word	index@(_ZN10layer_norm13ln_fwd_kernelINS_13Kernel_traitsI13__nv_bfloat16S2_fS2_fjLj6144ELj1ELj1ELj8ELj16ENS_18Kernel_traits_baseILj6144ES2_S2_fS2_fjLj256EEEEELb1ELb0ELb1ELb1EEEvNS_9FwdParamsE)
        /*0968*/ 	.word	0x0000007f


	//----- nvinfo : EIATTR_FRAME_SIZE
	.align		4
.L_410:
        /*096c*/ 	.byte	0x04, 0x11
        /*096e*/ 	.short	(.L_412 - .L_411)
	.align		4
.L_411:
        /*0970*/ 	.word	index@(_ZN10layer_norm13ln_fwd_kernelINS_13Kernel_traitsI13__nv_bfloat16S2_fS2_fjLj6144ELj1ELj1ELj8ELj16ENS_18Kernel_traits_baseILj6144ES2_S2_fS2_fjLj256EEEEELb1ELb0ELb1ELb1EEEvNS_9FwdParamsE)
        /*0974*/ 	.word	0x00000000


	//----- nvinfo : EIATTR_REGCOUNT
	.align		4
.L_412:
        /*0978*/ 	.byte	0x04, 0x2f
        /*097a*/ 	.short	(.L_414 - .L_413)
	.align		4
.L_413:
        /*097c*/ 	.word	index@(_ZN10layer_norm13ln_fwd_kernelINS_13Kernel_traitsI13__nv_bfloat16S2_fS2_fjLj6144ELj1ELj1ELj8ELj16ENS_18Kernel_traits_baseILj6144ES2_S2_fS2_fjLj256EEEEELb1ELb0ELb1ELb0EEEvNS_9FwdParamsE)
        /*0980*/ 	.word	0x00000076


	//----- nvinfo : EIATTR_FRAME_SIZE
	.align		4
.L_414:
        /*0984*/ 	.byte	0x04, 0x11
        /*0986*/ 	.short	(.L_416 - .L_415)
	.align		4
.L_415:
        /*0988*/ 	.word	index@(_ZN10layer_norm13ln_fwd_kernelINS_13Kernel_traitsI13__nv_bfloat16S2_fS2_fjLj6144ELj1ELj1ELj8ELj16ENS_18Kernel_traits_baseILj6144ES2_S2_fS2_fjLj256EEEEELb1ELb0ELb1ELb0EEEvNS_9FwdParamsE)
        /*098c*/ 	.word	0x00000000


	//----- nvinfo : EIATTR_REGCOUNT
	.align		4
.L_416:
        /*0990*/ 	.byte	0x04, 0x2f
        /*0992*/ 	.short	(.L_418 - .L_417)
	.align		4
.L_417:
        /*0994*/ 	.word	index@(_ZN10layer_norm13ln_fwd_kernelINS_13Kernel_traitsI13__nv_bfloat16S2_fS2_fjLj6144ELj1ELj1ELj8ELj16ENS_18Kernel_traits_baseILj6144ES2_S2_fS2_fjLj256EEEEELb1ELb0ELb0ELb1EEEvNS_9FwdParamsE)
        /*0998*/ 	.word	0x00000079


	//----- nvinfo : EIATTR_FRAME_SIZE
	.align		4
.L_418:
        /*099c*/ 	.byte	0x04, 0x11
        /*099e*/ 	.short	(.L_420 - .L_419)
	.align		4
.L_419:
        /*09a0*/ 	.word	index@(_ZN10layer_norm13ln_fwd_kernelINS_13Kernel_traitsI13__nv_bfloat16S2_fS2_fjLj6144ELj1ELj1ELj8ELj16ENS_18Kernel_traits_baseILj6144ES2_S2_fS2_fjLj256EEEEELb1ELb0ELb0ELb1EEEvNS_9FwdParamsE)
        /*09a4*/ 	.word	0x00000000


	//----- nvinfo : EIATTR_REGCOUNT
	.align		4
.L_420:
        /*09a8*/ 	.byte	0x04, 0x2f
        /*09aa*/ 	.short	(.L_422 - .L_421)
	.align		4
.L_421:
        /*09ac*/ 	.word	index@(_ZN10layer_norm13ln_fwd_kernelINS_13Kernel_traitsI13__nv_bfloat16S2_fS2_fjLj6144ELj1ELj1ELj8ELj16ENS_18Kernel_traits_baseILj6144ES2_S2_fS2_fjLj256EEEEELb1ELb0ELb0ELb0EEEvNS_9FwdParamsE)
        /*09b0*/ 	.word	0x0000006e


	//----- nvinfo : EIATTR_FRAME_SIZE
	.align		4
.L_422:
        /*09b4*/ 	.byte	0x04, 0x11
        /*09b6*/ 	.short	(.L_424 - .L_423)
	.align		4
.L_423:
        /*09b8*/ 	.word	index@(_ZN10layer_norm13ln_fwd_kernelINS_13Kernel_traitsI13__nv_bfloat16S2_fS2_fjLj6144ELj1ELj1ELj8ELj16ENS_18Kernel_traits_baseILj6144ES2_S2_fS2_fjLj256EEEEELb1ELb0ELb0ELb0EEEvNS_9FwdParamsE)
        /*09bc*/ 	.word	0x00000000


	//----- nvinfo : EIATTR_REGCOUNT
	.align		4
.L_424:
        /*09c0*/ 	.byte	0x04, 0x2f
        /*09c2*/ 	.short	(.L_426 - .L_425)
	.align		4
.L_425:
        /*09c4*/ 	.word	index@(_ZN10layer_norm13ln_fwd_kernelINS_13Kernel_traitsI13__nv_bfloat16S2_fS2_fjLj6144ELj1ELj1ELj8ELj16ENS_18Kernel_traits_baseILj6144ES2_S2_fS2_fjLj256EEEEELb0ELb1ELb1ELb1EEEvNS_9FwdParamsE)
        /*09c8*/ 	.word	0x0000007c


	//----- nvinfo : EIATTR_FRAME_SIZE
	.align		4
.L_426:
        /*09cc*/ 	.byte	0x04, 0x11
        /*09ce*/ 	.short	(.L_428 - .L_427)
	.align		4
.L_427:
        /*09d0*/ 	.word	index@(_ZN10layer_norm13ln_fwd_kernelINS_13Kernel_traitsI13__nv_bfloat16S2_fS2_fjLj6144ELj1ELj1ELj8ELj16ENS_18Kernel_traits_baseILj6144ES2_S2_fS2_fjLj256EEEEELb0ELb1ELb1ELb1EEEvNS_9FwdParamsE)
        /*09d4*/ 	.word	0x00000000


	//----- nvinfo : EIATTR_REGCOUNT
	.align		4
.L_428:
        /*09d8*/ 	.byte	0x04, 0x2f
        /*09da*/ 	.short	(.L_430 - .L_429)
	.align		4
.L_429:
        /*09dc*/ 	.word	index@(_ZN10layer_norm13ln_fwd_kernelINS_13Kernel_traitsI13__nv_bfloat16S2_fS2_fjLj6144ELj1ELj1ELj8ELj16ENS_18Kernel_traits_baseILj6144ES2_S2_fS2_fjLj256EEEEELb0ELb1ELb1ELb0EEEvNS_9FwdParamsE)
        /*09e0*/ 	.word	0x0000007d


	//----- nvinfo : EIATTR_FRAME_SIZE
	.align		4
.L_430:
        /*09e4*/ 	.byte	0x04, 0x11
        /*09e6*/ 	.short	(.L_432 - .L_431)
	.align		4
.L_431:
        /*09e8*/ 	.word	index@(_ZN10layer_norm13ln_fwd_kernelINS_13Kernel_traitsI13__nv_bfloat16S2_fS2_fjLj6144ELj1ELj1ELj8ELj16ENS_18Kernel_traits_baseILj6144ES2_S2_fS2_fjLj256EEEEELb0ELb1ELb1ELb0EEEvNS_9FwdParamsE)
        /*09ec*/ 	.word	0x00000000


	//----- nvinfo : EIATTR_REGCOUNT
	.align		4
.L_432:
        /*09f0*/ 	.byte	0x04, 0x2f
        /*09f2*/ 	.short	(.L_434 - .L_433)
	.align		4
.L_433:
        /*09f4*/ 	.word	index@(_ZN10layer_norm13ln_fwd_kernelINS_13Kernel_traitsI13__nv_bfloat16S2_fS2_fjLj6144ELj1ELj1ELj8ELj16ENS_18Kernel_traits_baseILj6144ES2_S2_fS2_fjLj256EEEEELb0ELb1ELb0ELb1EEEvNS_9FwdParamsE)
        /*09f8*/ 	.word	0x0000007f


	//----- nvinfo : EIATTR_FRAME_SIZE
	.align		4
.L_434:
        /*09fc*/ 	.byte	0x04, 0x11
        /*09fe*/ 	.short	(.L_436 - .L_435)
	.align		4
.L_435:
        /*0a00*/ 	.word	index@(_ZN10layer_norm13ln_fwd_kernelINS_13Kernel_traitsI13__nv_bfloat16S2_fS2_fjLj6144ELj1ELj1ELj8ELj16ENS_18Kernel_traits_baseILj6144ES2_S2_fS2_fjLj256EEEEELb0ELb1ELb0ELb1EEEvNS_9FwdParamsE)
        /*0a04*/ 	.word	0x00000000


	//----- nvinfo : EIATTR_REGCOUNT
	.align		4
.L_436:
        /*0a08*/ 	.byte	0x04, 0x2f
        /*0a0a*/ 	.short	(.L_438 - .L_437)
	.align		4
.L_437:
        /*0a0c*/ 	.word	index@(_ZN10layer_norm13ln_fwd_kernelINS_13Kernel_traitsI13__nv_bfloat16S2_fS2_fjLj6144ELj1ELj1ELj8ELj16ENS_18Kernel_traits_baseILj6144ES2_S2_fS2_fjLj256EEEEELb0ELb1ELb0ELb0EEEvNS_9FwdParamsE)
        /*0a10*/ 	.word	0x0000007d


	//----- nvinfo : EIATTR_FRAME_SIZE
	.align		4
.L_438:
        /*0a14*/ 	.byte	0x04, 0x11
        /*0a16*/ 	.short	(.L_440 - .L_439)
	.align		4
.L_439:
        /*0a18*/ 	.word	index@(_ZN10layer_norm13ln_fwd_kernelINS_13Kernel_traitsI13__nv_bfloat16S2_fS2_fjLj6144ELj1ELj1ELj8ELj16ENS_18Kernel_traits_baseILj6144ES2_S2_fS2_fjLj256EEEEELb0ELb1ELb0ELb0EEEvNS_9FwdParamsE)
        /*0a1c*/ 	.word	0x00000000


	//----- nvinfo : EIATTR_REGCOUNT
	.align		4
.L_440:
        /*0a20*/ 	.byte	0x04, 0x2f
        /*0a22*/ 	.short	(.L_442 - .L_441)
	.align		4
.L_441:
        /*0a24*/ 	.word	index@(_ZN10layer_norm13ln_fwd_kernelINS_13Kernel_traitsI13__nv_bfloat16S2_fS2_fjLj6144ELj1ELj1ELj8ELj16ENS_18Kernel_traits_baseILj6144ES2_S2_fS2_fjLj256EEEEELb0ELb0ELb1ELb1EEEvNS_9FwdParamsE)
        /*0a28*/ 	.word	0x00000050


	//----- nvinfo : EIATTR_FRAME_SIZE
	.align		4
.L_442:
        /*0a2c*/ 	.byte	0x04, 0x11
        /*0a2e*/ 	.short	(.L_444 - .L_443)
	.align		4
.L_443:
        /*0a30*/ 	.word	index@(_ZN10layer_norm13ln_fwd_kernelINS_13Kernel_traitsI13__nv_bfloat16S2_fS2_fjLj6144ELj1ELj1ELj8ELj16ENS_18Kernel_traits_baseILj6144ES2_S2_fS2_fjLj256EEEEELb0ELb0ELb1ELb1EEEvNS_9FwdParamsE)
        /*0a34*/ 	.word	0x00000000


	//----- nvinfo : EIATTR_REGCOUNT
	.align		4
.L_444:
        /*0a38*/ 	.byte	0x04, 0x2f
        /*0a3a*/ 	.short	(.L_446 - .L_445)
	.align		4
.L_445:
        /*0a3c*/ 	.word	index@(_ZN10layer_norm13ln_fwd_kernelINS_13Kernel_traitsI13__nv_bfloat16S2_fS2_fjLj6144ELj1ELj1ELj8ELj16ENS_18Kernel_traits_baseILj6144ES2_S2_fS2_fjLj256EEEEELb0ELb0ELb1ELb0EEEvNS_9FwdParamsE)
        /*0a40*/ 	.word	0x00000060


	//----- nvinfo : EIATTR_FRAME_SIZE
	.align		4
.L_446:
        /*0a44*/ 	.byte	0x04, 0x11
        /*0a46*/ 	.short	(.L_448 - .L_447)
	.align		4
.L_447:
        /*0a48*/ 	.word	index@(_ZN10layer_norm13ln_fwd_kernelINS_13Kernel_traitsI13__nv_bfloat16S2_fS2_fjLj6144ELj1ELj1ELj8ELj16ENS_18Kernel_traits_baseILj6144ES2_S2_fS2_fjLj256EEEEELb0ELb0ELb1ELb0EEEvNS_9FwdParamsE)
        /*0a4c*/ 	.word	0x00000000


	//----- nvinfo : EIATTR_REGCOUNT
	.align		4
.L_448:
        /*0a50*/ 	.byte	0x04, 0x2f
        /*0a52*/ 	.short	(.L_450 - .L_449)
	.align		4
.L_449:
        /*0a54*/ 	.word	index@(_ZN10layer_norm13ln_fwd_kernelINS_13Kernel_traitsI13__nv_bfloat16S2_fS2_fjLj6144ELj1ELj1ELj8ELj16ENS_18Kernel_traits_baseILj6144ES2_S2_fS2_fjLj256EEEEELb0ELb0ELb0ELb1EEEvNS_9FwdParamsE)
        /*0a58*/ 	.word	0x00000071


	//----- nvinfo : EIATTR_FRAME_SIZE
	.align		4
.L_450:
        /*0a5c*/ 	.byte	0x04, 0x11
        /*0a5e*/ 	.short	(.L_452 - .L_451)
	.align		4
.L_451:
        /*0a60*/ 	.word	index@(_ZN10layer_norm13ln_fwd_kernelINS_13Kernel_traitsI13__nv_bfloat16S2_fS2_fjLj6144ELj1ELj1ELj8ELj16ENS_18Kernel_traits_baseILj6144ES2_S2_fS2_fjLj256EEEEELb0ELb0ELb0ELb1EEEvNS_9FwdParamsE)
        /*0a64*/ 	.word	0x00000000


	//----- nvinfo : EIATTR_REGCOUNT
	.align		4
.L_452:
        /*0a68*/ 	.byte	0x04, 0x2f
        /*0a6a*/ 	.short	(.L_454 - .L_453)
	.align		4
.L_453:
        /*0a6c*/ 	.word	index@(_ZN10layer_norm13ln_fwd_kernelINS_13Kernel_traitsI13__nv_bfloat16S2_fS2_fjLj6144ELj1ELj1ELj8ELj16ENS_18Kernel_traits_baseILj6144ES2_S2_fS2_fjLj256EEEEELb0ELb0ELb0ELb0EEEvNS_9FwdParamsE)
        /*0a70*/ 	.word	0x0000005e


	//----- nvinfo : EIATTR_FRAME_SIZE
	.align		4
.L_454:
        /*0a74*/ 	.byte	0x04, 0x11
        /*0a76*/ 	.short	(.L_456 - .L_455)
	.align		4
.L_455:
        /*0a78*/ 	.word	index@(_ZN10layer_norm13ln_fwd_kernelINS_13Kernel_traitsI13__nv_bfloat16S2_fS2_fjLj6144ELj1ELj1ELj8ELj16ENS_18Kernel_traits_baseILj6144ES2_S2_fS2_fjLj256EEEEELb0ELb0ELb0ELb0EEEvNS_9FwdParamsE)
        /*0a7c*/ 	.word	0x00000000


	//----- nvinfo : EIATTR_REGCOUNT
	.align		4
.L_456:
        /*0a80*/ 	.byte	0x04, 0x2f
        /*0a82*/ 	.short	(.L_458 - .L_457)
	.align		4
.L_457:
        /*0a84*/ 	.word	index@(_ZN10layer_norm13ln_fwd_kernelINS_13Kernel_traitsIf13__nv_bfloat16S2_S2_fjLj6144ELj1ELj1ELj8ELj16ENS_18Kernel_traits_baseILj6144EfS2_S2_S2_fjLj256EEEEELb1ELb1ELb1ELb1EEEvNS_9FwdParamsE)
        /*0a88*/ 	.word	0x000000aa


	//----- nvinfo : EIATTR_FRAME_SIZE
	.align		4
.L_458:
        /*0a8c*/ 	.byte	0x04, 0x11
        /*0a8e*/ 	.short	(.L_460 - .L_459)
	.align		4
.L_459:
        /*0a90*/ 	.word	index@(_ZN10layer_norm13ln_fwd_kernelINS_13Kernel_traitsIf13__nv_bfloat16S2_S2_fjLj6144ELj1ELj1ELj8ELj16ENS_18Kernel_traits_baseILj6144EfS2_S2_S2_fjLj256EEEEELb1ELb1ELb1ELb1EEEvNS_9FwdParamsE)
        /*0a94*/ 	.word	0x00000000


	//----- nvinfo : EIATTR_REGCOUNT
	.align		4
.L_460:
        /*0a98*/ 	.byte	0x04, 0x2f
        /*0a9a*/ 	.short	(.L_462 - .L_461)
	.align		4
.L_461:
        /*0a9c*/ 	.word	index@(_ZN10layer_norm13ln_fwd_kernelINS_13Kernel_traitsIf13__nv_bfloat16S2_S2_fjLj6144ELj1ELj1ELj8ELj16ENS_18Kernel_traits_baseILj6144EfS2_S2_S2_fjLj256EEEEELb1ELb1ELb1ELb0EEEvNS_9FwdParamsE)
        /*0aa0*/ 	.word	0x000000a0


	//----- nvinfo : EIATTR_FRAME_SIZE
	.align		4
.L_462:
        /*0aa4*/ 	.byte	0x04, 0x11
        /*0aa6*/ 	.short	(.L_464 - .L_463)
	.align		4
.L_463:
        /*0aa8*/ 	.word	index@(_ZN10layer_norm13ln_fwd_kernelINS_13Kernel_traitsIf13__nv_bfloat16S2_S2_fjLj6144ELj1ELj1ELj8ELj16ENS_18Kernel_traits_baseILj6144EfS2_S2_S2_fjLj256EEEEELb1ELb1ELb1ELb0EEEvNS_9FwdParamsE)
        /*0aac*/ 	.word	0x00000000


	//----- nvinfo : EIATTR_REGCOUNT
	.align		4
.L_464:
        /*0ab0*/ 	.byte	0x04, 0x2f
        /*0ab2*/ 	.short	(.L_466 - .L_465)
	.align		4
.L_465:
        /*0ab4*/ 	.word	index@(_ZN10layer_norm13ln_fwd_kernelINS_13Kernel_traitsIf13__nv_bfloat16S2_S2_fjLj6144ELj1ELj1ELj8ELj16ENS_18Kernel_traits_baseILj6144EfS2_S2_S2_fjLj256EEEEELb1ELb1ELb0ELb1EEEvNS_9FwdParamsE)
        /*0ab8*/ 	.word	0x00000098


	//----- nvinfo : EIATTR_FRAME_SIZE
	.align		4
.L_466:
        /*0abc*/ 	.byte	0x04, 0x11
        /*0abe*/ 	.short	(.L_468 - .L_467)
	.align		4
.L_467:
        /*0ac0*/ 	.word	index@(_ZN10layer_norm13ln_fwd_kernelINS_13Kernel_traitsIf13__nv_bfloat16S2_S2_fjLj6144ELj1ELj1ELj8ELj16ENS_18Kernel_traits_baseILj6144EfS2_S2_S2_fjLj256EEEEELb1ELb1ELb0ELb1EEEvNS_9FwdParamsE)
        /*0ac4*/ 	.word	0x00000000


	//----- nvinfo : EIATTR_REGCOUNT
	.align		4
.L_468:
        /*0ac8*/ 	.byte	0x04, 0x2f
        /*0aca*/ 	.short	(.L_470 - .L_469)
	.align		4
.L_469:
        /*0acc*/ 	.word	index@(_ZN10layer_norm13ln_fwd_kernelINS_13Kernel_traitsIf13__nv_bfloat16S2_S2_fjLj6144ELj1ELj1ELj8ELj16ENS_18Kernel_traits_baseILj6144EfS2_S2_S2_fjLj256EEEEELb1ELb1ELb0ELb0EEEvNS_9FwdParamsE)
        /*0ad0*/ 	.word	0x00000080


	//----- nvinfo : EIATTR_FRAME_SIZE
	.align		4
.L_470:
        /*0ad4*/ 	.byte	0x04, 0x11
        /*0ad6*/ 	.short	(.L_472 - .L_471)
	.align		4
.L_471:
        /*0ad8*/ 	.word	index@(_ZN10layer_norm13ln_fwd_kernelINS_13Kernel_traitsIf13__nv_bfloat16S2_S2_fjLj6144ELj1ELj1ELj8ELj16ENS_18Kernel_traits_baseILj6144EfS2_S2_S2_fjLj256EEEEELb1ELb1ELb0ELb0EEEvNS_9FwdParamsE)
        /*0adc*/ 	.word	0x00000008


	//----- nvinfo : EIATTR_REGCOUNT
	.align		4
.L_472:
        /*0ae0*/ 	.byte	0x04, 0x2f
        /*0ae2*/ 	.short	(.L_474 - .L_473)
	.align		4
.L_473:
        /*0ae4*/ 	.word	index@(_ZN10layer_norm13ln_fwd_kernelINS_13Kernel_traitsIf13__nv_bfloat16S2_S2_fjLj6144ELj1ELj1ELj8ELj16ENS_18Kernel_traits_baseILj6144EfS2_S2_S2_fjLj256EEEEELb1ELb0ELb1ELb1EEEvNS_9FwdParamsE)
        /*0ae8*/ 	.word	0x00000080


	//----- nvinfo : EIATTR_FRAME_SIZE
	.align		4
.L_474:
        /*0aec*/ 	.byte	0x04, 0x11
        /*0aee*/ 	.short	(.L_476 - .L_475)
	.align		4
.L_475:
        /*0af0*/ 	.word	index@(_ZN10layer_norm13ln_fwd_kernelINS_13Kernel_traitsIf13__nv_bfloat16S2_S2_fjLj6144ELj1ELj1ELj8ELj16ENS_18Kernel_traits_baseILj6144EfS2_S2_S2_fjLj256EEEEELb1ELb0ELb1ELb1EEEvNS_9FwdParamsE)
        /*0af4*/ 	.word	0x00000000


	//----- nvinfo : EIATTR_REGCOUNT
	.align		4
.L_476:
        /*0af8*/ 	.byte	0x04, 0x2f
        /*0afa*/ 	.short	(.L_478 - .L_477)
	.align		4
.L_477:
        /*0afc*/ 	.word	index@(_ZN10layer_norm13ln_fwd_kernelINS_13Kernel_traitsIf13__nv_bfloat16S2_S2_fjLj6144ELj1ELj1ELj8ELj16ENS_18Kernel_traits_baseILj6144EfS2_S2_S2_fjLj256EEEEELb1ELb0ELb1ELb0EEEvNS_9FwdParamsE)
        /*0b00*/ 	.word	0x00000080


	//----- nvinfo : EIATTR_FRAME_SIZE
	.align		4
.L_478:
        /*0b04*/ 	.byte	0x04, 0x11
        /*0b06*/ 	.short	(.L_480 - .L_479)
	.align		4
.L_479:
        /*0b08*/ 	.word	index@(_ZN10layer_norm13ln_fwd_kernelINS_13Kernel_traitsIf13__nv_bfloat16S2_S2_fjLj6144ELj1ELj1ELj8ELj16ENS_18Kernel_traits_baseILj6144EfS2_S2_S2_fjLj256EEEEELb1ELb0ELb1ELb0EEEvNS_9FwdParamsE)
        /*0b0c*/ 	.word	0x00000000


	//----- nvinfo : EIATTR_REGCOUNT
	.align		4
.L_480:
        /*0b10*/ 	.byte	0x04, 0x2f
        /*0b12*/ 	.short	(.L_482 - .L_481)
	.align		4
.L_481:
        /*0b14*/ 	.word	index@(_ZN10layer_norm13ln_fwd_kernelINS_13Kernel_traitsIf13__nv_bfloat16S2_S2_fjLj6144ELj1ELj1ELj8ELj16ENS_18Kernel_traits_baseILj6144EfS2_S2_S2_fjLj256EEEEELb1ELb0ELb0ELb1EEEvNS_9FwdParamsE)
        /*0b18*/ 	.word	0x0000007d


	//----- nvinfo : EIATTR_FRAME_SIZE
	.align		4
.L_482:
        /*0b1c*/ 	.byte	0x04, 0x11
        /*0b1e*/ 	.short	(.L_484 - .L_483)
	.align		4
.L_483:
        /*0b20*/ 	.word	index@(_ZN10layer_norm13ln_fwd_kernelINS_13Kernel_traitsIf13__nv_bfloat16S2_S2_fjLj6144ELj1ELj1ELj8ELj16ENS_18Kernel_traits_baseILj6144EfS2_S2_S2_fjLj256EEEEELb1ELb0ELb0ELb1EEEvNS_9FwdParamsE)
        /*0b24*/ 	.word	0x00000000


	//----- nvinfo : EIATTR_REGCOUNT
	.align		4
.L_484:
        /*0b28*/ 	.byte	0x04, 0x2f
        /*0b2a*/ 	.short	(.L_486 - .L_485)
	.align		4
.L_485:
        /*0b2c*/ 	.word	index@(_ZN10layer_norm13ln_fwd_kernelINS_13Kernel_traitsIf13__nv_bfloat16S2_S2_fjLj6144ELj1ELj1ELj8ELj16ENS_18Kernel_traits_baseILj6144EfS2_S2_S2_fjLj256EEEEELb1ELb0ELb0ELb0EEEvNS_9FwdParamsE)
        /*0b30*/ 	.word	0x0000007c


	//----- nvinfo : EIATTR_FRAME_SIZE
	.align		4
.L_486:
        /*0b34*/ 	.byte	0x04, 0x11
        /*0b36*/ 	.short	(.L_488 - .L_487)
	.align		4
.L_487:
        /*0b38*/ 	.word	index@(_ZN10layer_norm13ln_fwd_kernelINS_13Kernel_traitsIf13__nv_bfloat16S2_S2_fjLj6144ELj1ELj1ELj8ELj16ENS_18Kernel_traits_baseILj6144EfS2_S2_S2_fjLj256EEEEELb1ELb0ELb0ELb0EEEvNS_9FwdParamsE)
        /*0b3c*/ 	.word	0x00000000


	//----- nvinfo : EIATTR_REGCOUNT
	.align		4
.L_488:
        /*0b40*/ 	.byte	0x04, 0x2f
        /*0b42*/ 	.short	(.L_490 - .L_489)
	.align		4
.L_489:
        /*0b44*/ 	.word	index@(_ZN10layer_norm13ln_fwd_kernelINS_13Kernel_traitsIf13__nv_bfloat16S2_S2_fjLj6144ELj1ELj1ELj8ELj16ENS_18Kernel_traits_baseILj6144EfS2_S2_S2_fjLj256EEEEELb0ELb1ELb1ELb1EEEvNS_9FwdParamsE)
        /*0b48*/ 	.word	0x00000080


	//----- nvinfo : EIATTR_FRAME_SIZE
	.align		4
.L_490:
        /*0b4c*/ 	.byte	0x04, 0x11
        /*0b4e*/ 	.short	(.L_492 - .L_491)
	.align		4
.L_491:
        /*0b50*/ 	.word	index@(_ZN10layer_norm13ln_fwd_kernelINS_13Kernel_traitsIf13__nv_bfloat16S2_S2_fjLj6144ELj1ELj1ELj8ELj16ENS_18Kernel_traits_baseILj6144EfS2_S2_S2_fjLj256EEEEELb0ELb1ELb1ELb1EEEvNS_9FwdParamsE)
        /*0b54*/ 	.word	0x00000000


	//----- nvinfo : EIATTR_REGCOUNT
	.align		4
.L_492:
        /*0b58*/ 	.byte	0x04, 0x2f
        /*0b5a*/ 	.short	(.L_494 - .L_493)
	.align		4
.L_493:
        /*0b5c*/ 	.word	index@(_ZN10layer_norm13ln_fwd_kernelINS_13Kernel_traitsIf13__nv_bfloat16S2_S2_fjLj6144ELj1ELj1ELj8ELj16ENS_18Kernel_traits_baseILj6144EfS2_S2_S2_fjLj256EEEEELb0ELb1ELb1ELb0EEEvNS_9FwdParamsE)
        /*0b60*/ 	.word	0x0000007f


	//----- nvinfo : EIATTR_FRAME_SIZE
	.align		4
.L_494:
        /*0b64*/ 	.byte	0x04, 0x11
        /*0b66*/ 	.short	(.L_496 - .L_495)
	.align		4
.L_495:
        /*0b68*/ 	.word	index@(_ZN10layer_norm13ln_fwd_kernelINS_13Kernel_traitsIf13__nv_bfloat16S2_S2_fjLj6144ELj1ELj1ELj8ELj16ENS_18Kernel_traits_baseILj6144EfS2_S2_S2_fjLj256EEEEELb0ELb1ELb1ELb0EEEvNS_9FwdParamsE)
        /*0b6c*/ 	.word	0x00000000


	//----- nvinfo : EIATTR_REGCOUNT
	.align		4
.L_496:
        /*0b70*/ 	.byte	0x04, 0x2f
        /*0b72*/ 	.short	(.L_498 - .L_497)
	.align		4
.L_497:
        /*0b74*/ 	.word	index@(_ZN10layer_norm13ln_fwd_kernelINS_13Kernel_traitsIf13__nv_bfloat16S2_S2_fjLj6144ELj1ELj1ELj8ELj16ENS_18Kernel_traits_baseILj6144EfS2_S2_S2_fjLj256EEEEELb0ELb1ELb0ELb1EEEvNS_9FwdParamsE)
        /*0b78*/ 	.word	0x00000080


	//----- nvinfo : EIATTR_FRAME_SIZE
	.align		4
.L_498:
        /*0b7c*/ 	.byte	0x04, 0x11
        /*0b7e*/ 	.short	(.L_500 - .L_499)
	.align		4
.L_499:
        /*0b80*/ 	.word	index@(_ZN10layer_norm13ln_fwd_kernelINS_13Kernel_traitsIf13__nv_bfloat16S2_S2_fjLj6144ELj1ELj1ELj8ELj16ENS_18Kernel_traits_baseILj6144EfS2_S2_S2_fjLj256EEEEELb0ELb1ELb0ELb1EEEvNS_9FwdParamsE)
        /*0b84*/ 	.word	0x00000000


	//----- nvinfo : EIATTR_REGCOUNT
	.align		4
.L_500:
        /*0b88*/ 	.byte	0x04, 0x2f
        /*0b8a*/ 	.short	(.L_502 - .L_501)
	.align		4
.L_501:
        /*0b8c*/ 	.word	index@(_ZN10layer_norm13ln_fwd_kernelINS_13Kernel_traitsIf13__nv_bfloat16S2_S2_fjLj6144ELj1ELj1ELj8ELj16ENS_18Kernel_traits_baseILj6144EfS2_S2_S2_fjLj256EEEEELb0ELb1ELb0ELb0EEEvNS_9FwdParamsE)
        /*0b90*/ 	.word	0x00000080


	//----- nvinfo : EIATTR_FRAME_SIZE
	.align		4
.L_502:
        /*0b94*/ 	.byte	0x04, 0x11
        /*0b96*/ 	.short	(.L_504 - .L_503)
	.align		4
.L_503:
        /*0b98*/ 	.word	index@(_ZN10layer_norm13ln_fwd_kernelINS_13Kernel_traitsIf13__nv_bfloat16S2_S2_fjLj6144ELj1ELj1ELj8ELj16ENS_18Kernel_traits_baseILj6144EfS2_S2_S2_fjLj256EEEEELb0ELb1ELb0ELb0EEEvNS_9FwdParamsE)
        /*0b9c*/ 	.word	0x00000000


	//----- nvinfo : EIATTR_REGCOUNT
	.align		4
.L_504:
        /*0ba0*/ 	.byte	0x04, 0x2f
        /*0ba2*/ 	.short	(.L_506 - .L_505)
	.align		4
.L_505:
        /*0ba4*/ 	.word	index@(_ZN10layer_norm13ln_fwd_kernelINS_13Kernel_traitsIf13__nv_bfloat16S2_S2_fjLj6144ELj1ELj1ELj8ELj16ENS_18Kernel_traits_baseILj6144EfS2_S2_S2_fjLj256EEEEELb0ELb0ELb1ELb1EEEvNS_9FwdParamsE)
        /*0ba8*/ 	.word	0x00000078


	//----- nvinfo : EIATTR_FRAME_SIZE
	.align		4
.L_506:
        /*0bac*/ 	.byte	0x04, 0x11
        /*0bae*/ 	.short	(.L_508 - .L_507)
	.align		4
.L_507:
        /*0bb0*/ 	.word	index@(_ZN10layer_norm13ln_fwd_kernelINS_13Kernel_traitsIf13__nv_bfloat16S2_S2_fjLj6144ELj1ELj1ELj8ELj16ENS_18Kernel_traits_baseILj6144EfS2_S2_S2_fjLj256EEEEELb0ELb0ELb1ELb1EEEvNS_9FwdParamsE)
        /*0bb4*/ 	.word	0x00000000


	//----- nvinfo : EIATTR_REGCOUNT
	.align		4
.L_508:
        /*0bb8*/ 	.byte	0x04, 0x2f
        /*0bba*/ 	.short	(.L_510 - .L_509)
	.align		4
.L_509:
        /*0bbc*/ 	.word	index@(_ZN10layer_norm13ln_fwd_kernelINS_13Kernel_traitsIf13__nv_bfloat16S2_S2_fjLj6144ELj1ELj1ELj8ELj16ENS_18Kernel_traits_baseILj6144EfS2_S2_S2_fjLj256EEEEELb0ELb0ELb1ELb0EEEvNS_9FwdParamsE)
        /*0bc0*/ 	.word	0x0000007e


	//----- nvinfo : EIATTR_FRAME_SIZE
	.align		4
.L_510:
        /*0bc4*/ 	.byte	0x04, 0x11
        /*0bc6*/ 	.short	(.L_512 - .L_511)
	.align		4
.L_511:
        /*0bc8*/ 	.word	index@(_ZN10layer_norm13ln_fwd_kernelINS_13Kernel_traitsIf13__nv_bfloat16S2_S2_fjLj6144ELj1ELj1ELj8ELj16ENS_18Kernel_traits_baseILj6144EfS2_S2_S2_fjLj256EEEEELb0ELb0ELb1ELb0EEEvNS_9FwdParamsE)
        /*0bcc*/ 	.word	0x00000000


	//----- nvinfo : EIATTR_REGCOUNT
	.align		4
.L_512:
        /*0bd0*/ 	.byte	0x04, 0x2f
        /*0bd2*/ 	.short	(.L_514 - .L_513)
	.align		4
.L_513:
        /*0bd4*/ 	.word	index@(_ZN10layer_norm13ln_fwd_kernelINS_13Kernel_traitsIf13__nv_bfloat16S2_S2_fjLj6144ELj1ELj1ELj8ELj16ENS_18Kernel_traits_baseILj6144EfS2_S2_S2_fjLj256EEEEELb0ELb0ELb0ELb1EEEvNS_9FwdParamsE)
        /*0bd8*/ 	.word	0x00000073


	//----- nvinfo : EIATTR_FRAME_SIZE
	.align		4
.L_514:
        /*0bdc*/ 	.byte	0x04, 0x11
        /*0bde*/ 	.short	(.L_516 - .L_515)
	.align		4
.L_515:
        /*0be0*/ 	.word	index@(_ZN10layer_norm13ln_fwd_kernelINS_13Kernel_traitsIf13__nv_bfloat16S2_S2_fjLj6144ELj1ELj1ELj8ELj16ENS_18Kernel_traits_baseILj6144EfS2_S2_S2_fjLj256EEEEELb0ELb0ELb0ELb1EEEvNS_9FwdParamsE)
        /*0be4*/ 	.word	0x00000000


	//----- nvinfo : EIATTR_REGCOUNT
	.align		4
.L_516:
        /*0be8*/ 	.byte	0x04, 0x2f
        /*0bea*/ 	.short	(.L_518 - .L_517)
	.align		4
.L_517:
        /*0bec*/ 	.word	index@(_ZN10layer_norm13ln_fwd_kernelINS_13Kernel_traitsIf13__nv_bfloat16S2_S2_fjLj6144ELj1ELj1ELj8ELj16ENS_18Kernel_traits_baseILj6144EfS2_S2_S2_fjLj256EEEEELb0ELb0ELb0ELb0EEEvNS_9FwdParamsE)
        /*0bf0*/ 	.word	0x00000063


	//----- nvinfo : EIATTR_FRAME_SIZE
	.align		4
.L_518:
        /*0bf4*/ 	.byte	0x04, 0x11
        /*0bf6*/ 	.short	(.L_520 - .L_519)
	.align		4
.L_519:
        /*0bf8*/ 	.word	index@(_ZN10layer_norm13ln_fwd_kernelINS_13Kernel_traitsIf13__nv_bfloat16S2_S2_fjLj6144ELj1ELj1ELj8ELj16ENS_18Kernel_traits_baseILj6144EfS2_S2_S2_fjLj256EEEEELb0ELb0ELb0ELb0EEEvNS_9FwdParamsE)
        /*0bfc*/ 	.word	0x00000000


	//----- nvinfo : EIATTR_REGCOUNT
	.align		4
.L_520:
        /*0c00*/ 	.byte	0x04, 0x2f
        /*0c02*/ 	.short	(.L_522 - .L_521)
	.align		4
.L_521:
        /*0c04*/ 	.word	index@(_ZN10layer_norm13ln_fwd_kernelINS_13Kernel_traitsI6__halfS2_S2_S2_fjLj6144ELj1ELj1ELj8ELj16ENS_18Kernel_traits_baseILj6144ES2_S2_S2_S2_fjLj256EEEEELb1ELb1ELb1ELb1EEEvNS_9FwdParamsE)
        /*0c08*/ 	.word	0x00000080


	//----- nvinfo : EIATTR_FRAME_SIZE
	.align		4
.L_522:
        /*0c0c*/ 	.byte	0x04, 0x11
        /*0c0e*/ 	.short	(.L_524 - .L_523)
	.align		4
.L_523:
        /*0c10*/ 	.word	index@(_ZN10layer_norm13ln_fwd_kernelINS_13Kernel_traitsI6__halfS2_S2_S2_fjLj6144ELj1ELj1ELj8ELj16ENS_18Kernel_traits_baseILj6144ES2_S2_S2_S2_fjLj256EEEEELb1ELb1ELb1ELb1EEEvNS_9FwdParamsE)
        /*0c14*/ 	.word	0x00000000


	//----- nvinfo : EIATTR_REGCOUNT
	.align		4
.L_524:
        /*0c18*/ 	.byte	0x04, 0x2f
        /*0c1a*/ 	.short	(.L_526 - .L_525)
	.align		4
.L_525:
        /*0c1c*/ 	.word	index@(_ZN10layer_norm13ln_fwd_kernelINS_13Kernel_traitsI6__halfS2_S2_S2_fjLj6144ELj1ELj1ELj8ELj16ENS_18Kernel_traits_baseILj6144ES2_S2_S2_S2_fjLj256EEEEELb1ELb1ELb1ELb0EEEvNS_9FwdParamsE)
        /*0c20*/ 	.word	0x00000080


	//----- nvinfo : EIATTR_FRAME_SIZE
	.align		4
.L_526:
        /*0c24*/ 	.byte	0x04, 0x11
        /*0c26*/ 	.short	(.L_528 - .L_527)
	.align		4
.L_527:
        /*0c28*/ 	.word	index@(_ZN10layer_norm13ln_fwd_kernelINS_13Kernel_traitsI6__halfS2_S2_S2_fjLj6144ELj1ELj1ELj8ELj16ENS_18Kernel_traits_baseILj6144ES2_S2_S2_S2_fjLj256EEEEELb1ELb1ELb1ELb0EEEvNS_9FwdParamsE)
        /*0c2c*/ 	.word	0x00000000


	//----- nvinfo : EIATTR_REGCOUNT
	.align		4
.L_528:
        /*0c30*/ 	.byte	0x04, 0x2f
        /*0c32*/ 	.short	(.L_530 - .L_529)
	.align		4
.L_529:
        /*0c34*/ 	.word	index@(_ZN10layer_norm13ln_fwd_kernelINS_13Kernel_traitsI6__halfS2_S2_S2_fjLj6144ELj1ELj1ELj8ELj16ENS_18Kernel_traits_baseILj6144ES2_S2_S2_S2_fjLj256EEEEELb1ELb1ELb0ELb1EEEvNS_9FwdParamsE)
        /*0c38*/ 	.word	0x0000007b


	//----- nvinfo : EIATTR_FRAME_SIZE
	.align		4
.L_530:
        /*0c3c*/ 	.byte	0x04, 0x11
        /*0c3e*/ 	.short	(.L_532 - .L_531)
	.align		4
.L_531:
        /*0c40*/ 	.word	index@(_ZN10layer_norm13ln_fwd_kernelINS_13Kernel_traitsI6__halfS2_S2_S2_fjLj6144ELj1ELj1ELj8ELj16ENS_18Kernel_traits_baseILj6144ES2_S2_S2_S2_fjLj256EEEEELb1ELb1ELb0ELb1EEEvNS_9FwdParamsE)
        /*0c44*/ 	.word	0x00000000


	//----- nvinfo : EIATTR_REGCOUNT
	.align		4
.L_532:
        /*0c48*/ 	.byte	0x04, 0x2f
        /*0c4a*/ 	.short	(.L_534 - .L_533)
	.align		4
.L_533:
        /*0c4c*/ 	.word	index@(_ZN10layer_norm13ln_fwd_kernelINS_13Kernel_traitsI6__halfS2_S2_S2_fjLj6144ELj1ELj1ELj8ELj16ENS_18Kernel_traits_baseILj6144ES2_S2_S2_S2_fjLj256EEEEELb1ELb1ELb0ELb0EEEvNS_9FwdParamsE)
        /*0c50*/ 	.word	0x0000007c


	//----- nvinfo : EIATTR_FRAME_SIZE
	.align		4
.L_534:
        /*0c54*/ 	.byte	0x04, 0x11
        /*0c56*/ 	.short	(.L_536 - .L_535)
	.align		4
.L_535:
        /*0c58*/ 	.word	index@(_ZN10layer_norm13ln_fwd_kernelINS_13Kernel_traitsI6__halfS2_S2_S2_fjLj6144ELj1ELj1ELj8ELj16ENS_18Kernel_traits_baseILj6144ES2_S2_S2_S2_fjLj256EEEEELb1ELb1ELb0ELb0EEEvNS_9FwdParamsE)
        /*0c5c*/ 	.word	0x00000000


	//----- nvinfo : EIATTR_REGCOUNT
	.align		4
.L_536:
        /*0c60*/ 	.byte	0x04, 0x2f
        /*0c62*/ 	.short	(.L_538 - .L_537)
	.align		4
.L_537:
        /*0c64*/ 	.word	index@(_ZN10layer_norm13ln_fwd_kernelINS_13Kernel_traitsI6__halfS2_S2_S2_fjLj6144ELj1ELj1ELj8ELj16ENS_18Kernel_traits_baseILj6144ES2_S2_S2_S2_fjLj256EEEEELb1ELb0ELb1ELb1EEEvNS_9FwdParamsE)
        /*0c68*/ 	.word	0x00000080


	//----- nvinfo : EIATTR_FRAME_SIZE
	.align		4
.L_538:
        /*0c6c*/ 	.byte	0x04, 0x11
        /*0c6e*/ 	.short	(.L_540 - .L_539)
	.align		4
.L_539:
        /*0c70*/ 	.word	index@(_ZN10layer_norm13ln_fwd_kernelINS_13Kernel_traitsI6__halfS2_S2_S2_fjLj6144ELj1ELj1ELj8ELj16ENS_18Kernel_traits_baseILj6144ES2_S2_S2_S2_fjLj256EEEEELb1ELb0ELb1ELb1EEEvNS_9FwdParamsE)
        /*0c74*/ 	.word	0x00000000


	//----- nvinfo : EIATTR_REGCOUNT
	.align		4
.L_540:
        /*0c78*/ 	.byte	0x04, 0x2f
        /*0c7a*/ 	.short	(.L_542 - .L_541)
	.align		4
.L_541:
        /*0c7c*/ 	.word	index@(_ZN10layer_norm13ln_fwd_kernelINS_13Kernel_traitsI6__halfS2_S2_S2_fjLj6144ELj1ELj1ELj8ELj16ENS_18Kernel_traits_baseILj6144ES2_S2_S2_S2_fjLj256EEEEELb1ELb0ELb1ELb0EEEvNS_9FwdParamsE)
        /*0c80*/ 	.word	0x00000080


	//----- nvinfo : EIATTR_FRAME_SIZE
	.align		4
.L_542:
        /*0c84*/ 	.byte	0x04, 0x11
        /*0c86*/ 	.short	(.L_544 - .L_543)
	.align		4
.L_543:
        /*0c88*/ 	.word	index@(_ZN10layer_norm13ln_fwd_kernelINS_13Kernel_traitsI6__halfS2_S2_S2_fjLj6144ELj1ELj1ELj8ELj16ENS_18Kernel_traits_baseILj6144ES2_S2_S2_S2_fjLj256EEEEELb1ELb0ELb1ELb0EEEvNS_9FwdParamsE)
        /*0c8c*/ 	.word	0x00000000


	//----- nvinfo : EIATTR_REGCOUNT
	.align		4
.L_544:
        /*0c90*/ 	.byte	0x04, 0x2f
        /*0c92*/ 	.short	(.L_546 - .L_545)
	.align		4
.L_545:
        /*0c94*/ 	.word	index@(_ZN10layer_norm13ln_fwd_kernelINS_13Kernel_traitsI6__halfS2_S2_S2_fjLj6144ELj1ELj1ELj8ELj16ENS_18Kernel_traits_baseILj6144ES2_S2_S2_S2_fjLj256EEEEELb1ELb0ELb0ELb1EEEvNS_9FwdParamsE)
        /*0c98*/ 	.word	0x00000080


	//----- nvinfo : EIATTR_FRAME_SIZE
	.align		4
.L_546:
        /*0c9c*/ 	.byte	0x04, 0x11
        /*0c9e*/ 	.short	(.L_548 - .L_547)
	.align		4
.L_547:
        /*0ca0*/ 	.word	index@(_ZN10layer_norm13ln_fwd_kernelINS_13Kernel_traitsI6__halfS2_S2_S2_fjLj6144ELj1ELj1ELj8ELj16ENS_18Kernel_traits_baseILj6144ES2_S2_S2_S2_fjLj256EEEEELb1ELb0ELb0ELb1EEEvNS_9FwdParamsE)
        /*0ca4*/ 	.word	0x00000000


	//----- nvinfo : EIATTR_REGCOUNT
	.align		4
.L_548:
        /*0ca8*/ 	.byte	0x04, 0x2f
        /*0caa*/ 	.short	(.L_550 - .L_549)
	.align		4
.L_549:
        /*0cac*/ 	.word	index@(_ZN10layer_norm13ln_fwd_kernelINS_13Kernel_traitsI6__halfS2_S2_S2_fjLj6144ELj1ELj1ELj8ELj16ENS_18Kernel_traits_baseILj6144ES2_S2_S2_S2_fjLj256EEEEELb1ELb0ELb0ELb0EEEvNS_9FwdParamsE)
        /*0cb0*/ 	.word	0x00000060


	//----- nvinfo : EIATTR_FRAME_SIZE
	.align		4
.L_550:
        /*0cb4*/ 	.byte	0x04, 0x11
        /*0cb6*/ 	.short	(.L_552 - .L_551)
	.align		4
.L_551:
        /*0cb8*/ 	.word	index@(_ZN10layer_norm13ln_fwd_kernelINS_13Kernel_traitsI6__halfS2_S2_S2_fjLj6144ELj1ELj1ELj8ELj16ENS_18Kernel_traits_baseILj6144ES2_S2_S2_S2_fjLj256EEEEELb1ELb0ELb0ELb0EEEvNS_9FwdParamsE)
        /*0cbc*/ 	.word	0x00000000


	//----- nvinfo : EIATTR_REGCOUNT
	.align		4
.L_552:
        /*0cc0*/ 	.byte	0x04, 0x2f
        /*0cc2*/ 	.short	(.L_554 - .L_553)
	.align		4
.L_553:
        /*0cc4*/ 	.word	index@(_ZN10layer_norm13ln_fwd_kernelINS_13Kernel_traitsI6__halfS2_S2_S2_fjLj6144ELj1ELj1ELj8ELj16ENS_18Kernel_traits_baseILj6144ES2_S2_S2_S2_fjLj256EEEEELb0ELb1ELb1ELb1EEEvNS_9FwdParamsE)
        /*0cc8*/ 	.word	0x00000050


	//----- nvinfo : EIATTR_FRAME_SIZE
	.align		4
.L_554:
        /*0ccc*/ 	.byte	0x04, 0x11
        /*0cce*/ 	.short	(.L_556 - .L_555)
	.align		4
.L_555:
        /*0cd0*/ 	.word	index@(_ZN10layer_norm13ln_fwd_kernelINS_13Kernel_traitsI6__halfS2_S2_S2_fjLj6144ELj1ELj1ELj8ELj16ENS_18Kernel_traits_baseILj6144ES2_S2_S2_S2_fjLj256EEEEELb0ELb1ELb1ELb1EEEvNS_9FwdParamsE)
        /*0cd4*/ 	.word	0x00000000


	//----- nvinfo : EIATTR_REGCOUNT
	.align		4
.L_556:
        /*0cd8*/ 	.byte	0x04, 0x2f
        /*0cda*/ 	.short	(.L_558 - .L_557)
	.align		4
.L_557:
        /*0cdc*/ 	.word	index@(_ZN10layer_norm13ln_fwd_kernelINS_13Kernel_traitsI6__halfS2_S2_S2_fjLj6144ELj1ELj1ELj8ELj16ENS_18Kernel_traits_baseILj6144ES2_S2_S2_S2_fjLj256EEEEELb0ELb1ELb1ELb0EEEvNS_9FwdParamsE)
        /*0ce0*/ 	.word	0x00000074


	//----- nvinfo : EIATTR_FRAME_SIZE
	.align		4
.L_558:
        /*0ce4*/ 	.byte	0x04, 0x11
        /*0ce6*/ 	.short	(.L_560 - .L_559)
	.align		4
.L_559:
        /*0ce8*/ 	.word	index@(_ZN10layer_norm13ln_fwd_kernelINS_13Kernel_traitsI6__halfS2_S2_S2_fjLj6144ELj1ELj1ELj8ELj16ENS_18Kernel_traits_baseILj6144ES2_S2_S2_S2_fjLj256EEEEELb0ELb1ELb1ELb0EEEvNS_9FwdParamsE)
        /*0cec*/ 	.word	0x00000000


	//----- nvinfo : EIATTR_REGCOUNT
	.align		4
.L_560:
        /*0cf0*/ 	.byte	0x04, 0x2f
        /*0cf2*/ 	.short	(.L_562 - .L_561)
	.align		4
.L_561:
        /*0cf4*/ 	.word	index@(_ZN10layer_norm13ln_fwd_kernelINS_13Kernel_traitsI6__halfS2_S2_S2_fjLj6144ELj1ELj1ELj8ELj16ENS_18Kernel_traits_baseILj6144ES2_S2_S2_S2_fjLj256EEEEELb0ELb1ELb0ELb1EEEvNS_9FwdParamsE)
        /*0cf8*/ 	.word	0x0000007b


	//----- nvinfo : EIATTR_FRAME_SIZE
	.align		4
.L_562:
        /*0cfc*/ 	.byte	0x04, 0x11
        /*0cfe*/ 	.short	(.L_564 - .L_563)
	.align		4
.L_563:
        /*0d00*/ 	.word	index@(_ZN10layer_norm13ln_fwd_kernelINS_13Kernel_traitsI6__halfS2_S2_S2_fjLj6144ELj1ELj1ELj8ELj16ENS_18Kernel_traits_baseILj6144ES2_S2_S2_S2_fjLj256EEEEELb0ELb1ELb0ELb1EEEvNS_9FwdParamsE)
        /*0d04*/ 	.word	0x00000000


	//----- nvinfo : EIATTR_REGCOUNT
	.align		4
.L_564:
        /*0d08*/ 	.byte	0x04, 0x2f
        /*0d0a*/ 	.short	(.L_566 - .L_565)
	.align		4
.L_565:
        /*0d0c*/ 	.word	index@(_ZN10layer_norm13ln_fwd_kernelINS_13Kernel_traitsI6__halfS2_S2_S2_fjLj6144ELj1ELj1ELj8ELj16ENS_18Kernel_traits_baseILj6144ES2_S2_S2_S2_fjLj256EEEEELb0ELb1ELb0ELb0EEEvNS_9FwdParamsE)
        /*0d10*/ 	.word	0x0000005d


	//----- nvinfo : EIATTR_FRAME_SIZE
	.align		4
.L_566:
        /*0d14*/ 	.byte	0x04, 0x11
        /*0d16*/ 	.short	(.L_568 - .L_567)
	.align		4
.L_567:
        /*0d18*/ 	.word	index@(_ZN10layer_norm13ln_fwd_kernelINS_13Kernel_traitsI6__halfS2_S2_S2_fjLj6144ELj1ELj1ELj8ELj16ENS_18Kernel_traits_baseILj6144ES2_S2_S2_S2_fjLj256EEEEELb0ELb1ELb0ELb0EEEvNS_9FwdParamsE)
        /*0d1c*/ 	.word	0x00000000


	//----- nvinfo : EIATTR_REGCOUNT
	.align		4
.L_568:
        /*0d20*/ 	.byte	0x04, 0x2f
        /*0d22*/ 	.short	(.L_570 - .L_569)
	.align		4
.L_569:
        /*0d24*/ 	.word	index@(_ZN10layer_norm13ln_fwd_kernelINS_13Kernel_traitsI6__halfS2_S2_S2_fjLj6144ELj1ELj1ELj8ELj16ENS_18Kernel_traits_baseILj6144ES2_S2_S2_S2_fjLj256EEEEELb0ELb0ELb1ELb1EEEvNS_9FwdParamsE)
        /*0d28*/ 	.word	0x0000004a


	//----- nvinfo : EIATTR_FRAME_SIZE
	.align		4
.L_570:
        /*0d2c*/ 	.byte	0x04, 0x11
        /*0d2e*/ 	.short	(.L_572 - .L_571)
	.align		4
.L_571:
        /*0d30*/ 	.word	index@(_ZN10layer_norm13ln_fwd_kernelINS_13Kernel_traitsI6__halfS2_S2_S2_fjLj6144ELj1ELj1ELj8ELj16ENS_18Kernel_traits_baseILj6144ES2_S2_S2_S2_fjLj256EEEEELb0ELb0ELb1ELb1EEEvNS_9FwdParamsE)
        /*0d34*/ 	.word	0x00000000


	//----- nvinfo : EIATTR_REGCOUNT
	.align		4
.L_572:
        /*0d38*/ 	.byte	0x04, 0x2f
        /*0d3a*/ 	.short	(.L_574 - .L_573)
	.align		4
.L_573:
        /*0d3c*/ 	.word	index@(_ZN10layer_norm13ln_fwd_kernelINS_13Kernel_traitsI6__halfS2_S2_S2_fjLj6144ELj1ELj1ELj8ELj16ENS_18Kernel_traits_baseILj6144ES2_S2_S2_S2_fjLj256EEEEELb0ELb0ELb1ELb0EEEvNS_9FwdParamsE)
        /*0d40*/ 	.word	0x0000004a


	//----- nvinfo : EIATTR_FRAME_SIZE
	.align		4
.L_574:
        /*0d44*/ 	.byte	0x04, 0x11
        /*0d46*/ 	.short	(.L_576 - .L_575)
	.align		4
.L_575:
        /*0d48*/ 	.word	index@(_ZN10layer_norm13ln_fwd_kernelINS_13Kernel_traitsI6__halfS2_S2_S2_fjLj6144ELj1ELj1ELj8ELj16ENS_18Kernel_traits_baseILj6144ES2_S2_S2_S2_fjLj256EEEEELb0ELb0ELb1ELb0EEEvNS_9FwdParamsE)
        /*0d4c*/ 	.word	0x00000000


	//----- nvinfo : EIATTR_REGCOUNT
	.align		4
.L_576:
        /*0d50*/ 	.byte	0x04, 0x2f
        /*0d52*/ 	.short	(.L_578 - .L_577)
	.align		4
.L_577:
        /*0d54*/ 	.word	index@(_ZN10layer_norm13ln_fwd_kernelINS_13Kernel_traitsI6__halfS2_S2_S2_fjLj6144ELj1ELj1ELj8ELj16ENS_18Kernel_traits_baseILj6144ES2_S2_S2_S2_fjLj256EEEEELb0ELb0ELb0ELb1EEEvNS_9FwdParamsE)
        /*0d58*/ 	.word	0x0000006f


	//----- nvinfo : EIATTR_FRAME_SIZE
	.align		4
.L_578:
        /*0d5c*/ 	.byte	0x04, 0x11
        /*0d5e*/ 	.short	(.L_580 - .L_579)
	.align		4
.L_579:
        /*0d60*/ 	.word	index@(_ZN10layer_norm13ln_fwd_kernelINS_13Kernel_traitsI6__halfS2_S2_S2_fjLj6144ELj1ELj1ELj8ELj16ENS_18Kernel_traits_baseILj6144ES2_S2_S2_S2_fjLj256EEEEELb0ELb0ELb0ELb1EEEvNS_9FwdParamsE)
        /*0d64*/ 	.word	0x00000000


	//----- nvinfo : EIATTR_REGCOUNT
	.align		4
.L_580:
        /*0d68*/ 	.byte	0x04, 0x2f
        /*0d6a*/ 	.short	(.L_582 - .L_581)
	.align		4
.L_581:
        /*0d6c*/ 	.word	index@(_ZN10layer_norm13ln_fwd_kernelINS_13Kernel_traitsI6__halfS2_S2_S2_fjLj6144ELj1ELj1ELj8ELj16ENS_18Kernel_traits_baseILj6144ES2_S2_S2_S2_fjLj256EEEEELb0ELb0ELb0ELb0EEEvNS_9FwdParamsE)
        /*0d70*/ 	.word	0x00000049


	//----- nvinfo : EIATTR_FRAME_SIZE
	.align		4
.L_582:
        /*0d74*/ 	.byte	0x04, 0x11
        /*0d76*/ 	.short	(.L_584 - .L_583)
	.align		4
.L_583:
        /*0d78*/ 	.word	index@(_ZN10layer_norm13ln_fwd_kernelINS_13Kernel_traitsI6__halfS2_S2_S2_fjLj6144ELj1ELj1ELj8ELj16ENS_18Kernel_traits_baseILj6144ES2_S2_S2_S2_fjLj256EEEEELb0ELb0ELb0ELb0EEEvNS_9FwdParamsE)
        /*0d7c*/ 	.word	0x00000000


	//----- nvinfo : EIATTR_REGCOUNT
	.align		4
.L_584:
        /*0d80*/ 	.byte	0x04, 0x2f
        /*0d82*/ 	.short	(.L_586 - .L_585)
	.align		4
.L_585:
        /*0d84*/ 	.word	index@(_ZN10layer_norm13ln_fwd_kernelINS_13Kernel_traitsI13__nv_bfloat16S2_S2_S2_fjLj6144ELj1ELj1ELj8ELj16ENS_18Kernel_traits_baseILj6144ES2_S2_S2_S2_fjLj256EEEEELb1ELb1ELb1ELb1EEEvNS_9FwdParamsE)
        /*0d88*/ 	.word	0x000000a7


	//----- nvinfo : EIATTR_FRAME_SIZE
	.align		4
.L_586:
        /*0d8c*/ 	.byte	0x04, 0x11
        /*0d8e*/ 	.short	(.L_588 - .L_587)
	.align		4
.L_587:
        /*0d90*/ 	.word	index@(_ZN10layer_norm13ln_fwd_kernelINS_13Kernel_traitsI13__nv_bfloat16S2_S2_S2_fjLj6144ELj1ELj1ELj8ELj16ENS_18Kernel_traits_baseILj6144ES2_S2_S2_S2_fjLj256EEEEELb1ELb1ELb1ELb1EEEvNS_9FwdParamsE)
        /*0d94*/ 	.word	0x00000000


	//----- nvinfo : EIATTR_REGCOUNT
	.align		4
.L_588:
        /*0d98*/ 	.byte	0x04, 0x2f
        /*0d9a*/ 	.short	(.L_590 - .L_589)
	.align		4
.L_589:
        /*0d9c*/ 	.word	index@(_ZN10layer_norm13ln_fwd_kernelINS_13Kernel_traitsI13__nv_bfloat16S2_S2_S2_fjLj6144ELj1ELj1ELj8ELj16ENS_18Kernel_traits_baseILj6144ES2_S2_S2_S2_fjLj256EEEEELb1ELb1ELb1ELb0EEEvNS_9FwdParamsE)
        /*0da0*/ 	.word	0x0000009e


	//----- nvinfo : EIATTR_FRAME_SIZE
	.align		4
.L_590:
        /*0da4*/ 	.byte	0x04, 0x11
        /*0da6*/ 	.short	(.L_592 - .L_591)
	.align		4
.L_591:
        /*0da8*/ 	.word	index@(_ZN10layer_norm13ln_fwd_kernelINS_13Kernel_traitsI13__nv_bfloat16S2_S2_S2_fjLj6144ELj1ELj1ELj8ELj16ENS_18Kernel_traits_baseILj6144ES2_S2_S2_S2_fjLj256EEEEELb1ELb1ELb1ELb0EEEvNS_9FwdParamsE)
        /*0dac*/ 	.word	0x00000000


	//----- nvinfo : EIATTR_REGCOUNT
	.align		4
.L_592:
        /*0db0*/ 	.byte	0x04, 0x2f
        /*0db2*/ 	.short	(.L_594 - .L_593)
	.align		4
.L_593:
        /*0db4*/ 	.word	index@(_ZN10layer_norm13ln_fwd_kernelINS_13Kernel_traitsI13__nv_bfloat16S2_S2_S2_fjLj6144ELj1ELj1ELj8ELj16ENS_18Kernel_traits_baseILj6144ES2_S2_S2_S2_fjLj256EEEEELb1ELb1ELb0ELb1EEEvNS_9FwdParamsE)
        /*0db8*/ 	.word	0x00000080


	//----- nvinfo : EIATTR_FRAME_SIZE
	.align		4
.L_594:
        /*0dbc*/ 	.byte	0x04, 0x11
        /*0dbe*/ 	.short	(.L_596 - .L_595)
	.align		4
.L_595:
        /*0dc0*/ 	.word	index@(_ZN10layer_norm13ln_fwd_kernelINS_13Kernel_traitsI13__nv_bfloat16S2_S2_S2_fjLj6144ELj1ELj1ELj8ELj16ENS_18Kernel_traits_baseILj6144ES2_S2_S2_S2_fjLj256EEEEELb1ELb1ELb0ELb1EEEvNS_9FwdParamsE)
        /*0dc4*/ 	.word	0x00000018


	//----- nvinfo : EIATTR_REGCOUNT
	.align		4
.L_596:
        /*0dc8*/ 	.byte	0x04, 0x2f
        /*0dca*/ 	.short	(.L_598 - .L_597)
	.align		4
.L_597:
        /*0dcc*/ 	.word	index@(_ZN10layer_norm13ln_fwd_kernelINS_13Kernel_traitsI13__nv_bfloat16S2_S2_S2_fjLj6144ELj1ELj1ELj8ELj16ENS_18Kernel_traits_baseILj6144ES2_S2_S2_S2_fjLj256EEEEELb1ELb1ELb0ELb0EEEvNS_9FwdParamsE)
        /*0dd0*/ 	.word	0x00000092


	//----- nvinfo : EIATTR_FRAME_SIZE
	.align		4
.L_598:
        /*0dd4*/ 	.byte	0x04, 0x11
        /*0dd6*/ 	.short	(.L_600 - .L_599)
	.align		4
.L_599:
        /*0dd8*/ 	.word	index@(_ZN10layer_norm13ln_fwd_kernelINS_13Kernel_traitsI13__nv_bfloat16S2_S2_S2_fjLj6144ELj1ELj1ELj8ELj16ENS_18Kernel_traits_baseILj6144ES2_S2_S2_S2_fjLj256EEEEELb1ELb1ELb0ELb0EEEvNS_9FwdParamsE)
        /*0ddc*/ 	.word	0x00000000


	//----- nvinfo : EIATTR_REGCOUNT
	.align		4
.L_600:
        /*0de0*/ 	.byte	0x04, 0x2f
        /*0de2*/ 	.short	(.L_602 - .L_601)
	.align		4
.L_601:
        /*0de4*/ 	.word	index@(_ZN10layer_norm13ln_fwd_kernelINS_13Kernel_traitsI13__nv_bfloat16S2_S2_S2_fjLj6144ELj1ELj1ELj8ELj16ENS_18Kernel_traits_baseILj6144ES2_S2_S2_S2_fjLj256EEEEELb1ELb0ELb1ELb1EEEvNS_9FwdParamsE)
        /*0de8*/ 	.word	0x0000007d


	//----- nvinfo : EIATTR_FRAME_SIZE
	.align		4
.L_602:
        /*0dec*/ 	.byte	0x04, 0x11
        /*0dee*/ 	.short	(.L_604 - .L_603)
	.align		4
.L_603:
        /*0df0*/ 	.word	index@(_ZN10layer_norm13ln_fwd_kernelINS_13Kernel_traitsI13__nv_bfloat16S2_S2_S2_fjLj6144ELj1ELj1ELj8ELj16ENS_18Kernel_traits_baseILj6144ES2_S2_S2_S2_fjLj256EEEEELb1ELb0ELb1ELb1EEEvNS_9FwdParamsE)
        /*0df4*/ 	.word	0x00000000


	//----- nvinfo : EIATTR_REGCOUNT
	.align		4
.L_604:
        /*0df8*/ 	.byte	0x04, 0x2f
        /*0dfa*/ 	.short	(.L_606 - .L_605)
	.align		4
.L_605:
        /*0dfc*/ 	.word	index@(_ZN10layer_norm13ln_fwd_kernelINS_13Kernel_traitsI13__nv_bfloat16S2_S2_S2_fjLj6144ELj1ELj1ELj8ELj16ENS_18Kernel_traits_baseILj6144ES2_S2_S2_S2_fjLj256EEEEELb1ELb0ELb1ELb0EEEvNS_9FwdParamsE)
        /*0e00*/ 	.word	0x00000080


	//----- nvinfo : EIATTR_FRAME_SIZE
	.align		4
.L_606:
        /*0e04*/ 	.byte	0x04, 0x11
        /*0e06*/ 	.short	(.L_608 - .L_607)
	.align		4
.L_607:
        /*0e08*/ 	.word	index@(_ZN10layer_norm13ln_fwd_kernelINS_13Kernel_traitsI13__nv_bfloat16S2_S2_S2_fjLj6144ELj1ELj1ELj8ELj16ENS_18Kernel_traits_baseILj6144ES2_S2_S2_S2_fjLj256EEEEELb1ELb0ELb1ELb0EEEvNS_9FwdParamsE)
        /*0e0c*/ 	.word	0x00000000


	//----- nvinfo : EIATTR_REGCOUNT
	.align		4
.L_608:
        /*0e10*/ 	.byte	0x04, 0x2f
        /*0e12*/ 	.short	(.L_610 - .L_609)
	.align		4
.L_609:
        /*0e14*/ 	.word	index@(_ZN10layer_norm13ln_fwd_kernelINS_13Kernel_traitsI13__nv_bfloat16S2_S2_S2_fjLj6144ELj1ELj1ELj8ELj16ENS_18Kernel_traits_baseILj6144ES2_S2_S2_S2_fjLj256EEEEELb1ELb0ELb0ELb1EEEvNS_9FwdParamsE)
        /*0e18*/ 	.word	0x0000007c


	//----- nvinfo : EIATTR_FRAME_SIZE
	.align		4
.L_610:
        /*0e1c*/ 	.byte	0x04, 0x11
        /*0e1e*/ 	.short	(.L_612 - .L_611)
	.align		4
.L_611:
        /*0e20*/ 	.word	index@(_ZN10layer_norm13ln_fwd_kernelINS_13Kernel_traitsI13__nv_bfloat16S2_S2_S2_fjLj6144ELj1ELj1ELj8ELj16ENS_18Kernel_traits_baseILj6144ES2_S2_S2_S2_fjLj256EEEEELb1ELb0ELb0ELb1EEEvNS_9FwdParamsE)
        /*0e24*/ 	.word	0x00000000


	//----- nvinfo : EIATTR_REGCOUNT
	.align		4
.L_612:
        /*0e28*/ 	.byte	0x04, 0x2f
        /*0e2a*/ 	.short	(.L_614 - .L_613)
	.align		4
.L_613:
        /*0e2c*/ 	.word	index@(_ZN10layer_norm13ln_fwd_kernelINS_13Kernel_traitsI13__nv_bfloat16S2_S2_S2_fjLj6144ELj1ELj1ELj8ELj16ENS_18Kernel_traits_baseILj6144ES2_S2_S2_S2_fjLj256EEEEELb1ELb0ELb0ELb0EEEvNS_9FwdParamsE)
        /*0e30*/ 	.word	0x00000074


	//----- nvinfo : EIATTR_FRAME_SIZE
	.align		4
.L_614:
        /*0e34*/ 	.byte	0x04, 0x11
        /*0e36*/ 	.short	(.L_616 - .L_615)
	.align		4
.L_615:
        /*0e38*/ 	.word	index@(_ZN10layer_norm13ln_fwd_kernelINS_13Kernel_traitsI13__nv_bfloat16S2_S2_S2_fjLj6144ELj1ELj1ELj8ELj16ENS_18Kernel_traits_baseILj6144ES2_S2_S2_S2_fjLj256EEEEELb1ELb0ELb0ELb0EEEvNS_9FwdParamsE)
        /*0e3c*/ 	.word	0x00000000


	//----- nvinfo : EIATTR_REGCOUNT
	.align		4
.L_616:
        /*0e40*/ 	.byte	0x04, 0x2f
        /*0e42*/ 	.short	(.L_618 - .L_617)
	.align		4
.L_617:
        /*0e44*/ 	.word	index@(_ZN10layer_norm13ln_fwd_kernelINS_13Kernel_traitsI13__nv_bfloat16S2_S2_S2_fjLj6144ELj1ELj1ELj8ELj16ENS_18Kernel_traits_baseILj6144ES2_S2_S2_S2_fjLj256EEEEELb0ELb1ELb1ELb1EEEvNS_9FwdParamsE)
        /*0e48*/ 	.word	0x00000080


	//----- nvinfo : EIATTR_FRAME_SIZE
	.align		4
.L_618:
        /*0e4c*/ 	.byte	0x04, 0x11
        /*0e4e*/ 	.short	(.L_620 - .L_619)
	.align		4
.L_619:
        /*0e50*/ 	.word	index@(_ZN10layer_norm13ln_fwd_kernelINS_13Kernel_traitsI13__nv_bfloat16S2_S2_S2_fjLj6144ELj1ELj1ELj8ELj16ENS_18Kernel_traits_baseILj6144ES2_S2_S2_S2_fjLj256EEEEELb0ELb1ELb1ELb1EEEvNS_9FwdParamsE)
        /*0e54*/ 	.word	0x00000000


	//----- nvinfo : EIATTR_REGCOUNT
	.align		4
.L_620:
        /*0e58*/ 	.byte	0x04, 0x2f
        /*0e5a*/ 	.short	(.L_622 - .L_621)
	.align		4
.L_621:
        /*0e5c*/ 	.word	index@(_ZN10layer_norm13ln_fwd_kernelINS_13Kernel_traitsI13__nv_bfloat16S2_S2_S2_fjLj6144ELj1ELj1ELj8ELj16ENS_18Kernel_traits_baseILj6144ES2_S2_S2_S2_fjLj256EEEEELb0ELb1ELb1ELb0EEEvNS_9FwdParamsE)
        /*0e60*/ 	.word	0x0000007c


	//----- nvinfo : EIATTR_FRAME_SIZE
	.align		4
.L_622:
        /*0e64*/ 	.byte	0x04, 0x11
        /*0e66*/ 	.short	(.L_624 - .L_623)
	.align		4
.L_623:
        /*0e68*/ 	.word	index@(_ZN10layer_norm13ln_fwd_kernelINS_13Kernel_traitsI13__nv_bfloat16S2_S2_S2_fjLj6144ELj1ELj1ELj8ELj16ENS_18Kernel_traits_baseILj6144ES2_S2_S2_S2_fjLj256EEEEELb0ELb1ELb1ELb0EEEvNS_9FwdParamsE)
        /*0e6c*/ 	.word	0x00000000


	//----- nvinfo : EIATTR_REGCOUNT
	.align		4
.L_624:
        /*0e70*/ 	.byte	0x04, 0x2f
        /*0e72*/ 	.short	(.L_626 - .L_625)
	.align		4
.L_625:
        /*0e74*/ 	.word	index@(_ZN10layer_norm13ln_fwd_kernelINS_13Kernel_traitsI13__nv_bfloat16S2_S2_S2_fjLj6144ELj1ELj1ELj8ELj16ENS_18Kernel_traits_baseILj6144ES2_S2_S2_S2_fjLj256EEEEELb0ELb1ELb0ELb1EEEvNS_9FwdParamsE)
        /*0e78*/ 	.word	0x00000080


	//----- nvinfo : EIATTR_FRAME_SIZE
	.align		4
.L_626:
        /*0e7c*/ 	.byte	0x04, 0x11
        /*0e7e*/ 	.short	(.L_628 - .L_627)
	.align		4
.L_627:
        /*0e80*/ 	.word	index@(_ZN10layer_norm13ln_fwd_kernelINS_13Kernel_traitsI13__nv_bfloat16S2_S2_S2_fjLj6144ELj1ELj1ELj8ELj16ENS_18Kernel_traits_baseILj6144ES2_S2_S2_S2_fjLj256EEEEELb0ELb1ELb0ELb1EEEvNS_9FwdParamsE)
        /*0e84*/ 	.word	0x00000000


	//----- nvinfo : EIATTR_REGCOUNT
	.align		4
.L_628:
        /*0e88*/ 	.byte	0x04, 0x2f
        /*0e8a*/ 	.short	(.L_630 - .L_629)
	.align		4
.L_629:
        /*0e8c*/ 	.word	index@(_ZN10layer_norm13ln_fwd_kernelINS_13Kernel_traitsI13__nv_bfloat16S2_S2_S2_fjLj6144ELj1ELj1ELj8ELj16ENS_18Kernel_traits_baseILj6144ES2_S2_S2_S2_fjLj256EEEEELb0ELb1ELb0ELb0EEEvNS_9FwdParamsE)
        /*0e90*/ 	.word	0x0000007f


	//----- nvinfo : EIATTR_FRAME_SIZE
	.align		4
.L_630:
        /*0e94*/ 	.byte	0x04, 0x11
        /*0e96*/ 	.short	(.L_632 - .L_631)
	.align		4
.L_631:
        /*0e98*/ 	.word	index@(_ZN10layer_norm13ln_fwd_kernelINS_13Kernel_traitsI13__nv_bfloat16S2_S2_S2_fjLj6144ELj1ELj1ELj8ELj16ENS_18Kernel_traits_baseILj6144ES2_S2_S2_S2_fjLj256EEEEELb0ELb1ELb0ELb0EEEvNS_9FwdParamsE)
        /*0e9c*/ 	.word	0x00000000


	//----- nvinfo : EIATTR_REGCOUNT
	.align		4
.L_632:
        /*0ea0*/ 	.byte	0x04, 0x2f
        /*0ea2*/ 	.short	(.L_634 - .L_633)
	.align		4
.L_633:
        /*0ea4*/ 	.word	index@(_ZN10layer_norm13ln_fwd_kernelINS_13Kernel_traitsI13__nv_bfloat16S2_S2_S2_fjLj6144ELj1ELj1ELj8ELj16ENS_18Kernel_traits_baseILj6144ES2_S2_S2_S2_fjLj256EEEEELb0ELb0ELb1ELb1EEEvNS_9FwdParamsE)
        /*0ea8*/ 	.word	0x0000004a


	//----- nvinfo : EIATTR_FRAME_SIZE
	.align		4
.L_634:
        /*0eac*/ 	.byte	0x04, 0x11
        /*0eae*/ 	.short	(.L_636 - .L_635)
	.align		4
.L_635:
        /*0eb0*/ 	.word	index@(_ZN10layer_norm13ln_fwd_kernelINS_13Kernel_traitsI13__nv_bfloat16S2_S2_S2_fjLj6144ELj1ELj1ELj8ELj16ENS_18Kernel_traits_baseILj6144ES2_S2_S2_S2_fjLj256EEEEELb0ELb0ELb1ELb1EEEvNS_9FwdParamsE)
        /*0eb4*/ 	.word	0x00000000


	//----- nvinfo : EIATTR_REGCOUNT
	.align		4
.L_636:
        /*0eb8*/ 	.byte	0x04, 0x2f
        /*0eba*/ 	.short	(.L_638 - .L_637)
	.align		4
.L_637:
        /*0ebc*/ 	.word	index@(_ZN10layer_norm13ln_fwd_kernelINS_13Kernel_traitsI13__nv_bfloat16S2_S2_S2_fjLj6144ELj1ELj1ELj8ELj16ENS_18Kernel_traits_baseILj6144ES2_S2_S2_S2_fjLj256EEEEELb0ELb0ELb1ELb0EEEvNS_9FwdParamsE)
        /*0ec0*/ 	.word	0x00000076


	//----- nvinfo : EIATTR_FRAME_SIZE
	.align		4
.L_638:
        /*0ec4*/ 	.byte	0x04, 0x11
        /*0ec6*/ 	.short	(.L_640 - .L_639)
	.align		4
.L_639:
        /*0ec8*/ 	.word	index@(_ZN10layer_norm13ln_fwd_kernelINS_13Kernel_traitsI13__nv_bfloat16S2_S2_S2_fjLj6144ELj1ELj1ELj8ELj16ENS_18Kernel_traits_baseILj6144ES2_S2_S2_S2_fjLj256EEEEELb0ELb0ELb1ELb0EEEvNS_9FwdParamsE)
        /*0ecc*/ 	.word	0x00000000


	//----- nvinfo : EIATTR_REGCOUNT
	.align		4
.L_640:
        /*0ed0*/ 	.byte	0x04, 0x2f
        /*0ed2*/ 	.short	(.L_642 - .L_641)
	.align		4
.L_641:
        /*0ed4*/ 	.word	index@(_ZN10layer_norm13ln_fwd_kernelINS_13Kernel_traitsI13__nv_bfloat16S2_S2_S2_fjLj6144ELj1ELj1ELj8ELj16ENS_18Kernel_traits_baseILj6144ES2_S2_S2_S2_fjLj256EEEEELb0ELb0ELb0ELb1EEEvNS_9FwdParamsE)
        /*0ed8*/ 	.word	0x0000006f


	//----- nvinfo : EIATTR_FRAME_SIZE
	.align		4
.L_642:
        /*0edc*/ 	.byte	0x04, 0x11
        /*0ede*/ 	.short	(.L_644 - .L_643)
	.align		4
.L_643:
        /*0ee0*/ 	.word	index@(_ZN10layer_norm13ln_fwd_kernelINS_13Kernel_traitsI13__nv_bfloat16S2_S2_S2_fjLj6144ELj1ELj1ELj8ELj16ENS_18Kernel_traits_baseILj6144ES2_S2_S2_S2_fjLj256EEEEELb0ELb0ELb0ELb1EEEvNS_9FwdParamsE)
        /*0ee4*/ 	.word	0x00000000


	//----- nvinfo : EIATTR_REGCOUNT
	.align		4
.L_644:
        /*0ee8*/ 	.byte	0x04, 0x2f
        /*0eea*/ 	.short	(.L_646 - .L_645)
	.align		4
.L_645:
        /*0eec*/ 	.word	index@(_ZN10layer_norm13ln_fwd_kernelINS_13Kernel_traitsI13__nv_bfloat16S2_S2_S2_fjLj6144ELj1ELj1ELj8ELj16ENS_18Kernel_traits_baseILj6144ES2_S2_S2_S2_fjLj256EEEEELb0ELb0ELb0ELb0EEEvNS_9FwdParamsE)
        /*0ef0*/ 	.word	0x00000065


	//----- nvinfo : EIATTR_FRAME_SIZE
	.align		4
.L_646:
        /*0ef4*/ 	.byte	0x04, 0x11
        /*0ef6*/ 	.short	(.L_648 - .L_647)
	.align		4
.L_647:
        /*0ef8*/ 	.word	index@(_ZN10layer_norm13ln_fwd_kernelINS_13Kernel_traitsI13__nv_bfloat16S2_S2_S2_fjLj6144ELj1ELj1ELj8ELj16ENS_18Kernel_traits_baseILj6144ES2_S2_S2_S2_fjLj256EEEEELb0ELb0ELb0ELb0EEEvNS_9FwdParamsE)
        /*0efc*/ 	.word	0x00000000


	//----- nvinfo : EIATTR_MIN_STACK_SIZE
	.align		4
.L_648:
        /*0f00*/ 	.byte	0x04, 0x12
        /*0f02*/ 	.short	(.L_650 - .L_649)
	.align		4
.L_649:
        /*0f04*/ 	.word	index@(_ZN10layer_norm13ln_fwd_kernelINS_13Kernel_traitsI13__nv_bfloat16S2_S2_S2_fjLj6144ELj1ELj1ELj8ELj16ENS_18Kernel_traits_baseILj6144ES2_S2_S2_S2_fjLj256EEEEELb0ELb0ELb0ELb0EEEvNS_9FwdParamsE)
        /*0f08*/ 	.word	0x00000000


	//----- nvinfo : EIATTR_MIN_STACK_SIZE
	.align		4
.L_650:
        /*0f0c*/ 	.byte	0x04, 0x12
        /*0f0e*/ 	.short	(.L_652 - .L_651)
	.align		4
.L_651:
        /*0f10*/ 	.word	index@(_ZN10layer_norm13ln_fwd_kernelINS_13Kernel_traitsI13__nv_bfloat16S2_S2_S2_fjLj6144ELj1ELj1ELj8ELj16ENS_18Kernel_traits_baseILj6144ES2_S2_S2_S2_fjLj256EEEEELb0ELb0ELb0ELb1EEEvNS_9FwdParamsE)
        /*0f14*/ 	.word	0x00000000


	//----- nvinfo : EIATTR_MIN_STACK_SIZE
	.align		4
.L_652:
        /*0f18*/ 	.byte	0x04, 0x12
        /*0f1a*/ 	.short	(.L_654 - .L_653)
	.align		4
.L_653:
        /*0f1c*/ 	.word	index@(_ZN10layer_norm13ln_fwd_kernelINS_13Kernel_traitsI13__nv_bfloat16S2_S2_S2_fjLj6144ELj1ELj1ELj8ELj16ENS_18Kernel_traits_baseILj6144ES2_S2_S2_S2_fjLj256EEEEELb0ELb0ELb1ELb0EEEvNS_9FwdParamsE)
        /*0f20*/ 	.word	0x00000000


	//----- nvinfo : EIATTR_MIN_STACK_SIZE
	.align		4
.L_654:
        /*0f24*/ 	.byte	0x04, 0x12
        /*0f26*/ 	.short	(.L_656 - .L_655)
	.align		4
.L_655:
        /*0f28*/ 	.word	index@(_ZN10layer_norm13ln_fwd_kernelINS_13Kernel_traitsI13__nv_bfloat16S2_S2_S2_fjLj6144ELj1ELj1ELj8ELj16ENS_18Kernel_traits_baseILj6144ES2_S2_S2_S2_fjLj256EEEEELb0ELb0ELb1ELb1EEEvNS_9FwdParamsE)
        /*0f2c*/ 	.word	0x00000000


	//----- nvinfo : EIATTR_MIN_STACK_SIZE
	.align		4
.L_656:
        /*0f30*/ 	.byte	0x04, 0x12
        /*0f32*/ 	.short	(.L_658 - .L_657)
	.align		4
.L_657:
        /*0f34*/ 	.word	index@(_ZN10layer_norm13ln_fwd_kernelINS_13Kernel_traitsI13__nv_bfloat16S2_S2_S2_fjLj6144ELj1ELj1ELj8ELj16ENS_18Kernel_traits_baseILj6144ES2_S2_S2_S2_fjLj256EEEEELb0ELb1ELb0ELb0EEEvNS_9FwdParamsE)
        /*0f38*/ 	.word	0x00000000


	//----- nvinfo : EIATTR_MIN_STACK_SIZE
	.align		4
.L_658:
        /*0f3c*/ 	.byte	0x04, 0x12
        /*0f3e*/ 	.short	(.L_660 - .L_659)
	.align		4
.L_659:
        /*0f40*/ 	.word	index@(_ZN10layer_norm13ln_fwd_kernelINS_13Kernel_traitsI13__nv_bfloat16S2_S2_S2_fjLj6144ELj1ELj1ELj8ELj16ENS_18Kernel_traits_baseILj6144ES2_S2_S2_S2_fjLj256EEEEELb0ELb1ELb0ELb1EEEvNS_9FwdParamsE)
        /*0f44*/ 	.word	0x00000000


	//----- nvinfo : EIATTR_MIN_STACK_SIZE
	.align		4
.L_660:
        /*0f48*/ 	.byte	0x04, 0x12
        /*0f4a*/ 	.short	(.L_662 - .L_661)
	.align		4
.L_661:
        /*0f4c*/ 	.word	index@(_ZN10layer_norm13ln_fwd_kernelINS_13Kernel_traitsI13__nv_bfloat16S2_S2_S2_fjLj6144ELj1ELj1ELj8ELj16ENS_18Kernel_traits_baseILj6144ES2_S2_S2_S2_fjLj256EEEEELb0ELb1ELb1ELb0EEEvNS_9FwdParamsE)
        /*0f50*/ 	.word	0x00000000


	//----- nvinfo : EIATTR_MIN_STACK_SIZE
	.align		4
.L_662:
        /*0f54*/ 	.byte	0x04, 0x12
        /*0f56*/ 	.short	(.L_664 - .L_663)
	.align		4
.L_663:
        /*0f58*/ 	.word	index@(_ZN10layer_norm13ln_fwd_kernelINS_13Kernel_traitsI13__nv_bfloat16S2_S2_S2_fjLj6144ELj1ELj1ELj8ELj16ENS_18Kernel_traits_baseILj6144ES2_S2_S2_S2_fjLj256EEEEELb0ELb1ELb1ELb1EEEvNS_9FwdParamsE)
        /*0f5c*/ 	.word	0x00000000


	//----- nvinfo : EIATTR_MIN_STACK_SIZE
	.align		4
.L_664:
        /*0f60*/ 	.byte	0x04, 0x12
        /*0f62*/ 	.short	(.L_666 - .L_665)
	.align		4
.L_665:
        /*0f64*/ 	.word	index@(_ZN10layer_norm13ln_fwd_kernelINS_13Kernel_traitsI13__nv_bfloat16S2_S2_S2_fjLj6144ELj1ELj1ELj8ELj16ENS_18Kernel_traits_baseILj6144ES2_S2_S2_S2_fjLj256EEEEELb1ELb0ELb0ELb0EEEvNS_9FwdParamsE)
        /*0f68*/ 	.word	0x00000000


	//----- nvinfo : EIATTR_MIN_STACK_SIZE
	.align		4
.L_666:
        /*0f6c*/ 	.byte	0x04, 0x12
        /*0f6e*/ 	.short	(.L_668 - .L_667)
	.align		4
.L_667:
        /*0f70*/ 	.word	index@(_ZN10layer_norm13ln_fwd_kernelINS_13Kernel_traitsI13__nv_bfloat16S2_S2_S2_fjLj6144ELj1ELj1ELj8ELj16ENS_18Kernel_traits_baseILj6144ES2_S2_S2_S2_fjLj256EEEEELb1ELb0ELb0ELb1EEEvNS_9FwdParamsE)
        /*0f74*/ 	.word	0x00000000


	//----- nvinfo : EIATTR_MIN_STACK_SIZE
	.align		4
.L_668:
        /*0f78*/ 	.byte	0x04, 0x12
        /*0f7a*/ 	.short	(.L_670 - .L_669)
	.align		4
.L_669:
        /*0f7c*/ 	.word	index@(_ZN10layer_norm13ln_fwd_kernelINS_13Kernel_traitsI13__nv_bfloat16S2_S2_S2_fjLj6144ELj1ELj1ELj8ELj16ENS_18Kernel_traits_baseILj6144ES2_S2_S2_S2_fjLj256EEEEELb1ELb0ELb1ELb0EEEvNS_9FwdParamsE)
        /*0f80*/ 	.word	0x00000000


	//----- nvinfo : EIATTR_MIN_STACK_SIZE
	.align		4
.L_670:
        /*0f84*/ 	.byte	0x04, 0x12
        /*0f86*/ 	.short	(.L_672 - .L_671)
	.align		4
.L_671:
        /*0f88*/ 	.word	index@(_ZN10layer_norm13ln_fwd_kernelINS_13Kernel_traitsI13__nv_bfloat16S2_S2_S2_fjLj6144ELj1ELj1ELj8ELj16ENS_18Kernel_traits_baseILj6144ES2_S2_S2_S2_fjLj256EEEEELb1ELb0ELb1ELb1EEEvNS_9FwdParamsE)
        /*0f8c*/ 	.word	0x00000000


	//----- nvinfo : EIATTR_MIN_STACK_SIZE
	.align		4
.L_672:
        /*0f90*/ 	.byte	0x04, 0x12
        /*0f92*/ 	.short	(.L_674 - .L_673)
	.align		4
.L_673:
        /*0f94*/ 	.word	index@(_ZN10layer_norm13ln_fwd_kernelINS_13Kernel_traitsI13__nv_bfloat16S2_S2_S2_fjLj6144ELj1ELj1ELj8ELj16ENS_18Kernel_traits_baseILj6144ES2_S2_S2_S2_fjLj256EEEEELb1ELb1ELb0ELb0EEEvNS_9FwdParamsE)
        /*0f98*/ 	.word	0x00000000


	//----- nvinfo : EIATTR_MIN_STACK_SIZE
	.align		4
.L_674:
        /*0f9c*/ 	.byte	0x04, 0x12
        /*0f9e*/ 	.short	(.L_676 - .L_675)
	.align		4
.L_675:
        /*0fa0*/ 	.word	index@(_ZN10layer_norm13ln_fwd_kernelINS_13Kernel_traitsI13__nv_bfloat16S2_S2_S2_fjLj6144ELj1ELj1ELj8ELj16ENS_18Kernel_traits_baseILj6144ES2_S2_S2_S2_fjLj256EEEEELb1ELb1ELb0ELb1EEEvNS_9FwdParamsE)
        /*0fa4*/ 	.word	0x00000018


	//----- nvinfo : EIATTR_MIN_STACK_SIZE
	.align		4
.L_676:
        /*0fa8*/ 	.byte	0x04, 0x12
        /*0faa*/ 	.short	(.L_678 - .L_677)
	.align		4
.L_677:
        /*0fac*/ 	.word	index@(_ZN10layer_norm13ln_fwd_kernelINS_13Kernel_traitsI13__nv_bfloat16S2_S2_S2_fjLj6144ELj1ELj1ELj8ELj16ENS_18Kernel_traits_baseILj6144ES2_S2_S2_S2_fjLj256EEEEELb1ELb1ELb1ELb0EEEvNS_9FwdParamsE)
        /*0fb0*/ 	.word	0x00000000


	//----- nvinfo : EIATTR_MIN_STACK_SIZE
	.align		4
.L_678:
        /*0fb4*/ 	.byte	0x04, 0x12
        /*0fb6*/ 	.short	(.L_680 - .L_679)
	.align		4
.L_679:
        /*0fb8*/ 	.word	index@(_ZN10layer_norm13ln_fwd_kernelINS_13Kernel_traitsI13__nv_bfloat16S2_S2_S2_fjLj6144ELj1ELj1ELj8ELj16ENS_18Kernel_traits_baseILj6144ES2_S2_S2_S2_fjLj256EEEEELb1ELb1ELb1ELb1EEEvNS_9FwdParamsE)
        /*0fbc*/ 	.word	0x00000000


	//----- nvinfo : EIATTR_MIN_STACK_SIZE
	.align		4
.L_680:
        /*0fc0*/ 	.byte	0x04, 0x12
        /*0fc2*/ 	.short	(.L_682 - .L_681)
	.align		4
.L_681:
        /*0fc4*/ 	.word	index@(_ZN10layer_norm13ln_fwd_kernelINS_13Kernel_traitsI6__halfS2_S2_S2_fjLj6144ELj1ELj1ELj8ELj16ENS_18Kernel_traits_baseILj6144ES2_S2_S2_S2_fjLj256EEEEELb0ELb0ELb0ELb0EEEvNS_9FwdParamsE)
        /*0fc8*/ 	.word	0x00000000


	//----- nvinfo : EIATTR_MIN_STACK_SIZE
	.align		4
.L_682:
        /*0fcc*/ 	.byte	0x04, 0x12
        /*0fce*/ 	.short	(.L_684 - .L_683)
	.align		4
.L_683:
        /*0fd0*/ 	.word	index@(_ZN10layer_norm13ln_fwd_kernelINS_13Kernel_traitsI6__halfS2_S2_S2_fjLj6144ELj1ELj1ELj8ELj16ENS_18Kernel_traits_baseILj6144ES2_S2_S2_S2_fjLj256EEEEELb0ELb0ELb0ELb1EEEvNS_9FwdParamsE)
        /*0fd4*/ 	.word	0x00000000


	//----- nvinfo : EIATTR_MIN_STACK_SIZE
	.align		4
.L_684:
        /*0fd8*/ 	.byte	0x04, 0x12
        /*0fda*/ 	.short	(.L_686 - .L_685)
	.align		4
.L_685:
        /*0fdc*/ 	.word	index@(_ZN10layer_norm13ln_fwd_kernelINS_13Kernel_traitsI6__halfS2_S2_S2_fjLj6144ELj1ELj1ELj8ELj16ENS_18Kernel_traits_baseILj6144ES2_S2_S2_S2_fjLj256EEEEELb0ELb0ELb1ELb0EEEvNS_9FwdParamsE)
        /*0fe0*/ 	.word	0x00000000


	//----- nvinfo : EIATTR_MIN_STACK_SIZE
	.align		4
.L_686:
        /*0fe4*/ 	.byte	0x04, 0x12
        /*0fe6*/ 	.short	(.L_688 - .L_687)
	.align		4
.L_687:
        /*0fe8*/ 	.word	index@(_ZN10layer_norm13ln_fwd_kernelINS_13Kernel_traitsI6__halfS2_S2_S2_fjLj6144ELj1ELj1ELj8ELj16ENS_18Kernel_traits_baseILj6144ES2_S2_S2_S2_fjLj256EEEEELb0ELb0ELb1ELb1EEEvNS_9FwdParamsE)
        /*0fec*/ 	.word	0x00000000


	//----- nvinfo : EIATTR_MIN_STACK_SIZE
	.align		4
.L_688:
        /*0ff0*/ 	.byte	0x04, 0x12
        /*0ff2*/ 	.short	(.L_690 - .L_689)
	.align		4
.L_689:
        /*0ff4*/ 	.word	index@(_ZN10layer_norm13ln_fwd_kernelINS_13Kernel_traitsI6__halfS2_S2_S2_fjLj6144ELj1ELj1ELj8ELj16ENS_18Kernel_traits_baseILj6144ES2_S2_S2_S2_fjLj256EEEEELb0ELb1ELb0ELb0EEEvNS_9FwdParamsE)
        /*0ff8*/ 	.word	0x00000000


	//----- nvinfo : EIATTR_MIN_STACK_SIZE
	.align		4
.L_690:
        /*0ffc*/ 	.byte	0x04, 0x12
        /*0ffe*/ 	.short	(.L_692 - .L_691)
	.align		4
.L_691:
        /*1000*/ 	.word	index@(_ZN10layer_norm13ln_fwd_kernelINS_13Kernel_traitsI6__halfS2_S2_S2_fjLj6144ELj1ELj1ELj8ELj16ENS_18Kernel_traits_baseILj6144ES2_S2_S2_S2_fjLj256EEEEELb0ELb1ELb0ELb1EEEvNS_9FwdParamsE)
        /*1004*/ 	.word	0x00000000


	//----- nvinfo : EIATTR_MIN_STACK_SIZE
	.align		4
.L_692:
        /*1008*/ 	.byte	0x04, 0x12
        /*100a*/ 	.short	(.L_694 - .L_693)
	.align		4
.L_693:
        /*100c*/ 	.word	index@(_ZN10layer_norm13ln_fwd_kernelINS_13Kernel_traitsI6__halfS2_S2_S2_fjLj6144ELj1ELj1ELj8ELj16ENS_18Kernel_traits_baseILj6144ES2_S2_S2_S2_fjLj256EEEEELb0ELb1ELb1ELb0EEEvNS_9FwdParamsE)
        /*1010*/ 	.word	0x00000000


	//----- nvinfo : EIATTR_MIN_STACK_SIZE
	.align		4
.L_694:
        /*1014*/ 	.byte	0x04, 0x12
        /*1016*/ 	.short	(.L_696 - .L_695)
	.align		4
.L_695:
        /*1018*/ 	.word	index@(_ZN10layer_norm13ln_fwd_kernelINS_13Kernel_traitsI6__halfS2_S2_S2_fjLj6144ELj1ELj1ELj8ELj16ENS_18Kernel_traits_baseILj6144ES2_S2_S2_S2_fjLj256EEEEELb0ELb1ELb1ELb1EEEvNS_9FwdParamsE)
        /*101c*/ 	.word	0x00000000


	//----- nvinfo : EIATTR_MIN_STACK_SIZE
	.align		4
.L_696:
        /*1020*/ 	.byte	0x04, 0x12
        /*1022*/ 	.short	(.L_698 - .L_697)
	.align		4
.L_697:
        /*1024*/ 	.word	index@(_ZN10layer_norm13ln_fwd_kernelINS_13Kernel_traitsI6__halfS2_S2_S2_fjLj6144ELj1ELj1ELj8ELj16ENS_18Kernel_traits_baseILj6144ES2_S2_S2_S2_fjLj256EEEEELb1ELb0ELb0ELb0EEEvNS_9FwdParamsE)
        /*1028*/ 	.word	0x00000000


	//----- nvinfo : EIATTR_MIN_STACK_SIZE
	.align		4
.L_698:
        /*102c*/ 	.byte	0x04, 0x12
        /*102e*/ 	.short	(.L_700 - .L_699)
	.align		4
.L_699:
        /*1030*/ 	.word	index@(_ZN10layer_norm13ln_fwd_kernelINS_13Kernel_traitsI6__halfS2_S2_S2_fjLj6144ELj1ELj1ELj8ELj16ENS_18Kernel_traits_baseILj6144ES2_S2_S2_S2_fjLj256EEEEELb1ELb0ELb0ELb1EEEvNS_9FwdParamsE)
        /*1034*/ 	.word	0x00000000


	//----- nvinfo : EIATTR_MIN_STACK_SIZE
	.align		4
.L_700:
        /*1038*/ 	.byte	0x04, 0x12
        /*103a*/ 	.short	(.L_702 - .L_701)
	.align		4
.L_701:
        /*103c*/ 	.word	index@(_ZN10layer_norm13ln_fwd_kernelINS_13Kernel_traitsI6__halfS2_S2_S2_fjLj6144ELj1ELj1ELj8ELj16ENS_18Kernel_traits_baseILj6144ES2_S2_S2_S2_fjLj256EEEEELb1ELb0ELb1ELb0EEEvNS_9FwdParamsE)
        /*1040*/ 	.word	0x00000000


	//----- nvinfo : EIATTR_MIN_STACK_SIZE
	.align		4
.L_702:
        /*1044*/ 	.byte	0x04, 0x12
        /*1046*/ 	.short	(.L_704 - .L_703)
	.align		4
.L_703:
        /*1048*/ 	.word	index@(_ZN10layer_norm13ln_fwd_kernelINS_13Kernel_traitsI6__halfS2_S2_S2_fjLj6144ELj1ELj1ELj8ELj16ENS_18Kernel_traits_baseILj6144ES2_S2_S2_S2_fjLj256EEEEELb1ELb0ELb1ELb1EEEvNS_9FwdParamsE)
        /*104c*/ 	.word	0x00000000


	//----- nvinfo : EIATTR_MIN_STACK_SIZE
	.align		4
.L_704:
        /*1050*/ 	.byte	0x04, 0x12
        /*1052*/ 	.short	(.L_706 - .L_705)
	.align		4
.L_705:
        /*1054*/ 	.word	index@(_ZN10layer_norm13ln_fwd_kernelINS_13Kernel_traitsI6__halfS2_S2_S2_fjLj6144ELj1ELj1ELj8ELj16ENS_18Kernel_traits_baseILj6144ES2_S2_S2_S2_fjLj256EEEEELb1ELb1ELb0ELb0EEEvNS_9FwdParamsE)
        /*1058*/ 	.word	0x00000000


	//----- nvinfo : EIATTR_MIN_STACK_SIZE
	.align		4
.L_706:
        /*105c*/ 	.byte	0x04, 0x12
        /*105e*/ 	.short	(.L_708 - .L_707)
	.align		4
.L_707:
        /*1060*/ 	.word	index@(_ZN10layer_norm13ln_fwd_kernelINS_13Kernel_traitsI6__halfS2_S2_S2_fjLj6144ELj1ELj1ELj8ELj16ENS_18Kernel_traits_baseILj6144ES2_S2_S2_S2_fjLj256EEEEELb1ELb1ELb0ELb1EEEvNS_9FwdParamsE)
        /*1064*/ 	.word	0x00000000


	//----- nvinfo : EIATTR_MIN_STACK_SIZE
	.align		4
.L_708:
        /*1068*/ 	.byte	0x04, 0x12
        /*106a*/ 	.short	(.L_710 - .L_709)
	.align		4
.L_709:
        /*106c*/ 	.word	index@(_ZN10layer_norm13ln_fwd_kernelINS_13Kernel_traitsI6__halfS2_S2_S2_fjLj6144ELj1ELj1ELj8ELj16ENS_18Kernel_traits_baseILj6144ES2_S2_S2_S2_fjLj256EEEEELb1ELb1ELb1ELb0EEEvNS_9FwdParamsE)
        /*1070*/ 	.word	0x00000000


	//----- nvinfo : EIATTR_MIN_STACK_SIZE
	.align		4
.L_710:
        /*1074*/ 	.byte	0x04, 0x12
        /*1076*/ 	.short	(.L_712 - .L_711)
	.align		4
.L_711:
        /*1078*/ 	.word	index@(_ZN10layer_norm13ln_fwd_kernelINS_13Kernel_traitsI6__halfS2_S2_S2_fjLj6144ELj1ELj1ELj8ELj16ENS_18Kernel_traits_baseILj6144ES2_S2_S2_S2_fjLj256EEEEELb1ELb1ELb1ELb1EEEvNS_9FwdParamsE)
        /*107c*/ 	.word	0x00000000


	//----- nvinfo : EIATTR_MIN_STACK_SIZE
	.align		4
.L_712:
        /*1080*/ 	.byte	0x04, 0x12
        /*1082*/ 	.short	(.L_714 - .L_713)
	.align		4
.L_713:
        /*1084*/ 	.word	index@(_ZN10layer_norm13ln_fwd_kernelINS_13Kernel_traitsIf13__nv_bfloat16S2_S2_fjLj6144ELj1ELj1ELj8ELj16ENS_18Kernel_traits_baseILj6144EfS2_S2_S2_fjLj256EEEEELb0ELb0ELb0ELb0EEEvNS_9FwdParamsE)
        /*1088*/ 	.word	0x00000000


	//----- nvinfo : EIATTR_MIN_STACK_SIZE
	.align		4
.L_714:
        /*108c*/ 	.byte	0x04, 0x12
        /*108e*/ 	.short	(.L_716 - .L_715)
	.align		4
.L_715:
        /*1090*/ 	.word	index@(_ZN10layer_norm13ln_fwd_kernelINS_13Kernel_traitsIf13__nv_bfloat16S2_S2_fjLj6144ELj1ELj1ELj8ELj16ENS_18Kernel_traits_baseILj6144EfS2_S2_S2_fjLj256EEEEELb0ELb0ELb0ELb1EEEvNS_9FwdParamsE)
        /*1094*/ 	.word	0x00000000


	//----- nvinfo : EIATTR_MIN_STACK_SIZE
	.align		4
.L_716:
        /*1098*/ 	.byte	0x04, 0x12
        /*109a*/ 	.short	(.L_718 - .L_717)
	.align		4
.L_717:
        /*109c*/ 	.word	index@(_ZN10layer_norm13ln_fwd_kernelINS_13Kernel_traitsIf13__nv_bfloat16S2_S2_fjLj6144ELj1ELj1ELj8ELj16ENS_18Kernel_traits_baseILj6144EfS2_S2_S2_fjLj256EEEEELb0ELb0ELb1ELb0EEEvNS_9FwdParamsE)
        /*10a0*/ 	.word	0x00000000


	//----- nvinfo : EIATTR_MIN_STACK_SIZE
	.align		4
.L_718:
        /*10a4*/ 	.byte	0x04, 0x12
        /*10a6*/ 	.short	(.L_720 - .L_719)
	.align		4
.L_719:
        /*10a8*/ 	.word	index@(_ZN10layer_norm13ln_fwd_kernelINS_13Kernel_traitsIf13__nv_bfloat16S2_S2_fjLj6144ELj1ELj1ELj8ELj16ENS_18Kernel_traits_baseILj6144EfS2_S2_S2_fjLj256EEEEELb0ELb0ELb1ELb1EEEvNS_9FwdParamsE)
        /*10ac*/ 	.word	0x00000000


	//----- nvinfo : EIATTR_MIN_STACK_SIZE
	.align		4
.L_720:
        /*10b0*/ 	.byte	0x04, 0x12
        /*10b2*/ 	.short	(.L_722 - .L_721)
	.align		4
.L_721:
        /*10b4*/ 	.word	index@(_ZN10layer_norm13ln_fwd_kernelINS_13Kernel_traitsIf13__nv_bfloat16S2_S2_fjLj6144ELj1ELj1ELj8ELj16ENS_18Kernel_traits_baseILj6144EfS2_S2_S2_fjLj256EEEEELb0ELb1ELb0ELb0EEEvNS_9FwdParamsE)
        /*10b8*/ 	.word	0x00000000


	//----- nvinfo : EIATTR_MIN_STACK_SIZE
	.align		4
.L_722:
        /*10bc*/ 	.byte	0x04, 0x12
        /*10be*/ 	.short	(.L_724 - .L_723)
	.align		4
.L_723:
        /*10c0*/ 	.word	index@(_ZN10layer_norm13ln_fwd_kernelINS_13Kernel_traitsIf13__nv_bfloat16S2_S2_fjLj6144ELj1ELj1ELj8ELj16ENS_18Kernel_traits_baseILj6144EfS2_S2_S2_fjLj256EEEEELb0ELb1ELb0ELb1EEEvNS_9FwdParamsE)
        /*10c4*/ 	.word	0x00000000


	//----- nvinfo : EIATTR_MIN_STACK_SIZE
	.align		4
.L_724:
        /*10c8*/ 	.byte	0x04, 0x12
        /*10ca*/ 	.short	(.L_726 - .L_725)
	.align		4
.L_725:
        /*10cc*/ 	.word	index@(_ZN10layer_norm13ln_fwd_kernelINS_13Kernel_traitsIf13__nv_bfloat16S2_S2_fjLj6144ELj1ELj1ELj8ELj16ENS_18Kernel_traits_baseILj6144EfS2_S2_S2_fjLj256EEEEELb0ELb1ELb1ELb0EEEvNS_9FwdParamsE)
        /*10d0*/ 	.word	0x00000000


	//----- nvinfo : EIATTR_MIN_STACK_SIZE
	.align		4
.L_726:
        /*10d4*/ 	.byte	0x04, 0x12
        /*10d6*/ 	.short	(.L_728 - .L_727)
	.align		4
.L_727:
        /*10d8*/ 	.word	index@(_ZN10layer_norm13ln_fwd_kernelINS_13Kernel_traitsIf13__nv_bfloat16S2_S2_fjLj6144ELj1ELj1ELj8ELj16ENS_18Kernel_traits_baseILj6144EfS2_S2_S2_fjLj256EEEEELb0ELb1ELb1ELb1EEEvNS_9FwdParamsE)
        /*10dc*/ 	.word	0x00000000


	//----- nvinfo : EIATTR_MIN_STACK_SIZE
	.align		4
.L_728:
        /*10e0*/ 	.byte	0x04, 0x12
        /*10e2*/ 	.short	(.L_730 - .L_729)
	.align		4
.L_729:
        /*10e4*/ 	.word	index@(_ZN10layer_norm13ln_fwd_kernelINS_13Kernel_traitsIf13__nv_bfloat16S2_S2_fjLj6144ELj1ELj1ELj8ELj16ENS_18Kernel_traits_baseILj6144EfS2_S2_S2_fjLj256EEEEELb1ELb0ELb0ELb0EEEvNS_9FwdParamsE)
        /*10e8*/ 	.word	0x00000000


	//----- nvinfo : EIATTR_MIN_STACK_SIZE
	.align		4
.L_730:
        /*10ec*/ 	.byte	0x04, 0x12
        /*10ee*/ 	.short	(.L_732 - .L_731)
	.align		4
.L_731:
        /*10f0*/ 	.word	index@(_ZN10layer_norm13ln_fwd_kernelINS_13Kernel_traitsIf13__nv_bfloat16S2_S2_fjLj6144ELj1ELj1ELj8ELj16ENS_18Kernel_traits_baseILj6144EfS2_S2_S2_fjLj256EEEEELb1ELb0ELb0ELb1EEEvNS_9FwdParamsE)
        /*10f4*/ 	.word	0x00000000


	//----- nvinfo : EIATTR_MIN_STACK_SIZE
	.align		4
.L_732:
        /*10f8*/ 	.byte	0x04, 0x12
        /*10fa*/ 	.short	(.L_734 - .L_733)
	.align		4
.L_733:
        /*10fc*/ 	.word	index@(_ZN10layer_norm13ln_fwd_kernelINS_13Kernel_traitsIf13__nv_bfloat16S2_S2_fjLj6144ELj1ELj1ELj8ELj16ENS_18Kernel_traits_baseILj6144EfS2_S2_S2_fjLj256EEEEELb1ELb0ELb1ELb0EEEvNS_9FwdParamsE)
        /*1100*/ 	.word	0x00000000


	//----- nvinfo : EIATTR_MIN_STACK_SIZE
	.align		4
.L_734:
        /*1104*/ 	.byte	0x04, 0x12
        /*1106*/ 	.short	(.L_736 - .L_735)
	.align		4
.L_735:
        /*1108*/ 	.word	index@(_ZN10layer_norm13ln_fwd_kernelINS_13Kernel_traitsIf13__nv_bfloat16S2_S2_fjLj6144ELj1ELj1ELj8ELj16ENS_18Kernel_traits_baseILj6144EfS2_S2_S2_fjLj256EEEEELb1ELb0ELb1ELb1EEEvNS_9FwdParamsE)
        /*110c*/ 	.word	0x00000000


	//----- nvinfo : EIATTR_MIN_STACK_SIZE
	.align		4
.L_736:
        /*1110*/ 	.byte	0x04, 0x12
        /*1112*/ 	.short	(.L_738 - .L_737)
	.align		4
.L_737:
        /*1114*/ 	.word	index@(_ZN10layer_norm13ln_fwd_kernelINS_13Kernel_traitsIf13__nv_bfloat16S2_S2_fjLj6144ELj1ELj1ELj8ELj16ENS_18Kernel_traits_baseILj6144EfS2_S2_S2_fjLj256EEEEELb1ELb1ELb0ELb0EEEvNS_9FwdParamsE)
        /*1118*/ 	.word	0x00000008


	//----- nvinfo : EIATTR_MIN_STACK_SIZE
	.align		4
.L_738:
        /*111c*/ 	.byte	0x04, 0x12
        /*111e*/ 	.short	(.L_740 - .L_739)
	.align		4
.L_739:
        /*1120*/ 	.word	index@(_ZN10layer_norm13ln_fwd_kernelINS_13Kernel_traitsIf13__nv_bfloat16S2_S2_fjLj6144ELj1ELj1ELj8ELj16ENS_18Kernel_traits_baseILj6144EfS2_S2_S2_fjLj256EEEEELb1ELb1ELb0ELb1EEEvNS_9FwdParamsE)
        /*1124*/ 	.word	0x00000000


	//----- nvinfo : EIATTR_MIN_STACK_SIZE
	.align		4
.L_740:
        /*1128*/ 	.byte	0x04, 0x12
        /*112a*/ 	.short	(.L_742 - .L_741)
	.align		4
.L_741:
        /*112c*/ 	.word	index@(_ZN10layer_norm13ln_fwd_kernelINS_13Kernel_traitsIf13__nv_bfloat16S2_S2_fjLj6144ELj1ELj1ELj8ELj16ENS_18Kernel_traits_baseILj6144EfS2_S2_S2_fjLj256EEEEELb1ELb1ELb1ELb0EEEvNS_9FwdParamsE)
        /*1130*/ 	.word	0x00000000


	//----- nvinfo : EIATTR_MIN_STACK_SIZE
	.align		4
.L_742:
        /*1134*/ 	.byte	0x04, 0x12
        /*1136*/ 	.short	(.L_744 - .L_743)
	.align		4
.L_743:
        /*1138*/ 	.word	index@(_ZN10layer_norm13ln_fwd_kernelINS_13Kernel_traitsIf13__nv_bfloat16S2_S2_fjLj6144ELj1ELj1ELj8ELj16ENS_18Kernel_traits_baseILj6144EfS2_S2_S2_fjLj256EEEEELb1ELb1ELb1ELb1EEEvNS_9FwdParamsE)
        /*113c*/ 	.word	0x00000000


	//----- nvinfo : EIATTR_MIN_STACK_SIZE
	.align		4
.L_744:
        /*1140*/ 	.byte	0x04, 0x12
        /*1142*/ 	.short	(.L_746 - .L_745)
	.align		4
.L_745:
        /*1144*/ 	.word	index@(_ZN10layer_norm13ln_fwd_kernelINS_13Kernel_traitsI13__nv_bfloat16S2_fS2_fjLj6144ELj1ELj1ELj8ELj16ENS_18Kernel_traits_baseILj6144ES2_S2_fS2_fjLj256EEEEELb0ELb0ELb0ELb0EEEvNS_9FwdParamsE)
        /*1148*/ 	.word	0x00000000


	//----- nvinfo : EIATTR_MIN_STACK_SIZE
	.align		4
.L_746:
        /*114c*/ 	.byte	0x04, 0x12
        /*114e*/ 	.short	(.L_748 - .L_747)
	.align		4
.L_747:
        /*1150*/ 	.word	index@(_ZN10layer_norm13ln_fwd_kernelINS_13Kernel_traitsI13__nv_bfloat16S2_fS2_fjLj6144ELj1ELj1ELj8ELj16ENS_18Kernel_traits_baseILj6144ES2_S2_fS2_fjLj256EEEEELb0ELb0ELb0ELb1EEEvNS_9FwdParamsE)
        /*1154*/ 	.word	0x00000000


	//----- nvinfo : EIATTR_MIN_STACK_SIZE
	.align		4
.L_748:
        /*1158*/ 	.byte	0x04, 0x12
        /*115a*/ 	.short	(.L_750 - .L_749)
	.align		4
.L_749:
        /*115c*/ 	.word	index@(_ZN10layer_norm13ln_fwd_kernelINS_13Kernel_traitsI13__nv_bfloat16S2_fS2_fjLj6144ELj1ELj1ELj8ELj16ENS_18Kernel_traits_baseILj6144ES2_S2_fS2_fjLj256EEEEELb0ELb0ELb1ELb0EEEvNS_9FwdParamsE)
        /*1160*/ 	.word	0x00000000


	//----- nvinfo : EIATTR_MIN_STACK_SIZE
	.align		4
.L_750:
        /*1164*/ 	.byte	0x04, 0x12
        /*1166*/ 	.short	(.L_752 - .L_751)
	.align		4
.L_751:
        /*1168*/ 	.word	index@(_ZN10layer_norm13ln_fwd_kernelINS_13Kernel_traitsI13__nv_bfloat16S2_fS2_fjLj6144ELj1ELj1ELj8ELj16ENS_18Kernel_traits_baseILj6144ES2_S2_fS2_fjLj256EEEEELb0ELb0ELb1ELb1EEEvNS_9FwdParamsE)
        /*116c*/ 	.word	0x00000000


	//----- nvinfo : EIATTR_MIN_STACK_SIZE
	.align		4
.L_752:
        /*1170*/ 	.byte	0x04, 0x12
        /*1172*/ 	.short	(.L_754 - .L_753)
	.align		4
.L_753:
        /*1174*/ 	.word	index@(_ZN10layer_norm13ln_fwd_kernelINS_13Kernel_traitsI13__nv_bfloat16S2_fS2_fjLj6144ELj1ELj1ELj8ELj16ENS_18Kernel_traits_baseILj6144ES2_S2_fS2_fjLj256EEEEELb0ELb1ELb0ELb0EEEvNS_9FwdParamsE)
        /*1178*/ 	.word	0x00000000


	//----- nvinfo : EIATTR_MIN_STACK_SIZE
	.align		4
.L_754:
        /*117c*/ 	.byte	0x04, 0x12
        /*117e*/ 	.short	(.L_756 - .L_755)
	.align		4
.L_755:
        /*1180*/ 	.word	index@(_ZN10layer_norm13ln_fwd_kernelINS_13Kernel_traitsI13__nv_bfloat16S2_fS2_fjLj6144ELj1ELj1ELj8ELj16ENS_18Kernel_traits_baseILj6144ES2_S2_fS2_fjLj256EEEEELb0ELb1ELb0ELb1EEEvNS_9FwdParamsE)
        /*1184*/ 	.word	0x00000000


	//----- nvinfo : EIATTR_MIN_STACK_SIZE
	.align		4
.L_756:
        /*1188*/ 	.byte	0x04, 0x12
        /*118a*/ 	.short	(.L_758 - .L_757)
	.align		4
.L_757:
        /*118c*/ 	.word	index@(_ZN10layer_norm13ln_fwd_kernelINS_13Kernel_traitsI13__nv_bfloat16S2_fS2_fjLj6144ELj1ELj1ELj8ELj16ENS_18Kernel_traits_baseILj6144ES2_S2_fS2_fjLj256EEEEELb0ELb1ELb1ELb0EEEvNS_9FwdParamsE)
        /*1190*/ 	.word	0x00000000


	//----- nvinfo : EIATTR_MIN_STACK_SIZE
	.align		4
.L_758:
        /*1194*/ 	.byte	0x04, 0x12
        /*1196*/ 	.short	(.L_760 - .L_759)
	.align		4
.L_759:
        /*1198*/ 	.word	index@(_ZN10layer_norm13ln_fwd_kernelINS_13Kernel_traitsI13__nv_bfloat16S2_fS2_fjLj6144ELj1ELj1ELj8ELj16ENS_18Kernel_traits_baseILj6144ES2_S2_fS2_fjLj256EEEEELb0ELb1ELb1ELb1EEEvNS_9FwdParamsE)
        /*119c*/ 	.word	0x00000000


	//----- nvinfo : EIATTR_MIN_STACK_SIZE
	.align		4
.L_760:
        /*11a0*/ 	.byte	0x04, 0x12
        /*11a2*/ 	.short	(.L_762 - .L_761)
	.align		4
.L_761:
        /*11a4*/ 	.word	index@(_ZN10layer_norm13ln_fwd_kernelINS_13Kernel_traitsI13__nv_bfloat16S2_fS2_fjLj6144ELj1ELj1ELj8ELj16ENS_18Kernel_traits_baseILj6144ES2_S2_fS2_fjLj256EEEEELb1ELb0ELb0ELb0EEEvNS_9FwdParamsE)
        /*11a8*/ 	.word	0x00000000


	//----- nvinfo : EIATTR_MIN_STACK_SIZE
	.align		4
.L_762:
        /*11ac*/ 	.byte	0x04, 0x12
        /*11ae*/ 	.short	(.L_764 - .L_763)
	.align		4
.L_763:
        /*11b0*/ 	.word	index@(_ZN10layer_norm13ln_fwd_kernelINS_13Kernel_traitsI13__nv_bfloat16S2_fS2_fjLj6144ELj1ELj1ELj8ELj16ENS_18Kernel_traits_baseILj6144ES2_S2_fS2_fjLj256EEEEELb1ELb0ELb0ELb1EEEvNS_9FwdParamsE)
        /*11b4*/ 	.word	0x00000000


	//----- nvinfo : EIATTR_MIN_STACK_SIZE
	.align		4
.L_764:
        /*11b8*/ 	.byte	0x04, 0x12
        /*11ba*/ 	.short	(.L_766 - .L_765)
	.align		4
.L_765:
        /*11bc*/ 	.word	index@(_ZN10layer_norm13ln_fwd_kernelINS_13Kernel_traitsI13__nv_bfloat16S2_fS2_fjLj6144ELj1ELj1ELj8ELj16ENS_18Kernel_traits_baseILj6144ES2_S2_fS2_fjLj256EEEEELb1ELb0ELb1ELb0EEEvNS_9FwdParamsE)
        /*11c0*/ 	.word	0x00000000


	//----- nvinfo : EIATTR_MIN_STACK_SIZE
	.align		4
.L_766:
        /*11c4*/ 	.byte	0x04, 0x12
        /*11c6*/ 	.short	(.L_768 - .L_767)
	.align		4
.L_767:
        /*11c8*/ 	.word	index@(_ZN10layer_norm13ln_fwd_kernelINS_13Kernel_traitsI13__nv_bfloat16S2_fS2_fjLj6144ELj1ELj1ELj8ELj16ENS_18Kernel_traits_baseILj6144ES2_S2_fS2_fjLj256EEEEELb1ELb0ELb1ELb1EEEvNS_9FwdParamsE)
        /*11cc*/ 	.word	0x00000000


	//----- nvinfo : EIATTR_MIN_STACK_SIZE
	.align		4
.L_768:
        /*11d0*/ 	.byte	0x04, 0x12
        /*11d2*/ 	.short	(.L_770 - .L_769)
	.align		4
.L_769:
        /*11d4*/ 	.word	index@(_ZN10layer_norm13ln_fwd_kernelINS_13Kernel_traitsI13__nv_bfloat16S2_fS2_fjLj6144ELj1ELj1ELj8ELj16ENS_18Kernel_traits_baseILj6144ES2_S2_fS2_fjLj256EEEEELb1ELb1ELb0ELb0EEEvNS_9FwdParamsE)
        /*11d8*/ 	.word	0x00000000


	//----- nvinfo : EIATTR_MIN_STACK_SIZE
	.align		4
.L_770:
        /*11dc*/ 	.byte	0x04, 0x12
        /*11de*/ 	.short	(.L_772 - .L_771)
	.align		4
.L_771:
        /*11e0*/ 	.word	index@(_ZN10layer_norm13ln_fwd_kernelINS_13Kernel_traitsI13__nv_bfloat16S2_fS2_fjLj6144ELj1ELj1ELj8ELj16ENS_18Kernel_traits_baseILj6144ES2_S2_fS2_fjLj256EEEEELb1ELb1ELb0ELb1EEEvNS_9FwdParamsE)
        /*11e4*/ 	.word	0x00000008


	//----- nvinfo : EIATTR_MIN_STACK_SIZE
	.align		4
.L_772:
        /*11e8*/ 	.byte	0x04, 0x12
        /*11ea*/ 	.short	(.L_774 - .L_773)
	.align		4
.L_773:
        /*11ec*/ 	.word	index@(_ZN10layer_norm13ln_fwd_kernelINS_13Kernel_traitsI13__nv_bfloat16S2_fS2_fjLj6144ELj1ELj1ELj8ELj16ENS_18Kernel_traits_baseILj6144ES2_S2_fS2_fjLj256EEEEELb1ELb1ELb1ELb0EEEvNS_9FwdParamsE)
        /*11f0*/ 	.word	0x00000000


	//----- nvinfo : EIATTR_MIN_STACK_SIZE
	.align		4
.L_774:
        /*11f4*/ 	.byte	0x04, 0x12
        /*11f6*/ 	.short	(.L_776 - .L_775)
	.align		4
.L_775:
        /*11f8*/ 	.word	index@(_ZN10layer_norm13ln_fwd_kernelINS_13Kernel_traitsI13__nv_bfloat16S2_fS2_fjLj6144ELj1ELj1ELj8ELj16ENS_18Kernel_traits_baseILj6144ES2_S2_fS2_fjLj256EEEEELb1ELb1ELb1ELb1EEEvNS_9FwdParamsE)
        /*11fc*/ 	.word	0x00000000


	//----- nvinfo : EIATTR_MIN_STACK_SIZE
	.align		4
.L_776:
        /*1200*/ 	.byte	0x04, 0x12
        /*1202*/ 	.short	(.L_778 - .L_777)
	.align		4
.L_777:
        /*1204*/ 	.word	index@(_ZN10layer_norm13ln_fwd_kernelINS_13Kernel_traitsIf13__nv_bfloat16fS2_fjLj6144ELj1ELj1ELj8ELj16ENS_18Kernel_traits_baseILj6144EfS2_fS2_fjLj256EEEEELb0ELb0ELb0ELb0EEEvNS_9FwdParamsE)
        /*1208*/ 	.word	0x00000000


	//----- nvinfo : EIATTR_MIN_STACK_SIZE
	.align		4
.L_778:
        /*120c*/ 	.byte	0x04, 0x12
        /*120e*/ 	.short	(.L_780 - .L_779)
	.align		4
.L_779:
        /*1210*/ 	.word	index@(_ZN10layer_norm13ln_fwd_kernelINS_13Kernel_traitsIf13__nv_bfloat16fS2_fjLj6144ELj1ELj1ELj8ELj16ENS_18Kernel_traits_baseILj6144EfS2_fS2_fjLj256EEEEELb0ELb0ELb0ELb1EEEvNS_9FwdParamsE)
        /*1214*/ 	.word	0x00000000


	//----- nvinfo : EIATTR_MIN_STACK_SIZE
	.align		4
.L_780:
        /*1218*/ 	.byte	0x04, 0x12
        /*121a*/ 	.short	(.L_782 - .L_781)
	.align		4
.L_781:
        /*121c*/ 	.word	index@(_ZN10layer_norm13ln_fwd_kernelINS_13Kernel_traitsIf13__nv_bfloat16fS2_fjLj6144ELj1ELj1ELj8ELj16ENS_18Kernel_traits_baseILj6144EfS2_fS2_fjLj256EEEEELb0ELb0ELb1ELb0EEEvNS_9FwdParamsE)
        /*1220*/ 	.word	0x00000000


	//----- nvinfo : EIATTR_MIN_STACK_SIZE
	.align		4
.L_782:
        /*1224*/ 	.byte	0x04, 0x12
        /*1226*/ 	.short	(.L_784 - .L_783)
	.align		4
.L_783:
        /*1228*/ 	.word	index@(_ZN10layer_norm13ln_fwd_kernelINS_13Kernel_traitsIf13__nv_bfloat16fS2_fjLj6144ELj1ELj1ELj8ELj16ENS_18Kernel_traits_baseILj6144EfS2_fS2_fjLj256EEEEELb0ELb0ELb1ELb1EEEvNS_9FwdParamsE)
        /*122c*/ 	.word	0x00000000


	//----- nvinfo : EIATTR_MIN_STACK_SIZE
	.align		4
.L_784:
        /*1230*/ 	.byte	0x04, 0x12
        /*1232*/ 	.short	(.L_786 - .L_785)
	.align		4
.L_785:
        /*1234*/ 	.word	index@(_ZN10layer_norm13ln_fwd_kernelINS_13Kernel_traitsIf13__nv_bfloat16fS2_fjLj6144ELj1ELj1ELj8ELj16ENS_18Kernel_traits_baseILj6144EfS2_fS2_fjLj256EEEEELb0ELb1ELb0ELb0EEEvNS_9FwdParamsE)
        /*1238*/ 	.word	0x00000000


	//----- nvinfo : EIATTR_MIN_STACK_SIZE
	.align		4
.L_786:
        /*123c*/ 	.byte	0x04, 0x12
        /*123e*/ 	.short	(.L_788 - .L_787)
	.align		4
.L_787:
        /*1240*/ 	.word	index@(_ZN10layer_norm13ln_fwd_kernelINS_13Kernel_traitsIf13__nv_bfloat16fS2_fjLj6144ELj1ELj1ELj8ELj16ENS_18Kernel_traits_baseILj6144EfS2_fS2_fjLj256EEEEELb0ELb1ELb0ELb1EEEvNS_9FwdParamsE)
        /*1244*/ 	.word	0x00000000


	//----- nvinfo : EIATTR_MIN_STACK_SIZE
	.align		4
.L_788:
        /*1248*/ 	.byte	0x04, 0x12
        /*124a*/ 	.short	(.L_790 - .L_789)
	.align		4
.L_789:
        /*124c*/ 	.word	index@(_ZN10layer_norm13ln_fwd_kernelINS_13Kernel_traitsIf13__nv_bfloat16fS2_fjLj6144ELj1ELj1ELj8ELj16ENS_18Kernel_traits_baseILj6144EfS2_fS2_fjLj256EEEEELb0ELb1ELb1ELb0EEEvNS_9FwdParamsE)
        /*1250*/ 	.word	0x00000000


	//----- nvinfo : EIATTR_MIN_STACK_SIZE
	.align		4
.L_790:
        /*1254*/ 	.byte	0x04, 0x12
        /*1256*/ 	.short	(.L_792 - .L_791)
	.align		4
.L_791:
        /*1258*/ 	.word	index@(_ZN10layer_norm13ln_fwd_kernelINS_13Kernel_traitsIf13__nv_bfloat16fS2_fjLj6144ELj1ELj1ELj8ELj16ENS_18Kernel_traits_baseILj6144EfS2_fS2_fjLj256EEEEELb0ELb1ELb1ELb1EEEvNS_9FwdParamsE)
        /*125c*/ 	.word	0x00000000


	//----- nvinfo : EIATTR_MIN_STACK_SIZE
	.align		4
.L_792:
        /*1260*/ 	.byte	0x04, 0x12
        /*1262*/ 	.short	(.L_794 - .L_793)
	.align		4
.L_793:
        /*1264*/ 	.word	index@(_ZN10layer_norm13ln_fwd_kernelINS_13Kernel_traitsIf13__nv_bfloat16fS2_fjLj6144ELj1ELj1ELj8ELj16ENS_18Kernel_traits_baseILj6144EfS2_fS2_fjLj256EEEEELb1ELb0ELb0ELb0EEEvNS_9FwdParamsE)
        /*1268*/ 	.word	0x00000000


	//----- nvinfo : EIATTR_MIN_STACK_SIZE
	.align		4
.L_794:
        /*126c*/ 	.byte	0x04, 0x12
        /*126e*/ 	.short	(.L_796 - .L_795)
	.align		4
.L_795:
        /*1270*/ 	.word	index@(_ZN10layer_norm13ln_fwd_kernelINS_13Kernel_traitsIf13__nv_bfloat16fS2_fjLj6144ELj1ELj1ELj8ELj16ENS_18Kernel_traits_baseILj6144EfS2_fS2_fjLj256EEEEELb1ELb0ELb0ELb1EEEvNS_9FwdParamsE)
        /*1274*/ 	.word	0x00000000


	//----- nvinfo : EIATTR_MIN_STACK_SIZE
	.align		4
.L_796:
        /*1278*/ 	.byte	0x04, 0x12
        /*127a*/ 	.short	(.L_798 - .L_797)
	.align		4
.L_797:
        /*127c*/ 	.word	index@(_ZN10layer_norm13ln_fwd_kernelINS_13Kernel_traitsIf13__nv_bfloat16fS2_fjLj6144ELj1ELj1ELj8ELj16ENS_18Kernel_traits_baseILj6144EfS2_fS2_fjLj256EEEEELb1ELb0ELb1ELb0EEEvNS_9FwdParamsE)
        /*1280*/ 	.word	0x00000000


	//----- nvinfo : EIATTR_MIN_STACK_SIZE
	.align		4
.L_798:
        /*1284*/ 	.byte	0x04, 0x12
        /*1286*/ 	.short	(.L_800 - .L_799)
	.align		4
.L_799:
        /*1288*/ 	.word	index@(_ZN10layer_norm13ln_fwd_kernelINS_13Kernel_traitsIf13__nv_bfloat16fS2_fjLj6144ELj1ELj1ELj8ELj16ENS_18Kernel_traits_baseILj6144EfS2_fS2_fjLj256EEEEELb1ELb0ELb1ELb1EEEvNS_9FwdParamsE)
        /*128c*/ 	.word	0x00000000


	//----- nvinfo : EIATTR_MIN_STACK_SIZE
	.align		4
.L_800:
        /*1290*/ 	.byte	0x04, 0x12
        /*1292*/ 	.short	(.L_802 - .L_801)
	.align		4
.L_801:
        /*1294*/ 	.word	index@(_ZN10layer_norm13ln_fwd_kernelINS_13Kernel_traitsIf13__nv_bfloat16fS2_fjLj6144ELj1ELj1ELj8ELj16ENS_18Kernel_traits_baseILj6144EfS2_fS2_fjLj256EEEEELb1ELb1ELb0ELb0EEEvNS_9FwdParamsE)
        /*1298*/ 	.word	0x00000000


	//----- nvinfo : EIATTR_MIN_STACK_SIZE
	.align		4
.L_802:
        /*129c*/ 	.byte	0x04, 0x12
        /*129e*/ 	.short	(.L_804 - .L_803)
	.align		4
.L_803:
        /*12a0*/ 	.word	index@(_ZN10layer_norm13ln_fwd_kernelINS_13Kernel_traitsIf13__nv_bfloat16fS2_fjLj6144ELj1ELj1ELj8ELj16ENS_18Kernel_traits_baseILj6144EfS2_fS2_fjLj256EEEEELb1ELb1ELb0ELb1EEEvNS_9FwdParamsE)
        /*12a4*/ 	.word	0x00000010


	//----- nvinfo : EIATTR_MIN_STACK_SIZE
	.align		4
.L_804:
        /*12a8*/ 	.byte	0x04, 0x12
        /*12aa*/ 	.short	(.L_806 - .L_805)
	.align		4
.L_805:
        /*12ac*/ 	.word	index@(_ZN10layer_norm13ln_fwd_kernelINS_13Kernel_traitsIf13__nv_bfloat16fS2_fjLj6144ELj1ELj1ELj8ELj16ENS_18Kernel_traits_baseILj6144EfS2_fS2_fjLj256EEEEELb1ELb1ELb1ELb0EEEvNS_9FwdParamsE)
        /*12b0*/ 	.word	0x00000000


	//----- nvinfo : EIATTR_MIN_STACK_SIZE
	.align		4
.L_806:
        /*12b4*/ 	.byte	0x04, 0x12
        /*12b6*/ 	.short	(.L_808 - .L_807)
	.align		4
.L_807:
        /*12b8*/ 	.word	index@(_ZN10layer_norm13ln_fwd_kernelINS_13Kernel_traitsIf13__nv_bfloat16fS2_fjLj6144ELj1ELj1ELj8ELj16ENS_18Kernel_traits_baseILj6144EfS2_fS2_fjLj256EEEEELb1ELb1ELb1ELb1EEEvNS_9FwdParamsE)
        /*12bc*/ 	.word	0x00000000


	//----- nvinfo : EIATTR_MIN_STACK_SIZE
	.align		4
.L_808:
        /*12c0*/ 	.byte	0x04, 0x12
        /*12c2*/ 	.short	(.L_810 - .L_809)
	.align		4
.L_809:
        /*12c4*/ 	.word	index@(_ZN10layer_norm13ln_fwd_kernelINS_13Kernel_traitsIf6__halfS2_S2_fjLj6144ELj1ELj1ELj8ELj16ENS_18Kernel_traits_baseILj6144EfS2_S2_S2_fjLj256EEEEELb0ELb0ELb0ELb0EEEvNS_9FwdParamsE)
        /*12c8*/ 	.word	0x00000000


	//----- nvinfo : EIATTR_MIN_STACK_SIZE
	.align		4
.L_810:
        /*12cc*/ 	.byte	0x04, 0x12
        /*12ce*/ 	.short	(.L_812 - .L_811)
	.align		4
.L_811:
        /*12d0*/ 	.word	index@(_ZN10layer_norm13ln_fwd_kernelINS_13Kernel_traitsIf6__halfS2_S2_fjLj6144ELj1ELj1ELj8ELj16ENS_18Kernel_traits_baseILj6144EfS2_S2_S2_fjLj256EEEEELb0ELb0ELb0ELb1EEEvNS_9FwdParamsE)
        /*12d4*/ 	.word	0x00000000


	//----- nvinfo : EIATTR_MIN_STACK_SIZE
	.align		4
.L_812:
        /*12d8*/ 	.byte	0x04, 0x12
        /*12da*/ 	.short	(.L_814 - .L_813)
	.align		4
.L_813:
        /*12dc*/ 	.word	index@(_ZN10layer_norm13ln_fwd_kernelINS_13Kernel_traitsIf6__halfS2_S2_fjLj6144ELj1ELj1ELj8ELj16ENS_18Kernel_traits_baseILj6144EfS2_S2_S2_fjLj256EEEEELb0ELb0ELb1ELb0EEEvNS_9FwdParamsE)
        /*12e0*/ 	.word	0x00000000


	//----- nvinfo : EIATTR_MIN_STACK_SIZE
	.align		4
.L_814:
        /*12e4*/ 	.byte	0x04, 0x12
        /*12e6*/ 	.short	(.L_816 - .L_815)
	.align		4
.L_815:
        /*12e8*/ 	.word	index@(_ZN10layer_norm13ln_fwd_kernelINS_13Kernel_traitsIf6__halfS2_S2_fjLj6144ELj1ELj1ELj8ELj16ENS_18Kernel_traits_baseILj6144EfS2_S2_S2_fjLj256EEEEELb0ELb0ELb1ELb1EEEvNS_9FwdParamsE)
        /*12ec*/ 	.word	0x00000000


	//----- nvinfo : EIATTR_MIN_STACK_SIZE
	.align		4
.L_816:
        /*12f0*/ 	.byte	0x04, 0x12
        /*12f2*/ 	.short	(.L_818 - .L_817)
	.align		4
.L_817:
        /*12f4*/ 	.word	index@(_ZN10layer_norm13ln_fwd_kernelINS_13Kernel_traitsIf6__halfS2_S2_fjLj6144ELj1ELj1ELj8ELj16ENS_18Kernel_traits_baseILj6144EfS2_S2_S2_fjLj256EEEEELb0ELb1ELb0ELb0EEEvNS_9FwdParamsE)
        /*12f8*/ 	.word	0x00000000


	//----- nvinfo : EIATTR_MIN_STACK_SIZE
	.align		4
.L_818:
        /*12fc*/ 	.byte	0x04, 0x12
        /*12fe*/ 	.short	(.L_820 - .L_819)
	.align		4
.L_819:
        /*1300*/ 	.word	index@(_ZN10layer_norm13ln_fwd_kernelINS_13Kernel_traitsIf6__halfS2_S2_fjLj6144ELj1ELj1ELj8ELj16ENS_18Kernel_traits_baseILj6144EfS2_S2_S2_fjLj256EEEEELb0ELb1ELb0ELb1EEEvNS_9FwdParamsE)
        /*1304*/ 	.word	0x00000000


	//----- nvinfo : EIATTR_MIN_STACK_SIZE
	.align		4
.L_820:
        /*1308*/ 	.byte	0x04, 0x12
        /*130a*/ 	.short	(.L_822 - .L_821)
	.align		4
.L_821:
        /*130c*/ 	.word	index@(_ZN10layer_norm13ln_fwd_kernelINS_13Kernel_traitsIf6__halfS2_S2_fjLj6144ELj1ELj1ELj8ELj16ENS_18Kernel_traits_baseILj6144EfS2_S2_S2_fjLj256EEEEELb0ELb1ELb1ELb0EEEvNS_9FwdParamsE)
        /*1310*/ 	.word	0x00000000


	//----- nvinfo : EIATTR_MIN_STACK_SIZE
	.align		4
.L_822:
        /*1314*/ 	.byte	0x04, 0x12
        /*1316*/ 	.short	(.L_824 - .L_823)
	.align		4
.L_823:
        /*1318*/ 	.word	index@(_ZN10layer_norm13ln_fwd_kernelINS_13Kernel_traitsIf6__halfS2_S2_fjLj6144ELj1ELj1ELj8ELj16ENS_18Kernel_traits_baseILj6144EfS2_S2_S2_fjLj256EEEEELb0ELb1ELb1ELb1EEEvNS_9FwdParamsE)
        /*131c*/ 	.word	0x00000000


	//----- nvinfo : EIATTR_MIN_STACK_SIZE
	.align		4
.L_824:
        /*1320*/ 	.byte	0x04, 0x12
        /*1322*/ 	.short	(.L_826 - .L_825)
	.align		4
.L_825:
        /*1324*/ 	.word	index@(_ZN10layer_norm13ln_fwd_kernelINS_13Kernel_traitsIf6__halfS2_S2_fjLj6144ELj1ELj1ELj8ELj16ENS_18Kernel_traits_baseILj6144EfS2_S2_S2_fjLj256EEEEELb1ELb0ELb0ELb0EEEvNS_9FwdParamsE)
        /*1328*/ 	.word	0x00000000


	//----- nvinfo : EIATTR_MIN_STACK_SIZE
	.align		4
.L_826:
        /*132c*/ 	.byte	0x04, 0x12
        /*132e*/ 	.short	(.L_828 - .L_827)
	.align		4
.L_827:
        /*1330*/ 	.word	index@(_ZN10layer_norm13ln_fwd_kernelINS_13Kernel_traitsIf6__halfS2_S2_fjLj6144ELj1ELj1ELj8ELj16ENS_18Kernel_traits_baseILj6144EfS2_S2_S2_fjLj256EEEEELb1ELb0ELb0ELb1EEEvNS_9FwdParamsE)
        /*1334*/ 	.word	0x00000000


	//----- nvinfo : EIATTR_MIN_STACK_SIZE
	.align		4
.L_828:
        /*1338*/ 	.byte	0x04, 0x12
        /*133a*/ 	.short	(.L_830 - .L_829)
	.align		4
.L_829:
        /*133c*/ 	.word	index@(_ZN10layer_norm13ln_fwd_kernelINS_13Kernel_traitsIf6__halfS2_S2_fjLj6144ELj1ELj1ELj8ELj16ENS_18Kernel_traits_baseILj6144EfS2_S2_S2_fjLj256EEEEELb1ELb0ELb1ELb0EEEvNS_9FwdParamsE)
        /*1340*/ 	.word	0x00000000


	//----- nvinfo : EIATTR_MIN_STACK_SIZE
	.align		4
.L_830:
        /*1344*/ 	.byte	0x04, 0x12
        /*1346*/ 	.short	(.L_832 - .L_831)
	.align		4
.L_831:
        /*1348*/ 	.word	index@(_ZN10layer_norm13ln_fwd_kernelINS_13Kernel_traitsIf6__halfS2_S2_fjLj6144ELj1ELj1ELj8ELj16ENS_18Kernel_traits_baseILj6144EfS2_S2_S2_fjLj256EEEEELb1ELb0ELb1ELb1EEEvNS_9FwdParamsE)
        /*134c*/ 	.word	0x00000000


	//----- nvinfo : EIATTR_MIN_STACK_SIZE
	.align		4
.L_832:
        /*1350*/ 	.byte	0x04, 0x12
        /*1352*/ 	.short	(.L_834 - .L_833)
	.align		4
.L_833:
        /*1354*/ 	.word	index@(_ZN10layer_norm13ln_fwd_kernelINS_13Kernel_traitsIf6__halfS2_S2_fjLj6144ELj1ELj1ELj8ELj16ENS_18Kernel_traits_baseILj6144EfS2_S2_S2_fjLj256EEEEELb1ELb1ELb0ELb0EEEvNS_9FwdParamsE)
        /*1358*/ 	.word	0x00000000


	//----- nvinfo : EIATTR_MIN_STACK_SIZE
	.align		4
.L_834:
        /*135c*/ 	.byte	0x04, 0x12
        /*135e*/ 	.short	(.L_836 - .L_835)
	.align		4
.L_835:
        /*1360*/ 	.word	index@(_ZN10layer_norm13ln_fwd_kernelINS_13Kernel_traitsIf6__halfS2_S2_fjLj6144ELj1ELj1ELj8ELj16ENS_18Kernel_traits_baseILj6144EfS2_S2_S2_fjLj256EEEEELb1ELb1ELb0ELb1EEEvNS_9FwdParamsE)
        /*1364*/ 	.word	0x00000000


	//----- nvinfo : EIATTR_MIN_STACK_SIZE
	.align		4
.L_836:
        /*1368*/ 	.byte	0x04, 0x12
        /*136a*/ 	.short	(.L_838 - .L_837)
	.align		4
.L_837:
        /*136c*/ 	.word	index@(_ZN10layer_norm13ln_fwd_kernelINS_13Kernel_traitsIf6__halfS2_S2_fjLj6144ELj1ELj1ELj8ELj16ENS_18Kernel_traits_baseILj6144EfS2_S2_S2_fjLj256EEEEELb1ELb1ELb1ELb0EEEvNS_9FwdParamsE)
        /*1370*/ 	.word	0x00000000


	//----- nvinfo : EIATTR_MIN_STACK_SIZE
	.align		4
.L_838:
        /*1374*/ 	.byte	0x04, 0x12
        /*1376*/ 	.short	(.L_840 - .L_839)
	.align		4
.L_839:
        /*1378*/ 	.word	index@(_ZN10layer_norm13ln_fwd_kernelINS_13Kernel_traitsIf6__halfS2_S2_fjLj6144ELj1ELj1ELj8ELj16ENS_18Kernel_traits_baseILj6144EfS2_S2_S2_fjLj256EEEEELb1ELb1ELb1ELb1EEEvNS_9FwdParamsE)
        /*137c*/ 	.word	0x00000000


	//----- nvinfo : EIATTR_MIN_STACK_SIZE
	.align		4
.L_840:
        /*1380*/ 	.byte	0x04, 0x12
        /*1382*/ 	.short	(.L_842 - .L_841)
	.align		4
.L_841:
        /*1384*/ 	.word	index@(_ZN10layer_norm13ln_fwd_kernelINS_13Kernel_traitsI6__halfS2_fS2_fjLj6144ELj1ELj1ELj8ELj16ENS_18Kernel_traits_baseILj6144ES2_S2_fS2_fjLj256EEEEELb0ELb0ELb0ELb0EEEvNS_9FwdParamsE)
        /*1388*/ 	.word	0x00000000


	//----- nvinfo : EIATTR_MIN_STACK_SIZE
	.align		4
.L_842:
        /*138c*/ 	.byte	0x04, 0x12
        /*138e*/ 	.short	(.L_844 - .L_843)
	.align		4
.L_843:
        /*1390*/ 	.word	index@(_ZN10layer_norm13ln_fwd_kernelINS_13Kernel_traitsI6__halfS2_fS2_fjLj6144ELj1ELj1ELj8ELj16ENS_18Kernel_traits_baseILj6144ES2_S2_fS2_fjLj256EEEEELb0ELb0ELb0ELb1EEEvNS_9FwdParamsE)
        /*1394*/ 	.word	0x00000000


	//----- nvinfo : EIATTR_MIN_STACK_SIZE
	.align		4
.L_844:
        /*1398*/ 	.byte	0x04, 0x12
        /*139a*/ 	.short	(.L_846 - .L_845)
	.align		4
.L_845:
        /*139c*/ 	.word	index@(_ZN10layer_norm13ln_fwd_kernelINS_13Kernel_traitsI6__halfS2_fS2_fjLj6144ELj1ELj1ELj8ELj16ENS_18Kernel_traits_baseILj6144ES2_S2_fS2_fjLj256EEEEELb0ELb0ELb1ELb0EEEvNS_9FwdParamsE)
        /*13a0*/ 	.word	0x00000000


	//----- nvinfo : EIATTR_MIN_STACK_SIZE
	.align		4
.L_846:
        /*13a4*/ 	.byte	0x04, 0x12
        /*13a6*/ 	.short	(.L_848 - .L_847)
	.align		4
.L_847:
        /*13a8*/ 	.word	index@(_ZN10layer_norm13ln_fwd_kernelINS_13Kernel_traitsI6__halfS2_fS2_fjLj6144ELj1ELj1ELj8ELj16ENS_18Kernel_traits_baseILj6144ES2_S2_fS2_fjLj256EEEEELb0ELb0ELb1ELb1EEEvNS_9FwdParamsE)
        /*13ac*/ 	.word	0x00000000


	//----- nvinfo : EIATTR_MIN_STACK_SIZE
	.align		4
.L_848:
        /*13b0*/ 	.byte	0x04, 0x12
        /*13b2*/ 	.short	(.L_850 - .L_849)
	.align		4
.L_849:
        /*13b4*/ 	.word	index@(_ZN10layer_norm13ln_fwd_kernelINS_13Kernel_traitsI6__halfS2_fS2_fjLj6144ELj1ELj1ELj8ELj16ENS_18Kernel_traits_baseILj6144ES2_S2_fS2_fjLj256EEEEELb0ELb1ELb0ELb0EEEvNS_9FwdParamsE)
        /*13b8*/ 	.word	0x00000000


	//----- nvinfo : EIATTR_MIN_STACK_SIZE
	.align		4
.L_850:
        /*13bc*/ 	.byte	0x04, 0x12
        /*13be*/ 	.short	(.L_852 - .L_851)
	.align		4
.L_851:
        /*13c0*/ 	.word	index@(_ZN10layer_norm13ln_fwd_kernelINS_13Kernel_traitsI6__halfS2_fS2_fjLj6144ELj1ELj1ELj8ELj16ENS_18Kernel_traits_baseILj6144ES2_S2_fS2_fjLj256EEEEELb0ELb1ELb0ELb1EEEvNS_9FwdParamsE)
        /*13c4*/ 	.word	0x00000000


	//----- nvinfo : EIATTR_MIN_STACK_SIZE
	.align		4
.L_852:
        /*13c8*/ 	.byte	0x04, 0x12
        /*13ca*/ 	.short	(.L_854 - .L_853)
	.align		4
.L_853:
        /*13cc*/ 	.word	index@(_ZN10layer_norm13ln_fwd_kernelINS_13Kernel_traitsI6__halfS2_fS2_fjLj6144ELj1ELj1ELj8ELj16ENS_18Kernel_traits_baseILj6144ES2_S2_fS2_fjLj256EEEEELb0ELb1ELb1ELb0EEEvNS_9FwdParamsE)
        /*13d0*/ 	.word	0x00000000


	//----- nvinfo : EIATTR_MIN_STACK_SIZE
	.align		4
.L_854:
        /*13d4*/ 	.byte	0x04, 0x12
        /*13d6*/ 	.short	(.L_856 - .L_855)
	.align		4
.L_855:
        /*13d8*/ 	.word	index@(_ZN10layer_norm13ln_fwd_kernelINS_13Kernel_traitsI6__halfS2_fS2_fjLj6144ELj1ELj1ELj8ELj16ENS_18Kernel_traits_baseILj6144ES2_S2_fS2_fjLj256EEEEELb0ELb1ELb1ELb1EEEvNS_9FwdParamsE)
        /*13dc*/ 	.word	0x00000000


	//----- nvinfo : EIATTR_MIN_STACK_SIZE
	.align		4
.L_856:
        /*13e0*/ 	.byte	0x04, 0x12
        /*13e2*/ 	.short	(.L_858 - .L_857)
	.align		4
.L_857:
        /*13e4*/ 	.word	index@(_ZN10layer_norm13ln_fwd_kernelINS_13Kernel_traitsI6__halfS2_fS2_fjLj6144ELj1ELj1ELj8ELj16ENS_18Kernel_traits_baseILj6144ES2_S2_fS2_fjLj256EEEEELb1ELb0ELb0ELb0EEEvNS_9FwdParamsE)
        /*13e8*/ 	.word	0x00000008


	//----- nvinfo : EIATTR_MIN_STACK_SIZE
	.align		4
.L_858:
        /*13ec*/ 	.byte	0x04, 0x12
        /*13ee*/ 	.short	(.L_860 - .L_859)
	.align		4
.L_859:
        /*13f0*/ 	.word	index@(_ZN10layer_norm13ln_fwd_kernelINS_13Kernel_traitsI6__halfS2_fS2_fjLj6144ELj1ELj1ELj8ELj16ENS_18Kernel_traits_baseILj6144ES2_S2_fS2_fjLj256EEEEELb1ELb0ELb0ELb1EEEvNS_9FwdParamsE)
        /*13f4*/ 	.word	0x00000000


	//----- nvinfo : EIATTR_MIN_STACK_SIZE
	.align		4
.L_860:
        /*13f8*/ 	.byte	0x04, 0x12
        /*13fa*/ 	.short	(.L_862 - .L_861)
	.align		4
.L_861:
        /*13fc*/ 	.word	index@(_ZN10layer_norm13ln_fwd_kernelINS_13Kernel_traitsI6__halfS2_fS2_fjLj6144ELj1ELj1ELj8ELj16ENS_18Kernel_traits_baseILj6144ES2_S2_fS2_fjLj256EEEEELb1ELb0ELb1ELb0EEEvNS_9FwdParamsE)
        /*1400*/ 	.word	0x00000000


	//----- nvinfo : EIATTR_MIN_STACK_SIZE
	.align		4
.L_862:
        /*1404*/ 	.byte	0x04, 0x12
        /*1406*/ 	.short	(.L_864 - .L_863)
	.align		4
.L_863:
        /*1408*/ 	.word	index@(_ZN10layer_norm13ln_fwd_kernelINS_13Kernel_traitsI6__halfS2_fS2_fjLj6144ELj1ELj1ELj8ELj16ENS_18Kernel_traits_baseILj6144ES2_S2_fS2_fjLj256EEEEELb1ELb0ELb1ELb1EEEvNS_9FwdParamsE)
        /*140c*/ 	.word	0x00000000


	//----- nvinfo : EIATTR_MIN_STACK_SIZE
	.align		4
.L_864:
        /*1410*/ 	.byte	0x04, 0x12
        /*1412*/ 	.short	(.L_866 - .L_865)
	.align		4
.L_865:
        /*1414*/ 	.word	index@(_ZN10layer_norm13ln_fwd_kernelINS_13Kernel_traitsI6__halfS2_fS2_fjLj6144ELj1ELj1ELj8ELj16ENS_18Kernel_traits_baseILj6144ES2_S2_fS2_fjLj256EEEEELb1ELb1ELb0ELb0EEEvNS_9FwdParamsE)
        /*1418*/ 	.word	0x00000000


	//----- nvinfo : EIATTR_MIN_STACK_SIZE
	.align		4
.L_866:
        /*141c*/ 	.byte	0x04, 0x12
        /*141e*/ 	.short	(.L_868 - .L_867)
	.align		4
.L_867:
        /*1420*/ 	.word	index@(_ZN10layer_norm13ln_fwd_kernelINS_13Kernel_traitsI6__halfS2_fS2_fjLj6144ELj1ELj1ELj8ELj16ENS_18Kernel_traits_baseILj6144ES2_S2_fS2_fjLj256EEEEELb1ELb1ELb0ELb1EEEvNS_9FwdParamsE)
        /*1424*/ 	.word	0x00000000


	//----- nvinfo : EIATTR_MIN_STACK_SIZE
	.align		4
.L_868:
        /*1428*/ 	.byte	0x04, 0x12
        /*142a*/ 	.short	(.L_870 - .L_869)
	.align		4
.L_869:
        /*142c*/ 	.word	index@(_ZN10layer_norm13ln_fwd_kernelINS_13Kernel_traitsI6__halfS2_fS2_fjLj6144ELj1ELj1ELj8ELj16ENS_18Kernel_traits_baseILj6144ES2_S2_fS2_fjLj256EEEEELb1ELb1ELb1ELb0EEEvNS_9FwdParamsE)
        /*1430*/ 	.word	0x00000000


	//----- nvinfo : EIATTR_MIN_STACK_SIZE
	.align		4
.L_870:
        /*1434*/ 	.byte	0x04, 0x12
        /*1436*/ 	.short	(.L_872 - .L_871)
	.align		4
.L_871:
        /*1438*/ 	.word	index@(_ZN10layer_norm13ln_fwd_kernelINS_13Kernel_traitsI6__halfS2_fS2_fjLj6144ELj1ELj1ELj8ELj16ENS_18Kernel_traits_baseILj6144ES2_S2_fS2_fjLj256EEEEELb1ELb1ELb1ELb1EEEvNS_9FwdParamsE)
        /*143c*/ 	.word	0x00000000


	//----- nvinfo : EIATTR_MIN_STACK_SIZE
	.align		4
.L_872:
        /*1440*/ 	.byte	0x04, 0x12
        /*1442*/ 	.short	(.L_874 - .L_873)
	.align		4
.L_873:
        /*1444*/ 	.word	index@(_ZN10layer_norm13ln_fwd_kernelINS_13Kernel_traitsIf6__halffS2_fjLj6144ELj1ELj1ELj8ELj16ENS_18Kernel_traits_baseILj6144EfS2_fS2_fjLj256EEEEELb0ELb0ELb0ELb0EEEvNS_9FwdParamsE)
        /*1448*/ 	.word	0x00000000


	//----- nvinfo : EIATTR_MIN_STACK_SIZE
	.align		4
.L_874:
        /*144c*/ 	.byte	0x04, 0x12
        /*144e*/ 	.short	(.L_876 - .L_875)
	.align		4
.L_875:
        /*1450*/ 	.word	index@(_ZN10layer_norm13ln_fwd_kernelINS_13Kernel_traitsIf6__halffS2_fjLj6144ELj1ELj1ELj8ELj16ENS_18Kernel_traits_baseILj6144EfS2_fS2_fjLj256EEEEELb0ELb0ELb0ELb1EEEvNS_9FwdParamsE)
        /*1454*/ 	.word	0x00000000


	//----- nvinfo : EIATTR_MIN_STACK_SIZE
	.align		4
.L_876:
        /*1458*/ 	.byte	0x04, 0x12
        /*145a*/ 	.short	(.L_878 - .L_877)
	.align		4
.L_877:
        /*145c*/ 	.word	index@(_ZN10layer_norm13ln_fwd_kernelINS_13Kernel_traitsIf6__halffS2_fjLj6144ELj1ELj1ELj8ELj16ENS_18Kernel_traits_baseILj6144EfS2_fS2_fjLj256EEEEELb0ELb0ELb1ELb0EEEvNS_9FwdParamsE)
        /*1460*/ 	.word	0x00000000


	//----- nvinfo : EIATTR_MIN_STACK_SIZE
	.align		4
.L_878:
        /*1464*/ 	.byte	0x04, 0x12
        /*1466*/ 	.short	(.L_880 - .L_879)
	.align		4
.L_879:
        /*1468*/ 	.word	index@(_ZN10layer_norm13ln_fwd_kernelINS_13Kernel_traitsIf6__halffS2_fjLj6144ELj1ELj1ELj8ELj16ENS_18Kernel_traits_baseILj6144EfS2_fS2_fjLj256EEEEELb0ELb0ELb1ELb1EEEvNS_9FwdParamsE)
        /*146c*/ 	.word	0x00000000


	//----- nvinfo : EIATTR_MIN_STACK_SIZE
	.align		4
.L_880:
        /*1470*/ 	.byte	0x04, 0x12
        /*1472*/ 	.short	(.L_882 - .L_881)
	.align		4
.L_881:
        /*1474*/ 	.word	index@(_ZN10layer_norm13ln_fwd_kernelINS_13Kernel_traitsIf6__halffS2_fjLj6144ELj1ELj1ELj8ELj16ENS_18Kernel_traits_baseILj6144EfS2_fS2_fjLj256EEEEELb0ELb1ELb0ELb0EEEvNS_9FwdParamsE)
        /*1478*/ 	.word	0x00000000


	//----- nvinfo : EIATTR_MIN_STACK_SIZE
	.align		4
.L_882:
        /*147c*/ 	.byte	0x04, 0x12
        /*147e*/ 	.short	(.L_884 - .L_883)
	.align		4
.L_883:
        /*1480*/ 	.word	index@(_ZN10layer_norm13ln_fwd_kernelINS_13Kernel_traitsIf6__halffS2_fjLj6144ELj1ELj1ELj8ELj16ENS_18Kernel_traits_baseILj6144EfS2_fS2_fjLj256EEEEELb0ELb1ELb0ELb1EEEvNS_9FwdParamsE)
        /*1484*/ 	.word	0x00000000


	//----- nvinfo : EIATTR_MIN_STACK_SIZE
	.align		4
.L_884:
        /*1488*/ 	.byte	0x04, 0x12
        /*148a*/ 	.short	(.L_886 - .L_885)
	.align		4
.L_885:
        /*148c*/ 	.word	index@(_ZN10layer_norm13ln_fwd_kernelINS_13Kernel_traitsIf6__halffS2_fjLj6144ELj1ELj1ELj8ELj16ENS_18Kernel_traits_baseILj6144EfS2_fS2_fjLj256EEEEELb0ELb1ELb1ELb0EEEvNS_9FwdParamsE)
        /*1490*/ 	.word	0x00000000


	//----- nvinfo : EIATTR_MIN_STACK_SIZE
	.align		4
.L_886:
        /*1494*/ 	.byte	0x04, 0x12
        /*1496*/ 	.short	(.L_888 - .L_887)
	.align		4
.L_887:
        /*1498*/ 	.word	index@(_ZN10layer_norm13ln_fwd_kernelINS_13Kernel_traitsIf6__halffS2_fjLj6144ELj1ELj1ELj8ELj16ENS_18Kernel_traits_baseILj6144EfS2_fS2_fjLj256EEEEELb0ELb1ELb1ELb1EEEvNS_9FwdParamsE)
        /*149c*/ 	.word	0x00000000


	//----- nvinfo : EIATTR_MIN_STACK_SIZE
	.align		4
.L_888:
        /*14a0*/ 	.byte	0x04, 0x12
        /*14a2*/ 	.short	(.L_890 - .L_889)
	.align		4
.L_889:
        /*14a4*/ 	.word	index@(_ZN10layer_norm13ln_fwd_kernelINS_13Kernel_traitsIf6__halffS2_fjLj6144ELj1ELj1ELj8ELj16ENS_18Kernel_traits_baseILj6144EfS2_fS2_fjLj256EEEEELb1ELb0ELb0ELb0EEEvNS_9FwdParamsE)
        /*14a8*/ 	.word	0x00000000


	//----- nvinfo : EIATTR_MIN_STACK_SIZE
	.align		4
.L_890:
        /*14ac*/ 	.byte	0x04, 0x12
        /*14ae*/ 	.short	(.L_892 - .L_891)
	.align		4
.L_891:
        /*14b0*/ 	.word	index@(_ZN10layer_norm13ln_fwd_kernelINS_13Kernel_traitsIf6__halffS2_fjLj6144ELj1ELj1ELj8ELj16ENS_18Kernel_traits_baseILj6144EfS2_fS2_fjLj256EEEEELb1ELb0ELb0ELb1EEEvNS_9FwdParamsE)
        /*14b4*/ 	.word	0x00000000


	//----- nvinfo : EIATTR_MIN_STACK_SIZE
	.align		4
.L_892:
        /*14b8*/ 	.byte	0x04, 0x12
        /*14ba*/ 	.short	(.L_894 - .L_893)
	.align		4
.L_893:
        /*14bc*/ 	.word	index@(_ZN10layer_norm13ln_fwd_kernelINS_13Kernel_traitsIf6__halffS2_fjLj6144ELj1ELj1ELj8ELj16ENS_18Kernel_traits_baseILj6144EfS2_fS2_fjLj256EEEEELb1ELb0ELb1ELb0EEEvNS_9FwdParamsE)
        /*14c0*/ 	.word	0x00000000


	//----- nvinfo : EIATTR_MIN_STACK_SIZE
	.align		4
.L_894:
        /*14c4*/ 	.byte	0x04, 0x12
        /*14c6*/ 	.short	(.L_896 - .L_895)
	.align		4
.L_895:
        /*14c8*/ 	.word	index@(_ZN10layer_norm13ln_fwd_kernelINS_13Kernel_traitsIf6__halffS2_fjLj6144ELj1ELj1ELj8ELj16ENS_18Kernel_traits_baseILj6144EfS2_fS2_fjLj256EEEEELb1ELb0ELb1ELb1EEEvNS_9FwdParamsE)
        /*14cc*/ 	.word	0x00000000


	//----- nvinfo : EIATTR_MIN_STACK_SIZE
	.align		4
.L_896:
        /*14d0*/ 	.byte	0x04, 0x12
        /*14d2*/ 	.short	(.L_898 - .L_897)
	.align		4
.L_897:
        /*14d4*/ 	.word	index@(_ZN10layer_norm13ln_fwd_kernelINS_13Kernel_traitsIf6__halffS2_fjLj6144ELj1ELj1ELj8ELj16ENS_18Kernel_traits_baseILj6144EfS2_fS2_fjLj256EEEEELb1ELb1ELb0ELb0EEEvNS_9FwdParamsE)
        /*14d8*/ 	.word	0x00000000


	//----- nvinfo : EIATTR_MIN_STACK_SIZE
	.align		4
.L_898:
        /*14dc*/ 	.byte	0x04, 0x12
        /*14de*/ 	.short	(.L_900 - .L_899)
	.align		4
.L_899:
        /*14e0*/ 	.word	index@(_ZN10layer_norm13ln_fwd_kernelINS_13Kernel_traitsIf6__halffS2_fjLj6144ELj1ELj1ELj8ELj16ENS_18Kernel_traits_baseILj6144EfS2_fS2_fjLj256EEEEELb1ELb1ELb0ELb1EEEvNS_9FwdParamsE)
        /*14e4*/ 	.word	0x00000010


	//----- nvinfo : EIATTR_MIN_STACK_SIZE
	.align		4
.L_900:
        /*14e8*/ 	.byte	0x04, 0x12
        /*14ea*/ 	.short	(.L_902 - .L_901)
	.align		4
.L_901:
        /*14ec*/ 	.word	index@(_ZN10layer_norm13ln_fwd_kernelINS_13Kernel_traitsIf6__halffS2_fjLj6144ELj1ELj1ELj8ELj16ENS_18Kernel_traits_baseILj6144EfS2_fS2_fjLj256EEEEELb1ELb1ELb1ELb0EEEvNS_9FwdParamsE)
        /*14f0*/ 	.word	0x00000000


	//----- nvinfo : EIATTR_MIN_STACK_SIZE
	.align		4
.L_902:
        /*14f4*/ 	.byte	0x04, 0x12
        /*14f6*/ 	.short	(.L_904 - .L_903)
	.align		4
.L_903:
        /*14f8*/ 	.word	index@(_ZN10layer_norm13ln_fwd_kernelINS_13Kernel_traitsIf6__halffS2_fjLj6144ELj1ELj1ELj8ELj16ENS_18Kernel_traits_baseILj6144EfS2_fS2_fjLj256EEEEELb1ELb1ELb1ELb1EEEvNS_9FwdParamsE)
        /*14fc*/ 	.word	0x00000000


	//----- nvinfo : EIATTR_MIN_STACK_SIZE
	.align		4
.L_904:
        /*1500*/ 	.byte	0x04, 0x12
        /*1502*/ 	.short	(.L_906 - .L_905)
	.align		4
.L_905:
        /*1504*/ 	.word	index@(_ZN10layer_norm13ln_fwd_kernelINS_13Kernel_traitsI6__halfffffjLj6144ELj1ELj1ELj8ELj16ENS_18Kernel_traits_baseILj6144ES2_ffffjLj256EEEEELb0ELb0ELb0ELb0EEEvNS_9FwdParamsE)
        /*1508*/ 	.word	0x00000000


	//----- nvinfo : EIATTR_MIN_STACK_SIZE
	.align		4
.L_906:
        /*150c*/ 	.byte	0x04, 0x12
        /*150e*/ 	.short	(.L_908 - .L_907)
	.align		4
.L_907:
        /*1510*/ 	.word	index@(_ZN10layer_norm13ln_fwd_kernelINS_13Kernel_traitsI6__halfffffjLj6144ELj1ELj1ELj8ELj16ENS_18Kernel_traits_baseILj6144ES2_ffffjLj256EEEEELb0ELb0ELb0ELb1EEEvNS_9FwdParamsE)
        /*1514*/ 	.word	0x00000000


	//----- nvinfo : EIATTR_MIN_STACK_SIZE
	.align		4
.L_908:
        /*1518*/ 	.byte	0x04, 0x12
        /*151a*/ 	.short	(.L_910 - .L_909)
	.align		4
.L_909:
        /*151c*/ 	.word	index@(_ZN10layer_norm13ln_fwd_kernelINS_13Kernel_traitsI6__halfffffjLj6144ELj1ELj1ELj8ELj16ENS_18Kernel_traits_baseILj6144ES2_ffffjLj256EEEEELb0ELb0ELb1ELb0EEEvNS_9FwdParamsE)
        /*1520*/ 	.word	0x00000000


	//----- nvinfo : EIATTR_MIN_STACK_SIZE
	.align		4
.L_910:
        /*1524*/ 	.byte	0x04, 0x12
        /*1526*/ 	.short	(.L_912 - .L_911)
	.align		4
.L_911:
        /*1528*/ 	.word	index@(_ZN10layer_norm13ln_fwd_kernelINS_13Kernel_traitsI6__halfffffjLj6144ELj1ELj1ELj8ELj16ENS_18Kernel_traits_baseILj6144ES2_ffffjLj256EEEEELb0ELb0ELb1ELb1EEEvNS_9FwdParamsE)
        /*152c*/ 	.word	0x00000000


	//----- nvinfo : EIATTR_MIN_STACK_SIZE
	.align		4
.L_912:
        /*1530*/ 	.byte	0x04, 0x12
        /*1532*/ 	.short	(.L_914 - .L_913)
	.align		4
.L_913:
        /*1534*/ 	.word	index@(_ZN10layer_norm13ln_fwd_kernelINS_13Kernel_traitsI6__halfffffjLj6144ELj1ELj1ELj8ELj16ENS_18Kernel_traits_baseILj6144ES2_ffffjLj256EEEEELb0ELb1ELb0ELb0EEEvNS_9FwdParamsE)
        /*1538*/ 	.word	0x00000000


	//----- nvinfo : EIATTR_MIN_STACK_SIZE
	.align		4
.L_914:
        /*153c*/ 	.byte	0x04, 0x12
        /*153e*/ 	.short	(.L_916 - .L_915)
	.align		4
.L_915:
        /*1540*/ 	.word	index@(_ZN10layer_norm13ln_fwd_kernelINS_13Kernel_traitsI6__halfffffjLj6144ELj1ELj1ELj8ELj16ENS_18Kernel_traits_baseILj6144ES2_ffffjLj256EEEEELb0ELb1ELb0ELb1EEEvNS_9FwdParamsE)
        /*1544*/ 	.word	0x00000000


	//----- nvinfo : EIATTR_MIN_STACK_SIZE
	.align		4
.L_916:
        /*1548*/ 	.byte	0x04, 0x12
        /*154a*/ 	.short	(.L_918 - .L_917)
	.align		4
.L_917:
        /*154c*/ 	.word	index@(_ZN10layer_norm13ln_fwd_kernelINS_13Kernel_traitsI6__halfffffjLj6144ELj1ELj1ELj8ELj16ENS_18Kernel_traits_baseILj6144ES2_ffffjLj256EEEEELb0ELb1ELb1ELb0EEEvNS_9FwdParamsE)
        /*1550*/ 	.word	0x00000000


	//----- nvinfo : EIATTR_MIN_STACK_SIZE
	.align		4
.L_918:
        /*1554*/ 	.byte	0x04, 0x12
        /*1556*/ 	.short	(.L_920 - .L_919)
	.align		4
.L_919:
        /*1558*/ 	.word	index@(_ZN10layer_norm13ln_fwd_kernelINS_13Kernel_traitsI6__halfffffjLj6144ELj1ELj1ELj8ELj16ENS_18Kernel_traits_baseILj6144ES2_ffffjLj256EEEEELb0ELb1ELb1ELb1EEEvNS_9FwdParamsE)
        /*155c*/ 	.word	0x00000000


	//----- nvinfo : EIATTR_MIN_STACK_SIZE
	.align		4
.L_920:
        /*1560*/ 	.byte	0x04, 0x12
        /*1562*/ 	.short	(.L_922 - .L_921)
	.align		4
.L_921:
        /*1564*/ 	.word	index@(_ZN10layer_norm13ln_fwd_kernelINS_13Kernel_traitsI6__halfffffjLj6144ELj1ELj1ELj8ELj16ENS_18Kernel_traits_baseILj6144ES2_ffffjLj256EEEEELb1ELb0ELb0ELb0EEEvNS_9FwdParamsE)
        /*1568*/ 	.word	0x00000000


	//----- nvinfo : EIATTR_MIN_STACK_SIZE
	.align		4
.L_922:
        /*156c*/ 	.byte	0x04, 0x12
        /*156e*/ 	.short	(.L_924 - .L_923)
	.align		4
.L_923:
        /*1570*/ 	.word	index@(_ZN10layer_norm13ln_fwd_kernelINS_13Kernel_traitsI6__halfffffjLj6144ELj1ELj1ELj8ELj16ENS_18Kernel_traits_baseILj6144ES2_ffffjLj256EEEEELb1ELb0ELb0ELb1EEEvNS_9FwdParamsE)
        /*1574*/ 	.word	0x00000000


	//----- nvinfo : EIATTR_MIN_STACK_SIZE
	.align		4
.L_924:
        /*1578*/ 	.byte	0x04, 0x12
        /*157a*/ 	.short	(.L_926 - .L_925)
	.align		4
.L_925:
        /*157c*/ 	.word	index@(_ZN10layer_norm13ln_fwd_kernelINS_13Kernel_traitsI6__halfffffjLj6144ELj1ELj1ELj8ELj16ENS_18Kernel_traits_baseILj6144ES2_ffffjLj256EEEEELb1ELb0ELb1ELb0EEEvNS_9FwdParamsE)
        /*1580*/ 	.word	0x00000000


	//----- nvinfo : EIATTR_MIN_STACK_SIZE
	.align		4
.L_926:
        /*1584*/ 	.byte	0x04, 0x12
        /*1586*/ 	.short	(.L_928 - .L_927)
	.align		4
.L_927:
        /*1588*/ 	.word	index@(_ZN10layer_norm13ln_fwd_kernelINS_13Kernel_traitsI6__halfffffjLj6144ELj1ELj1ELj8ELj16ENS_18Kernel_traits_baseILj6144ES2_ffffjLj256EEEEELb1ELb0ELb1ELb1EEEvNS_9FwdParamsE)
        /*158c*/ 	.word	0x00000000


	//----- nvinfo : EIATTR_MIN_STACK_SIZE
	.align		4
.L_928:
        /*1590*/ 	.byte	0x04, 0x12
        /*1592*/ 	.short	(.L_930 - .L_929)
	.align		4
.L_929:
        /*1594*/ 	.word	index@(_ZN10layer_norm13ln_fwd_kernelINS_13Kernel_traitsI6__halfffffjLj6144ELj1ELj1ELj8ELj16ENS_18Kernel_traits_baseILj6144ES2_ffffjLj256EEEEELb1ELb1ELb0ELb0EEEvNS_9FwdParamsE)
        /*1598*/ 	.word	0x00000000


	//----- nvinfo : EIATTR_MIN_STACK_SIZE
	.align		4
.L_930:
        /*159c*/ 	.byte	0x04, 0x12
        /*159e*/ 	.short	(.L_932 - .L_931)
	.align		4
.L_931:
        /*15a0*/ 	.word	index@(_ZN10layer_norm13ln_fwd_kernelINS_13Kernel_traitsI6__halfffffjLj6144ELj1ELj1ELj8ELj16ENS_18Kernel_traits_baseILj6144ES2_ffffjLj256EEEEELb1ELb1ELb0ELb1EEEvNS_9FwdParamsE)
        /*15a4*/ 	.word	0x00000000


	//----- nvinfo : EIATTR_MIN_STACK_SIZE
	.align		4
.L_932:
        /*15a8*/ 	.byte	0x04, 0x12
        /*15aa*/ 	.short	(.L_934 - .L_933)
	.align		4
.L_933:
        /*15ac*/ 	.word	index@(_ZN10layer_norm13ln_fwd_kernelINS_13Kernel_traitsI6__halfffffjLj6144ELj1ELj1ELj8ELj16ENS_18Kernel_traits_baseILj6144ES2_ffffjLj256EEEEELb1ELb1ELb1ELb0EEEvNS_9FwdParamsE)
        /*15b0*/ 	.word	0x00000000


	//----- nvinfo : EIATTR_MIN_STACK_SIZE
	.align		4
.L_934:
        /*15b4*/ 	.byte	0x04, 0x12
        /*15b6*/ 	.short	(.L_936 - .L_935)
	.align		4
.L_935:
        /*15b8*/ 	.word	index@(_ZN10layer_norm13ln_fwd_kernelINS_13Kernel_traitsI6__halfffffjLj6144ELj1ELj1ELj8ELj16ENS_18Kernel_traits_baseILj6144ES2_ffffjLj256EEEEELb1ELb1ELb1ELb1EEEvNS_9FwdParamsE)
        /*15bc*/ 	.word	0x00000000


	//----- nvinfo : EIATTR_MIN_STACK_SIZE
	.align		4
.L_936:
        /*15c0*/ 	.byte	0x04, 0x12
        /*15c2*/ 	.short	(.L_938 - .L_937)
	.align		4
.L_937:
        /*15c4*/ 	.word	index@(_ZN10layer_norm13ln_fwd_kernelINS_13Kernel_traitsIfffffjLj6144ELj1ELj1ELj8ELj16ENS_18Kernel_traits_baseILj6144EfffffjLj256EEEEELb0ELb0ELb0ELb0EEEvNS_9FwdParamsE)
        /*15c8*/ 	.word	0x00000000


	//----- nvinfo : EIATTR_MIN_STACK_SIZE
	.align		4
.L_938:
        /*15cc*/ 	.byte	0x04, 0x12
        /*15ce*/ 	.short	(.L_940 - .L_939)
	.align		4
.L_939:
        /*15d0*/ 	.word	index@(_ZN10layer_norm13ln_fwd_kernelINS_13Kernel_traitsIfffffjLj6144ELj1ELj1ELj8ELj16ENS_18Kernel_traits_baseILj6144EfffffjLj256EEEEELb0ELb0ELb0ELb1EEEvNS_9FwdParamsE)
        /*15d4*/ 	.word	0x00000000


	//----- nvinfo : EIATTR_MIN_STACK_SIZE
	.align		4
.L_940:
        /*15d8*/ 	.byte	0x04, 0x12
        /*15da*/ 	.short	(.L_942 - .L_941)
	.align		4
.L_941:
        /*15dc*/ 	.word	index@(_ZN10layer_norm13ln_fwd_kernelINS_13Kernel_traitsIfffffjLj6144ELj1ELj1ELj8ELj16ENS_18Kernel_traits_baseILj6144EfffffjLj256EEEEELb0ELb0ELb1ELb0EEEvNS_9FwdParamsE)
        /*15e0*/ 	.word	0x00000000


	//----- nvinfo : EIATTR_MIN_STACK_SIZE
	.align		4
.L_942:
        /*15e4*/ 	.byte	0x04, 0x12
        /*15e6*/ 	.short	(.L_944 - .L_943)
	.align		4
.L_943:
        /*15e8*/ 	.word	index@(_ZN10layer_norm13ln_fwd_kernelINS_13Kernel_traitsIfffffjLj6144ELj1ELj1ELj8ELj16ENS_18Kernel_traits_baseILj6144EfffffjLj256EEEEELb0ELb0ELb1ELb1EEEvNS_9FwdParamsE)
        /*15ec*/ 	.word	0x00000000


	//----- nvinfo : EIATTR_MIN_STACK_SIZE
	.align		4
.L_944:
        /*15f0*/ 	.byte	0x04, 0x12
        /*15f2*/ 	.short	(.L_946 - .L_945)
	.align		4
.L_945:
        /*15f4*/ 	.word	index@(_ZN10layer_norm13ln_fwd_kernelINS_13Kernel_traitsIfffffjLj6144ELj1ELj1ELj8ELj16ENS_18Kernel_traits_baseILj6144EfffffjLj256EEEEELb0ELb1ELb0ELb0EEEvNS_9FwdParamsE)
        /*15f8*/ 	.word	0x00000000


	//----- nvinfo : EIATTR_MIN_STACK_SIZE
	.align		4
.L_946:
        /*15fc*/ 	.byte	0x04, 0x12
        /*15fe*/ 	.short	(.L_948 - .L_947)
	.align		4
.L_947:
        /*1600*/ 	.word	index@(_ZN10layer_norm13ln_fwd_kernelINS_13Kernel_traitsIfffffjLj6144ELj1ELj1ELj8ELj16ENS_18Kernel_traits_baseILj6144EfffffjLj256EEEEELb0ELb1ELb0ELb1EEEvNS_9FwdParamsE)
        /*1604*/ 	.word	0x00000000


	//----- nvinfo : EIATTR_MIN_STACK_SIZE
	.align		4
.L_948:
        /*1608*/ 	.byte	0x04, 0x12
        /*160a*/ 	.short	(.L_950 - .L_949)
	.align		4
.L_949:
        /*160c*/ 	.word	index@(_ZN10layer_norm13ln_fwd_kernelINS_13Kernel_traitsIfffffjLj6144ELj1ELj1ELj8ELj16ENS_18Kernel_traits_baseILj6144EfffffjLj256EEEEELb0ELb1ELb1ELb0EEEvNS_9FwdParamsE)
        /*1610*/ 	.word	0x00000000


	//----- nvinfo : EIATTR_MIN_STACK_SIZE
	.align		4
.L_950:
        /*1614*/ 	.byte	0x04, 0x12
        /*1616*/ 	.short	(.L_952 - .L_951)
	.align		4
.L_951:
        /*1618*/ 	.word	index@(_ZN10layer_norm13ln_fwd_kernelINS_13Kernel_traitsIfffffjLj6144ELj1ELj1ELj8ELj16ENS_18Kernel_traits_baseILj6144EfffffjLj256EEEEELb0ELb1ELb1ELb1EEEvNS_9FwdParamsE)
        /*161c*/ 	.word	0x00000000


	//----- nvinfo : EIATTR_MIN_STACK_SIZE
	.align		4
.L_952:
        /*1620*/ 	.byte	0x04, 0x12
        /*1622*/ 	.short	(.L_954 - .L_953)
	.align		4
.L_953:
        /*1624*/ 	.word	index@(_ZN10layer_norm13ln_fwd_kernelINS_13Kernel_traitsIfffffjLj6144ELj1ELj1ELj8ELj16ENS_18Kernel_traits_baseILj6144EfffffjLj256EEEEELb1ELb0ELb0ELb0EEEvNS_9FwdParamsE)
        /*1628*/ 	.word	0x00000000


	//----- nvinfo : EIATTR_MIN_STACK_SIZE
	.align		4
.L_954:
        /*162c*/ 	.byte	0x04, 0x12
        /*162e*/ 	.short	(.L_956 - .L_955)
	.align		4
.L_955:
        /*1630*/ 	.word	index@(_ZN10layer_norm13ln_fwd_kernelINS_13Kernel_traitsIfffffjLj6144ELj1ELj1ELj8ELj16ENS_18Kernel_traits_baseILj6144EfffffjLj256EEEEELb1ELb0ELb0ELb1EEEvNS_9FwdParamsE)
        /*1634*/ 	.word	0x00000000


	//----- nvinfo : EIATTR_MIN_STACK_SIZE
	.align		4
.L_956:
        /*1638*/ 	.byte	0x04, 0x12
        /*163a*/ 	.short	(.L_958 - .L_957)
	.align		4
.L_957:
        /*163c*/ 	.word	index@(_ZN10layer_norm13ln_fwd_kernelINS_13Kernel_traitsIfffffjLj6144ELj1ELj1ELj8ELj16ENS_18Kernel_traits_baseILj6144EfffffjLj256EEEEELb1ELb0ELb1ELb0EEEvNS_9FwdParamsE)
        /*1640*/ 	.word	0x00000000


	//----- nvinfo : EIATTR_MIN_STACK_SIZE
	.align		4
.L_958:
        /*1644*/ 	.byte	0x04, 0x12
        /*1646*/ 	.short	(.L_960 - .L_959)
	.align		4
.L_959:
        /*1648*/ 	.word	index@(_ZN10layer_norm13ln_fwd_kernelINS_13Kernel_traitsIfffffjLj6144ELj1ELj1ELj8ELj16ENS_18Kernel_traits_baseILj6144EfffffjLj256EEEEELb1ELb0ELb1ELb1EEEvNS_9FwdParamsE)
        /*164c*/ 	.word	0x00000000


	//----- nvinfo : EIATTR_MIN_STACK_SIZE
	.align		4
.L_960:
        /*1650*/ 	.byte	0x04, 0x12
        /*1652*/ 	.short	(.L_962 - .L_961)
	.align		4
.L_961:
        /*1654*/ 	.word	index@(_ZN10layer_norm13ln_fwd_kernelINS_13Kernel_traitsIfffffjLj6144ELj1ELj1ELj8ELj16ENS_18Kernel_traits_baseILj6144EfffffjLj256EEEEELb1ELb1ELb0ELb0EEEvNS_9FwdParamsE)
        /*1658*/ 	.word	0x00000008


	//----- nvinfo : EIATTR_MIN_STACK_SIZE
	.align		4
.L_962:
        /*165c*/ 	.byte	0x04, 0x12
        /*165e*/ 	.short	(.L_964 - .L_963)
	.align		4
.L_963:
        /*1660*/ 	.word	index@(_ZN10layer_norm13ln_fwd_kernelINS_13Kernel_traitsIfffffjLj6144ELj1ELj1ELj8ELj16ENS_18Kernel_traits_baseILj6144EfffffjLj256EEEEELb1ELb1ELb0ELb1EEEvNS_9FwdParamsE)
        /*1664*/ 	.word	0x00000000


	//----- nvinfo : EIATTR_MIN_STACK_SIZE
	.align		4
.L_964:
        /*1668*/ 	.byte	0x04, 0x12
        /*166a*/ 	.short	(.L_966 - .L_965)
	.align		4
.L_965:
        /*166c*/ 	.word	index@(_ZN10layer_norm13ln_fwd_kernelINS_13Kernel_traitsIfffffjLj6144ELj1ELj1ELj8ELj16ENS_18Kernel_traits_baseILj6144EfffffjLj256EEEEELb1ELb1ELb1ELb0EEEvNS_9FwdParamsE)
        /*1670*/ 	.word	0x00000000


	//----- nvinfo : EIATTR_MIN_STACK_SIZE
	.align		4
.L_966:
        /*1674*/ 	.byte	0x04, 0x12
        /*1676*/ 	.short	(.L_968 - .L_967)
	.align		4
.L_967:
        /*1678*/ 	.word	index@(_ZN10layer_norm13ln_fwd_kernelINS_13Kernel_traitsIfffffjLj6144ELj1ELj1ELj8ELj16ENS_18Kernel_traits_baseILj6144EfffffjLj256EEEEELb1ELb1ELb1ELb1EEEvNS_9FwdParamsE)
        /*167c*/ 	.word	0x00000000
.L_968:


//--------------------- .nv.compat                --------------------------
	.section	.nv.compat,"",@"SHT_CUDA_COMPAT_INFO"
	.align	4
        /*0000*/ 	.byte	0x02, 0x09, 0x01, 0x00, 0x02, 0x02, 0x01, 0x00, 0x02, 0x05, 0x05, 0x00, 0x03, 0x07, 0x01, 0x01
        /*0010*/ 	.byte	0x02, 0x03, 0x00, 0x00, 0x02, 0x06, 0x01, 0x00, 0x04, 0x0b, 0x08, 0x00, 0x09, 0x00, 0x00, 0x00
        /*0020*/ 	.byte	0x00, 0x00, 0x00, 0x00


//--------------------- .nv.info._ZN10layer_norm13ln_fwd_kernelINS_13Kernel_traitsI13__nv_bfloat16S2_S2_S2_fjLj6144ELj1ELj1ELj8ELj16ENS_18Kernel_traits_baseILj6144ES2_S2_S2_S2_fjLj256EEEEELb0ELb0ELb0ELb0EEEvNS_9FwdParamsE --------------------------
	.section	.nv.info._ZN10layer_norm13ln_fwd_kernelINS_13Kernel_traitsI13__nv_bfloat16S2_S2_S2_fjLj6144ELj1ELj1ELj8ELj16ENS_18Kernel_traits_baseILj6144ES2_S2_S2_S2_fjLj256EEEEELb0ELb0ELb0ELb0EEEvNS_9FwdParamsE,"",@"SHT_CUDA_INFO"
	.sectionflags	@""
	.align	4


	//----- nvinfo : EIATTR_CUDA_API_VERSION
	.align		4
        /*0000*/ 	.byte	0x04, 0x37
        /*0002*/ 	.short	(.L_970 - .L_969)
.L_969:
        /*0004*/ 	.word	0x00000082


	//----- nvinfo : EIATTR_KPARAM_INFO
	.align		4
.L_970:
        /*0008*/ 	.byte	0x04, 0x17
        /*000a*/ 	.short	(.L_972 - .L_971)
.L_971:
        /*000c*/ 	.word	0x00000000
        /*0010*/ 	.short	0x0000
        /*0012*/ 	.short	0x0000
        /*0014*/ 	.byte	0x00, 0xf0, 0xa1, 0x03


	//----- nvinfo : EIATTR_SPARSE_MMA_MASK
	.align		4
.L_972:
        /*0018*/ 	.byte	0x03, 0x50
        /*001a*/ 	.short	0x0000


	//----- nvinfo : EIATTR_MAXREG_COUNT
	.align		4
        /*001c*/ 	.byte	0x03, 0x1b
        /*001e*/ 	.short	0x00ff


	//----- nvinfo : EIATTR_NUM_BARRIERS
	.align		4
        /*0020*/ 	.byte	0x02, 0x4c
        /*0022*/ 	.byte	0x01
	.zero		1


	//----- nvinfo : EIATTR_MERCURY_ISA_VERSION
	.align		4
        /*0024*/ 	.byte	0x03, 0x5f
        /*0026*/ 	.short	0x0101


	//----- nvinfo : EIATTR_COOP_GROUP_MASK_REGIDS
	.align		4
        /*0028*/ 	.byte	0x04, 0x29
        /*002a*/ 	.short	(.L_974 - .L_973)


	//   ....[0]....
.L_973:
        /*002c*/ 	.word	0xffffffff


	//   ....[1]....
        /*0030*/ 	.word	0xffffffff


	//   ....[2]....
        /*0034*/ 	.word	0xffffffff


	//   ....[3]....
        /*0038*/ 	.word	0xffffffff


	//   ....[4]....
        /*003c*/ 	.word	0xffffffff


	//   ....[5]....
        /*0040*/ 	.word	0xffffffff


	//   ....[6]....
        /*0044*/ 	.word	0xffffffff


	//   ....[7]....
        /*0048*/ 	.word	0xffffffff


	//   ....[8]....
        /*004c*/ 	.word	0xffffffff


	//   ....[9]....
        /*0050*/ 	.word	0xffffffff


	//   ....[10]....
        /*0054*/ 	.word	0xffffffff


	//   ....[11]....
        /*0058*/ 	.word	0xffffffff


	//   ....[12]....
        /*005c*/ 	.word	0xffffffff


	//   ....[13]....
        /*0060*/ 	.word	0xffffffff


	//   ....[14]....
        /*0064*/ 	.word	0xffffffff


	//   ....[15]....
        /*0068*/ 	.word	0xffffffff


	//   ....[16]....
        /*006c*/ 	.word	0xffffffff


	//   ....[17]....
        /*0070*/ 	.word	0xffffffff


	//   ....[18]....
        /*0074*/ 	.word	0xffffffff


	//   ....[19]....
        /*0078*/ 	.word	0xffffffff


	//   ....[20]....
        /*007c*/ 	.word	0xffffffff


	//----- nvinfo : EIATTR_COOP_GROUP_INSTR_OFFSETS
	.align		4
.L_974:
        /*0080*/ 	.byte	0x04, 0x28
        /*0082*/ 	.short	(.L_976 - .L_975)


	//   ....[0]....
.L_975:
        /*0084*/ 	.word	0x00001ce0


	//   ....[1]....
        /*0088*/ 	.word	0x00001d00


	//   ....[2]....
        /*008c*/ 	.word	0x00001d20


	//   ....[3]....
        /*0090*/ 	.word	0x00001d40


	//   ....[4]....
        /*0094*/ 	.word	0x00001d70


	//   ....[5]....
        /*0098*/ 	.word	0x000020d0


	//   ....[6]....
        /*009c*/ 	.word	0x000020f0


	//   ....[7]....
        /*00a0*/ 	.word	0x00002110


	//   ....[8]....
        /*00a4*/ 	.word	0x00002130


	//   ....[9]....
        /*00a8*/ 	.word	0x00002150


	//   ....[10]....
        /*00ac*/ 	.word	0x000022e0


	//   ....[11]....
        /*00b0*/ 	.word	0x00002320


	//   ....[12]....
        /*00b4*/ 	.word	0x000023b0


	//   ....[13]....
        /*00b8*/ 	.word	0x000023f0


	//   ....[14]....
        /*00bc*/ 	.word	0x00002420


	//   ....[15]....
        /*00c0*/ 	.word	0x000024a0


	//   ....[16]....
        /*00c4*/ 	.word	0x00002520


	//   ....[17]....
        /*00c8*/ 	.word	0x00002530


	//   ....[18]....
        /*00cc*/ 	.word	0x00002540


	//   ....[19]....
        /*00d0*/ 	.word	0x00002630


	//   ....[20]....
        /*00d4*/ 	.word	0x00002640


	//----- nvinfo : EIATTR_VRC_CTA_INIT_COUNT
	.align		4
.L_976:
        /*00d8*/ 	.byte	0x02, 0x4a
	.zero		1
	.zero		1


	//----- nvinfo : EIATTR_EXIT_INSTR_OFFSETS
	.align		4
        /*00dc*/ 	.byte	0x04, 0x1c
        /*00de*/ 	.short	(.L_978 - .L_977)


	//   ....[0]....
.L_977:
        /*00e0*/ 	.word	0x00000460


	//   ....[1]....
        /*00e4*/ 	.word	0x000030d0


	//----- nvinfo : EIATTR_MAX_THREADS
	.align		4
.L_978:
        /*00e8*/ 	.byte	0x04, 0x05
        /*00ea*/ 	.short	(.L_980 - .L_979)
.L_979:
        /*00ec*/ 	.word	0x00000100
        /*00f0*/ 	.word	0x00000001
        /*00f4*/ 	.word	0x00000001


	//----- nvinfo : EIATTR_CRS_STACK_SIZE
	.align		4
.L_980:
        /*00f8*/ 	.byte	0x04, 0x1e
        /*00fa*/ 	.short	(.L_982 - .L_981)
.L_981:
        /*00fc*/ 	.word	0x00000000


	//----- nvinfo : EIATTR_CBANK_PARAM_SIZE
	.align		4
.L_982:
        /*0100*/ 	.byte	0x03, 0x19
        /*0102*/ 	.short	0x00e8


	//----- nvinfo : EIATTR_PARAM_CBANK
	.align		4
        /*0104*/ 	.byte	0x04, 0x0a
        /*0106*/ 	.short	(.L_984 - .L_983)
	.align		4
.L_983:
        /*0108*/ 	.word	index@(.nv.constant0._ZN10layer_norm13ln_fwd_kernelINS_13Kernel_traitsI13__nv_bfloat16S2_S2_S2_fjLj6144ELj1ELj1ELj8ELj16ENS_18Kernel_traits_baseILj6144ES2_S2_S2_S2_fjLj256EEEEELb0ELb0ELb0ELb0EEEvNS_9FwdParamsE)
        /*010c*/ 	.short	0x0380
        /*010e*/ 	.short	0x00e8


	//----- nvinfo : EIATTR_SW_WAR
	.align		4
.L_984:
        /*0110*/ 	.byte	0x04, 0x36
        /*0112*/ 	.short	(.L_986 - .L_985)
.L_985:
        /*0114*/ 	.word	0x00000008
.L_986:


//--------------------- .nv.info._ZN10layer_norm13ln_fwd_kernelINS_13Kernel_traitsI13__nv_bfloat16S2_S2_S2_fjLj6144ELj1ELj1ELj8ELj16ENS_18Kernel_traits_baseILj6144ES2_S2_S2_S2_fjLj256EEEEELb0ELb0ELb0ELb1EEEvNS_9FwdParamsE --------------------------
	.section	.nv.info._ZN10layer_norm13ln_fwd_kernelINS_13Kernel_traitsI13__nv_bfloat16S2_S2_S2_fjLj6144ELj1ELj1ELj8ELj16ENS_18Kernel_traits_baseILj6144ES2_S2_S2_S2_fjLj256EEEEELb0ELb0ELb0ELb1EEEvNS_9FwdParamsE,"",@"SHT_CUDA_INFO"
	.sectionflags	@""
	.align	4


	//----- nvinfo : EIATTR_CUDA_API_VERSION
	.align		4
        /*0000*/ 	.byte	0x04, 0x37
        /*0002*/ 	.short	(.L_988 - .L_987)
.L_987:
        /*0004*/ 	.word	0x00000082


	//----- nvinfo : EIATTR_KPARAM_INFO
	.align		4
.L_988:
        /*0008*/ 	.byte	0x04, 0x17
        /*000a*/ 	.short	(.L_990 - .L_989)
.L_989:
        /*000c*/ 	.word	0x00000000
        /*0010*/ 	.short	0x0000
        /*0012*/ 	.short	0x0000
        /*0014*/ 	.byte	0x00, 0xf0, 0xa1, 0x03


	//----- nvinfo : EIATTR_SPARSE_MMA_MASK
	.align		4
.L_990:
        /*0018*/ 	.byte	0x03, 0x50
        /*001a*/ 	.short	0x0000


	//----- nvinfo : EIATTR_MAXREG_COUNT
	.align		4
        /*001c*/ 	.byte	0x03, 0x1b
        /*001e*/ 	.short	0x00ff


	//----- nvinfo : EIATTR_NUM_BARRIERS
	.align		4
        /*0020*/ 	.byte	0x02, 0x4c
        /*0022*/ 	.byte	0x01
	.zero		1


	//----- nvinfo : EIATTR_MERCURY_ISA_VERSION
	.align		4
        /*0024*/ 	.byte	0x03, 0x5f
        /*0026*/ 	.short	0x0101


	//----- nvinfo : EIATTR_COOP_GROUP_MASK_REGIDS
	.align		4
        /*0028*/ 	.byte	0x04, 0x29
        /*002a*/ 	.short	(.L_992 - .L_991)


	//   ....[0]....
.L_991:
        /*002c*/ 	.word	0xffffffff


	//   ....[1]....
        /*0030*/ 	.word	0xffffffff


	//   ....[2]....
        /*0034*/ 	.word	0xffffffff


	//   ....[3]....
        /*0038*/ 	.word	0xffffffff


	//   ....[4]....
        /*003c*/ 	.word	0xffffffff


	//   ....[5]....
        /*0040*/ 	.word	0xffffffff


	//   ....[6]....
        /*0044*/ 	.word	0xffffffff


	//   ....[7]....
        /*0048*/ 	.word	0xffffffff


	//   ....[8]....
        /*004c*/ 	.word	0xffffffff


	//   ....[9]....
        /*0050*/ 	.word	0xffffffff


	//   ....[10]....
        /*0054*/ 	.word	0xffffffff


	//   ....[11]....
        /*0058*/ 	.word	0xffffffff


	//   ....[12]....
        /*005c*/ 	.word	0xffffffff


	//   ....[13]....
        /*0060*/ 	.word	0xffffffff


	//   ....[14]....
        /*0064*/ 	.word	0xffffffff


	//   ....[15]....
        /*0068*/ 	.word	0xffffffff


	//   ....[16]....
        /*006c*/ 	.word	0xffffffff


	//   ....[17]....
        /*0070*/ 	.word	0xffffffff


	//   ....[18]....
        /*0074*/ 	.word	0xffffffff


	//   ....[19]....
        /*0078*/ 	.word	0xffffffff


	//   ....[20]....
        /*007c*/ 	.word	0xffffffff


	//----- nvinfo : EIATTR_COOP_GROUP_INSTR_OFFSETS
	.align		4
.L_992:
        /*0080*/ 	.byte	0x04, 0x28
        /*0082*/ 	.short	(.L_994 - .L_993)


	//   ....[0]....
.L_993:
        /*0084*/ 	.word	0x00001c80


	//   ....[1]....
        /*0088*/ 	.word	0x00001ca0


	//   ....[2]....
        /*008c*/ 	.word	0x00001cc0


	//   ....[3]....
        /*0090*/ 	.word	0x00001ce0


	//   ....[4]....
        /*0094*/ 	.word	0x00001d00


	//   ....[5]....
        /*0098*/ 	.word	0x00002030


	//   ....[6]....
        /*009c*/ 	.word	0x00002050


	//   ....[7]....
        /*00a0*/ 	.word	0x00002070


	//   ....[8]....
        /*00a4*/ 	.word	0x000020a0


	//   ....[9]....
        /*00a8*/ 	.word	0x000020e0


	//   ....[10]....
        /*00ac*/ 	.word	0x00002290


	//   ....[11]....
        /*00b0*/ 	.word	0x000022d0


	//   ....[12]....
        /*00b4*/ 	.word	0x00002380


	//   ....[13]....
        /*00b8*/ 	.word	0x000023b0


	//   ....[14]....
        /*00bc*/ 	.word	0x000023d0


	//   ....[15]....
        /*00c0*/ 	.word	0x00002480


	//   ....[16]....
        /*00c4*/ 	.word	0x000024a0


	//   ....[17]....
        /*00c8*/ 	.word	0x000024c0


	//   ....[18]....
        /*00cc*/ 	.word	0x00002520


	//   ....[19]....
        /*00d0*/ 	.word	0x000025d0


	//   ....[20]....
        /*00d4*/ 	.word	0x000025f0


	//----- nvinfo : EIATTR_VRC_CTA_INIT_COUNT
	.align		4
.L_994:
        /*00d8*/ 	.byte	0x02, 0x4a
	.zero		1
	.zero		1


	//----- nvinfo : EIATTR_EXIT_INSTR_OFFSETS
	.align		4
        /*00dc*/ 	.byte	0x04, 0x1c
        /*00de*/ 	.short	(.L_996 - .L_995)


	//   ....[0]....
.L_995:
        /*00e0*/ 	.word	0x000002d0


	//   ....[1]....
        /*00e4*/ 	.word	0x00002cb0


	//----- nvinfo : EIATTR_MAX_THREADS
	.align		4
.L_996:
        /*00e8*/ 	.byte	0x04, 0x05
        /*00ea*/ 	.short	(.L_998 - .L_997)
.L_997:
        /*00ec*/ 	.word	0x00000100
        /*00f0*/ 	.word	0x00000001
        /*00f4*/ 	.word	0x00000001


	//----- nvinfo : EIATTR_CRS_STACK_SIZE
	.align		4
.L_998:
        /*00f8*/ 	.byte	0x04, 0x1e
        /*00fa*/ 	.short	(.L_1000 - .L_999)
.L_999:
        /*00fc*/ 	.word	0x00000000


	//----- nvinfo : EIATTR_CBANK_PARAM_SIZE
	.align		4
.L_1000:
        /*0100*/ 	.byte	0x03, 0x19
        /*0102*/ 	.short	0x00e8


	//----- nvinfo : EIATTR_PARAM_CBANK
	.align		4
        /*0104*/ 	.byte	0x04, 0x0a
        /*0106*/ 	.short	(.L_1002 - .L_1001)
	.align		4
.L_1001:
        /*0108*/ 	.word	index@(.nv.constant0._ZN10layer_norm13ln_fwd_kernelINS_13Kernel_traitsI13__nv_bfloat16S2_S2_S2_fjLj6144ELj1ELj1ELj8ELj16ENS_18Kernel_traits_baseILj6144ES2_S2_S2_S2_fjLj256EEEEELb0ELb0ELb0ELb1EEEvNS_9FwdParamsE)
        /*010c*/ 	.short	0x0380
        /*010e*/ 	.short	0x00e8


	//----- nvinfo : EIATTR_SW_WAR
	.align		4
.L_1002:
        /*0110*/ 	.byte	0x04, 0x36
        /*0112*/ 	.short	(.L_1004 - .L_1003)
.L_1003:
        /*0114*/ 	.word	0x00000008
.L_1004:


//--------------------- .nv.info._ZN10layer_norm13ln_fwd_kernelINS_13Kernel_traitsI13__nv_bfloat16S2_S2_S2_fjLj6144ELj1ELj1ELj8ELj16ENS_18Kernel_traits_baseILj6144ES2_S2_S2_S2_fjLj256EEEEELb0ELb0ELb1ELb0EEEvNS_9FwdParamsE --------------------------
	.section	.nv.info._ZN10layer_norm13ln_fwd_kernelINS_13Kernel_traitsI13__nv_bfloat16S2_S2_S2_fjLj6144ELj1ELj1ELj8ELj16ENS_18Kernel_traits_baseILj6144ES2_S2_S2_S2_fjLj256EEEEELb0ELb0ELb1ELb0EEEvNS_9FwdParamsE,"",@"SHT_CUDA_INFO"
	.sectionflags	@""
	.align	4


	//----- nvinfo : EIATTR_CUDA_API_VERSION
	.align		4
        /*0000*/ 	.byte	0x04, 0x37
        /*0002*/ 	.short	(.L_1006 - .L_1005)
.L_1005:
        /*0004*/ 	.word	0x00000082


	//----- nvinfo : EIATTR_KPARAM_INFO
	.align		4
.L_1006:
        /*0008*/ 	.byte	0x04, 0x17
        /*000a*/ 	.short	(.L_1008 - .L_1007)
.L_1007:
        /*000c*/ 	.word	0x00000000
        /*0010*/ 	.short	0x0000
        /*0012*/ 	.short	0x0000
        /*0014*/ 	.byte	0x00, 0xf0, 0xa1, 0x03


	//----- nvinfo : EIATTR_SPARSE_MMA_MASK
	.align		4
.L_1008:
        /*0018*/ 	.byte	0x03, 0x50
        /*001a*/ 	.short	0x0000


	//----- nvinfo : EIATTR_MAXREG_COUNT
	.align		4
        /*001c*/ 	.byte	0x03, 0x1b
        /*001e*/ 	.short	0x00ff


	//----- nvinfo : EIATTR_NUM_BARRIERS
	.align		4
        /*0020*/ 	.byte	0x02, 0x4c
        /*0022*/ 	.byte	0x01
	.zero		1


	//----- nvinfo : EIATTR_MERCURY_ISA_VERSION
	.align		4
        /*0024*/ 	.byte	0x03, 0x5f
        /*0026*/ 	.short	0x0101


	//----- nvinfo : EIATTR_COOP_GROUP_MASK_REGIDS
	.align		4
        /*0028*/ 	.byte	0x04, 0x29
        /*002a*/ 	.short	(.L_1010 - .L_1009)


	//   ....[0]....
.L_1009:
        /*002c*/ 	.word	0xffffffff


	//   ....[1]....
        /*0030*/ 	.word	0xffffffff


	//   ....[2]....
        /*0034*/ 	.word	0xffffffff


	//   ....[3]....
        /*0038*/ 	.word	0xffffffff


	//   ....[4]....
        /*003c*/ 	.word	0xffffffff


	//   ....[5]....
        /*0040*/ 	.word	0xffffffff


	//   ....[6]....
        /*0044*/ 	.word	0xffffffff


	//   ....[7]....
        /*0048*/ 	.word	0xffffffff


	//   ....[8]....
        /*004c*/ 	.word	0xffffffff


	//   ....[9]....
        /*0050*/ 	.word	0xffffffff


	//   ....[10]....
        /*0054*/ 	.word	0xffffffff


	//   ....[11]....
        /*0058*/ 	.word	0xffffffff


	//   ....[12]....
        /*005c*/ 	.word	0xffffffff


	//   ....[13]....
        /*0060*/ 	.word	0xffffffff


	//   ....[14]....
        /*0064*/ 	.word	0xffffffff


	//   ....[15]....
        /*0068*/ 	.word	0xffffffff


	//   ....[16]....
        /*006c*/ 	.word	0xffffffff


	//   ....[17]....
        /*0070*/ 	.word	0xffffffff


	//   ....[18]....
        /*0074*/ 	.word	0xffffffff


	//   ....[19]....
        /*0078*/ 	.word	0xffffffff


	//   ....[20]....
        /*007c*/ 	.word	0xffffffff


	//----- nvinfo : EIATTR_COOP_GROUP_INSTR_OFFSETS
	.align		4
.L_1010:
        /*0080*/ 	.byte	0x04, 0x28
        /*0082*/ 	.short	(.L_1012 - .L_1011)


	//   ....[0]....
.L_1011:
        /*0084*/ 	.word	0x00002060


	//   ....[1]....
        /*0088*/ 	.word	0x00002080


	//   ....[2]....
        /*008c*/ 	.word	0x000020a0


	//   ....[3]....
        /*0090*/ 	.word	0x000020c0


	//   ....[4]....
        /*0094*/ 	.word	0x000020e0


	//   ....[5]....
        /*0098*/ 	.word	0x00002450


	//   ....[6]....
        /*009c*/ 	.word	0x00002470


	//   ....[7]....
        /*00a0*/ 	.word	0x00002490


	//   ....[8]....
        /*00a4*/ 	.word	0x000024b0


	//   ....[9]....
        /*00a8*/ 	.word	0x000024d0


	//   ....[10]....
        /*00ac*/ 	.word	0x00002660


	//   ....[11]....
        /*00b0*/ 	.word	0x00002690


	//   ....[12]....
        /*00b4*/ 	.word	0x00002720


	//   ....[13]....
        /*00b8*/ 	.word	0x00002740


	//   ....[14]....
        /*00bc*/ 	.word	0x000027a0


	//   ....[15]....
        /*00c0*/ 	.word	0x00002830


	//   ....[16]....
        /*00c4*/ 	.word	0x00002890


	//   ....[17]....
        /*00c8*/ 	.word	0x000028a0


	//   ....[18]....
        /*00cc*/ 	.word	0x00002950


	//   ....[19]....
        /*00d0*/ 	.word	0x00002980


	//   ....[20]....
        /*00d4*/ 	.word	0x000029b0


	//----- nvinfo : EIATTR_VRC_CTA_INIT_COUNT
	.align		4
.L_1012:
        /*00d8*/ 	.byte	0x02, 0x4a
	.zero		1
	.zero		1


	//----- nvinfo : EIATTR_EXIT_INSTR_OFFSETS
	.align		4
        /*00dc*/ 	.byte	0x04, 0x1c
        /*00de*/ 	.short	(.L_1014 - .L_1013)


	//   ....[0]....
.L_1013:
        /*00e0*/ 	.word	0x00000440


	//   ....[1]....
        /*00e4*/ 	.word	0x000034c0


	//----- nvinfo : EIATTR_MAX_THREADS
	.align		4
.L_1014:
        /*00e8*/ 	.byte	0x04, 0x05
        /*00ea*/ 	.short	(.L_1016 - .L_1015)
.L_1015:
        /*00ec*/ 	.word	0x00000100
        /*00f0*/ 	.word	0x00000001
        /*00f4*/ 	.word	0x00000001


	//----- nvinfo : EIATTR_CRS_STACK_SIZE
	.align		4
.L_1016:
        /*00f8*/ 	.byte	0x04, 0x1e
        /*00fa*/ 	.short	(.L_1018 - .L_1017)
.L_1017:
        /*00fc*/ 	.word	0x00000000


	//----- nvinfo : EIATTR_CBANK_PARAM_SIZE
	.align		4
.L_1018:
        /*0100*/ 	.byte	0x03, 0x19
        /*0102*/ 	.short	0x00e8


	//----- nvinfo : EIATTR_PARAM_CBANK
	.align		4
        /*0104*/ 	.byte	0x04, 0x0a
        /*0106*/ 	.short	(.L_1020 - .L_1019)
	.align		4
.L_1019:
        /*0108*/ 	.word	index@(.nv.constant0._ZN10layer_norm13ln_fwd_kernelINS_13Kernel_traitsI13__nv_bfloat16S2_S2_S2_fjLj6144ELj1ELj1ELj8ELj16ENS_18Kernel_traits_baseILj6144ES2_S2_S2_S2_fjLj256EEEEELb0ELb0ELb1ELb0EEEvNS_9FwdParamsE)
        /*010c*/ 	.short	0x0380
        /*010e*/ 	.short	0x00e8


	//----- nvinfo : EIATTR_SW_WAR
	.align		4
.L_1020:
        /*0110*/ 	.byte	0x04, 0x36
        /*0112*/ 	.short	(.L_1022 - .L_1021)
.L_1021:
        /*0114*/ 	.word	0x00000008
.L_1022:


//--------------------- .nv.info._ZN10layer_norm13ln_fwd_kernelINS_13Kernel_traitsI13__nv_bfloat16S2_S2_S2_fjLj6144ELj1ELj1ELj8ELj16ENS_18Kernel_traits_baseILj6144ES2_S2_S2_S2_fjLj256EEEEELb0ELb0ELb1ELb1EEEvNS_9FwdParamsE --------------------------
	.section	.nv.info._ZN10layer_norm13ln_fwd_kernelINS_13Kernel_traitsI13__nv_bfloat16S2_S2_S2_fjLj6144ELj1ELj1ELj8ELj16ENS_18Kernel_traits_baseILj6144ES2_S2_S2_S2_fjLj256EEEEELb0ELb0ELb1ELb1EEEvNS_9FwdParamsE,"",@"SHT_CUDA_INFO"
	.sectionflags	@""
	.align	4


	//----- nvinfo : EIATTR_CUDA_API_VERSION
	.align		4
        /*0000*/ 	.byte	0x04, 0x37
        /*0002*/ 	.short	(.L_1024 - .L_1023)
.L_1023:
        /*0004*/ 	.word	0x00000082


	//----- nvinfo : EIATTR_KPARAM_INFO
	.align		4
.L_1024:
        /*0008*/ 	.byte	0x04, 0x17
        /*000a*/ 	.short	(.L_1026 - .L_1025)
.L_1025:
        /*000c*/ 	.word	0x00000000
        /*0010*/ 	.short	0x0000
        /*0012*/ 	.short	0x0000
        /*0014*/ 	.byte	0x00, 0xf0, 0xa1, 0x03


	//----- nvinfo : EIATTR_SPARSE_MMA_MASK
	.align		4
.L_1026:
        /*0018*/ 	.byte	0x03, 0x50
        /*001a*/ 	.short	0x0000


	//----- nvinfo : EIATTR_MAXREG_COUNT
	.align		4
        /*001c*/ 	.byte	0x03, 0x1b
        /*001e*/ 	.short	0x00ff


	//----- nvinfo : EIATTR_NUM_BARRIERS
	.align		4
        /*0020*/ 	.byte	0x02, 0x4c
        /*0022*/ 	.byte	0x01
	.zero		1


	//----- nvinfo : EIATTR_MERCURY_ISA_VERSION
	.align		4
        /*0024*/ 	.byte	0x03, 0x5f
        /*0026*/ 	.short	0x0101


	//----- nvinfo : EIATTR_COOP_GROUP_MASK_REGIDS
	.align		4
        /*0028*/ 	.byte	0x04, 0x29
        /*002a*/ 	.short	(.L_1028 - .L_1027)


	//   ....[0]....
.L_1027:
        /*002c*/ 	.word	0xffffffff


	//   ....[1]....
        /*0030*/ 	.word	0xffffffff


	//   ....[2]....
        /*0034*/ 	.word	0xffffffff


	//   ....[3]....
        /*0038*/ 	.word	0xffffffff


	//   ....[4]....
        /*003c*/ 	.word	0xffffffff


	//   ....[5]....
        /*0040*/ 	.word	0xffffffff


	//   ....[6]....
        /*0044*/ 	.word	0xffffffff


	//   ....[7]....
        /*0048*/ 	.word	0xffffffff


	//   ....[8]....
        /*004c*/ 	.word	0xffffffff


	//   ....[9]....
        /*0050*/ 	.word	0xffffffff


	//   ....[10]....
        /*0054*/ 	.word	0xffffffff


	//   ....[11]....
        /*0058*/ 	.word	0xffffffff


	//   ....[12]....
        /*005c*/ 	.word	0xffffffff


	//   ....[13]....
        /*0060*/ 	.word	0xffffffff


	//   ....[14]....
        /*0064*/ 	.word	0xffffffff


	//   ....[15]....
        /*0068*/ 	.word	0xffffffff


	//   ....[16]....
        /*006c*/ 	.word	0xffffffff


	//   ....[17]....
        /*0070*/ 	.word	0xffffffff


	//   ....[18]....
        /*0074*/ 	.word	0xffffffff


	//   ....[19]....
        /*0078*/ 	.word	0xffffffff


	//   ....[20]....
        /*007c*/ 	.word	0xffffffff


	//----- nvinfo : EIATTR_COOP_GROUP_INSTR_OFFSETS
	.align		4
.L_1028:
        /*0080*/ 	.byte	0x04, 0x28
        /*0082*/ 	.short	(.L_1030 - .L_1029)


	//   ....[0]....
.L_1029:
        /*0084*/ 	.word	0x00001b00


	//   ....[1]....
        /*0088*/ 	.word	0x00001b20


	//   ....[2]....
        /*008c*/ 	.word	0x00001b40


	//   ....[3]....
        /*0090*/ 	.word	0x00001b60


	//   ....[4]....
        /*0094*/ 	.word	0x00001b80


	//   ....[5]....
        /*0098*/ 	.word	0x00001eb0


	//   ....[6]....
        /*009c*/ 	.word	0x00001ed0


	//   ....[7]....
        /*00a0*/ 	.word	0x00001ef0


	//   ....[8]....
        /*00a4*/ 	.word	0x00001f20


	//   ....[9]....
        /*00a8*/ 	.word	0x00001f50


	//   ....[10]....
        /*00ac*/ 	.word	0x00002100


	//   ....[11]....
        /*00b0*/ 	.word	0x00002140


	//   ....[12]....
        /*00b4*/ 	.word	0x000021e0


	//   ....[13]....
        /*00b8*/ 	.word	0x000021f0


	//   ....[14]....
        /*00bc*/ 	.word	0x00002250


	//   ....[15]....
        /*00c0*/ 	.word	0x000022e0


	//   ....[16]....
        /*00c4*/ 	.word	0x00002340


	//   ....[17]....
        /*00c8*/ 	.word	0x00002350


	//   ....[18]....
        /*00cc*/ 	.word	0x00002400


	//   ....[19]....
        /*00d0*/ 	.word	0x00002450


	//   ....[20]....
        /*00d4*/ 	.word	0x00002490


	//----- nvinfo : EIATTR_VRC_CTA_INIT_COUNT
	.align		4
.L_1030:
        /*00d8*/ 	.byte	0x02, 0x4a
	.zero		1
	.zero		1


	//----- nvinfo : EIATTR_EXIT_INSTR_OFFSETS
	.align		4
        /*00dc*/ 	.byte	0x04, 0x1c
        /*00de*/ 	.short	(.L_1032 - .L_1031)


	//   ....[0]....
.L_1031:
        /*00e0*/ 	.word	0x00000180


	//   ....[1]....
        /*00e4*/ 	.word	0x00002fd0


	//----- nvinfo : EIATTR_MAX_THREADS
	.align		4
.L_1032:
        /*00e8*/ 	.byte	0x04, 0x05
        /*00ea*/ 	.short	(.L_1034 - .L_1033)
.L_1033:
        /*00ec*/ 	.word	0x00000100
        /*00f0*/ 	.word	0x00000001
        /*00f4*/ 	.word	0x00000001


	//----- nvinfo : EIATTR_CRS_STACK_SIZE
	.align		4
.L_1034:
        /*00f8*/ 	.byte	0x04, 0x1e
        /*00fa*/ 	.short	(.L_1036 - .L_1035)
.L_1035:
        /*00fc*/ 	.word	0x00000000


	//----- nvinfo : EIATTR_CBANK_PARAM_SIZE
	.align		4
.L_1036:
        /*0100*/ 	.byte	0x03, 0x19
        /*0102*/ 	.short	0x00e8


	//----- nvinfo : EIATTR_PARAM_CBANK
	.align		4
        /*0104*/ 	.byte	0x04, 0x0a
        /*0106*/ 	.short	(.L_1038 - .L_1037)
	.align		4
.L_1037:
        /*0108*/ 	.word	index@(.nv.constant0._ZN10layer_norm13ln_fwd_kernelINS_13Kernel_traitsI13__nv_bfloat16S2_S2_S2_fjLj6144ELj1ELj1ELj8ELj16ENS_18Kernel_traits_baseILj6144ES2_S2_S2_S2_fjLj256EEEEELb0ELb0ELb1ELb1EEEvNS_9FwdParamsE)
        /*010c*/ 	.short	0x0380
        /*010e*/ 	.short	0x00e8


	//----- nvinfo : EIATTR_SW_WAR
	.align		4
.L_1038:
        /*0110*/ 	.byte	0x04, 0x36
        /*0112*/ 	.short	(.L_1040 - .L_1039)
.L_1039:
        /*0114*/ 	.word	0x00000008
.L_1040:


//--------------------- .nv.info._ZN10layer_norm13ln_fwd_kernelINS_13Kernel_traitsI13__nv_bfloat16S2_S2_S2_fjLj6144ELj1ELj1ELj8ELj16ENS_18Kernel_traits_baseILj6144ES2_S2_S2_S2_fjLj256EEEEELb0ELb1ELb0ELb0EEEvNS_9FwdParamsE --------------------------
	.section	.nv.info._ZN10layer_norm13ln_fwd_kernelINS_13Kernel_traitsI13__nv_bfloat16S2_S2_S2_fjLj6144ELj1ELj1ELj8ELj16ENS_18Kernel_traits_baseILj6144ES2_S2_S2_S2_fjLj256EEEEELb0ELb1ELb0ELb0EEEvNS_9FwdParamsE,"",@"SHT_CUDA_INFO"
	.sectionflags	@""
	.align	4


	//----- nvinfo : EIATTR_CUDA_API_VERSION
	.align		4
        /*0000*/ 	.byte	0x04, 0x37
        /*0002*/ 	.short	(.L_1042 - .L_1041)
.L_1041:
        /*0004*/ 	.word	0x00000082


	//----- nvinfo : EIATTR_KPARAM_INFO
	.align		4
.L_1042:
        /*0008*/ 	.byte	0x04, 0x17
        /*000a*/ 	.short	(.L_1044 - .L_1043)
.L_1043:
        /*000c*/ 	.word	0x00000000
        /*0010*/ 	.short	0x0000
        /*0012*/ 	.short	0x0000
        /*0014*/ 	.byte	0x00, 0xf0, 0xa1, 0x03


	//----- nvinfo : EIATTR_SPARSE_MMA_MASK
	.align		4
.L_1044:
        /*0018*/ 	.byte	0x03, 0x50
        /*001a*/ 	.short	0x0000


	//----- nvinfo : EIATTR_MAXREG_COUNT
	.align		4
        /*001c*/ 	.byte	0x03, 0x1b
        /*001e*/ 	.short	0x00ff


	//----- nvinfo : EIATTR_NUM_BARRIERS
	.align		4
        /*0020*/ 	.byte	0x02, 0x4c
        /*0022*/ 	.byte	0x01
	.zero		1


	//----- nvinfo : EIATTR_MERCURY_ISA_VERSION
	.align		4
        /*0024*/ 	.byte	0x03, 0x5f
        /*0026*/ 	.short	0x0101


	//----- nvinfo : EIATTR_COOP_GROUP_MASK_REGIDS
	.align		4
        /*0028*/ 	.byte	0x04, 0x29
        /*002a*/ 	.short	(.L_1046 - .L_1045)


	//   ....[0]....
.L_1045:
        /*002c*/ 	.word	0xffffffff


	//   ....[1]....
        /*0030*/ 	.word	0xffffffff


	//   ....[2]....
        /*0034*/ 	.word	0xffffffff


	//   ....[3]....
        /*0038*/ 	.word	0xffffffff


	//   ....[4]....
        /*003c*/ 	.word	0xffffffff


	//   ....[5]....
        /*0040*/ 	.word	0xffffffff


	//   ....[6]....
        /*0044*/ 	.word	0xffffffff


	//   ....[7]....
        /*0048*/ 	.word	0xffffffff


	//   ....[8]....
        /*004c*/ 	.word	0xffffffff


	//   ....[9]....
        /*0050*/ 	.word	0xffffffff


	//   ....[10]....
        /*0054*/ 	.word	0xffffffff


	//   ....[11]....
        /*0058*/ 	.word	0xffffffff


	//   ....[12]....
        /*005c*/ 	.word	0xffffffff


	//   ....[13]....
        /*0060*/ 	.word	0xffffffff


	//   ....[14]....
        /*0064*/ 	.word	0xffffffff


	//   ....[15]....
        /*0068*/ 	.word	0xffffffff


	//   ....[16]....
        /*006c*/ 	.word	0xffffffff


	//   ....[17]....
        /*0070*/ 	.word	0xffffffff


	//   ....[18]....
        /*0074*/ 	.word	0xffffffff


	//   ....[19]....
        /*0078*/ 	.word	0xffffffff


	//   ....[20]....
        /*007c*/ 	.word	0xffffffff


	//----- nvinfo : EIATTR_COOP_GROUP_INSTR_OFFSETS
	.align		4
.L_1046:
        /*0080*/ 	.byte	0x04, 0x28
        /*0082*/ 	.short	(.L_1048 - .L_1047)


	//   ....[0]....
.L_1047:
        /*0084*/ 	.word	0x00002070


	//   ....[1]....
        /*0088*/ 	.word	0x00002090


	//   ....[2]....
        /*008c*/ 	.word	0x000020b0


	//   ....[3]....
        /*0090*/ 	.word	0x000020d0


	//   ....[4]....
        /*0094*/ 	.word	0x000020f0


	//   ....[5]....
        /*0098*/ 	.word	0x00002450


	//   ....[6]....
        /*009c*/ 	.word	0x000024b0


	//   ....[7]....
        /*00a0*/ 	.word	0x00002510


	//   ....[8]....
        /*00a4*/ 	.word	0x00002530


	//   ....[9]....
        /*00a8*/ 	.word	0x00002550


	//   ....[10]....
        /*00ac*/ 	.word	0x00002650


	//   ....[11]....
        /*00b0*/ 	.word	0x000026b0


	//   ....[12]....
        /*00b4*/ 	.word	0x000026c0


	//   ....[13]....
        /*00b8*/ 	.word	0x000026d0


	//   ....[14]....
        /*00bc*/ 	.word	0x00002780


	//   ....[15]....
        /*00c0*/ 	.word	0x000027e0


	//   ....[16]....
        /*00c4*/ 	.word	0x00002810


	//   ....[17]....
        /*00c8*/ 	.word	0x00002890


	//   ....[18]....
        /*00cc*/ 	.word	0x000028b0


	//   ....[19]....
        /*00d0*/ 	.word	0x000029c0


	//   ....[20]....
        /*00d4*/ 	.word	0x000029d0


	//----- nvinfo : EIATTR_VRC_CTA_INIT_COUNT
	.align		4
.L_1048:
        /*00d8*/ 	.byte	0x02, 0x4a
	.zero		1
	.zero		1


	//----- nvinfo : EIATTR_EXIT_INSTR_OFFSETS
	.align		4
        /*00dc*/ 	.byte	0x04, 0x1c
        /*00de*/ 	.short	(.L_1050 - .L_1049)


	//   ....[0]....
.L_1049:
        /*00e0*/ 	.word	0x00000580


	//   ....[1]....
        /*00e4*/ 	.word	0x00003440


	//----- nvinfo : EIATTR_MAX_THREADS
	.align		4
.L_1050:
        /*00e8*/ 	.byte	0x04, 0x05
        /*00ea*/ 	.short	(.L_1052 - .L_1051)
.L_1051:
        /*00ec*/ 	.word	0x00000100
        /*00f0*/ 	.word	0x00000001
        /*00f4*/ 	.word	0x00000001


	//----- nvinfo : EIATTR_CRS_STACK_SIZE
	.align		4
.L_1052:
        /*00f8*/ 	.byte	0x04, 0x1e
        /*00fa*/ 	.short	(.L_1054 - .L_1053)
.L_1053:
        /*00fc*/ 	.word	0x00000000


	//----- nvinfo : EIATTR_CBANK_PARAM_SIZE
	.align		4
.L_1054:
        /*0100*/ 	.byte	0x03, 0x19
        /*0102*/ 	.short	0x00e8


	//----- nvinfo : EIATTR_PARAM_CBANK
	.align		4
        /*0104*/ 	.byte	0x04, 0x0a
        /*0106*/ 	.short	(.L_1056 - .L_1055)
	.align		4
.L_1055:
        /*0108*/ 	.word	index@(.nv.constant0._ZN10layer_norm13ln_fwd_kernelINS_13Kernel_traitsI13__nv_bfloat16S2_S2_S2_fjLj6144ELj1ELj1ELj8ELj16ENS_18Kernel_traits_baseILj6144ES2_S2_S2_S2_fjLj256EEEEELb0ELb1ELb0ELb0EEEvNS_9FwdParamsE)
        /*010c*/ 	.short	0x0380
        /*010e*/ 	.short	0x00e8


	//----- nvinfo : EIATTR_SW_WAR
	.align		4
.L_1056:
        /*0110*/ 	.byte	0x04, 0x36
        /*0112*/ 	.short	(.L_1058 - .L_1057)
.L_1057:
        /*0114*/ 	.word	0x00000008
.L_1058:


//--------------------- .nv.info._ZN10layer_norm13ln_fwd_kernelINS_13Kernel_traitsI13__nv_bfloat16S2_S2_S2_fjLj6144ELj1ELj1ELj8ELj16ENS_18Kernel_traits_baseILj6144ES2_S2_S2_S2_fjLj256EEEEELb0ELb1ELb0ELb1EEEvNS_9FwdParamsE --------------------------
	.section	.nv.info._ZN10layer_norm13ln_fwd_kernelINS_13Kernel_traitsI13__nv_bfloat16S2_S2_S2_fjLj6144ELj1ELj1ELj8ELj16ENS_18Kernel_traits_baseILj6144ES2_S2_S2_S2_fjLj256EEEEELb0ELb1ELb0ELb1EEEvNS_9FwdParamsE,"",@"SHT_CUDA_INFO"
	.sectionflags	@""
	.align	4


	//----- nvinfo : EIATTR_CUDA_API_VERSION
	.align		4
        /*0000*/ 	.byte	0x04, 0x37
        /*0002*/ 	.short	(.L_1060 - .L_1059)
.L_1059:
        /*0004*/ 	.word	0x00000082


	//----- nvinfo : EIATTR_KPARAM_INFO
	.align		4
.L_1060:
        /*0008*/ 	.byte	0x04, 0x17
        /*000a*/ 	.short	(.L_1062 - .L_1061)
.L_1061:
        /*000c*/ 	.word	0x00000000
        /*0010*/ 	.short	0x0000
        /*0012*/ 	.short	0x0000
        /*0014*/ 	.byte	0x00, 0xf0, 0xa1, 0x03


	//----- nvinfo : EIATTR_SPARSE_MMA_MASK
	.align		4
.L_1062:
        /*0018*/ 	.byte	0x03, 0x50
        /*001a*/ 	.short	0x0000


	//----- nvinfo : EIATTR_MAXREG_COUNT
	.align		4
        /*001c*/ 	.byte	0x03, 0x1b
        /*001e*/ 	.short	0x00ff


	//----- nvinfo : EIATTR_NUM_BARRIERS
	.align		4
        /*0020*/ 	.byte	0x02, 0x4c
        /*0022*/ 	.byte	0x01
	.zero		1


	//----- nvinfo : EIATTR_MERCURY_ISA_VERSION
	.align		4
        /*0024*/ 	.byte	0x03, 0x5f
        /*0026*/ 	.short	0x0101


	//----- nvinfo : EIATTR_COOP_GROUP_MASK_REGIDS
	.align		4
        /*0028*/ 	.byte	0x04, 0x29
        /*002a*/ 	.short	(.L_1064 - .L_1063)


	//   ....[0]....
.L_1063:
        /*002c*/ 	.word	0xffffffff


	//   ....[1]....
        /*0030*/ 	.word	0xffffffff


	//   ....[2]....
        /*0034*/ 	.word	0xffffffff


	//   ....[3]....
        /*0038*/ 	.word	0xffffffff


	//   ....[4]....
        /*003c*/ 	.word	0xffffffff


	//   ....[5]....
        /*0040*/ 	.word	0xffffffff


	//   ....[6]....
        /*0044*/ 	.word	0xffffffff


	//   ....[7]....
        /*0048*/ 	.word	0xffffffff


	//   ....[8]....
        /*004c*/ 	.word	0xffffffff


	//   ....[9]....
        /*0050*/ 	.word	0xffffffff


	//   ....[10]....
        /*0054*/ 	.word	0xffffffff


	//   ....[11]....
        /*0058*/ 	.word	0xffffffff


	//   ....[12]....
        /*005c*/ 	.word	0xffffffff


	//   ....[13]....
        /*0060*/ 	.word	0xffffffff


	//   ....[14]....
        /*0064*/ 	.word	0xffffffff


	//   ....[15]....
        /*0068*/ 	.word	0xffffffff


	//   ....[16]....
        /*006c*/ 	.word	0xffffffff


	//   ....[17]....
        /*0070*/ 	.word	0xffffffff


	//   ....[18]....
        /*0074*/ 	.word	0xffffffff


	//   ....[19]....
        /*0078*/ 	.word	0xffffffff


	//   ....[20]....
        /*007c*/ 	.word	0xffffffff


	//----- nvinfo : EIATTR_COOP_GROUP_INSTR_OFFSETS
	.align		4
.L_1064:
        /*0080*/ 	.byte	0x04, 0x28
        /*0082*/ 	.short	(.L_1066 - .L_1065)


	//   ....[0]....
.L_1065:
        /*0084*/ 	.word	0x00002060


	//   ....[1]....
        /*0088*/ 	.word	0x00002080


	//   ....[2]....
        /*008c*/ 	.word	0x000020a0


	//   ....[3]....
        /*0090*/ 	.word	0x000020c0


	//   ....[4]....
        /*0094*/ 	.word	0x000020e0


	//   ....[5]....
        /*0098*/ 	.word	0x00002410


	//   ....[6]....
        /*009c*/ 	.word	0x00002430


	//   ....[7]....
        /*00a0*/ 	.word	0x00002450


	//   ....[8]....
        /*00a4*/ 	.word	0x00002470


	//   ....[9]....
        /*00a8*/ 	.word	0x00002490


	//   ....[10]....
        /*00ac*/ 	.word	0x000025f0


	//   ....[11]....
        /*00b0*/ 	.word	0x00002690


	//   ....[12]....
        /*00b4*/ 	.word	0x000026b0


	//   ....[13]....
        /*00b8*/ 	.word	0x000026c0


	//   ....[14]....
        /*00bc*/ 	.word	0x00002750


	//   ....[15]....
        /*00c0*/ 	.word	0x000027b0


	//   ....[16]....
        /*00c4*/ 	.word	0x00002800


	//   ....[17]....
        /*00c8*/ 	.word	0x00002850


	//   ....[18]....
        /*00cc*/ 	.word	0x00002870


	//   ....[19]....
        /*00d0*/ 	.word	0x00002960


	//   ....[20]....
        /*00d4*/ 	.word	0x00002970


	//----- nvinfo : EIATTR_VRC_CTA_INIT_COUNT
	.align		4
.L_1066:
        /*00d8*/ 	.byte	0x02, 0x4a
	.zero		1
	.zero		1


	//----- nvinfo : EIATTR_EXIT_INSTR_OFFSETS
	.align		4
        /*00dc*/ 	.byte	0x04, 0x1c
        /*00de*/ 	.short	(.L_1068 - .L_1067)


	//   ....[0]....
.L_1067:
        /*00e0*/ 	.word	0x00000470


	//   ....[1]....
        /*00e4*/ 	.word	0x00003030


	//----- nvinfo : EIATTR_MAX_THREADS
	.align		4
.L_1068:
        /*00e8*/ 	.byte	0x04, 0x05
        /*00ea*/ 	.short	(.L_1070 - .L_1069)
.L_1069:
        /*00ec*/ 	.word	0x00000100
        /*00f0*/ 	.word	0x00000001
        /*00f4*/ 	.word	0x00000001


	//----- nvinfo : EIATTR_CRS_STACK_SIZE
	.align		4
.L_1070:
        /*00f8*/ 	.byte	0x04, 0x1e
        /*00fa*/ 	.short	(.L_1072 - .L_1071)
.L_1071:
        /*00fc*/ 	.word	0x00000000


	//----- nvinfo : EIATTR_CBANK_PARAM_SIZE
	.align		4
.L_1072:
        /*0100*/ 	.byte	0x03, 0x19
        /*0102*/ 	.short	0x00e8


	//----- nvinfo : EIATTR_PARAM_CBANK
	.align		4
        /*0104*/ 	.byte	0x04, 0x0a
        /*0106*/ 	.short	(.L_1074 - .L_1073)
	.align		4
.L_1073:
        /*0108*/ 	.word	index@(.nv.constant0._ZN10layer_norm13ln_fwd_kernelINS_13Kernel_traitsI13__nv_bfloat16S2_S2_S2_fjLj6144ELj1ELj1ELj8ELj16ENS_18Kernel_traits_baseILj6144ES2_S2_S2_S2_fjLj256EEEEELb0ELb1ELb0ELb1EEEvNS_9FwdParamsE)
        /*010c*/ 	.short	0x0380
        /*010e*/ 	.short	0x00e8


	//----- nvinfo : EIATTR_SW_WAR
	.align		4
.L_1074:
        /*0110*/ 	.byte	0x04, 0x36
        /*0112*/ 	.short	(.L_1076 - .L_1075)
.L_1075:
        /*0114*/ 	.word	0x00000008
.L_1076:


//--------------------- .nv.info._ZN10layer_norm13ln_fwd_kernelINS_13Kernel_traitsI13__nv_bfloat16S2_S2_S2_fjLj6144ELj1ELj1ELj8ELj16ENS_18Kernel_traits_baseILj6144ES2_S2_S2_S2_fjLj256EEEEELb0ELb1ELb1ELb0EEEvNS_9FwdParamsE --------------------------
	.section	.nv.info._ZN10layer_norm13ln_fwd_kernelINS_13Kernel_traitsI13__nv_bfloat16S2_S2_S2_fjLj6144ELj1ELj1ELj8ELj16ENS_18Kernel_traits_baseILj6144ES2_S2_S2_S2_fjLj256EEEEELb0ELb1ELb1ELb0EEEvNS_9FwdParamsE,"",@"SHT_CUDA_INFO"
	.sectionflags	@""
	.align	4


	//----- nvinfo : EIATTR_CUDA_API_VERSION
	.align		4
        /*0000*/ 	.byte	0x04, 0x37
        /*0002*/ 	.short	(.L_1078 - .L_1077)
.L_1077:
        /*0004*/ 	.word	0x00000082


	//----- nvinfo : EIATTR_KPARAM_INFO
	.align		4
.L_1078:
        /*0008*/ 	.byte	0x04, 0x17
        /*000a*/ 	.short	(.L_1080 - .L_1079)
.L_1079:
        /*000c*/ 	.word	0x00000000
        /*0010*/ 	.short	0x0000
        /*0012*/ 	.short	0x0000
        /*0014*/ 	.byte	0x00, 0xf0, 0xa1, 0x03


	//----- nvinfo : EIATTR_SPARSE_MMA_MASK
	.align		4
.L_1080:
        /*0018*/ 	.byte	0x03, 0x50
        /*001a*/ 	.short	0x0000


	//----- nvinfo : EIATTR_MAXREG_COUNT
	.align		4
        /*001c*/ 	.byte	0x03, 0x1b
        /*001e*/ 	.short	0x00ff


	//----- nvinfo : EIATTR_NUM_BARRIERS
	.align		4
        /*0020*/ 	.byte	0x02, 0x4c
        /*0022*/ 	.byte	0x01
	.zero		1


	//----- nvinfo : EIATTR_MERCURY_ISA_VERSION
	.align		4
        /*0024*/ 	.byte	0x03, 0x5f
        /*0026*/ 	.short	0x0101


	//----- nvinfo : EIATTR_COOP_GROUP_MASK_REGIDS
	.align		4
        /*0028*/ 	.byte	0x04, 0x29
        /*002a*/ 	.short	(.L_1082 - .L_1081)


	//   ....[0]....
.L_1081:
        /*002c*/ 	.word	0xffffffff


	//   ....[1]....
        /*0030*/ 	.word	0xffffffff


	//   ....[2]....
        /*0034*/ 	.word	0xffffffff


	//   ....[3]....
        /*0038*/ 	.word	0xffffffff


	//   ....[4]....
        /*003c*/ 	.word	0xffffffff


	//   ....[5]....
        /*0040*/ 	.word	0xffffffff


	//   ....[6]....
        /*0044*/ 	.word	0xffffffff


	//   ....[7]....
        /*0048*/ 	.word	0xffffffff


	//   ....[8]....
        /*004c*/ 	.word	0xffffffff


	//   ....[9]....
        /*0050*/ 	.word	0xffffffff


	//   ....[10]....
        /*0054*/ 	.word	0xffffffff


	//   ....[11]....
        /*0058*/ 	.word	0xffffffff


	//   ....[12]....
        /*005c*/ 	.word	0xffffffff


	//   ....[13]....
        /*0060*/ 	.word	0xffffffff


	//   ....[14]....
        /*0064*/ 	.word	0xffffffff


	//   ....[15]....
        /*0068*/ 	.word	0xffffffff


	//   ....[16]....
        /*006c*/ 	.word	0xffffffff


	//   ....[17]....
        /*0070*/ 	.word	0xffffffff


	//   ....[18]....
        /*0074*/ 	.word	0xffffffff


	//   ....[19]....
        /*0078*/ 	.word	0xffffffff


	//   ....[20]....
        /*007c*/ 	.word	0xffffffff


	//----- nvinfo : EIATTR_COOP_GROUP_INSTR_OFFSETS
	.align		4
.L_1082:
        /*0080*/ 	.byte	0x04, 0x28
        /*0082*/ 	.short	(.L_1084 - .L_1083)


	//   ....[0]....
.L_1083:
        /*0084*/ 	.word	0x000028e0


	//   ....[1]....
        /*0088*/ 	.word	0x00002900


	//   ....[2]....
        /*008c*/ 	.word	0x00002920


	//   ....[3]....
        /*0090*/ 	.word	0x00002940


	//   ....[4]....
        /*0094*/ 	.word	0x00002960


	//   ....[5]....
        /*0098*/ 	.word	0x00002ca0


	//   ....[6]....
        /*009c*/ 	.word	0x00002cc0


	//   ....[7]....
        /*00a0*/ 	.word	0x00002ce0


	//   ....[8]....
        /*00a4*/ 	.word	0x00002d10


	//   ....[9]....
        /*00a8*/ 	.word	0x00002d40


	//   ....[10]....
        /*00ac*/ 	.word	0x00002ec0


	//   ....[11]....
        /*00b0*/ 	.word	0x00002f00


	//   ....[12]....
        /*00b4*/ 	.word	0x00002f20


	//   ....[13]....
        /*00b8*/ 	.word	0x00002f60


	//   ....[14]....
        /*00bc*/ 	.word	0x00003020


	//   ....[15]....
        /*00c0*/ 	.word	0x00003050


	//   ....[16]....
        /*00c4*/ 	.word	0x00003070


	//   ....[17]....
        /*00c8*/ 	.word	0x00003110


	//   ....[18]....
        /*00cc*/ 	.word	0x00003170


	//   ....[19]....
        /*00d0*/ 	.word	0x00003210


	//   ....[20]....
        /*00d4*/ 	.word	0x00003240


	//----- nvinfo : EIATTR_VRC_CTA_INIT_COUNT
	.align		4
.L_1084:
        /*00d8*/ 	.byte	0x02, 0x4a
	.zero		1
	.zero		1


	//----- nvinfo : EIATTR_EXIT_INSTR_OFFSETS
	.align		4
        /*00dc*/ 	.byte	0x04, 0x1c
        /*00de*/ 	.short	(.L_1086 - .L_1085)


	//   ....[0]....
.L_1085:
        /*00e0*/ 	.word	0x00000580


	//   ....[1]....
        /*00e4*/ 	.word	0x00003d90


	//----- nvinfo : EIATTR_MAX_THREADS
	.align		4
.L_1086:
        /*00e8*/ 	.byte	0x04, 0x05
        /*00ea*/ 	.short	(.L_1088 - .L_1087)
.L_1087:
        /*00ec*/ 	.word	0x00000100
        /*00f0*/ 	.word	0x00000001
        /*00f4*/ 	.word	0x00000001


	//----- nvinfo : EIATTR_CRS_STACK_SIZE
	.align		4
.L_1088:
        /*00f8*/ 	.byte	0x04, 0x1e
        /*00fa*/ 	.short	(.L_1090 - .L_1089)
.L_1089:
        /*00fc*/ 	.word	0x00000000


	//----- nvinfo : EIATTR_CBANK_PARAM_SIZE
	.align		4
.L_1090:
        /*0100*/ 	.byte	0x03, 0x19
        /*0102*/ 	.short	0x00e8


	//----- nvinfo : EIATTR_PARAM_CBANK
	.align		4
        /*0104*/ 	.byte	0x04, 0x0a
        /*0106*/ 	.short	(.L_1092 - .L_1091)
	.align		4
.L_1091:
        /*0108*/ 	.word	index@(.nv.constant0._ZN10layer_norm13ln_fwd_kernelINS_13Kernel_traitsI13__nv_bfloat16S2_S2_S2_fjLj6144ELj1ELj1ELj8ELj16ENS_18Kernel_traits_baseILj6144ES2_S2_S2_S2_fjLj256EEEEELb0ELb1ELb1ELb0EEEvNS_9FwdParamsE)
        /*010c*/ 	.short	0x0380
        /*010e*/ 	.short	0x00e8


	//----- nvinfo : EIATTR_SW_WAR
	.align		4
.L_1092:
        /*0110*/ 	.byte	0x04, 0x36
        /*0112*/ 	.short	(.L_1094 - .L_1093)
.L_1093:
        /*0114*/ 	.word	0x00000008
.L_1094:


//--------------------- .nv.info._ZN10layer_norm13ln_fwd_kernelINS_13Kernel_traitsI13__nv_bfloat16S2_S2_S2_fjLj6144ELj1ELj1ELj8ELj16ENS_18Kernel_traits_baseILj6144ES2_S2_S2_S2_fjLj256EEEEELb0ELb1ELb1ELb1EEEvNS_9FwdParamsE --------------------------
	.section	.nv.info._ZN10layer_norm13ln_fwd_kernelINS_13Kernel_traitsI13__nv_bfloat16S2_S2_S2_fjLj6144ELj1ELj1ELj8ELj16ENS_18Kernel_traits_baseILj6144ES2_S2_S2_S2_fjLj256EEEEELb0ELb1ELb1ELb1EEEvNS_9FwdParamsE,"",@"SHT_CUDA_INFO"
	.sectionflags	@""
	.align	4


	//----- nvinfo : EIATTR_CUDA_API_VERSION
	.align		4
        /*0000*/ 	.byte	0x04, 0x37
        /*0002*/ 	.short	(.L_1096 - .L_1095)
.L_1095:
        /*0004*/ 	.word	0x00000082


	//----- nvinfo : EIATTR_KPARAM_INFO
	.align		4
.L_1096:
        /*0008*/ 	.byte	0x04, 0x17
        /*000a*/ 	.short	(.L_1098 - .L_1097)
.L_1097:
        /*000c*/ 	.word	0x00000000
        /*0010*/ 	.short	0x0000
        /*0012*/ 	.short	0x0000
        /*0014*/ 	.byte	0x00, 0xf0, 0xa1, 0x03


	//----- nvinfo : EIATTR_SPARSE_MMA_MASK
	.align		4
.L_1098:
        /*0018*/ 	.byte	0x03, 0x50
        /*001a*/ 	.short	0x0000


	//----- nvinfo : EIATTR_MAXREG_COUNT
	.align		4
        /*001c*/ 	.byte	0x03, 0x1b
        /*001e*/ 	.short	0x00ff


	//----- nvinfo : EIATTR_NUM_BARRIERS
	.align		4
        /*0020*/ 	.byte	0x02, 0x4c
        /*0022*/ 	.byte	0x01
	.zero		1


	//----- nvinfo : EIATTR_MERCURY_ISA_VERSION
	.align		4
        /*0024*/ 	.byte	0x03, 0x5f
        /*0026*/ 	.short	0x0101


	//----- nvinfo : EIATTR_COOP_GROUP_MASK_REGIDS
	.align		4
        /*0028*/ 	.byte	0x04, 0x29
        /*002a*/ 	.short	(.L_1100 - .L_1099)


	//   ....[0]....
.L_1099:
        /*002c*/ 	.word	0xffffffff


	//   ....[1]....
        /*0030*/ 	.word	0xffffffff


	//   ....[2]....
        /*0034*/ 	.word	0xffffffff


	//   ....[3]....
        /*0038*/ 	.word	0xffffffff


	//   ....[4]....
        /*003c*/ 	.word	0xffffffff


	//   ....[5]....
        /*0040*/ 	.word	0xffffffff


	//   ....[6]....
        /*0044*/ 	.word	0xffffffff


	//   ....[7]....
        /*0048*/ 	.word	0xffffffff


	//   ....[8]....
        /*004c*/ 	.word	0xffffffff


	//   ....[9]....
        /*0050*/ 	.word	0xffffffff


	//   ....[10]....
        /*0054*/ 	.word	0xffffffff


	//   ....[11]....
        /*0058*/ 	.word	0xffffffff


	//   ....[12]....
        /*005c*/ 	.word	0xffffffff


	//   ....[13]....
        /*0060*/ 	.word	0xffffffff


	//   ....[14]....
        /*0064*/ 	.word	0xffffffff


	//   ....[15]....
        /*0068*/ 	.word	0xffffffff


	//   ....[16]....
        /*006c*/ 	.word	0xffffffff


	//   ....[17]....
        /*0070*/ 	.word	0xffffffff


	//   ....[18]....
        /*0074*/ 	.word	0xffffffff


	//   ....[19]....
        /*0078*/ 	.word	0xffffffff


	//   ....[20]....
        /*007c*/ 	.word	0xffffffff


	//----- nvinfo : EIATTR_COOP_GROUP_INSTR_OFFSETS
	.align		4
.L_1100:
        /*0080*/ 	.byte	0x04, 0x28
        /*0082*/ 	.short	(.L_1102 - .L_1101)


	//   ....[0]....
.L_1101:
        /*0084*/ 	.word	0x000026c0


	//   ....[1]....
        /*0088*/ 	.word	0x000026e0


	//   ....[2]....
        /*008c*/ 	.word	0x00002700


	//   ....[3]....
        /*0090*/ 	.word	0x00002720


	//   ....[4]....
        /*0094*/ 	.word	0x00002740


	//   ....[5]....
        /*0098*/ 	.word	0x00002a70


	//   ....[6]....
        /*009c*/ 	.word	0x00002aa0


	//   ....[7]....
        /*00a0*/ 	.word	0x00002ad0


	//   ....[8]....
        /*00a4*/ 	.word	0x00002af0


	//   ....[9]....
        /*00a8*/ 	.word	0x00002b10


	//   ....[10]....
        /*00ac*/ 	.word	0x00002ca0


	//   ....[11]....
        /*00b0*/ 	.word	0x00002ce0


	//   ....[12]....
        /*00b4*/ 	.word	0x00002d00


	//   ....[13]....
        /*00b8*/ 	.word	0x00002d50


	//   ....[14]....
        /*00bc*/ 	.word	0x00002df0


	//   ....[15]....
        /*00c0*/ 	.word	0x00002e20


	//   ....[16]....
        /*00c4*/ 	.word	0x00002e90


	//   ....[17]....
        /*00c8*/ 	.word	0x00002ed0


	//   ....[18]....
        /*00cc*/ 	.word	0x00002f10


	//   ....[19]....
        /*00d0*/ 	.word	0x00003000


	//   ....[20]....
        /*00d4*/ 	.word	0x00003010


	//----- nvinfo : EIATTR_VRC_CTA_INIT_COUNT
	.align		4
.L_1102:
        /*00d8*/ 	.byte	0x02, 0x4a
	.zero		1
	.zero		1


	//----- nvinfo : EIATTR_EXIT_INSTR_OFFSETS
	.align		4
        /*00dc*/ 	.byte	0x04, 0x1c
        /*00de*/ 	.short	(.L_1104 - .L_1103)


	//   ....[0]....
.L_1103:
        /*00e0*/ 	.word	0x00000400


	//   ....[1]....
        /*00e4*/ 	.word	0x00003a70


	//----- nvinfo : EIATTR_MAX_THREADS
	.align		4
.L_1104:
        /*00e8*/ 	.byte	0x04, 0x05
        /*00ea*/ 	.short	(.L_1106 - .L_1105)
.L_1105:
        /*00ec*/ 	.word	0x00000100
        /*00f0*/ 	.word	0x00000001
        /*00f4*/ 	.word	0x00000001


	//----- nvinfo : EIATTR_CRS_STACK_SIZE
	.align		4
.L_1106:
        /*00f8*/ 	.byte	0x04, 0x1e
        /*00fa*/ 	.short	(.L_1108 - .L_1107)
.L_1107:
        /*00fc*/ 	.word	0x00000000


	//----- nvinfo : EIATTR_CBANK_PARAM_SIZE
	.align		4
.L_1108:
        /*0100*/ 	.byte	0x03, 0x19
        /*0102*/ 	.short	0x00e8


	//----- nvinfo : EIATTR_PARAM_CBANK
	.align		4
        /*0104*/ 	.byte	0x04, 0x0a
        /*0106*/ 	.short	(.L_1110 - .L_1109)
	.align		4
.L_1109:
        /*0108*/ 	.word	index@(.nv.constant0._ZN10layer_norm13ln_fwd_kernelINS_13Kernel_traitsI13__nv_bfloat16S2_S2_S2_fjLj6144ELj1ELj1ELj8ELj16ENS_18Kernel_traits_baseILj6144ES2_S2_S2_S2_fjLj256EEEEELb0ELb1ELb1ELb1EEEvNS_9FwdParamsE)
        /*010c*/ 	.short	0x0380
        /*010e*/ 	.short	0x00e8


	//----- nvinfo : EIATTR_SW_WAR
	.align		4
.L_1110:
        /*0110*/ 	.byte	0x04, 0x36
        /*0112*/ 	.short	(.L_1112 - .L_1111)
.L_1111:
        /*0114*/ 	.word	0x00000008
.L_1112:


//--------------------- .nv.info._ZN10layer_norm13ln_fwd_kernelINS_13Kernel_traitsI13__nv_bfloat16S2_S2_S2_fjLj6144ELj1ELj1ELj8ELj16ENS_18Kernel_traits_baseILj6144ES2_S2_S2_S2_fjLj256EEEEELb1ELb0ELb0ELb0EEEvNS_9FwdParamsE --------------------------
	.section	.nv.info._ZN10layer_norm13ln_fwd_kernelINS_13Kernel_traitsI13__nv_bfloat16S2_S2_S2_fjLj6144ELj1ELj1ELj8ELj16ENS_18Kernel_traits_baseILj6144ES2_S2_S2_S2_fjLj256EEEEELb1ELb0ELb0ELb0EEEvNS_9FwdParamsE,"",@"SHT_CUDA_INFO"
	.sectionflags	@""
	.align	4


	//----- nvinfo : EIATTR_CUDA_API_VERSION
	.align		4
        /*0000*/ 	.byte	0x04, 0x37
        /*0002*/ 	.short	(.L_1114 - .L_1113)
.L_1113:
        /*0004*/ 	.word	0x00000082


	//----- nvinfo : EIATTR_KPARAM_INFO
	.align		4
.L_1114:
        /*0008*/ 	.byte	0x04, 0x17
        /*000a*/ 	.short	(.L_1116 - .L_1115)
.L_1115:
        /*000c*/ 	.word	0x00000000
        /*0010*/ 	.short	0x0000
        /*0012*/ 	.short	0x0000
        /*0014*/ 	.byte	0x00, 0xf0, 0xa1, 0x03


	//----- nvinfo : EIATTR_SPARSE_MMA_MASK
	.align		4
.L_1116:
        /*0018*/ 	.byte	0x03, 0x50
        /*001a*/ 	.short	0x0000


	//----- nvinfo : EIATTR_MAXREG_COUNT
	.align		4
        /*001c*/ 	.byte	0x03, 0x1b
        /*001e*/ 	.short	0x00ff


	//----- nvinfo : EIATTR_NUM_BARRIERS
	.align		4
        /*0020*/ 	.byte	0x02, 0x4c
        /*0022*/ 	.byte	0x01
	.zero		1


	//----- nvinfo : EIATTR_MERCURY_ISA_VERSION
	.align		4
        /*0024*/ 	.byte	0x03, 0x5f
        /*0026*/ 	.short	0x0101


	//----- nvinfo : EIATTR_COOP_GROUP_MASK_REGIDS
	.align		4
        /*0028*/ 	.byte	0x04, 0x29
        /*002a*/ 	.short	(.L_1118 - .L_1117)


	//   ....[0]....
.L_1117:
        /*002c*/ 	.word	0xffffffff


	//   ....[1]....
        /*0030*/ 	.word	0xffffffff


	//   ....[2]....
        /*0034*/ 	.word	0xffffffff


	//   ....[3]....
        /*0038*/ 	.word	0xffffffff


	//   ....[4]....
        /*003c*/ 	.word	0xffffffff


	//   ....[5]....
        /*0040*/ 	.word	0xffffffff


	//   ....[6]....
        /*0044*/ 	.word	0xffffffff


	//   ....[7]....
        /*0048*/ 	.word	0xffffffff


	//   ....[8]....
        /*004c*/ 	.word	0xffffffff


	//   ....[9]....
        /*0050*/ 	.word	0xffffffff


	//   ....[10]....
        /*0054*/ 	.word	0xffffffff


	//   ....[11]....
        /*0058*/ 	.word	0xffffffff


	//   ....[12]....
        /*005c*/ 	.word	0xffffffff


	//   ....[13]....
        /*0060*/ 	.word	0xffffffff


	//   ....[14]....
        /*0064*/ 	.word	0xffffffff


	//   ....[15]....
        /*0068*/ 	.word	0xffffffff


	//   ....[16]....
        /*006c*/ 	.word	0xffffffff


	//   ....[17]....
        /*0070*/ 	.word	0xffffffff


	//   ....[18]....
        /*0074*/ 	.word	0xffffffff


	//   ....[19]....
        /*0078*/ 	.word	0xffffffff


	//   ....[20]....
        /*007c*/ 	.word	0xffffffff


	//----- nvinfo : EIATTR_COOP_GROUP_INSTR_OFFSETS
	.align		4
.L_1118:
        /*0080*/ 	.byte	0x04, 0x28
        /*0082*/ 	.short	(.L_1120 - .L_1119)


	//   ....[0]....
.L_1119:
        /*0084*/ 	.word	0x00010dd0


	//   ....[1]....
        /*0088*/ 	.word	0x00010df0


	//   ....[2]....
        /*008c*/ 	.word	0x00010e10


	//   ....[3]....
        /*0090*/ 	.word	0x00010e30


	//   ....[4]....
        /*0094*/ 	.word	0x00010e50


	//   ....[5]....
        /*0098*/ 	.word	0x00011190


	//   ....[6]....
        /*009c*/ 	.word	0x000111b0


	//   ....[7]....
        /*00a0*/ 	.word	0x000111d0


	//   ....[8]....
        /*00a4*/ 	.word	0x00011200


	//   ....[9]....
        /*00a8*/ 	.word	0x00011270


	//   ....[10]....
        /*00ac*/ 	.word	0x000112f0


	//   ....[11]....
        /*00b0*/ 	.word	0x00011360


	//   ....[12]....
        /*00b4*/ 	.word	0x000113a0


	//   ....[13]....
        /*00b8*/ 	.word	0x000113b0


	//   ....[14]....
        /*00bc*/ 	.word	0x00011410


	//   ....[15]....
        /*00c0*/ 	.word	0x00011450


	//   ....[16]....
        /*00c4*/ 	.word	0x00011490


	//   ....[17]....
        /*00c8*/ 	.word	0x00011500


	//   ....[18]....
        /*00cc*/ 	.word	0x00011570


	//   ....[19]....
        /*00d0*/ 	.word	0x00011630


	//   ....[20]....
        /*00d4*/ 	.word	0x00011660


	//----- nvinfo : EIATTR_VRC_CTA_INIT_COUNT
	.align		4
.L_1120:
        /*00d8*/ 	.byte	0x02, 0x4a
	.zero		1
	.zero		1


	//----- nvinfo : EIATTR_EXIT_INSTR_OFFSETS
	.align		4
        /*00dc*/ 	.byte	0x04, 0x1c
        /*00de*/ 	.short	(.L_1122 - .L_1121)


	//   ....[0]....
.L_1121:
        /*00e0*/ 	.word	0x000006b0


	//   ....[1]....
        /*00e4*/ 	.word	0x000121a0


	//----- nvinfo : EIATTR_INDIRECT_BRANCH_TARGETS
	.align		4
.L_1122:
        /*00e8*/ 	.byte	0x04, 0x34
        /*00ea*/ 	.short	(.L_1124 - .L_1123)


	//   ....[0]....
.L_1123:
        /*00ec*/ 	.word	.L_x_20743@srel
        /*00f0*/ 	.short	0x0
        /*00f2*/ 	.short	0x0
        /*00f4*/ 	.word	0x3
        /*00f8*/ 	.word	.L_x_20744@srel
        /*00fc*/ 	.word	.L_x_20745@srel
        /*0100*/ 	.word	.L_x_20746@srel


	//----- nvinfo : EIATTR_MAX_THREADS
	.align		4
.L_1124:
        /*0104*/ 	.byte	0x04, 0x05
        /*0106*/ 	.short	(.L_1126 - .L_1125)
.L_1125:
        /*0108*/ 	.word	0x00000100
        /*010c*/ 	.word	0x00000001
        /*0110*/ 	.word	0x00000001


	//----- nvinfo : EIATTR_CRS_STACK_SIZE
	.align		4
.L_1126:
        /*0114*/ 	.byte	0x04, 0x1e
        /*0116*/ 	.short	(.L_1128 - .L_1127)
.L_1127:
        /*0118*/ 	.word	0x00000000


	//----- nvinfo : EIATTR_CBANK_PARAM_SIZE
	.align		4
.L_1128:
        /*011c*/ 	.byte	0x03, 0x19
        /*011e*/ 	.short	0x00e8


	//----- nvinfo : EIATTR_PARAM_CBANK
	.align		4
        /*0120*/ 	.byte	0x04, 0x0a
        /*0122*/ 	.short	(.L_1130 - .L_1129)
	.align		4
.L_1129:
        /*0124*/ 	.word	index@(.nv.constant0._ZN10layer_norm13ln_fwd_kernelINS_13Kernel_traitsI13__nv_bfloat16S2_S2_S2_fjLj6144ELj1ELj1ELj8ELj16ENS_18Kernel_traits_baseILj6144ES2_S2_S2_S2_fjLj256EEEEELb1ELb0ELb0ELb0EEEvNS_9FwdParamsE)
        /*0128*/ 	.short	0x0380
        /*012a*/ 	.short	0x00e8


	//----- nvinfo : EIATTR_SW_WAR
	.align		4
.L_1130:
        /*012c*/ 	.byte	0x04, 0x36
        /*012e*/ 	.short	(.L_1132 - .L_1131)
.L_1131:
        /*0130*/ 	.word	0x00000008
.L_1132:


//--------------------- .nv.info._ZN10layer_norm13ln_fwd_kernelINS_13Kernel_traitsI13__nv_bfloat16S2_S2_S2_fjLj6144ELj1ELj1ELj8ELj16ENS_18Kernel_traits_baseILj6144ES2_S2_S2_S2_fjLj256EEEEELb1ELb0ELb0ELb1EEEvNS_9FwdParamsE --------------------------
	.section	.nv.info._ZN10layer_norm13ln_fwd_kernelINS_13Kernel_traitsI13__nv_bfloat16S2_S2_S2_fjLj6144ELj1ELj1ELj8ELj16ENS_18Kernel_traits_baseILj6144ES2_S2_S2_S2_fjLj256EEEEELb1ELb0ELb0ELb1EEEvNS_9FwdParamsE,"",@"SHT_CUDA_INFO"
	.sectionflags	@""
	.align	4


	//----- nvinfo : EIATTR_CUDA_API_VERSION
	.align		4
        /*0000*/ 	.byte	0x04, 0x37
        /*0002*/ 	.short	(.L_1134 - .L_1133)
.L_1133:
        /*0004*/ 	.word	0x00000082


	//----- nvinfo : EIATTR_KPARAM_INFO
	.align		4
.L_1134:
        /*0008*/ 	.byte	0x04, 0x17
        /*000a*/ 	.short	(.L_1136 - .L_1135)
.L_1135:
        /*000c*/ 	.word	0x00000000
        /*0010*/ 	.short	0x0000
        /*0012*/ 	.short	0x0000
        /*0014*/ 	.byte	0x00, 0xf0, 0xa1, 0x03


	//----- nvinfo : EIATTR_SPARSE_MMA_MASK
	.align		4
.L_1136:
        /*0018*/ 	.byte	0x03, 0x50
        /*001a*/ 	.short	0x0000


	//----- nvinfo : EIATTR_MAXREG_COUNT
	.align		4
        /*001c*/ 	.byte	0x03, 0x1b
        /*001e*/ 	.short	0x00ff


	//----- nvinfo : EIATTR_NUM_BARRIERS
	.align		4
        /*0020*/ 	.byte	0x02, 0x4c
        /*0022*/ 	.byte	0x01
	.zero		1


	//----- nvinfo : EIATTR_MERCURY_ISA_VERSION
	.align		4
        /*0024*/ 	.byte	0x03, 0x5f
        /*0026*/ 	.short	0x0101


	//----- nvinfo : EIATTR_COOP_GROUP_MASK_REGIDS
	.align		4
        /*0028*/ 	.byte	0x04, 0x29
        /*002a*/ 	.short	(.L_1138 - .L_1137)


	//   ....[0]....
.L_1137:
        /*002c*/ 	.word	0xffffffff


	//   ....[1]....
        /*0030*/ 	.word	0xffffffff


	//   ....[2]....
        /*0034*/ 	.word	0xffffffff


	//   ....[3]....
        /*0038*/ 	.word	0xffffffff


	//   ....[4]....
        /*003c*/ 	.word	0xffffffff


	//   ....[5]....
        /*0040*/ 	.word	0xffffffff


	//   ....[6]....
        /*0044*/ 	.word	0xffffffff


	//   ....[7]....
        /*0048*/ 	.word	0xffffffff


	//   ....[8]....
        /*004c*/ 	.word	0xffffffff


	//   ....[9]....
        /*0050*/ 	.word	0xffffffff


	//   ....[10]....
        /*0054*/ 	.word	0xffffffff


	//   ....[11]....
        /*0058*/ 	.word	0xffffffff


	//   ....[12]....
        /*005c*/ 	.word	0xffffffff


	//   ....[13]....
        /*0060*/ 	.word	0xffffffff


	//   ....[14]....
        /*0064*/ 	.word	0xffffffff


	//   ....[15]....
        /*0068*/ 	.word	0xffffffff


	//   ....[16]....
        /*006c*/ 	.word	0xffffffff


	//   ....[17]....
        /*0070*/ 	.word	0xffffffff


	//   ....[18]....
        /*0074*/ 	.word	0xffffffff


	//   ....[19]....
        /*0078*/ 	.word	0xffffffff


	//   ....[20]....
        /*007c*/ 	.word	0xffffffff


	//----- nvinfo : EIATTR_COOP_GROUP_INSTR_OFFSETS
	.align		4
.L_1138:
        /*0080*/ 	.byte	0x04, 0x28
        /*0082*/ 	.short	(.L_1140 - .L_1139)


	//   ....[0]....
.L_1139:
        /*0084*/ 	.word	0x0000fdf0


	//   ....[1]....
        /*0088*/ 	.word	0x0000fe10


	//   ....[2]....
        /*008c*/ 	.word	0x0000fe30


	//   ....[3]....
        /*0090*/ 	.word	0x0000fe50


	//   ....[4]....
        /*0094*/ 	.word	0x0000fe70


	//   ....[5]....
        /*0098*/ 	.word	0x000101f0


	//   ....[6]....
        /*009c*/ 	.word	0x00010220


	//   ....[7]....
        /*00a0*/ 	.word	0x00010270


	//   ....[8]....
        /*00a4*/ 	.word	0x000102b0


	//   ....[9]....
        /*00a8*/ 	.word	0x000102e0


	//   ....[10]....
        /*00ac*/ 	.word	0x00010480


	//   ....[11]....
        /*00b0*/ 	.word	0x000104c0


	//   ....[12]....
        /*00b4*/ 	.word	0x000104d0


	//   ....[13]....
        /*00b8*/ 	.word	0x00010510


	//   ....[14]....
        /*00bc*/ 	.word	0x000105e0


	//   ....[15]....
        /*00c0*/ 	.word	0x00010610


	//   ....[16]....
        /*00c4*/ 	.word	0x00010630


	//   ....[17]....
        /*00c8*/ 	.word	0x000106e0


	//   ....[18]....
        /*00cc*/ 	.word	0x00010750


	//   ....[19]....
        /*00d0*/ 	.word	0x00010800


	//   ....[20]....
        /*00d4*/ 	.word	0x00010820


	//----- nvinfo : EIATTR_VRC_CTA_INIT_COUNT
	.align		4
.L_1140:
        /*00d8*/ 	.byte	0x02, 0x4a
	.zero		1
	.zero		1


	//----- nvinfo : EIATTR_EXIT_INSTR_OFFSETS
	.align		4
        /*00dc*/ 	.byte	0x04, 0x1c
        /*00de*/ 	.short	(.L_1142 - .L_1141)


	//   ....[0]....
.L_1141:
        /*00e0*/ 	.word	0x000001e0


	//   ....[1]....
        /*00e4*/ 	.word	0x00010eb0


	//----- nvinfo : EIATTR_INDIRECT_BRANCH_TARGETS
	.align		4
.L_1142:
        /*00e8*/ 	.byte	0x04, 0x34
        /*00ea*/ 	.short	(.L_1144 - .L_1143)


	//   ....[0]....
.L_1143:
        /*00ec*/ 	.word	.L_x_20747@srel
        /*00f0*/ 	.short	0x0
        /*00f2*/ 	.short	0x0
        /*00f4*/ 	.word	0x3
        /*00f8*/ 	.word	.L_x_20748@srel
        /*00fc*/ 	.word	.L_x_20749@srel
        /*0100*/ 	.word	.L_x_20750@srel


	//----- nvinfo : EIATTR_MAX_THREADS
	.align		4
.L_1144:
        /*0104*/ 	.byte	0x04, 0x05
        /*0106*/ 	.short	(.L_1146 - .L_1145)
.L_1145:
        /*0108*/ 	.word	0x00000100
        /*010c*/ 	.word	0x00000001
        /*0110*/ 	.word	0x00000001


	//----- nvinfo : EIATTR_CRS_STACK_SIZE
	.align		4
.L_1146:
        /*0114*/ 	.byte	0x04, 0x1e
        /*0116*/ 	.short	(.L_1148 - .L_1147)
.L_1147:
        /*0118*/ 	.word	0x00000000


	//----- nvinfo : EIATTR_CBANK_PARAM_SIZE
	.align		4
.L_1148:
        /*011c*/ 	.byte	0x03, 0x19
        /*011e*/ 	.short	0x00e8


	//----- nvinfo : EIATTR_PARAM_CBANK
	.align		4
        /*0120*/ 	.byte	0x04, 0x0a
        /*0122*/ 	.short	(.L_1150 - .L_1149)
	.align		4
.L_1149:
        /*0124*/ 	.word	index@(.nv.constant0._ZN10layer_norm13ln_fwd_kernelINS_13Kernel_traitsI13__nv_bfloat16S2_S2_S2_fjLj6144ELj1ELj1ELj8ELj16ENS_18Kernel_traits_baseILj6144ES2_S2_S2_S2_fjLj256EEEEELb1ELb0ELb0ELb1EEEvNS_9FwdParamsE)
        /*0128*/ 	.short	0x0380
        /*012a*/ 	.short	0x00e8


	//----- nvinfo : EIATTR_SW_WAR
	.align		4
.L_1150:
        /*012c*/ 	.byte	0x04, 0x36
        /*012e*/ 	.short	(.L_1152 - .L_1151)
.L_1151:
        /*0130*/ 	.word	0x00000008
.L_1152:


//--------------------- .nv.info._ZN10layer_norm13ln_fwd_kernelINS_13Kernel_traitsI13__nv_bfloat16S2_S2_S2_fjLj6144ELj1ELj1ELj8ELj16ENS_18Kernel_traits_baseILj6144ES2_S2_S2_S2_fjLj256EEEEELb1ELb0ELb1ELb0EEEvNS_9FwdParamsE --------------------------
	.section	.nv.info._ZN10layer_norm13ln_fwd_kernelINS_13Kernel_traitsI13__nv_bfloat16S2_S2_S2_fjLj6144ELj1ELj1ELj8ELj16ENS_18Kernel_traits_baseILj6144ES2_S2_S2_S2_fjLj256EEEEELb1ELb0ELb1ELb0EEEvNS_9FwdParamsE,"",@"SHT_CUDA_INFO"
	.sectionflags	@""
	.align	4


	//----- nvinfo : EIATTR_CUDA_API_VERSION
	.align		4
        /*0000*/ 	.byte	0x04, 0x37
        /*0002*/ 	.short	(.L_1154 - .L_1153)
.L_1153:
        /*0004*/ 	.word	0x00000082


	//----- nvinfo : EIATTR_KPARAM_INFO
	.align		4
.L_1154:
        /*0008*/ 	.byte	0x04, 0x17
        /*000a*/ 	.short	(.L_1156 - .L_1155)
.L_1155:
        /*000c*/ 	.word	0x00000000
        /*0010*/ 	.short	0x0000
        /*0012*/ 	.short	0x0000
        /*0014*/ 	.byte	0x00, 0xf0, 0xa1, 0x03


	//----- nvinfo : EIATTR_SPARSE_MMA_MASK
	.align		4
.L_1156:
        /*0018*/ 	.byte	0x03, 0x50
        /*001a*/ 	.short	0x0000


	//----- nvinfo : EIATTR_MAXREG_COUNT
	.align		4
        /*001c*/ 	.byte	0x03, 0x1b
        /*001e*/ 	.short	0x00ff


	//----- nvinfo : EIATTR_NUM_BARRIERS
	.align		4
        /*0020*/ 	.byte	0x02, 0x4c
        /*0022*/ 	.byte	0x01
	.zero		1


	//----- nvinfo : EIATTR_MERCURY_ISA_VERSION
	.align		4
        /*0024*/ 	.byte	0x03, 0x5f
        /*0026*/ 	.short	0x0101


	//----- nvinfo : EIATTR_COOP_GROUP_MASK_REGIDS
	.align		4
        /*0028*/ 	.byte	0x04, 0x29
        /*002a*/ 	.short	(.L_1158 - .L_1157)


	//   ....[0]....
.L_1157:
        /*002c*/ 	.word	0xffffffff


	//   ....[1]....
        /*0030*/ 	.word	0xffffffff


	//   ....[2]....
        /*0034*/ 	.word	0xffffffff


	//   ....[3]....
        /*0038*/ 	.word	0xffffffff


	//   ....[4]....
        /*003c*/ 	.word	0xffffffff


	//   ....[5]....
        /*0040*/ 	.word	0xffffffff


	//   ....[6]....
        /*0044*/ 	.word	0xffffffff


	//   ....[7]....
        /*0048*/ 	.word	0xffffffff


	//   ....[8]....
        /*004c*/ 	.word	0xffffffff


	//   ....[9]....
        /*0050*/ 	.word	0xffffffff


	//   ....[10]....
        /*0054*/ 	.word	0xffffffff


	//   ....[11]....
        /*0058*/ 	.word	0xffffffff


	//   ....[12]....
        /*005c*/ 	.word	0xffffffff


	//   ....[13]....
        /*0060*/ 	.word	0xffffffff


	//   ....[14]....
        /*0064*/ 	.word	0xffffffff


	//   ....[15]....
        /*0068*/ 	.word	0xffffffff


	//   ....[16]....
        /*006c*/ 	.word	0xffffffff


	//   ....[17]....
        /*0070*/ 	.word	0xffffffff


	//   ....[18]....
        /*0074*/ 	.word	0xffffffff


	//   ....[19]....
        /*0078*/ 	.word	0xffffffff


	//   ....[20]....
        /*007c*/ 	.word	0xffffffff


	//----- nvinfo : EIATTR_COOP_GROUP_INSTR_OFFSETS
	.align		4
.L_1158:
        /*0080*/ 	.byte	0x04, 0x28
        /*0082*/ 	.short	(.L_1160 - .L_1159)


	//   ....[0]....
.L_1159:
        /*0084*/ 	.word	0x00013300


	//   ....[1]....
        /*0088*/ 	.word	0x00013320


	//   ....[2]....
        /*008c*/ 	.word	0x00013340


	//   ....[3]....
        /*0090*/ 	.word	0x00013360


	//   ....[4]....
        /*0094*/ 	.word	0x00013380


	//   ....[5]....
        /*0098*/ 	.word	0x000136d0


	//   ....[6]....
        /*009c*/ 	.word	0x000136f0


	//   ....[7]....
        /*00a0*/ 	.word	0x00013710


	//   ....[8]....
        /*00a4*/ 	.word	0x00013730


	//   ....[9]....
        /*00a8*/ 	.word	0x00013760


	//   ....[10]....
        /*00ac*/ 	.word	0x000138f0


	//   ....[11]....
        /*00b0*/ 	.word	0x00013930


	//   ....[12]....
        /*00b4*/ 	.word	0x00013940


	//   ....[13]....
        /*00b8*/ 	.word	0x00013990


	//   ....[14]....
        /*00bc*/ 	.word	0x00013a50


	//   ....[15]....
        /*00c0*/ 	.word	0x00013a80


	//   ....[16]....
        /*00c4*/ 	.word	0x00013aa0


	//   ....[17]....
        /*00c8*/ 	.word	0x00013b40


	//   ....[18]....
        /*00cc*/ 	.word	0x00013b90


	//   ....[19]....
        /*00d0*/ 	.word	0x00013c40


	//   ....[20]....
        /*00d4*/ 	.word	0x00013c70


	//----- nvinfo : EIATTR_VRC_CTA_INIT_COUNT
	.align		4
.L_1160:
        /*00d8*/ 	.byte	0x02, 0x4a
	.zero		1
	.zero		1


	//----- nvinfo : EIATTR_EXIT_INSTR_OFFSETS
	.align		4
        /*00dc*/ 	.byte	0x04, 0x1c
        /*00de*/ 	.short	(.L_1162 - .L_1161)


	//   ....[0]....
.L_1161:
        /*00e0*/ 	.word	0x000006b0


	//   ....[1]....
        /*00e4*/ 	.word	0x000147e0


	//----- nvinfo : EIATTR_MAX_THREADS
	.align		4
.L_1162:
        /*00e8*/ 	.byte	0x04, 0x05
        /*00ea*/ 	.short	(.L_1164 - .L_1163)
.L_1163:
        /*00ec*/ 	.word	0x00000100
        /*00f0*/ 	.word	0x00000001
        /*00f4*/ 	.word	0x00000001


	//----- nvinfo : EIATTR_CRS_STACK_SIZE
	.align		4
.L_1164:
        /*00f8*/ 	.byte	0x04, 0x1e
        /*00fa*/ 	.short	(.L_1166 - .L_1165)
.L_1165:
        /*00fc*/ 	.word	0x00000000


	//----- nvinfo : EIATTR_CBANK_PARAM_SIZE
	.align		4
.L_1166:
        /*0100*/ 	.byte	0x03, 0x19
        /*0102*/ 	.short	0x00e8


	//----- nvinfo : EIATTR_PARAM_CBANK
	.align		4
        /*0104*/ 	.byte	0x04, 0x0a
        /*0106*/ 	.short	(.L_1168 - .L_1167)
	.align		4
.L_1167:
        /*0108*/ 	.word	index@(.nv.constant0._ZN10layer_norm13ln_fwd_kernelINS_13Kernel_traitsI13__nv_bfloat16S2_S2_S2_fjLj6144ELj1ELj1ELj8ELj16ENS_18Kernel_traits_baseILj6144ES2_S2_S2_S2_fjLj256EEEEELb1ELb0ELb1ELb0EEEvNS_9FwdParamsE)
        /*010c*/ 	.short	0x0380
        /*010e*/ 	.short	0x00e8


	//----- nvinfo : EIATTR_SW_WAR
	.align		4
.L_1168:
        /*0110*/ 	.byte	0x04, 0x36
        /*0112*/ 	.short	(.L_1170 - .L_1169)
.L_1169:
        /*0114*/ 	.word	0x00000008
.L_1170:


//--------------------- .nv.info._ZN10layer_norm13ln_fwd_kernelINS_13Kernel_traitsI13__nv_bfloat16S2_S2_S2_fjLj6144ELj1ELj1ELj8ELj16ENS_18Kernel_traits_baseILj6144ES2_S2_S2_S2_fjLj256EEEEELb1ELb0ELb1ELb1EEEvNS_9FwdParamsE --------------------------
	.section	.nv.info._ZN10layer_norm13ln_fwd_kernelINS_13Kernel_traitsI13__nv_bfloat16S2_S2_S2_fjLj6144ELj1ELj1ELj8ELj16ENS_18Kernel_traits_baseILj6144ES2_S2_S2_S2_fjLj256EEEEELb1ELb0ELb1ELb1EEEvNS_9FwdParamsE,"",@"SHT_CUDA_INFO"
	.sectionflags	@""
	.align	4


	//----- nvinfo : EIATTR_CUDA_API_VERSION
	.align		4
        /*0000*/ 	.byte	0x04, 0x37
        /*0002*/ 	.short	(.L_1172 - .L_1171)
.L_1171:
        /*0004*/ 	.word	0x00000082


	//----- nvinfo : EIATTR_KPARAM_INFO
	.align		4
.L_1172:
        /*0008*/ 	.byte	0x04, 0x17
        /*000a*/ 	.short	(.L_1174 - .L_1173)
.L_1173:
        /*000c*/ 	.word	0x00000000
        /*0010*/ 	.short	0x0000
        /*0012*/ 	.short	0x0000
        /*0014*/ 	.byte	0x00, 0xf0, 0xa1, 0x03


	//----- nvinfo : EIATTR_SPARSE_MMA_MASK
	.align		4
.L_1174:
        /*0018*/ 	.byte	0x03, 0x50
        /*001a*/ 	.short	0x0000


	//----- nvinfo : EIATTR_MAXREG_COUNT
	.align		4
        /*001c*/ 	.byte	0x03, 0x1b
        /*001e*/ 	.short	0x00ff


	//----- nvinfo : EIATTR_NUM_BARRIERS
	.align		4
        /*0020*/ 	.byte	0x02, 0x4c
        /*0022*/ 	.byte	0x01
	.zero		1


	//----- nvinfo : EIATTR_MERCURY_ISA_VERSION
	.align		4
        /*0024*/ 	.byte	0x03, 0x5f
        /*0026*/ 	.short	0x0101


	//----- nvinfo : EIATTR_COOP_GROUP_MASK_REGIDS
	.align		4
        /*0028*/ 	.byte	0x04, 0x29
        /*002a*/ 	.short	(.L_1176 - .L_1175)


	//   ....[0]....
.L_1175:
        /*002c*/ 	.word	0xffffffff


	//   ....[1]....
        /*0030*/ 	.word	0xffffffff


	//   ....[2]....
        /*0034*/ 	.word	0xffffffff


	//   ....[3]....
        /*0038*/ 	.word	0xffffffff


	//   ....[4]....
        /*003c*/ 	.word	0xffffffff


	//   ....[5]....
        /*0040*/ 	.word	0xffffffff


	//   ....[6]....
        /*0044*/ 	.word	0xffffffff


	//   ....[7]....
        /*0048*/ 	.word	0xffffffff


	//   ....[8]....
        /*004c*/ 	.word	0xffffffff


	//   ....[9]....
        /*0050*/ 	.word	0xffffffff


	//   ....[10]....
        /*0054*/ 	.word	0xffffffff


	//   ....[11]....
        /*0058*/ 	.word	0xffffffff


	//   ....[12]....
        /*005c*/ 	.word	0xffffffff


	//   ....[13]....
        /*0060*/ 	.word	0xffffffff


	//   ....[14]....
        /*0064*/ 	.word	0xffffffff


	//   ....[15]....
        /*0068*/ 	.word	0xffffffff


	//   ....[16]....
        /*006c*/ 	.word	0xffffffff


	//   ....[17]....
        /*0070*/ 	.word	0xffffffff


	//   ....[18]....
        /*0074*/ 	.word	0xffffffff


	//   ....[19]....
        /*0078*/ 	.word	0xffffffff


	//   ....[20]....
        /*007c*/ 	.word	0xffffffff


	//----- nvinfo : EIATTR_COOP_GROUP_INSTR_OFFSETS
	.align		4
.L_1176:
        /*0080*/ 	.byte	0x04, 0x28
        /*0082*/ 	.short	(.L_1178 - .L_1177)


	//   ....[0]....
.L_1177:
        /*0084*/ 	.word	0x00010e40


	//   ....[1]....
        /*0088*/ 	.word	0x00010e80


	//   ....[2]....
        /*008c*/ 	.word	0x00010ea0


	//   ....[3]....
        /*0090*/ 	.word	0x00010ec0


	//   ....[4]....
        /*0094*/ 	.word	0x00010ee0


	//   ....[5]....
        /*0098*/ 	.word	0x00011210


	//   ....[6]....
        /*009c*/ 	.word	0x00011240


	//   ....[7]....
        /*00a0*/ 	.word	0x00011260


	//   ....[8]....
        /*00a4*/ 	.word	0x00011280


	//   ....[9]....
        /*00a8*/ 	.word	0x000112b0


	//   ....[10]....
        /*00ac*/ 	.word	0x00011440


	//   ....[11]....
        /*00b0*/ 	.word	0x00011480


	//   ....[12]....
        /*00b4*/ 	.word	0x00011490


	//   ....[13]....
        /*00b8*/ 	.word	0x000114e0


	//   ....[14]....
        /*00bc*/ 	.word	0x000115a0


	//   ....[15]....
        /*00c0*/ 	.word	0x000115d0


	//   ....[16]....
        /*00c4*/ 	.word	0x000115f0


	//   ....[17]....
        /*00c8*/ 	.word	0x00011690


	//   ....[18]....
        /*00cc*/ 	.word	0x000116e0


	//   ....[19]....
        /*00d0*/ 	.word	0x00011780


	//   ....[20]....
        /*00d4*/ 	.word	0x000117b0


	//----- nvinfo : EIATTR_VRC_CTA_INIT_COUNT
	.align		4
.L_1178:
        /*00d8*/ 	.byte	0x02, 0x4a
	.zero		1
	.zero		1


	//----- nvinfo : EIATTR_EXIT_INSTR_OFFSETS
	.align		4
        /*00dc*/ 	.byte	0x04, 0x1c
        /*00de*/ 	.short	(.L_1180 - .L_1179)


	//   ....[0]....
.L_1179:
        /*00e0*/ 	.word	0x00000240


	//   ....[1]....
        /*00e4*/ 	.word	0x00012280


	//----- nvinfo : EIATTR_MAX_THREADS
	.align		4
.L_1180:
        /*00e8*/ 	.byte	0x04, 0x05
        /*00ea*/ 	.short	(.L_1182 - .L_1181)
.L_1181:
        /*00ec*/ 	.word	0x00000100
        /*00f0*/ 	.word	0x00000001
        /*00f4*/ 	.word	0x00000001


	//----- nvinfo : EIATTR_CRS_STACK_SIZE
	.align		4
.L_1182:
        /*00f8*/ 	.byte	0x04, 0x1e
        /*00fa*/ 	.short	(.L_1184 - .L_1183)
.L_1183:
        /*00fc*/ 	.word	0x00000000


	//----- nvinfo : EIATTR_CBANK_PARAM_SIZE
	.align		4
.L_1184:
        /*0100*/ 	.byte	0x03, 0x19
        /*0102*/ 	.short	0x00e8


	//----- nvinfo : EIATTR_PARAM_CBANK
	.align		4
        /*0104*/ 	.byte	0x04, 0x0a
        /*0106*/ 	.short	(.L_1186 - .L_1185)
	.align		4
.L_1185:
        /*0108*/ 	.word	index@(.nv.constant0._ZN10layer_norm13ln_fwd_kernelINS_13Kernel_traitsI13__nv_bfloat16S2_S2_S2_fjLj6144ELj1ELj1ELj8ELj16ENS_18Kernel_traits_baseILj6144ES2_S2_S2_S2_fjLj256EEEEELb1ELb0ELb1ELb1EEEvNS_9FwdParamsE)
        /*010c*/ 	.short	0x0380
        /*010e*/ 	.short	0x00e8


	//----- nvinfo : EIATTR_SW_WAR
	.align		4
.L_1186:
        /*0110*/ 	.byte	0x04, 0x36
        /*0112*/ 	.short	(.L_1188 - .L_1187)
.L_1187:
        /*0114*/ 	.word	0x00000008
.L_1188:


//--------------------- .nv.info._ZN10layer_norm13ln_fwd_kernelINS_13Kernel_traitsI13__nv_bfloat16S2_S2_S2_fjLj6144ELj1ELj1ELj8ELj16ENS_18Kernel_traits_baseILj6144ES2_S2_S2_S2_fjLj256EEEEELb1ELb1ELb0ELb0EEEvNS_9FwdParamsE --------------------------
	.section	.nv.info._ZN10layer_norm13ln_fwd_kernelINS_13Kernel_traitsI13__nv_bfloat16S2_S2_S2_fjLj6144ELj1ELj1ELj8ELj16ENS_18Kernel_traits_baseILj6144ES2_S2_S2_S2_fjLj256EEEEELb1ELb1ELb0ELb0EEEvNS_9FwdParamsE,"",@"SHT_CUDA_INFO"
	.sectionflags	@""
	.align	4


	//----- nvinfo : EIATTR_CUDA_API_VERSION
	.align		4
        /*0000*/ 	.byte	0x04, 0x37
        /*0002*/ 	.short	(.L_1190 - .L_1189)
.L_1189:
        /*0004*/ 	.word	0x00000082


	//----- nvinfo : EIATTR_KPARAM_INFO
	.align		4
.L_1190:
        /*0008*/ 	.byte	0x04, 0x17
        /*000a*/ 	.short	(.L_1192 - .L_1191)
.L_1191:
        /*000c*/ 	.word	0x00000000
        /*0010*/ 	.short	0x0000
        /*0012*/ 	.short	0x0000
        /*0014*/ 	.byte	0x00, 0xf0, 0xa1, 0x03


	//----- nvinfo : EIATTR_SPARSE_MMA_MASK
	.align		4
.L_1192:
        /*0018*/ 	.byte	0x03, 0x50
        /*001a*/ 	.short	0x0000


	//----- nvinfo : EIATTR_MAXREG_COUNT
	.align		4
        /*001c*/ 	.byte	0x03, 0x1b
        /*001e*/ 	.short	0x00ff


	//----- nvinfo : EIATTR_NUM_BARRIERS
	.align		4
        /*0020*/ 	.byte	0x02, 0x4c
        /*0022*/ 	.byte	0x01
	.zero		1


	//----- nvinfo : EIATTR_MERCURY_ISA_VERSION
	.align		4
        /*0024*/ 	.byte	0x03, 0x5f
        /*0026*/ 	.short	0x0101


	//----- nvinfo : EIATTR_COOP_GROUP_MASK_REGIDS
	.align		4
        /*0028*/ 	.byte	0x04, 0x29
        /*002a*/ 	.short	(.L_1194 - .L_1193)


	//   ....[0]....
.L_1193:
        /*002c*/ 	.word	0xffffffff


	//   ....[1]....
        /*0030*/ 	.word	0xffffffff


	//   ....[2]....
        /*0034*/ 	.word	0xffffffff


	//   ....[3]....
        /*0038*/ 	.word	0xffffffff


	//   ....[4]....
        /*003c*/ 	.word	0xffffffff


	//   ....[5]....
        /*0040*/ 	.word	0xffffffff


	//   ....[6]....
        /*0044*/ 	.word	0xffffffff


	//   ....[7]....
        /*0048*/ 	.word	0xffffffff


	//   ....[8]....
        /*004c*/ 	.word	0xffffffff


	//   ....[9]....
        /*0050*/ 	.word	0xffffffff


	//   ....[10]....
        /*0054*/ 	.word	0xffffffff


	//   ....[11]....
        /*0058*/ 	.word	0xffffffff


	//   ....[12]....
        /*005c*/ 	.word	0xffffffff


	//   ....[13]....
        /*0060*/ 	.word	0xffffffff


	//   ....[14]....
        /*0064*/ 	.word	0xffffffff


	//   ....[15]....
        /*0068*/ 	.word	0xffffffff


	//   ....[16]....
        /*006c*/ 	.word	0xffffffff


	//   ....[17]....
        /*0070*/ 	.word	0xffffffff


	//   ....[18]....
        /*0074*/ 	.word	0xffffffff


	//   ....[19]....
        /*0078*/ 	.word	0xffffffff


	//   ....[20]....
        /*007c*/ 	.word	0xffffffff


	//----- nvinfo : EIATTR_COOP_GROUP_INSTR_OFFSETS
	.align		4
.L_1194:
        /*0080*/ 	.byte	0x04, 0x28
        /*0082*/ 	.short	(.L_1196 - .L_1195)


	//   ....[0]....
.L_1195:
        /*0084*/ 	.word	0x00014ac0


	//   ....[1]....
        /*0088*/ 	.word	0x00014ae0


	//   ....[2]....
        /*008c*/ 	.word	0x00014b00


	//   ....[3]....
        /*0090*/ 	.word	0x00014b20


	//   ....[4]....
        /*0094*/ 	.word	0x00014b40


	//   ....[5]....
        /*0098*/ 	.word	0x00014e80


	//   ....[6]....
        /*009c*/ 	.word	0x00014ea0


	//   ....[7]....
        /*00a0*/ 	.word	0x00014ec0


	//   ....[8]....
        /*00a4*/ 	.word	0x00014ef0


	//   ....[9]....
        /*00a8*/ 	.word	0x00014f20


	//   ....[10]....
        /*00ac*/ 	.word	0x000150a0


	//   ....[11]....
        /*00b0*/ 	.word	0x000150e0


	//   ....[12]....
        /*00b4*/ 	.word	0x000150f0


	//   ....[13]....
        /*00b8*/ 	.word	0x00015130


	//   ....[14]....
        /*00bc*/ 	.word	0x00015200


	//   ....[15]....
        /*00c0*/ 	.word	0x00015230


	//   ....[16]....
        /*00c4*/ 	.word	0x00015250


	//   ....[17]....
        /*00c8*/ 	.word	0x000152f0


	//   ....[18]....
        /*00cc*/ 	.word	0x00015340


	//   ....[19]....
        /*00d0*/ 	.word	0x000153e0


	//   ....[20]....
        /*00d4*/ 	.word	0x00015410


	//----- nvinfo : EIATTR_VRC_CTA_INIT_COUNT
	.align		4
.L_1196:
        /*00d8*/ 	.byte	0x02, 0x4a
	.zero		1
	.zero		1


	//----- nvinfo : EIATTR_EXIT_INSTR_OFFSETS
	.align		4
        /*00dc*/ 	.byte	0x04, 0x1c
        /*00de*/ 	.short	(.L_1198 - .L_1197)


	//   ....[0]....
.L_1197:
        /*00e0*/ 	.word	0x00000700


	//   ....[1]....
        /*00e4*/ 	.word	0x00015eb0


	//----- nvinfo : EIATTR_INDIRECT_BRANCH_TARGETS
	.align		4
.L_1198:
        /*00e8*/ 	.byte	0x04, 0x34
        /*00ea*/ 	.short	(.L_1200 - .L_1199)


	//   ....[0]....
.L_1199:
        /*00ec*/ 	.word	.L_x_20751@srel
        /*00f0*/ 	.short	0x0
        /*00f2*/ 	.short	0x0
        /*00f4*/ 	.word	0x3
        /*00f8*/ 	.word	.L_x_20752@srel
        /*00fc*/ 	.word	.L_x_20753@srel
        /*0100*/ 	.word	.L_x_20754@srel


	//----- nvinfo : EIATTR_MAX_THREADS
	.align		4
.L_1200:
        /*0104*/ 	.byte	0x04, 0x05
        /*0106*/ 	.short	(.L_1202 - .L_1201)
.L_1201:
        /*0108*/ 	.word	0x00000100
        /*010c*/ 	.word	0x00000001
        /*0110*/ 	.word	0x00000001


	//----- nvinfo : EIATTR_CRS_STACK_SIZE
	.align		4
.L_1202:
        /*0114*/ 	.byte	0x04, 0x1e
        /*0116*/ 	.short	(.L_1204 - .L_1203)
.L_1203:
        /*0118*/ 	.word	0x00000000


	//----- nvinfo : EIATTR_CBANK_PARAM_SIZE
	.align		4
.L_1204:
        /*011c*/ 	.byte	0x03, 0x19
        /*011e*/ 	.short	0x00e8


	//----- nvinfo : EIATTR_PARAM_CBANK
	.align		4
        /*0120*/ 	.byte	0x04, 0x0a
        /*0122*/ 	.short	(.L_1206 - .L_1205)
	.align		4
.L_1205:
        /*0124*/ 	.word	index@(.nv.constant0._ZN10layer_norm13ln_fwd_kernelINS_13Kernel_traitsI13__nv_bfloat16S2_S2_S2_fjLj6144ELj1ELj1ELj8ELj16ENS_18Kernel_traits_baseILj6144ES2_S2_S2_S2_fjLj256EEEEELb1ELb1ELb0ELb0EEEvNS_9FwdParamsE)
        /*0128*/ 	.short	0x0380
        /*012a*/ 	.short	0x00e8


	//----- nvinfo : EIATTR_SW_WAR
	.align		4
.L_1206:
        /*012c*/ 	.byte	0x04, 0x36
        /*012e*/ 	.short	(.L_1208 - .L_1207)
.L_1207:
        /*0130*/ 	.word	0x00000008
.L_1208:


//--------------------- .nv.info._ZN10layer_norm13ln_fwd_kernelINS_13Kernel_traitsI13__nv_bfloat16S2_S2_S2_fjLj6144ELj1ELj1ELj8ELj16ENS_18Kernel_traits_baseILj6144ES2_S2_S2_S2_fjLj256EEEEELb1ELb1ELb0ELb1EEEvNS_9FwdParamsE --------------------------
	.section	.nv.info._ZN10layer_norm13ln_fwd_kernelINS_13Kernel_traitsI13__nv_bfloat16S2_S2_S2_fjLj6144ELj1ELj1ELj8ELj16ENS_18Kernel_traits_baseILj6144ES2_S2_S2_S2_fjLj256EEEEELb1ELb1ELb0ELb1EEEvNS_9FwdParamsE,"",@"SHT_CUDA_INFO"
	.sectionflags	@""
	.align	4


	//----- nvinfo : EIATTR_CUDA_API_VERSION
	.align		4
        /*0000*/ 	.byte	0x04, 0x37
        /*0002*/ 	.short	(.L_1210 - .L_1209)
.L_1209:
        /*0004*/ 	.word	0x00000082


	//----- nvinfo : EIATTR_KPARAM_INFO
	.align		4
.L_1210:
        /*0008*/ 	.byte	0x04, 0x17
        /*000a*/ 	.short	(.L_1212 - .L_1211)
.L_1211:
        /*000c*/ 	.word	0x00000000
        /*0010*/ 	.short	0x0000
        /*0012*/ 	.short	0x0000
        /*0014*/ 	.byte	0x00, 0xf0, 0xa1, 0x03


	//----- nvinfo : EIATTR_SPARSE_MMA_MASK
	.align		4
.L_1212:
        /*0018*/ 	.byte	0x03, 0x50
        /*001a*/ 	.short	0x0000


	//----- nvinfo : EIATTR_MAXREG_COUNT
	.align		4
        /*001c*/ 	.byte	0x03, 0x1b
        /*001e*/ 	.short	0x00ff


	//----- nvinfo : EIATTR_NUM_BARRIERS
	.align		4
        /*0020*/ 	.byte	0x02, 0x4c
        /*0022*/ 	.byte	0x01
	.zero		1


	//----- nvinfo : EIATTR_ANNOTATIONS
	.align		4
        /*0024*/ 	.byte	0x04, 0x55
        /*0026*/ 	.short	(.L_1214 - .L_1213)


	//   ....[0]....
.L_1213:
        /*0028*/ 	.word	0x00000001
        /*002c*/ 	.byte	0x70, 0x0a, 0x00, 0x00, 0x01, 0x00, 0x00, 0x00, 0xa0, 0x0a, 0x00, 0x00, 0x01, 0x00, 0x00, 0x00
        /*003c*/ 	.byte	0xe0, 0x0a, 0x00, 0x00, 0x01, 0x00, 0x00, 0x00, 0x20, 0x0b, 0x00, 0x00, 0x01, 0x00, 0x00, 0x00
        /*004c*/ 	.byte	0x20, 0x0c, 0x00, 0x00, 0x01, 0x00, 0x00, 0x00, 0x90, 0x15, 0x01, 0x00, 0x01, 0x00, 0x00, 0x00
        /*005c*/ 	.byte	0xb0, 0x15, 0x01, 0x00, 0x01, 0x00, 0x00, 0x00, 0xe0, 0x15, 0x01, 0x00, 0x01, 0x00, 0x00, 0x00
        /*006c*/ 	.byte	0xf0, 0x15, 0x01, 0x00, 0x01, 0x00, 0x00, 0x00, 0x00, 0x16, 0x01, 0x00


	//----- nvinfo : EIATTR_MERCURY_ISA_VERSION
	.align		4
.L_1214:
        /*0078*/ 	.byte	0x03, 0x5f
        /*007a*/ 	.short	0x0101


	//----- nvinfo : EIATTR_COOP_GROUP_MASK_REGIDS
	.align		4
        /*007c*/ 	.byte	0x04, 0x29
        /*007e*/ 	.short	(.L_1216 - .L_1215)


	//   ....[0]....
.L_1215:
        /*0080*/ 	.word	0xffffffff


	//   ....[1]....
        /*0084*/ 	.word	0xffffffff


	//   ....[2]....
        /*0088*/ 	.word	0xffffffff


	//   ....[3]....
        /*008c*/ 	.word	0xffffffff


	//   ....[4]....
        /*0090*/ 	.word	0xffffffff


	//   ....[5]....
        /*0094*/ 	.word	0xffffffff


	//   ....[6]....
        /*0098*/ 	.word	0xffffffff


	//   ....[7]....
        /*009c*/ 	.word	0xffffffff


	//   ....[8]....
        /*00a0*/ 	.word	0xffffffff


	//   ....[9]....
        /*00a4*/ 	.word	0xffffffff


	//   ....[10]....
        /*00a8*/ 	.word	0xffffffff


	//   ....[11]....
        /*00ac*/ 	.word	0xffffffff


	//   ....[12]....
        /*00b0*/ 	.word	0xffffffff


	//   ....[13]....
        /*00b4*/ 	.word	0xffffffff


	//   ....[14]....
        /*00b8*/ 	.word	0xffffffff


	//   ....[15]....
        /*00bc*/ 	.word	0xffffffff


	//   ....[16]....
        /*00c0*/ 	.word	0xffffffff


	//   ....[17]....
        /*00c4*/ 	.word	0xffffffff


	//   ....[18]....
        /*00c8*/ 	.word	0xffffffff


	//   ....[19]....
        /*00cc*/ 	.word	0xffffffff


	//   ....[20]....
        /*00d0*/ 	.word	0xffffffff


	//----- nvinfo : EIATTR_COOP_GROUP_INSTR_OFFSETS
	.align		4
.L_1216:
        /*00d4*/ 	.byte	0x04, 0x28
        /*00d6*/ 	.short	(.L_1218 - .L_1217)


	//   ....[0]....
.L_1217:
        /*00d8*/ 	.word	0x00010940


	//   ....[1]....
        /*00dc*/ 	.word	0x00010960


	//   ....[2]....
        /*00e0*/ 	.word	0x00010980


	//   ....[3]....
        /*00e4*/ 	.word	0x000109a0


	//   ....[4]....
        /*00e8*/ 	.word	0x000109c0


	//   ....[5]....
        /*00ec*/ 	.word	0x00010d20


	//   ....[6]....
        /*00f0*/ 	.word	0x00010d50


	//   ....[7]....
        /*00f4*/ 	.word	0x00010d90


	//   ....[8]....
        /*00f8*/ 	.word	0x00010e00


	//   ....[9]....
        /*00fc*/ 	.word	0x00010e40


	//   ....[10]....
        /*0100*/ 	.word	0x00011000


	//   ....[11]....
        /*0104*/ 	.word	0x00011040


	//   ....[12]....
        /*0108*/ 	.word	0x00011060


	//   ....[13]....
        /*010c*/ 	.word	0x000110a0


	//   ....[14]....
        /*0110*/ 	.word	0x00011160


	//   ....[15]....
        /*0114*/ 	.word	0x00011190


	//   ....[16]....
        /*0118*/ 	.word	0x000111b0


	//   ....[17]....
        /*011c*/ 	.word	0x00011240


	//   ....[18]....
        /*0120*/ 	.word	0x000112b0


	//   ....[19]....
        /*0124*/ 	.word	0x00011350


	//   ....[20]....
        /*0128*/ 	.word	0x00011380


	//----- nvinfo : EIATTR_VRC_CTA_INIT_COUNT
	.align		4
.L_1218:
        /*012c*/ 	.byte	0x02, 0x4a
	.zero		1
	.zero		1


	//----- nvinfo : EIATTR_EXIT_INSTR_OFFSETS
	.align		4
        /*0130*/ 	.byte	0x04, 0x1c
        /*0132*/ 	.short	(.L_1220 - .L_1219)


	//   ....[0]....
.L_1219:
        /*0134*/ 	.word	0x00000240


	//   ....[1]....
        /*0138*/ 	.word	0x00011a80


	//----- nvinfo : EIATTR_INDIRECT_BRANCH_TARGETS
	.align		4
.L_1220:
        /*013c*/ 	.byte	0x04, 0x34
        /*013e*/ 	.short	(.L_1222 - .L_1221)


	//   ....[0]....
.L_1221:
        /*0140*/ 	.word	.L_x_20755@srel
        /*0144*/ 	.short	0x0
        /*0146*/ 	.short	0x0
        /*0148*/ 	.word	0x3
        /*014c*/ 	.word	.L_x_20756@srel
        /*0150*/ 	.word	.L_x_20757@srel
        /*0154*/ 	.word	.L_x_20758@srel


	//----- nvinfo : EIATTR_MAX_THREADS
	.align		4
.L_1222:
        /*0158*/ 	.byte	0x04, 0x05
        /*015a*/ 	.short	(.L_1224 - .L_1223)
.L_1223:
        /*015c*/ 	.word	0x00000100
        /*0160*/ 	.word	0x00000001
        /*0164*/ 	.word	0x00000001


	//----- nvinfo : EIATTR_CRS_STACK_SIZE
	.align		4
.L_1224:
        /*0168*/ 	.byte	0x04, 0x1e
        /*016a*/ 	.short	(.L_1226 - .L_1225)
.L_1225:
        /*016c*/ 	.word	0x00000000


	//----- nvinfo : EIATTR_CBANK_PARAM_SIZE
	.align		4
.L_1226:
        /*0170*/ 	.byte	0x03, 0x19
        /*0172*/ 	.short	0x00e8


	//----- nvinfo : EIATTR_PARAM_CBANK
	.align		4
        /*0174*/ 	.byte	0x04, 0x0a
        /*0176*/ 	.short	(.L_1228 - .L_1227)
	.align		4
.L_1227:
        /*0178*/ 	.word	index@(.nv.constant0._ZN10layer_norm13ln_fwd_kernelINS_13Kernel_traitsI13__nv_bfloat16S2_S2_S2_fjLj6144ELj1ELj1ELj8ELj16ENS_18Kernel_traits_baseILj6144ES2_S2_S2_S2_fjLj256EEEEELb1ELb1ELb0ELb1EEEvNS_9FwdParamsE)
        /*017c*/ 	.short	0x0380
        /*017e*/ 	.short	0x00e8


	//----- nvinfo : EIATTR_SW_WAR
	.align		4
.L_1228:
        /*0180*/ 	.byte	0x04, 0x36
        /*0182*/ 	.short	(.L_1230 - .L_1229)
.L_1229:
        /*0184*/ 	.word	0x00000008
.L_1230:


//--------------------- .nv.info._ZN10layer_norm13ln_fwd_kernelINS_13Kernel_traitsI13__nv_bfloat16S2_S2_S2_fjLj6144ELj1ELj1ELj8ELj16ENS_18Kernel_traits_baseILj6144ES2_S2_S2_S2_fjLj256EEEEELb1ELb1ELb1ELb0EEEvNS_9FwdParamsE --------------------------
	.section	.nv.info._ZN10layer_norm13ln_fwd_kernelINS_13Kernel_traitsI13__nv_bfloat16S2_S2_S2_fjLj6144ELj1ELj1ELj8ELj16ENS_18Kernel_traits_baseILj6144ES2_S2_S2_S2_fjLj256EEEEELb1ELb1ELb1ELb0EEEvNS_9FwdParamsE,"",@"SHT_CUDA_INFO"
	.sectionflags	@""
	.align	4


	//----- nvinfo : EIATTR_CUDA_API_VERSION
	.align		4
        /*0000*/ 	.byte	0x04, 0x37
        /*0002*/ 	.short	(.L_1232 - .L_1231)
.L_1231:
        /*0004*/ 	.word	0x00000082


	//----- nvinfo : EIATTR_KPARAM_INFO
	.align		4
.L_1232:
        /*0008*/ 	.byte	0x04, 0x17
        /*000a*/ 	.short	(.L_1234 - .L_1233)
.L_1233:
        /*000c*/ 	.word	0x00000000
        /*0010*/ 	.short	0x0000
        /*0012*/ 	.short	0x0000
        /*0014*/ 	.byte	0x00, 0xf0, 0xa1, 0x03


	//----- nvinfo : EIATTR_SPARSE_MMA_MASK
	.align		4
.L_1234:
        /*0018*/ 	.byte	0x03, 0x50
        /*001a*/ 	.short	0x0000


	//----- nvinfo : EIATTR_MAXREG_COUNT
	.align		4
        /*001c*/ 	.byte	0x03, 0x1b
        /*001e*/ 	.short	0x00ff


	//----- nvinfo : EIATTR_NUM_BARRIERS
	.align		4
        /*0020*/ 	.byte	0x02, 0x4c
        /*0022*/ 	.byte	0x01
	.zero		1


	//----- nvinfo : EIATTR_MERCURY_ISA_VERSION
	.align		4
        /*0024*/ 	.byte	0x03, 0x5f
        /*0026*/ 	.short	0x0101


	//----- nvinfo : EIATTR_COOP_GROUP_MASK_REGIDS
	.align		4
        /*0028*/ 	.byte	0x04, 0x29
        /*002a*/ 	.short	(.L_1236 - .L_1235)


	//   ....[0]....
.L_1235:
        /*002c*/ 	.word	0xffffffff


	//   ....[1]....
        /*0030*/ 	.word	0xffffffff


	//   ....[2]....
        /*0034*/ 	.word	0xffffffff


	//   ....[3]....
        /*0038*/ 	.word	0xffffffff


	//   ....[4]....
        /*003c*/ 	.word	0xffffffff


	//   ....[5]....
        /*0040*/ 	.word	0xffffffff


	//   ....[6]....
        /*0044*/ 	.word	0xffffffff


	//   ....[7]....
        /*0048*/ 	.word	0xffffffff


	//   ....[8]....
        /*004c*/ 	.word	0xffffffff


	//   ....[9]....
        /*0050*/ 	.word	0xffffffff


	//   ....[10]....
        /*0054*/ 	.word	0xffffffff


	//   ....[11]....
        /*0058*/ 	.word	0xffffffff


	//   ....[12]....
        /*005c*/ 	.word	0xffffffff


	//   ....[13]....
        /*0060*/ 	.word	0xffffffff


	//   ....[14]....
        /*0064*/ 	.word	0xffffffff


	//   ....[15]....
        /*0068*/ 	.word	0xffffffff


	//   ....[16]....
        /*006c*/ 	.word	0xffffffff


	//   ....[17]....
        /*0070*/ 	.word	0xffffffff


	//   ....[18]....
        /*0074*/ 	.word	0xffffffff


	//   ....[19]....
        /*0078*/ 	.word	0xffffffff


	//   ....[20]....
        /*007c*/ 	.word	0xffffffff


	//----- nvinfo : EIATTR_COOP_GROUP_INSTR_OFFSETS
	.align		4
.L_1236:
        /*0080*/ 	.byte	0x04, 0x28
        /*0082*/ 	.short	(.L_1238 - .L_1237)


	//   ....[0]....
.L_1237:
        /*0084*/ 	.word	0x00015e40


	//   ....[1]....
        /*0088*/ 	.word	0x00015e60


	//   ....[2]....
        /*008c*/ 	.word	0x00015e80


	//   ....[3]....
        /*0090*/ 	.word	0x00015ea0


	//   ....[4]....
        /*0094*/ 	.word	0x00015ec0


	//   ....[5]....
        /*0098*/ 	.word	0x00016230


	//   ....[6]....
        /*009c*/ 	.word	0x00016250


	//   ....[7]....
        /*00a0*/ 	.word	0x00016270


	//   ....[8]....
        /*00a4*/ 	.word	0x00016290


	//   ....[9]....
        /*00a8*/ 	.word	0x000162b0


	//   ....[10]....
        /*00ac*/ 	.word	0x00016430


	//   ....[11]....
        /*00b0*/ 	.word	0x00016460


	//   ....[12]....
        /*00b4*/ 	.word	0x00016470


	//   ....[13]....
        /*00b8*/ 	.word	0x000164b0


	//   ....[14]....
        /*00bc*/ 	.word	0x00016580


	//   ....[15]....
        /*00c0*/ 	.word	0x000165b0


	//   ....[16]....
        /*00c4*/ 	.word	0x000165d0


	//   ....[17]....
        /*00c8*/ 	.word	0x00016670


	//   ....[18]....
        /*00cc*/ 	.word	0x000166c0


	//   ....[19]....
        /*00d0*/ 	.word	0x00016760


	//   ....[20]....
        /*00d4*/ 	.word	0x00016790


	//----- nvinfo : EIATTR_VRC_CTA_INIT_COUNT
	.align		4
.L_1238:
        /*00d8*/ 	.byte	0x02, 0x4a
	.zero		1
	.zero		1


	//----- nvinfo : EIATTR_EXIT_INSTR_OFFSETS
	.align		4
        /*00dc*/ 	.byte	0x04, 0x1c
        /*00de*/ 	.short	(.L_1240 - .L_1239)


	//   ....[0]....
.L_1239:
        /*00e0*/ 	.word	0x000006f0


	//   ....[1]....
        /*00e4*/ 	.word	0x00017290


	//----- nvinfo : EIATTR_MAX_THREADS
	.align		4
.L_1240:
        /*00e8*/ 	.byte	0x04, 0x05
        /*00ea*/ 	.short	(.L_1242 - .L_1241)
.L_1241:
        /*00ec*/ 	.word	0x00000100
        /*00f0*/ 	.word	0x00000001
        /*00f4*/ 	.word	0x00000001


	//----- nvinfo : EIATTR_CRS_STACK_SIZE
	.align		4
.L_1242:
        /*00f8*/ 	.byte	0x04, 0x1e
        /*00fa*/ 	.short	(.L_1244 - .L_1243)
.L_1243:
        /*00fc*/ 	.word	0x00000000


	//----- nvinfo : EIATTR_CBANK_PARAM_SIZE
	.align		4
.L_1244:
        /*0100*/ 	.byte	0x03, 0x19
        /*0102*/ 	.short	0x00e8


	//----- nvinfo : EIATTR_PARAM_CBANK
	.align		4
        /*0104*/ 	.byte	0x04, 0x0a
        /*0106*/ 	.short	(.L_1246 - .L_1245)
	.align		4
.L_1245:
        /*0108*/ 	.word	index@(.nv.constant0._ZN10layer_norm13ln_fwd_kernelINS_13Kernel_traitsI13__nv_bfloat16S2_S2_S2_fjLj6144ELj1ELj1ELj8ELj16ENS_18Kernel_traits_baseILj6144ES2_S2_S2_S2_fjLj256EEEEELb1ELb1ELb1ELb0EEEvNS_9FwdParamsE)
        /*010c*/ 	.short	0x0380
        /*010e*/ 	.short	0x00e8


	//----- nvinfo : EIATTR_SW_WAR
	.align		4
.L_1246:
        /*0110*/ 	.byte	0x04, 0x36
        /*0112*/ 	.short	(.L_1248 - .L_1247)
.L_1247:
        /*0114*/ 	.word	0x00000008
.L_1248:


//--------------------- .nv.info._ZN10layer_norm13ln_fwd_kernelINS_13Kernel_traitsI13__nv_bfloat16S2_S2_S2_fjLj6144ELj1ELj1ELj8ELj16ENS_18Kernel_traits_baseILj6144ES2_S2_S2_S2_fjLj256EEEEELb1ELb1ELb1ELb1EEEvNS_9FwdParamsE --------------------------
	.section	.nv.info._ZN10layer_norm13ln_fwd_kernelINS_13Kernel_traitsI13__nv_bfloat16S2_S2_S2_fjLj6144ELj1ELj1ELj8ELj16ENS_18Kernel_traits_baseILj6144ES2_S2_S2_S2_fjLj256EEEEELb1ELb1ELb1ELb1EEEvNS_9FwdParamsE,"",@"SHT_CUDA_INFO"
	.sectionflags	@""
	.align	4


	//----- nvinfo : EIATTR_CUDA_API_VERSION
	.align		4
        /*0000*/ 	.byte	0x04, 0x37
        /*0002*/ 	.short	(.L_1250 - .L_1249)
.L_1249:
        /*0004*/ 	.word	0x00000082


	//----- nvinfo : EIATTR_KPARAM_INFO
	.align		4
.L_1250:
        /*0008*/ 	.byte	0x04, 0x17
        /*000a*/ 	.short	(.L_1252 - .L_1251)
.L_1251:
        /*000c*/ 	.word	0x00000000
        /*0010*/ 	.short	0x0000
        /*0012*/ 	.short	0x0000
        /*0014*/ 	.byte	0x00, 0xf0, 0xa1, 0x03


	//----- nvinfo : EIATTR_SPARSE_MMA_MASK
	.align		4
.L_1252:
        /*0018*/ 	.byte	0x03, 0x50
        /*001a*/ 	.short	0x0000


	//----- nvinfo : EIATTR_MAXREG_COUNT
	.align		4
        /*001c*/ 	.byte	0x03, 0x1b
        /*001e*/ 	.short	0x00ff


	//----- nvinfo : EIATTR_NUM_BARRIERS
	.align		4
        /*0020*/ 	.byte	0x02, 0x4c
        /*0022*/ 	.byte	0x01
	.zero		1


	//----- nvinfo : EIATTR_MERCURY_ISA_VERSION
	.align		4
        /*0024*/ 	.byte	0x03, 0x5f
        /*0026*/ 	.short	0x0101


	//----- nvinfo : EIATTR_COOP_GROUP_MASK_REGIDS
	.align		4
        /*0028*/ 	.byte	0x04, 0x29
        /*002a*/ 	.short	(.L_1254 - .L_1253)


	//   ....[0]....
.L_1253:
        /*002c*/ 	.word	0xffffffff


	//   ....[1]....
        /*0030*/ 	.word	0xffffffff


	//   ....[2]....
        /*0034*/ 	.word	0xffffffff


	//   ....[3]....
        /*0038*/ 	.word	0xffffffff


	//   ....[4]....
        /*003c*/ 	.word	0xffffffff


	//   ....[5]....
        /*0040*/ 	.word	0xffffffff


	//   ....[6]....
        /*0044*/ 	.word	0xffffffff


	//   ....[7]....
        /*0048*/ 	.word	0xffffffff


	//   ....[8]....
        /*004c*/ 	.word	0xffffffff


	//   ....[9]....
        /*0050*/ 	.word	0xffffffff


	//   ....[10]....
        /*0054*/ 	.word	0xffffffff


	//   ....[11]....
        /*0058*/ 	.word	0xffffffff


	//   ....[12]....
        /*005c*/ 	.word	0xffffffff


	//   ....[13]....
        /*0060*/ 	.word	0xffffffff


	//   ....[14]....
        /*0064*/ 	.word	0xffffffff


	//   ....[15]....
        /*0068*/ 	.word	0xffffffff


	//   ....[16]....
        /*006c*/ 	.word	0xffffffff


	//   ....[17]....
        /*0070*/ 	.word	0xffffffff


	//   ....[18]....
        /*0074*/ 	.word	0xffffffff


	//   ....[19]....
        /*0078*/ 	.word	0xffffffff


	//   ....[20]....
        /*007c*/ 	.word	0xffffffff


	//----- nvinfo : EIATTR_COOP_GROUP_INSTR_OFFSETS
	.align		4
.L_1254:
        /*0080*/ 	.byte	0x04, 0x28
        /*0082*/ 	.short	(.L_1256 - .L_1255)


	//   ....[0]....
.L_1255:
        /*0084*/ 	.word	0x00013b50


	//   ....[1]....
        /*0088*/ 	.word	0x00013ba0


	//   ....[2]....
        /*008c*/ 	.word	0x00013be0


	//   ....[3]....
        /*0090*/ 	.word	0x00013c00


	//   ....[4]....
        /*0094*/ 	.word	0x00013c20


	//   ....[5]....
        /*0098*/ 	.word	0x00013f50


	//   ....[6]....
        /*009c*/ 	.word	0x00013f70


	//   ....[7]....
        /*00a0*/ 	.word	0x00013f90


	//   ....[8]....
        /*00a4*/ 	.word	0x00013fb0


	//   ....[9]....
        /*00a8*/ 	.word	0x00013fd0


	//   ....[10]....
        /*00ac*/ 	.word	0x00014150


	//   ....[11]....
        /*00b0*/ 	.word	0x00014180


	//   ....[12]....
        /*00b4*/ 	.word	0x00014190


	//   ....[13]....
        /*00b8*/ 	.word	0x000141d0


	//   ....[14]....
        /*00bc*/ 	.word	0x000142a0


	//   ....[15]....
        /*00c0*/ 	.word	0x000142d0


	//   ....[16]....
        /*00c4*/ 	.word	0x000142f0


	//   ....[17]....
        /*00c8*/ 	.word	0x00014390


	//   ....[18]....
        /*00cc*/ 	.word	0x000143e0


	//   ....[19]....
        /*00d0*/ 	.word	0x00014480


	//   ....[20]....
        /*00d4*/ 	.word	0x000144b0


	//----- nvinfo : EIATTR_VRC_CTA_INIT_COUNT
	.align		4
.L_1256:
        /*00d8*/ 	.byte	0x02, 0x4a
	.zero		1
	.zero		1


	//----- nvinfo : EIATTR_EXIT_INSTR_OFFSETS
	.align		4
        /*00dc*/ 	.byte	0x04, 0x1c
        /*00de*/ 	.short	(.L_1258 - .L_1257)


	//   ....[0]....
.L_1257:
        /*00e0*/ 	.word	0x00000250


	//   ....[1]....
        /*00e4*/ 	.word	0x00014f00


	//----- nvinfo : EIATTR_MAX_THREADS
	.align		4
.L_1258:
        /*00e8*/ 	.byte	0x04, 0x05
        /*00ea*/ 	.short	(.L_1260 - .L_1259)
.L_1259:
        /*00ec*/ 	.word	0x00000100
        /*00f0*/ 	.word	0x00000001
        /*00f4*/ 	.word	0x00000001


	//----- nvinfo : EIATTR_CRS_STACK_SIZE
	.align		4
.L_1260:
        /*00f8*/ 	.byte	0x04, 0x1e
        /*00fa*/ 	.short	(.L_1262 - .L_1261)
.L_1261:
        /*00fc*/ 	.word	0x00000000


	//----- nvinfo : EIATTR_CBANK_PARAM_SIZE
	.align		4
.L_1262:
        /*0100*/ 	.byte	0x03, 0x19
        /*0102*/ 	.short	0x00e8


	//----- nvinfo : EIATTR_PARAM_CBANK
	.align		4
        /*0104*/ 	.byte	0x04, 0x0a
        /*0106*/ 	.short	(.L_1264 - .L_1263)
	.align		4
.L_1263:
        /*0108*/ 	.word	index@(.nv.constant0._ZN10layer_norm13ln_fwd_kernelINS_13Kernel_traitsI13__nv_bfloat16S2_S2_S2_fjLj6144ELj1ELj1ELj8ELj16ENS_18Kernel_traits_baseILj6144ES2_S2_S2_S2_fjLj256EEEEELb1ELb1ELb1ELb1EEEvNS_9FwdParamsE)
        /*010c*/ 	.short	0x0380
        /*010e*/ 	.short	0x00e8


	//----- nvinfo : EIATTR_SW_WAR
	.align		4
.L_1264:
        /*0110*/ 	.byte	0x04, 0x36
        /*0112*/ 	.short	(.L_1266 - .L_1265)
.L_1265:
        /*0114*/ 	.word	0x00000008
.L_1266:


//--------------------- .nv.info._ZN10layer_norm13ln_fwd_kernelINS_13Kernel_traitsI6__halfS2_S2_S2_fjLj6144ELj1ELj1ELj8ELj16ENS_18Kernel_traits_baseILj6144ES2_S2_S2_S2_fjLj256EEEEELb0ELb0ELb0ELb0EEEvNS_9FwdParamsE --------------------------
	.section	.nv.info._ZN10layer_norm13ln_fwd_kernelINS_13Kernel_traitsI6__halfS2_S2_S2_fjLj6144ELj1ELj1ELj8ELj16ENS_18Kernel_traits_baseILj6144ES2_S2_S2_S2_fjLj256EEEEELb0ELb0ELb0ELb0EEEvNS_9FwdParamsE,"",@"SHT_CUDA_INFO"
	.sectionflags	@""
	.align	4


	//----- nvinfo : EIATTR_CUDA_API_VERSION
	.align		4
        /*0000*/ 	.byte	0x04, 0x37
        /*0002*/ 	.short	(.L_1268 - .L_1267)
.L_1267:
        /*0004*/ 	.word	0x00000082


	//----- nvinfo : EIATTR_KPARAM_INFO
	.align		4
.L_1268:
        /*0008*/ 	.byte	0x04, 0x17
        /*000a*/ 	.short	(.L_1270 - .L_1269)
.L_1269:
        /*000c*/ 	.word	0x00000000
        /*0010*/ 	.short	0x0000
        /*0012*/ 	.short	0x0000
        /*0014*/ 	.byte	0x00, 0xf0, 0xa1, 0x03


	//----- nvinfo : EIATTR_SPARSE_MMA_MASK
	.align		4
.L_1270:
        /*0018*/ 	.byte	0x03, 0x50
        /*001a*/ 	.short	0x0000


	//----- nvinfo : EIATTR_MAXREG_COUNT
	.align		4
        /*001c*/ 	.byte	0x03, 0x1b
        /*001e*/ 	.short	0x00ff


	//----- nvinfo : EIATTR_NUM_BARRIERS
	.align		4
        /*0020*/ 	.byte	0x02, 0x4c
        /*0022*/ 	.byte	0x01
	.zero		1


	//----- nvinfo : EIATTR_MERCURY_ISA_VERSION
	.align		4
        /*0024*/ 	.byte	0x03, 0x5f
        /*0026*/ 	.short	0x0101


	//----- nvinfo : EIATTR_COOP_GROUP_MASK_REGIDS
	.align		4
        /*0028*/ 	.byte	0x04, 0x29
        /*002a*/ 	.short	(.L_1272 - .L_1271)


	//   ....[0]....
.L_1271:
        /*002c*/ 	.word	0xffffffff


	//   ....[1]....
        /*0030*/ 	.word	0xffffffff


	//   ....[2]....
        /*0034*/ 	.word	0xffffffff


	//   ....[3]....
        /*0038*/ 	.word	0xffffffff


	//   ....[4]....
        /*003c*/ 	.word	0xffffffff


	//   ....[5]....
        /*0040*/ 	.word	0xffffffff


	//   ....[6]....
        /*0044*/ 	.word	0xffffffff


	//   ....[7]....
        /*0048*/ 	.word	0xffffffff


	//   ....[8]....
        /*004c*/ 	.word	0xffffffff


	//   ....[9]....
        /*0050*/ 	.word	0xffffffff


	//   ....[10]....
        /*0054*/ 	.word	0xffffffff


	//   ....[11]....
        /*0058*/ 	.word	0xffffffff


	//   ....[12]....
        /*005c*/ 	.word	0xffffffff


	//   ....[13]....
        /*0060*/ 	.word	0xffffffff


	//   ....[14]....
        /*0064*/ 	.word	0xffffffff


	//   ....[15]....
        /*0068*/ 	.word	0xffffffff


	//   ....[16]....
        /*006c*/ 	.word	0xffffffff


	//   ....[17]....
        /*0070*/ 	.word	0xffffffff


	//   ....[18]....
        /*0074*/ 	.word	0xffffffff


	//   ....[19]....
        /*0078*/ 	.word	0xffffffff


	//   ....[20]....
        /*007c*/ 	.word	0xffffffff


	//----- nvinfo : EIATTR_COOP_GROUP_INSTR_OFFSETS
	.align		4
.L_1272:
        /*0080*/ 	.byte	0x04, 0x28
        /*0082*/ 	.short	(.L_1274 - .L_1273)


	//   ....[0]....
.L_1273:
        /*0084*/ 	.word	0x00001860


	//   ....[1]....
        /*0088*/ 	.word	0x00001880


	//   ....[2]....
        /*008c*/ 	.word	0x000018a0


	//   ....[3]....
        /*0090*/ 	.word	0x000018c0


	//   ....[4]....
        /*0094*/ 	.word	0x000018f0


	//   ....[5]....
        /*0098*/ 	.word	0x00001c50


	//   ....[6]....
        /*009c*/ 	.word	0x00001c70


	//   ....[7]....
        /*00a0*/ 	.word	0x00001c90


	//   ....[8]....
        /*00a4*/ 	.word	0x00001cb0


	//   ....[9]....
        /*00a8*/ 	.word	0x00001cd0


	//   ....[10]....
        /*00ac*/ 	.word	0x00001e60


	//   ....[11]....
        /*00b0*/ 	.word	0x00001ea0


	//   ....[12]....
        /*00b4*/ 	.word	0x00001f50


	//   ....[13]....
        /*00b8*/ 	.word	0x00001f80


	//   ....[14]....
        /*00bc*/ 	.word	0x00001fb0


	//   ....[15]....
        /*00c0*/ 	.word	0x00002040


	//   ....[16]....
        /*00c4*/ 	.word	0x00002090


	//   ....[17]....
        /*00c8*/ 	.word	0x000020b0


	//   ....[18]....
        /*00cc*/ 	.word	0x00002150


	//   ....[19]....
        /*00d0*/ 	.word	0x00002190


	//   ....[20]....
        /*00d4*/ 	.word	0x000021d0


	//----- nvinfo : EIATTR_VRC_CTA_INIT_COUNT
	.align		4
.L_1274:
        /*00d8*/ 	.byte	0x02, 0x4a
	.zero		1
	.zero		1


	//----- nvinfo : EIATTR_EXIT_INSTR_OFFSETS
	.align		4
        /*00dc*/ 	.byte	0x04, 0x1c
        /*00de*/ 	.short	(.L_1276 - .L_1275)


	//   ....[0]....
.L_1275:
        /*00e0*/ 	.word	0x00000460


	//   ....[1]....
        /*00e4*/ 	.word	0x00002c50


	//----- nvinfo : EIATTR_MAX_THREADS
	.align		4
.L_1276:
        /*00e8*/ 	.byte	0x04, 0x05
        /*00ea*/ 	.short	(.L_1278 - .L_1277)
.L_1277:
        /*00ec*/ 	.word	0x00000100
        /*00f0*/ 	.word	0x00000001
        /*00f4*/ 	.word	0x00000001


	//----- nvinfo : EIATTR_CRS_STACK_SIZE
	.align		4
.L_1278:
        /*00f8*/ 	.byte	0x04, 0x1e
        /*00fa*/ 	.short	(.L_1280 - .L_1279)
.L_1279:
        /*00fc*/ 	.word	0x00000000


	//----- nvinfo : EIATTR_CBANK_PARAM_SIZE
	.align		4
.L_1280:
        /*0100*/ 	.byte	0x03, 0x19
        /*0102*/ 	.short	0x00e8


	//----- nvinfo : EIATTR_PARAM_CBANK
	.align		4
        /*0104*/ 	.byte	0x04, 0x0a
        /*0106*/ 	.short	(.L_1282 - .L_1281)
	.align		4
.L_1281:
        /*0108*/ 	.word	index@(.nv.constant0._ZN10layer_norm13ln_fwd_kernelINS_13Kernel_traitsI6__halfS2_S2_S2_fjLj6144ELj1ELj1ELj8ELj16ENS_18Kernel_traits_baseILj6144ES2_S2_S2_S2_fjLj256EEEEELb0ELb0ELb0ELb0EEEvNS_9FwdParamsE)
        /*010c*/ 	.short	0x0380
        /*010e*/ 	.short	0x00e8


	//----- nvinfo : EIATTR_SW_WAR
	.align		4
.L_1282:
        /*0110*/ 	.byte	0x04, 0x36
        /*0112*/ 	.short	(.L_1284 - .L_1283)
.L_1283:
        /*0114*/ 	.word	0x00000008
.L_1284:


//--------------------- .nv.info._ZN10layer_norm13ln_fwd_kernelINS_13Kernel_traitsI6__halfS2_S2_S2_fjLj6144ELj1ELj1ELj8ELj16ENS_18Kernel_traits_baseILj6144ES2_S2_S2_S2_fjLj256EEEEELb0ELb0ELb0ELb1EEEvNS_9FwdParamsE --------------------------
	.section	.nv.info._ZN10layer_norm13ln_fwd_kernelINS_13Kernel_traitsI6__halfS2_S2_S2_fjLj6144ELj1ELj1ELj8ELj16ENS_18Kernel_traits_baseILj6144ES2_S2_S2_S2_fjLj256EEEEELb0ELb0ELb0ELb1EEEvNS_9FwdParamsE,"",@"SHT_CUDA_INFO"
	.sectionflags	@""
	.align	4


	//----- nvinfo : EIATTR_CUDA_API_VERSION
	.align		4
        /*0000*/ 	.byte	0x04, 0x37
        /*0002*/ 	.short	(.L_1286 - .L_1285)
.L_1285:
        /*0004*/ 	.word	0x00000082


	//----- nvinfo : EIATTR_KPARAM_INFO
	.align		4
.L_1286:
        /*0008*/ 	.byte	0x04, 0x17
        /*000a*/ 	.short	(.L_1288 - .L_1287)
.L_1287:
        /*000c*/ 	.word	0x00000000
        /*0010*/ 	.short	0x0000
        /*0012*/ 	.short	0x0000
        /*0014*/ 	.byte	0x00, 0xf0, 0xa1, 0x03


	//----- nvinfo : EIATTR_SPARSE_MMA_MASK
	.align		4
.L_1288:
        /*0018*/ 	.byte	0x03, 0x50
        /*001a*/ 	.short	0x0000


	//----- nvinfo : EIATTR_MAXREG_COUNT
	.align		4
        /*001c*/ 	.byte	0x03, 0x1b
        /*001e*/ 	.short	0x00ff


	//----- nvinfo : EIATTR_NUM_BARRIERS
	.align		4
        /*0020*/ 	.byte	0x02, 0x4c
        /*0022*/ 	.byte	0x01
	.zero		1


	//----- nvinfo : EIATTR_MERCURY_ISA_VERSION
	.align		4
        /*0024*/ 	.byte	0x03, 0x5f
        /*0026*/ 	.short	0x0101


	//----- nvinfo : EIATTR_COOP_GROUP_MASK_REGIDS
	.align		4
        /*0028*/ 	.byte	0x04, 0x29
        /*002a*/ 	.short	(.L_1290 - .L_1289)


	//   ....[0]....
.L_1289:
        /*002c*/ 	.word	0xffffffff


	//   ....[1]....
        /*0030*/ 	.word	0xffffffff


	//   ....[2]....
        /*0034*/ 	.word	0xffffffff


	//   ....[3]....
        /*0038*/ 	.word	0xffffffff


	//   ....[4]....
        /*003c*/ 	.word	0xffffffff


	//   ....[5]....
        /*0040*/ 	.word	0xffffffff


	//   ....[6]....
        /*0044*/ 	.word	0xffffffff


	//   ....[7]....
        /*0048*/ 	.word	0xffffffff


	//   ....[8]....
        /*004c*/ 	.word	0xffffffff


	//   ....[9]....
        /*0050*/ 	.word	0xffffffff


	//   ....[10]....
        /*0054*/ 	.word	0xffffffff


	//   ....[11]....
        /*0058*/ 	.word	0xffffffff


	//   ....[12]....
        /*005c*/ 	.word	0xffffffff


	//   ....[13]....
        /*0060*/ 	.word	0xffffffff


	//   ....[14]....
        /*0064*/ 	.word	0xffffffff


	//   ....[15]....
        /*0068*/ 	.word	0xffffffff


	//   ....[16]....
        /*006c*/ 	.word	0xffffffff


	//   ....[17]....
        /*0070*/ 	.word	0xffffffff


	//   ....[18]....
        /*0074*/ 	.word	0xffffffff


	//   ....[19]....
        /*0078*/ 	.word	0xffffffff


	//   ....[20]....
        /*007c*/ 	.word	0xffffffff


	//----- nvinfo : EIATTR_COOP_GROUP_INSTR_OFFSETS
	.align		4
.L_1290:
        /*0080*/ 	.byte	0x04, 0x28
        /*0082*/ 	.short	(.L_1292 - .L_1291)


	//   ....[0]....
.L_1291:
        /*0084*/ 	.word	0x00001800


	//   ....[1]....
        /*0088*/ 	.word	0x00001820


	//   ....[2]....
        /*008c*/ 	.word	0x00001840


	//   ....[3]....
        /*0090*/ 	.word	0x00001860


	//   ....[4]....
        /*0094*/ 	.word	0x00001880


	//   ....[5]....
        /*0098*/ 	.word	0x00001bb0


	//   ....[6]....
        /*009c*/ 	.word	0x00001bd0


	//   ....[7]....
        /*00a0*/ 	.word	0x00001bf0


	//   ....[8]....
        /*00a4*/ 	.word	0x00001c20


	//   ....[9]....
        /*00a8*/ 	.word	0x00001c60


	//   ....[10]....
        /*00ac*/ 	.word	0x00001e10


	//   ....[11]....
        /*00b0*/ 	.word	0x00001e50


	//   ....[12]....
        /*00b4*/ 	.word	0x00001f00


	//   ....[13]....
        /*00b8*/ 	.word	0x00001f30


	//   ....[14]....
        /*00bc*/ 	.word	0x00001f50


	//   ....[15]....
        /*00c0*/ 	.word	0x00002000


	//   ....[16]....
        /*00c4*/ 	.word	0x00002020


	//   ....[17]....
        /*00c8*/ 	.word	0x00002040


	//   ....[18]....
        /*00cc*/ 	.word	0x000020a0


	//   ....[19]....
        /*00d0*/ 	.word	0x00002150


	//   ....[20]....
        /*00d4*/ 	.word	0x00002170


	//----- nvinfo : EIATTR_VRC_CTA_INIT_COUNT
	.align		4
.L_1292:
        /*00d8*/ 	.byte	0x02, 0x4a
	.zero		1
	.zero		1


	//----- nvinfo : EIATTR_EXIT_INSTR_OFFSETS
	.align		4
        /*00dc*/ 	.byte	0x04, 0x1c
        /*00de*/ 	.short	(.L_1294 - .L_1293)


	//   ....[0]....
.L_1293:
        /*00e0*/ 	.word	0x000002d0


	//   ....[1]....
        /*00e4*/ 	.word	0x00002830


	//----- nvinfo : EIATTR_MAX_THREADS
	.align		4
.L_1294:
        /*00e8*/ 	.byte	0x04, 0x05
        /*00ea*/ 	.short	(.L_1296 - .L_1295)
.L_1295:
        /*00ec*/ 	.word	0x00000100
        /*00f0*/ 	.word	0x00000001
        /*00f4*/ 	.word	0x00000001


	//----- nvinfo : EIATTR_CRS_STACK_SIZE
	.align		4
.L_1296:
        /*00f8*/ 	.byte	0x04, 0x1e
        /*00fa*/ 	.short	(.L_1298 - .L_1297)
.L_1297:
        /*00fc*/ 	.word	0x00000000


	//----- nvinfo : EIATTR_CBANK_PARAM_SIZE
	.align		4
.L_1298:
        /*0100*/ 	.byte	0x03, 0x19
        /*0102*/ 	.short	0x00e8


	//----- nvinfo : EIATTR_PARAM_CBANK
	.align		4
        /*0104*/ 	.byte	0x04, 0x0a
        /*0106*/ 	.short	(.L_1300 - .L_1299)
	.align		4
.L_1299:
        /*0108*/ 	.word	index@(.nv.constant0._ZN10layer_norm13ln_fwd_kernelINS_13Kernel_traitsI6__halfS2_S2_S2_fjLj6144ELj1ELj1ELj8ELj16ENS_18Kernel_traits_baseILj6144ES2_S2_S2_S2_fjLj256EEEEELb0ELb0ELb0ELb1EEEvNS_9FwdParamsE)
        /*010c*/ 	.short	0x0380
        /*010e*/ 	.short	0x00e8


	//----- nvinfo : EIATTR_SW_WAR
	.align		4
.L_1300:
        /*0110*/ 	.byte	0x04, 0x36
        /*0112*/ 	.short	(.L_1302 - .L_1301)
.L_1301:
        /*0114*/ 	.word	0x00000008
.L_1302:


//--------------------- .nv.info._ZN10layer_norm13ln_fwd_kernelINS_13Kernel_traitsI6__halfS2_S2_S2_fjLj6144ELj1ELj1ELj8ELj16ENS_18Kernel_traits_baseILj6144ES2_S2_S2_S2_fjLj256EEEEELb0ELb0ELb1ELb0EEEvNS_9FwdParamsE --------------------------
	.section	.nv.info._ZN10layer_norm13ln_fwd_kernelINS_13Kernel_traitsI6__halfS2_S2_S2_fjLj6144ELj1ELj1ELj8ELj16ENS_18Kernel_traits_baseILj6144ES2_S2_S2_S2_fjLj256EEEEELb0ELb0ELb1ELb0EEEvNS_9FwdParamsE,"",@"SHT_CUDA_INFO"
	.sectionflags	@""
	.align	4


	//----- nvinfo : EIATTR_CUDA_API_VERSION
	.align		4
        /*0000*/ 	.byte	0x04, 0x37
        /*0002*/ 	.short	(.L_1304 - .L_1303)
.L_1303:
        /*0004*/ 	.word	0x00000082


	//----- nvinfo : EIATTR_KPARAM_INFO
	.align		4
.L_1304:
        /*0008*/ 	.byte	0x04, 0x17
        /*000a*/ 	.short	(.L_1306 - .L_1305)
.L_1305:
        /*000c*/ 	.word	0x00000000
        /*0010*/ 	.short	0x0000
        /*0012*/ 	.short	0x0000
        /*0014*/ 	.byte	0x00, 0xf0, 0xa1, 0x03


	//----- nvinfo : EIATTR_SPARSE_MMA_MASK
	.align		4
.L_1306:
        /*0018*/ 	.byte	0x03, 0x50
        /*001a*/ 	.short	0x0000


	//----- nvinfo : EIATTR_MAXREG_COUNT
	.align		4
        /*001c*/ 	.byte	0x03, 0x1b
        /*001e*/ 	.short	0x00ff


	//----- nvinfo : EIATTR_NUM_BARRIERS
	.align		4
        /*0020*/ 	.byte	0x02, 0x4c
        /*0022*/ 	.byte	0x01
	.zero		1


	//----- nvinfo : EIATTR_MERCURY_ISA_VERSION
	.align		4
        /*0024*/ 	.byte	0x03, 0x5f
        /*0026*/ 	.short	0x0101


	//----- nvinfo : EIATTR_COOP_GROUP_MASK_REGIDS
	.align		4
        /*0028*/ 	.byte	0x04, 0x29
        /*002a*/ 	.short	(.L_1308 - .L_1307)


	//   ....[0]....
.L_1307:
        /*002c*/ 	.word	0xffffffff


	//   ....[1]....
        /*0030*/ 	.word	0xffffffff


	//   ....[2]....
        /*0034*/ 	.word	0xffffffff


	//   ....[3]....
        /*0038*/ 	.word	0xffffffff


	//   ....[4]....
        /*003c*/ 	.word	0xffffffff


	//   ....[5]....
        /*0040*/ 	.word	0xffffffff


	//   ....[6]....
        /*0044*/ 	.word	0xffffffff


	//   ....[7]....
        /*0048*/ 	.word	0xffffffff


	//   ....[8]....
        /*004c*/ 	.word	0xffffffff


	//   ....[9]....
        /*0050*/ 	.word	0xffffffff


	//   ....[10]....
        /*0054*/ 	.word	0xffffffff


	//   ....[11]....
        /*0058*/ 	.word	0xffffffff


	//   ....[12]....
        /*005c*/ 	.word	0xffffffff


	//   ....[13]....
        /*0060*/ 	.word	0xffffffff


	//   ....[14]....
        /*0064*/ 	.word	0xffffffff


	//   ....[15]....
        /*0068*/ 	.word	0xffffffff


	//   ....[16]....
        /*006c*/ 	.word	0xffffffff


	//   ....[17]....
        /*0070*/ 	.word	0xffffffff


	//   ....[18]....
        /*0074*/ 	.word	0xffffffff


	//   ....[19]....
        /*0078*/ 	.word	0xffffffff


	//   ....[20]....
        /*007c*/ 	.word	0xffffffff


	//----- nvinfo : EIATTR_COOP_GROUP_INSTR_OFFSETS
	.align		4
.L_1308:
        /*0080*/ 	.byte	0x04, 0x28
        /*0082*/ 	.short	(.L_1310 - .L_1309)


	//   ....[0]....
.L_1309:
        /*0084*/ 	.word	0x00001ce0


	//   ....[1]....
        /*0088*/ 	.word	0x00001d00


	//   ....[2]....
        /*008c*/ 	.word	0x00001d20


	//   ....[3]....
        /*0090*/ 	.word	0x00001d40


	//   ....[4]....
        /*0094*/ 	.word	0x00001d60


	//   ....[5]....
        /*0098*/ 	.word	0x000020e0


	//   ....[6]....
        /*009c*/ 	.word	0x00002100


	//   ....[7]....
        /*00a0*/ 	.word	0x00002120


	//   ....[8]....
        /*00a4*/ 	.word	0x00002140


	//   ....[9]....
        /*00a8*/ 	.word	0x00002160


	//   ....[10]....
        /*00ac*/ 	.word	0x000022e0


	//   ....[11]....
        /*00b0*/ 	.word	0x00002320


	//   ....[12]....
        /*00b4*/ 	.word	0x000023b0


	//   ....[13]....
        /*00b8*/ 	.word	0x000023e0


	//   ....[14]....
        /*00bc*/ 	.word	0x00002410


	//   ....[15]....
        /*00c0*/ 	.word	0x00002460


	//   ....[16]....
        /*00c4*/ 	.word	0x00002470


	//   ....[17]....
        /*00c8*/ 	.word	0x00002550


	//   ....[18]....
        /*00cc*/ 	.word	0x00002570


	//   ....[19]....
        /*00d0*/ 	.word	0x00002630


	//   ....[20]....
        /*00d4*/ 	.word	0x00002650


	//----- nvinfo : EIATTR_VRC_CTA_INIT_COUNT
	.align		4
.L_1310:
        /*00d8*/ 	.byte	0x02, 0x4a
	.zero		1
	.zero		1


	//----- nvinfo : EIATTR_EXIT_INSTR_OFFSETS
	.align		4
        /*00dc*/ 	.byte	0x04, 0x1c
        /*00de*/ 	.short	(.L_1312 - .L_1311)


	//   ....[0]....
.L_1311:
        /*00e0*/ 	.word	0x00000440


	//   ....[1]....
        /*00e4*/ 	.word	0x00003160


	//----- nvinfo : EIATTR_MAX_THREADS
	.align		4
.L_1312:
        /*00e8*/ 	.byte	0x04, 0x05
        /*00ea*/ 	.short	(.L_1314 - .L_1313)
.L_1313:
        /*00ec*/ 	.word	0x00000100
        /*00f0*/ 	.word	0x00000001
        /*00f4*/ 	.word	0x00000001


	//----- nvinfo : EIATTR_CRS_STACK_SIZE
	.align		4
.L_1314:
        /*00f8*/ 	.byte	0x04, 0x1e
        /*00fa*/ 	.short	(.L_1316 - .L_1315)
.L_1315:
        /*00fc*/ 	.word	0x00000000


	//----- nvinfo : EIATTR_CBANK_PARAM_SIZE
	.align		4
.L_1316:
        /*0100*/ 	.byte	0x03, 0x19
        /*0102*/ 	.short	0x00e8


	//----- nvinfo : EIATTR_PARAM_CBANK
	.align		4
        /*0104*/ 	.byte	0x04, 0x0a
        /*0106*/ 	.short	(.L_1318 - .L_1317)
	.align		4
.L_1317:
        /*0108*/ 	.word	index@(.nv.constant0._ZN10layer_norm13ln_fwd_kernelINS_13Kernel_traitsI6__halfS2_S2_S2_fjLj6144ELj1ELj1ELj8ELj16ENS_18Kernel_traits_baseILj6144ES2_S2_S2_S2_fjLj256EEEEELb0ELb0ELb1ELb0EEEvNS_9FwdParamsE)
        /*010c*/ 	.short	0x0380
        /*010e*/ 	.short	0x00e8


	//----- nvinfo : EIATTR_SW_WAR
	.align		4
.L_1318:
        /*0110*/ 	.byte	0x04, 0x36
        /*0112*/ 	.short	(.L_1320 - .L_1319)
.L_1319:
        /*0114*/ 	.word	0x00000008
.L_1320:


//--------------------- .nv.info._ZN10layer_norm13ln_fwd_kernelINS_13Kernel_traitsI6__halfS2_S2_S2_fjLj6144ELj1ELj1ELj8ELj16ENS_18Kernel_traits_baseILj6144ES2_S2_S2_S2_fjLj256EEEEELb0ELb0ELb1ELb1EEEvNS_9FwdParamsE --------------------------
	.section	.nv.info._ZN10layer_norm13ln_fwd_kernelINS_13Kernel_traitsI6__halfS2_S2_S2_fjLj6144ELj1ELj1ELj8ELj16ENS_18Kernel_traits_baseILj6144ES2_S2_S2_S2_fjLj256EEEEELb0ELb0ELb1ELb1EEEvNS_9FwdParamsE,"",@"SHT_CUDA_INFO"
	.sectionflags	@""
	.align	4


	//----- nvinfo : EIATTR_CUDA_API_VERSION
	.align		4
        /*0000*/ 	.byte	0x04, 0x37
        /*0002*/ 	.short	(.L_1322 - .L_1321)
.L_1321:
        /*0004*/ 	.word	0x00000082


	//----- nvinfo : EIATTR_KPARAM_INFO
	.align		4
.L_1322:
        /*0008*/ 	.byte	0x04, 0x17
        /*000a*/ 	.short	(.L_1324 - .L_1323)
.L_1323:
        /*000c*/ 	.word	0x00000000
        /*0010*/ 	.short	0x0000
        /*0012*/ 	.short	0x0000
        /*0014*/ 	.byte	0x00, 0xf0, 0xa1, 0x03


	//----- nvinfo : EIATTR_SPARSE_MMA_MASK
	.align		4
.L_1324:
        /*0018*/ 	.byte	0x03, 0x50
        /*001a*/ 	.short	0x0000


	//----- nvinfo : EIATTR_MAXREG_COUNT
	.align		4
        /*001c*/ 	.byte	0x03, 0x1b
        /*001e*/ 	.short	0x00ff


	//----- nvinfo : EIATTR_NUM_BARRIERS
	.align		4
        /*0020*/ 	.byte	0x02, 0x4c
        /*0022*/ 	.byte	0x01
	.zero		1


	//----- nvinfo : EIATTR_MERCURY_ISA_VERSION
	.align		4
        /*0024*/ 	.byte	0x03, 0x5f
        /*0026*/ 	.short	0x0101


	//----- nvinfo : EIATTR_COOP_GROUP_MASK_REGIDS
	.align		4
        /*0028*/ 	.byte	0x04, 0x29
        /*002a*/ 	.short	(.L_1326 - .L_1325)


	//   ....[0]....
.L_1325:
        /*002c*/ 	.word	0xffffffff


	//   ....[1]....
        /*0030*/ 	.word	0xffffffff


	//   ....[2]....
        /*0034*/ 	.word	0xffffffff


	//   ....[3]....
        /*0038*/ 	.word	0xffffffff


	//   ....[4]....
        /*003c*/ 	.word	0xffffffff


	//   ....[5]....
        /*0040*/ 	.word	0xffffffff


	//   ....[6]....
        /*0044*/ 	.word	0xffffffff


	//   ....[7]....
        /*0048*/ 	.word	0xffffffff


	//   ....[8]....
        /*004c*/ 	.word	0xffffffff


	//   ....[9]....
        /*0050*/ 	.word	0xffffffff


	//   ....[10]....
        /*0054*/ 	.word	0xffffffff


	//   ....[11]....
        /*0058*/ 	.word	0xffffffff


	//   ....[12]....
        /*005c*/ 	.word	0xffffffff


	//   ....[13]....
        /*0060*/ 	.word	0xffffffff


	//   ....[14]....
        /*0064*/ 	.word	0xffffffff


	//   ....[15]....
        /*0068*/ 	.word	0xffffffff


	//   ....[16]....
        /*006c*/ 	.word	0xffffffff


	//   ....[17]....
        /*0070*/ 	.word	0xffffffff


	//   ....[18]....
        /*0074*/ 	.word	0xffffffff


	//   ....[19]....
        /*0078*/ 	.word	0xffffffff


	//   ....[20]....
        /*007c*/ 	.word	0xffffffff


	//----- nvinfo : EIATTR_COOP_GROUP_INSTR_OFFSETS
	.align		4
.L_1326:
        /*0080*/ 	.byte	0x04, 0x28
        /*0082*/ 	.short	(.L_1328 - .L_1327)


	//   ....[0]....
.L_1327:
        /*0084*/ 	.word	0x000018e0


	//   ....[1]....
        /*0088*/ 	.word	0x00001900


	//   ....[2]....
        /*008c*/ 	.word	0x00001920


	//   ....[3]....
        /*0090*/ 	.word	0x00001940


	//   ....[4]....
        /*0094*/ 	.word	0x00001960


	//   ....[5]....
        /*0098*/ 	.word	0x00001c90


	//   ....[6]....
        /*009c*/ 	.word	0x00001cb0


	//   ....[7]....
        /*00a0*/ 	.word	0x00001ce0


	//   ....[8]....
        /*00a4*/ 	.word	0x00001d10


	//   ....[9]....
        /*00a8*/ 	.word	0x00001d50


	//   ....[10]....
        /*00ac*/ 	.word	0x00001ee0


	//   ....[11]....
        /*00b0*/ 	.word	0x00001f20


	//   ....[12]....
        /*00b4*/ 	.word	0x00001fc0


	//   ....[13]....
        /*00b8*/ 	.word	0x00001fe0


	//   ....[14]....
        /*00bc*/ 	.word	0x00002050


	//   ....[15]....
        /*00c0*/ 	.word	0x00002090


	//   ....[16]....
        /*00c4*/ 	.word	0x000020d0


	//   ....[17]....
        /*00c8*/ 	.word	0x00002150


	//   ....[18]....
        /*00cc*/ 	.word	0x000021e0


	//   ....[19]....
        /*00d0*/ 	.word	0x00002220


	//   ....[20]....
        /*00d4*/ 	.word	0x00002270


	//----- nvinfo : EIATTR_VRC_CTA_INIT_COUNT
	.align		4
.L_1328:
        /*00d8*/ 	.byte	0x02, 0x4a
	.zero		1
	.zero		1


	//----- nvinfo : EIATTR_EXIT_INSTR_OFFSETS
	.align		4
        /*00dc*/ 	.byte	0x04, 0x1c
        /*00de*/ 	.short	(.L_1330 - .L_1329)


	//   ....[0]....
.L_1329:
        /*00e0*/ 	.word	0x00000180


	//   ....[1]....
        /*00e4*/ 	.word	0x00002cb0


	//----- nvinfo : EIATTR_MAX_THREADS
	.align		4
.L_1330:
        /*00e8*/ 	.byte	0x04, 0x05
        /*00ea*/ 	.short	(.L_1332 - .L_1331)
.L_1331:
        /*00ec*/ 	.word	0x00000100
        /*00f0*/ 	.word	0x00000001
        /*00f4*/ 	.word	0x00000001


	//----- nvinfo : EIATTR_CRS_STACK_SIZE
	.align		4
.L_1332:
        /*00f8*/ 	.byte	0x04, 0x1e
        /*00fa*/ 	.short	(.L_1334 - .L_1333)
.L_1333:
        /*00fc*/ 	.word	0x00000000


	//----- nvinfo : EIATTR_CBANK_PARAM_SIZE
	.align		4
.L_1334:
        /*0100*/ 	.byte	0x03, 0x19
        /*0102*/ 	.short	0x00e8


	//----- nvinfo : EIATTR_PARAM_CBANK
	.align		4
        /*0104*/ 	.byte	0x04, 0x0a
        /*0106*/ 	.short	(.L_1336 - .L_1335)
	.align		4
.L_1335:
        /*0108*/ 	.word	index@(.nv.constant0._ZN10layer_norm13ln_fwd_kernelINS_13Kernel_traitsI6__halfS2_S2_S2_fjLj6144ELj1ELj1ELj8ELj16ENS_18Kernel_traits_baseILj6144ES2_S2_S2_S2_fjLj256EEEEELb0ELb0ELb1ELb1EEEvNS_9FwdParamsE)
        /*010c*/ 	.short	0x0380
        /*010e*/ 	.short	0x00e8


	//----- nvinfo : EIATTR_SW_WAR
	.align		4
.L_1336:
        /*0110*/ 	.byte	0x04, 0x36
        /*0112*/ 	.short	(.L_1338 - .L_1337)
.L_1337:
        /*0114*/ 	.word	0x00000008
.L_1338:


//--------------------- .nv.info._ZN10layer_norm13ln_fwd_kernelINS_13Kernel_traitsI6__halfS2_S2_S2_fjLj6144ELj1ELj1ELj8ELj16ENS_18Kernel_traits_baseILj6144ES2_S2_S2_S2_fjLj256EEEEELb0ELb1ELb0ELb0EEEvNS_9FwdParamsE --------------------------
	.section	.nv.info._ZN10layer_norm13ln_fwd_kernelINS_13Kernel_traitsI6__halfS2_S2_S2_fjLj6144ELj1ELj1ELj8ELj16ENS_18Kernel_traits_baseILj6144ES2_S2_S2_S2_fjLj256EEEEELb0ELb1ELb0ELb0EEEvNS_9FwdParamsE,"",@"SHT_CUDA_INFO"
	.sectionflags	@""
	.align	4


	//----- nvinfo : EIATTR_CUDA_API_VERSION
	.align		4
        /*0000*/ 	.byte	0x04, 0x37
        /*0002*/ 	.short	(.L_1340 - .L_1339)
.L_1339:
        /*0004*/ 	.word	0x00000082


	//----- nvinfo : EIATTR_KPARAM_INFO
	.align		4
.L_1340:
        /*0008*/ 	.byte	0x04, 0x17
        /*000a*/ 	.short	(.L_1342 - .L_1341)
.L_1341:
        /*000c*/ 	.word	0x00000000
        /*0010*/ 	.short	0x0000
        /*0012*/ 	.short	0x0000
        /*0014*/ 	.byte	0x00, 0xf0, 0xa1, 0x03


	//----- nvinfo : EIATTR_SPARSE_MMA_MASK
	.align		4
.L_1342:
        /*0018*/ 	.byte	0x03, 0x50
        /*001a*/ 	.short	0x0000


	//----- nvinfo : EIATTR_MAXREG_COUNT
	.align		4
        /*001c*/ 	.byte	0x03, 0x1b
        /*001e*/ 	.short	0x00ff


	//----- nvinfo : EIATTR_NUM_BARRIERS
	.align		4
        /*0020*/ 	.byte	0x02, 0x4c
        /*0022*/ 	.byte	0x01
	.zero		1


	//----- nvinfo : EIATTR_MERCURY_ISA_VERSION
	.align		4
        /*0024*/ 	.byte	0x03, 0x5f
        /*0026*/ 	.short	0x0101


	//----- nvinfo : EIATTR_COOP_GROUP_MASK_REGIDS
	.align		4
        /*0028*/ 	.byte	0x04, 0x29
        /*002a*/ 	.short	(.L_1344 - .L_1343)


	//   ....[0]....
.L_1343:
        /*002c*/ 	.word	0xffffffff


	//   ....[1]....
        /*0030*/ 	.word	0xffffffff


	//   ....[2]....
        /*0034*/ 	.word	0xffffffff


	//   ....[3]....
        /*0038*/ 	.word	0xffffffff


	//   ....[4]....
        /*003c*/ 	.word	0xffffffff


	//   ....[5]....
        /*0040*/ 	.word	0xffffffff


	//   ....[6]....
        /*0044*/ 	.word	0xffffffff


	//   ....[7]....
        /*0048*/ 	.word	0xffffffff


	//   ....[8]....
        /*004c*/ 	.word	0xffffffff


	//   ....[9]....
        /*0050*/ 	.word	0xffffffff


	//   ....[10]....
        /*0054*/ 	.word	0xffffffff


	//   ....[11]....
        /*0058*/ 	.word	0xffffffff


	//   ....[12]....
        /*005c*/ 	.word	0xffffffff


	//   ....[13]....
        /*0060*/ 	.word	0xffffffff


	//   ....[14]....
        /*0064*/ 	.word	0xffffffff


	//   ....[15]....
        /*0068*/ 	.word	0xffffffff


	//   ....[16]....
        /*006c*/ 	.word	0xffffffff


	//   ....[17]....
        /*0070*/ 	.word	0xffffffff


	//   ....[18]....
        /*0074*/ 	.word	0xffffffff


	//   ....[19]....
        /*0078*/ 	.word	0xffffffff


	//   ....[20]....
        /*007c*/ 	.word	0xffffffff


	//----- nvinfo : EIATTR_COOP_GROUP_INSTR_OFFSETS
	.align		4
.L_1344:
        /*0080*/ 	.byte	0x04, 0x28
        /*0082*/ 	.short	(.L_1346 - .L_1345)


	//   ....[0]....
.L_1345:
        /*0084*/ 	.word	0x00001b90


	//   ....[1]....
        /*0088*/ 	.word	0x00001bb0


	//   ....[2]....
        /*008c*/ 	.word	0x00001bd0


	//   ....[3]....
        /*0090*/ 	.word	0x00001bf0


	//   ....[4]....
        /*0094*/ 	.word	0x00001c10


	//   ....[5]....
        /*0098*/ 	.word	0x00001f70


	//   ....[6]....
        /*009c*/ 	.word	0x00001fd0


	//   ....[7]....
        /*00a0*/ 	.word	0x00002020


	//   ....[8]....
        /*00a4*/ 	.word	0x00002040


	//   ....[9]....
        /*00a8*/ 	.word	0x00002070


	//   ....[10]....
        /*00ac*/ 	.word	0x00002170


	//   ....[11]....
        /*00b0*/ 	.word	0x000021d0


	//   ....[12]....
        /*00b4*/ 	.word	0x00002200


	//   ....[13]....
        /*00b8*/ 	.word	0x00002230


	//   ....[14]....
        /*00bc*/ 	.word	0x00002240


	//   ....[15]....
        /*00c0*/ 	.word	0x000022e0


	//   ....[16]....
        /*00c4*/ 	.word	0x00002340


	//   ....[17]....
        /*00c8*/ 	.word	0x000023d0


	//   ....[18]....
        /*00cc*/ 	.word	0x00002400


	//   ....[19]....
        /*00d0*/ 	.word	0x000024a0


	//   ....[20]....
        /*00d4*/ 	.word	0x000024d0


	//----- nvinfo : EIATTR_VRC_CTA_INIT_COUNT
	.align		4
.L_1346:
        /*00d8*/ 	.byte	0x02, 0x4a
	.zero		1
	.zero		1


	//----- nvinfo : EIATTR_EXIT_INSTR_OFFSETS
	.align		4
        /*00dc*/ 	.byte	0x04, 0x1c
        /*00de*/ 	.short	(.L_1348 - .L_1347)


	//   ....[0]....
.L_1347:
        /*00e0*/ 	.word	0x00000580


	//   ....[1]....
        /*00e4*/ 	.word	0x00002f50


	//----- nvinfo : EIATTR_MAX_THREADS
	.align		4
.L_1348:
        /*00e8*/ 	.byte	0x04, 0x05
        /*00ea*/ 	.short	(.L_1350 - .L_1349)
.L_1349:
        /*00ec*/ 	.word	0x00000100
        /*00f0*/ 	.word	0x00000001
        /*00f4*/ 	.word	0x00000001


	//----- nvinfo : EIATTR_CRS_STACK_SIZE
	.align		4
.L_1350:
        /*00f8*/ 	.byte	0x04, 0x1e
        /*00fa*/ 	.short	(.L_1352 - .L_1351)
.L_1351:
        /*00fc*/ 	.word	0x00000000


	//----- nvinfo : EIATTR_CBANK_PARAM_SIZE
	.align		4
.L_1352:
        /*0100*/ 	.byte	0x03, 0x19
        /*0102*/ 	.short	0x00e8


	//----- nvinfo : EIATTR_PARAM_CBANK
	.align		4
        /*0104*/ 	.byte	0x04, 0x0a
        /*0106*/ 	.short	(.L_1354 - .L_1353)
	.align		4
.L_1353:
        /*0108*/ 	.word	index@(.nv.constant0._ZN10layer_norm13ln_fwd_kernelINS_13Kernel_traitsI6__halfS2_S2_S2_fjLj6144ELj1ELj1ELj8ELj16ENS_18Kernel_traits_baseILj6144ES2_S2_S2_S2_fjLj256EEEEELb0ELb1ELb0ELb0EEEvNS_9FwdParamsE)
        /*010c*/ 	.short	0x0380
        /*010e*/ 	.short	0x00e8


	//----- nvinfo : EIATTR_SW_WAR
	.align		4
.L_1354:
        /*0110*/ 	.byte	0x04, 0x36
        /*0112*/ 	.short	(.L_1356 - .L_1355)
.L_1355:
        /*0114*/ 	.word	0x00000008
.L_1356:


//--------------------- .nv.info._ZN10layer_norm13ln_fwd_kernelINS_13Kernel_traitsI6__halfS2_S2_S2_fjLj6144ELj1ELj1ELj8ELj16ENS_18Kernel_traits_baseILj6144ES2_S2_S2_S2_fjLj256EEEEELb0ELb1ELb0ELb1EEEvNS_9FwdParamsE --------------------------
	.section	.nv.info._ZN10layer_norm13ln_fwd_kernelINS_13Kernel_traitsI6__halfS2_S2_S2_fjLj6144ELj1ELj1ELj8ELj16ENS_18Kernel_traits_baseILj6144ES2_S2_S2_S2_fjLj256EEEEELb0ELb1ELb0ELb1EEEvNS_9FwdParamsE,"",@"SHT_CUDA_INFO"
	.sectionflags	@""
	.align	4


	//----- nvinfo : EIATTR_CUDA_API_VERSION
	.align		4
        /*0000*/ 	.byte	0x04, 0x37
        /*0002*/ 	.short	(.L_1358 - .L_1357)
.L_1357:
        /*0004*/ 	.word	0x00000082


	//----- nvinfo : EIATTR_KPARAM_INFO
	.align		4
.L_1358:
        /*0008*/ 	.byte	0x04, 0x17
        /*000a*/ 	.short	(.L_1360 - .L_1359)
.L_1359:
        /*000c*/ 	.word	0x00000000
        /*0010*/ 	.short	0x0000
        /*0012*/ 	.short	0x0000
        /*0014*/ 	.byte	0x00, 0xf0, 0xa1, 0x03


	//----- nvinfo : EIATTR_SPARSE_MMA_MASK
	.align		4
.L_1360:
        /*0018*/ 	.byte	0x03, 0x50
        /*001a*/ 	.short	0x0000


	//----- nvinfo : EIATTR_MAXREG_COUNT
	.align		4
        /*001c*/ 	.byte	0x03, 0x1b
        /*001e*/ 	.short	0x00ff


	//----- nvinfo : EIATTR_NUM_BARRIERS
	.align		4
        /*0020*/ 	.byte	0x02, 0x4c
        /*0022*/ 	.byte	0x01
	.zero		1


	//----- nvinfo : EIATTR_MERCURY_ISA_VERSION
	.align		4
        /*0024*/ 	.byte	0x03, 0x5f
        /*0026*/ 	.short	0x0101


	//----- nvinfo : EIATTR_COOP_GROUP_MASK_REGIDS
	.align		4
        /*0028*/ 	.byte	0x04, 0x29
        /*002a*/ 	.short	(.L_1362 - .L_1361)


	//   ....[0]....
.L_1361:
        /*002c*/ 	.word	0xffffffff


	//   ....[1]....
        /*0030*/ 	.word	0xffffffff


	//   ....[2]....
        /*0034*/ 	.word	0xffffffff


	//   ....[3]....
        /*0038*/ 	.word	0xffffffff


	//   ....[4]....
        /*003c*/ 	.word	0xffffffff


	//   ....[5]....
        /*0040*/ 	.word	0xffffffff


	//   ....[6]....
        /*0044*/ 	.word	0xffffffff


	//   ....[7]....
        /*0048*/ 	.word	0xffffffff


	//   ....[8]....
        /*004c*/ 	.word	0xffffffff


	//   ....[9]....
        /*0050*/ 	.word	0xffffffff


	//   ....[10]....
        /*0054*/ 	.word	0xffffffff


	//   ....[11]....
        /*0058*/ 	.word	0xffffffff


	//   ....[12]....
        /*005c*/ 	.word	0xffffffff


	//   ....[13]....
        /*0060*/ 	.word	0xffffffff


	//   ....[14]....
        /*0064*/ 	.word	0xffffffff


	//   ....[15]....
        /*0068*/ 	.word	0xffffffff


	//   ....[16]....
        /*006c*/ 	.word	0xffffffff


	//   ....[17]....
        /*0070*/ 	.word	0xffffffff


	//   ....[18]....
        /*0074*/ 	.word	0xffffffff


	//   ....[19]....
        /*0078*/ 	.word	0xffffffff


	//   ....[20]....
        /*007c*/ 	.word	0xffffffff


	//----- nvinfo : EIATTR_COOP_GROUP_INSTR_OFFSETS
	.align		4
.L_1362:
        /*0080*/ 	.byte	0x04, 0x28
        /*0082*/ 	.short	(.L_1364 - .L_1363)


	//   ....[0]....
.L_1363:
        /*0084*/ 	.word	0x00001bc0


	//   ....[1]....
        /*0088*/ 	.word	0x00001be0


	//   ....[2]....
        /*008c*/ 	.word	0x00001c00


	//   ....[3]....
        /*0090*/ 	.word	0x00001c20


	//   ....[4]....
        /*0094*/ 	.word	0x00001c40


	//   ....[5]....
        /*0098*/ 	.word	0x00001f70


	//   ....[6]....
        /*009c*/ 	.word	0x00001f90


	//   ....[7]....
        /*00a0*/ 	.word	0x00001fb0


	//   ....[8]....
        /*00a4*/ 	.word	0x00001fd0


	//   ....[9]....
        /*00a8*/ 	.word	0x00001ff0


	//   ....[10]....
        /*00ac*/ 	.word	0x000021a0


	//   ....[11]....
        /*00b0*/ 	.word	0x000021f0


	//   ....[12]....
        /*00b4*/ 	.word	0x00002210


	//   ....[13]....
        /*00b8*/ 	.word	0x00002220


	//   ....[14]....
        /*00bc*/ 	.word	0x000022d0


	//   ....[15]....
        /*00c0*/ 	.word	0x00002310


	//   ....[16]....
        /*00c4*/ 	.word	0x00002320


	//   ....[17]....
        /*00c8*/ 	.word	0x000023d0


	//   ....[18]....
        /*00cc*/ 	.word	0x00002410


	//   ....[19]....
        /*00d0*/ 	.word	0x000024a0


	//   ....[20]....
        /*00d4*/ 	.word	0x000024d0


	//----- nvinfo : EIATTR_VRC_CTA_INIT_COUNT
	.align		4
.L_1364:
        /*00d8*/ 	.byte	0x02, 0x4a
	.zero		1
	.zero		1


	//----- nvinfo : EIATTR_EXIT_INSTR_OFFSETS
	.align		4
        /*00dc*/ 	.byte	0x04, 0x1c
        /*00de*/ 	.short	(.L_1366 - .L_1365)


	//   ....[0]....
.L_1365:
        /*00e0*/ 	.word	0x00000450


	//   ....[1]....
        /*00e4*/ 	.word	0x00002b90


	//----- nvinfo : EIATTR_MAX_THREADS
	.align		4
.L_1366:
        /*00e8*/ 	.byte	0x04, 0x05
        /*00ea*/ 	.short	(.L_1368 - .L_1367)
.L_1367:
        /*00ec*/ 	.word	0x00000100
        /*00f0*/ 	.word	0x00000001
        /*00f4*/ 	.word	0x00000001


	//----- nvinfo : EIATTR_CRS_STACK_SIZE
	.align		4
.L_1368:
        /*00f8*/ 	.byte	0x04, 0x1e
        /*00fa*/ 	.short	(.L_1370 - .L_1369)
.L_1369:
        /*00fc*/ 	.word	0x00000000


	//----- nvinfo : EIATTR_CBANK_PARAM_SIZE
	.align		4
.L_1370:
        /*0100*/ 	.byte	0x03, 0x19
        /*0102*/ 	.short	0x00e8


	//----- nvinfo : EIATTR_PARAM_CBANK
	.align		4
        /*0104*/ 	.byte	0x04, 0x0a
        /*0106*/ 	.short	(.L_1372 - .L_1371)
	.align		4
.L_1371:
        /*0108*/ 	.word	index@(.nv.constant0._ZN10layer_norm13ln_fwd_kernelINS_13Kernel_traitsI6__halfS2_S2_S2_fjLj6144ELj1ELj1ELj8ELj16ENS_18Kernel_traits_baseILj6144ES2_S2_S2_S2_fjLj256EEEEELb0ELb1ELb0ELb1EEEvNS_9FwdParamsE)
        /*010c*/ 	.short	0x0380
        /*010e*/ 	.short	0x00e8


	//----- nvinfo : EIATTR_SW_WAR
	.align		4
.L_1372:
        /*0110*/ 	.byte	0x04, 0x36
        /*0112*/ 	.short	(.L_1374 - .L_1373)
.L_1373:
        /*0114*/ 	.word	0x00000008
.L_1374:


//--------------------- .nv.info._ZN10layer_norm13ln_fwd_kernelINS_13Kernel_traitsI6__halfS2_S2_S2_fjLj6144ELj1ELj1ELj8ELj16ENS_18Kernel_traits_baseILj6144ES2_S2_S2_S2_fjLj256EEEEELb0ELb1ELb1ELb0EEEvNS_9FwdParamsE --------------------------
	.section	.nv.info._ZN10layer_norm13ln_fwd_kernelINS_13Kernel_traitsI6__halfS2_S2_S2_fjLj6144ELj1ELj1ELj8ELj16ENS_18Kernel_traits_baseILj6144ES2_S2_S2_S2_fjLj256EEEEELb0ELb1ELb1ELb0EEEvNS_9FwdParamsE,"",@"SHT_CUDA_INFO"
	.sectionflags	@""
	.align	4


	//----- nvinfo : EIATTR_CUDA_API_VERSION
	.align		4
        /*0000*/ 	.byte	0x04, 0x37
        /*0002*/ 	.short	(.L_1376 - .L_1375)
.L_1375:
        /*0004*/ 	.word	0x00000082


	//----- nvinfo : EIATTR_KPARAM_INFO
	.align		4
.L_1376:
        /*0008*/ 	.byte	0x04, 0x17
        /*000a*/ 	.short	(.L_1378 - .L_1377)
.L_1377:
        /*000c*/ 	.word	0x00000000
        /*0010*/ 	.short	0x0000
        /*0012*/ 	.short	0x0000
        /*0014*/ 	.byte	0x00, 0xf0, 0xa1, 0x03


	//----- nvinfo : EIATTR_SPARSE_MMA_MASK
	.align		4
.L_1378:
        /*0018*/ 	.byte	0x03, 0x50
        /*001a*/ 	.short	0x0000


	//----- nvinfo : EIATTR_MAXREG_COUNT
	.align		4
        /*001c*/ 	.byte	0x03, 0x1b
        /*001e*/ 	.short	0x00ff


	//----- nvinfo : EIATTR_NUM_BARRIERS
	.align		4
        /*0020*/ 	.byte	0x02, 0x4c
        /*0022*/ 	.byte	0x01
	.zero		1


	//----- nvinfo : EIATTR_MERCURY_ISA_VERSION
	.align		4
        /*0024*/ 	.byte	0x03, 0x5f
        /*0026*/ 	.short	0x0101


	//----- nvinfo : EIATTR_COOP_GROUP_MASK_REGIDS
	.align		4
        /*0028*/ 	.byte	0x04, 0x29
        /*002a*/ 	.short	(.L_1380 - .L_1379)


	//   ....[0]....
.L_1379:
        /*002c*/ 	.word	0xffffffff


	//   ....[1]....
        /*0030*/ 	.word	0xffffffff


	//   ....[2]....
        /*0034*/ 	.word	0xffffffff


	//   ....[3]....
        /*0038*/ 	.word	0xffffffff


	//   ....[4]....
        /*003c*/ 	.word	0xffffffff


	//   ....[5]....
        /*0040*/ 	.word	0xffffffff


	//   ....[6]....
        /*0044*/ 	.word	0xffffffff


	//   ....[7]....
        /*0048*/ 	.word	0xffffffff


	//   ....[8]....
        /*004c*/ 	.word	0xffffffff


	//   ....[9]....
        /*0050*/ 	.word	0xffffffff


	//   ....[10]....
        /*0054*/ 	.word	0xffffffff


	//   ....[11]....
        /*0058*/ 	.word	0xffffffff


	//   ....[12]....
        /*005c*/ 	.word	0xffffffff


	//   ....[13]....
        /*0060*/ 	.word	0xffffffff


	//   ....[14]....
        /*0064*/ 	.word	0xffffffff


	//   ....[15]....
        /*0068*/ 	.word	0xffffffff


	//   ....[16]....
        /*006c*/ 	.word	0xffffffff


	//   ....[17]....
        /*0070*/ 	.word	0xffffffff


	//   ....[18]....
        /*0074*/ 	.word	0xffffffff


	//   ....[19]....
        /*0078*/ 	.word	0xffffffff


	//   ....[20]....
        /*007c*/ 	.word	0xffffffff


	//----- nvinfo : EIATTR_COOP_GROUP_INSTR_OFFSETS
	.align		4
.L_1380:
        /*0080*/ 	.byte	0x04, 0x28
        /*0082*/ 	.short	(.L_1382 - .L_1381)


	//   ....[0]....
.L_1381:
        /*0084*/ 	.word	0x00002430


	//   ....[1]....
        /*0088*/ 	.word	0x00002450


	//   ....[2]....
        /*008c*/ 	.word	0x00002470


	//   ....[3]....
        /*0090*/ 	.word	0x00002490


	//   ....[4]....
        /*0094*/ 	.word	0x000024b0


	//   ....[5]....
        /*0098*/ 	.word	0x000027f0


	//   ....[6]....
        /*009c*/ 	.word	0x00002810


	//   ....[7]....
        /*00a0*/ 	.word	0x00002830


	//   ....[8]....
        /*00a4*/ 	.word	0x00002860


	//   ....[9]....
        /*00a8*/ 	.word	0x00002890


	//   ....[10]....
        /*00ac*/ 	.word	0x00002a10


	//   ....[11]....
        /*00b0*/ 	.word	0x00002a40


	//   ....[12]....
        /*00b4*/ 	.word	0x00002a60


	//   ....[13]....
        /*00b8*/ 	.word	0x00002aa0


	//   ....[14]....
        /*00bc*/ 	.word	0x00002b60


	//   ....[15]....
        /*00c0*/ 	.word	0x00002b90


	//   ....[16]....
        /*00c4*/ 	.word	0x00002bb0


	//   ....[17]....
        /*00c8*/ 	.word	0x00002c40


	//   ....[18]....
        /*00cc*/ 	.word	0x00002ca0


	//   ....[19]....
        /*00d0*/ 	.word	0x00002d50


	//   ....[20]....
        /*00d4*/ 	.word	0x00002d70


	//----- nvinfo : EIATTR_VRC_CTA_INIT_COUNT
	.align		4
.L_1382:
        /*00d8*/ 	.byte	0x02, 0x4a
	.zero		1
	.zero		1


	//----- nvinfo : EIATTR_EXIT_INSTR_OFFSETS
	.align		4
        /*00dc*/ 	.byte	0x04, 0x1c
        /*00de*/ 	.short	(.L_1384 - .L_1383)


	//   ....[0]....
.L_1383:
        /*00e0*/ 	.word	0x00000580


	//   ....[1]....
        /*00e4*/ 	.word	0x00003870


	//----- nvinfo : EIATTR_MAX_THREADS
	.align		4
.L_1384:
        /*00e8*/ 	.byte	0x04, 0x05
        /*00ea*/ 	.short	(.L_1386 - .L_1385)
.L_1385:
        /*00ec*/ 	.word	0x00000100
        /*00f0*/ 	.word	0x00000001
        /*00f4*/ 	.word	0x00000001


	//----- nvinfo : EIATTR_CRS_STACK_SIZE
	.align		4
.L_1386:
        /*00f8*/ 	.byte	0x04, 0x1e
        /*00fa*/ 	.short	(.L_1388 - .L_1387)
.L_1387:
        /*00fc*/ 	.word	0x00000000


	//----- nvinfo : EIATTR_CBANK_PARAM_SIZE
	.align		4
.L_1388:
        /*0100*/ 	.byte	0x03, 0x19
        /*0102*/ 	.short	0x00e8


	//----- nvinfo : EIATTR_PARAM_CBANK
	.align		4
        /*0104*/ 	.byte	0x04, 0x0a
        /*0106*/ 	.short	(.L_1390 - .L_1389)
	.align		4
.L_1389:
        /*0108*/ 	.word	index@(.nv.constant0._ZN10layer_norm13ln_fwd_kernelINS_13Kernel_traitsI6__halfS2_S2_S2_fjLj6144ELj1ELj1ELj8ELj16ENS_18Kernel_traits_baseILj6144ES2_S2_S2_S2_fjLj256EEEEELb0ELb1ELb1ELb0EEEvNS_9FwdParamsE)
        /*010c*/ 	.short	0x0380
        /*010e*/ 	.short	0x00e8


	//----- nvinfo : EIATTR_SW_WAR
	.align		4
.L_1390:
        /*0110*/ 	.byte	0x04, 0x36
        /*0112*/ 	.short	(.L_1392 - .L_1391)
.L_1391:
        /*0114*/ 	.word	0x00000008
.L_1392:


//--------------------- .nv.info._ZN10layer_norm13ln_fwd_kernelINS_13Kernel_traitsI6__halfS2_S2_S2_fjLj6144ELj1ELj1ELj8ELj16ENS_18Kernel_traits_baseILj6144ES2_S2_S2_S2_fjLj256EEEEELb0ELb1ELb1ELb1EEEvNS_9FwdParamsE --------------------------
	.section	.nv.info._ZN10layer_norm13ln_fwd_kernelINS_13Kernel_traitsI6__halfS2_S2_S2_fjLj6144ELj1ELj1ELj8ELj16ENS_18Kernel_traits_baseILj6144ES2_S2_S2_S2_fjLj256EEEEELb0ELb1ELb1ELb1EEEvNS_9FwdParamsE,"",@"SHT_CUDA_INFO"
	.sectionflags	@""
	.align	4


	//----- nvinfo : EIATTR_CUDA_API_VERSION
	.align		4
        /*0000*/ 	.byte	0x04, 0x37
        /*0002*/ 	.short	(.L_1394 - .L_1393)
.L_1393:
        /*0004*/ 	.word	0x00000082


	//----- nvinfo : EIATTR_KPARAM_INFO
	.align		4
.L_1394:
        /*0008*/ 	.byte	0x04, 0x17
        /*000a*/ 	.short	(.L_1396 - .L_1395)
.L_1395:
        /*000c*/ 	.word	0x00000000
        /*0010*/ 	.short	0x0000
        /*0012*/ 	.short	0x0000
        /*0014*/ 	.byte	0x00, 0xf0, 0xa1, 0x03


	//----- nvinfo : EIATTR_SPARSE_MMA_MASK
	.align		4
.L_1396:
        /*0018*/ 	.byte	0x03, 0x50
        /*001a*/ 	.short	0x0000


	//----- nvinfo : EIATTR_MAXREG_COUNT
	.align		4
        /*001c*/ 	.byte	0x03, 0x1b
        /*001e*/ 	.short	0x00ff


	//----- nvinfo : EIATTR_NUM_BARRIERS
	.align		4
        /*0020*/ 	.byte	0x02, 0x4c
        /*0022*/ 	.byte	0x01
	.zero		1


	//----- nvinfo : EIATTR_MERCURY_ISA_VERSION
	.align		4
        /*0024*/ 	.byte	0x03, 0x5f
        /*0026*/ 	.short	0x0101


	//----- nvinfo : EIATTR_COOP_GROUP_MASK_REGIDS
	.align		4
        /*0028*/ 	.byte	0x04, 0x29
        /*002a*/ 	.short	(.L_1398 - .L_1397)


	//   ....[0]....
.L_1397:
        /*002c*/ 	.word	0xffffffff


	//   ....[1]....
        /*0030*/ 	.word	0xffffffff


	//   ....[2]....
        /*0034*/ 	.word	0xffffffff


	//   ....[3]....
        /*0038*/ 	.word	0xffffffff


	//   ....[4]....
        /*003c*/ 	.word	0xffffffff


	//   ....[5]....
        /*0040*/ 	.word	0xffffffff


	//   ....[6]....
        /*0044*/ 	.word	0xffffffff


	//   ....[7]....
        /*0048*/ 	.word	0xffffffff


	//   ....[8]....
        /*004c*/ 	.word	0xffffffff


	//   ....[9]....
        /*0050*/ 	.word	0xffffffff


	//   ....[10]....
        /*0054*/ 	.word	0xffffffff


	//   ....[11]....
        /*0058*/ 	.word	0xffffffff


	//   ....[12]....
        /*005c*/ 	.word	0xffffffff


	//   ....[13]....
        /*0060*/ 	.word	0xffffffff


	//   ....[14]....
        /*0064*/ 	.word	0xffffffff


	//   ....[15]....
        /*0068*/ 	.word	0xffffffff


	//   ....[16]....
        /*006c*/ 	.word	0xffffffff


	//   ....[17]....
        /*0070*/ 	.word	0xffffffff


	//   ....[18]....
        /*0074*/ 	.word	0xffffffff


	//   ....[19]....
        /*0078*/ 	.word	0xffffffff


	//   ....[20]....
        /*007c*/ 	.word	0xffffffff


	//----- nvinfo : EIATTR_COOP_GROUP_INSTR_OFFSETS
	.align		4
.L_1398:
        /*0080*/ 	.byte	0x04, 0x28
        /*0082*/ 	.short	(.L_1400 - .L_1399)


	//   ....[0]....
.L_1399:
        /*0084*/ 	.word	0x00002190


	//   ....[1]....
        /*0088*/ 	.word	0x000021b0


	//   ....[2]....
        /*008c*/ 	.word	0x000021d0


	//   ....[3]....
        /*0090*/ 	.word	0x000021f0


	//   ....[4]....
        /*0094*/ 	.word	0x00002210


	//   ....[5]....
        /*0098*/ 	.word	0x00002540


	//   ....[6]....
        /*009c*/ 	.word	0x00002560


	//   ....[7]....
        /*00a0*/ 	.word	0x00002590


	//   ....[8]....
        /*00a4*/ 	.word	0x000025c0


	//   ....[9]....
        /*00a8*/ 	.word	0x000025f0


	//   ....[10]....
        /*00ac*/ 	.word	0x00002780


	//   ....[11]....
        /*00b0*/ 	.word	0x000027c0


	//   ....[12]....
        /*00b4*/ 	.word	0x00002820


	//   ....[13]....
        /*00b8*/ 	.word	0x00002860


	//   ....[14]....
        /*00bc*/ 	.word	0x000028e0


	//   ....[15]....
        /*00c0*/ 	.word	0x00002950


	//   ....[16]....
        /*00c4*/ 	.word	0x000029b0


	//   ....[17]....
        /*00c8*/ 	.word	0x000029c0


	//   ....[18]....
        /*00cc*/ 	.word	0x00002a20


	//   ....[19]....
        /*00d0*/ 	.word	0x00002ae0


	//   ....[20]....
        /*00d4*/ 	.word	0x00002af0


	//----- nvinfo : EIATTR_VRC_CTA_INIT_COUNT
	.align		4
.L_1400:
        /*00d8*/ 	.byte	0x02, 0x4a
	.zero		1
	.zero		1


	//----- nvinfo : EIATTR_EXIT_INSTR_OFFSETS
	.align		4
        /*00dc*/ 	.byte	0x04, 0x1c
        /*00de*/ 	.short	(.L_1402 - .L_1401)


	//   ....[0]....
.L_1401:
        /*00e0*/ 	.word	0x00000350


	//   ....[1]....
        /*00e4*/ 	.word	0x00003560


	//----- nvinfo : EIATTR_MAX_THREADS
	.align		4
.L_1402:
        /*00e8*/ 	.byte	0x04, 0x05
        /*00ea*/ 	.short	(.L_1404 - .L_1403)
.L_1403:
        /*00ec*/ 	.word	0x00000100
        /*00f0*/ 	.word	0x00000001
        /*00f4*/ 	.word	0x00000001


	//----- nvinfo : EIATTR_CRS_STACK_SIZE
	.align		4
.L_1404:
        /*00f8*/ 	.byte	0x04, 0x1e
        /*00fa*/ 	.short	(.L_1406 - .L_1405)
.L_1405:
        /*00fc*/ 	.word	0x00000000


	//----- nvinfo : EIATTR_CBANK_PARAM_SIZE
	.align		4
.L_1406:
        /*0100*/ 	.byte	0x03, 0x19
        /*0102*/ 	.short	0x00e8


	//----- nvinfo : EIATTR_PARAM_CBANK
	.align		4
        /*0104*/ 	.byte	0x04, 0x0a
        /*0106*/ 	.short	(.L_1408 - .L_1407)
	.align		4
.L_1407:
        /*0108*/ 	.word	index@(.nv.constant0._ZN10layer_norm13ln_fwd_kernelINS_13Kernel_traitsI6__halfS2_S2_S2_fjLj6144ELj1ELj1ELj8ELj16ENS_18Kernel_traits_baseILj6144ES2_S2_S2_S2_fjLj256EEEEELb0ELb1ELb1ELb1EEEvNS_9FwdParamsE)
        /*010c*/ 	.short	0x0380
        /*010e*/ 	.short	0x00e8


	//----- nvinfo : EIATTR_SW_WAR
	.align		4
.L_1408:
        /*0110*/ 	.byte	0x04, 0x36
        /*0112*/ 	.short	(.L_1410 - .L_1409)
.L_1409:
        /*0114*/ 	.word	0x00000008
.L_1410:


//--------------------- .nv.info._ZN10layer_norm13ln_fwd_kernelINS_13Kernel_traitsI6__halfS2_S2_S2_fjLj6144ELj1ELj1ELj8ELj16ENS_18Kernel_traits_baseILj6144ES2_S2_S2_S2_fjLj256EEEEELb1ELb0ELb0ELb0EEEvNS_9FwdParamsE --------------------------
	.section	.nv.info._ZN10layer_norm13ln_fwd_kernelINS_13Kernel_traitsI6__halfS2_S2_S2_fjLj6144ELj1ELj1ELj8ELj16ENS_18Kernel_traits_baseILj6144ES2_S2_S2_S2_fjLj256EEEEELb1ELb0ELb0ELb0EEEvNS_9FwdParamsE,"",@"SHT_CUDA_INFO"
	.sectionflags	@""
	.align	4


	//----- nvinfo : EIATTR_CUDA_API_VERSION
	.align		4
        /*0000*/ 	.byte	0x04, 0x37
        /*0002*/ 	.short	(.L_1412 - .L_1411)
.L_1411:
        /*0004*/ 	.word	0x00000082


	//----- nvinfo : EIATTR_KPARAM_INFO
	.align		4
.L_1412:
        /*0008*/ 	.byte	0x04, 0x17
        /*000a*/ 	.short	(.L_1414 - .L_1413)
.L_1413:
        /*000c*/ 	.word	0x00000000
        /*0010*/ 	.short	0x0000
        /*0012*/ 	.short	0x0000
        /*0014*/ 	.byte	0x00, 0xf0, 0xa1, 0x03


	//----- nvinfo : EIATTR_SPARSE_MMA_MASK
	.align		4
.L_1414:
        /*0018*/ 	.byte	0x03, 0x50
        /*001a*/ 	.short	0x0000


	//----- nvinfo : EIATTR_MAXREG_COUNT
	.align		4
        /*001c*/ 	.byte	0x03, 0x1b
        /*001e*/ 	.short	0x00ff


	//----- nvinfo : EIATTR_NUM_BARRIERS
	.align		4
        /*0020*/ 	.byte	0x02, 0x4c
        /*0022*/ 	.byte	0x01
	.zero		1


	//----- nvinfo : EIATTR_MERCURY_ISA_VERSION
	.align		4
        /*0024*/ 	.byte	0x03, 0x5f
        /*0026*/ 	.short	0x0101


	//----- nvinfo : EIATTR_COOP_GROUP_MASK_REGIDS
	.align		4
        /*0028*/ 	.byte	0x04, 0x29
        /*002a*/ 	.short	(.L_1416 - .L_1415)


	//   ....[0]....
.L_1415:
        /*002c*/ 	.word	0xffffffff


	//   ....[1]....
        /*0030*/ 	.word	0xffffffff


	//   ....[2]....
        /*0034*/ 	.word	0xffffffff


	//   ....[3]....
        /*0038*/ 	.word	0xffffffff


	//   ....[4]....
        /*003c*/ 	.word	0xffffffff


	//   ....[5]....
        /*0040*/ 	.word	0xffffffff


	//   ....[6]....
        /*0044*/ 	.word	0xffffffff


	//   ....[7]....
        /*0048*/ 	.word	0xffffffff


	//   ....[8]....
        /*004c*/ 	.word	0xffffffff


	//   ....[9]....
        /*0050*/ 	.word	0xffffffff


	//   ....[10]....
        /*0054*/ 	.word	0xffffffff


	//   ....[11]....
        /*0058*/ 	.word	0xffffffff


	//   ....[12]....
        /*005c*/ 	.word	0xffffffff


	//   ....[13]....
        /*0060*/ 	.word	0xffffffff


	//   ....[14]....
        /*0064*/ 	.word	0xffffffff


	//   ....[15]....
        /*0068*/ 	.word	0xffffffff


	//   ....[16]....
        /*006c*/ 	.word	0xffffffff


	//   ....[17]....
        /*0070*/ 	.word	0xffffffff


	//   ....[18]....
        /*0074*/ 	.word	0xffffffff


	//   ....[19]....
        /*0078*/ 	.word	0xffffffff


	//   ....[20]....
        /*007c*/ 	.word	0xffffffff


	//----- nvinfo : EIATTR_COOP_GROUP_INSTR_OFFSETS
	.align		4
.L_1416:
        /*0080*/ 	.byte	0x04, 0x28
        /*0082*/ 	.short	(.L_1418 - .L_1417)


	//   ....[0]....
.L_1417:
        /*0084*/ 	.word	0x00010a50


	//   ....[1]....
        /*0088*/ 	.word	0x00010a70


	//   ....[2]....
        /*008c*/ 	.word	0x00010a90


	//   ....[3]....
        /*0090*/ 	.word	0x00010ab0


	//   ....[4]....
        /*0094*/ 	.word	0x00010ad0


	//   ....[5]....
        /*0098*/ 	.word	0x00010e10


	//   ....[6]....
        /*009c*/ 	.word	0x00010e30


	//   ....[7]....
        /*00a0*/ 	.word	0x00010e50


	//   ....[8]....
        /*00a4*/ 	.word	0x00010e70


	//   ....[9]....
        /*00a8*/ 	.word	0x00010eb0


	//   ....[10]....
        /*00ac*/ 	.word	0x00010f80


	//   ....[11]....
        /*00b0*/ 	.word	0x00010fe0


	//   ....[12]....
        /*00b4*/ 	.word	0x00011010


	//   ....[13]....
        /*00b8*/ 	.word	0x00011020


	//   ....[14]....
        /*00bc*/ 	.word	0x000110a0


	//   ....[15]....
        /*00c0*/ 	.word	0x000110e0


	//   ....[16]....
        /*00c4*/ 	.word	0x00011100


	//   ....[17]....
        /*00c8*/ 	.word	0x00011180


	//   ....[18]....
        /*00cc*/ 	.word	0x000111f0


	//   ....[19]....
        /*00d0*/ 	.word	0x000112a0


	//   ....[20]....
        /*00d4*/ 	.word	0x000112d0


	//----- nvinfo : EIATTR_VRC_CTA_INIT_COUNT
	.align		4
.L_1418:
        /*00d8*/ 	.byte	0x02, 0x4a
	.zero		1
	.zero		1


	//----- nvinfo : EIATTR_EXIT_INSTR_OFFSETS
	.align		4
        /*00dc*/ 	.byte	0x04, 0x1c
        /*00de*/ 	.short	(.L_1420 - .L_1419)


	//   ....[0]....
.L_1419:
        /*00e0*/ 	.word	0x00000690


	//   ....[1]....
        /*00e4*/ 	.word	0x00011d70


	//----- nvinfo : EIATTR_INDIRECT_BRANCH_TARGETS
	.align		4
.L_1420:
        /*00e8*/ 	.byte	0x04, 0x34
        /*00ea*/ 	.short	(.L_1422 - .L_1421)


	//   ....[0]....
.L_1421:
        /*00ec*/ 	.word	.L_x_20759@srel
        /*00f0*/ 	.short	0x0
        /*00f2*/ 	.short	0x0
        /*00f4*/ 	.word	0x3
        /*00f8*/ 	.word	.L_x_20760@srel
        /*00fc*/ 	.word	.L_x_20761@srel
        /*0100*/ 	.word	.L_x_20762@srel


	//----- nvinfo : EIATTR_MAX_THREADS
	.align		4
.L_1422:
        /*0104*/ 	.byte	0x04, 0x05
        /*0106*/ 	.short	(.L_1424 - .L_1423)
.L_1423:
        /*0108*/ 	.word	0x00000100
        /*010c*/ 	.word	0x00000001
        /*0110*/ 	.word	0x00000001


	//----- nvinfo : EIATTR_CRS_STACK_SIZE
	.align		4
.L_1424:
        /*0114*/ 	.byte	0x04, 0x1e
        /*0116*/ 	.short	(.L_1426 - .L_1425)
.L_1425:
        /*0118*/ 	.word	0x00000000


	//----- nvinfo : EIATTR_CBANK_PARAM_SIZE
	.align		4
.L_1426:
        /*011c*/ 	.byte	0x03, 0x19
        /*011e*/ 	.short	0x00e8


	//----- nvinfo : EIATTR_PARAM_CBANK
	.align		4
        /*0120*/ 	.byte	0x04, 0x0a
        /*0122*/ 	.short	(.L_1428 - .L_1427)
	.align		4
.L_1427:
        /*0124*/ 	.word	index@(.nv.constant0._ZN10layer_norm13ln_fwd_kernelINS_13Kernel_traitsI6__halfS2_S2_S2_fjLj6144ELj1ELj1ELj8ELj16ENS_18Kernel_traits_baseILj6144ES2_S2_S2_S2_fjLj256EEEEELb1ELb0ELb0ELb0EEEvNS_9FwdParamsE)
        /*0128*/ 	.short	0x0380
        /*012a*/ 	.short	0x00e8


	//----- nvinfo : EIATTR_SW_WAR
	.align		4
.L_1428:
        /*012c*/ 	.byte	0x04, 0x36
        /*012e*/ 	.short	(.L_1430 - .L_1429)
.L_1429:
        /*0130*/ 	.word	0x00000008
.L_1430:


//--------------------- .nv.info._ZN10layer_norm13ln_fwd_kernelINS_13Kernel_traitsI6__halfS2_S2_S2_fjLj6144ELj1ELj1ELj8ELj16ENS_18Kernel_traits_baseILj6144ES2_S2_S2_S2_fjLj256EEEEELb1ELb0ELb0ELb1EEEvNS_9FwdParamsE --------------------------
	.section	.nv.info._ZN10layer_norm13ln_fwd_kernelINS_13Kernel_traitsI6__halfS2_S2_S2_fjLj6144ELj1ELj1ELj8ELj16ENS_18Kernel_traits_baseILj6144ES2_S2_S2_S2_fjLj256EEEEELb1ELb0ELb0ELb1EEEvNS_9FwdParamsE,"",@"SHT_CUDA_INFO"
	.sectionflags	@""
	.align	4


	//----- nvinfo : EIATTR_CUDA_API_VERSION
	.align		4
        /*0000*/ 	.byte	0x04, 0x37
        /*0002*/ 	.short	(.L_1432 - .L_1431)
.L_1431:
        /*0004*/ 	.word	0x00000082


	//----- nvinfo : EIATTR_KPARAM_INFO
	.align		4
.L_1432:
        /*0008*/ 	.byte	0x04, 0x17
        /*000a*/ 	.short	(.L_1434 - .L_1433)
.L_1433:
        /*000c*/ 	.word	0x00000000
        /*0010*/ 	.short	0x0000
        /*0012*/ 	.short	0x0000
        /*0014*/ 	.byte	0x00, 0xf0, 0xa1, 0x03


	//----- nvinfo : EIATTR_SPARSE_MMA_MASK
	.align		4
.L_1434:
        /*0018*/ 	.byte	0x03, 0x50
        /*001a*/ 	.short	0x0000


	//----- nvinfo : EIATTR_MAXREG_COUNT
	.align		4
        /*001c*/ 	.byte	0x03, 0x1b
        /*001e*/ 	.short	0x00ff


	//----- nvinfo : EIATTR_NUM_BARRIERS
	.align		4
        /*0020*/ 	.byte	0x02, 0x4c
        /*0022*/ 	.byte	0x01
	.zero		1


	//----- nvinfo : EIATTR_MERCURY_ISA_VERSION
	.align		4
        /*0024*/ 	.byte	0x03, 0x5f
        /*0026*/ 	.short	0x0101


	//----- nvinfo : EIATTR_COOP_GROUP_MASK_REGIDS
	.align		4
        /*0028*/ 	.byte	0x04, 0x29
        /*002a*/ 	.short	(.L_1436 - .L_1435)


	//   ....[0]....
.L_1435:
        /*002c*/ 	.word	0xffffffff


	//   ....[1]....
        /*0030*/ 	.word	0xffffffff


	//   ....[2]....
        /*0034*/ 	.word	0xffffffff


	//   ....[3]....
        /*0038*/ 	.word	0xffffffff


	//   ....[4]....
        /*003c*/ 	.word	0xffffffff


	//   ....[5]....
        /*0040*/ 	.word	0xffffffff


	//   ....[6]....
        /*0044*/ 	.word	0xffffffff


	//   ....[7]....
        /*0048*/ 	.word	0xffffffff


	//   ....[8]....
        /*004c*/ 	.word	0xffffffff


	//   ....[9]....
        /*0050*/ 	.word	0xffffffff


	//   ....[10]....
        /*0054*/ 	.word	0xffffffff


	//   ....[11]....
        /*0058*/ 	.word	0xffffffff


	//   ....[12]....
        /*005c*/ 	.word	0xffffffff


	//   ....[13]....
        /*0060*/ 	.word	0xffffffff


	//   ....[14]....
        /*0064*/ 	.word	0xffffffff


	//   ....[15]....
        /*0068*/ 	.word	0xffffffff


	//   ....[16]....
        /*006c*/ 	.word	0xffffffff


	//   ....[17]....
        /*0070*/ 	.word	0xffffffff


	//   ....[18]....
        /*0074*/ 	.word	0xffffffff


	//   ....[19]....
        /*0078*/ 	.word	0xffffffff


	//   ....[20]....
        /*007c*/ 	.word	0xffffffff


	//----- nvinfo : EIATTR_COOP_GROUP_INSTR_OFFSETS
	.align		4
.L_1436:
        /*0080*/ 	.byte	0x04, 0x28
        /*0082*/ 	.short	(.L_1438 - .L_1437)


	//   ....[0]....
.L_1437:
        /*0084*/ 	.word	0x0000fc10


	//   ....[1]....
        /*0088*/ 	.word	0x0000fc30


	//   ....[2]....
        /*008c*/ 	.word	0x0000fc50


	//   ....[3]....
        /*0090*/ 	.word	0x0000fc70


	//   ....[4]....
        /*0094*/ 	.word	0x0000fc90


	//   ....[5]....
        /*0098*/ 	.word	0x00010000


	//   ....[6]....
        /*009c*/ 	.word	0x00010030


	//   ....[7]....
        /*00a0*/ 	.word	0x00010080


	//   ....[8]....
        /*00a4*/ 	.word	0x000100b0


	//   ....[9]....
        /*00a8*/ 	.word	0x000100f0


	//   ....[10]....
        /*00ac*/ 	.word	0x00010290


	//   ....[11]....
        /*00b0*/ 	.word	0x000102d0


	//   ....[12]....
        /*00b4*/ 	.word	0x00010300


	//   ....[13]....
        /*00b8*/ 	.word	0x00010360


	//   ....[14]....
        /*00bc*/ 	.word	0x00010430


	//   ....[15]....
        /*00c0*/ 	.word	0x00010460


	//   ....[16]....
        /*00c4*/ 	.word	0x00010480


	//   ....[17]....
        /*00c8*/ 	.word	0x00010520


	//   ....[18]....
        /*00cc*/ 	.word	0x00010570


	//   ....[19]....
        /*00d0*/ 	.word	0x00010610


	//   ....[20]....
        /*00d4*/ 	.word	0x00010630


	//----- nvinfo : EIATTR_VRC_CTA_INIT_COUNT
	.align		4
.L_1438:
        /*00d8*/ 	.byte	0x02, 0x4a
	.zero		1
	.zero		1


	//----- nvinfo : EIATTR_EXIT_INSTR_OFFSETS
	.align		4
        /*00dc*/ 	.byte	0x04, 0x1c
        /*00de*/ 	.short	(.L_1440 - .L_1439)


	//   ....[0]....
.L_1439:
        /*00e0*/ 	.word	0x000001e0


	//   ....[1]....
        /*00e4*/ 	.word	0x00010cc0


	//----- nvinfo : EIATTR_INDIRECT_BRANCH_TARGETS
	.align		4
.L_1440:
        /*00e8*/ 	.byte	0x04, 0x34
        /*00ea*/ 	.short	(.L_1442 - .L_1441)


	//   ....[0]....
.L_1441:
        /*00ec*/ 	.word	.L_x_20763@srel
        /*00f0*/ 	.short	0x0
        /*00f2*/ 	.short	0x0
        /*00f4*/ 	.word	0x3
        /*00f8*/ 	.word	.L_x_20764@srel
        /*00fc*/ 	.word	.L_x_20765@srel
        /*0100*/ 	.word	.L_x_20766@srel


	//----- nvinfo : EIATTR_MAX_THREADS
	.align		4
.L_1442:
        /*0104*/ 	.byte	0x04, 0x05
        /*0106*/ 	.short	(.L_1444 - .L_1443)
.L_1443:
        /*0108*/ 	.word	0x00000100
        /*010c*/ 	.word	0x00000001
        /*0110*/ 	.word	0x00000001


	//----- nvinfo : EIATTR_CRS_STACK_SIZE
	.align		4
.L_1444:
        /*0114*/ 	.byte	0x04, 0x1e
        /*0116*/ 	.short	(.L_1446 - .L_1445)
.L_1445:
        /*0118*/ 	.word	0x00000000


	//----- nvinfo : EIATTR_CBANK_PARAM_SIZE
	.align		4
.L_1446:
        /*011c*/ 	.byte	0x03, 0x19
        /*011e*/ 	.short	0x00e8


	//----- nvinfo : EIATTR_PARAM_CBANK
	.align		4
        /*0120*/ 	.byte	0x04, 0x0a
        /*0122*/ 	.short	(.L_1448 - .L_1447)
	.align		4
.L_1447:
        /*0124*/ 	.word	index@(.nv.constant0._ZN10layer_norm13ln_fwd_kernelINS_13Kernel_traitsI6__halfS2_S2_S2_fjLj6144ELj1ELj1ELj8ELj16ENS_18Kernel_traits_baseILj6144ES2_S2_S2_S2_fjLj256EEEEELb1ELb0ELb0ELb1EEEvNS_9FwdParamsE)
        /*0128*/ 	.short	0x0380
        /*012a*/ 	.short	0x00e8


	//----- nvinfo : EIATTR_SW_WAR
	.align		4
.L_1448:
        /*012c*/ 	.byte	0x04, 0x36
        /*012e*/ 	.short	(.L_1450 - .L_1449)
.L_1449:
        /*0130*/ 	.word	0x00000008
.L_1450:


//--------------------- .nv.info._ZN10layer_norm13ln_fwd_kernelINS_13Kernel_traitsI6__halfS2_S2_S2_fjLj6144ELj1ELj1ELj8ELj16ENS_18Kernel_traits_baseILj6144ES2_S2_S2_S2_fjLj256EEEEELb1ELb0ELb1ELb0EEEvNS_9FwdParamsE --------------------------
	.section	.nv.info._ZN10layer_norm13ln_fwd_kernelINS_13Kernel_traitsI6__halfS2_S2_S2_fjLj6144ELj1ELj1ELj8ELj16ENS_18Kernel_traits_baseILj6144ES2_S2_S2_S2_fjLj256EEEEELb1ELb0ELb1ELb0EEEvNS_9FwdParamsE,"",@"SHT_CUDA_INFO"
	.sectionflags	@""
	.align	4


	//----- nvinfo : EIATTR_CUDA_API_VERSION
	.align		4
        /*0000*/ 	.byte	0x04, 0x37
        /*0002*/ 	.short	(.L_1452 - .L_1451)
.L_1451:
        /*0004*/ 	.word	0x00000082


	//----- nvinfo : EIATTR_KPARAM_INFO
	.align		4
.L_1452:
        /*0008*/ 	.byte	0x04, 0x17
        /*000a*/ 	.short	(.L_1454 - .L_1453)
.L_1453:
        /*000c*/ 	.word	0x00000000
        /*0010*/ 	.short	0x0000
        /*0012*/ 	.short	0x0000
        /*0014*/ 	.byte	0x00, 0xf0, 0xa1, 0x03


	//----- nvinfo : EIATTR_SPARSE_MMA_MASK
	.align		4
.L_1454:
        /*0018*/ 	.byte	0x03, 0x50
        /*001a*/ 	.short	0x0000


	//----- nvinfo : EIATTR_MAXREG_COUNT
	.align		4
        /*001c*/ 	.byte	0x03, 0x1b
        /*001e*/ 	.short	0x00ff


	//----- nvinfo : EIATTR_NUM_BARRIERS
	.align		4
        /*0020*/ 	.byte	0x02, 0x4c
        /*0022*/ 	.byte	0x01
	.zero		1


	//----- nvinfo : EIATTR_MERCURY_ISA_VERSION
	.align		4
        /*0024*/ 	.byte	0x03, 0x5f
        /*0026*/ 	.short	0x0101


	//----- nvinfo : EIATTR_COOP_GROUP_MASK_REGIDS
	.align		4
        /*0028*/ 	.byte	0x04, 0x29
        /*002a*/ 	.short	(.L_1456 - .L_1455)


	//   ....[0]....
.L_1455:
        /*002c*/ 	.word	0xffffffff


	//   ....[1]....
        /*0030*/ 	.word	0xffffffff


	//   ....[2]....
        /*0034*/ 	.word	0xffffffff


	//   ....[3]....
        /*0038*/ 	.word	0xffffffff


	//   ....[4]....
        /*003c*/ 	.word	0xffffffff


	//   ....[5]....
        /*0040*/ 	.word	0xffffffff


	//   ....[6]....
        /*0044*/ 	.word	0xffffffff


	//   ....[7]....
        /*0048*/ 	.word	0xffffffff


	//   ....[8]....
        /*004c*/ 	.word	0xffffffff


	//   ....[9]....
        /*0050*/ 	.word	0xffffffff


	//   ....[10]....
        /*0054*/ 	.word	0xffffffff


	//   ....[11]....
        /*0058*/ 	.word	0xffffffff


	//   ....[12]....
        /*005c*/ 	.word	0xffffffff


	//   ....[13]....
        /*0060*/ 	.word	0xffffffff


	//   ....[14]....
        /*0064*/ 	.word	0xffffffff


	//   ....[15]....
        /*0068*/ 	.word	0xffffffff


	//   ....[16]....
        /*006c*/ 	.word	0xffffffff


	//   ....[17]....
        /*0070*/ 	.word	0xffffffff


	//   ....[18]....
        /*0074*/ 	.word	0xffffffff


	//   ....[19]....
        /*0078*/ 	.word	0xffffffff


	//   ....[20]....
        /*007c*/ 	.word	0xffffffff


	//----- nvinfo : EIATTR_COOP_GROUP_INSTR_OFFSETS
	.align		4
.L_1456:
        /*0080*/ 	.byte	0x04, 0x28
        /*0082*/ 	.short	(.L_1458 - .L_1457)


	//   ....[0]....
.L_1457:
        /*0084*/ 	.word	0x00012e30


	//   ....[1]....
        /*0088*/ 	.word	0x00012e50


	//   ....[2]....
        /*008c*/ 	.word	0x00012e70


	//   ....[3]....
        /*0090*/ 	.word	0x00012e90


	//   ....[4]....
        /*0094*/ 	.word	0x00012eb0


	//   ....[5]....
        /*0098*/ 	.word	0x00013200


	//   ....[6]....
        /*009c*/ 	.word	0x00013220


	//   ....[7]....
        /*00a0*/ 	.word	0x00013240


	//   ....[8]....
        /*00a4*/ 	.word	0x00013260


	//   ....[9]....
        /*00a8*/ 	.word	0x00013290


	//   ....[10]....
        /*00ac*/ 	.word	0x00013420


	//   ....[11]....
        /*00b0*/ 	.word	0x00013450


	//   ....[12]....
        /*00b4*/ 	.word	0x00013460


	//   ....[13]....
        /*00b8*/ 	.word	0x000134a0


	//   ....[14]....
        /*00bc*/ 	.word	0x00013570


	//   ....[15]....
        /*00c0*/ 	.word	0x000135a0


	//   ....[16]....
        /*00c4*/ 	.word	0x000135c0


	//   ....[17]....
        /*00c8*/ 	.word	0x00013660


	//   ....[18]....
        /*00cc*/ 	.word	0x000136b0


	//   ....[19]....
        /*00d0*/ 	.word	0x00013750


	//   ....[20]....
        /*00d4*/ 	.word	0x00013780


	//----- nvinfo : EIATTR_VRC_CTA_INIT_COUNT
	.align		4
.L_1458:
        /*00d8*/ 	.byte	0x02, 0x4a
	.zero		1
	.zero		1


	//----- nvinfo : EIATTR_EXIT_INSTR_OFFSETS
	.align		4
        /*00dc*/ 	.byte	0x04, 0x1c
        /*00de*/ 	.short	(.L_1460 - .L_1459)


	//   ....[0]....
.L_1459:
        /*00e0*/ 	.word	0x00000690


	//   ....[1]....
        /*00e4*/ 	.word	0x00014280


	//----- nvinfo : EIATTR_MAX_THREADS
	.align		4
.L_1460:
        /*00e8*/ 	.byte	0x04, 0x05
        /*00ea*/ 	.short	(.L_1462 - .L_1461)
.L_1461:
        /*00ec*/ 	.word	0x00000100
        /*00f0*/ 	.word	0x00000001
        /*00f4*/ 	.word	0x00000001


	//----- nvinfo : EIATTR_CRS_STACK_SIZE
	.align		4
.L_1462:
        /*00f8*/ 	.byte	0x04, 0x1e
        /*00fa*/ 	.short	(.L_1464 - .L_1463)
.L_1463:
        /*00fc*/ 	.word	0x00000000


	//----- nvinfo : EIATTR_CBANK_PARAM_SIZE
	.align		4
.L_1464:
        /*0100*/ 	.byte	0x03, 0x19
        /*0102*/ 	.short	0x00e8


	//----- nvinfo : EIATTR_PARAM_CBANK
	.align		4
        /*0104*/ 	.byte	0x04, 0x0a
        /*0106*/ 	.short	(.L_1466 - .L_1465)
	.align		4
.L_1465:
        /*0108*/ 	.word	index@(.nv.constant0._ZN10layer_norm13ln_fwd_kernelINS_13Kernel_traitsI6__halfS2_S2_S2_fjLj6144ELj1ELj1ELj8ELj16ENS_18Kernel_traits_baseILj6144ES2_S2_S2_S2_fjLj256EEEEELb1ELb0ELb1ELb0EEEvNS_9FwdParamsE)
        /*010c*/ 	.short	0x0380
        /*010e*/ 	.short	0x00e8


	//----- nvinfo : EIATTR_SW_WAR
	.align		4
.L_1466:
        /*0110*/ 	.byte	0x04, 0x36
        /*0112*/ 	.short	(.L_1468 - .L_1467)
.L_1467:
        /*0114*/ 	.word	0x00000008
.L_1468:


//--------------------- .nv.info._ZN10layer_norm13ln_fwd_kernelINS_13Kernel_traitsI6__halfS2_S2_S2_fjLj6144ELj1ELj1ELj8ELj16ENS_18Kernel_traits_baseILj6144ES2_S2_S2_S2_fjLj256EEEEELb1ELb0ELb1ELb1EEEvNS_9FwdParamsE --------------------------
	.section	.nv.info._ZN10layer_norm13ln_fwd_kernelINS_13Kernel_traitsI6__halfS2_S2_S2_fjLj6144ELj1ELj1ELj8ELj16ENS_18Kernel_traits_baseILj6144ES2_S2_S2_S2_fjLj256EEEEELb1ELb0ELb1ELb1EEEvNS_9FwdParamsE,"",@"SHT_CUDA_INFO"
	.sectionflags	@""
	.align	4


	//----- nvinfo : EIATTR_CUDA_API_VERSION
	.align		4
        /*0000*/ 	.byte	0x04, 0x37
        /*0002*/ 	.short	(.L_1470 - .L_1469)
.L_1469:
        /*0004*/ 	.word	0x00000082


	//----- nvinfo : EIATTR_KPARAM_INFO
	.align		4
.L_1470:
        /*0008*/ 	.byte	0x04, 0x17
        /*000a*/ 	.short	(.L_1472 - .L_1471)
.L_1471:
        /*000c*/ 	.word	0x00000000
        /*0010*/ 	.short	0x0000
        /*0012*/ 	.short	0x0000
        /*0014*/ 	.byte	0x00, 0xf0, 0xa1, 0x03


	//----- nvinfo : EIATTR_SPARSE_MMA_MASK
	.align		4
.L_1472:
        /*0018*/ 	.byte	0x03, 0x50
        /*001a*/ 	.short	0x0000


	//----- nvinfo : EIATTR_MAXREG_COUNT
	.align		4
        /*001c*/ 	.byte	0x03, 0x1b
        /*001e*/ 	.short	0x00ff


	//----- nvinfo : EIATTR_NUM_BARRIERS
	.align		4
        /*0020*/ 	.byte	0x02, 0x4c
        /*0022*/ 	.byte	0x01
	.zero		1


	//----- nvinfo : EIATTR_MERCURY_ISA_VERSION
	.align		4
        /*0024*/ 	.byte	0x03, 0x5f
        /*0026*/ 	.short	0x0101


	//----- nvinfo : EIATTR_COOP_GROUP_MASK_REGIDS
	.align		4
        /*0028*/ 	.byte	0x04, 0x29
        /*002a*/ 	.short	(.L_1474 - .L_1473)


	//   ....[0]....
.L_1473:
        /*002c*/ 	.word	0xffffffff


	//   ....[1]....
        /*0030*/ 	.word	0xffffffff


	//   ....[2]....
        /*0034*/ 	.word	0xffffffff


	//   ....[3]....
        /*0038*/ 	.word	0xffffffff


	//   ....[4]....
        /*003c*/ 	.word	0xffffffff


	//   ....[5]....
        /*0040*/ 	.word	0xffffffff


	//   ....[6]....
        /*0044*/ 	.word	0xffffffff


	//   ....[7]....
        /*0048*/ 	.word	0xffffffff


	//   ....[8]....
        /*004c*/ 	.word	0xffffffff


	//   ....[9]....
        /*0050*/ 	.word	0xffffffff


	//   ....[10]....
        /*0054*/ 	.word	0xffffffff


	//   ....[11]....
        /*0058*/ 	.word	0xffffffff


	//   ....[12]....
        /*005c*/ 	.word	0xffffffff


	//   ....[13]....
        /*0060*/ 	.word	0xffffffff


	//   ....[14]....
        /*0064*/ 	.word	0xffffffff


	//   ....[15]....
        /*0068*/ 	.word	0xffffffff


	//   ....[16]....
        /*006c*/ 	.word	0xffffffff


	//   ....[17]....
        /*0070*/ 	.word	0xffffffff


	//   ....[18]....
        /*0074*/ 	.word	0xffffffff


	//   ....[19]....
        /*0078*/ 	.word	0xffffffff


	//   ....[20]....
        /*007c*/ 	.word	0xffffffff


	//----- nvinfo : EIATTR_COOP_GROUP_INSTR_OFFSETS
	.align		4
.L_1474:
        /*0080*/ 	.byte	0x04, 0x28
        /*0082*/ 	.short	(.L_1476 - .L_1475)


	//   ....[0]....
.L_1475:
        /*0084*/ 	.word	0x00010a20


	//   ....[1]....
        /*0088*/ 	.word	0x00010a60


	//   ....[2]....
        /*008c*/ 	.word	0x00010a80


	//   ....[3]....
        /*0090*/ 	.word	0x00010aa0


	//   ....[4]....
        /*0094*/ 	.word	0x00010ac0


	//   ....[5]....
        /*0098*/ 	.word	0x00010df0


	//   ....[6]....
        /*009c*/ 	.word	0x00010e20


	//   ....[7]....
        /*00a0*/ 	.word	0x00010e40


	//   ....[8]....
        /*00a4*/ 	.word	0x00010e60


	//   ....[9]....
        /*00a8*/ 	.word	0x00010e90


	//   ....[10]....
        /*00ac*/ 	.word	0x00011020


	//   ....[11]....
        /*00b0*/ 	.word	0x00011050


	//   ....[12]....
        /*00b4*/ 	.word	0x00011060


	//   ....[13]....
        /*00b8*/ 	.word	0x000110a0


	//   ....[14]....
        /*00bc*/ 	.word	0x00011170


	//   ....[15]....
        /*00c0*/ 	.word	0x000111a0


	//   ....[16]....
        /*00c4*/ 	.word	0x000111c0


	//   ....[17]....
        /*00c8*/ 	.word	0x00011260


	//   ....[18]....
        /*00cc*/ 	.word	0x000112b0


	//   ....[19]....
        /*00d0*/ 	.word	0x00011350


	//   ....[20]....
        /*00d4*/ 	.word	0x00011380


	//----- nvinfo : EIATTR_VRC_CTA_INIT_COUNT
	.align		4
.L_1476:
        /*00d8*/ 	.byte	0x02, 0x4a
	.zero		1
	.zero		1


	//----- nvinfo : EIATTR_EXIT_INSTR_OFFSETS
	.align		4
        /*00dc*/ 	.byte	0x04, 0x1c
        /*00de*/ 	.short	(.L_1478 - .L_1477)


	//   ....[0]....
.L_1477:
        /*00e0*/ 	.word	0x00000270


	//   ....[1]....
        /*00e4*/ 	.word	0x00011dd0


	//----- nvinfo : EIATTR_MAX_THREADS
	.align		4
.L_1478:
        /*00e8*/ 	.byte	0x04, 0x05
        /*00ea*/ 	.short	(.L_1480 - .L_1479)
.L_1479:
        /*00ec*/ 	.word	0x00000100
        /*00f0*/ 	.word	0x00000001
        /*00f4*/ 	.word	0x00000001


	//----- nvinfo : EIATTR_CRS_STACK_SIZE
	.align		4
.L_1480:
        /*00f8*/ 	.byte	0x04, 0x1e
        /*00fa*/ 	.short	(.L_1482 - .L_1481)
.L_1481:
        /*00fc*/ 	.word	0x00000000


	//----- nvinfo : EIATTR_CBANK_PARAM_SIZE
	.align		4
.L_1482:
        /*0100*/ 	.byte	0x03, 0x19
        /*0102*/ 	.short	0x00e8


	//----- nvinfo : EIATTR_PARAM_CBANK
	.align		4
        /*0104*/ 	.byte	0x04, 0x0a
        /*0106*/ 	.short	(.L_1484 - .L_1483)
	.align		4
.L_1483:
        /*0108*/ 	.word	index@(.nv.constant0._ZN10layer_norm13ln_fwd_kernelINS_13Kernel_traitsI6__halfS2_S2_S2_fjLj6144ELj1ELj1ELj8ELj16ENS_18Kernel_traits_baseILj6144ES2_S2_S2_S2_fjLj256EEEEELb1ELb0ELb1ELb1EEEvNS_9FwdParamsE)
        /*010c*/ 	.short	0x0380
        /*010e*/ 	.short	0x00e8


	//----- nvinfo : EIATTR_SW_WAR
	.align		4
.L_1484:
        /*0110*/ 	.byte	0x04, 0x36
        /*0112*/ 	.short	(.L_1486 - .L_1485)
.L_1485:
        /*0114*/ 	.word	0x00000008
.L_1486:


//--------------------- .nv.info._ZN10layer_norm13ln_fwd_kernelINS_13Kernel_traitsI6__halfS2_S2_S2_fjLj6144ELj1ELj1ELj8ELj16ENS_18Kernel_traits_baseILj6144ES2_S2_S2_S2_fjLj256EEEEELb1ELb1ELb0ELb0EEEvNS_9FwdParamsE --------------------------
	.section	.nv.info._ZN10layer_norm13ln_fwd_kernelINS_13Kernel_traitsI6__halfS2_S2_S2_fjLj6144ELj1ELj1ELj8ELj16ENS_18Kernel_traits_baseILj6144ES2_S2_S2_S2_fjLj256EEEEELb1ELb1ELb0ELb0EEEvNS_9FwdParamsE,"",@"SHT_CUDA_INFO"
	.sectionflags	@""
	.align	4


	//----- nvinfo : EIATTR_CUDA_API_VERSION
	.align		4
        /*0000*/ 	.byte	0x04, 0x37
        /*0002*/ 	.short	(.L_1488 - .L_1487)
.L_1487:
        /*0004*/ 	.word	0x00000082


	//----- nvinfo : EIATTR_KPARAM_INFO
	.align		4
.L_1488:
        /*0008*/ 	.byte	0x04, 0x17
        /*000a*/ 	.short	(.L_1490 - .L_1489)
.L_1489:
        /*000c*/ 	.word	0x00000000
        /*0010*/ 	.short	0x0000
        /*0012*/ 	.short	0x0000
        /*0014*/ 	.byte	0x00, 0xf0, 0xa1, 0x03


	//----- nvinfo : EIATTR_SPARSE_MMA_MASK
	.align		4
.L_1490:
        /*0018*/ 	.byte	0x03, 0x50
        /*001a*/ 	.short	0x0000


	//----- nvinfo : EIATTR_MAXREG_COUNT
	.align		4
        /*001c*/ 	.byte	0x03, 0x1b
        /*001e*/ 	.short	0x00ff


	//----- nvinfo : EIATTR_NUM_BARRIERS
	.align		4
        /*0020*/ 	.byte	0x02, 0x4c
        /*0022*/ 	.byte	0x01
	.zero		1


	//----- nvinfo : EIATTR_MERCURY_ISA_VERSION
	.align		4
        /*0024*/ 	.byte	0x03, 0x5f
        /*0026*/ 	.short	0x0101


	//----- nvinfo : EIATTR_COOP_GROUP_MASK_REGIDS
	.align		4
        /*0028*/ 	.byte	0x04, 0x29
        /*002a*/ 	.short	(.L_1492 - .L_1491)


	//   ....[0]....
.L_1491:
        /*002c*/ 	.word	0xffffffff


	//   ....[1]....
        /*0030*/ 	.word	0xffffffff


	//   ....[2]....
        /*0034*/ 	.word	0xffffffff


	//   ....[3]....
        /*0038*/ 	.word	0xffffffff


	//   ....[4]....
        /*003c*/ 	.word	0xffffffff


	//   ....[5]....
        /*0040*/ 	.word	0xffffffff


	//   ....[6]....
        /*0044*/ 	.word	0xffffffff


	//   ....[7]....
        /*0048*/ 	.word	0xffffffff


	//   ....[8]....
        /*004c*/ 	.word	0xffffffff


	//   ....[9]....
        /*0050*/ 	.word	0xffffffff


	//   ....[10]....
        /*0054*/ 	.word	0xffffffff


	//   ....[11]....
        /*0058*/ 	.word	0xffffffff


	//   ....[12]....
        /*005c*/ 	.word	0xffffffff


	//   ....[13]....
        /*0060*/ 	.word	0xffffffff


	//   ....[14]....
        /*0064*/ 	.word	0xffffffff


	//   ....[15]....
        /*0068*/ 	.word	0xffffffff


	//   ....[16]....
        /*006c*/ 	.word	0xffffffff


	//   ....[17]....
        /*0070*/ 	.word	0xffffffff


	//   ....[18]....
        /*0074*/ 	.word	0xffffffff


	//   ....[19]....
        /*0078*/ 	.word	0xffffffff


	//   ....[20]....
        /*007c*/ 	.word	0xffffffff


	//----- nvinfo : EIATTR_COOP_GROUP_INSTR_OFFSETS
	.align		4
.L_1492:
        /*0080*/ 	.byte	0x04, 0x28
        /*0082*/ 	.short	(.L_1494 - .L_1493)


	//   ....[0]....
.L_1493:
        /*0084*/ 	.word	0x000142f0


	//   ....[1]....
        /*0088*/ 	.word	0x00014310


	//   ....[2]....
        /*008c*/ 	.word	0x00014330


	//   ....[3]....
        /*0090*/ 	.word	0x00014350


	//   ....[4]....
        /*0094*/ 	.word	0x00014370


	//   ....[5]....
        /*0098*/ 	.word	0x000146c0


	//   ....[6]....
        /*009c*/ 	.word	0x00014700


	//   ....[7]....
        /*00a0*/ 	.word	0x00014720


	//   ....[8]....
        /*00a4*/ 	.word	0x00014740


	//   ....[9]....
        /*00a8*/ 	.word	0x00014760


	//   ....[10]....
        /*00ac*/ 	.word	0x000148e0


	//   ....[11]....
        /*00b0*/ 	.word	0x00014920


	//   ....[12]....
        /*00b4*/ 	.word	0x00014940


	//   ....[13]....
        /*00b8*/ 	.word	0x00014980


	//   ....[14]....
        /*00bc*/ 	.word	0x00014a40


	//   ....[15]....
        /*00c0*/ 	.word	0x00014a70


	//   ....[16]....
        /*00c4*/ 	.word	0x00014a90


	//   ....[17]....
        /*00c8*/ 	.word	0x00014b30


	//   ....[18]....
        /*00cc*/ 	.word	0x00014b80


	//   ....[19]....
        /*00d0*/ 	.word	0x00014c20


	//   ....[20]....
        /*00d4*/ 	.word	0x00014c40


	//----- nvinfo : EIATTR_VRC_CTA_INIT_COUNT
	.align		4
.L_1494:
        /*00d8*/ 	.byte	0x02, 0x4a
	.zero		1
	.zero		1


	//----- nvinfo : EIATTR_EXIT_INSTR_OFFSETS
	.align		4
        /*00dc*/ 	.byte	0x04, 0x1c
        /*00de*/ 	.short	(.L_1496 - .L_1495)


	//   ....[0]....
.L_1495:
        /*00e0*/ 	.word	0x000006e0


	//   ....[1]....
        /*00e4*/ 	.word	0x000156e0


	//----- nvinfo : EIATTR_INDIRECT_BRANCH_TARGETS
	.align		4
.L_1496:
        /*00e8*/ 	.byte	0x04, 0x34
        /*00ea*/ 	.short	(.L_1498 - .L_1497)


	//   ....[0]....
.L_1497:
        /*00ec*/ 	.word	.L_x_20767@srel
        /*00f0*/ 	.short	0x0
        /*00f2*/ 	.short	0x0
        /*00f4*/ 	.word	0x3
        /*00f8*/ 	.word	.L_x_20768@srel
        /*00fc*/ 	.word	.L_x_20769@srel
        /*0100*/ 	.word	.L_x_20770@srel


	//----- nvinfo : EIATTR_MAX_THREADS
	.align		4
.L_1498:
        /*0104*/ 	.byte	0x04, 0x05
        /*0106*/ 	.short	(.L_1500 - .L_1499)
.L_1499:
        /*0108*/ 	.word	0x00000100
        /*010c*/ 	.word	0x00000001
        /*0110*/ 	.word	0x00000001


	//----- nvinfo : EIATTR_CRS_STACK_SIZE
	.align		4
.L_1500:
        /*0114*/ 	.byte	0x04, 0x1e
        /*0116*/ 	.short	(.L_1502 - .L_1501)
.L_1501:
        /*0118*/ 	.word	0x00000000


	//----- nvinfo : EIATTR_CBANK_PARAM_SIZE
	.align		4
.L_1502:
        /*011c*/ 	.byte	0x03, 0x19
        /*011e*/ 	.short	0x00e8


	//----- nvinfo : EIATTR_PARAM_CBANK
	.align		4
        /*0120*/ 	.byte	0x04, 0x0a
        /*0122*/ 	.short	(.L_1504 - .L_1503)
	.align		4
.L_1503:
        /*0124*/ 	.word	index@(.nv.constant0._ZN10layer_norm13ln_fwd_kernelINS_13Kernel_traitsI6__halfS2_S2_S2_fjLj6144ELj1ELj1ELj8ELj16ENS_18Kernel_traits_baseILj6144ES2_S2_S2_S2_fjLj256EEEEELb1ELb1ELb0ELb0EEEvNS_9FwdParamsE)
        /*0128*/ 	.short	0x0380
        /*012a*/ 	.short	0x00e8


	//----- nvinfo : EIATTR_SW_WAR
	.align		4
.L_1504:
        /*012c*/ 	.byte	0x04, 0x36
        /*012e*/ 	.short	(.L_1506 - .L_1505)
.L_1505:
        /*0130*/ 	.word	0x00000008
.L_1506:


//--------------------- .nv.info._ZN10layer_norm13ln_fwd_kernelINS_13Kernel_traitsI6__halfS2_S2_S2_fjLj6144ELj1ELj1ELj8ELj16ENS_18Kernel_traits_baseILj6144ES2_S2_S2_S2_fjLj256EEEEELb1ELb1ELb0ELb1EEEvNS_9FwdParamsE --------------------------
	.section	.nv.info._ZN10layer_norm13ln_fwd_kernelINS_13Kernel_traitsI6__halfS2_S2_S2_fjLj6144ELj1ELj1ELj8ELj16ENS_18Kernel_traits_baseILj6144ES2_S2_S2_S2_fjLj256EEEEELb1ELb1ELb0ELb1EEEvNS_9FwdParamsE,"",@"SHT_CUDA_INFO"
	.sectionflags	@""
	.align	4


	//----- nvinfo : EIATTR_CUDA_API_VERSION
	.align		4
        /*0000*/ 	.byte	0x04, 0x37
        /*0002*/ 	.short	(.L_1508 - .L_1507)
.L_1507:
        /*0004*/ 	.word	0x00000082


	//----- nvinfo : EIATTR_KPARAM_INFO
	.align		4
.L_1508:
        /*0008*/ 	.byte	0x04, 0x17
        /*000a*/ 	.short	(.L_1510 - .L_1509)
.L_1509:
        /*000c*/ 	.word	0x00000000
        /*0010*/ 	.short	0x0000
        /*0012*/ 	.short	0x0000
        /*0014*/ 	.byte	0x00, 0xf0, 0xa1, 0x03


	//----- nvinfo : EIATTR_SPARSE_MMA_MASK
	.align		4
.L_1510:
        /*0018*/ 	.byte	0x03, 0x50
        /*001a*/ 	.short	0x0000


	//----- nvinfo : EIATTR_MAXREG_COUNT
	.align		4
        /*001c*/ 	.byte	0x03, 0x1b
        /*001e*/ 	.short	0x00ff


	//----- nvinfo : EIATTR_NUM_BARRIERS
	.align		4
        /*0020*/ 	.byte	0x02, 0x4c
        /*0022*/ 	.byte	0x01
	.zero		1


	//----- nvinfo : EIATTR_MERCURY_ISA_VERSION
	.align		4
        /*0024*/ 	.byte	0x03, 0x5f
        /*0026*/ 	.short	0x0101


	//----- nvinfo : EIATTR_COOP_GROUP_MASK_REGIDS
	.align		4
        /*0028*/ 	.byte	0x04, 0x29
        /*002a*/ 	.short	(.L_1512 - .L_1511)


	//   ....[0]....
.L_1511:
        /*002c*/ 	.word	0xffffffff


	//   ....[1]....
        /*0030*/ 	.word	0xffffffff


	//   ....[2]....
        /*0034*/ 	.word	0xffffffff


	//   ....[3]....
        /*0038*/ 	.word	0xffffffff


	//   ....[4]....
        /*003c*/ 	.word	0xffffffff


	//   ....[5]....
        /*0040*/ 	.word	0xffffffff


	//   ....[6]....
        /*0044*/ 	.word	0xffffffff


	//   ....[7]....
        /*0048*/ 	.word	0xffffffff


	//   ....[8]....
        /*004c*/ 	.word	0xffffffff


	//   ....[9]....
        /*0050*/ 	.word	0xffffffff


	//   ....[10]....
        /*0054*/ 	.word	0xffffffff


	//   ....[11]....
        /*0058*/ 	.word	0xffffffff


	//   ....[12]....
        /*005c*/ 	.word	0xffffffff


	//   ....[13]....
        /*0060*/ 	.word	0xffffffff


	//   ....[14]....
        /*0064*/ 	.word	0xffffffff


	//   ....[15]....
        /*0068*/ 	.word	0xffffffff


	//   ....[16]....
        /*006c*/ 	.word	0xffffffff


	//   ....[17]....
        /*0070*/ 	.word	0xffffffff


	//   ....[18]....
        /*0074*/ 	.word	0xffffffff


	//   ....[19]....
        /*0078*/ 	.word	0xffffffff


	//   ....[20]....
        /*007c*/ 	.word	0xffffffff


	//----- nvinfo : EIATTR_COOP_GROUP_INSTR_OFFSETS
	.align		4
.L_1512:
        /*0080*/ 	.byte	0x04, 0x28
        /*0082*/ 	.short	(.L_1514 - .L_1513)


	//   ....[0]....
.L_1513:
        /*0084*/ 	.word	0x000109c0


	//   ....[1]....
        /*0088*/ 	.word	0x000109e0


	//   ....[2]....
        /*008c*/ 	.word	0x00010a00


	//   ....[3]....
        /*0090*/ 	.word	0x00010a20


	//   ....[4]....
        /*0094*/ 	.word	0x00010a40


	//   ....[5]....
        /*0098*/ 	.word	0x00010db0


	//   ....[6]....
        /*009c*/ 	.word	0x00010de0


	//   ....[7]....
        /*00a0*/ 	.word	0x00010e30


	//   ....[8]....
        /*00a4*/ 	.word	0x00010e60


	//   ....[9]....
        /*00a8*/ 	.word	0x00010ea0


	//   ....[10]....
        /*00ac*/ 	.word	0x00011050


	//   ....[11]....
        /*00b0*/ 	.word	0x00011090


	//   ....[12]....
        /*00b4*/ 	.word	0x000110c0


	//   ....[13]....
        /*00b8*/ 	.word	0x00011100


	//   ....[14]....
        /*00bc*/ 	.word	0x000111c0


	//   ....[15]....
        /*00c0*/ 	.word	0x000111f0


	//   ....[16]....
        /*00c4*/ 	.word	0x00011210


	//   ....[17]....
        /*00c8*/ 	.word	0x000112d0


	//   ....[18]....
        /*00cc*/ 	.word	0x00011330


	//   ....[19]....
        /*00d0*/ 	.word	0x000113d0


	//   ....[20]....
        /*00d4*/ 	.word	0x000113f0


	//----- nvinfo : EIATTR_VRC_CTA_INIT_COUNT
	.align		4
.L_1514:
        /*00d8*/ 	.byte	0x02, 0x4a
	.zero		1
	.zero		1


	//----- nvinfo : EIATTR_EXIT_INSTR_OFFSETS
	.align		4
        /*00dc*/ 	.byte	0x04, 0x1c
        /*00de*/ 	.short	(.L_1516 - .L_1515)


	//   ....[0]....
.L_1515:
        /*00e0*/ 	.word	0x00000230


	//   ....[1]....
        /*00e4*/ 	.word	0x00011a80


	//----- nvinfo : EIATTR_INDIRECT_BRANCH_TARGETS
	.align		4
.L_1516:
        /*00e8*/ 	.byte	0x04, 0x34
        /*00ea*/ 	.short	(.L_1518 - .L_1517)


	//   ....[0]....
.L_1517:
        /*00ec*/ 	.word	.L_x_20771@srel
        /*00f0*/ 	.short	0x0
        /*00f2*/ 	.short	0x0
        /*00f4*/ 	.word	0x3
        /*00f8*/ 	.word	.L_x_20772@srel
        /*00fc*/ 	.word	.L_x_20773@srel
        /*0100*/ 	.word	.L_x_20774@srel


	//----- nvinfo : EIATTR_MAX_THREADS
	.align		4
.L_1518:
        /*0104*/ 	.byte	0x04, 0x05
        /*0106*/ 	.short	(.L_1520 - .L_1519)
.L_1519:
        /*0108*/ 	.word	0x00000100
        /*010c*/ 	.word	0x00000001
        /*0110*/ 	.word	0x00000001


	//----- nvinfo : EIATTR_CRS_STACK_SIZE
	.align		4
.L_1520:
        /*0114*/ 	.byte	0x04, 0x1e
        /*0116*/ 	.short	(.L_1522 - .L_1521)
.L_1521:
        /*0118*/ 	.word	0x00000000


	//----- nvinfo : EIATTR_CBANK_PARAM_SIZE
	.align		4
.L_1522:
        /*011c*/ 	.byte	0x03, 0x19
        /*011e*/ 	.short	0x00e8


	//----- nvinfo : EIATTR_PARAM_CBANK
	.align		4
        /*0120*/ 	.byte	0x04, 0x0a
        /*0122*/ 	.short	(.L_1524 - .L_1523)
	.align		4
.L_1523:
        /*0124*/ 	.word	index@(.nv.constant0._ZN10layer_norm13ln_fwd_kernelINS_13Kernel_traitsI6__halfS2_S2_S2_fjLj6144ELj1ELj1ELj8ELj16ENS_18Kernel_traits_baseILj6144ES2_S2_S2_S2_fjLj256EEEEELb1ELb1ELb0ELb1EEEvNS_9FwdParamsE)
        /*0128*/ 	.short	0x0380
        /*012a*/ 	.short	0x00e8


	//----- nvinfo : EIATTR_SW_WAR
	.align		4
.L_1524:
        /*012c*/ 	.byte	0x04, 0x36
        /*012e*/ 	.short	(.L_1526 - .L_1525)
.L_1525:
        /*0130*/ 	.word	0x00000008
.L_1526:


//--------------------- .nv.info._ZN10layer_norm13ln_fwd_kernelINS_13Kernel_traitsI6__halfS2_S2_S2_fjLj6144ELj1ELj1ELj8ELj16ENS_18Kernel_traits_baseILj6144ES2_S2_S2_S2_fjLj256EEEEELb1ELb1ELb1ELb0EEEvNS_9FwdParamsE --------------------------
	.section	.nv.info._ZN10layer_norm13ln_fwd_kernelINS_13Kernel_traitsI6__halfS2_S2_S2_fjLj6144ELj1ELj1ELj8ELj16ENS_18Kernel_traits_baseILj6144ES2_S2_S2_S2_fjLj256EEEEELb1ELb1ELb1ELb0EEEvNS_9FwdParamsE,"",@"SHT_CUDA_INFO"
	.sectionflags	@""
	.align	4


	//----- nvinfo : EIATTR_CUDA_API_VERSION
	.align		4
        /*0000*/ 	.byte	0x04, 0x37
        /*0002*/ 	.short	(.L_1528 - .L_1527)
.L_1527:
        /*0004*/ 	.word	0x00000082


	//----- nvinfo : EIATTR_KPARAM_INFO
	.align		4
.L_1528:
        /*0008*/ 	.byte	0x04, 0x17
        /*000a*/ 	.short	(.L_1530 - .L_1529)
.L_1529:
        /*000c*/ 	.word	0x00000000
        /*0010*/ 	.short	0x0000
        /*0012*/ 	.short	0x0000
        /*0014*/ 	.byte	0x00, 0xf0, 0xa1, 0x03


	//----- nvinfo : EIATTR_SPARSE_MMA_MASK
	.align		4
.L_1530:
        /*0018*/ 	.byte	0x03, 0x50
        /*001a*/ 	.short	0x0000


	//----- nvinfo : EIATTR_MAXREG_COUNT
	.align		4
        /*001c*/ 	.byte	0x03, 0x1b
        /*001e*/ 	.short	0x00ff


	//----- nvinfo : EIATTR_NUM_BARRIERS
	.align		4
        /*0020*/ 	.byte	0x02, 0x4c
        /*0022*/ 	.byte	0x01
	.zero		1


	//----- nvinfo : EIATTR_MERCURY_ISA_VERSION
	.align		4
        /*0024*/ 	.byte	0x03, 0x5f
        /*0026*/ 	.short	0x0101


	//----- nvinfo : EIATTR_COOP_GROUP_MASK_REGIDS
	.align		4
        /*0028*/ 	.byte	0x04, 0x29
        /*002a*/ 	.short	(.L_1532 - .L_1531)


	//   ....[0]....
.L_1531:
        /*002c*/ 	.word	0xffffffff


	//   ....[1]....
        /*0030*/ 	.word	0xffffffff


	//   ....[2]....
        /*0034*/ 	.word	0xffffffff


	//   ....[3]....
        /*0038*/ 	.word	0xffffffff


	//   ....[4]....
        /*003c*/ 	.word	0xffffffff


	//   ....[5]....
        /*0040*/ 	.word	0xffffffff


	//   ....[6]....
        /*0044*/ 	.word	0xffffffff


	//   ....[7]....
        /*0048*/ 	.word	0xffffffff


	//   ....[8]....
        /*004c*/ 	.word	0xffffffff


	//   ....[9]....
        /*0050*/ 	.word	0xffffffff


	//   ....[10]....
        /*0054*/ 	.word	0xffffffff


	//   ....[11]....
        /*0058*/ 	.word	0xffffffff


	//   ....[12]....
        /*005c*/ 	.word	0xffffffff


	//   ....[13]....
        /*0060*/ 	.word	0xffffffff


	//   ....[14]....
        /*0064*/ 	.word	0xffffffff


	//   ....[15]....
        /*0068*/ 	.word	0xffffffff


	//   ....[16]....
        /*006c*/ 	.word	0xffffffff


	//   ....[17]....
        /*0070*/ 	.word	0xffffffff


	//   ....[18]....
        /*0074*/ 	.word	0xffffffff


	//   ....[19]....
        /*0078*/ 	.word	0xffffffff


	//   ....[20]....
        /*007c*/ 	.word	0xffffffff


	//----- nvinfo : EIATTR_COOP_GROUP_INSTR_OFFSETS
	.align		4
.L_1532:
        /*0080*/ 	.byte	0x04, 0x28
        /*0082*/ 	.short	(.L_1534 - .L_1533)


	//   ....[0]....
.L_1533:
        /*0084*/ 	.word	0x000158f0


	//   ....[1]....
        /*0088*/ 	.word	0x00015910


	//   ....[2]....
        /*008c*/ 	.word	0x00015930


	//   ....[3]....
        /*0090*/ 	.word	0x00015950


	//   ....[4]....
        /*0094*/ 	.word	0x00015970


	//   ....[5]....
        /*0098*/ 	.word	0x00015cf0


	//   ....[6]....
        /*009c*/ 	.word	0x00015d10


	//   ....[7]....
        /*00a0*/ 	.word	0x00015d30


	//   ....[8]....
        /*00a4*/ 	.word	0x00015d50


	//   ....[9]....
        /*00a8*/ 	.word	0x00015d70


	//   ....[10]....
        /*00ac*/ 	.word	0x00015ef0


	//   ....[11]....
        /*00b0*/ 	.word	0x00015f20


	//   ....[12]....
        /*00b4*/ 	.word	0x00015f30


	//   ....[13]....
        /*00b8*/ 	.word	0x00015f70


	//   ....[14]....
        /*00bc*/ 	.word	0x00016040


	//   ....[15]....
        /*00c0*/ 	.word	0x00016070


	//   ....[16]....
        /*00c4*/ 	.word	0x00016090


	//   ....[17]....
        /*00c8*/ 	.word	0x00016130


	//   ....[18]....
        /*00cc*/ 	.word	0x00016180


	//   ....[19]....
        /*00d0*/ 	.word	0x00016220


	//   ....[20]....
        /*00d4*/ 	.word	0x00016250


	//----- nvinfo : EIATTR_VRC_CTA_INIT_COUNT
	.align		4
.L_1534:
        /*00d8*/ 	.byte	0x02, 0x4a
	.zero		1
	.zero		1


	//----- nvinfo : EIATTR_EXIT_INSTR_OFFSETS
	.align		4
        /*00dc*/ 	.byte	0x04, 0x1c
        /*00de*/ 	.short	(.L_1536 - .L_1535)


	//   ....[0]....
.L_1535:
        /*00e0*/ 	.word	0x000006f0


	//   ....[1]....
        /*00e4*/ 	.word	0x00016d50


	//----- nvinfo : EIATTR_MAX_THREADS
	.align		4
.L_1536:
        /*00e8*/ 	.byte	0x04, 0x05
        /*00ea*/ 	.short	(.L_1538 - .L_1537)
.L_1537:
        /*00ec*/ 	.word	0x00000100
        /*00f0*/ 	.word	0x00000001
        /*00f4*/ 	.word	0x00000001


	//----- nvinfo : EIATTR_CRS_STACK_SIZE
	.align		4
.L_1538:
        /*00f8*/ 	.byte	0x04, 0x1e
        /*00fa*/ 	.short	(.L_1540 - .L_1539)
.L_1539:
        /*00fc*/ 	.word	0x00000000


	//----- nvinfo : EIATTR_CBANK_PARAM_SIZE
	.align		4
.L_1540:
        /*0100*/ 	.byte	0x03, 0x19
        /*0102*/ 	.short	0x00e8


	//----- nvinfo : EIATTR_PARAM_CBANK
	.align		4
        /*0104*/ 	.byte	0x04, 0x0a
        /*0106*/ 	.short	(.L_1542 - .L_1541)
	.align		4
.L_1541:
        /*0108*/ 	.word	index@(.nv.constant0._ZN10layer_norm13ln_fwd_kernelINS_13Kernel_traitsI6__halfS2_S2_S2_fjLj6144ELj1ELj1ELj8ELj16ENS_18Kernel_traits_baseILj6144ES2_S2_S2_S2_fjLj256EEEEELb1ELb1ELb1ELb0EEEvNS_9FwdParamsE)
        /*010c*/ 	.short	0x0380
        /*010e*/ 	.short	0x00e8


	//----- nvinfo : EIATTR_SW_WAR
	.align		4
.L_1542:
        /*0110*/ 	.byte	0x04, 0x36
        /*0112*/ 	.short	(.L_1544 - .L_1543)
.L_1543:
        /*0114*/ 	.word	0x00000008
.L_1544:


//--------------------- .nv.info._ZN10layer_norm13ln_fwd_kernelINS_13Kernel_traitsI6__halfS2_S2_S2_fjLj6144ELj1ELj1ELj8ELj16ENS_18Kernel_traits_baseILj6144ES2_S2_S2_S2_fjLj256EEEEELb1ELb1ELb1ELb1EEEvNS_9FwdParamsE --------------------------
	.section	.nv.info._ZN10layer_norm13ln_fwd_kernelINS_13Kernel_traitsI6__halfS2_S2_S2_fjLj6144ELj1ELj1ELj8ELj16ENS_18Kernel_traits_baseILj6144ES2_S2_S2_S2_fjLj256EEEEELb1ELb1ELb1ELb1EEEvNS_9FwdParamsE,"",@"SHT_CUDA_INFO"
	.sectionflags	@""
	.align	4


	//----- nvinfo : EIATTR_CUDA_API_VERSION
	.align		4
        /*0000*/ 	.byte	0x04, 0x37
        /*0002*/ 	.short	(.L_1546 - .L_1545)
.L_1545:
        /*0004*/ 	.word	0x00000082


	//----- nvinfo : EIATTR_KPARAM_INFO
	.align		4
.L_1546:
        /*0008*/ 	.byte	0x04, 0x17
        /*000a*/ 	.short	(.L_1548 - .L_1547)
.L_1547:
        /*000c*/ 	.word	0x00000000
        /*0010*/ 	.short	0x0000
        /*0012*/ 	.short	0x0000
        /*0014*/ 	.byte	0x00, 0xf0, 0xa1, 0x03


	//----- nvinfo : EIATTR_SPARSE_MMA_MASK
	.align		4
.L_1548:
        /*0018*/ 	.byte	0x03, 0x50
        /*001a*/ 	.short	0x0000


	//----- nvinfo : EIATTR_MAXREG_COUNT
	.align		4
        /*001c*/ 	.byte	0x03, 0x1b
        /*001e*/ 	.short	0x00ff


	//----- nvinfo : EIATTR_NUM_BARRIERS
	.align		4
        /*0020*/ 	.byte	0x02, 0x4c
        /*0022*/ 	.byte	0x01
	.zero		1


	//----- nvinfo : EIATTR_MERCURY_ISA_VERSION
	.align		4
        /*0024*/ 	.byte	0x03, 0x5f
        /*0026*/ 	.short	0x0101


	//----- nvinfo : EIATTR_COOP_GROUP_MASK_REGIDS
	.align		4
        /*0028*/ 	.byte	0x04, 0x29
        /*002a*/ 	.short	(.L_1550 - .L_1549)


	//   ....[0]....
.L_1549:
        /*002c*/ 	.word	0xffffffff


	//   ....[1]....
        /*0030*/ 	.word	0xffffffff


	//   ....[2]....
        /*0034*/ 	.word	0xffffffff


	//   ....[3]....
        /*0038*/ 	.word	0xffffffff


	//   ....[4]....
        /*003c*/ 	.word	0xffffffff


	//   ....[5]....
        /*0040*/ 	.word	0xffffffff


	//   ....[6]....
        /*0044*/ 	.word	0xffffffff


	//   ....[7]....
        /*0048*/ 	.word	0xffffffff


	//   ....[8]....
        /*004c*/ 	.word	0xffffffff


	//   ....[9]....
        /*0050*/ 	.word	0xffffffff


	//   ....[10]....
        /*0054*/ 	.word	0xffffffff


	//   ....[11]....
        /*0058*/ 	.word	0xffffffff


	//   ....[12]....
        /*005c*/ 	.word	0xffffffff


	//   ....[13]....
        /*0060*/ 	.word	0xffffffff


	//   ....[14]....
        /*0064*/ 	.word	0xffffffff


	//   ....[15]....
        /*0068*/ 	.word	0xffffffff


	//   ....[16]....
        /*006c*/ 	.word	0xffffffff


	//   ....[17]....
        /*0070*/ 	.word	0xffffffff


	//   ....[18]....
        /*0074*/ 	.word	0xffffffff


	//   ....[19]....
        /*0078*/ 	.word	0xffffffff


	//   ....[20]....
        /*007c*/ 	.word	0xffffffff


	//----- nvinfo : EIATTR_COOP_GROUP_INSTR_OFFSETS
	.align		4
.L_1550:
        /*0080*/ 	.byte	0x04, 0x28
        /*0082*/ 	.short	(.L_1552 - .L_1551)


	//   ....[0]....
.L_1551:
        /*0084*/ 	.word	0x00013810


	//   ....[1]....
        /*0088*/ 	.word	0x00013850


	//   ....[2]....
        /*008c*/ 	.word	0x00013870


	//   ....[3]....
        /*0090*/ 	.word	0x00013890


	//   ....[4]....
        /*0094*/ 	.word	0x000138b0


	//   ....[5]....
        /*0098*/ 	.word	0x00013c10


	//   ....[6]....
        /*009c*/ 	.word	0x00013c30


	//   ....[7]....
        /*00a0*/ 	.word	0x00013c50


	//   ....[8]....
        /*00a4*/ 	.word	0x00013c70


	//   ....[9]....
        /*00a8*/ 	.word	0x00013c90


	//   ....[10]....
        /*00ac*/ 	.word	0x00013e10


	//   ....[11]....
        /*00b0*/ 	.word	0x00013e40


	//   ....[12]....
        /*00b4*/ 	.word	0x00013e50


	//   ....[13]....
        /*00b8*/ 	.word	0x00013e90


	//   ....[14]....
        /*00bc*/ 	.word	0x00013f60


	//   ....[15]....
        /*00c0*/ 	.word	0x00013f90


	//   ....[16]....
        /*00c4*/ 	.word	0x00013fb0


	//   ....[17]....
        /*00c8*/ 	.word	0x00014050


	//   ....[18]....
        /*00cc*/ 	.word	0x000140a0


	//   ....[19]....
        /*00d0*/ 	.word	0x00014140


	//   ....[20]....
        /*00d4*/ 	.word	0x00014170


	//----- nvinfo : EIATTR_VRC_CTA_INIT_COUNT
	.align		4
.L_1552:
        /*00d8*/ 	.byte	0x02, 0x4a
	.zero		1
	.zero		1


	//----- nvinfo : EIATTR_EXIT_INSTR_OFFSETS
	.align		4
        /*00dc*/ 	.byte	0x04, 0x1c
        /*00de*/ 	.short	(.L_1554 - .L_1553)


	//   ....[0]....
.L_1553:
        /*00e0*/ 	.word	0x00000230


	//   ....[1]....
        /*00e4*/ 	.word	0x00014bc0


	//----- nvinfo : EIATTR_MAX_THREADS
	.align		4
.L_1554:
        /*00e8*/ 	.byte	0x04, 0x05
        /*00ea*/ 	.short	(.L_1556 - .L_1555)
.L_1555:
        /*00ec*/ 	.word	0x00000100
        /*00f0*/ 	.word	0x00000001
        /*00f4*/ 	.word	0x00000001


	//----- nvinfo : EIATTR_CRS_STACK_SIZE
	.align		4
.L_1556:
        /*00f8*/ 	.byte	0x04, 0x1e
        /*00fa*/ 	.short	(.L_1558 - .L_1557)
.L_1557:
        /*00fc*/ 	.word	0x00000000


	//----- nvinfo : EIATTR_CBANK_PARAM_SIZE
	.align		4
.L_1558:
        /*0100*/ 	.byte	0x03, 0x19
        /*0102*/ 	.short	0x00e8


	//----- nvinfo : EIATTR_PARAM_CBANK
	.align		4
        /*0104*/ 	.byte	0x04, 0x0a
        /*0106*/ 	.short	(.L_1560 - .L_1559)
	.align		4
.L_1559:
        /*0108*/ 	.word	index@(.nv.constant0._ZN10layer_norm13ln_fwd_kernelINS_13Kernel_traitsI6__halfS2_S2_S2_fjLj6144ELj1ELj1ELj8ELj16ENS_18Kernel_traits_baseILj6144ES2_S2_S2_S2_fjLj256EEEEELb1ELb1ELb1ELb1EEEvNS_9FwdParamsE)
        /*010c*/ 	.short	0x0380
        /*010e*/ 	.short	0x00e8


	//----- nvinfo : EIATTR_SW_WAR
	.align		4
.L_1560:
        /*0110*/ 	.byte	0x04, 0x36
        /*0112*/ 	.short	(.L_1562 - .L_1561)
.L_1561:
        /*0114*/ 	.word	0x00000008
.L_1562:


//--------------------- .nv.info._ZN10layer_norm13ln_fwd_kernelINS_13Kernel_traitsIf13__nv_bfloat16S2_S2_fjLj6144ELj1ELj1ELj8ELj16ENS_18Kernel_traits_baseILj6144EfS2_S2_S2_fjLj256EEEEELb0ELb0ELb0ELb0EEEvNS_9FwdParamsE --------------------------
	.section	.nv.info._ZN10layer_norm13ln_fwd_kernelINS_13Kernel_traitsIf13__nv_bfloat16S2_S2_fjLj6144ELj1ELj1ELj8ELj16ENS_18Kernel_traits_baseILj6144EfS2_S2_S2_fjLj256EEEEELb0ELb0ELb0ELb0EEEvNS_9FwdParamsE,"",@"SHT_CUDA_INFO"
	.sectionflags	@""
	.align	4


	//----- nvinfo : EIATTR_CUDA_API_VERSION
	.align		4
        /*0000*/ 	.byte	0x04, 0x37
        /*0002*/ 	.short	(.L_1564 - .L_1563)
.L_1563:
        /*0004*/ 	.word	0x00000082


	//----- nvinfo : EIATTR_KPARAM_INFO
	.align		4
.L_1564:
        /*0008*/ 	.byte	0x04, 0x17
        /*000a*/ 	.short	(.L_1566 - .L_1565)
.L_1565:
        /*000c*/ 	.word	0x00000000
        /*0010*/ 	.short	0x0000
        /*0012*/ 	.short	0x0000
        /*0014*/ 	.byte	0x00, 0xf0, 0xa1, 0x03


	//----- nvinfo : EIATTR_SPARSE_MMA_MASK
	.align		4
.L_1566:
        /*0018*/ 	.byte	0x03, 0x50
        /*001a*/ 	.short	0x0000


	//----- nvinfo : EIATTR_MAXREG_COUNT
	.align		4
        /*001c*/ 	.byte	0x03, 0x1b
        /*001e*/ 	.short	0x00ff


	//----- nvinfo : EIATTR_NUM_BARRIERS
	.align		4
        /*0020*/ 	.byte	0x02, 0x4c
        /*0022*/ 	.byte	0x01
	.zero		1


	//----- nvinfo : EIATTR_MERCURY_ISA_VERSION
	.align		4
        /*0024*/ 	.byte	0x03, 0x5f
        /*0026*/ 	.short	0x0101


	//----- nvinfo : EIATTR_COOP_GROUP_MASK_REGIDS
	.align		4
        /*0028*/ 	.byte	0x04, 0x29
        /*002a*/ 	.short	(.L_1568 - .L_1567)


	//   ....[0]....
.L_1567:
        /*002c*/ 	.word	0xffffffff


	//   ....[1]....
        /*0030*/ 	.word	0xffffffff


	//   ....[2]....
        /*0034*/ 	.word	0xffffffff


	//   ....[3]....
        /*0038*/ 	.word	0xffffffff


	//   ....[4]....
        /*003c*/ 	.word	0xffffffff


	//   ....[5]....
        /*0040*/ 	.word	0xffffffff


	//   ....[6]....
        /*0044*/ 	.word	0xffffffff


	//   ....[7]....
        /*0048*/ 	.word	0xffffffff


	//   ....[8]....
        /*004c*/ 	.word	0xffffffff


	//   ....[9]....
        /*0050*/ 	.word	0xffffffff


	//   ....[10]....
        /*0054*/ 	.word	0xffffffff


	//   ....[11]....
        /*0058*/ 	.word	0xffffffff


	//   ....[12]....
        /*005c*/ 	.word	0xffffffff


	//   ....[13]....
        /*0060*/ 	.word	0xffffffff


	//   ....[14]....
        /*0064*/ 	.word	0xffffffff


	//   ....[15]....
        /*0068*/ 	.word	0xffffffff


	//   ....[16]....
        /*006c*/ 	.word	0xffffffff


	//   ....[17]....
        /*0070*/ 	.word	0xffffffff


	//   ....[18]....
        /*0074*/ 	.word	0xffffffff


	//   ....[19]....
        /*0078*/ 	.word	0xffffffff


	//   ....[20]....
        /*007c*/ 	.word	0xffffffff


	//----- nvinfo : EIATTR_COOP_GROUP_INSTR_OFFSETS
	.align		4
.L_1568:
        /*0080*/ 	.byte	0x04, 0x28
        /*0082*/ 	.short	(.L_1570 - .L_1569)


	//   ....[0]....
.L_1569:
        /*0084*/ 	.word	0x00001c30


	//   ....[1]....
        /*0088*/ 	.word	0x00001c50


	//   ....[2]....
        /*008c*/ 	.word	0x00001c70


	//   ....[3]....
        /*0090*/ 	.word	0x00001c90


	//   ....[4]....
        /*0094*/ 	.word	0x00001cb0


	//   ....[5]....
        /*0098*/ 	.word	0x00002000


	//   ....[6]....
        /*009c*/ 	.word	0x00002020


	//   ....[7]....
        /*00a0*/ 	.word	0x00002040


	//   ....[8]....
        /*00a4*/ 	.word	0x00002060


	//   ....[9]....
        /*00a8*/ 	.word	0x00002090


	//   ....[10]....
        /*00ac*/ 	.word	0x00002230


	//   ....[11]....
        /*00b0*/ 	.word	0x00002270


	//   ....[12]....
        /*00b4*/ 	.word	0x00002300


	//   ....[13]....
        /*00b8*/ 	.word	0x00002360


	//   ....[14]....
        /*00bc*/ 	.word	0x00002380


	//   ....[15]....
        /*00c0*/ 	.word	0x00002420


	//   ....[16]....
        /*00c4*/ 	.word	0x00002460


	//   ....[17]....
        /*00c8*/ 	.word	0x00002480


	//   ....[18]....
        /*00cc*/ 	.word	0x00002490


	//   ....[19]....
        /*00d0*/ 	.word	0x00002580


	//   ....[20]....
        /*00d4*/ 	.word	0x00002590


	//----- nvinfo : EIATTR_VRC_CTA_INIT_COUNT
	.align		4
.L_1570:
        /*00d8*/ 	.byte	0x02, 0x4a
	.zero		1
	.zero		1


	//----- nvinfo : EIATTR_EXIT_INSTR_OFFSETS
	.align		4
        /*00dc*/ 	.byte	0x04, 0x1c
        /*00de*/ 	.short	(.L_1572 - .L_1571)


	//   ....[0]....
.L_1571:
        /*00e0*/ 	.word	0x00000530


	//   ....[1]....
        /*00e4*/ 	.word	0x00002d20


	//----- nvinfo : EIATTR_MAX_THREADS
	.align		4
.L_1572:
        /*00e8*/ 	.byte	0x04, 0x05
        /*00ea*/ 	.short	(.L_1574 - .L_1573)
.L_1573:
        /*00ec*/ 	.word	0x00000100
        /*00f0*/ 	.word	0x00000001
        /*00f4*/ 	.word	0x00000001


	//----- nvinfo : EIATTR_CRS_STACK_SIZE
	.align		4
.L_1574:
        /*00f8*/ 	.byte	0x04, 0x1e
        /*00fa*/ 	.short	(.L_1576 - .L_1575)
.L_1575:
        /*00fc*/ 	.word	0x00000000


	//----- nvinfo : EIATTR_CBANK_PARAM_SIZE
	.align		4
.L_1576:
        /*0100*/ 	.byte	0x03, 0x19
        /*0102*/ 	.short	0x00e8


	//----- nvinfo : EIATTR_PARAM_CBANK
	.align		4
        /*0104*/ 	.byte	0x04, 0x0a
        /*0106*/ 	.short	(.L_1578 - .L_1577)
	.align		4
.L_1577:
        /*0108*/ 	.word	index@(.nv.constant0._ZN10layer_norm13ln_fwd_kernelINS_13Kernel_traitsIf13__nv_bfloat16S2_S2_fjLj6144ELj1ELj1ELj8ELj16ENS_18Kernel_traits_baseILj6144EfS2_S2_S2_fjLj256EEEEELb0ELb0ELb0ELb0EEEvNS_9FwdParamsE)
        /*010c*/ 	.short	0x0380
        /*010e*/ 	.short	0x00e8


	//----- nvinfo : EIATTR_SW_WAR
	.align		4
.L_1578:
        /*0110*/ 	.byte	0x04, 0x36
        /*0112*/ 	.short	(.L_1580 - .L_1579)
.L_1579:
        /*0114*/ 	.word	0x00000008
.L_1580:


//--------------------- .nv.info._ZN10layer_norm13ln_fwd_kernelINS_13Kernel_traitsIf13__nv_bfloat16S2_S2_fjLj6144ELj1ELj1ELj8ELj16ENS_18Kernel_traits_baseILj6144EfS2_S2_S2_fjLj256EEEEELb0ELb0ELb0ELb1EEEvNS_9FwdParamsE --------------------------
	.section	.nv.info._ZN10layer_norm13ln_fwd_kernelINS_13Kernel_traitsIf13__nv_bfloat16S2_S2_fjLj6144ELj1ELj1ELj8ELj16ENS_18Kernel_traits_baseILj6144EfS2_S2_S2_fjLj256EEEEELb0ELb0ELb0ELb1EEEvNS_9FwdParamsE,"",@"SHT_CUDA_INFO"
	.sectionflags	@""
	.align	4


	//----- nvinfo : EIATTR_CUDA_API_VERSION
	.align		4
        /*0000*/ 	.byte	0x04, 0x37
        /*0002*/ 	.short	(.L_1582 - .L_1581)
.L_1581:
        /*0004*/ 	.word	0x00000082


	//----- nvinfo : EIATTR_KPARAM_INFO
	.align		4
.L_1582:
        /*0008*/ 	.byte	0x04, 0x17
        /*000a*/ 	.short	(.L_1584 - .L_1583)
.L_1583:
        /*000c*/ 	.word	0x00000000
        /*0010*/ 	.short	0x0000
        /*0012*/ 	.short	0x0000
        /*0014*/ 	.byte	0x00, 0xf0, 0xa1, 0x03


	//----- nvinfo : EIATTR_SPARSE_MMA_MASK
	.align		4
.L_1584:
        /*0018*/ 	.byte	0x03, 0x50
        /*001a*/ 	.short	0x0000


	//----- nvinfo : EIATTR_MAXREG_COUNT
	.align		4
        /*001c*/ 	.byte	0x03, 0x1b
        /*001e*/ 	.short	0x00ff


	//----- nvinfo : EIATTR_NUM_BARRIERS
	.align		4
        /*0020*/ 	.byte	0x02, 0x4c
        /*0022*/ 	.byte	0x01
	.zero		1


	//----- nvinfo : EIATTR_MERCURY_ISA_VERSION
	.align		4
        /*0024*/ 	.byte	0x03, 0x5f
        /*0026*/ 	.short	0x0101


	//----- nvinfo : EIATTR_COOP_GROUP_MASK_REGIDS
	.align		4
        /*0028*/ 	.byte	0x04, 0x29
        /*002a*/ 	.short	(.L_1586 - .L_1585)


	//   ....[0]....
.L_1585:
        /*002c*/ 	.word	0xffffffff


	//   ....[1]....
        /*0030*/ 	.word	0xffffffff


	//   ....[2]....
        /*0034*/ 	.word	0xffffffff


	//   ....[3]....
        /*0038*/ 	.word	0xffffffff


	//   ....[4]....
        /*003c*/ 	.word	0xffffffff


	//   ....[5]....
        /*0040*/ 	.word	0xffffffff


	//   ....[6]....
        /*0044*/ 	.word	0xffffffff


	//   ....[7]....
        /*0048*/ 	.word	0xffffffff


	//   ....[8]....
        /*004c*/ 	.word	0xffffffff


	//   ....[9]....
        /*0050*/ 	.word	0xffffffff


	//   ....[10]....
        /*0054*/ 	.word	0xffffffff


	//   ....[11]....
        /*0058*/ 	.word	0xffffffff


	//   ....[12]....
        /*005c*/ 	.word	0xffffffff


	//   ....[13]....
        /*0060*/ 	.word	0xffffffff


	//   ....[14]....
        /*0064*/ 	.word	0xffffffff


	//   ....[15]....
        /*0068*/ 	.word	0xffffffff


	//   ....[16]....
        /*006c*/ 	.word	0xffffffff


	//   ....[17]....
        /*0070*/ 	.word	0xffffffff


	//   ....[18]....
        /*0074*/ 	.word	0xffffffff


	//   ....[19]....
        /*0078*/ 	.word	0xffffffff


	//   ....[20]....
        /*007c*/ 	.word	0xffffffff


	//----- nvinfo : EIATTR_COOP_GROUP_INSTR_OFFSETS
	.align		4
.L_1586:
        /*0080*/ 	.byte	0x04, 0x28
        /*0082*/ 	.short	(.L_1588 - .L_1587)


	//   ....[0]....
.L_1587:
        /*0084*/ 	.word	0x000017d0


	//   ....[1]....
        /*0088*/ 	.word	0x000017f0


	//   ....[2]....
        /*008c*/ 	.word	0x00001810


	//   ....[3]....
        /*0090*/ 	.word	0x00001830


	//   ....[4]....
        /*0094*/ 	.word	0x00001850


	//   ....[5]....
        /*0098*/ 	.word	0x00001b80


	//   ....[6]....
        /*009c*/ 	.word	0x00001ba0


	//   ....[7]....
        /*00a0*/ 	.word	0x00001bc0


	//   ....[8]....
        /*00a4*/ 	.word	0x00001bf0


	//   ....[9]....
        /*00a8*/ 	.word	0x00001c30


	//   ....[10]....
        /*00ac*/ 	.word	0x00001de0


	//   ....[11]....
        /*00b0*/ 	.word	0x00001e20


	//   ....[12]....
        /*00b4*/ 	.word	0x00001ed0


	//   ....[13]....
        /*00b8*/ 	.word	0x00001f00


	//   ....[14]....
        /*00bc*/ 	.word	0x00001f20


	//   ....[15]....
        /*00c0*/ 	.word	0x00001fc0


	//   ....[16]....
        /*00c4*/ 	.word	0x00001ff0


	//   ....[17]....
        /*00c8*/ 	.word	0x00002010


	//   ....[18]....
        /*00cc*/ 	.word	0x00002070


	//   ....[19]....
        /*00d0*/ 	.word	0x00002130


	//   ....[20]....
        /*00d4*/ 	.word	0x00002140


	//----- nvinfo : EIATTR_VRC_CTA_INIT_COUNT
	.align		4
.L_1588:
        /*00d8*/ 	.byte	0x02, 0x4a
	.zero		1
	.zero		1


	//----- nvinfo : EIATTR_EXIT_INSTR_OFFSETS
	.align		4
        /*00dc*/ 	.byte	0x04, 0x1c
        /*00de*/ 	.short	(.L_1590 - .L_1589)


	//   ....[0]....
.L_1589:
        /*00e0*/ 	.word	0x00000310


	//   ....[1]....
        /*00e4*/ 	.word	0x00002800


	//----- nvinfo : EIATTR_MAX_THREADS
	.align		4
.L_1590:
        /*00e8*/ 	.byte	0x04, 0x05
        /*00ea*/ 	.short	(.L_1592 - .L_1591)
.L_1591:
        /*00ec*/ 	.word	0x00000100
        /*00f0*/ 	.word	0x00000001
        /*00f4*/ 	.word	0x00000001


	//----- nvinfo : EIATTR_CRS_STACK_SIZE
	.align		4
.L_1592:
        /*00f8*/ 	.byte	0x04, 0x1e
        /*00fa*/ 	.short	(.L_1594 - .L_1593)
.L_1593:
        /*00fc*/ 	.word	0x00000000


	//----- nvinfo : EIATTR_CBANK_PARAM_SIZE
	.align		4
.L_1594:
        /*0100*/ 	.byte	0x03, 0x19
        /*0102*/ 	.short	0x00e8


	//----- nvinfo : EIATTR_PARAM_CBANK
	.align		4
        /*0104*/ 	.byte	0x04, 0x0a
        /*0106*/ 	.short	(.L_1596 - .L_1595)
	.align		4
.L_1595:
        /*0108*/ 	.word	index@(.nv.constant0._ZN10layer_norm13ln_fwd_kernelINS_13Kernel_traitsIf13__nv_bfloat16S2_S2_fjLj6144ELj1ELj1ELj8ELj16ENS_18Kernel_traits_baseILj6144EfS2_S2_S2_fjLj256EEEEELb0ELb0ELb0ELb1EEEvNS_9FwdParamsE)
        /*010c*/ 	.short	0x0380
        /*010e*/ 	.short	0x00e8


	//----- nvinfo : EIATTR_SW_WAR
	.align		4
.L_1596:
        /*0110*/ 	.byte	0x04, 0x36
        /*0112*/ 	.short	(.L_1598 - .L_1597)
.L_1597:
        /*0114*/ 	.word	0x00000008
.L_1598:


//--------------------- .nv.info._ZN10layer_norm13ln_fwd_kernelINS_13Kernel_traitsIf13__nv_bfloat16S2_S2_fjLj6144ELj1ELj1ELj8ELj16ENS_18Kernel_traits_baseILj6144EfS2_S2_S2_fjLj256EEEEELb0ELb0ELb1ELb0EEEvNS_9FwdParamsE --------------------------
	.section	.nv.info._ZN10layer_norm13ln_fwd_kernelINS_13Kernel_traitsIf13__nv_bfloat16S2_S2_fjLj6144ELj1ELj1ELj8ELj16ENS_18Kernel_traits_baseILj6144EfS2_S2_S2_fjLj256EEEEELb0ELb0ELb1ELb0EEEvNS_9FwdParamsE,"",@"SHT_CUDA_INFO"
	.sectionflags	@""
	.align	4


	//----- nvinfo : EIATTR_CUDA_API_VERSION
	.align		4
        /*0000*/ 	.byte	0x04, 0x37
        /*0002*/ 	.short	(.L_1600 - .L_1599)
.L_1599:
        /*0004*/ 	.word	0x00000082


	//----- nvinfo : EIATTR_KPARAM_INFO
	.align		4
.L_1600:
        /*0008*/ 	.byte	0x04, 0x17
        /*000a*/ 	.short	(.L_1602 - .L_1601)
.L_1601:
        /*000c*/ 	.word	0x00000000
        /*0010*/ 	.short	0x0000
        /*0012*/ 	.short	0x0000
        /*0014*/ 	.byte	0x00, 0xf0, 0xa1, 0x03


	//----- nvinfo : EIATTR_SPARSE_MMA_MASK
	.align		4
.L_1602:
        /*0018*/ 	.byte	0x03, 0x50
        /*001a*/ 	.short	0x0000


	//----- nvinfo : EIATTR_MAXREG_COUNT
	.align		4
        /*001c*/ 	.byte	0x03, 0x1b
        /*001e*/ 	.short	0x00ff


	//----- nvinfo : EIATTR_NUM_BARRIERS
	.align		4
        /*0020*/ 	.byte	0x02, 0x4c
        /*0022*/ 	.byte	0x01
	.zero		1


	//----- nvinfo : EIATTR_MERCURY_ISA_VERSION
	.align		4
        /*0024*/ 	.byte	0x03, 0x5f
        /*0026*/ 	.short	0x0101


	//----- nvinfo : EIATTR_COOP_GROUP_MASK_REGIDS
	.align		4
        /*0028*/ 	.byte	0x04, 0x29
        /*002a*/ 	.short	(.L_1604 - .L_1603)


	//   ....[0]....
.L_1603:
        /*002c*/ 	.word	0xffffffff


	//   ....[1]....
        /*0030*/ 	.word	0xffffffff


	//   ....[2]....
        /*0034*/ 	.word	0xffffffff


	//   ....[3]....
        /*0038*/ 	.word	0xffffffff


	//   ....[4]....
        /*003c*/ 	.word	0xffffffff


	//   ....[5]....
        /*0040*/ 	.word	0xffffffff


	//   ....[6]....
        /*0044*/ 	.word	0xffffffff


	//   ....[7]....
        /*0048*/ 	.word	0xffffffff


	//   ....[8]....
        /*004c*/ 	.word	0xffffffff


	//   ....[9]....
        /*0050*/ 	.word	0xffffffff


	//   ....[10]....
        /*0054*/ 	.word	0xffffffff


	//   ....[11]....
        /*0058*/ 	.word	0xffffffff


	//   ....[12]....
        /*005c*/ 	.word	0xffffffff


	//   ....[13]....
        /*0060*/ 	.word	0xffffffff


	//   ....[14]....
        /*0064*/ 	.word	0xffffffff


	//   ....[15]....
        /*0068*/ 	.word	0xffffffff


	//   ....[16]....
        /*006c*/ 	.word	0xffffffff


	//   ....[17]....
        /*0070*/ 	.word	0xffffffff


	//   ....[18]....
        /*0074*/ 	.word	0xffffffff


	//   ....[19]....
        /*0078*/ 	.word	0xffffffff


	//   ....[20]....
        /*007c*/ 	.word	0xffffffff


	//----- nvinfo : EIATTR_COOP_GROUP_INSTR_OFFSETS
	.align		4
.L_1604:
        /*0080*/ 	.byte	0x04, 0x28
        /*0082*/ 	.short	(.L_1606 - .L_1605)


	//   ....[0]....
.L_1605:
        /*0084*/ 	.word	0x00001fc0


	//   ....[1]....
        /*0088*/ 	.word	0x00001fe0


	//   ....[2]....
        /*008c*/ 	.word	0x00002000


	//   ....[3]....
        /*0090*/ 	.word	0x00002020


	//   ....[4]....
        /*0094*/ 	.word	0x00002040


	//   ....[5]....
        /*0098*/ 	.word	0x000023a0


	//   ....[6]....
        /*009c*/ 	.word	0x000023c0


	//   ....[7]....
        /*00a0*/ 	.word	0x000023e0


	//   ....[8]....
        /*00a4*/ 	.word	0x00002400


	//   ....[9]....
        /*00a8*/ 	.word	0x00002420


	//   ....[10]....
        /*00ac*/ 	.word	0x000025b0


	//   ....[11]....
        /*00b0*/ 	.word	0x000025e0


	//   ....[12]....
        /*00b4*/ 	.word	0x00002680


	//   ....[13]....
        /*00b8*/ 	.word	0x000026a0


	//   ....[14]....
        /*00bc*/ 	.word	0x000026f0


	//   ....[15]....
        /*00c0*/ 	.word	0x00002780


	//   ....[16]....
        /*00c4*/ 	.word	0x00002790


	//   ....[17]....
        /*00c8*/ 	.word	0x000027f0


	//   ....[18]....
        /*00cc*/ 	.word	0x000028a0


	//   ....[19]....
        /*00d0*/ 	.word	0x000028c0


	//   ....[20]....
        /*00d4*/ 	.word	0x00002900


	//----- nvinfo : EIATTR_VRC_CTA_INIT_COUNT
	.align		4
.L_1606:
        /*00d8*/ 	.byte	0x02, 0x4a
	.zero		1
	.zero		1


	//----- nvinfo : EIATTR_EXIT_INSTR_OFFSETS
	.align		4
        /*00dc*/ 	.byte	0x04, 0x1c
        /*00de*/ 	.short	(.L_1608 - .L_1607)


	//   ....[0]....
.L_1607:
        /*00e0*/ 	.word	0x00000510


	//   ....[1]....
        /*00e4*/ 	.word	0x00003110


	//----- nvinfo : EIATTR_MAX_THREADS
	.align		4
.L_1608:
        /*00e8*/ 	.byte	0x04, 0x05
        /*00ea*/ 	.short	(.L_1610 - .L_1609)
.L_1609:
        /*00ec*/ 	.word	0x00000100
        /*00f0*/ 	.word	0x00000001
        /*00f4*/ 	.word	0x00000001


	//----- nvinfo : EIATTR_CRS_STACK_SIZE
	.align		4
.L_1610:
        /*00f8*/ 	.byte	0x04, 0x1e
        /*00fa*/ 	.short	(.L_1612 - .L_1611)
.L_1611:
        /*00fc*/ 	.word	0x00000000


	//----- nvinfo : EIATTR_CBANK_PARAM_SIZE
	.align		4
.L_1612:
        /*0100*/ 	.byte	0x03, 0x19
        /*0102*/ 	.short	0x00e8


	//----- nvinfo : EIATTR_PARAM_CBANK
	.align		4
        /*0104*/ 	.byte	0x04, 0x0a
        /*0106*/ 	.short	(.L_1614 - .L_1613)
	.align		4
.L_1613:
        /*0108*/ 	.word	index@(.nv.constant0._ZN10layer_norm13ln_fwd_kernelINS_13Kernel_traitsIf13__nv_bfloat16S2_S2_fjLj6144ELj1ELj1ELj8ELj16ENS_18Kernel_traits_baseILj6144EfS2_S2_S2_fjLj256EEEEELb0ELb0ELb1ELb0EEEvNS_9FwdParamsE)
        /*010c*/ 	.short	0x0380
        /*010e*/ 	.short	0x00e8


	//----- nvinfo : EIATTR_SW_WAR
	.align		4
.L_1614:
        /*0110*/ 	.byte	0x04, 0x36
        /*0112*/ 	.short	(.L_1616 - .L_1615)
.L_1615:
        /*0114*/ 	.word	0x00000008
.L_1616:


//--------------------- .nv.info._ZN10layer_norm13ln_fwd_kernelINS_13Kernel_traitsIf13__nv_bfloat16S2_S2_fjLj6144ELj1ELj1ELj8ELj16ENS_18Kernel_traits_baseILj6144EfS2_S2_S2_fjLj256EEEEELb0ELb0ELb1ELb1EEEvNS_9FwdParamsE --------------------------
	.section	.nv.info._ZN10layer_norm13ln_fwd_kernelINS_13Kernel_traitsIf13__nv_bfloat16S2_S2_fjLj6144ELj1ELj1ELj8ELj16ENS_18Kernel_traits_baseILj6144EfS2_S2_S2_fjLj256EEEEELb0ELb0ELb1ELb1EEEvNS_9FwdParamsE,"",@"SHT_CUDA_INFO"
	.sectionflags	@""
	.align	4


	//----- nvinfo : EIATTR_CUDA_API_VERSION
	.align		4
        /*0000*/ 	.byte	0x04, 0x37
        /*0002*/ 	.short	(.L_1618 - .L_1617)
.L_1617:
        /*0004*/ 	.word	0x00000082


	//----- nvinfo : EIATTR_KPARAM_INFO
	.align		4
.L_1618:
        /*0008*/ 	.byte	0x04, 0x17
        /*000a*/ 	.short	(.L_1620 - .L_1619)
.L_1619:
        /*000c*/ 	.word	0x00000000
        /*0010*/ 	.short	0x0000
        /*0012*/ 	.short	0x0000
        /*0014*/ 	.byte	0x00, 0xf0, 0xa1, 0x03


	//----- nvinfo : EIATTR_SPARSE_MMA_MASK
	.align		4
.L_1620:
        /*0018*/ 	.byte	0x03, 0x50
        /*001a*/ 	.short	0x0000


	//----- nvinfo : EIATTR_MAXREG_COUNT
	.align		4
        /*001c*/ 	.byte	0x03, 0x1b
        /*001e*/ 	.short	0x00ff


	//----- nvinfo : EIATTR_NUM_BARRIERS
	.align		4
        /*0020*/ 	.byte	0x02, 0x4c
        /*0022*/ 	.byte	0x01
	.zero		1


	//----- nvinfo : EIATTR_MERCURY_ISA_VERSION
	.align		4
        /*0024*/ 	.byte	0x03, 0x5f
        /*0026*/ 	.short	0x0101


	//----- nvinfo : EIATTR_COOP_GROUP_MASK_REGIDS
	.align		4
        /*0028*/ 	.byte	0x04, 0x29
        /*002a*/ 	.short	(.L_1622 - .L_1621)


	//   ....[0]....
.L_1621:
        /*002c*/ 	.word	0xffffffff


	//   ....[1]....
        /*0030*/ 	.word	0xffffffff


	//   ....[2]....
        /*0034*/ 	.word	0xffffffff


	//   ....[3]....
        /*0038*/ 	.word	0xffffffff


	//   ....[4]....
        /*003c*/ 	.word	0xffffffff


	//   ....[5]....
        /*0040*/ 	.word	0xffffffff


	//   ....[6]....
        /*0044*/ 	.word	0xffffffff


	//   ....[7]....
        /*0048*/ 	.word	0xffffffff


	//   ....[8]....
        /*004c*/ 	.word	0xffffffff


	//   ....[9]....
        /*0050*/ 	.word	0xffffffff


	//   ....[10]....
        /*0054*/ 	.word	0xffffffff


	//   ....[11]....
        /*0058*/ 	.word	0xffffffff


	//   ....[12]....
        /*005c*/ 	.word	0xffffffff


	//   ....[13]....
        /*0060*/ 	.word	0xffffffff


	//   ....[14]....
        /*0064*/ 	.word	0xffffffff


	//   ....[15]....
        /*0068*/ 	.word	0xffffffff


	//   ....[16]....
        /*006c*/ 	.word	0xffffffff


	//   ....[17]....
        /*0070*/ 	.word	0xffffffff


	//   ....[18]....
        /*0074*/ 	.word	0xffffffff


	//   ....[19]....
        /*0078*/ 	.word	0xffffffff


	//   ....[20]....
        /*007c*/ 	.word	0xffffffff


	//----- nvinfo : EIATTR_COOP_GROUP_INSTR_OFFSETS
	.align		4
.L_1622:
        /*0080*/ 	.byte	0x04, 0x28
        /*0082*/ 	.short	(.L_1624 - .L_1623)


	//   ....[0]....
.L_1623:
        /*0084*/ 	.word	0x00001b50


	//   ....[1]....
        /*0088*/ 	.word	0x00001b70


	//   ....[2]....
        /*008c*/ 	.word	0x00001b90


	//   ....[3]....
        /*0090*/ 	.word	0x00001bb0


	//   ....[4]....
        /*0094*/ 	.word	0x00001bd0


	//   ....[5]....
        /*0098*/ 	.word	0x00001f00


	//   ....[6]....
        /*009c*/ 	.word	0x00001f20


	//   ....[7]....
        /*00a0*/ 	.word	0x00001f40


	//   ....[8]....
        /*00a4*/ 	.word	0x00001f70


	//   ....[9]....
        /*00a8*/ 	.word	0x00001fa0


	//   ....[10]....
        /*00ac*/ 	.word	0x00002150


	//   ....[11]....
        /*00b0*/ 	.word	0x00002180


	//   ....[12]....
        /*00b4*/ 	.word	0x00002210


	//   ....[13]....
        /*00b8*/ 	.word	0x00002240


	//   ....[14]....
        /*00bc*/ 	.word	0x00002270


	//   ....[15]....
        /*00c0*/ 	.word	0x000022c0


	//   ....[16]....
        /*00c4*/ 	.word	0x00002340


	//   ....[17]....
        /*00c8*/ 	.word	0x00002390


	//   ....[18]....
        /*00cc*/ 	.word	0x000023a0


	//   ....[19]....
        /*00d0*/ 	.word	0x00002490


	//   ....[20]....
        /*00d4*/ 	.word	0x000024a0


	//----- nvinfo : EIATTR_VRC_CTA_INIT_COUNT
	.align		4
.L_1624:
        /*00d8*/ 	.byte	0x02, 0x4a
	.zero		1
	.zero		1


	//----- nvinfo : EIATTR_EXIT_INSTR_OFFSETS
	.align		4
        /*00dc*/ 	.byte	0x04, 0x1c
        /*00de*/ 	.short	(.L_1626 - .L_1625)


	//   ....[0]....
.L_1625:
        /*00e0*/ 	.word	0x00000300


	//   ....[1]....
        /*00e4*/ 	.word	0x00002c00


	//----- nvinfo : EIATTR_MAX_THREADS
	.align		4
.L_1626:
        /*00e8*/ 	.byte	0x04, 0x05
        /*00ea*/ 	.short	(.L_1628 - .L_1627)
.L_1627:
        /*00ec*/ 	.word	0x00000100
        /*00f0*/ 	.word	0x00000001
        /*00f4*/ 	.word	0x00000001


	//----- nvinfo : EIATTR_CRS_STACK_SIZE
	.align		4
.L_1628:
        /*00f8*/ 	.byte	0x04, 0x1e
        /*00fa*/ 	.short	(.L_1630 - .L_1629)
.L_1629:
        /*00fc*/ 	.word	0x00000000


	//----- nvinfo : EIATTR_CBANK_PARAM_SIZE
	.align		4
.L_1630:
        /*0100*/ 	.byte	0x03, 0x19
        /*0102*/ 	.short	0x00e8


	//----- nvinfo : EIATTR_PARAM_CBANK
	.align		4
        /*0104*/ 	.byte	0x04, 0x0a
        /*0106*/ 	.short	(.L_1632 - .L_1631)
	.align		4
.L_1631:
        /*0108*/ 	.word	index@(.nv.constant0._ZN10layer_norm13ln_fwd_kernelINS_13Kernel_traitsIf13__nv_bfloat16S2_S2_fjLj6144ELj1ELj1ELj8ELj16ENS_18Kernel_traits_baseILj6144EfS2_S2_S2_fjLj256EEEEELb0ELb0ELb1ELb1EEEvNS_9FwdParamsE)
        /*010c*/ 	.short	0x0380
        /*010e*/ 	.short	0x00e8


	//----- nvinfo : EIATTR_SW_WAR
	.align		4
.L_1632:
        /*0110*/ 	.byte	0x04, 0x36
        /*0112*/ 	.short	(.L_1634 - .L_1633)
.L_1633:
        /*0114*/ 	.word	0x00000008
.L_1634:


//--------------------- .nv.info._ZN10layer_norm13ln_fwd_kernelINS_13Kernel_traitsIf13__nv_bfloat16S2_S2_fjLj6144ELj1ELj1ELj8ELj16ENS_18Kernel_traits_baseILj6144EfS2_S2_S2_fjLj256EEEEELb0ELb1ELb0ELb0EEEvNS_9FwdParamsE --------------------------
	.section	.nv.info._ZN10layer_norm13ln_fwd_kernelINS_13Kernel_traitsIf13__nv_bfloat16S2_S2_fjLj6144ELj1ELj1ELj8ELj16ENS_18Kernel_traits_baseILj6144EfS2_S2_S2_fjLj256EEEEELb0ELb1ELb0ELb0EEEvNS_9FwdParamsE,"",@"SHT_CUDA_INFO"
	.sectionflags	@""
	.align	4


	//----- nvinfo : EIATTR_CUDA_API_VERSION
	.align		4
        /*0000*/ 	.byte	0x04, 0x37
        /*0002*/ 	.short	(.L_1636 - .L_1635)
.L_1635:
        /*0004*/ 	.word	0x00000082


	//----- nvinfo : EIATTR_KPARAM_INFO
	.align		4
.L_1636:
        /*0008*/ 	.byte	0x04, 0x17
        /*000a*/ 	.short	(.L_1638 - .L_1637)
.L_1637:
        /*000c*/ 	.word	0x00000000
        /*0010*/ 	.short	0x0000
        /*0012*/ 	.short	0x0000
        /*0014*/ 	.byte	0x00, 0xf0, 0xa1, 0x03


	//----- nvinfo : EIATTR_SPARSE_MMA_MASK
	.align		4
.L_1638:
        /*0018*/ 	.byte	0x03, 0x50
        /*001a*/ 	.short	0x0000


	//----- nvinfo : EIATTR_MAXREG_COUNT
	.align		4
        /*001c*/ 	.byte	0x03, 0x1b
        /*001e*/ 	.short	0x00ff


	//----- nvinfo : EIATTR_NUM_BARRIERS
	.align		4
        /*0020*/ 	.byte	0x02, 0x4c
        /*0022*/ 	.byte	0x01
	.zero		1


	//----- nvinfo : EIATTR_MERCURY_ISA_VERSION
	.align		4
        /*0024*/ 	.byte	0x03, 0x5f
        /*0026*/ 	.short	0x0101


	//----- nvinfo : EIATTR_COOP_GROUP_MASK_REGIDS
	.align		4
        /*0028*/ 	.byte	0x04, 0x29
        /*002a*/ 	.short	(.L_1640 - .L_1639)


	//   ....[0]....
.L_1639:
        /*002c*/ 	.word	0xffffffff


	//   ....[1]....
        /*0030*/ 	.word	0xffffffff


	//   ....[2]....
        /*0034*/ 	.word	0xffffffff


	//   ....[3]....
        /*0038*/ 	.word	0xffffffff


	//   ....[4]....
        /*003c*/ 	.word	0xffffffff


	//   ....[5]....
        /*0040*/ 	.word	0xffffffff


	//   ....[6]....
        /*0044*/ 	.word	0xffffffff


	//   ....[7]....
        /*0048*/ 	.word	0xffffffff


	//   ....[8]....
        /*004c*/ 	.word	0xffffffff


	//   ....[9]....
        /*0050*/ 	.word	0xffffffff


	//   ....[10]....
        /*0054*/ 	.word	0xffffffff


	//   ....[11]....
        /*0058*/ 	.word	0xffffffff


	//   ....[12]....
        /*005c*/ 	.word	0xffffffff


	//   ....[13]....
        /*0060*/ 	.word	0xffffffff


	//   ....[14]....
        /*0064*/ 	.word	0xffffffff


	//   ....[15]....
        /*0068*/ 	.word	0xffffffff


	//   ....[16]....
        /*006c*/ 	.word	0xffffffff


	//   ....[17]....
        /*0070*/ 	.word	0xffffffff


	//   ....[18]....
        /*0074*/ 	.word	0xffffffff


	//   ....[19]....
        /*0078*/ 	.word	0xffffffff


	//   ....[20]....
        /*007c*/ 	.word	0xffffffff


	//----- nvinfo : EIATTR_COOP_GROUP_INSTR_OFFSETS
	.align		4
.L_1640:
        /*0080*/ 	.byte	0x04, 0x28
        /*0082*/ 	.short	(.L_1642 - .L_1641)


	//   ....[0]....
.L_1641:
        /*0084*/ 	.word	0x00001c90


	//   ....[1]....
        /*0088*/ 	.word	0x00001cb0


	//   ....[2]....
        /*008c*/ 	.word	0x00001cd0


	//   ....[3]....
        /*0090*/ 	.word	0x00001cf0


	//   ....[4]....
        /*0094*/ 	.word	0x00001d10


	//   ....[5]....
        /*0098*/ 	.word	0x00002070


	//   ....[6]....
        /*009c*/ 	.word	0x000020d0


	//   ....[7]....
        /*00a0*/ 	.word	0x000020f0


	//   ....[8]....
        /*00a4*/ 	.word	0x00002130


	//   ....[9]....
        /*00a8*/ 	.word	0x00002170


	//   ....[10]....
        /*00ac*/ 	.word	0x00002280


	//   ....[11]....
        /*00b0*/ 	.word	0x000022e0


	//   ....[12]....
        /*00b4*/ 	.word	0x00002300


	//   ....[13]....
        /*00b8*/ 	.word	0x00002310


	//   ....[14]....
        /*00bc*/ 	.word	0x000023a0


	//   ....[15]....
        /*00c0*/ 	.word	0x00002400


	//   ....[16]....
        /*00c4*/ 	.word	0x00002470


	//   ....[17]....
        /*00c8*/ 	.word	0x000024a0


	//   ....[18]....
        /*00cc*/ 	.word	0x000024c0


	//   ....[19]....
        /*00d0*/ 	.word	0x000025c0


	//   ....[20]....
        /*00d4*/ 	.word	0x000025d0


	//----- nvinfo : EIATTR_VRC_CTA_INIT_COUNT
	.align		4
.L_1642:
        /*00d8*/ 	.byte	0x02, 0x4a
	.zero		1
	.zero		1


	//----- nvinfo : EIATTR_EXIT_INSTR_OFFSETS
	.align		4
        /*00dc*/ 	.byte	0x04, 0x1c
        /*00de*/ 	.short	(.L_1644 - .L_1643)


	//   ....[0]....
.L_1643:
        /*00e0*/ 	.word	0x000006c0


	//   ....[1]....
        /*00e4*/ 	.word	0x00002d60


	//----- nvinfo : EIATTR_MAX_THREADS
	.align		4
.L_1644:
        /*00e8*/ 	.byte	0x04, 0x05
        /*00ea*/ 	.short	(.L_1646 - .L_1645)
.L_1645:
        /*00ec*/ 	.word	0x00000100
        /*00f0*/ 	.word	0x00000001
        /*00f4*/ 	.word	0x00000001


	//----- nvinfo : EIATTR_CRS_STACK_SIZE
	.align		4
.L_1646:
        /*00f8*/ 	.byte	0x04, 0x1e
        /*00fa*/ 	.short	(.L_1648 - .L_1647)
.L_1647:
        /*00fc*/ 	.word	0x00000000


	//----- nvinfo : EIATTR_CBANK_PARAM_SIZE
	.align		4
.L_1648:
        /*0100*/ 	.byte	0x03, 0x19
        /*0102*/ 	.short	0x00e8


	//----- nvinfo : EIATTR_PARAM_CBANK
	.align		4
        /*0104*/ 	.byte	0x04, 0x0a
        /*0106*/ 	.short	(.L_1650 - .L_1649)
	.align		4
.L_1649:
        /*0108*/ 	.word	index@(.nv.constant0._ZN10layer_norm13ln_fwd_kernelINS_13Kernel_traitsIf13__nv_bfloat16S2_S2_fjLj6144ELj1ELj1ELj8ELj16ENS_18Kernel_traits_baseILj6144EfS2_S2_S2_fjLj256EEEEELb0ELb1ELb0ELb0EEEvNS_9FwdParamsE)
        /*010c*/ 	.short	0x0380
        /*010e*/ 	.short	0x00e8


	//----- nvinfo : EIATTR_SW_WAR
	.align		4
.L_1650:
        /*0110*/ 	.byte	0x04, 0x36
        /*0112*/ 	.short	(.L_1652 - .L_1651)
.L_1651:
        /*0114*/ 	.word	0x00000008
.L_1652:


//--------------------- .nv.info._ZN10layer_norm13ln_fwd_kernelINS_13Kernel_traitsIf13__nv_bfloat16S2_S2_fjLj6144ELj1ELj1ELj8ELj16ENS_18Kernel_traits_baseILj6144EfS2_S2_S2_fjLj256EEEEELb0ELb1ELb0ELb1EEEvNS_9FwdParamsE --------------------------
	.section	.nv.info._ZN10layer_norm13ln_fwd_kernelINS_13Kernel_traitsIf13__nv_bfloat16S2_S2_fjLj6144ELj1ELj1ELj8ELj16ENS_18Kernel_traits_baseILj6144EfS2_S2_S2_fjLj256EEEEELb0ELb1ELb0ELb1EEEvNS_9FwdParamsE,"",@"SHT_CUDA_INFO"
	.sectionflags	@""
	.align	4


	//----- nvinfo : EIATTR_CUDA_API_VERSION
	.align		4
        /*0000*/ 	.byte	0x04, 0x37
        /*0002*/ 	.short	(.L_1654 - .L_1653)
.L_1653:
        /*0004*/ 	.word	0x00000082


	//----- nvinfo : EIATTR_KPARAM_INFO
	.align		4
.L_1654:
        /*0008*/ 	.byte	0x04, 0x17
        /*000a*/ 	.short	(.L_1656 - .L_1655)
.L_1655:
        /*000c*/ 	.word	0x00000000
        /*0010*/ 	.short	0x0000
        /*0012*/ 	.short	0x0000
        /*0014*/ 	.byte	0x00, 0xf0, 0xa1, 0x03


	//----- nvinfo : EIATTR_SPARSE_MMA_MASK
	.align		4
.L_1656:
        /*0018*/ 	.byte	0x03, 0x50
        /*001a*/ 	.short	0x0000


	//----- nvinfo : EIATTR_MAXREG_COUNT
	.align		4
        /*001c*/ 	.byte	0x03, 0x1b
        /*001e*/ 	.short	0x00ff


	//----- nvinfo : EIATTR_NUM_BARRIERS
	.align		4
        /*0020*/ 	.byte	0x02, 0x4c
        /*0022*/ 	.byte	0x01
	.zero		1


	//----- nvinfo : EIATTR_MERCURY_ISA_VERSION
	.align		4
        /*0024*/ 	.byte	0x03, 0x5f
        /*0026*/ 	.short	0x0101


	//----- nvinfo : EIATTR_COOP_GROUP_MASK_REGIDS
	.align		4
        /*0028*/ 	.byte	0x04, 0x29
        /*002a*/ 	.short	(.L_1658 - .L_1657)


	//   ....[0]....
.L_1657:
        /*002c*/ 	.word	0xffffffff


	//   ....[1]....
        /*0030*/ 	.word	0xffffffff


	//   ....[2]....
        /*0034*/ 	.word	0xffffffff


	//   ....[3]....
        /*0038*/ 	.word	0xffffffff


	//   ....[4]....
        /*003c*/ 	.word	0xffffffff


	//   ....[5]....
        /*0040*/ 	.word	0xffffffff


	//   ....[6]....
        /*0044*/ 	.word	0xffffffff


	//   ....[7]....
        /*0048*/ 	.word	0xffffffff


	//   ....[8]....
        /*004c*/ 	.word	0xffffffff


	//   ....[9]....
        /*0050*/ 	.word	0xffffffff


	//   ....[10]....
        /*0054*/ 	.word	0xffffffff


	//   ....[11]....
        /*0058*/ 	.word	0xffffffff


	//   ....[12]....
        /*005c*/ 	.word	0xffffffff


	//   ....[13]....
        /*0060*/ 	.word	0xffffffff


	//   ....[14]....
        /*0064*/ 	.word	0xffffffff


	//   ....[15]....
        /*0068*/ 	.word	0xffffffff


	//   ....[16]....
        /*006c*/ 	.word	0xffffffff


	//   ....[17]....
        /*0070*/ 	.word	0xffffffff


	//   ....[18]....
        /*0074*/ 	.word	0xffffffff


	//   ....[19]....
        /*0078*/ 	.word	0xffffffff


	//   ....[20]....
        /*007c*/ 	.word	0xffffffff


	//----- nvinfo : EIATTR_COOP_GROUP_INSTR_OFFSETS
	.align		4
.L_1658:
        /*0080*/ 	.byte	0x04, 0x28
        /*0082*/ 	.short	(.L_1660 - .L_1659)


	//   ....[0]....
.L_1659:
        /*0084*/ 	.word	0x00001750


	//   ....[1]....
        /*0088*/ 	.word	0x00001770


	//   ....[2]....
        /*008c*/ 	.word	0x00001790


	//   ....[3]....
        /*0090*/ 	.word	0x000017b0


	//   ....[4]....
        /*0094*/ 	.word	0x000017d0


	//   ....[5]....
        /*0098*/ 	.word	0x00001b00


	//   ....[6]....
        /*009c*/ 	.word	0x00001b20


	//   ....[7]....
        /*00a0*/ 	.word	0x00001b40


	//   ....[8]....
        /*00a4*/ 	.word	0x00001b60


	//   ....[9]....
        /*00a8*/ 	.word	0x00001b80


	//   ....[10]....
        /*00ac*/ 	.word	0x00001ce0


	//   ....[11]....
        /*00b0*/ 	.word	0x00001d80


	//   ....[12]....
        /*00b4*/ 	.word	0x00001da0


	//   ....[13]....
        /*00b8*/ 	.word	0x00001db0


	//   ....[14]....
        /*00bc*/ 	.word	0x00001e40


	//   ....[15]....
        /*00c0*/ 	.word	0x00001ea0


	//   ....[16]....
        /*00c4*/ 	.word	0x00001ef0


	//   ....[17]....
        /*00c8*/ 	.word	0x00001f40


	//   ....[18]....
        /*00cc*/ 	.word	0x00001f60


	//   ....[19]....
        /*00d0*/ 	.word	0x00002050


	//   ....[20]....
        /*00d4*/ 	.word	0x00002060


	//----- nvinfo : EIATTR_VRC_CTA_INIT_COUNT
	.align		4
.L_1660:
        /*00d8*/ 	.byte	0x02, 0x4a
	.zero		1
	.zero		1


	//----- nvinfo : EIATTR_EXIT_INSTR_OFFSETS
	.align		4
        /*00dc*/ 	.byte	0x04, 0x1c
        /*00de*/ 	.short	(.L_1662 - .L_1661)


	//   ....[0]....
.L_1661:
        /*00e0*/ 	.word	0x00000410


	//   ....[1]....
        /*00e4*/ 	.word	0x00002720


	//----- nvinfo : EIATTR_MAX_THREADS
	.align		4
.L_1662:
        /*00e8*/ 	.byte	0x04, 0x05
        /*00ea*/ 	.short	(.L_1664 - .L_1663)
.L_1663:
        /*00ec*/ 	.word	0x00000100
        /*00f0*/ 	.word	0x00000001
        /*00f4*/ 	.word	0x00000001


	//----- nvinfo : EIATTR_CRS_STACK_SIZE
	.align		4
.L_1664:
        /*00f8*/ 	.byte	0x04, 0x1e
        /*00fa*/ 	.short	(.L_1666 - .L_1665)
.L_1665:
        /*00fc*/ 	.word	0x00000000


	//----- nvinfo : EIATTR_CBANK_PARAM_SIZE
	.align		4
.L_1666:
        /*0100*/ 	.byte	0x03, 0x19
        /*0102*/ 	.short	0x00e8


	//----- nvinfo : EIATTR_PARAM_CBANK
	.align		4
        /*0104*/ 	.byte	0x04, 0x0a
        /*0106*/ 	.short	(.L_1668 - .L_1667)
	.align		4
.L_1667:
        /*0108*/ 	.word	index@(.nv.constant0._ZN10layer_norm13ln_fwd_kernelINS_13Kernel_traitsIf13__nv_bfloat16S2_S2_fjLj6144ELj1ELj1ELj8ELj16ENS_18Kernel_traits_baseILj6144EfS2_S2_S2_fjLj256EEEEELb0ELb1ELb0ELb1EEEvNS_9FwdParamsE)
        /*010c*/ 	.short	0x0380
        /*010e*/ 	.short	0x00e8


	//----- nvinfo : EIATTR_SW_WAR
	.align		4
.L_1668:
        /*0110*/ 	.byte	0x04, 0x36
        /*0112*/ 	.short	(.L_1670 - .L_1669)
.L_1669:
        /*0114*/ 	.word	0x00000008
.L_1670:


//--------------------- .nv.info._ZN10layer_norm13ln_fwd_kernelINS_13Kernel_traitsIf13__nv_bfloat16S2_S2_fjLj6144ELj1ELj1ELj8ELj16ENS_18Kernel_traits_baseILj6144EfS2_S2_S2_fjLj256EEEEELb0ELb1ELb1ELb0EEEvNS_9FwdParamsE --------------------------
	.section	.nv.info._ZN10layer_norm13ln_fwd_kernelINS_13Kernel_traitsIf13__nv_bfloat16S2_S2_fjLj6144ELj1ELj1ELj8ELj16ENS_18Kernel_traits_baseILj6144EfS2_S2_S2_fjLj256EEEEELb0ELb1ELb1ELb0EEEvNS_9FwdParamsE,"",@"SHT_CUDA_INFO"
	.sectionflags	@""
	.align	4


	//----- nvinfo : EIATTR_CUDA_API_VERSION
	.align		4
        /*0000*/ 	.byte	0x04, 0x37
        /*0002*/ 	.short	(.L_1672 - .L_1671)
.L_1671:
        /*0004*/ 	.word	0x00000082


	//----- nvinfo : EIATTR_KPARAM_INFO
	.align		4
.L_1672:
        /*0008*/ 	.byte	0x04, 0x17
        /*000a*/ 	.short	(.L_1674 - .L_1673)
.L_1673:
        /*000c*/ 	.word	0x00000000
        /*0010*/ 	.short	0x0000
        /*0012*/ 	.short	0x0000
        /*0014*/ 	.byte	0x00, 0xf0, 0xa1, 0x03


	//----- nvinfo : EIATTR_SPARSE_MMA_MASK
	.align		4
.L_1674:
        /*0018*/ 	.byte	0x03, 0x50
        /*001a*/ 	.short	0x0000


	//----- nvinfo : EIATTR_MAXREG_COUNT
	.align		4
        /*001c*/ 	.byte	0x03, 0x1b
        /*001e*/ 	.short	0x00ff


	//----- nvinfo : EIATTR_NUM_BARRIERS
	.align		4
        /*0020*/ 	.byte	0x02, 0x4c
        /*0022*/ 	.byte	0x01
	.zero		1


	//----- nvinfo : EIATTR_MERCURY_ISA_VERSION
	.align		4
        /*0024*/ 	.byte	0x03, 0x5f
        /*0026*/ 	.short	0x0101


	//----- nvinfo : EIATTR_COOP_GROUP_MASK_REGIDS
	.align		4
        /*0028*/ 	.byte	0x04, 0x29
        /*002a*/ 	.short	(.L_1676 - .L_1675)


	//   ....[0]....
.L_1675:
        /*002c*/ 	.word	0xffffffff


	//   ....[1]....
        /*0030*/ 	.word	0xffffffff


	//   ....[2]....
        /*0034*/ 	.word	0xffffffff


	//   ....[3]....
        /*0038*/ 	.word	0xffffffff


	//   ....[4]....
        /*003c*/ 	.word	0xffffffff


	//   ....[5]....
        /*0040*/ 	.word	0xffffffff


	//   ....[6]....
        /*0044*/ 	.word	0xffffffff


	//   ....[7]....
        /*0048*/ 	.word	0xffffffff


	//   ....[8]....
        /*004c*/ 	.word	0xffffffff


	//   ....[9]....
        /*0050*/ 	.word	0xffffffff


	//   ....[10]....
        /*0054*/ 	.word	0xffffffff


	//   ....[11]....
        /*0058*/ 	.word	0xffffffff


	//   ....[12]....
        /*005c*/ 	.word	0xffffffff


	//   ....[13]....
        /*0060*/ 	.word	0xffffffff


	//   ....[14]....
        /*0064*/ 	.word	0xffffffff


	//   ....[15]....
        /*0068*/ 	.word	0xffffffff


	//   ....[16]....
        /*006c*/ 	.word	0xffffffff


	//   ....[17]....
        /*0070*/ 	.word	0xffffffff


	//   ....[18]....
        /*0074*/ 	.word	0xffffffff


	//   ....[19]....
        /*0078*/ 	.word	0xffffffff


	//   ....[20]....
        /*007c*/ 	.word	0xffffffff


	//----- nvinfo : EIATTR_COOP_GROUP_INSTR_OFFSETS
	.align		4
.L_1676:
        /*0080*/ 	.byte	0x04, 0x28
        /*0082*/ 	.short	(.L_1678 - .L_1677)


	//   ....[0]....
.L_1677:
        /*0084*/ 	.word	0x00002590


	//   ....[1]....
        /*0088*/ 	.word	0x000025b0


	//   ....[2]....
        /*008c*/ 	.word	0x000025d0


	//   ....[3]....
        /*0090*/ 	.word	0x000025f0


	//   ....[4]....
        /*0094*/ 	.word	0x00002610


	//   ....[5]....
        /*0098*/ 	.word	0x00002950


	//   ....[6]....
        /*009c*/ 	.word	0x00002970


	//   ....[7]....
        /*00a0*/ 	.word	0x00002990


	//   ....[8]....
        /*00a4*/ 	.word	0x000029b0


	//   ....[9]....
        /*00a8*/ 	.word	0x000029e0


	//   ....[10]....
        /*00ac*/ 	.word	0x00002b70


	//   ....[11]....
        /*00b0*/ 	.word	0x00002bb0


	//   ....[12]....
        /*00b4*/ 	.word	0x00002bd0


	//   ....[13]....
        /*00b8*/ 	.word	0x00002c60


	//   ....[14]....
        /*00bc*/ 	.word	0x00002cd0


	//   ....[15]....
        /*00c0*/ 	.word	0x00002d60


	//   ....[16]....
        /*00c4*/ 	.word	0x00002d80


	//   ....[17]....
        /*00c8*/ 	.word	0x00002db0


	//   ....[18]....
        /*00cc*/ 	.word	0x00002e00


	//   ....[19]....
        /*00d0*/ 	.word	0x00002ec0


	//   ....[20]....
        /*00d4*/ 	.word	0x00002ef0


	//----- nvinfo : EIATTR_VRC_CTA_INIT_COUNT
	.align		4
.L_1678:
        /*00d8*/ 	.byte	0x02, 0x4a
	.zero		1
	.zero		1


	//----- nvinfo : EIATTR_EXIT_INSTR_OFFSETS
	.align		4
        /*00dc*/ 	.byte	0x04, 0x1c
        /*00de*/ 	.short	(.L_1680 - .L_1679)


	//   ....[0]....
.L_1679:
        /*00e0*/ 	.word	0x000006c0


	//   ....[1]....
        /*00e4*/ 	.word	0x000036f0


	//----- nvinfo : EIATTR_MAX_THREADS
	.align		4
.L_1680:
        /*00e8*/ 	.byte	0x04, 0x05
        /*00ea*/ 	.short	(.L_1682 - .L_1681)
.L_1681:
        /*00ec*/ 	.word	0x00000100
        /*00f0*/ 	.word	0x00000001
        /*00f4*/ 	.word	0x00000001


	//----- nvinfo : EIATTR_CRS_STACK_SIZE
	.align		4
.L_1682:
        /*00f8*/ 	.byte	0x04, 0x1e
        /*00fa*/ 	.short	(.L_1684 - .L_1683)
.L_1683:
        /*00fc*/ 	.word	0x00000000


	//----- nvinfo : EIATTR_CBANK_PARAM_SIZE
	.align		4
.L_1684:
        /*0100*/ 	.byte	0x03, 0x19
        /*0102*/ 	.short	0x00e8


	//----- nvinfo : EIATTR_PARAM_CBANK
	.align		4
        /*0104*/ 	.byte	0x04, 0x0a
        /*0106*/ 	.short	(.L_1686 - .L_1685)
	.align		4
.L_1685:
        /*0108*/ 	.word	index@(.nv.constant0._ZN10layer_norm13ln_fwd_kernelINS_13Kernel_traitsIf13__nv_bfloat16S2_S2_fjLj6144ELj1ELj1ELj8ELj16ENS_18Kernel_traits_baseILj6144EfS2_S2_S2_fjLj256EEEEELb0ELb1ELb1ELb0EEEvNS_9FwdParamsE)
        /*010c*/ 	.short	0x0380
        /*010e*/ 	.short	0x00e8


	//----- nvinfo : EIATTR_SW_WAR
	.align		4
.L_1686:
        /*0110*/ 	.byte	0x04, 0x36
        /*0112*/ 	.short	(.L_1688 - .L_1687)
.L_1687:
        /*0114*/ 	.word	0x00000008
.L_1688:


//--------------------- .nv.info._ZN10layer_norm13ln_fwd_kernelINS_13Kernel_traitsIf13__nv_bfloat16S2_S2_fjLj6144ELj1ELj1ELj8ELj16ENS_18Kernel_traits_baseILj6144EfS2_S2_S2_fjLj256EEEEELb0ELb1ELb1ELb1EEEvNS_9FwdParamsE --------------------------
	.section	.nv.info._ZN10layer_norm13ln_fwd_kernelINS_13Kernel_traitsIf13__nv_bfloat16S2_S2_fjLj6144ELj1ELj1ELj8ELj16ENS_18Kernel_traits_baseILj6144EfS2_S2_S2_fjLj256EEEEELb0ELb1ELb1ELb1EEEvNS_9FwdParamsE,"",@"SHT_CUDA_INFO"
	.sectionflags	@""
	.align	4


	//----- nvinfo : EIATTR_CUDA_API_VERSION
	.align		4
        /*0000*/ 	.byte	0x04, 0x37
        /*0002*/ 	.short	(.L_1690 - .L_1689)
.L_1689:
        /*0004*/ 	.word	0x00000082


	//----- nvinfo : EIATTR_KPARAM_INFO
	.align		4
.L_1690:
        /*0008*/ 	.byte	0x04, 0x17
        /*000a*/ 	.short	(.L_1692 - .L_1691)
.L_1691:
        /*000c*/ 	.word	0x00000000
        /*0010*/ 	.short	0x0000
        /*0012*/ 	.short	0x0000
        /*0014*/ 	.byte	0x00, 0xf0, 0xa1, 0x03


	//----- nvinfo : EIATTR_SPARSE_MMA_MASK
	.align		4
.L_1692:
        /*0018*/ 	.byte	0x03, 0x50
        /*001a*/ 	.short	0x0000


	//----- nvinfo : EIATTR_MAXREG_COUNT
	.align		4
        /*001c*/ 	.byte	0x03, 0x1b
        /*001e*/ 	.short	0x00ff


	//----- nvinfo : EIATTR_NUM_BARRIERS
	.align		4
        /*0020*/ 	.byte	0x02, 0x4c
        /*0022*/ 	.byte	0x01
	.zero		1


	//----- nvinfo : EIATTR_MERCURY_ISA_VERSION
	.align		4
        /*0024*/ 	.byte	0x03, 0x5f
        /*0026*/ 	.short	0x0101


	//----- nvinfo : EIATTR_COOP_GROUP_MASK_REGIDS
	.align		4
        /*0028*/ 	.byte	0x04, 0x29
        /*002a*/ 	.short	(.L_1694 - .L_1693)


	//   ....[0]....
.L_1693:
        /*002c*/ 	.word	0xffffffff


	//   ....[1]....
        /*0030*/ 	.word	0xffffffff


	//   ....[2]....
        /*0034*/ 	.word	0xffffffff


	//   ....[3]....
        /*0038*/ 	.word	0xffffffff


	//   ....[4]....
        /*003c*/ 	.word	0xffffffff


	//   ....[5]....
        /*0040*/ 	.word	0xffffffff


	//   ....[6]....
        /*0044*/ 	.word	0xffffffff


	//   ....[7]....
        /*0048*/ 	.word	0xffffffff


	//   ....[8]....
        /*004c*/ 	.word	0xffffffff


	//   ....[9]....
        /*0050*/ 	.word	0xffffffff


	//   ....[10]....
        /*0054*/ 	.word	0xffffffff


	//   ....[11]....
        /*0058*/ 	.word	0xffffffff


	//   ....[12]....
        /*005c*/ 	.word	0xffffffff


	//   ....[13]....
        /*0060*/ 	.word	0xffffffff


	//   ....[14]....
        /*0064*/ 	.word	0xffffffff


	//   ....[15]....
        /*0068*/ 	.word	0xffffffff


	//   ....[16]....
        /*006c*/ 	.word	0xffffffff


	//   ....[17]....
        /*0070*/ 	.word	0xffffffff


	//   ....[18]....
        /*0074*/ 	.word	0xffffffff


	//   ....[19]....
        /*0078*/ 	.word	0xffffffff


	//   ....[20]....
        /*007c*/ 	.word	0xffffffff


	//----- nvinfo : EIATTR_COOP_GROUP_INSTR_OFFSETS
	.align		4
.L_1694:
        /*0080*/ 	.byte	0x04, 0x28
        /*0082*/ 	.short	(.L_1696 - .L_1695)


	//   ....[0]....
.L_1695:
        /*0084*/ 	.word	0x000020a0


	//   ....[1]....
        /*0088*/ 	.word	0x000020c0


	//   ....[2]....
        /*008c*/ 	.word	0x000020e0


	//   ....[3]....
        /*0090*/ 	.word	0x00002100


	//   ....[4]....
        /*0094*/ 	.word	0x00002120


	//   ....[5]....
        /*0098*/ 	.word	0x00002450


	//   ....[6]....
        /*009c*/ 	.word	0x00002480


	//   ....[7]....
        /*00a0*/ 	.word	0x000024b0


	//   ....[8]....
        /*00a4*/ 	.word	0x000024d0


	//   ....[9]....
        /*00a8*/ 	.word	0x000024f0


	//   ....[10]....
        /*00ac*/ 	.word	0x00002680


	//   ....[11]....
        /*00b0*/ 	.word	0x000026c0


	//   ....[12]....
        /*00b4*/ 	.word	0x000026e0


	//   ....[13]....
        /*00b8*/ 	.word	0x00002720


	//   ....[14]....
        /*00bc*/ 	.word	0x000027e0


	//   ....[15]....
        /*00c0*/ 	.word	0x00002810


	//   ....[16]....
        /*00c4*/ 	.word	0x00002870


	//   ....[17]....
        /*00c8*/ 	.word	0x000028b0


	//   ....[18]....
        /*00cc*/ 	.word	0x000028f0


	//   ....[19]....
        /*00d0*/ 	.word	0x000029e0


	//   ....[20]....
        /*00d4*/ 	.word	0x000029f0


	//----- nvinfo : EIATTR_VRC_CTA_INIT_COUNT
	.align		4
.L_1696:
        /*00d8*/ 	.byte	0x02, 0x4a
	.zero		1
	.zero		1


	//----- nvinfo : EIATTR_EXIT_INSTR_OFFSETS
	.align		4
        /*00dc*/ 	.byte	0x04, 0x1c
        /*00de*/ 	.short	(.L_1698 - .L_1697)


	//   ....[0]....
.L_1697:
        /*00e0*/ 	.word	0x00000400


	//   ....[1]....
        /*00e4*/ 	.word	0x00003150


	//----- nvinfo : EIATTR_MAX_THREADS
	.align		4
.L_1698:
        /*00e8*/ 	.byte	0x04, 0x05
        /*00ea*/ 	.short	(.L_1700 - .L_1699)
.L_1699:
        /*00ec*/ 	.word	0x00000100
        /*00f0*/ 	.word	0x00000001
        /*00f4*/ 	.word	0x00000001


	//----- nvinfo : EIATTR_CRS_STACK_SIZE
	.align		4
.L_1700:
        /*00f8*/ 	.byte	0x04, 0x1e
        /*00fa*/ 	.short	(.L_1702 - .L_1701)
.L_1701:
        /*00fc*/ 	.word	0x00000000


	//----- nvinfo : EIATTR_CBANK_PARAM_SIZE
	.align		4
.L_1702:
        /*0100*/ 	.byte	0x03, 0x19
        /*0102*/ 	.short	0x00e8


	//----- nvinfo : EIATTR_PARAM_CBANK
	.align		4
        /*0104*/ 	.byte	0x04, 0x0a
        /*0106*/ 	.short	(.L_1704 - .L_1703)
	.align		4
.L_1703:
        /*0108*/ 	.word	index@(.nv.constant0._ZN10layer_norm13ln_fwd_kernelINS_13Kernel_traitsIf13__nv_bfloat16S2_S2_fjLj6144ELj1ELj1ELj8ELj16ENS_18Kernel_traits_baseILj6144EfS2_S2_S2_fjLj256EEEEELb0ELb1ELb1ELb1EEEvNS_9FwdParamsE)
        /*010c*/ 	.short	0x0380
        /*010e*/ 	.short	0x00e8


	//----- nvinfo : EIATTR_SW_WAR
	.align		4
.L_1704:
        /*0110*/ 	.byte	0x04, 0x36
        /*0112*/ 	.short	(.L_1706 - .L_1705)
.L_1705:
        /*0114*/ 	.word	0x00000008
.L_1706:


//--------------------- .nv.info._ZN10layer_norm13ln_fwd_kernelINS_13Kernel_traitsIf13__nv_bfloat16S2_S2_fjLj6144ELj1ELj1ELj8ELj16ENS_18Kernel_traits_baseILj6144EfS2_S2_S2_fjLj256EEEEELb1ELb0ELb0ELb0EEEvNS_9FwdParamsE --------------------------
	.section	.nv.info._ZN10layer_norm13ln_fwd_kernelINS_13Kernel_traitsIf13__nv_bfloat16S2_S2_fjLj6144ELj1ELj1ELj8ELj16ENS_18Kernel_traits_baseILj6144EfS2_S2_S2_fjLj256EEEEELb1ELb0ELb0ELb0EEEvNS_9FwdParamsE,"",@"SHT_CUDA_INFO"
	.sectionflags	@""
	.align	4


	//----- nvinfo : EIATTR_CUDA_API_VERSION
	.align		4
        /*0000*/ 	.byte	0x04, 0x37
        /*0002*/ 	.short	(.L_1708 - .L_1707)
.L_1707:
        /*0004*/ 	.word	0x00000082


	//----- nvinfo : EIATTR_KPARAM_INFO
	.align		4
.L_1708:
        /*0008*/ 	.byte	0x04, 0x17
        /*000a*/ 	.short	(.L_1710 - .L_1709)
.L_1709:
        /*000c*/ 	.word	0x00000000
        /*0010*/ 	.short	0x0000
        /*0012*/ 	.short	0x0000
        /*0014*/ 	.byte	0x00, 0xf0, 0xa1, 0x03


	//----- nvinfo : EIATTR_SPARSE_MMA_MASK
	.align		4
.L_1710:
        /*0018*/ 	.byte	0x03, 0x50
        /*001a*/ 	.short	0x0000


	//----- nvinfo : EIATTR_MAXREG_COUNT
	.align		4
        /*001c*/ 	.byte	0x03, 0x1b
        /*001e*/ 	.short	0x00ff


	//----- nvinfo : EIATTR_NUM_BARRIERS
	.align		4
        /*0020*/ 	.byte	0x02, 0x4c
        /*0022*/ 	.byte	0x01
	.zero		1


	//----- nvinfo : EIATTR_MERCURY_ISA_VERSION
	.align		4
        /*0024*/ 	.byte	0x03, 0x5f
        /*0026*/ 	.short	0x0101


	//----- nvinfo : EIATTR_COOP_GROUP_MASK_REGIDS
	.align		4
        /*0028*/ 	.byte	0x04, 0x29
        /*002a*/ 	.short	(.L_1712 - .L_1711)


	//   ....[0]....
.L_1711:
        /*002c*/ 	.word	0xffffffff


	//   ....[1]....
        /*0030*/ 	.word	0xffffffff


	//   ....[2]....
        /*0034*/ 	.word	0xffffffff


	//   ....[3]....
        /*0038*/ 	.word	0xffffffff


	//   ....[4]....
        /*003c*/ 	.word	0xffffffff


	//   ....[5]....
        /*0040*/ 	.word	0xffffffff


	//   ....[6]....
        /*0044*/ 	.word	0xffffffff


	//   ....[7]....
        /*0048*/ 	.word	0xffffffff


	//   ....[8]....
        /*004c*/ 	.word	0xffffffff


	//   ....[9]....
        /*0050*/ 	.word	0xffffffff


	//   ....[10]....
        /*0054*/ 	.word	0xffffffff


	//   ....[11]....
        /*0058*/ 	.word	0xffffffff


	//   ....[12]....
        /*005c*/ 	.word	0xffffffff


	//   ....[13]....
        /*0060*/ 	.word	0xffffffff


	//   ....[14]....
        /*0064*/ 	.word	0xffffffff


	//   ....[15]....
        /*0068*/ 	.word	0xffffffff


	//   ....[16]....
        /*006c*/ 	.word	0xffffffff


	//   ....[17]....
        /*0070*/ 	.word	0xffffffff


	//   ....[18]....
        /*0074*/ 	.word	0xffffffff


	//   ....[19]....
        /*0078*/ 	.word	0xffffffff


	//   ....[20]....
        /*007c*/ 	.word	0xffffffff


	//----- nvinfo : EIATTR_COOP_GROUP_INSTR_OFFSETS
	.align		4
.L_1712:
        /*0080*/ 	.byte	0x04, 0x28
        /*0082*/ 	.short	(.L_1714 - .L_1713)


	//   ....[0]....
.L_1713:
        /*0084*/ 	.word	0x00010e00


	//   ....[1]....
        /*0088*/ 	.word	0x00010e20


	//   ....[2]....
        /*008c*/ 	.word	0x00010e40


	//   ....[3]....
        /*0090*/ 	.word	0x00010e60


	//   ....[4]....
        /*0094*/ 	.word	0x00010e80


	//   ....[5]....
        /*0098*/ 	.word	0x000111c0


	//   ....[6]....
        /*009c*/ 	.word	0x000111e0


	//   ....[7]....
        /*00a0*/ 	.word	0x00011200


	//   ....[8]....
        /*00a4*/ 	.word	0x00011240


	//   ....[9]....
        /*00a8*/ 	.word	0x000112a0


	//   ....[10]....
        /*00ac*/ 	.word	0x00011320


	//   ....[11]....
        /*00b0*/ 	.word	0x00011390


	//   ....[12]....
        /*00b4*/ 	.word	0x000113d0


	//   ....[13]....
        /*00b8*/ 	.word	0x000113e0


	//   ....[14]....
        /*00bc*/ 	.word	0x00011460


	//   ....[15]....
        /*00c0*/ 	.word	0x000114b0


	//   ....[16]....
        /*00c4*/ 	.word	0x000114c0


	//   ....[17]....
        /*00c8*/ 	.word	0x00011570


	//   ....[18]....
        /*00cc*/ 	.word	0x000115c0


	//   ....[19]....
        /*00d0*/ 	.word	0x00011650


	//   ....[20]....
        /*00d4*/ 	.word	0x00011680


	//----- nvinfo : EIATTR_VRC_CTA_INIT_COUNT
	.align		4
.L_1714:
        /*00d8*/ 	.byte	0x02, 0x4a
	.zero		1
	.zero		1


	//----- nvinfo : EIATTR_EXIT_INSTR_OFFSETS
	.align		4
        /*00dc*/ 	.byte	0x04, 0x1c
        /*00de*/ 	.short	(.L_1716 - .L_1715)


	//   ....[0]....
.L_1715:
        /*00e0*/ 	.word	0x00000780


	//   ....[1]....
        /*00e4*/ 	.word	0x00011e10


	//----- nvinfo : EIATTR_INDIRECT_BRANCH_TARGETS
	.align		4
.L_1716:
        /*00e8*/ 	.byte	0x04, 0x34
        /*00ea*/ 	.short	(.L_1718 - .L_1717)


	//   ....[0]....
.L_1717:
        /*00ec*/ 	.word	.L_x_20775@srel
        /*00f0*/ 	.short	0x0
        /*00f2*/ 	.short	0x0
        /*00f4*/ 	.word	0x3
        /*00f8*/ 	.word	.L_x_20776@srel
        /*00fc*/ 	.word	.L_x_20777@srel
        /*0100*/ 	.word	.L_x_20778@srel


	//----- nvinfo : EIATTR_MAX_THREADS
	.align		4
.L_1718:
        /*0104*/ 	.byte	0x04, 0x05
        /*0106*/ 	.short	(.L_1720 - .L_1719)
.L_1719:
        /*0108*/ 	.word	0x00000100
        /*010c*/ 	.word	0x00000001
        /*0110*/ 	.word	0x00000001


	//----- nvinfo : EIATTR_CRS_STACK_SIZE
	.align		4
.L_1720:
        /*0114*/ 	.byte	0x04, 0x1e
        /*0116*/ 	.short	(.L_1722 - .L_1721)
.L_1721:
        /*0118*/ 	.word	0x00000000


	//----- nvinfo : EIATTR_CBANK_PARAM_SIZE
	.align		4
.L_1722:
        /*011c*/ 	.byte	0x03, 0x19
        /*011e*/ 	.short	0x00e8


	//----- nvinfo : EIATTR_PARAM_CBANK
	.align		4
        /*0120*/ 	.byte	0x04, 0x0a
        /*0122*/ 	.short	(.L_1724 - .L_1723)
	.align		4
.L_1723:
        /*0124*/ 	.word	index@(.nv.constant0._ZN10layer_norm13ln_fwd_kernelINS_13Kernel_traitsIf13__nv_bfloat16S2_S2_fjLj6144ELj1ELj1ELj8ELj16ENS_18Kernel_traits_baseILj6144EfS2_S2_S2_fjLj256EEEEELb1ELb0ELb0ELb0EEEvNS_9FwdParamsE)
        /*0128*/ 	.short	0x0380
        /*012a*/ 	.short	0x00e8


	//----- nvinfo : EIATTR_SW_WAR
	.align		4
.L_1724:
        /*012c*/ 	.byte	0x04, 0x36
        /*012e*/ 	.short	(.L_1726 - .L_1725)
.L_1725:
        /*0130*/ 	.word	0x00000008
.L_1726:


//--------------------- .nv.info._ZN10layer_norm13ln_fwd_kernelINS_13Kernel_traitsIf13__nv_bfloat16S2_S2_fjLj6144ELj1ELj1ELj8ELj16ENS_18Kernel_traits_baseILj6144EfS2_S2_S2_fjLj256EEEEELb1ELb0ELb0ELb1EEEvNS_9FwdParamsE --------------------------
	.section	.nv.info._ZN10layer_norm13ln_fwd_kernelINS_13Kernel_traitsIf13__nv_bfloat16S2_S2_fjLj6144ELj1ELj1ELj8ELj16ENS_18Kernel_traits_baseILj6144EfS2_S2_S2_fjLj256EEEEELb1ELb0ELb0ELb1EEEvNS_9FwdParamsE,"",@"SHT_CUDA_INFO"
	.sectionflags	@""
	.align	4


	//----- nvinfo : EIATTR_CUDA_API_VERSION
	.align		4
        /*0000*/ 	.byte	0x04, 0x37
        /*0002*/ 	.short	(.L_1728 - .L_1727)
.L_1727:
        /*0004*/ 	.word	0x00000082


	//----- nvinfo : EIATTR_KPARAM_INFO
	.align		4
.L_1728:
        /*0008*/ 	.byte	0x04, 0x17
        /*000a*/ 	.short	(.L_1730 - .L_1729)
.L_1729:
        /*000c*/ 	.word	0x00000000
        /*0010*/ 	.short	0x0000
        /*0012*/ 	.short	0x0000
        /*0014*/ 	.byte	0x00, 0xf0, 0xa1, 0x03


	//----- nvinfo : EIATTR_SPARSE_MMA_MASK
	.align		4
.L_1730:
        /*0018*/ 	.byte	0x03, 0x50
        /*001a*/ 	.short	0x0000


	//----- nvinfo : EIATTR_MAXREG_COUNT
	.align		4
        /*001c*/ 	.byte	0x03, 0x1b
        /*001e*/ 	.short	0x00ff


	//----- nvinfo : EIATTR_NUM_BARRIERS
	.align		4
        /*0020*/ 	.byte	0x02, 0x4c
        /*0022*/ 	.byte	0x01
	.zero		1


	//----- nvinfo : EIATTR_MERCURY_ISA_VERSION
	.align		4
        /*0024*/ 	.byte	0x03, 0x5f
        /*0026*/ 	.short	0x0101


	//----- nvinfo : EIATTR_COOP_GROUP_MASK_REGIDS
	.align		4
        /*0028*/ 	.byte	0x04, 0x29
        /*002a*/ 	.short	(.L_1732 - .L_1731)


	//   ....[0]....
.L_1731:
        /*002c*/ 	.word	0xffffffff


	//   ....[1]....
        /*0030*/ 	.word	0xffffffff


	//   ....[2]....
        /*0034*/ 	.word	0xffffffff


	//   ....[3]....
        /*0038*/ 	.word	0xffffffff


	//   ....[4]....
        /*003c*/ 	.word	0xffffffff


	//   ....[5]....
        /*0040*/ 	.word	0xffffffff


	//   ....[6]....
        /*0044*/ 	.word	0xffffffff


	//   ....[7]....
        /*0048*/ 	.word	0xffffffff


	//   ....[8]....
        /*004c*/ 	.word	0xffffffff


	//   ....[9]....
        /*0050*/ 	.word	0xffffffff


	//   ....[10]....
        /*0054*/ 	.word	0xffffffff


	//   ....[11]....
        /*0058*/ 	.word	0xffffffff


	//   ....[12]....
        /*005c*/ 	.word	0xffffffff


	//   ....[13]....
        /*0060*/ 	.word	0xffffffff


	//   ....[14]....
        /*0064*/ 	.word	0xffffffff


	//   ....[15]....
        /*0068*/ 	.word	0xffffffff


	//   ....[16]....
        /*006c*/ 	.word	0xffffffff


	//   ....[17]....
        /*0070*/ 	.word	0xffffffff


	//   ....[18]....
        /*0074*/ 	.word	0xffffffff


	//   ....[19]....
        /*0078*/ 	.word	0xffffffff


	//   ....[20]....
        /*007c*/ 	.word	0xffffffff


	//----- nvinfo : EIATTR_COOP_GROUP_INSTR_OFFSETS
	.align		4
.L_1732:
        /*0080*/ 	.byte	0x04, 0x28
        /*0082*/ 	.short	(.L_1734 - .L_1733)


	//   ....[0]....
.L_1733:
        /*0084*/ 	.word	0x0000fb30


	//   ....[1]....
        /*0088*/ 	.word	0x0000fb50


	//   ....[2]....
        /*008c*/ 	.word	0x0000fb70


	//   ....[3]....
        /*0090*/ 	.word	0x0000fb90


	//   ....[4]....
        /*0094*/ 	.word	0x0000fbb0


	//   ....[5]....
        /*0098*/ 	.word	0x0000ff10


	//   ....[6]....
        /*009c*/ 	.word	0x0000ff40


	//   ....[7]....
        /*00a0*/ 	.word	0x0000ff80


	//   ....[8]....
        /*00a4*/ 	.word	0x0000ffa0


	//   ....[9]....
        /*00a8*/ 	.word	0x0000ffe0


	//   ....[10]....
        /*00ac*/ 	.word	0x000101a0


	//   ....[11]....
        /*00b0*/ 	.word	0x000101e0


	//   ....[12]....
        /*00b4*/ 	.word	0x000101f0


	//   ....[13]....
        /*00b8*/ 	.word	0x00010230


	//   ....[14]....
        /*00bc*/ 	.word	0x00010300


	//   ....[15]....
        /*00c0*/ 	.word	0x00010330


	//   ....[16]....
        /*00c4*/ 	.word	0x00010350


	//   ....[17]....
        /*00c8*/ 	.word	0x000103f0


	//   ....[18]....
        /*00cc*/ 	.word	0x00010450


	//   ....[19]....
        /*00d0*/ 	.word	0x00010520


	//   ....[20]....
        /*00d4*/ 	.word	0x00010550


	//----- nvinfo : EIATTR_VRC_CTA_INIT_COUNT
	.align		4
.L_1734:
        /*00d8*/ 	.byte	0x02, 0x4a
	.zero		1
	.zero		1


	//----- nvinfo : EIATTR_EXIT_INSTR_OFFSETS
	.align		4
        /*00dc*/ 	.byte	0x04, 0x1c
        /*00de*/ 	.short	(.L_1736 - .L_1735)


	//   ....[0]....
.L_1735:
        /*00e0*/ 	.word	0x00000410


	//   ....[1]....
        /*00e4*/ 	.word	0x00010bd0


	//----- nvinfo : EIATTR_INDIRECT_BRANCH_TARGETS
	.align		4
.L_1736:
        /*00e8*/ 	.byte	0x04, 0x34
        /*00ea*/ 	.short	(.L_1738 - .L_1737)


	//   ....[0]....
.L_1737:
        /*00ec*/ 	.word	.L_x_20779@srel
        /*00f0*/ 	.short	0x0
        /*00f2*/ 	.short	0x0
        /*00f4*/ 	.word	0x3
        /*00f8*/ 	.word	.L_x_20780@srel
        /*00fc*/ 	.word	.L_x_20781@srel
        /*0100*/ 	.word	.L_x_20782@srel


	//----- nvinfo : EIATTR_MAX_THREADS
	.align		4
.L_1738:
        /*0104*/ 	.byte	0x04, 0x05
        /*0106*/ 	.short	(.L_1740 - .L_1739)
.L_1739:
        /*0108*/ 	.word	0x00000100
        /*010c*/ 	.word	0x00000001
        /*0110*/ 	.word	0x00000001


	//----- nvinfo : EIATTR_CRS_STACK_SIZE
	.align		4
.L_1740:
        /*0114*/ 	.byte	0x04, 0x1e
        /*0116*/ 	.short	(.L_1742 - .L_1741)
.L_1741:
        /*0118*/ 	.word	0x00000000


	//----- nvinfo : EIATTR_CBANK_PARAM_SIZE
	.align		4
.L_1742:
        /*011c*/ 	.byte	0x03, 0x19
        /*011e*/ 	.short	0x00e8


	//----- nvinfo : EIATTR_PARAM_CBANK
	.align		4
        /*0120*/ 	.byte	0x04, 0x0a
        /*0122*/ 	.short	(.L_1744 - .L_1743)
	.align		4
.L_1743:
        /*0124*/ 	.word	index@(.nv.constant0._ZN10layer_norm13ln_fwd_kernelINS_13Kernel_traitsIf13__nv_bfloat16S2_S2_fjLj6144ELj1ELj1ELj8ELj16ENS_18Kernel_traits_baseILj6144EfS2_S2_S2_fjLj256EEEEELb1ELb0ELb0ELb1EEEvNS_9FwdParamsE)
        /*0128*/ 	.short	0x0380
        /*012a*/ 	.short	0x00e8


	//----- nvinfo : EIATTR_SW_WAR
	.align		4
.L_1744:
        /*012c*/ 	.byte	0x04, 0x36
        /*012e*/ 	.short	(.L_1746 - .L_1745)
.L_1745:
        /*0130*/ 	.word	0x00000008
.L_1746:


//--------------------- .nv.info._ZN10layer_norm13ln_fwd_kernelINS_13Kernel_traitsIf13__nv_bfloat16S2_S2_fjLj6144ELj1ELj1ELj8ELj16ENS_18Kernel_traits_baseILj6144EfS2_S2_S2_fjLj256EEEEELb1ELb0ELb1ELb0EEEvNS_9FwdParamsE --------------------------
	.section	.nv.info._ZN10layer_norm13ln_fwd_kernelINS_13Kernel_traitsIf13__nv_bfloat16S2_S2_fjLj6144ELj1ELj1ELj8ELj16ENS_18Kernel_traits_baseILj6144EfS2_S2_S2_fjLj256EEEEELb1ELb0ELb1ELb0EEEvNS_9FwdParamsE,"",@"SHT_CUDA_INFO"
	.sectionflags	@""
	.align	4


	//----- nvinfo : EIATTR_CUDA_API_VERSION
	.align		4
        /*0000*/ 	.byte	0x04, 0x37
        /*0002*/ 	.short	(.L_1748 - .L_1747)
.L_1747:
        /*0004*/ 	.word	0x00000082


	//----- nvinfo : EIATTR_KPARAM_INFO
	.align		4
.L_1748:
        /*0008*/ 	.byte	0x04, 0x17
        /*000a*/ 	.short	(.L_1750 - .L_1749)
.L_1749:
        /*000c*/ 	.word	0x00000000
        /*0010*/ 	.short	0x0000
        /*0012*/ 	.short	0x0000
        /*0014*/ 	.byte	0x00, 0xf0, 0xa1, 0x03


	//----- nvinfo : EIATTR_SPARSE_MMA_MASK
	.align		4
.L_1750:
        /*0018*/ 	.byte	0x03, 0x50
        /*001a*/ 	.short	0x0000


	//----- nvinfo : EIATTR_MAXREG_COUNT
	.align		4
        /*001c*/ 	.byte	0x03, 0x1b
        /*001e*/ 	.short	0x00ff


	//----- nvinfo : EIATTR_NUM_BARRIERS
	.align		4
        /*0020*/ 	.byte	0x02, 0x4c
        /*0022*/ 	.byte	0x01
	.zero		1


	//----- nvinfo : EIATTR_MERCURY_ISA_VERSION
	.align		4
        /*0024*/ 	.byte	0x03, 0x5f
        /*0026*/ 	.short	0x0101


	//----- nvinfo : EIATTR_COOP_GROUP_MASK_REGIDS
	.align		4
        /*0028*/ 	.byte	0x04, 0x29
        /*002a*/ 	.short	(.L_1752 - .L_1751)


	//   ....[0]....
.L_1751:
        /*002c*/ 	.word	0xffffffff


	//   ....[1]....
        /*0030*/ 	.word	0xffffffff


	//   ....[2]....
        /*0034*/ 	.word	0xffffffff


	//   ....[3]....
        /*0038*/ 	.word	0xffffffff


	//   ....[4]....
        /*003c*/ 	.word	0xffffffff


	//   ....[5]....
        /*0040*/ 	.word	0xffffffff


	//   ....[6]....
        /*0044*/ 	.word	0xffffffff


	//   ....[7]....
        /*0048*/ 	.word	0xffffffff


	//   ....[8]....
        /*004c*/ 	.word	0xffffffff


	//   ....[9]....
        /*0050*/ 	.word	0xffffffff


	//   ....[10]....
        /*0054*/ 	.word	0xffffffff


	//   ....[11]....
        /*0058*/ 	.word	0xffffffff


	//   ....[12]....
        /*005c*/ 	.word	0xffffffff


	//   ....[13]....
        /*0060*/ 	.word	0xffffffff


	//   ....[14]....
        /*0064*/ 	.word	0xffffffff


	//   ....[15]....
        /*0068*/ 	.word	0xffffffff


	//   ....[16]....
        /*006c*/ 	.word	0xffffffff


	//   ....[17]....
        /*0070*/ 	.word	0xffffffff


	//   ....[18]....
        /*0074*/ 	.word	0xffffffff


	//   ....[19]....
        /*0078*/ 	.word	0xffffffff


	//   ....[20]....
        /*007c*/ 	.word	0xffffffff


	//----- nvinfo : EIATTR_COOP_GROUP_INSTR_OFFSETS
	.align		4
.L_1752:
        /*0080*/ 	.byte	0x04, 0x28
        /*0082*/ 	.short	(.L_1754 - .L_1753)


	//   ....[0]....
.L_1753:
        /*0084*/ 	.word	0x000132c0


	//   ....[1]....
        /*0088*/ 	.word	0x000132e0


	//   ....[2]....
        /*008c*/ 	.word	0x00013300


	//   ....[3]....
        /*0090*/ 	.word	0x00013320


	//   ....[4]....
        /*0094*/ 	.word	0x00013340


	//   ....[5]....
        /*0098*/ 	.word	0x00013690


	//   ....[6]....
        /*009c*/ 	.word	0x000136b0


	//   ....[7]....
        /*00a0*/ 	.word	0x000136d0


	//   ....[8]....
        /*00a4*/ 	.word	0x000136f0


	//   ....[9]....
        /*00a8*/ 	.word	0x00013720


	//   ....[10]....
        /*00ac*/ 	.word	0x000138b0


	//   ....[11]....
        /*00b0*/ 	.word	0x000138f0


	//   ....[12]....
        /*00b4*/ 	.word	0x00013900


	//   ....[13]....
        /*00b8*/ 	.word	0x00013950


	//   ....[14]....
        /*00bc*/ 	.word	0x00013a10


	//   ....[15]....
        /*00c0*/ 	.word	0x00013a40


	//   ....[16]....
        /*00c4*/ 	.word	0x00013a60


	//   ....[17]....
        /*00c8*/ 	.word	0x00013b10


	//   ....[18]....
        /*00cc*/ 	.word	0x00013b60


	//   ....[19]....
        /*00d0*/ 	.word	0x00013c00


	//   ....[20]....
        /*00d4*/ 	.word	0x00013c30


	//----- nvinfo : EIATTR_VRC_CTA_INIT_COUNT
	.align		4
.L_1754:
        /*00d8*/ 	.byte	0x02, 0x4a
	.zero		1
	.zero		1


	//----- nvinfo : EIATTR_EXIT_INSTR_OFFSETS
	.align		4
        /*00dc*/ 	.byte	0x04, 0x1c
        /*00de*/ 	.short	(.L_1756 - .L_1755)


	//   ....[0]....
.L_1755:
        /*00e0*/ 	.word	0x00000780


	//   ....[1]....
        /*00e4*/ 	.word	0x00014430


	//----- nvinfo : EIATTR_MAX_THREADS
	.align		4
.L_1756:
        /*00e8*/ 	.byte	0x04, 0x05
        /*00ea*/ 	.short	(.L_1758 - .L_1757)
.L_1757:
        /*00ec*/ 	.word	0x00000100
        /*00f0*/ 	.word	0x00000001
        /*00f4*/ 	.word	0x00000001


	//----- nvinfo : EIATTR_CRS_STACK_SIZE
	.align		4
.L_1758:
        /*00f8*/ 	.byte	0x04, 0x1e
        /*00fa*/ 	.short	(.L_1760 - .L_1759)
.L_1759:
        /*00fc*/ 	.word	0x00000000


	//----- nvinfo : EIATTR_CBANK_PARAM_SIZE
	.align		4
.L_1760:
        /*0100*/ 	.byte	0x03, 0x19
        /*0102*/ 	.short	0x00e8


	//----- nvinfo : EIATTR_PARAM_CBANK
	.align		4
        /*0104*/ 	.byte	0x04, 0x0a
        /*0106*/ 	.short	(.L_1762 - .L_1761)
	.align		4
.L_1761:
        /*0108*/ 	.word	index@(.nv.constant0._ZN10layer_norm13ln_fwd_kernelINS_13Kernel_traitsIf13__nv_bfloat16S2_S2_fjLj6144ELj1ELj1ELj8ELj16ENS_18Kernel_traits_baseILj6144EfS2_S2_S2_fjLj256EEEEELb1ELb0ELb1ELb0EEEvNS_9FwdParamsE)
        /*010c*/ 	.short	0x0380
        /*010e*/ 	.short	0x00e8


	//----- nvinfo : EIATTR_SW_WAR
	.align		4
.L_1762:
        /*0110*/ 	.byte	0x04, 0x36
        /*0112*/ 	.short	(.L_1764 - .L_1763)
.L_1763:
        /*0114*/ 	.word	0x00000008
.L_1764:


//--------------------- .nv.info._ZN10layer_norm13ln_fwd_kernelINS_13Kernel_traitsIf13__nv_bfloat16S2_S2_fjLj6144ELj1ELj1ELj8ELj16ENS_18Kernel_traits_baseILj6144EfS2_S2_S2_fjLj256EEEEELb1ELb0ELb1ELb1EEEvNS_9FwdParamsE --------------------------
	.section	.nv.info._ZN10layer_norm13ln_fwd_kernelINS_13Kernel_traitsIf13__nv_bfloat16S2_S2_fjLj6144ELj1ELj1ELj8ELj16ENS_18Kernel_traits_baseILj6144EfS2_S2_S2_fjLj256EEEEELb1ELb0ELb1ELb1EEEvNS_9FwdParamsE,"",@"SHT_CUDA_INFO"
	.sectionflags	@""
	.align	4


	//----- nvinfo : EIATTR_CUDA_API_VERSION
	.align		4
        /*0000*/ 	.byte	0x04, 0x37
        /*0002*/ 	.short	(.L_1766 - .L_1765)
.L_1765:
        /*0004*/ 	.word	0x00000082


	//----- nvinfo : EIATTR_KPARAM_INFO
	.align		4
.L_1766:
        /*0008*/ 	.byte	0x04, 0x17
        /*000a*/ 	.short	(.L_1768 - .L_1767)
.L_1767:
        /*000c*/ 	.word	0x00000000
        /*0010*/ 	.short	0x0000
        /*0012*/ 	.short	0x0000
        /*0014*/ 	.byte	0x00, 0xf0, 0xa1, 0x03


	//----- nvinfo : EIATTR_SPARSE_MMA_MASK
	.align		4
.L_1768:
        /*0018*/ 	.byte	0x03, 0x50
        /*001a*/ 	.short	0x0000


	//----- nvinfo : EIATTR_MAXREG_COUNT
	.align		4
        /*001c*/ 	.byte	0x03, 0x1b
        /*001e*/ 	.short	0x00ff


	//----- nvinfo : EIATTR_NUM_BARRIERS
	.align		4
        /*0020*/ 	.byte	0x02, 0x4c
        /*0022*/ 	.byte	0x01
	.zero		1


	//----- nvinfo : EIATTR_MERCURY_ISA_VERSION
	.align		4
        /*0024*/ 	.byte	0x03, 0x5f
        /*0026*/ 	.short	0x0101


	//----- nvinfo : EIATTR_COOP_GROUP_MASK_REGIDS
	.align		4
        /*0028*/ 	.byte	0x04, 0x29
        /*002a*/ 	.short	(.L_1770 - .L_1769)


	//   ....[0]....
.L_1769:
        /*002c*/ 	.word	0xffffffff


	//   ....[1]....
        /*0030*/ 	.word	0xffffffff


	//   ....[2]....
        /*0034*/ 	.word	0xffffffff


	//   ....[3]....
        /*0038*/ 	.word	0xffffffff


	//   ....[4]....
        /*003c*/ 	.word	0xffffffff


	//   ....[5]....
        /*0040*/ 	.word	0xffffffff


	//   ....[6]....
        /*0044*/ 	.word	0xffffffff


	//   ....[7]....
        /*0048*/ 	.word	0xffffffff


	//   ....[8]....
        /*004c*/ 	.word	0xffffffff


	//   ....[9]....
        /*0050*/ 	.word	0xffffffff


	//   ....[10]....
        /*0054*/ 	.word	0xffffffff


	//   ....[11]....
        /*0058*/ 	.word	0xffffffff


	//   ....[12]....
        /*005c*/ 	.word	0xffffffff


	//   ....[13]....
        /*0060*/ 	.word	0xffffffff


	//   ....[14]....
        /*0064*/ 	.word	0xffffffff


	//   ....[15]....
        /*0068*/ 	.word	0xffffffff


	//   ....[16]....
        /*006c*/ 	.word	0xffffffff


	//   ....[17]....
        /*0070*/ 	.word	0xffffffff


	//   ....[18]....
        /*0074*/ 	.word	0xffffffff


	//   ....[19]....
        /*0078*/ 	.word	0xffffffff


	//   ....[20]....
        /*007c*/ 	.word	0xffffffff


	//----- nvinfo : EIATTR_COOP_GROUP_INSTR_OFFSETS
	.align		4
.L_1770:
        /*0080*/ 	.byte	0x04, 0x28
        /*0082*/ 	.short	(.L_1772 - .L_1771)


	//   ....[0]....
.L_1771:
        /*0084*/ 	.word	0x00010f50


	//   ....[1]....
        /*0088*/ 	.word	0x00010f90


	//   ....[2]....
        /*008c*/ 	.word	0x00010fb0


	//   ....[3]....
        /*0090*/ 	.word	0x00010fd0


	//   ....[4]....
        /*0094*/ 	.word	0x00010ff0


	//   ....[5]....
        /*0098*/ 	.word	0x00011320


	//   ....[6]....
        /*009c*/ 	.word	0x00011360


	//   ....[7]....
        /*00a0*/ 	.word	0x00011390


	//   ....[8]....
        /*00a4*/ 	.word	0x000113b0


	//   ....[9]....
        /*00a8*/ 	.word	0x000113d0


	//   ....[10]....
        /*00ac*/ 	.word	0x00011550


	//   ....[11]....
        /*00b0*/ 	.word	0x00011590


	//   ....[12]....
        /*00b4*/ 	.word	0x000115a0


	//   ....[13]....
        /*00b8*/ 	.word	0x000115f0


	//   ....[14]....
        /*00bc*/ 	.word	0x000116b0


	//   ....[15]....
        /*00c0*/ 	.word	0x000116e0


	//   ....[16]....
        /*00c4*/ 	.word	0x00011700


	//   ....[17]....
        /*00c8*/ 	.word	0x000117a0


	//   ....[18]....
        /*00cc*/ 	.word	0x000117f0


	//   ....[19]....
        /*00d0*/ 	.word	0x00011890


	//   ....[20]....
        /*00d4*/ 	.word	0x000118c0


	//----- nvinfo : EIATTR_VRC_CTA_INIT_COUNT
	.align		4
.L_1772:
        /*00d8*/ 	.byte	0x02, 0x4a
	.zero		1
	.zero		1


	//----- nvinfo : EIATTR_EXIT_INSTR_OFFSETS
	.align		4
        /*00dc*/ 	.byte	0x04, 0x1c
        /*00de*/ 	.short	(.L_1774 - .L_1773)


	//   ....[0]....
.L_1773:
        /*00e0*/ 	.word	0x00000400


	//   ....[1]....
        /*00e4*/ 	.word	0x00012020


	//----- nvinfo : EIATTR_MAX_THREADS
	.align		4
.L_1774:
        /*00e8*/ 	.byte	0x04, 0x05
        /*00ea*/ 	.short	(.L_1776 - .L_1775)
.L_1775:
        /*00ec*/ 	.word	0x00000100
        /*00f0*/ 	.word	0x00000001
        /*00f4*/ 	.word	0x00000001


	//----- nvinfo : EIATTR_CRS_STACK_SIZE
	.align		4
.L_1776:
        /*00f8*/ 	.byte	0x04, 0x1e
        /*00fa*/ 	.short	(.L_1778 - .L_1777)
.L_1777:
        /*00fc*/ 	.word	0x00000000


	//----- nvinfo : EIATTR_CBANK_PARAM_SIZE
	.align		4
.L_1778:
        /*0100*/ 	.byte	0x03, 0x19
        /*0102*/ 	.short	0x00e8


	//----- nvinfo : EIATTR_PARAM_CBANK
	.align		4
        /*0104*/ 	.byte	0x04, 0x0a
        /*0106*/ 	.short	(.L_1780 - .L_1779)
	.align		4
.L_1779:
        /*0108*/ 	.word	index@(.nv.constant0._ZN10layer_norm13ln_fwd_kernelINS_13Kernel_traitsIf13__nv_bfloat16S2_S2_fjLj6144ELj1ELj1ELj8ELj16ENS_18Kernel_traits_baseILj6144EfS2_S2_S2_fjLj256EEEEELb1ELb0ELb1ELb1EEEvNS_9FwdParamsE)
        /*010c*/ 	.short	0x0380
        /*010e*/ 	.short	0x00e8


	//----- nvinfo : EIATTR_SW_WAR
	.align		4
.L_1780:
        /*0110*/ 	.byte	0x04, 0x36
        /*0112*/ 	.short	(.L_1782 - .L_1781)
.L_1781:
        /*0114*/ 	.word	0x00000008
.L_1782:


//--------------------- .nv.info._ZN10layer_norm13ln_fwd_kernelINS_13Kernel_traitsIf13__nv_bfloat16S2_S2_fjLj6144ELj1ELj1ELj8ELj16ENS_18Kernel_traits_baseILj6144EfS2_S2_S2_fjLj256EEEEELb1ELb1ELb0ELb0EEEvNS_9FwdParamsE --------------------------
	.section	.nv.info._ZN10layer_norm13ln_fwd_kernelINS_13Kernel_traitsIf13__nv_bfloat16S2_S2_fjLj6144ELj1ELj1ELj8ELj16ENS_18Kernel_traits_baseILj6144EfS2_S2_S2_fjLj256EEEEELb1ELb1ELb0ELb0EEEvNS_9FwdParamsE,"",@"SHT_CUDA_INFO"
	.sectionflags	@""
	.align	4


	//----- nvinfo : EIATTR_CUDA_API_VERSION
	.align		4
        /*0000*/ 	.byte	0x04, 0x37
        /*0002*/ 	.short	(.L_1784 - .L_1783)
.L_1783:
        /*0004*/ 	.word	0x00000082


	//----- nvinfo : EIATTR_KPARAM_INFO
	.align		4
.L_1784:
        /*0008*/ 	.byte	0x04, 0x17
        /*000a*/ 	.short	(.L_1786 - .L_1785)
.L_1785:
        /*000c*/ 	.word	0x00000000
        /*0010*/ 	.short	0x0000
        /*0012*/ 	.short	0x0000
        /*0014*/ 	.byte	0x00, 0xf0, 0xa1, 0x03


	//----- nvinfo : EIATTR_SPARSE_MMA_MASK
	.align		4
.L_1786:
        /*0018*/ 	.byte	0x03, 0x50
        /*001a*/ 	.short	0x0000


	//----- nvinfo : EIATTR_MAXREG_COUNT
	.align		4
        /*001c*/ 	.byte	0x03, 0x1b
        /*001e*/ 	.short	0x00ff


	//----- nvinfo : EIATTR_NUM_BARRIERS
	.align		4
        /*0020*/ 	.byte	0x02, 0x4c
        /*0022*/ 	.byte	0x01
	.zero		1


	//----- nvinfo : EIATTR_ANNOTATIONS
	.align		4
        /*0024*/ 	.byte	0x04, 0x55
        /*0026*/ 	.short	(.L_1788 - .L_1787)


	//   ....[0]....
.L_1787:
        /*0028*/ 	.word	0x00000001
        /*002c*/ 	.byte	0x50, 0x0e, 0x00, 0x00, 0x01, 0x00, 0x00, 0x00, 0x70, 0x0e, 0x00, 0x00, 0x01, 0x00, 0x00, 0x00
        /*003c*/ 	.byte	0x30, 0x47, 0x01, 0x00, 0x01, 0x00, 0x00, 0x00, 0x80, 0x4e, 0x01, 0x00


	//----- nvinfo : EIATTR_MERCURY_ISA_VERSION
	.align		4
.L_1788:
        /*0048*/ 	.byte	0x03, 0x5f
        /*004a*/ 	.short	0x0101


	//----- nvinfo : EIATTR_COOP_GROUP_MASK_REGIDS
	.align		4
        /*004c*/ 	.byte	0x04, 0x29
        /*004e*/ 	.short	(.L_1790 - .L_1789)


	//   ....[0]....
.L_1789:
        /*0050*/ 	.word	0xffffffff


	//   ....[1]....
        /*0054*/ 	.word	0xffffffff


	//   ....[2]....
        /*0058*/ 	.word	0xffffffff


	//   ....[3]....
        /*005c*/ 	.word	0xffffffff


	//   ....[4]....
        /*0060*/ 	.word	0xffffffff


	//   ....[5]....
        /*0064*/ 	.word	0xffffffff


	//   ....[6]....
        /*0068*/ 	.word	0xffffffff


	//   ....[7]....
        /*006c*/ 	.word	0xffffffff


	//   ....[8]....
        /*0070*/ 	.word	0xffffffff


	//   ....[9]....
        /*0074*/ 	.word	0xffffffff


	//   ....[10]....
        /*0078*/ 	.word	0xffffffff


	//   ....[11]....
        /*007c*/ 	.word	0xffffffff


	//   ....[12]....
        /*0080*/ 	.word	0xffffffff


	//   ....[13]....
        /*0084*/ 	.word	0xffffffff


	//   ....[14]....
        /*0088*/ 	.word	0xffffffff


	//   ....[15]....
        /*008c*/ 	.word	0xffffffff


	//   ....[16]....
        /*0090*/ 	.word	0xffffffff


	//   ....[17]....
        /*0094*/ 	.word	0xffffffff


	//   ....[18]....
        /*0098*/ 	.word	0xffffffff


	//   ....[19]....
        /*009c*/ 	.word	0xffffffff


	//   ....[20]....
        /*00a0*/ 	.word	0xffffffff


	//----- nvinfo : EIATTR_COOP_GROUP_INSTR_OFFSETS
	.align		4
.L_1790:
        /*00a4*/ 	.byte	0x04, 0x28
        /*00a6*/ 	.short	(.L_1792 - .L_1791)


	//   ....[0]....
.L_1791:
        /*00a8*/ 	.word	0x00014920


	//   ....[1]....
        /*00ac*/ 	.word	0x00014940


	//   ....[2]....
        /*00b0*/ 	.word	0x00014960


	//   ....[3]....
        /*00b4*/ 	.word	0x00014980


	//   ....[4]....
        /*00b8*/ 	.word	0x000149a0


	//   ....[5]....
        /*00bc*/ 	.word	0x00014ce0


	//   ....[6]....
        /*00c0*/ 	.word	0x00014d00


	//   ....[7]....
        /*00c4*/ 	.word	0x00014d20


	//   ....[8]....
        /*00c8*/ 	.word	0x00014d40


	//   ....[9]....
        /*00cc*/ 	.word	0x00014d70


	//   ....[10]....
        /*00d0*/ 	.word	0x00014f10


	//   ....[11]....
        /*00d4*/ 	.word	0x00014f50


	//   ....[12]....
        /*00d8*/ 	.word	0x00014f70


	//   ....[13]....
        /*00dc*/ 	.word	0x00014fb0


	//   ....[14]....
        /*00e0*/ 	.word	0x00015070


	//   ....[15]....
        /*00e4*/ 	.word	0x000150a0


	//   ....[16]....
        /*00e8*/ 	.word	0x000150c0


	//   ....[17]....
        /*00ec*/ 	.word	0x00015150


	//   ....[18]....
        /*00f0*/ 	.word	0x000151c0


	//   ....[19]....
        /*00f4*/ 	.word	0x00015250


	//   ....[20]....
        /*00f8*/ 	.word	0x00015280


	//----- nvinfo : EIATTR_VRC_CTA_INIT_COUNT
	.align		4
.L_1792:
        /*00fc*/ 	.byte	0x02, 0x4a
	.zero		1
	.zero		1


	//----- nvinfo : EIATTR_EXIT_INSTR_OFFSETS
	.align		4
        /*0100*/ 	.byte	0x04, 0x1c
        /*0102*/ 	.short	(.L_1794 - .L_1793)


	//   ....[0]....
.L_1793:
        /*0104*/ 	.word	0x00000820


	//   ....[1]....
        /*0108*/ 	.word	0x00015a20


	//----- nvinfo : EIATTR_INDIRECT_BRANCH_TARGETS
	.align		4
.L_1794:
        /*010c*/ 	.byte	0x04, 0x34
        /*010e*/ 	.short	(.L_1796 - .L_1795)


	//   ....[0]....
.L_1795:
        /*0110*/ 	.word	.L_x_20783@srel
        /*0114*/ 	.short	0x0
        /*0116*/ 	.short	0x0
        /*0118*/ 	.word	0x3
        /*011c*/ 	.word	.L_x_20784@srel
        /*0120*/ 	.word	.L_x_20785@srel
        /*0124*/ 	.word	.L_x_20786@srel


	//----- nvinfo : EIATTR_MAX_THREADS
	.align		4
.L_1796:
        /*0128*/ 	.byte	0x04, 0x05
        /*012a*/ 	.short	(.L_1798 - .L_1797)
.L_1797:
        /*012c*/ 	.word	0x00000100
        /*0130*/ 	.word	0x00000001
        /*0134*/ 	.word	0x00000001


	//----- nvinfo : EIATTR_CRS_STACK_SIZE
	.align		4
.L_1798:
        /*0138*/ 	.byte	0x04, 0x1e
        /*013a*/ 	.short	(.L_1800 - .L_1799)
.L_1799:
        /*013c*/ 	.word	0x00000000


	//----- nvinfo : EIATTR_CBANK_PARAM_SIZE
	.align		4
.L_1800:
        /*0140*/ 	.byte	0x03, 0x19
        /*0142*/ 	.short	0x00e8


	//----- nvinfo : EIATTR_PARAM_CBANK
	.align		4
        /*0144*/ 	.byte	0x04, 0x0a
        /*0146*/ 	.short	(.L_1802 - .L_1801)
	.align		4
.L_1801:
        /*0148*/ 	.word	index@(.nv.constant0._ZN10layer_norm13ln_fwd_kernelINS_13Kernel_traitsIf13__nv_bfloat16S2_S2_fjLj6144ELj1ELj1ELj8ELj16ENS_18Kernel_traits_baseILj6144EfS2_S2_S2_fjLj256EEEEELb1ELb1ELb0ELb0EEEvNS_9FwdParamsE)
        /*014c*/ 	.short	0x0380
        /*014e*/ 	.short	0x00e8


	//----- nvinfo : EIATTR_SW_WAR
	.align		4
.L_1802:
        /*0150*/ 	.byte	0x04, 0x36
        /*0152*/ 	.short	(.L_1804 - .L_1803)
.L_1803:
        /*0154*/ 	.word	0x00000008
.L_1804:


//--------------------- .nv.info._ZN10layer_norm13ln_fwd_kernelINS_13Kernel_traitsIf13__nv_bfloat16S2_S2_fjLj6144ELj1ELj1ELj8ELj16ENS_18Kernel_traits_baseILj6144EfS2_S2_S2_fjLj256EEEEELb1ELb1ELb0ELb1EEEvNS_9FwdParamsE --------------------------
	.section	.nv.info._ZN10layer_norm13ln_fwd_kernelINS_13Kernel_traitsIf13__nv_bfloat16S2_S2_fjLj6144ELj1ELj1ELj8ELj16ENS_18Kernel_traits_baseILj6144EfS2_S2_S2_fjLj256EEEEELb1ELb1ELb0ELb1EEEvNS_9FwdParamsE,"",@"SHT_CUDA_INFO"
	.sectionflags	@""
	.align	4


	//----- nvinfo : EIATTR_CUDA_API_VERSION
	.align		4
        /*0000*/ 	.byte	0x04, 0x37
        /*0002*/ 	.short	(.L_1806 - .L_1805)
.L_1805:
        /*0004*/ 	.word	0x00000082


	//----- nvinfo : EIATTR_KPARAM_INFO
	.align		4
.L_1806:
        /*0008*/ 	.byte	0x04, 0x17
        /*000a*/ 	.short	(.L_1808 - .L_1807)
.L_1807:
        /*000c*/ 	.word	0x00000000
        /*0010*/ 	.short	0x0000
        /*0012*/ 	.short	0x0000
        /*0014*/ 	.byte	0x00, 0xf0, 0xa1, 0x03


	//----- nvinfo : EIATTR_SPARSE_MMA_MASK
	.align		4
.L_1808:
        /*0018*/ 	.byte	0x03, 0x50
        /*001a*/ 	.short	0x0000


	//----- nvinfo : EIATTR_MAXREG_COUNT
	.align		4
        /*001c*/ 	.byte	0x03, 0x1b
        /*001e*/ 	.short	0x00ff


	//----- nvinfo : EIATTR_NUM_BARRIERS
	.align		4
        /*0020*/ 	.byte	0x02, 0x4c
        /*0022*/ 	.byte	0x01
	.zero		1


	//----- nvinfo : EIATTR_MERCURY_ISA_VERSION
	.align		4
        /*0024*/ 	.byte	0x03, 0x5f
        /*0026*/ 	.short	0x0101


	//----- nvinfo : EIATTR_COOP_GROUP_MASK_REGIDS
	.align		4
        /*0028*/ 	.byte	0x04, 0x29
        /*002a*/ 	.short	(.L_1810 - .L_1809)


	//   ....[0]....
.L_1809:
        /*002c*/ 	.word	0xffffffff


	//   ....[1]....
        /*0030*/ 	.word	0xffffffff


	//   ....[2]....
        /*0034*/ 	.word	0xffffffff


	//   ....[3]....
        /*0038*/ 	.word	0xffffffff


	//   ....[4]....
        /*003c*/ 	.word	0xffffffff


	//   ....[5]....
        /*0040*/ 	.word	0xffffffff


	//   ....[6]....
        /*0044*/ 	.word	0xffffffff


	//   ....[7]....
        /*0048*/ 	.word	0xffffffff


	//   ....[8]....
        /*004c*/ 	.word	0xffffffff


	//   ....[9]....
        /*0050*/ 	.word	0xffffffff


	//   ....[10]....
        /*0054*/ 	.word	0xffffffff


	//   ....[11]....
        /*0058*/ 	.word	0xffffffff


	//   ....[12]....
        /*005c*/ 	.word	0xffffffff


	//   ....[13]....
        /*0060*/ 	.word	0xffffffff


	//   ....[14]....
        /*0064*/ 	.word	0xffffffff


	//   ....[15]....
        /*0068*/ 	.word	0xffffffff


	//   ....[16]....
        /*006c*/ 	.word	0xffffffff


	//   ....[17]....
        /*0070*/ 	.word	0xffffffff


	//   ....[18]....
        /*0074*/ 	.word	0xffffffff


	//   ....[19]....
        /*0078*/ 	.word	0xffffffff


	//   ....[20]....
        /*007c*/ 	.word	0xffffffff


	//----- nvinfo : EIATTR_COOP_GROUP_INSTR_OFFSETS
	.align		4
.L_1810:
        /*0080*/ 	.byte	0x04, 0x28
        /*0082*/ 	.short	(.L_1812 - .L_1811)


	//   ....[0]....
.L_1811:
        /*0084*/ 	.word	0x000104a0


	//   ....[1]....
        /*0088*/ 	.word	0x000104c0


	//   ....[2]....
        /*008c*/ 	.word	0x000104e0


	//   ....[3]....
        /*0090*/ 	.word	0x00010500


	//   ....[4]....
        /*0094*/ 	.word	0x00010520


	//   ....[5]....
        /*0098*/ 	.word	0x00010860


	//   ....[6]....
        /*009c*/ 	.word	0x00010890


	//   ....[7]....
        /*00a0*/ 	.word	0x000108d0


	//   ....[8]....
        /*00a4*/ 	.word	0x000108f0


	//   ....[9]....
        /*00a8*/ 	.word	0x00010930


	//   ....[10]....
        /*00ac*/ 	.word	0x00010af0


	//   ....[11]....
        /*00b0*/ 	.word	0x00010b30


	//   ....[12]....
        /*00b4*/ 	.word	0x00010b40


	//   ....[13]....
        /*00b8*/ 	.word	0x00010b80


	//   ....[14]....
        /*00bc*/ 	.word	0x00010c50


	//   ....[15]....
        /*00c0*/ 	.word	0x00010c80


	//   ....[16]....
        /*00c4*/ 	.word	0x00010ca0


	//   ....[17]....
        /*00c8*/ 	.word	0x00010d40


	//   ....[18]....
        /*00cc*/ 	.word	0x00010d90


	//   ....[19]....
        /*00d0*/ 	.word	0x00010e40


	//   ....[20]....
        /*00d4*/ 	.word	0x00010e90


	//----- nvinfo : EIATTR_VRC_CTA_INIT_COUNT
	.align		4
.L_1812:
        /*00d8*/ 	.byte	0x02, 0x4a
	.zero		1
	.zero		1


	//----- nvinfo : EIATTR_EXIT_INSTR_OFFSETS
	.align		4
        /*00dc*/ 	.byte	0x04, 0x1c
        /*00de*/ 	.short	(.L_1814 - .L_1813)


	//   ....[0]....
.L_1813:
        /*00e0*/ 	.word	0x000005d0


	//   ....[1]....
        /*00e4*/ 	.word	0x00011520


	//----- nvinfo : EIATTR_INDIRECT_BRANCH_TARGETS
	.align		4
.L_1814:
        /*00e8*/ 	.byte	0x04, 0x34
        /*00ea*/ 	.short	(.L_1816 - .L_1815)


	//   ....[0]....
.L_1815:
        /*00ec*/ 	.word	.L_x_20787@srel
        /*00f0*/ 	.short	0x0
        /*00f2*/ 	.short	0x0
        /*00f4*/ 	.word	0x3
        /*00f8*/ 	.word	.L_x_20788@srel
        /*00fc*/ 	.word	.L_x_20789@srel
        /*0100*/ 	.word	.L_x_20790@srel


	//----- nvinfo : EIATTR_MAX_THREADS
	.align		4
.L_1816:
        /*0104*/ 	.byte	0x04, 0x05
        /*0106*/ 	.short	(.L_1818 - .L_1817)
.L_1817:
        /*0108*/ 	.word	0x00000100
        /*010c*/ 	.word	0x00000001
        /*0110*/ 	.word	0x00000001


	//----- nvinfo : EIATTR_CRS_STACK_SIZE
	.align		4
.L_1818:
        /*0114*/ 	.byte	0x04, 0x1e
        /*0116*/ 	.short	(.L_1820 - .L_1819)
.L_1819:
        /*0118*/ 	.word	0x00000000


	//----- nvinfo : EIATTR_CBANK_PARAM_SIZE
	.align		4
.L_1820:
        /*011c*/ 	.byte	0x03, 0x19
        /*011e*/ 	.short	0x00e8


	//----- nvinfo : EIATTR_PARAM_CBANK
	.align		4
        /*0120*/ 	.byte	0x04, 0x0a
        /*0122*/ 	.short	(.L_1822 - .L_1821)
	.align		4
.L_1821:
        /*0124*/ 	.word	index@(.nv.constant0._ZN10layer_norm13ln_fwd_kernelINS_13Kernel_traitsIf13__nv_bfloat16S2_S2_fjLj6144ELj1ELj1ELj8ELj16ENS_18Kernel_traits_baseILj6144EfS2_S2_S2_fjLj256EEEEELb1ELb1ELb0ELb1EEEvNS_9FwdParamsE)
        /*0128*/ 	.short	0x0380
        /*012a*/ 	.short	0x00e8


	//----- nvinfo : EIATTR_SW_WAR
	.align		4
.L_1822:
        /*012c*/ 	.byte	0x04, 0x36
        /*012e*/ 	.short	(.L_1824 - .L_1823)
.L_1823:
        /*0130*/ 	.word	0x00000008
.L_1824:


//--------------------- .nv.info._ZN10layer_norm13ln_fwd_kernelINS_13Kernel_traitsIf13__nv_bfloat16S2_S2_fjLj6144ELj1ELj1ELj8ELj16ENS_18Kernel_traits_baseILj6144EfS2_S2_S2_fjLj256EEEEELb1ELb1ELb1ELb0EEEvNS_9FwdParamsE --------------------------
	.section	.nv.info._ZN10layer_norm13ln_fwd_kernelINS_13Kernel_traitsIf13__nv_bfloat16S2_S2_fjLj6144ELj1ELj1ELj8ELj16ENS_18Kernel_traits_baseILj6144EfS2_S2_S2_fjLj256EEEEELb1ELb1ELb1ELb0EEEvNS_9FwdParamsE,"",@"SHT_CUDA_INFO"
	.sectionflags	@""
	.align	4


	//----- nvinfo : EIATTR_CUDA_API_VERSION
	.align		4
        /*0000*/ 	.byte	0x04, 0x37
        /*0002*/ 	.short	(.L_1826 - .L_1825)
.L_1825:
        /*0004*/ 	.word	0x00000082


	//----- nvinfo : EIATTR_KPARAM_INFO
	.align		4
.L_1826:
        /*0008*/ 	.byte	0x04, 0x17
        /*000a*/ 	.short	(.L_1828 - .L_1827)
.L_1827:
        /*000c*/ 	.word	0x00000000
        /*0010*/ 	.short	0x0000
        /*0012*/ 	.short	0x0000
        /*0014*/ 	.byte	0x00, 0xf0, 0xa1, 0x03


	//----- nvinfo : EIATTR_SPARSE_MMA_MASK
	.align		4
.L_1828:
        /*0018*/ 	.byte	0x03, 0x50
        /*001a*/ 	.short	0x0000


	//----- nvinfo : EIATTR_MAXREG_COUNT
	.align		4
        /*001c*/ 	.byte	0x03, 0x1b
        /*001e*/ 	.short	0x00ff


	//----- nvinfo : EIATTR_NUM_BARRIERS
	.align		4
        /*0020*/ 	.byte	0x02, 0x4c
        /*0022*/ 	.byte	0x01
	.zero		1


	//----- nvinfo : EIATTR_MERCURY_ISA_VERSION
	.align		4
        /*0024*/ 	.byte	0x03, 0x5f
        /*0026*/ 	.short	0x0101


	//----- nvinfo : EIATTR_COOP_GROUP_MASK_REGIDS
	.align		4
        /*0028*/ 	.byte	0x04, 0x29
        /*002a*/ 	.short	(.L_1830 - .L_1829)


	//   ....[0]....
.L_1829:
        /*002c*/ 	.word	0xffffffff


	//   ....[1]....
        /*0030*/ 	.word	0xffffffff


	//   ....[2]....
        /*0034*/ 	.word	0xffffffff


	//   ....[3]....
        /*0038*/ 	.word	0xffffffff


	//   ....[4]....
        /*003c*/ 	.word	0xffffffff


	//   ....[5]....
        /*0040*/ 	.word	0xffffffff


	//   ....[6]....
        /*0044*/ 	.word	0xffffffff


	//   ....[7]....
        /*0048*/ 	.word	0xffffffff


	//   ....[8]....
        /*004c*/ 	.word	0xffffffff


	//   ....[9]....
        /*0050*/ 	.word	0xffffffff


	//   ....[10]....
        /*0054*/ 	.word	0xffffffff


	//   ....[11]....
        /*0058*/ 	.word	0xffffffff


	//   ....[12]....
        /*005c*/ 	.word	0xffffffff


	//   ....[13]....
        /*0060*/ 	.word	0xffffffff


	//   ....[14]....
        /*0064*/ 	.word	0xffffffff


	//   ....[15]....
        /*0068*/ 	.word	0xffffffff


	//   ....[16]....
        /*006c*/ 	.word	0xffffffff


	//   ....[17]....
        /*0070*/ 	.word	0xffffffff


	//   ....[18]....
        /*0074*/ 	.word	0xffffffff


	//   ....[19]....
        /*0078*/ 	.word	0xffffffff


	//   ....[20]....
        /*007c*/ 	.word	0xffffffff


	//----- nvinfo : EIATTR_COOP_GROUP_INSTR_OFFSETS
	.align		4
.L_1830:
        /*0080*/ 	.byte	0x04, 0x28
        /*0082*/ 	.short	(.L_1832 - .L_1831)


	//   ....[0]....
.L_1831:
        /*0084*/ 	.word	0x00015a10


	//   ....[1]....
        /*0088*/ 	.word	0x00015a30


	//   ....[2]....
        /*008c*/ 	.word	0x00015a50


	//   ....[3]....
        /*0090*/ 	.word	0x00015a70


	//   ....[4]....
        /*0094*/ 	.word	0x00015a90


	//   ....[5]....
        /*0098*/ 	.word	0x00015e00


	//   ....[6]....
        /*009c*/ 	.word	0x00015e20


	//   ....[7]....
        /*00a0*/ 	.word	0x00015e40


	//   ....[8]....
        /*00a4*/ 	.word	0x00015e60


	//   ....[9]....
        /*00a8*/ 	.word	0x00015e80


	//   ....[10]....
        /*00ac*/ 	.word	0x00016000


	//   ....[11]....
        /*00b0*/ 	.word	0x00016030


	//   ....[12]....
        /*00b4*/ 	.word	0x00016040


	//   ....[13]....
        /*00b8*/ 	.word	0x00016080


	//   ....[14]....
        /*00bc*/ 	.word	0x00016150


	//   ....[15]....
        /*00c0*/ 	.word	0x00016180


	//   ....[16]....
        /*00c4*/ 	.word	0x000161a0


	//   ....[17]....
        /*00c8*/ 	.word	0x00016240


	//   ....[18]....
        /*00cc*/ 	.word	0x00016290


	//   ....[19]....
        /*00d0*/ 	.word	0x00016330


	//   ....[20]....
        /*00d4*/ 	.word	0x00016360


	//----- nvinfo : EIATTR_VRC_CTA_INIT_COUNT
	.align		4
.L_1832:
        /*00d8*/ 	.byte	0x02, 0x4a
	.zero		1
	.zero		1


	//----- nvinfo : EIATTR_EXIT_INSTR_OFFSETS
	.align		4
        /*00dc*/ 	.byte	0x04, 0x1c
        /*00de*/ 	.short	(.L_1834 - .L_1833)


	//   ....[0]....
.L_1833:
        /*00e0*/ 	.word	0x00000820


	//   ....[1]....
        /*00e4*/ 	.word	0x00016b60


	//----- nvinfo : EIATTR_MAX_THREADS
	.align		4
.L_1834:
        /*00e8*/ 	.byte	0x04, 0x05
        /*00ea*/ 	.short	(.L_1836 - .L_1835)
.L_1835:
        /*00ec*/ 	.word	0x00000100
        /*00f0*/ 	.word	0x00000001
        /*00f4*/ 	.word	0x00000001


	//----- nvinfo : EIATTR_CRS_STACK_SIZE
	.align		4
.L_1836:
        /*00f8*/ 	.byte	0x04, 0x1e
        /*00fa*/ 	.short	(.L_1838 - .L_1837)
.L_1837:
        /*00fc*/ 	.word	0x00000000


	//----- nvinfo : EIATTR_CBANK_PARAM_SIZE
	.align		4
.L_1838:
        /*0100*/ 	.byte	0x03, 0x19
        /*0102*/ 	.short	0x00e8


	//----- nvinfo : EIATTR_PARAM_CBANK
	.align		4
        /*0104*/ 	.byte	0x04, 0x0a
        /*0106*/ 	.short	(.L_1840 - .L_1839)
	.align		4
.L_1839:
        /*0108*/ 	.word	index@(.nv.constant0._ZN10layer_norm13ln_fwd_kernelINS_13Kernel_traitsIf13__nv_bfloat16S2_S2_fjLj6144ELj1ELj1ELj8ELj16ENS_18Kernel_traits_baseILj6144EfS2_S2_S2_fjLj256EEEEELb1ELb1ELb1ELb0EEEvNS_9FwdParamsE)
        /*010c*/ 	.short	0x0380
        /*010e*/ 	.short	0x00e8


	//----- nvinfo : EIATTR_SW_WAR
	.align		4
.L_1840:
        /*0110*/ 	.byte	0x04, 0x36
        /*0112*/ 	.short	(.L_1842 - .L_1841)
.L_1841:
        /*0114*/ 	.word	0x00000008
.L_1842:


//--------------------- .nv.info._ZN10layer_norm13ln_fwd_kernelINS_13Kernel_traitsIf13__nv_bfloat16S2_S2_fjLj6144ELj1ELj1ELj8ELj16ENS_18Kernel_traits_baseILj6144EfS2_S2_S2_fjLj256EEEEELb1ELb1ELb1ELb1EEEvNS_9FwdParamsE --------------------------
	.section	.nv.info._ZN10layer_norm13ln_fwd_kernelINS_13Kernel_traitsIf13__nv_bfloat16S2_S2_fjLj6144ELj1ELj1ELj8ELj16ENS_18Kernel_traits_baseILj6144EfS2_S2_S2_fjLj256EEEEELb1ELb1ELb1ELb1EEEvNS_9FwdParamsE,"",@"SHT_CUDA_INFO"
	.sectionflags	@""
	.align	4


	//----- nvinfo : EIATTR_CUDA_API_VERSION
	.align		4
        /*0000*/ 	.byte	0x04, 0x37
        /*0002*/ 	.short	(.L_1844 - .L_1843)
.L_1843:
        /*0004*/ 	.word	0x00000082


	//----- nvinfo : EIATTR_KPARAM_INFO
	.align		4
.L_1844:
        /*0008*/ 	.byte	0x04, 0x17
        /*000a*/ 	.short	(.L_1846 - .L_1845)
.L_1845:
        /*000c*/ 	.word	0x00000000
        /*0010*/ 	.short	0x0000
        /*0012*/ 	.short	0x0000
        /*0014*/ 	.byte	0x00, 0xf0, 0xa1, 0x03


	//----- nvinfo : EIATTR_SPARSE_MMA_MASK
	.align		4
.L_1846:
        /*0018*/ 	.byte	0x03, 0x50
        /*001a*/ 	.short	0x0000


	//----- nvinfo : EIATTR_MAXREG_COUNT
	.align		4
        /*001c*/ 	.byte	0x03, 0x1b
        /*001e*/ 	.short	0x00ff


	//----- nvinfo : EIATTR_NUM_BARRIERS
	.align		4
        /*0020*/ 	.byte	0x02, 0x4c
        /*0022*/ 	.byte	0x01
	.zero		1


	//----- nvinfo : EIATTR_MERCURY_ISA_VERSION
	.align		4
        /*0024*/ 	.byte	0x03, 0x5f
        /*0026*/ 	.short	0x0101


	//----- nvinfo : EIATTR_COOP_GROUP_MASK_REGIDS
	.align		4
        /*0028*/ 	.byte	0x04, 0x29
        /*002a*/ 	.short	(.L_1848 - .L_1847)


	//   ....[0]....
.L_1847:
        /*002c*/ 	.word	0xffffffff


	//   ....[1]....
        /*0030*/ 	.word	0xffffffff


	//   ....[2]....
        /*0034*/ 	.word	0xffffffff


	//   ....[3]....
        /*0038*/ 	.word	0xffffffff


	//   ....[4]....
        /*003c*/ 	.word	0xffffffff


	//   ....[5]....
        /*0040*/ 	.word	0xffffffff


	//   ....[6]....
        /*0044*/ 	.word	0xffffffff


	//   ....[7]....
        /*0048*/ 	.word	0xffffffff


	//   ....[8]....
        /*004c*/ 	.word	0xffffffff


	//   ....[9]....
        /*0050*/ 	.word	0xffffffff


	//   ....[10]....
        /*0054*/ 	.word	0xffffffff


	//   ....[11]....
        /*0058*/ 	.word	0xffffffff


	//   ....[12]....
        /*005c*/ 	.word	0xffffffff


	//   ....[13]....
        /*0060*/ 	.word	0xffffffff


	//   ....[14]....
        /*0064*/ 	.word	0xffffffff


	//   ....[15]....
        /*0068*/ 	.word	0xffffffff


	//   ....[16]....
        /*006c*/ 	.word	0xffffffff


	//   ....[17]....
        /*0070*/ 	.word	0xffffffff


	//   ....[18]....
        /*0074*/ 	.word	0xffffffff


	//   ....[19]....
        /*0078*/ 	.word	0xffffffff


	//   ....[20]....
        /*007c*/ 	.word	0xffffffff


	//----- nvinfo : EIATTR_COOP_GROUP_INSTR_OFFSETS
	.align		4
.L_1848:
        /*0080*/ 	.byte	0x04, 0x28
        /*0082*/ 	.short	(.L_1850 - .L_1849)


	//   ....[0]....
.L_1849:
        /*0084*/ 	.word	0x000137a0


	//   ....[1]....
        /*0088*/ 	.word	0x00013810


	//   ....[2]....
        /*008c*/ 	.word	0x00013830


	//   ....[3]....
        /*0090*/ 	.word	0x00013850


	//   ....[4]....
        /*0094*/ 	.word	0x00013870


	//   ....[5]....
        /*0098*/ 	.word	0x00013ba0


	//   ....[6]....
        /*009c*/ 	.word	0x00013bc0


	//   ....[7]....
        /*00a0*/ 	.word	0x00013be0


	//   ....[8]....
        /*00a4*/ 	.word	0x00013c00


	//   ....[9]....
        /*00a8*/ 	.word	0x00013c20


	//   ....[10]....
        /*00ac*/ 	.word	0x00013da0


	//   ....[11]....
        /*00b0*/ 	.word	0x00013dd0


	//   ....[12]....
        /*00b4*/ 	.word	0x00013de0


	//   ....[13]....
        /*00b8*/ 	.word	0x00013e20


	//   ....[14]....
        /*00bc*/ 	.word	0x00013ef0


	//   ....[15]....
        /*00c0*/ 	.word	0x00013f20


	//   ....[16]....
        /*00c4*/ 	.word	0x00013f40


	//   ....[17]....
        /*00c8*/ 	.word	0x00013fe0


	//   ....[18]....
        /*00cc*/ 	.word	0x00014030


	//   ....[19]....
        /*00d0*/ 	.word	0x000140d0


	//   ....[20]....
        /*00d4*/ 	.word	0x00014100


	//----- nvinfo : EIATTR_VRC_CTA_INIT_COUNT
	.align		4
.L_1850:
        /*00d8*/ 	.byte	0x02, 0x4a
	.zero		1
	.zero		1


	//----- nvinfo : EIATTR_EXIT_INSTR_OFFSETS
	.align		4
        /*00dc*/ 	.byte	0x04, 0x1c
        /*00de*/ 	.short	(.L_1852 - .L_1851)


	//   ....[0]....
.L_1851:
        /*00e0*/ 	.word	0x000005c0


	//   ....[1]....
        /*00e4*/ 	.word	0x00014850


	//----- nvinfo : EIATTR_MAX_THREADS
	.align		4
.L_1852:
        /*00e8*/ 	.byte	0x04, 0x05
        /*00ea*/ 	.short	(.L_1854 - .L_1853)
.L_1853:
        /*00ec*/ 	.word	0x00000100
        /*00f0*/ 	.word	0x00000001
        /*00f4*/ 	.word	0x00000001


	//----- nvinfo : EIATTR_CRS_STACK_SIZE
	.align		4
.L_1854:
        /*00f8*/ 	.byte	0x04, 0x1e
        /*00fa*/ 	.short	(.L_1856 - .L_1855)
.L_1855:
        /*00fc*/ 	.word	0x00000000


	//----- nvinfo : EIATTR_CBANK_PARAM_SIZE
	.align		4
.L_1856:
        /*0100*/ 	.byte	0x03, 0x19
        /*0102*/ 	.short	0x00e8


	//----- nvinfo : EIATTR_PARAM_CBANK
	.align		4
        /*0104*/ 	.byte	0x04, 0x0a
        /*0106*/ 	.short	(.L_1858 - .L_1857)
	.align		4
.L_1857:
        /*0108*/ 	.word	index@(.nv.constant0._ZN10layer_norm13ln_fwd_kernelINS_13Kernel_traitsIf13__nv_bfloat16S2_S2_fjLj6144ELj1ELj1ELj8ELj16ENS_18Kernel_traits_baseILj6144EfS2_S2_S2_fjLj256EEEEELb1ELb1ELb1ELb1EEEvNS_9FwdParamsE)
        /*010c*/ 	.short	0x0380
        /*010e*/ 	.short	0x00e8


	//----- nvinfo : EIATTR_SW_WAR
	.align		4
.L_1858:
        /*0110*/ 	.byte	0x04, 0x36
        /*0112*/ 	.short	(.L_1860 - .L_1859)
.L_1859:
        /*0114*/ 	.word	0x00000008
.L_1860:


//--------------------- .nv.info._ZN10layer_norm13ln_fwd_kernelINS_13Kernel_traitsI13__nv_bfloat16S2_fS2_fjLj6144ELj1ELj1ELj8ELj16ENS_18Kernel_traits_baseILj6144ES2_S2_fS2_fjLj256EEEEELb0ELb0ELb0ELb0EEEvNS_9FwdParamsE --------------------------
	.section	.nv.info._ZN10layer_norm13ln_fwd_kernelINS_13Kernel_traitsI13__nv_bfloat16S2_fS2_fjLj6144ELj1ELj1ELj8ELj16ENS_18Kernel_traits_baseILj6144ES2_S2_fS2_fjLj256EEEEELb0ELb0ELb0ELb0EEEvNS_9FwdParamsE,"",@"SHT_CUDA_INFO"
	.sectionflags	@""
	.align	4


	//----- nvinfo : EIATTR_CUDA_API_VERSION
	.align		4
        /*0000*/ 	.byte	0x04, 0x37
        /*0002*/ 	.short	(.L_1862 - .L_1861)
.L_1861:
        /*0004*/ 	.word	0x00000082


	//----- nvinfo : EIATTR_KPARAM_INFO
	.align		4
.L_1862:
        /*0008*/ 	.byte	0x04, 0x17
        /*000a*/ 	.short	(.L_1864 - .L_1863)
.L_1863:
        /*000c*/ 	.word	0x00000000
        /*0010*/ 	.short	0x0000
        /*0012*/ 	.short	0x0000
        /*0014*/ 	.byte	0x00, 0xf0, 0xa1, 0x03


	//----- nvinfo : EIATTR_SPARSE_MMA_MASK
	.align		4
.L_1864:
        /*0018*/ 	.byte	0x03, 0x50
        /*001a*/ 	.short	0x0000


	//----- nvinfo : EIATTR_MAXREG_COUNT
	.align		4
        /*001c*/ 	.byte	0x03, 0x1b
        /*001e*/ 	.short	0x00ff


	//----- nvinfo : EIATTR_NUM_BARRIERS
	.align		4
        /*0020*/ 	.byte	0x02, 0x4c
        /*0022*/ 	.byte	0x01
	.zero		1


	//----- nvinfo : EIATTR_MERCURY_ISA_VERSION
	.align		4
        /*0024*/ 	.byte	0x03, 0x5f
        /*0026*/ 	.short	0x0101


	//----- nvinfo : EIATTR_COOP_GROUP_MASK_REGIDS
	.align		4
        /*0028*/ 	.byte	0x04, 0x29
        /*002a*/ 	.short	(.L_1866 - .L_1865)


	//   ....[0]....
.L_1865:
        /*002c*/ 	.word	0xffffffff


	//   ....[1]....
        /*0030*/ 	.word	0xffffffff


	//   ....[2]....
        /*0034*/ 	.word	0xffffffff


	//   ....[3]....
        /*0038*/ 	.word	0xffffffff


	//   ....[4]....
        /*003c*/ 	.word	0xffffffff


	//   ....[5]....
        /*0040*/ 	.word	0xffffffff


	//   ....[6]....
        /*0044*/ 	.word	0xffffffff


	//   ....[7]....
        /*0048*/ 	.word	0xffffffff


	//   ....[8]....
        /*004c*/ 	.word	0xffffffff


	//   ....[9]....
        /*0050*/ 	.word	0xffffffff


	//   ....[10]....
        /*0054*/ 	.word	0xffffffff


	//   ....[11]....
        /*0058*/ 	.word	0xffffffff


	//   ....[12]....
        /*005c*/ 	.word	0xffffffff


	//   ....[13]....
        /*0060*/ 	.word	0xffffffff


	//   ....[14]....
        /*0064*/ 	.word	0xffffffff


	//   ....[15]....
        /*0068*/ 	.word	0xffffffff


	//   ....[16]....
        /*006c*/ 	.word	0xffffffff


	//   ....[17]....
        /*0070*/ 	.word	0xffffffff


	//   ....[18]....
        /*0074*/ 	.word	0xffffffff


	//   ....[19]....
        /*0078*/ 	.word	0xffffffff


	//   ....[20]....
        /*007c*/ 	.word	0xffffffff


	//----- nvinfo : EIATTR_COOP_GROUP_INSTR_OFFSETS
	.align		4
.L_1866:
        /*0080*/ 	.byte	0x04, 0x28
        /*0082*/ 	.short	(.L_1868 - .L_1867)


	//   ....[0]....
.L_1867:
        /*0084*/ 	.word	0x000014c0


	//   ....[1]....
        /*0088*/ 	.word	0x000014e0


	//   ....[2]....
        /*008c*/ 	.word	0x00001500


	//   ....[3]....
        /*0090*/ 	.word	0x00001520


	//   ....[4]....
        /*0094*/ 	.word	0x00001540


	//   ....[5]....
        /*0098*/ 	.word	0x000018b0


	//   ....[6]....
        /*009c*/ 	.word	0x000018d0


	//   ....[7]....
        /*00a0*/ 	.word	0x000018f0


	//   ....[8]....
        /*00a4*/ 	.word	0x00001910


	//   ....[9]....
        /*00a8*/ 	.word	0x00001930


	//   ....[10]....
        /*00ac*/ 	.word	0x00001ab0


	//   ....[11]....
        /*00b0*/ 	.word	0x00001af0


	//   ....[12]....
        /*00b4*/ 	.word	0x00001b50


	//   ....[13]....
        /*00b8*/ 	.word	0x00001b90


	//   ....[14]....
        /*00bc*/ 	.word	0x00001be0


	//   ....[15]....
        /*00c0*/ 	.word	0x00001c40


	//   ....[16]....
        /*00c4*/ 	.word	0x00001ca0


	//   ....[17]....
        /*00c8*/ 	.word	0x00001ce0


	//   ....[18]....
        /*00cc*/ 	.word	0x00001d10


	//   ....[19]....
        /*00d0*/ 	.word	0x00001e10


	//   ....[20]....
        /*00d4*/ 	.word	0x00001e20


	//----- nvinfo : EIATTR_VRC_CTA_INIT_COUNT
	.align		4
.L_1868:
        /*00d8*/ 	.byte	0x02, 0x4a
	.zero		1
	.zero		1


	//----- nvinfo : EIATTR_EXIT_INSTR_OFFSETS
	.align		4
        /*00dc*/ 	.byte	0x04, 0x1c
        /*00de*/ 	.short	(.L_1870 - .L_1869)


	//   ....[0]....
.L_1869:
        /*00e0*/ 	.word	0x00000440


	//   ....[1]....
        /*00e4*/ 	.word	0x000028a0


	//----- nvinfo : EIATTR_MAX_THREADS
	.align		4
.L_1870:
        /*00e8*/ 	.byte	0x04, 0x05
        /*00ea*/ 	.short	(.L_1872 - .L_1871)
.L_1871:
        /*00ec*/ 	.word	0x00000100
        /*00f0*/ 	.word	0x00000001
        /*00f4*/ 	.word	0x00000001


	//----- nvinfo : EIATTR_CRS_STACK_SIZE
	.align		4
.L_1872:
        /*00f8*/ 	.byte	0x04, 0x1e
        /*00fa*/ 	.short	(.L_1874 - .L_1873)
.L_1873:
        /*00fc*/ 	.word	0x00000000


	//----- nvinfo : EIATTR_CBANK_PARAM_SIZE
	.align		4
.L_1874:
        /*0100*/ 	.byte	0x03, 0x19
        /*0102*/ 	.short	0x00e8


	//----- nvinfo : EIATTR_PARAM_CBANK
	.align		4
        /*0104*/ 	.byte	0x04, 0x0a
        /*0106*/ 	.short	(.L_1876 - .L_1875)
	.align		4
.L_1875:
        /*0108*/ 	.word	index@(.nv.constant0._ZN10layer_norm13ln_fwd_kernelINS_13Kernel_traitsI13__nv_bfloat16S2_fS2_fjLj6144ELj1ELj1ELj8ELj16ENS_18Kernel_traits_baseILj6144ES2_S2_fS2_fjLj256EEEEELb0ELb0ELb0ELb0EEEvNS_9FwdParamsE)
        /*010c*/ 	.short	0x0380
        /*010e*/ 	.short	0x00e8


	//----- nvinfo : EIATTR_SW_WAR
	.align		4
.L_1876:
        /*0110*/ 	.byte	0x04, 0x36
        /*0112*/ 	.short	(.L_1878 - .L_1877)
.L_1877:
        /*0114*/ 	.word	0x00000008
.L_1878:


//--------------------- .nv.info._ZN10layer_norm13ln_fwd_kernelINS_13Kernel_traitsI13__nv_bfloat16S2_fS2_fjLj6144ELj1ELj1ELj8ELj16ENS_18Kernel_traits_baseILj6144ES2_S2_fS2_fjLj256EEEEELb0ELb0ELb0ELb1EEEvNS_9FwdParamsE --------------------------
	.section	.nv.info._ZN10layer_norm13ln_fwd_kernelINS_13Kernel_traitsI13__nv_bfloat16S2_fS2_fjLj6144ELj1ELj1ELj8ELj16ENS_18Kernel_traits_baseILj6144ES2_S2_fS2_fjLj256EEEEELb0ELb0ELb0ELb1EEEvNS_9FwdParamsE,"",@"SHT_CUDA_INFO"
	.sectionflags	@""
	.align	4


	//----- nvinfo : EIATTR_CUDA_API_VERSION
	.align		4
        /*0000*/ 	.byte	0x04, 0x37
        /*0002*/ 	.short	(.L_1880 - .L_1879)
.L_1879:
        /*0004*/ 	.word	0x00000082


	//----- nvinfo : EIATTR_KPARAM_INFO
	.align		4
.L_1880:
        /*0008*/ 	.byte	0x04, 0x17
        /*000a*/ 	.short	(.L_1882 - .L_1881)
.L_1881:
        /*000c*/ 	.word	0x00000000
        /*0010*/ 	.short	0x0000
        /*0012*/ 	.short	0x0000
        /*0014*/ 	.byte	0x00, 0xf0, 0xa1, 0x03


	//----- nvinfo : EIATTR_SPARSE_MMA_MASK
	.align		4
.L_1882:
        /*0018*/ 	.byte	0x03, 0x50
        /*001a*/ 	.short	0x0000


	//----- nvinfo : EIATTR_MAXREG_COUNT
	.align		4
        /*001c*/ 	.byte	0x03, 0x1b
        /*001e*/ 	.short	0x00ff


	//----- nvinfo : EIATTR_NUM_BARRIERS
	.align		4
        /*0020*/ 	.byte	0x02, 0x4c
        /*0022*/ 	.byte	0x01
	.zero		1


	//----- nvinfo : EIATTR_MERCURY_ISA_VERSION
	.align		4
        /*0024*/ 	.byte	0x03, 0x5f
        /*0026*/ 	.short	0x0101


	//----- nvinfo : EIATTR_COOP_GROUP_MASK_REGIDS
	.align		4
        /*0028*/ 	.byte	0x04, 0x29
        /*002a*/ 	.short	(.L_1884 - .L_1883)


	//   ....[0]....
.L_1883:
        /*002c*/ 	.word	0xffffffff


	//   ....[1]....
        /*0030*/ 	.word	0xffffffff


	//   ....[2]....
        /*0034*/ 	.word	0xffffffff


	//   ....[3]....
        /*0038*/ 	.word	0xffffffff


	//   ....[4]....
        /*003c*/ 	.word	0xffffffff


	//   ....[5]....
        /*0040*/ 	.word	0xffffffff


	//   ....[6]....
        /*0044*/ 	.word	0xffffffff


	//   ....[7]....
        /*0048*/ 	.word	0xffffffff


	//   ....[8]....
        /*004c*/ 	.word	0xffffffff


	//   ....[9]....
        /*0050*/ 	.word	0xffffffff


	//   ....[10]....
        /*0054*/ 	.word	0xffffffff


	//   ....[11]....
        /*0058*/ 	.word	0xffffffff


	//   ....[12]....
        /*005c*/ 	.word	0xffffffff


	//   ....[13]....
        /*0060*/ 	.word	0xffffffff


	//   ....[14]....
        /*0064*/ 	.word	0xffffffff


	//   ....[15]....
        /*0068*/ 	.word	0xffffffff


	//   ....[16]....
        /*006c*/ 	.word	0xffffffff


	//   ....[17]....
        /*0070*/ 	.word	0xffffffff


	//   ....[18]....
        /*0074*/ 	.word	0xffffffff


	//   ....[19]....
        /*0078*/ 	.word	0xffffffff


	//   ....[20]....
        /*007c*/ 	.word	0xffffffff


	//----- nvinfo : EIATTR_COOP_GROUP_INSTR_OFFSETS
	.align		4
.L_1884:
        /*0080*/ 	.byte	0x04, 0x28
        /*0082*/ 	.short	(.L_1886 - .L_1885)


	//   ....[0]....
.L_1885:
        /*0084*/ 	.word	0x00001300


	//   ....[1]....
        /*0088*/ 	.word	0x00001320


	//   ....[2]....
        /*008c*/ 	.word	0x00001340


	//   ....[3]....
        /*0090*/ 	.word	0x00001360


	//   ....[4]....
        /*0094*/ 	.word	0x00001380


	//   ....[5]....
        /*0098*/ 	.word	0x000016b0


	//   ....[6]....
        /*009c*/ 	.word	0x000016d0


	//   ....[7]....
        /*00a0*/ 	.word	0x000016f0


	//   ....[8]....
        /*00a4*/ 	.word	0x00001720


	//   ....[9]....
        /*00a8*/ 	.word	0x00001750


	//   ....[10]....
        /*00ac*/ 	.word	0x00001900


	//   ....[11]....
        /*00b0*/ 	.word	0x00001940


	//   ....[12]....
        /*00b4*/ 	.word	0x000019a0


	//   ....[13]....
        /*00b8*/ 	.word	0x000019e0


	//   ....[14]....
        /*00bc*/ 	.word	0x00001a30


	//   ....[15]....
        /*00c0*/ 	.word	0x00001a50


	//   ....[16]....
        /*00c4*/ 	.word	0x00001a90


	//   ....[17]....
        /*00c8*/ 	.word	0x00001b50


	//   ....[18]....
        /*00cc*/ 	.word	0x00001b90


	//   ....[19]....
        /*00d0*/ 	.word	0x00001c20


	//   ....[20]....
        /*00d4*/ 	.word	0x00001c50


	//----- nvinfo : EIATTR_VRC_CTA_INIT_COUNT
	.align		4
.L_1886:
        /*00d8*/ 	.byte	0x02, 0x4a
	.zero		1
	.zero		1


	//----- nvinfo : EIATTR_EXIT_INSTR_OFFSETS
	.align		4
        /*00dc*/ 	.byte	0x04, 0x1c
        /*00de*/ 	.short	(.L_1888 - .L_1887)


	//   ....[0]....
.L_1887:
        /*00e0*/ 	.word	0x00000180


	//   ....[1]....
        /*00e4*/ 	.word	0x00002320


	//----- nvinfo : EIATTR_MAX_THREADS
	.align		4
.L_1888:
        /*00e8*/ 	.byte	0x04, 0x05
        /*00ea*/ 	.short	(.L_1890 - .L_1889)
.L_1889:
        /*00ec*/ 	.word	0x00000100
        /*00f0*/ 	.word	0x00000001
        /*00f4*/ 	.word	0x00000001


	//----- nvinfo : EIATTR_CRS_STACK_SIZE
	.align		4
.L_1890:
        /*00f8*/ 	.byte	0x04, 0x1e
        /*00fa*/ 	.short	(.L_1892 - .L_1891)
.L_1891:
        /*00fc*/ 	.word	0x00000000


	//----- nvinfo : EIATTR_CBANK_PARAM_SIZE
	.align		4
.L_1892:
        /*0100*/ 	.byte	0x03, 0x19
        /*0102*/ 	.short	0x00e8


	//----- nvinfo : EIATTR_PARAM_CBANK
	.align		4
        /*0104*/ 	.byte	0x04, 0x0a
        /*0106*/ 	.short	(.L_1894 - .L_1893)
	.align		4
.L_1893:
        /*0108*/ 	.word	index@(.nv.constant0._ZN10layer_norm13ln_fwd_kernelINS_13Kernel_traitsI13__nv_bfloat16S2_fS2_fjLj6144ELj1ELj1ELj8ELj16ENS_18Kernel_traits_baseILj6144ES2_S2_fS2_fjLj256EEEEELb0ELb0ELb0ELb1EEEvNS_9FwdParamsE)
        /*010c*/ 	.short	0x0380
        /*010e*/ 	.short	0x00e8


	//----- nvinfo : EIATTR_SW_WAR
	.align		4
.L_1894:
        /*0110*/ 	.byte	0x04, 0x36
        /*0112*/ 	.short	(.L_1896 - .L_1895)
.L_1895:
        /*0114*/ 	.word	0x00000008
.L_1896:


//--------------------- .nv.info._ZN10layer_norm13ln_fwd_kernelINS_13Kernel_traitsI13__nv_bfloat16S2_fS2_fjLj6144ELj1ELj1ELj8ELj16ENS_18Kernel_traits_baseILj6144ES2_S2_fS2_fjLj256EEEEELb0ELb0ELb1ELb0EEEvNS_9FwdParamsE --------------------------
	.section	.nv.info._ZN10layer_norm13ln_fwd_kernelINS_13Kernel_traitsI13__nv_bfloat16S2_fS2_fjLj6144ELj1ELj1ELj8ELj16ENS_18Kernel_traits_baseILj6144ES2_S2_fS2_fjLj256EEEEELb0ELb0ELb1ELb0EEEvNS_9FwdParamsE,"",@"SHT_CUDA_INFO"
	.sectionflags	@""
	.align	4


	//----- nvinfo : EIATTR_CUDA_API_VERSION
	.align		4
        /*0000*/ 	.byte	0x04, 0x37
        /*0002*/ 	.short	(.L_1898 - .L_1897)
.L_1897:
        /*0004*/ 	.word	0x00000082


	//----- nvinfo : EIATTR_KPARAM_INFO
	.align		4
.L_1898:
        /*0008*/ 	.byte	0x04, 0x17
        /*000a*/ 	.short	(.L_1900 - .L_1899)
.L_1899:
        /*000c*/ 	.word	0x00000000
        /*0010*/ 	.short	0x0000
        /*0012*/ 	.short	0x0000
        /*0014*/ 	.byte	0x00, 0xf0, 0xa1, 0x03


	//----- nvinfo : EIATTR_SPARSE_MMA_MASK
	.align		4
.L_1900:
        /*0018*/ 	.byte	0x03, 0x50
        /*001a*/ 	.short	0x0000


	//----- nvinfo : EIATTR_MAXREG_COUNT
	.align		4
        /*001c*/ 	.byte	0x03, 0x1b
        /*001e*/ 	.short	0x00ff


	//----- nvinfo : EIATTR_NUM_BARRIERS
	.align		4
        /*0020*/ 	.byte	0x02, 0x4c
        /*0022*/ 	.byte	0x01
	.zero		1


	//----- nvinfo : EIATTR_MERCURY_ISA_VERSION
	.align		4
        /*0024*/ 	.byte	0x03, 0x5f
        /*0026*/ 	.short	0x0101


	//----- nvinfo : EIATTR_COOP_GROUP_MASK_REGIDS
	.align		4
        /*0028*/ 	.byte	0x04, 0x29
        /*002a*/ 	.short	(.L_1902 - .L_1901)


	//   ....[0]....
.L_1901:
        /*002c*/ 	.word	0xffffffff


	//   ....[1]....
        /*0030*/ 	.word	0xffffffff


	//   ....[2]....
        /*0034*/ 	.word	0xffffffff


	//   ....[3]....
        /*0038*/ 	.word	0xffffffff


	//   ....[4]....
        /*003c*/ 	.word	0xffffffff


	//   ....[5]....
        /*0040*/ 	.word	0xffffffff


	//   ....[6]....
        /*0044*/ 	.word	0xffffffff


	//   ....[7]....
        /*0048*/ 	.word	0xffffffff


	//   ....[8]....
        /*004c*/ 	.word	0xffffffff


	//   ....[9]....
        /*0050*/ 	.word	0xffffffff


	//   ....[10]....
        /*0054*/ 	.word	0xffffffff


	//   ....[11]....
        /*0058*/ 	.word	0xffffffff


	//   ....[12]....
        /*005c*/ 	.word	0xffffffff


	//   ....[13]....
        /*0060*/ 	.word	0xffffffff


	//   ....[14]....
        /*0064*/ 	.word	0xffffffff


	//   ....[15]....
        /*0068*/ 	.word	0xffffffff


	//   ....[16]....
        /*006c*/ 	.word	0xffffffff


	//   ....[17]....
        /*0070*/ 	.word	0xffffffff


	//   ....[18]....
        /*0074*/ 	.word	0xffffffff


	//   ....[19]....
        /*0078*/ 	.word	0xffffffff


	//   ....[20]....
        /*007c*/ 	.word	0xffffffff


	//----- nvinfo : EIATTR_COOP_GROUP_INSTR_OFFSETS
	.align		4
.L_1902:
        /*0080*/ 	.byte	0x04, 0x28
        /*0082*/ 	.short	(.L_1904 - .L_1903)


	//   ....[0]....
.L_1903:
        /*0084*/ 	.word	0x000019d0


	//   ....[1]....
        /*0088*/ 	.word	0x000019f0


	//   ....[2]....
        /*008c*/ 	.word	0x00001a10


	//   ....[3]....
        /*0090*/ 	.word	0x00001a30


	//   ....[4]....
        /*0094*/ 	.word	0x00001a50


	//   ....[5]....
        /*0098*/ 	.word	0x00001dc0


	//   ....[6]....
        /*009c*/ 	.word	0x00001de0


	//   ....[7]....
        /*00a0*/ 	.word	0x00001e00


	//   ....[8]....
        /*00a4*/ 	.word	0x00001e20


	//   ....[9]....
        /*00a8*/ 	.word	0x00001e40


	//   ....[10]....
        /*00ac*/ 	.word	0x00001fd0


	//   ....[11]....
        /*00b0*/ 	.word	0x00002000


	//   ....[12]....
        /*00b4*/ 	.word	0x000020c0


	//   ....[13]....
        /*00b8*/ 	.word	0x00002100


	//   ....[14]....
        /*00bc*/ 	.word	0x00002110


	//   ....[15]....
        /*00c0*/ 	.word	0x00002170


	//   ....[16]....
        /*00c4*/ 	.word	0x000021c0


	//   ....[17]....
        /*00c8*/ 	.word	0x00002250


	//   ....[18]....
        /*00cc*/ 	.word	0x000022c0


	//   ....[19]....
        /*00d0*/ 	.word	0x000022e0


	//   ....[20]....
        /*00d4*/ 	.word	0x00002330


	//----- nvinfo : EIATTR_VRC_CTA_INIT_COUNT
	.align		4
.L_1904:
        /*00d8*/ 	.byte	0x02, 0x4a
	.zero		1
	.zero		1


	//----- nvinfo : EIATTR_EXIT_INSTR_OFFSETS
	.align		4
        /*00dc*/ 	.byte	0x04, 0x1c
        /*00de*/ 	.short	(.L_1906 - .L_1905)


	//   ....[0]....
.L_1905:
        /*00e0*/ 	.word	0x00000440


	//   ....[1]....
        /*00e4*/ 	.word	0x00002e30


	//----- nvinfo : EIATTR_MAX_THREADS
	.align		4
.L_1906:
        /*00e8*/ 	.byte	0x04, 0x05
        /*00ea*/ 	.short	(.L_1908 - .L_1907)
.L_1907:
        /*00ec*/ 	.word	0x00000100
        /*00f0*/ 	.word	0x00000001
        /*00f4*/ 	.word	0x00000001


	//----- nvinfo : EIATTR_CRS_STACK_SIZE
	.align		4
.L_1908:
        /*00f8*/ 	.byte	0x04, 0x1e
        /*00fa*/ 	.short	(.L_1910 - .L_1909)
.L_1909:
        /*00fc*/ 	.word	0x00000000


	//----- nvinfo : EIATTR_CBANK_PARAM_SIZE
	.align		4
.L_1910:
        /*0100*/ 	.byte	0x03, 0x19
        /*0102*/ 	.short	0x00e8


	//----- nvinfo : EIATTR_PARAM_CBANK
	.align		4
        /*0104*/ 	.byte	0x04, 0x0a
        /*0106*/ 	.short	(.L_1912 - .L_1911)
	.align		4
.L_1911:
        /*0108*/ 	.word	index@(.nv.constant0._ZN10layer_norm13ln_fwd_kernelINS_13Kernel_traitsI13__nv_bfloat16S2_fS2_fjLj6144ELj1ELj1ELj8ELj16ENS_18Kernel_traits_baseILj6144ES2_S2_fS2_fjLj256EEEEELb0ELb0ELb1ELb0EEEvNS_9FwdParamsE)
        /*010c*/ 	.short	0x0380
        /*010e*/ 	.short	0x00e8


	//----- nvinfo : EIATTR_SW_WAR
	.align		4
.L_1912:
        /*0110*/ 	.byte	0x04, 0x36
        /*0112*/ 	.short	(.L_1914 - .L_1913)
.L_1913:
        /*0114*/ 	.word	0x00000008
.L_1914:


//--------------------- .nv.info._ZN10layer_norm13ln_fwd_kernelINS_13Kernel_traitsI13__nv_bfloat16S2_fS2_fjLj6144ELj1ELj1ELj8ELj16ENS_18Kernel_traits_baseILj6144ES2_S2_fS2_fjLj256EEEEELb0ELb0ELb1ELb1EEEvNS_9FwdParamsE --------------------------
	.section	.nv.info._ZN10layer_norm13ln_fwd_kernelINS_13Kernel_traitsI13__nv_bfloat16S2_fS2_fjLj6144ELj1ELj1ELj8ELj16ENS_18Kernel_traits_baseILj6144ES2_S2_fS2_fjLj256EEEEELb0ELb0ELb1ELb1EEEvNS_9FwdParamsE,"",@"SHT_CUDA_INFO"
	.sectionflags	@""
	.align	4


	//----- nvinfo : EIATTR_CUDA_API_VERSION
	.align		4
        /*0000*/ 	.byte	0x04, 0x37
        /*0002*/ 	.short	(.L_1916 - .L_1915)
.L_1915:
        /*0004*/ 	.word	0x00000082


	//----- nvinfo : EIATTR_KPARAM_INFO
	.align		4
.L_1916:
        /*0008*/ 	.byte	0x04, 0x17
        /*000a*/ 	.short	(.L_1918 - .L_1917)
.L_1917:
        /*000c*/ 	.word	0x00000000
        /*0010*/ 	.short	0x0000
        /*0012*/ 	.short	0x0000
        /*0014*/ 	.byte	0x00, 0xf0, 0xa1, 0x03


	//----- nvinfo : EIATTR_SPARSE_MMA_MASK
	.align		4
.L_1918:
        /*0018*/ 	.byte	0x03, 0x50
        /*001a*/ 	.short	0x0000


	//----- nvinfo : EIATTR_MAXREG_COUNT
	.align		4
        /*001c*/ 	.byte	0x03, 0x1b
        /*001e*/ 	.short	0x00ff


	//----- nvinfo : EIATTR_NUM_BARRIERS
	.align		4
        /*0020*/ 	.byte	0x02, 0x4c
        /*0022*/ 	.byte	0x01
	.zero		1


	//----- nvinfo : EIATTR_MERCURY_ISA_VERSION
	.align		4
        /*0024*/ 	.byte	0x03, 0x5f
        /*0026*/ 	.short	0x0101


	//----- nvinfo : EIATTR_COOP_GROUP_MASK_REGIDS
	.align		4
        /*0028*/ 	.byte	0x04, 0x29
        /*002a*/ 	.short	(.L_1920 - .L_1919)


	//   ....[0]....
.L_1919:
        /*002c*/ 	.word	0xffffffff


	//   ....[1]....
        /*0030*/ 	.word	0xffffffff


	//   ....[2]....
        /*0034*/ 	.word	0xffffffff


	//   ....[3]....
        /*0038*/ 	.word	0xffffffff


	//   ....[4]....
        /*003c*/ 	.word	0xffffffff


	//   ....[5]....
        /*0040*/ 	.word	0xffffffff


	//   ....[6]....
        /*0044*/ 	.word	0xffffffff


	//   ....[7]....
        /*0048*/ 	.word	0xffffffff


	//   ....[8]....
        /*004c*/ 	.word	0xffffffff


	//   ....[9]....
        /*0050*/ 	.word	0xffffffff


	//   ....[10]....
        /*0054*/ 	.word	0xffffffff


	//   ....[11]....
        /*0058*/ 	.word	0xffffffff


	//   ....[12]....
        /*005c*/ 	.word	0xffffffff


	//   ....[13]....
        /*0060*/ 	.word	0xffffffff


	//   ....[14]....
        /*0064*/ 	.word	0xffffffff


	//   ....[15]....
        /*0068*/ 	.word	0xffffffff


	//   ....[16]....
        /*006c*/ 	.word	0xffffffff


	//   ....[17]....
        /*0070*/ 	.word	0xffffffff


	//   ....[18]....
        /*0074*/ 	.word	0xffffffff


	//   ....[19]....
        /*0078*/ 	.word	0xffffffff


	//   ....[20]....
        /*007c*/ 	.word	0xffffffff


	//----- nvinfo : EIATTR_COOP_GROUP_INSTR_OFFSETS
	.align		4
.L_1920:
        /*0080*/ 	.byte	0x04, 0x28
        /*0082*/ 	.short	(.L_1922 - .L_1921)


	//   ....[0]....
.L_1921:
        /*0084*/ 	.word	0x00001430


	//   ....[1]....
        /*0088*/ 	.word	0x00001450


	//   ....[2]....
        /*008c*/ 	.word	0x00001470


	//   ....[3]....
        /*0090*/ 	.word	0x00001490


	//   ....[4]....
        /*0094*/ 	.word	0x000014b0


	//   ....[5]....
        /*0098*/ 	.word	0x000017e0


	//   ....[6]....
        /*009c*/ 	.word	0x00001800


	//   ....[7]....
        /*00a0*/ 	.word	0x00001820


	//   ....[8]....
        /*00a4*/ 	.word	0x00001850


	//   ....[9]....
        /*00a8*/ 	.word	0x00001880


	//   ....[10]....
        /*00ac*/ 	.word	0x00001a30


	//   ....[11]....
        /*00b0*/ 	.word	0x00001a60


	//   ....[12]....
        /*00b4*/ 	.word	0x00001b10


	//   ....[13]....
        /*00b8*/ 	.word	0x00001b30


	//   ....[14]....
        /*00bc*/ 	.word	0x00001b50


	//   ....[15]....
        /*00c0*/ 	.word	0x00001ba0


	//   ....[16]....
        /*00c4*/ 	.word	0x00001bf0


	//   ....[17]....
        /*00c8*/ 	.word	0x00001c60


	//   ....[18]....
        /*00cc*/ 	.word	0x00001ca0


	//   ....[19]....
        /*00d0*/ 	.word	0x00001d60


	//   ....[20]....
        /*00d4*/ 	.word	0x00001d90


	//----- nvinfo : EIATTR_VRC_CTA_INIT_COUNT
	.align		4
.L_1922:
        /*00d8*/ 	.byte	0x02, 0x4a
	.zero		1
	.zero		1


	//----- nvinfo : EIATTR_EXIT_INSTR_OFFSETS
	.align		4
        /*00dc*/ 	.byte	0x04, 0x1c
        /*00de*/ 	.short	(.L_1924 - .L_1923)


	//   ....[0]....
.L_1923:
        /*00e0*/ 	.word	0x00000180


	//   ....[1]....
        /*00e4*/ 	.word	0x000028d0


	//----- nvinfo : EIATTR_MAX_THREADS
	.align		4
.L_1924:
        /*00e8*/ 	.byte	0x04, 0x05
        /*00ea*/ 	.short	(.L_1926 - .L_1925)
.L_1925:
        /*00ec*/ 	.word	0x00000100
        /*00f0*/ 	.word	0x00000001
        /*00f4*/ 	.word	0x00000001


	//----- nvinfo : EIATTR_CRS_STACK_SIZE
	.align		4
.L_1926:
        /*00f8*/ 	.byte	0x04, 0x1e
        /*00fa*/ 	.short	(.L_1928 - .L_1927)
.L_1927:
        /*00fc*/ 	.word	0x00000000


	//----- nvinfo : EIATTR_CBANK_PARAM_SIZE
	.align		4
.L_1928:
        /*0100*/ 	.byte	0x03, 0x19
        /*0102*/ 	.short	0x00e8


	//----- nvinfo : EIATTR_PARAM_CBANK
	.align		4
        /*0104*/ 	.byte	0x04, 0x0a
        /*0106*/ 	.short	(.L_1930 - .L_1929)
	.align		4
.L_1929:
        /*0108*/ 	.word	index@(.nv.constant0._ZN10layer_norm13ln_fwd_kernelINS_13Kernel_traitsI13__nv_bfloat16S2_fS2_fjLj6144ELj1ELj1ELj8ELj16ENS_18Kernel_traits_baseILj6144ES2_S2_fS2_fjLj256EEEEELb0ELb0ELb1ELb1EEEvNS_9FwdParamsE)
        /*010c*/ 	.short	0x0380
        /*010e*/ 	.short	0x00e8


	//----- nvinfo : EIATTR_SW_WAR
	.align		4
.L_1930:
        /*0110*/ 	.byte	0x04, 0x36
        /*0112*/ 	.short	(.L_1932 - .L_1931)
.L_1931:
        /*0114*/ 	.word	0x00000008
.L_1932:


//--------------------- .nv.info._ZN10layer_norm13ln_fwd_kernelINS_13Kernel_traitsI13__nv_bfloat16S2_fS2_fjLj6144ELj1ELj1ELj8ELj16ENS_18Kernel_traits_baseILj6144ES2_S2_fS2_fjLj256EEEEELb0ELb1ELb0ELb0EEEvNS_9FwdParamsE --------------------------
	.section	.nv.info._ZN10layer_norm13ln_fwd_kernelINS_13Kernel_traitsI13__nv_bfloat16S2_fS2_fjLj6144ELj1ELj1ELj8ELj16ENS_18Kernel_traits_baseILj6144ES2_S2_fS2_fjLj256EEEEELb0ELb1ELb0ELb0EEEvNS_9FwdParamsE,"",@"SHT_CUDA_INFO"
	.sectionflags	@""
	.align	4


	//----- nvinfo : EIATTR_CUDA_API_VERSION
	.align		4
        /*0000*/ 	.byte	0x04, 0x37
        /*0002*/ 	.short	(.L_1934 - .L_1933)
.L_1933:
        /*0004*/ 	.word	0x00000082


	//----- nvinfo : EIATTR_KPARAM_INFO
	.align		4
.L_1934:
        /*0008*/ 	.byte	0x04, 0x17
        /*000a*/ 	.short	(.L_1936 - .L_1935)
.L_1935:
        /*000c*/ 	.word	0x00000000
        /*0010*/ 	.short	0x0000
        /*0012*/ 	.short	0x0000
        /*0014*/ 	.byte	0x00, 0xf0, 0xa1, 0x03


	//----- nvinfo : EIATTR_SPARSE_MMA_MASK
	.align		4
.L_1936:
        /*0018*/ 	.byte	0x03, 0x50
        /*001a*/ 	.short	0x0000


	//----- nvinfo : EIATTR_MAXREG_COUNT
	.align		4
        /*001c*/ 	.byte	0x03, 0x1b
        /*001e*/ 	.short	0x00ff


	//----- nvinfo : EIATTR_NUM_BARRIERS
	.align		4
        /*0020*/ 	.byte	0x02, 0x4c
        /*0022*/ 	.byte	0x01
	.zero		1


	//----- nvinfo : EIATTR_MERCURY_ISA_VERSION
	.align		4
        /*0024*/ 	.byte	0x03, 0x5f
        /*0026*/ 	.short	0x0101


	//----- nvinfo : EIATTR_COOP_GROUP_MASK_REGIDS
	.align		4
        /*0028*/ 	.byte	0x04, 0x29
        /*002a*/ 	.short	(.L_1938 - .L_1937)


	//   ....[0]....
.L_1937:
        /*002c*/ 	.word	0xffffffff


	//   ....[1]....
        /*0030*/ 	.word	0xffffffff


	//   ....[2]....
        /*0034*/ 	.word	0xffffffff


	//   ....[3]....
        /*0038*/ 	.word	0xffffffff


	//   ....[4]....
        /*003c*/ 	.word	0xffffffff


	//   ....[5]....
        /*0040*/ 	.word	0xffffffff


	//   ....[6]....
        /*0044*/ 	.word	0xffffffff


	//   ....[7]....
        /*0048*/ 	.word	0xffffffff


	//   ....[8]....
        /*004c*/ 	.word	0xffffffff


	//   ....[9]....
        /*0050*/ 	.word	0xffffffff


	//   ....[10]....
        /*0054*/ 	.word	0xffffffff


	//   ....[11]....
        /*0058*/ 	.word	0xffffffff


	//   ....[12]....
        /*005c*/ 	.word	0xffffffff


	//   ....[13]....
        /*0060*/ 	.word	0xffffffff


	//   ....[14]....
        /*0064*/ 	.word	0xffffffff


	//   ....[15]....
        /*0068*/ 	.word	0xffffffff


	//   ....[16]....
        /*006c*/ 	.word	0xffffffff


	//   ....[17]....
        /*0070*/ 	.word	0xffffffff


	//   ....[18]....
        /*0074*/ 	.word	0xffffffff


	//   ....[19]....
        /*0078*/ 	.word	0xffffffff


	//   ....[20]....
        /*007c*/ 	.word	0xffffffff


	//----- nvinfo : EIATTR_COOP_GROUP_INSTR_OFFSETS
	.align		4
.L_1938:
        /*0080*/ 	.byte	0x04, 0x28
        /*0082*/ 	.short	(.L_1940 - .L_1939)


	//   ....[0]....
.L_1939:
        /*0084*/ 	.word	0x00001cf0


	//   ....[1]....
        /*0088*/ 	.word	0x00001d10


	//   ....[2]....
        /*008c*/ 	.word	0x00001d30


	//   ....[3]....
        /*0090*/ 	.word	0x00001d50


	//   ....[4]....
        /*0094*/ 	.word	0x00001d70


	//   ....[5]....
        /*0098*/ 	.word	0x000020e0


	//   ....[6]....
        /*009c*/ 	.word	0x00002140


	//   ....[7]....
        /*00a0*/ 	.word	0x00002180


	//   ....[8]....
        /*00a4*/ 	.word	0x000021c0


	//   ....[9]....
        /*00a8*/ 	.word	0x000021e0


	//   ....[10]....
        /*00ac*/ 	.word	0x000022f0


	//   ....[11]....
        /*00b0*/ 	.word	0x00002340


	//   ....[12]....
        /*00b4*/ 	.word	0x00002350


	//   ....[13]....
        /*00b8*/ 	.word	0x00002380


	//   ....[14]....
        /*00bc*/ 	.word	0x00002420


	//   ....[15]....
        /*00c0*/ 	.word	0x00002470


	//   ....[16]....
        /*00c4*/ 	.word	0x000024a0


	//   ....[17]....
        /*00c8*/ 	.word	0x00002510


	//   ....[18]....
        /*00cc*/ 	.word	0x00002530


	//   ....[19]....
        /*00d0*/ 	.word	0x00002640


	//   ....[20]....
        /*00d4*/ 	.word	0x00002650


	//----- nvinfo : EIATTR_VRC_CTA_INIT_COUNT
	.align		4
.L_1940:
        /*00d8*/ 	.byte	0x02, 0x4a
	.zero		1
	.zero		1


	//----- nvinfo : EIATTR_EXIT_INSTR_OFFSETS
	.align		4
        /*00dc*/ 	.byte	0x04, 0x1c
        /*00de*/ 	.short	(.L_1942 - .L_1941)


	//   ....[0]....
.L_1941:
        /*00e0*/ 	.word	0x00000580


	//   ....[1]....
        /*00e4*/ 	.word	0x000030f0


	//----- nvinfo : EIATTR_MAX_THREADS
	.align		4
.L_1942:
        /*00e8*/ 	.byte	0x04, 0x05
        /*00ea*/ 	.short	(.L_1944 - .L_1943)
.L_1943:
        /*00ec*/ 	.word	0x00000100
        /*00f0*/ 	.word	0x00000001
        /*00f4*/ 	.word	0x00000001


	//----- nvinfo : EIATTR_CRS_STACK_SIZE
	.align		4
.L_1944:
        /*00f8*/ 	.byte	0x04, 0x1e
        /*00fa*/ 	.short	(.L_1946 - .L_1945)
.L_1945:
        /*00fc*/ 	.word	0x00000000


	//----- nvinfo : EIATTR_CBANK_PARAM_SIZE
	.align		4
.L_1946:
        /*0100*/ 	.byte	0x03, 0x19
        /*0102*/ 	.short	0x00e8


	//----- nvinfo : EIATTR_PARAM_CBANK
	.align		4
        /*0104*/ 	.byte	0x04, 0x0a
        /*0106*/ 	.short	(.L_1948 - .L_1947)
	.align		4
.L_1947:
        /*0108*/ 	.word	index@(.nv.constant0._ZN10layer_norm13ln_fwd_kernelINS_13Kernel_traitsI13__nv_bfloat16S2_fS2_fjLj6144ELj1ELj1ELj8ELj16ENS_18Kernel_traits_baseILj6144ES2_S2_fS2_fjLj256EEEEELb0ELb1ELb0ELb0EEEvNS_9FwdParamsE)
        /*010c*/ 	.short	0x0380
        /*010e*/ 	.short	0x00e8


	//----- nvinfo : EIATTR_SW_WAR
	.align		4
.L_1948:
        /*0110*/ 	.byte	0x04, 0x36
        /*0112*/ 	.short	(.L_1950 - .L_1949)
.L_1949:
        /*0114*/ 	.word	0x00000008
.L_1950:


//--------------------- .nv.info._ZN10layer_norm13ln_fwd_kernelINS_13Kernel_traitsI13__nv_bfloat16S2_fS2_fjLj6144ELj1ELj1ELj8ELj16ENS_18Kernel_traits_baseILj6144ES2_S2_fS2_fjLj256EEEEELb0ELb1ELb0ELb1EEEvNS_9FwdParamsE --------------------------
	.section	.nv.info._ZN10layer_norm13ln_fwd_kernelINS_13Kernel_traitsI13__nv_bfloat16S2_fS2_fjLj6144ELj1ELj1ELj8ELj16ENS_18Kernel_traits_baseILj6144ES2_S2_fS2_fjLj256EEEEELb0ELb1ELb0ELb1EEEvNS_9FwdParamsE,"",@"SHT_CUDA_INFO"
	.sectionflags	@""
	.align	4


	//----- nvinfo : EIATTR_CUDA_API_VERSION
	.align		4
        /*0000*/ 	.byte	0x04, 0x37
        /*0002*/ 	.short	(.L_1952 - .L_1951)
.L_1951:
        /*0004*/ 	.word	0x00000082


	//----- nvinfo : EIATTR_KPARAM_INFO
	.align		4
.L_1952:
        /*0008*/ 	.byte	0x04, 0x17
        /*000a*/ 	.short	(.L_1954 - .L_1953)
.L_1953:
        /*000c*/ 	.word	0x00000000
        /*0010*/ 	.short	0x0000
        /*0012*/ 	.short	0x0000
        /*0014*/ 	.byte	0x00, 0xf0, 0xa1, 0x03


	//----- nvinfo : EIATTR_SPARSE_MMA_MASK
	.align		4
.L_1954:
        /*0018*/ 	.byte	0x03, 0x50
        /*001a*/ 	.short	0x0000


	//----- nvinfo : EIATTR_MAXREG_COUNT
	.align		4
        /*001c*/ 	.byte	0x03, 0x1b
        /*001e*/ 	.short	0x00ff


	//----- nvinfo : EIATTR_NUM_BARRIERS
	.align		4
        /*0020*/ 	.byte	0x02, 0x4c
        /*0022*/ 	.byte	0x01
	.zero		1


	//----- nvinfo : EIATTR_MERCURY_ISA_VERSION
	.align		4
        /*0024*/ 	.byte	0x03, 0x5f
        /*0026*/ 	.short	0x0101


	//----- nvinfo : EIATTR_COOP_GROUP_MASK_REGIDS
	.align		4
        /*0028*/ 	.byte	0x04, 0x29
        /*002a*/ 	.short	(.L_1956 - .L_1955)


	//   ....[0]....
.L_1955:
        /*002c*/ 	.word	0xffffffff


	//   ....[1]....
        /*0030*/ 	.word	0xffffffff


	//   ....[2]....
        /*0034*/ 	.word	0xffffffff


	//   ....[3]....
        /*0038*/ 	.word	0xffffffff


	//   ....[4]....
        /*003c*/ 	.word	0xffffffff


	//   ....[5]....
        /*0040*/ 	.word	0xffffffff


	//   ....[6]....
        /*0044*/ 	.word	0xffffffff


	//   ....[7]....
        /*0048*/ 	.word	0xffffffff


	//   ....[8]....
        /*004c*/ 	.word	0xffffffff


	//   ....[9]....
        /*0050*/ 	.word	0xffffffff


	//   ....[10]....
        /*0054*/ 	.word	0xffffffff


	//   ....[11]....
        /*0058*/ 	.word	0xffffffff


	//   ....[12]....
        /*005c*/ 	.word	0xffffffff


	//   ....[13]....
        /*0060*/ 	.word	0xffffffff


	//   ....[14]....
        /*0064*/ 	.word	0xffffffff


	//   ....[15]....
        /*0068*/ 	.word	0xffffffff


	//   ....[16]....
        /*006c*/ 	.word	0xffffffff


	//   ....[17]....
        /*0070*/ 	.word	0xffffffff


	//   ....[18]....
        /*0074*/ 	.word	0xffffffff


	//   ....[19]....
        /*0078*/ 	.word	0xffffffff


	//   ....[20]....
        /*007c*/ 	.word	0xffffffff


	//----- nvinfo : EIATTR_COOP_GROUP_INSTR_OFFSETS
	.align		4
.L_1956:
        /*0080*/ 	.byte	0x04, 0x28
        /*0082*/ 	.short	(.L_1958 - .L_1957)


	//   ....[0]....
.L_1957:
        /*0084*/ 	.word	0x00001c70


	//   ....[1]....
        /*0088*/ 	.word	0x00001c90


	//   ....[2]....
        /*008c*/ 	.word	0x00001cb0


	//   ....[3]....
        /*0090*/ 	.word	0x00001cd0


	//   ....[4]....
        /*0094*/ 	.word	0x00001cf0


	//   ....[5]....
        /*0098*/ 	.word	0x00002020


	//   ....[6]....
        /*009c*/ 	.word	0x00002040


	//   ....[7]....
        /*00a0*/ 	.word	0x00002060


	//   ....[8]....
        /*00a4*/ 	.word	0x00002080


	//   ....[9]....
        /*00a8*/ 	.word	0x000020a0


	//   ....[10]....
        /*00ac*/ 	.word	0x00002260


	//   ....[11]....
        /*00b0*/ 	.word	0x000022a0


	//   ....[12]....
        /*00b4*/ 	.word	0x000022b0


	//   ....[13]....
        /*00b8*/ 	.word	0x00002310


	//   ....[14]....
        /*00bc*/ 	.word	0x00002370


	//   ....[15]....
        /*00c0*/ 	.word	0x000023a0


	//   ....[16]....
        /*00c4*/ 	.word	0x000023f0


	//   ....[17]....
        /*00c8*/ 	.word	0x00002460


	//   ....[18]....
        /*00cc*/ 	.word	0x00002480


	//   ....[19]....
        /*00d0*/ 	.word	0x00002570


	//   ....[20]....
        /*00d4*/ 	.word	0x00002580


	//----- nvinfo : EIATTR_VRC_CTA_INIT_COUNT
	.align		4
.L_1958:
        /*00d8*/ 	.byte	0x02, 0x4a
	.zero		1
	.zero		1


	//----- nvinfo : EIATTR_EXIT_INSTR_OFFSETS
	.align		4
        /*00dc*/ 	.byte	0x04, 0x1c
        /*00de*/ 	.short	(.L_1960 - .L_1959)


	//   ....[0]....
.L_1959:
        /*00e0*/ 	.word	0x000003f0


	//   ....[1]....
        /*00e4*/ 	.word	0x00002c50


	//----- nvinfo : EIATTR_MAX_THREADS
	.align		4
.L_1960:
        /*00e8*/ 	.byte	0x04, 0x05
        /*00ea*/ 	.short	(.L_1962 - .L_1961)
.L_1961:
        /*00ec*/ 	.word	0x00000100
        /*00f0*/ 	.word	0x00000001
        /*00f4*/ 	.word	0x00000001


	//----- nvinfo : EIATTR_CRS_STACK_SIZE
	.align		4
.L_1962:
        /*00f8*/ 	.byte	0x04, 0x1e
        /*00fa*/ 	.short	(.L_1964 - .L_1963)
.L_1963:
        /*00fc*/ 	.word	0x00000000


	//----- nvinfo : EIATTR_CBANK_PARAM_SIZE
	.align		4
.L_1964:
        /*0100*/ 	.byte	0x03, 0x19
        /*0102*/ 	.short	0x00e8


	//----- nvinfo : EIATTR_PARAM_CBANK
	.align		4
        /*0104*/ 	.byte	0x04, 0x0a
        /*0106*/ 	.short	(.L_1966 - .L_1965)
	.align		4
.L_1965:
        /*0108*/ 	.word	index@(.nv.constant0._ZN10layer_norm13ln_fwd_kernelINS_13Kernel_traitsI13__nv_bfloat16S2_fS2_fjLj6144ELj1ELj1ELj8ELj16ENS_18Kernel_traits_baseILj6144ES2_S2_fS2_fjLj256EEEEELb0ELb1ELb0ELb1EEEvNS_9FwdParamsE)
        /*010c*/ 	.short	0x0380
        /*010e*/ 	.short	0x00e8


	//----- nvinfo : EIATTR_SW_WAR
	.align		4
.L_1966:
        /*0110*/ 	.byte	0x04, 0x36
        /*0112*/ 	.short	(.L_1968 - .L_1967)
.L_1967:
        /*0114*/ 	.word	0x00000008
.L_1968:


//--------------------- .nv.info._ZN10layer_norm13ln_fwd_kernelINS_13Kernel_traitsI13__nv_bfloat16S2_fS2_fjLj6144ELj1ELj1ELj8ELj16ENS_18Kernel_traits_baseILj6144ES2_S2_fS2_fjLj256EEEEELb0ELb1ELb1ELb0EEEvNS_9FwdParamsE --------------------------
	.section	.nv.info._ZN10layer_norm13ln_fwd_kernelINS_13Kernel_traitsI13__nv_bfloat16S2_fS2_fjLj6144ELj1ELj1ELj8ELj16ENS_18Kernel_traits_baseILj6144ES2_S2_fS2_fjLj256EEEEELb0ELb1ELb1ELb0EEEvNS_9FwdParamsE,"",@"SHT_CUDA_INFO"
	.sectionflags	@""
	.align	4


	//----- nvinfo : EIATTR_CUDA_API_VERSION
	.align		4
        /*0000*/ 	.byte	0x04, 0x37
        /*0002*/ 	.short	(.L_1970 - .L_1969)
.L_1969:
        /*0004*/ 	.word	0x00000082


	//----- nvinfo : EIATTR_KPARAM_INFO
	.align		4
.L_1970:
        /*0008*/ 	.byte	0x04, 0x17
        /*000a*/ 	.short	(.L_1972 - .L_1971)
.L_1971:
        /*000c*/ 	.word	0x00000000
        /*0010*/ 	.short	0x0000
        /*0012*/ 	.short	0x0000
        /*0014*/ 	.byte	0x00, 0xf0, 0xa1, 0x03


	//----- nvinfo : EIATTR_SPARSE_MMA_MASK
	.align		4
.L_1972:
        /*0018*/ 	.byte	0x03, 0x50
        /*001a*/ 	.short	0x0000


	//----- nvinfo : EIATTR_MAXREG_COUNT
	.align		4
        /*001c*/ 	.byte	0x03, 0x1b
        /*001e*/ 	.short	0x00ff


	//----- nvinfo : EIATTR_NUM_BARRIERS
	.align		4
        /*0020*/ 	.byte	0x02, 0x4c
        /*0022*/ 	.byte	0x01
	.zero		1


	//----- nvinfo : EIATTR_MERCURY_ISA_VERSION
	.align		4
        /*0024*/ 	.byte	0x03, 0x5f
        /*0026*/ 	.short	0x0101


	//----- nvinfo : EIATTR_COOP_GROUP_MASK_REGIDS
	.align		4
        /*0028*/ 	.byte	0x04, 0x29
        /*002a*/ 	.short	(.L_1974 - .L_1973)


	//   ....[0]....
.L_1973:
        /*002c*/ 	.word	0xffffffff


	//   ....[1]....
        /*0030*/ 	.word	0xffffffff


	//   ....[2]....
        /*0034*/ 	.word	0xffffffff


	//   ....[3]....
        /*0038*/ 	.word	0xffffffff


	//   ....[4]....
        /*003c*/ 	.word	0xffffffff


	//   ....[5]....
        /*0040*/ 	.word	0xffffffff


	//   ....[6]....
        /*0044*/ 	.word	0xffffffff


	//   ....[7]....
        /*0048*/ 	.word	0xffffffff


	//   ....[8]....
        /*004c*/ 	.word	0xffffffff


	//   ....[9]....
        /*0050*/ 	.word	0xffffffff


	//   ....[10]....
        /*0054*/ 	.word	0xffffffff


	//   ....[11]....
        /*0058*/ 	.word	0xffffffff


	//   ....[12]....
        /*005c*/ 	.word	0xffffffff


	//   ....[13]....
        /*0060*/ 	.word	0xffffffff


	//   ....[14]....
        /*0064*/ 	.word	0xffffffff


	//   ....[15]....
        /*0068*/ 	.word	0xffffffff


	//   ....[16]....
        /*006c*/ 	.word	0xffffffff


	//   ....[17]....
        /*0070*/ 	.word	0xffffffff


	//   ....[18]....
        /*0074*/ 	.word	0xffffffff


	//   ....[19]....
        /*0078*/ 	.word	0xffffffff


	//   ....[20]....
        /*007c*/ 	.word	0xffffffff


	//----- nvinfo : EIATTR_COOP_GROUP_INSTR_OFFSETS
	.align		4
.L_1974:
        /*0080*/ 	.byte	0x04, 0x28
        /*0082*/ 	.short	(.L_1976 - .L_1975)


	//   ....[0]....
.L_1975:
        /*0084*/ 	.word	0x000023b0


	//   ....[1]....
        /*0088*/ 	.word	0x000023d0


	//   ....[2]....
        /*008c*/ 	.word	0x000023f0


	//   ....[3]....
        /*0090*/ 	.word	0x00002410


	//   ....[4]....
        /*0094*/ 	.word	0x00002430


	//   ....[5]....
        /*0098*/ 	.word	0x00002770


	//   ....[6]....
        /*009c*/ 	.word	0x00002790


	//   ....[7]....
        /*00a0*/ 	.word	0x000027b0


	//   ....[8]....
        /*00a4*/ 	.word	0x000027d0


	//   ....[9]....
        /*00a8*/ 	.word	0x00002800


	//   ....[10]....
        /*00ac*/ 	.word	0x00002990


	//   ....[11]....
        /*00b0*/ 	.word	0x000029d0


	//   ....[12]....
        /*00b4*/ 	.word	0x000029f0


	//   ....[13]....
        /*00b8*/ 	.word	0x00002a40


	//   ....[14]....
        /*00bc*/ 	.word	0x00002b00


	//   ....[15]....
        /*00c0*/ 	.word	0x00002b20


	//   ....[16]....
        /*00c4*/ 	.word	0x00002ba0


	//   ....[17]....
        /*00c8*/ 	.word	0x00002bd0


	//   ....[18]....
        /*00cc*/ 	.word	0x00002c00


	//   ....[19]....
        /*00d0*/ 	.word	0x00002d00


	//   ....[20]....
        /*00d4*/ 	.word	0x00002d10


	//----- nvinfo : EIATTR_VRC_CTA_INIT_COUNT
	.align		4
.L_1976:
        /*00d8*/ 	.byte	0x02, 0x4a
	.zero		1
	.zero		1


	//----- nvinfo : EIATTR_EXIT_INSTR_OFFSETS
	.align		4
        /*00dc*/ 	.byte	0x04, 0x1c
        /*00de*/ 	.short	(.L_1978 - .L_1977)


	//   ....[0]....
.L_1977:
        /*00e0*/ 	.word	0x00000560


	//   ....[1]....
        /*00e4*/ 	.word	0x00003860


	//----- nvinfo : EIATTR_MAX_THREADS
	.align		4
.L_1978:
        /*00e8*/ 	.byte	0x04, 0x05
        /*00ea*/ 	.short	(.L_1980 - .L_1979)
.L_1979:
        /*00ec*/ 	.word	0x00000100
        /*00f0*/ 	.word	0x00000001
        /*00f4*/ 	.word	0x00000001


	//----- nvinfo : EIATTR_CRS_STACK_SIZE
	.align		4
.L_1980:
        /*00f8*/ 	.byte	0x04, 0x1e
        /*00fa*/ 	.short	(.L_1982 - .L_1981)
.L_1981:
        /*00fc*/ 	.word	0x00000000


	//----- nvinfo : EIATTR_CBANK_PARAM_SIZE
	.align		4
.L_1982:
        /*0100*/ 	.byte	0x03, 0x19
        /*0102*/ 	.short	0x00e8


	//----- nvinfo : EIATTR_PARAM_CBANK
	.align		4
        /*0104*/ 	.byte	0x04, 0x0a
        /*0106*/ 	.short	(.L_1984 - .L_1983)
	.align		4
.L_1983:
        /*0108*/ 	.word	index@(.nv.constant0._ZN10layer_norm13ln_fwd_kernelINS_13Kernel_traitsI13__nv_bfloat16S2_fS2_fjLj6144ELj1ELj1ELj8ELj16ENS_18Kernel_traits_baseILj6144ES2_S2_fS2_fjLj256EEEEELb0ELb1ELb1ELb0EEEvNS_9FwdParamsE)
        /*010c*/ 	.short	0x0380
        /*010e*/ 	.short	0x00e8


	//----- nvinfo : EIATTR_SW_WAR
	.align		4
.L_1984:
        /*0110*/ 	.byte	0x04, 0x36
        /*0112*/ 	.short	(.L_1986 - .L_1985)
.L_1985:
        /*0114*/ 	.word	0x00000008
.L_1986:


//--------------------- .nv.info._ZN10layer_norm13ln_fwd_kernelINS_13Kernel_traitsI13__nv_bfloat16S2_fS2_fjLj6144ELj1ELj1ELj8ELj16ENS_18Kernel_traits_baseILj6144ES2_S2_fS2_fjLj256EEEEELb0ELb1ELb1ELb1EEEvNS_9FwdParamsE --------------------------
	.section	.nv.info._ZN10layer_norm13ln_fwd_kernelINS_13Kernel_traitsI13__nv_bfloat16S2_fS2_fjLj6144ELj1ELj1ELj8ELj16ENS_18Kernel_traits_baseILj6144ES2_S2_fS2_fjLj256EEEEELb0ELb1ELb1ELb1EEEvNS_9FwdParamsE,"",@"SHT_CUDA_INFO"
	.sectionflags	@""
	.align	4


	//----- nvinfo : EIATTR_CUDA_API_VERSION
	.align		4
        /*0000*/ 	.byte	0x04, 0x37
        /*0002*/ 	.short	(.L_1988 - .L_1987)
.L_1987:
        /*0004*/ 	.word	0x00000082


	//----- nvinfo : EIATTR_KPARAM_INFO
	.align		4
.L_1988:
        /*0008*/ 	.byte	0x04, 0x17
        /*000a*/ 	.short	(.L_1990 - .L_1989)
.L_1989:
        /*000c*/ 	.word	0x00000000
        /*0010*/ 	.short	0x0000
        /*0012*/ 	.short	0x0000
        /*0014*/ 	.byte	0x00, 0xf0, 0xa1, 0x03


	//----- nvinfo : EIATTR_SPARSE_MMA_MASK
	.align		4
.L_1990:
        /*0018*/ 	.byte	0x03, 0x50
        /*001a*/ 	.short	0x0000


	//----- nvinfo : EIATTR_MAXREG_COUNT
	.align		4
        /*001c*/ 	.byte	0x03, 0x1b
        /*001e*/ 	.short	0x00ff


	//----- nvinfo : EIATTR_NUM_BARRIERS
	.align		4
        /*0020*/ 	.byte	0x02, 0x4c
        /*0022*/ 	.byte	0x01
	.zero		1


	//----- nvinfo : EIATTR_MERCURY_ISA_VERSION
	.align		4
        /*0024*/ 	.byte	0x03, 0x5f
        /*0026*/ 	.short	0x0101


	//----- nvinfo : EIATTR_COOP_GROUP_MASK_REGIDS
	.align		4
        /*0028*/ 	.byte	0x04, 0x29
        /*002a*/ 	.short	(.L_1992 - .L_1991)


	//   ....[0]....
.L_1991:
        /*002c*/ 	.word	0xffffffff


	//   ....[1]....
        /*0030*/ 	.word	0xffffffff


	//   ....[2]....
        /*0034*/ 	.word	0xffffffff


	//   ....[3]....
        /*0038*/ 	.word	0xffffffff


	//   ....[4]....
        /*003c*/ 	.word	0xffffffff


	//   ....[5]....
        /*0040*/ 	.word	0xffffffff


	//   ....[6]....
        /*0044*/ 	.word	0xffffffff


	//   ....[7]....
        /*0048*/ 	.word	0xffffffff


	//   ....[8]....
        /*004c*/ 	.word	0xffffffff


	//   ....[9]....
        /*0050*/ 	.word	0xffffffff


	//   ....[10]....
        /*0054*/ 	.word	0xffffffff


	//   ....[11]....
        /*0058*/ 	.word	0xffffffff


	//   ....[12]....
        /*005c*/ 	.word	0xffffffff


	//   ....[13]....
        /*0060*/ 	.word	0xffffffff


	//   ....[14]....
        /*0064*/ 	.word	0xffffffff


	//   ....[15]....
        /*0068*/ 	.word	0xffffffff


	//   ....[16]....
        /*006c*/ 	.word	0xffffffff


	//   ....[17]....
        /*0070*/ 	.word	0xffffffff


	//   ....[18]....
        /*0074*/ 	.word	0xffffffff


	//   ....[19]....
        /*0078*/ 	.word	0xffffffff


	//   ....[20]....
        /*007c*/ 	.word	0xffffffff


	//----- nvinfo : EIATTR_COOP_GROUP_INSTR_OFFSETS
	.align		4
.L_1992:
        /*0080*/ 	.byte	0x04, 0x28
        /*0082*/ 	.short	(.L_1994 - .L_1993)


	//   ....[0]....
.L_1993:
        /*0084*/ 	.word	0x00002110


	//   ....[1]....
        /*0088*/ 	.word	0x00002130


	//   ....[2]....
        /*008c*/ 	.word	0x00002150


	//   ....[3]....
        /*0090*/ 	.word	0x00002170


	//   ....[4]....
        /*0094*/ 	.word	0x00002190


	//   ....[5]....
        /*0098*/ 	.word	0x000024c0


	//   ....[6]....
        /*009c*/ 	.word	0x000024f0


	//   ....[7]....
        /*00a0*/ 	.word	0x00002520


	//   ....[8]....
        /*00a4*/ 	.word	0x00002540


	//   ....[9]....
        /*00a8*/ 	.word	0x00002560


	//   ....[10]....
        /*00ac*/ 	.word	0x000026f0


	//   ....[11]....
        /*00b0*/ 	.word	0x00002730


	//   ....[12]....
        /*00b4*/ 	.word	0x000027a0


	//   ....[13]....
        /*00b8*/ 	.word	0x000027e0


	//   ....[14]....
        /*00bc*/ 	.word	0x00002820


	//   ....[15]....
        /*00c0*/ 	.word	0x000028d0


	//   ....[16]....
        /*00c4*/ 	.word	0x000028f0


	//   ....[17]....
        /*00c8*/ 	.word	0x00002920


	//   ....[18]....
        /*00cc*/ 	.word	0x00002970


	//   ....[19]....
        /*00d0*/ 	.word	0x00002a40


	//   ....[20]....
        /*00d4*/ 	.word	0x00002a70


	//----- nvinfo : EIATTR_VRC_CTA_INIT_COUNT
	.align		4
.L_1994:
        /*00d8*/ 	.byte	0x02, 0x4a
	.zero		1
	.zero		1


	//----- nvinfo : EIATTR_EXIT_INSTR_OFFSETS
	.align		4
        /*00dc*/ 	.byte	0x04, 0x1c
        /*00de*/ 	.short	(.L_1996 - .L_1995)


	//   ....[0]....
.L_1995:
        /*00e0*/ 	.word	0x000003d0


	//   ....[1]....
        /*00e4*/ 	.word	0x000034c0


	//----- nvinfo : EIATTR_MAX_THREADS
	.align		4
.L_1996:
        /*00e8*/ 	.byte	0x04, 0x05
        /*00ea*/ 	.short	(.L_1998 - .L_1997)
.L_1997:
        /*00ec*/ 	.word	0x00000100
        /*00f0*/ 	.word	0x00000001
        /*00f4*/ 	.word	0x00000001


	//----- nvinfo : EIATTR_CRS_STACK_SIZE
	.align		4
.L_1998:
        /*00f8*/ 	.byte	0x04, 0x1e
        /*00fa*/ 	.short	(.L_2000 - .L_1999)
.L_1999:
        /*00fc*/ 	.word	0x00000000


	//----- nvinfo : EIATTR_CBANK_PARAM_SIZE
	.align		4
.L_2000:
        /*0100*/ 	.byte	0x03, 0x19
        /*0102*/ 	.short	0x00e8


	//----- nvinfo : EIATTR_PARAM_CBANK
	.align		4
        /*0104*/ 	.byte	0x04, 0x0a
        /*0106*/ 	.short	(.L_2002 - .L_2001)
	.align		4
.L_2001:
        /*0108*/ 	.word	index@(.nv.constant0._ZN10layer_norm13ln_fwd_kernelINS_13Kernel_traitsI13__nv_bfloat16S2_fS2_fjLj6144ELj1ELj1ELj8ELj16ENS_18Kernel_traits_baseILj6144ES2_S2_fS2_fjLj256EEEEELb0ELb1ELb1ELb1EEEvNS_9FwdParamsE)
        /*010c*/ 	.short	0x0380
        /*010e*/ 	.short	0x00e8


	//----- nvinfo : EIATTR_SW_WAR
	.align		4
.L_2002:
        /*0110*/ 	.byte	0x04, 0x36
        /*0112*/ 	.short	(.L_2004 - .L_2003)
.L_2003:
        /*0114*/ 	.word	0x00000008
.L_2004:


//--------------------- .nv.info._ZN10layer_norm13ln_fwd_kernelINS_13Kernel_traitsI13__nv_bfloat16S2_fS2_fjLj6144ELj1ELj1ELj8ELj16ENS_18Kernel_traits_baseILj6144ES2_S2_fS2_fjLj256EEEEELb1ELb0ELb0ELb0EEEvNS_9FwdParamsE --------------------------
	.section	.nv.info._ZN10layer_norm13ln_fwd_kernelINS_13Kernel_traitsI13__nv_bfloat16S2_fS2_fjLj6144ELj1ELj1ELj8ELj16ENS_18Kernel_traits_baseILj6144ES2_S2_fS2_fjLj256EEEEELb1ELb0ELb0ELb0EEEvNS_9FwdParamsE,"",@"SHT_CUDA_INFO"
	.sectionflags	@""
	.align	4


	//----- nvinfo : EIATTR_CUDA_API_VERSION
	.align		4
        /*0000*/ 	.byte	0x04, 0x37
        /*0002*/ 	.short	(.L_2006 - .L_2005)
.L_2005:
        /*0004*/ 	.word	0x00000082


	//----- nvinfo : EIATTR_KPARAM_INFO
	.align		4
.L_2006:
        /*0008*/ 	.byte	0x04, 0x17
        /*000a*/ 	.short	(.L_2008 - .L_2007)
.L_2007:
        /*000c*/ 	.word	0x00000000
        /*0010*/ 	.short	0x0000
        /*0012*/ 	.short	0x0000
        /*0014*/ 	.byte	0x00, 0xf0, 0xa1, 0x03


	//----- nvinfo : EIATTR_SPARSE_MMA_MASK
	.align		4
.L_2008:
        /*0018*/ 	.byte	0x03, 0x50
        /*001a*/ 	.short	0x0000


	//----- nvinfo : EIATTR_MAXREG_COUNT
	.align		4
        /*001c*/ 	.byte	0x03, 0x1b
        /*001e*/ 	.short	0x00ff


	//----- nvinfo : EIATTR_NUM_BARRIERS
	.align		4
        /*0020*/ 	.byte	0x02, 0x4c
        /*0022*/ 	.byte	0x01
	.zero		1


	//----- nvinfo : EIATTR_MERCURY_ISA_VERSION
	.align		4
        /*0024*/ 	.byte	0x03, 0x5f
        /*0026*/ 	.short	0x0101


	//----- nvinfo : EIATTR_COOP_GROUP_MASK_REGIDS
	.align		4
        /*0028*/ 	.byte	0x04, 0x29
        /*002a*/ 	.short	(.L_2010 - .L_2009)


	//   ....[0]....
.L_2009:
        /*002c*/ 	.word	0xffffffff


	//   ....[1]....
        /*0030*/ 	.word	0xffffffff


	//   ....[2]....
        /*0034*/ 	.word	0xffffffff


	//   ....[3]....
        /*0038*/ 	.word	0xffffffff


	//   ....[4]....
        /*003c*/ 	.word	0xffffffff


	//   ....[5]....
        /*0040*/ 	.word	0xffffffff


	//   ....[6]....
        /*0044*/ 	.word	0xffffffff


	//   ....[7]....
        /*0048*/ 	.word	0xffffffff


	//   ....[8]....
        /*004c*/ 	.word	0xffffffff


	//   ....[9]....
        /*0050*/ 	.word	0xffffffff


	//   ....[10]....
        /*0054*/ 	.word	0xffffffff


	//   ....[11]....
        /*0058*/ 	.word	0xffffffff


	//   ....[12]....
        /*005c*/ 	.word	0xffffffff


	//   ....[13]....
        /*0060*/ 	.word	0xffffffff


	//   ....[14]....
        /*0064*/ 	.word	0xffffffff


	//   ....[15]....
        /*0068*/ 	.word	0xffffffff


	//   ....[16]....
        /*006c*/ 	.word	0xffffffff


	//   ....[17]....
        /*0070*/ 	.word	0xffffffff


	//   ....[18]....
        /*0074*/ 	.word	0xffffffff


	//   ....[19]....
        /*0078*/ 	.word	0xffffffff


	//   ....[20]....
        /*007c*/ 	.word	0xffffffff


	//----- nvinfo : EIATTR_COOP_GROUP_INSTR_OFFSETS
	.align		4
.L_2010:
        /*0080*/ 	.byte	0x04, 0x28
        /*0082*/ 	.short	(.L_2012 - .L_2011)


	//   ....[0]....
.L_2011:
        /*0084*/ 	.word	0x00010950


	//   ....[1]....
        /*0088*/ 	.word	0x00010970


	//   ....[2]....
        /*008c*/ 	.word	0x00010990


	//   ....[3]....
        /*0090*/ 	.word	0x000109b0


	//   ....[4]....
        /*0094*/ 	.word	0x000109e0


	//   ....[5]....
        /*0098*/ 	.word	0x00010d80


	//   ....[6]....
        /*009c*/ 	.word	0x00010db0


	//   ....[7]....
        /*00a0*/ 	.word	0x00010dd0


	//   ....[8]....
        /*00a4*/ 	.word	0x00010df0


	//   ....[9]....
        /*00a8*/ 	.word	0x00010e00


	//   ....[10]....
        /*00ac*/ 	.word	0x00010e50


	//   ....[11]....
        /*00b0*/ 	.word	0x00010e70


	//   ....[12]....
        /*00b4*/ 	.word	0x00010f40


	//   ....[13]....
        /*00b8*/ 	.word	0x00010f50


	//   ....[14]....
        /*00bc*/ 	.word	0x00010ff0


	//   ....[15]....
        /*00c0*/ 	.word	0x00011020


	//   ....[16]....
        /*00c4*/ 	.word	0x00011030


	//   ....[17]....
        /*00c8*/ 	.word	0x000110e0


	//   ....[18]....
        /*00cc*/ 	.word	0x00011120


	//   ....[19]....
        /*00d0*/ 	.word	0x000111d0


	//   ....[20]....
        /*00d4*/ 	.word	0x000111f0


	//----- nvinfo : EIATTR_VRC_CTA_INIT_COUNT
	.align		4
.L_2012:
        /*00d8*/ 	.byte	0x02, 0x4a
	.zero		1
	.zero		1


	//----- nvinfo : EIATTR_EXIT_INSTR_OFFSETS
	.align		4
        /*00dc*/ 	.byte	0x04, 0x1c
        /*00de*/ 	.short	(.L_2014 - .L_2013)


	//   ....[0]....
.L_2013:
        /*00e0*/ 	.word	0x00000690


	//   ....[1]....
        /*00e4*/ 	.word	0x00011cd0


	//----- nvinfo : EIATTR_INDIRECT_BRANCH_TARGETS
	.align		4
.L_2014:
        /*00e8*/ 	.byte	0x04, 0x34
        /*00ea*/ 	.short	(.L_2016 - .L_2015)


	//   ....[0]....
.L_2015:
        /*00ec*/ 	.word	.L_x_20791@srel
        /*00f0*/ 	.short	0x0
        /*00f2*/ 	.short	0x0
        /*00f4*/ 	.word	0x3
        /*00f8*/ 	.word	.L_x_20792@srel
        /*00fc*/ 	.word	.L_x_20793@srel
        /*0100*/ 	.word	.L_x_20794@srel


	//----- nvinfo : EIATTR_MAX_THREADS
	.align		4
.L_2016:
        /*0104*/ 	.byte	0x04, 0x05
        /*0106*/ 	.short	(.L_2018 - .L_2017)
.L_2017:
        /*0108*/ 	.word	0x00000100
        /*010c*/ 	.word	0x00000001
        /*0110*/ 	.word	0x00000001


	//----- nvinfo : EIATTR_CRS_STACK_SIZE
	.align		4
.L_2018:
        /*0114*/ 	.byte	0x04, 0x1e
        /*0116*/ 	.short	(.L_2020 - .L_2019)
.L_2019:
        /*0118*/ 	.word	0x00000000


	//----- nvinfo : EIATTR_CBANK_PARAM_SIZE
	.align		4
.L_2020:
        /*011c*/ 	.byte	0x03, 0x19
        /*011e*/ 	.short	0x00e8


	//----- nvinfo : EIATTR_PARAM_CBANK
	.align		4
        /*0120*/ 	.byte	0x04, 0x0a
        /*0122*/ 	.short	(.L_2022 - .L_2021)
	.align		4
.L_2021:
        /*0124*/ 	.word	index@(.nv.constant0._ZN10layer_norm13ln_fwd_kernelINS_13Kernel_traitsI13__nv_bfloat16S2_fS2_fjLj6144ELj1ELj1ELj8ELj16ENS_18Kernel_traits_baseILj6144ES2_S2_fS2_fjLj256EEEEELb1ELb0ELb0ELb0EEEvNS_9FwdParamsE)
        /*0128*/ 	.short	0x0380
        /*012a*/ 	.short	0x00e8


	//----- nvinfo : EIATTR_SW_WAR
	.align		4
.L_2022:
        /*012c*/ 	.byte	0x04, 0x36
        /*012e*/ 	.short	(.L_2024 - .L_2023)
.L_2023:
        /*0130*/ 	.word	0x00000008
.L_2024:


//--------------------- .nv.info._ZN10layer_norm13ln_fwd_kernelINS_13Kernel_traitsI13__nv_bfloat16S2_fS2_fjLj6144ELj1ELj1ELj8ELj16ENS_18Kernel_traits_baseILj6144ES2_S2_fS2_fjLj256EEEEELb1ELb0ELb0ELb1EEEvNS_9FwdParamsE --------------------------
	.section	.nv.info._ZN10layer_norm13ln_fwd_kernelINS_13Kernel_traitsI13__nv_bfloat16S2_fS2_fjLj6144ELj1ELj1ELj8ELj16ENS_18Kernel_traits_baseILj6144ES2_S2_fS2_fjLj256EEEEELb1ELb0ELb0ELb1EEEvNS_9FwdParamsE,"",@"SHT_CUDA_INFO"
	.sectionflags	@""
	.align	4


	//----- nvinfo : EIATTR_CUDA_API_VERSION
	.align		4
        /*0000*/ 	.byte	0x04, 0x37
        /*0002*/ 	.short	(.L_2026 - .L_2025)
.L_2025:
        /*0004*/ 	.word	0x00000082


	//----- nvinfo : EIATTR_KPARAM_INFO
	.align		4
.L_2026:
        /*0008*/ 	.byte	0x04, 0x17
        /*000a*/ 	.short	(.L_2028 - .L_2027)
.L_2027:
        /*000c*/ 	.word	0x00000000
        /*0010*/ 	.short	0x0000
        /*0012*/ 	.short	0x0000
        /*0014*/ 	.byte	0x00, 0xf0, 0xa1, 0x03


	//----- nvinfo : EIATTR_SPARSE_MMA_MASK
	.align		4
.L_2028:
        /*0018*/ 	.byte	0x03, 0x50
        /*001a*/ 	.short	0x0000


	//----- nvinfo : EIATTR_MAXREG_COUNT
	.align		4
        /*001c*/ 	.byte	0x03, 0x1b
        /*001e*/ 	.short	0x00ff


	//----- nvinfo : EIATTR_NUM_BARRIERS
	.align		4
        /*0020*/ 	.byte	0x02, 0x4c
        /*0022*/ 	.byte	0x01
	.zero		1


	//----- nvinfo : EIATTR_MERCURY_ISA_VERSION
	.align		4
        /*0024*/ 	.byte	0x03, 0x5f
        /*0026*/ 	.short	0x0101


	//----- nvinfo : EIATTR_COOP_GROUP_MASK_REGIDS
	.align		4
        /*0028*/ 	.byte	0x04, 0x29
        /*002a*/ 	.short	(.L_2030 - .L_2029)


	//   ....[0]....
.L_2029:
        /*002c*/ 	.word	0xffffffff


	//   ....[1]....
        /*0030*/ 	.word	0xffffffff


	//   ....[2]....
        /*0034*/ 	.word	0xffffffff


	//   ....[3]....
        /*0038*/ 	.word	0xffffffff


	//   ....[4]....
        /*003c*/ 	.word	0xffffffff


	//   ....[5]....
        /*0040*/ 	.word	0xffffffff


	//   ....[6]....
        /*0044*/ 	.word	0xffffffff


	//   ....[7]....
        /*0048*/ 	.word	0xffffffff


	//   ....[8]....
        /*004c*/ 	.word	0xffffffff


	//   ....[9]....
        /*0050*/ 	.word	0xffffffff


	//   ....[10]....
        /*0054*/ 	.word	0xffffffff


	//   ....[11]....
        /*0058*/ 	.word	0xffffffff


	//   ....[12]....
        /*005c*/ 	.word	0xffffffff


	//   ....[13]....
        /*0060*/ 	.word	0xffffffff


	//   ....[14]....
        /*0064*/ 	.word	0xffffffff


	//   ....[15]....
        /*0068*/ 	.word	0xffffffff


	//   ....[16]....
        /*006c*/ 	.word	0xffffffff


	//   ....[17]....
        /*0070*/ 	.word	0xffffffff


	//   ....[18]....
        /*0074*/ 	.word	0xffffffff


	//   ....[19]....
        /*0078*/ 	.word	0xffffffff


	//   ....[20]....
        /*007c*/ 	.word	0xffffffff


	//----- nvinfo : EIATTR_COOP_GROUP_INSTR_OFFSETS
	.align		4
.L_2030:
        /*0080*/ 	.byte	0x04, 0x28
        /*0082*/ 	.short	(.L_2032 - .L_2031)


	//   ....[0]....
.L_2031:
        /*0084*/ 	.word	0x0000fa80


	//   ....[1]....
        /*0088*/ 	.word	0x0000faa0


	//   ....[2]....
        /*008c*/ 	.word	0x0000fac0


	//   ....[3]....
        /*0090*/ 	.word	0x0000fae0


	//   ....[4]....
        /*0094*/ 	.word	0x0000fb00


	//   ....[5]....
        /*0098*/ 	.word	0x0000fe40


	//   ....[6]....
        /*009c*/ 	.word	0x0000fe70


	//   ....[7]....
        /*00a0*/ 	.word	0x0000feb0


	//   ....[8]....
        /*00a4*/ 	.word	0x0000fef0


	//   ....[9]....
        /*00a8*/ 	.word	0x0000ff60


	//   ....[10]....
        /*00ac*/ 	.word	0x0000ffc0


	//   ....[11]....
        /*00b0*/ 	.word	0x00010050


	//   ....[12]....
        /*00b4*/ 	.word	0x000100c0


	//   ....[13]....
        /*00b8*/ 	.word	0x000100d0


	//   ....[14]....
        /*00bc*/ 	.word	0x000100e0


	//   ....[15]....
        /*00c0*/ 	.word	0x00010170


	//   ....[16]....
        /*00c4*/ 	.word	0x000101b0


	//   ....[17]....
        /*00c8*/ 	.word	0x00010240


	//   ....[18]....
        /*00cc*/ 	.word	0x000102a0


	//   ....[19]....
        /*00d0*/ 	.word	0x00010340


	//   ....[20]....
        /*00d4*/ 	.word	0x00010360


	//----- nvinfo : EIATTR_VRC_CTA_INIT_COUNT
	.align		4
.L_2032:
        /*00d8*/ 	.byte	0x02, 0x4a
	.zero		1
	.zero		1


	//----- nvinfo : EIATTR_EXIT_INSTR_OFFSETS
	.align		4
        /*00dc*/ 	.byte	0x04, 0x1c
        /*00de*/ 	.short	(.L_2034 - .L_2033)


	//   ....[0]....
.L_2033:
        /*00e0*/ 	.word	0x000001e0


	//   ....[1]....
        /*00e4*/ 	.word	0x00010a30


	//----- nvinfo : EIATTR_INDIRECT_BRANCH_TARGETS
	.align		4
.L_2034:
        /*00e8*/ 	.byte	0x04, 0x34
        /*00ea*/ 	.short	(.L_2036 - .L_2035)


	//   ....[0]....
.L_2035:
        /*00ec*/ 	.word	.L_x_20795@srel
        /*00f0*/ 	.short	0x0
        /*00f2*/ 	.short	0x0
        /*00f4*/ 	.word	0x3
        /*00f8*/ 	.word	.L_x_20796@srel
        /*00fc*/ 	.word	.L_x_20797@srel
        /*0100*/ 	.word	.L_x_20798@srel


	//----- nvinfo : EIATTR_MAX_THREADS
	.align		4
.L_2036:
        /*0104*/ 	.byte	0x04, 0x05
        /*0106*/ 	.short	(.L_2038 - .L_2037)
.L_2037:
        /*0108*/ 	.word	0x00000100
        /*010c*/ 	.word	0x00000001
        /*0110*/ 	.word	0x00000001


	//----- nvinfo : EIATTR_CBANK_PARAM_SIZE
	.align		4
.L_2038:
        /*0114*/ 	.byte	0x03, 0x19
        /*0116*/ 	.short	0x00e8


	//----- nvinfo : EIATTR_PARAM_CBANK
	.align		4
        /*0118*/ 	.byte	0x04, 0x0a
        /*011a*/ 	.short	(.L_2040 - .L_2039)
	.align		4
.L_2039:
        /*011c*/ 	.word	index@(.nv.constant0._ZN10layer_norm13ln_fwd_kernelINS_13Kernel_traitsI13__nv_bfloat16S2_fS2_fjLj6144ELj1ELj1ELj8ELj16ENS_18Kernel_traits_baseILj6144ES2_S2_fS2_fjLj256EEEEELb1ELb0ELb0ELb1EEEvNS_9FwdParamsE)
        /*0120*/ 	.short	0x0380
        /*0122*/ 	.short	0x00e8


	//----- nvinfo : EIATTR_SW_WAR
	.align		4
.L_2040:
        /*0124*/ 	.byte	0x04, 0x36
        /*0126*/ 	.short	(.L_2042 - .L_2041)
.L_2041:
        /*0128*/ 	.word	0x00000008
.L_2042:


//--------------------- .nv.info._ZN10layer_norm13ln_fwd_kernelINS_13Kernel_traitsI13__nv_bfloat16S2_fS2_fjLj6144ELj1ELj1ELj8ELj16ENS_18Kernel_traits_baseILj6144ES2_S2_fS2_fjLj256EEEEELb1ELb0ELb1ELb0EEEvNS_9FwdParamsE --------------------------
	.section	.nv.info._ZN10layer_norm13ln_fwd_kernelINS_13Kernel_traitsI13__nv_bfloat16S2_fS2_fjLj6144ELj1ELj1ELj8ELj16ENS_18Kernel_traits_baseILj6144ES2_S2_fS2_fjLj256EEEEELb1ELb0ELb1ELb0EEEvNS_9FwdParamsE,"",@"SHT_CUDA_INFO"
	.sectionflags	@""
	.align	4


	//----- nvinfo : EIATTR_CUDA_API_VERSION
	.align		4
        /*0000*/ 	.byte	0x04, 0x37
        /*0002*/ 	.short	(.L_2044 - .L_2043)
.L_2043:
        /*0004*/ 	.word	0x00000082


	//----- nvinfo : EIATTR_KPARAM_INFO
	.align		4
.L_2044:
        /*0008*/ 	.byte	0x04, 0x17
        /*000a*/ 	.short	(.L_2046 - .L_2045)
.L_2045:
        /*000c*/ 	.word	0x00000000
        /*0010*/ 	.short	0x0000
        /*0012*/ 	.short	0x0000
        /*0014*/ 	.byte	0x00, 0xf0, 0xa1, 0x03


	//----- nvinfo : EIATTR_SPARSE_MMA_MASK
	.align		4
.L_2046:
        /*0018*/ 	.byte	0x03, 0x50
        /*001a*/ 	.short	0x0000


	//----- nvinfo : EIATTR_MAXREG_COUNT
	.align		4
        /*001c*/ 	.byte	0x03, 0x1b
        /*001e*/ 	.short	0x00ff


	//----- nvinfo : EIATTR_NUM_BARRIERS
	.align		4
        /*0020*/ 	.byte	0x02, 0x4c
        /*0022*/ 	.byte	0x01
	.zero		1


	//----- nvinfo : EIATTR_MERCURY_ISA_VERSION
	.align		4
        /*0024*/ 	.byte	0x03, 0x5f
        /*0026*/ 	.short	0x0101


	//----- nvinfo : EIATTR_COOP_GROUP_MASK_REGIDS
	.align		4
        /*0028*/ 	.byte	0x04, 0x29
        /*002a*/ 	.short	(.L_2048 - .L_2047)


	//   ....[0]....
.L_2047:
        /*002c*/ 	.word	0xffffffff


	//   ....[1]....
        /*0030*/ 	.word	0xffffffff


	//   ....[2]....
        /*0034*/ 	.word	0xffffffff


	//   ....[3]....
        /*0038*/ 	.word	0xffffffff


	//   ....[4]....
        /*003c*/ 	.word	0xffffffff


	//   ....[5]....
        /*0040*/ 	.word	0xffffffff


	//   ....[6]....
        /*0044*/ 	.word	0xffffffff


	//   ....[7]....
        /*0048*/ 	.word	0xffffffff


	//   ....[8]....
        /*004c*/ 	.word	0xffffffff


	//   ....[9]....
        /*0050*/ 	.word	0xffffffff


	//   ....[10]....
        /*0054*/ 	.word	0xffffffff


	//   ....[11]....
        /*0058*/ 	.word	0xffffffff


	//   ....[12]....
        /*005c*/ 	.word	0xffffffff


	//   ....[13]....
        /*0060*/ 	.word	0xffffffff


	//   ....[14]....
        /*0064*/ 	.word	0xffffffff


	//   ....[15]....
        /*0068*/ 	.word	0xffffffff


	//   ....[16]....
        /*006c*/ 	.word	0xffffffff


	//   ....[17]....
        /*0070*/ 	.word	0xffffffff


	//   ....[18]....
        /*0074*/ 	.word	0xffffffff


	//   ....[19]....
        /*0078*/ 	.word	0xffffffff


	//   ....[20]....
        /*007c*/ 	.word	0xffffffff


	//----- nvinfo : EIATTR_COOP_GROUP_INSTR_OFFSETS
	.align		4
.L_2048:
        /*0080*/ 	.byte	0x04, 0x28
        /*0082*/ 	.short	(.L_2050 - .L_2049)


	//   ....[0]....
.L_2049:
        /*0084*/ 	.word	0x000129a0


	//   ....[1]....
        /*0088*/ 	.word	0x000129c0


	//   ....[2]....
        /*008c*/ 	.word	0x000129e0


	//   ....[3]....
        /*0090*/ 	.word	0x00012a00


	//   ....[4]....
        /*0094*/ 	.word	0x00012a20


	//   ....[5]....
        /*0098*/ 	.word	0x00012d90


	//   ....[6]....
        /*009c*/ 	.word	0x00012db0


	//   ....[7]....
        /*00a0*/ 	.word	0x00012dd0


	//   ....[8]....
        /*00a4*/ 	.word	0x00012df0


	//   ....[9]....
        /*00a8*/ 	.word	0x00012e10


	//   ....[10]....
        /*00ac*/ 	.word	0x00012f90


	//   ....[11]....
        /*00b0*/ 	.word	0x00012fd0


	//   ....[12]....
        /*00b4*/ 	.word	0x00013000


	//   ....[13]....
        /*00b8*/ 	.word	0x00013050


	//   ....[14]....
        /*00bc*/ 	.word	0x00013110


	//   ....[15]....
        /*00c0*/ 	.word	0x00013140


	//   ....[16]....
        /*00c4*/ 	.word	0x00013160


	//   ....[17]....
        /*00c8*/ 	.word	0x00013200


	//   ....[18]....
        /*00cc*/ 	.word	0x00013260


	//   ....[19]....
        /*00d0*/ 	.word	0x00013300


	//   ....[20]....
        /*00d4*/ 	.word	0x00013330


	//----- nvinfo : EIATTR_VRC_CTA_INIT_COUNT
	.align		4
.L_2050:
        /*00d8*/ 	.byte	0x02, 0x4a
	.zero		1
	.zero		1


	//----- nvinfo : EIATTR_EXIT_INSTR_OFFSETS
	.align		4
        /*00dc*/ 	.byte	0x04, 0x1c
        /*00de*/ 	.short	(.L_2052 - .L_2051)


	//   ....[0]....
.L_2051:
        /*00e0*/ 	.word	0x000006a0


	//   ....[1]....
        /*00e4*/ 	.word	0x00013e50


	//----- nvinfo : EIATTR_MAX_THREADS
	.align		4
.L_2052:
        /*00e8*/ 	.byte	0x04, 0x05
        /*00ea*/ 	.short	(.L_2054 - .L_2053)
.L_2053:
        /*00ec*/ 	.word	0x00000100
        /*00f0*/ 	.word	0x00000001
        /*00f4*/ 	.word	0x00000001


	//----- nvinfo : EIATTR_CRS_STACK_SIZE
	.align		4
.L_2054:
        /*00f8*/ 	.byte	0x04, 0x1e
        /*00fa*/ 	.short	(.L_2056 - .L_2055)
.L_2055:
        /*00fc*/ 	.word	0x00000000


	//----- nvinfo : EIATTR_CBANK_PARAM_SIZE
	.align		4
.L_2056:
        /*0100*/ 	.byte	0x03, 0x19
        /*0102*/ 	.short	0x00e8


	//----- nvinfo : EIATTR_PARAM_CBANK
	.align		4
        /*0104*/ 	.byte	0x04, 0x0a
        /*0106*/ 	.short	(.L_2058 - .L_2057)
	.align		4
.L_2057:
        /*0108*/ 	.word	index@(.nv.constant0._ZN10layer_norm13ln_fwd_kernelINS_13Kernel_traitsI13__nv_bfloat16S2_fS2_fjLj6144ELj1ELj1ELj8ELj16ENS_18Kernel_traits_baseILj6144ES2_S2_fS2_fjLj256EEEEELb1ELb0ELb1ELb0EEEvNS_9FwdParamsE)
        /*010c*/ 	.short	0x0380
        /*010e*/ 	.short	0x00e8


	//----- nvinfo : EIATTR_SW_WAR
	.align		4
.L_2058:
        /*0110*/ 	.byte	0x04, 0x36
        /*0112*/ 	.short	(.L_2060 - .L_2059)
.L_2059:
        /*0114*/ 	.word	0x00000008
.L_2060:


//--------------------- .nv.info._ZN10layer_norm13ln_fwd_kernelINS_13Kernel_traitsI13__nv_bfloat16S2_fS2_fjLj6144ELj1ELj1ELj8ELj16ENS_18Kernel_traits_baseILj6144ES2_S2_fS2_fjLj256EEEEELb1ELb0ELb1ELb1EEEvNS_9FwdParamsE --------------------------
	.section	.nv.info._ZN10layer_norm13ln_fwd_kernelINS_13Kernel_traitsI13__nv_bfloat16S2_fS2_fjLj6144ELj1ELj1ELj8ELj16ENS_18Kernel_traits_baseILj6144ES2_S2_fS2_fjLj256EEEEELb1ELb0ELb1ELb1EEEvNS_9FwdParamsE,"",@"SHT_CUDA_INFO"
	.sectionflags	@""
	.align	4


	//----- nvinfo : EIATTR_CUDA_API_VERSION
	.align		4
        /*0000*/ 	.byte	0x04, 0x37
        /*0002*/ 	.short	(.L_2062 - .L_2061)
.L_2061:
        /*0004*/ 	.word	0x00000082


	//----- nvinfo : EIATTR_KPARAM_INFO
	.align		4
.L_2062:
        /*0008*/ 	.byte	0x04, 0x17
        /*000a*/ 	.short	(.L_2064 - .L_2063)
.L_2063:
        /*000c*/ 	.word	0x00000000
        /*0010*/ 	.short	0x0000
        /*0012*/ 	.short	0x0000
        /*0014*/ 	.byte	0x00, 0xf0, 0xa1, 0x03


	//----- nvinfo : EIATTR_SPARSE_MMA_MASK
	.align		4
.L_2064:
        /*0018*/ 	.byte	0x03, 0x50
        /*001a*/ 	.short	0x0000


	//----- nvinfo : EIATTR_MAXREG_COUNT
	.align		4
        /*001c*/ 	.byte	0x03, 0x1b
        /*001e*/ 	.short	0x00ff


	//----- nvinfo : EIATTR_NUM_BARRIERS
	.align		4
        /*0020*/ 	.byte	0x02, 0x4c
        /*0022*/ 	.byte	0x01
	.zero		1


	//----- nvinfo : EIATTR_MERCURY_ISA_VERSION
	.align		4
        /*0024*/ 	.byte	0x03, 0x5f
        /*0026*/ 	.short	0x0101


	//----- nvinfo : EIATTR_COOP_GROUP_MASK_REGIDS
	.align		4
        /*0028*/ 	.byte	0x04, 0x29
        /*002a*/ 	.short	(.L_2066 - .L_2065)


	//   ....[0]....
.L_2065:
        /*002c*/ 	.word	0xffffffff


	//   ....[1]....
        /*0030*/ 	.word	0xffffffff


	//   ....[2]....
        /*0034*/ 	.word	0xffffffff


	//   ....[3]....
        /*0038*/ 	.word	0xffffffff


	//   ....[4]....
        /*003c*/ 	.word	0xffffffff


	//   ....[5]....
        /*0040*/ 	.word	0xffffffff


	//   ....[6]....
        /*0044*/ 	.word	0xffffffff


	//   ....[7]....
        /*0048*/ 	.word	0xffffffff


	//   ....[8]....
        /*004c*/ 	.word	0xffffffff


	//   ....[9]....
        /*0050*/ 	.word	0xffffffff


	//   ....[10]....
        /*0054*/ 	.word	0xffffffff


	//   ....[11]....
        /*0058*/ 	.word	0xffffffff


	//   ....[12]....
        /*005c*/ 	.word	0xffffffff


	//   ....[13]....
        /*0060*/ 	.word	0xffffffff


	//   ....[14]....
        /*0064*/ 	.word	0xffffffff


	//   ....[15]....
        /*0068*/ 	.word	0xffffffff


	//   ....[16]....
        /*006c*/ 	.word	0xffffffff


	//   ....[17]....
        /*0070*/ 	.word	0xffffffff


	//   ....[18]....
        /*0074*/ 	.word	0xffffffff


	//   ....[19]....
        /*0078*/ 	.word	0xffffffff


	//   ....[20]....
        /*007c*/ 	.word	0xffffffff


	//----- nvinfo : EIATTR_COOP_GROUP_INSTR_OFFSETS
	.align		4
.L_2066:
        /*0080*/ 	.byte	0x04, 0x28
        /*0082*/ 	.short	(.L_2068 - .L_2067)


	//   ....[0]....
.L_2067:
        /*0084*/ 	.word	0x00010820


	//   ....[1]....
        /*0088*/ 	.word	0x00010860


	//   ....[2]....
        /*008c*/ 	.word	0x00010880


	//   ....[3]....
        /*0090*/ 	.word	0x000108a0


	//   ....[4]....
        /*0094*/ 	.word	0x000108c0


	//   ....[5]....
        /*0098*/ 	.word	0x00010bf0


	//   ....[6]....
        /*009c*/ 	.word	0x00010c20


	//   ....[7]....
        /*00a0*/ 	.word	0x00010c40


	//   ....[8]....
        /*00a4*/ 	.word	0x00010c60


	//   ....[9]....
        /*00a8*/ 	.word	0x00010c90


	//   ....[10]....
        /*00ac*/ 	.word	0x00010e20


	//   ....[11]....
        /*00b0*/ 	.word	0x00010e60


	//   ....[12]....
        /*00b4*/ 	.word	0x00010e70


	//   ....[13]....
        /*00b8*/ 	.word	0x00010ec0


	//   ....[14]....
        /*00bc*/ 	.word	0x00010f80


	//   ....[15]....
        /*00c0*/ 	.word	0x00010fb0


	//   ....[16]....
        /*00c4*/ 	.word	0x00010fd0


	//   ....[17]....
        /*00c8*/ 	.word	0x00011070


	//   ....[18]....
        /*00cc*/ 	.word	0x000110d0


	//   ....[19]....
        /*00d0*/ 	.word	0x00011170


	//   ....[20]....
        /*00d4*/ 	.word	0x00011190


	//----- nvinfo : EIATTR_VRC_CTA_INIT_COUNT
	.align		4
.L_2068:
        /*00d8*/ 	.byte	0x02, 0x4a
	.zero		1
	.zero		1


	//----- nvinfo : EIATTR_EXIT_INSTR_OFFSETS
	.align		4
        /*00dc*/ 	.byte	0x04, 0x1c
        /*00de*/ 	.short	(.L_2070 - .L_2069)


	//   ....[0]....
.L_2069:
        /*00e0*/ 	.word	0x00000240


	//   ....[1]....
        /*00e4*/ 	.word	0x00011c20


	//----- nvinfo : EIATTR_MAX_THREADS
	.align		4
.L_2070:
        /*00e8*/ 	.byte	0x04, 0x05
        /*00ea*/ 	.short	(.L_2072 - .L_2071)
.L_2071:
        /*00ec*/ 	.word	0x00000100
        /*00f0*/ 	.word	0x00000001
        /*00f4*/ 	.word	0x00000001


	//----- nvinfo : EIATTR_CRS_STACK_SIZE
	.align		4
.L_2072:
        /*00f8*/ 	.byte	0x04, 0x1e
        /*00fa*/ 	.short	(.L_2074 - .L_2073)
.L_2073:
        /*00fc*/ 	.word	0x00000000


	//----- nvinfo : EIATTR_CBANK_PARAM_SIZE
	.align		4
.L_2074:
        /*0100*/ 	.byte	0x03, 0x19
        /*0102*/ 	.short	0x00e8


	//----- nvinfo : EIATTR_PARAM_CBANK
	.align		4
        /*0104*/ 	.byte	0x04, 0x0a
        /*0106*/ 	.short	(.L_2076 - .L_2075)
	.align		4
.L_2075:
        /*0108*/ 	.word	index@(.nv.constant0._ZN10layer_norm13ln_fwd_kernelINS_13Kernel_traitsI13__nv_bfloat16S2_fS2_fjLj6144ELj1ELj1ELj8ELj16ENS_18Kernel_traits_baseILj6144ES2_S2_fS2_fjLj256EEEEELb1ELb0ELb1ELb1EEEvNS_9FwdParamsE)
        /*010c*/ 	.short	0x0380
        /*010e*/ 	.short	0x00e8


	//----- nvinfo : EIATTR_SW_WAR
	.align		4
.L_2076:
        /*0110*/ 	.byte	0x04, 0x36
        /*0112*/ 	.short	(.L_2078 - .L_2077)
.L_2077:
        /*0114*/ 	.word	0x00000008
.L_2078:


//--------------------- .nv.info._ZN10layer_norm13ln_fwd_kernelINS_13Kernel_traitsI13__nv_bfloat16S2_fS2_fjLj6144ELj1ELj1ELj8ELj16ENS_18Kernel_traits_baseILj6144ES2_S2_fS2_fjLj256EEEEELb1ELb1ELb0ELb0EEEvNS_9FwdParamsE --------------------------
	.section	.nv.info._ZN10layer_norm13ln_fwd_kernelINS_13Kernel_traitsI13__nv_bfloat16S2_fS2_fjLj6144ELj1ELj1ELj8ELj16ENS_18Kernel_traits_baseILj6144ES2_S2_fS2_fjLj256EEEEELb1ELb1ELb0ELb0EEEvNS_9FwdParamsE,"",@"SHT_CUDA_INFO"
	.sectionflags	@""
	.align	4


	//----- nvinfo : EIATTR_CUDA_API_VERSION
	.align		4
        /*0000*/ 	.byte	0x04, 0x37
        /*0002*/ 	.short	(.L_2080 - .L_2079)
.L_2079:
        /*0004*/ 	.word	0x00000082


	//----- nvinfo : EIATTR_KPARAM_INFO
	.align		4
.L_2080:
        /*0008*/ 	.byte	0x04, 0x17
        /*000a*/ 	.short	(.L_2082 - .L_2081)
.L_2081:
        /*000c*/ 	.word	0x00000000
        /*0010*/ 	.short	0x0000
        /*0012*/ 	.short	0x0000
        /*0014*/ 	.byte	0x00, 0xf0, 0xa1, 0x03


	//----- nvinfo : EIATTR_SPARSE_MMA_MASK
	.align		4
.L_2082:
        /*0018*/ 	.byte	0x03, 0x50
        /*001a*/ 	.short	0x0000


	//----- nvinfo : EIATTR_MAXREG_COUNT
	.align		4
        /*001c*/ 	.byte	0x03, 0x1b
        /*001e*/ 	.short	0x00ff


	//----- nvinfo : EIATTR_NUM_BARRIERS
	.align		4
        /*0020*/ 	.byte	0x02, 0x4c
        /*0022*/ 	.byte	0x01
	.zero		1


	//----- nvinfo : EIATTR_MERCURY_ISA_VERSION
	.align		4
        /*0024*/ 	.byte	0x03, 0x5f
        /*0026*/ 	.short	0x0101


	//----- nvinfo : EIATTR_COOP_GROUP_MASK_REGIDS
	.align		4
        /*0028*/ 	.byte	0x04, 0x29
        /*002a*/ 	.short	(.L_2084 - .L_2083)


	//   ....[0]....
.L_2083:
        /*002c*/ 	.word	0xffffffff


	//   ....[1]....
        /*0030*/ 	.word	0xffffffff


	//   ....[2]....
        /*0034*/ 	.word	0xffffffff


	//   ....[3]....
        /*0038*/ 	.word	0xffffffff


	//   ....[4]....
        /*003c*/ 	.word	0xffffffff


	//   ....[5]....
        /*0040*/ 	.word	0xffffffff


	//   ....[6]....
        /*0044*/ 	.word	0xffffffff


	//   ....[7]....
        /*0048*/ 	.word	0xffffffff


	//   ....[8]....
        /*004c*/ 	.word	0xffffffff


	//   ....[9]....
        /*0050*/ 	.word	0xffffffff


	//   ....[10]....
        /*0054*/ 	.word	0xffffffff


	//   ....[11]....
        /*0058*/ 	.word	0xffffffff


	//   ....[12]....
        /*005c*/ 	.word	0xffffffff


	//   ....[13]....
        /*0060*/ 	.word	0xffffffff


	//   ....[14]....
        /*0064*/ 	.word	0xffffffff


	//   ....[15]....
        /*0068*/ 	.word	0xffffffff


	//   ....[16]....
        /*006c*/ 	.word	0xffffffff


	//   ....[17]....
        /*0070*/ 	.word	0xffffffff


	//   ....[18]....
        /*0074*/ 	.word	0xffffffff


	//   ....[19]....
        /*0078*/ 	.word	0xffffffff


	//   ....[20]....
        /*007c*/ 	.word	0xffffffff


	//----- nvinfo : EIATTR_COOP_GROUP_INSTR_OFFSETS
	.align		4
.L_2084:
        /*0080*/ 	.byte	0x04, 0x28
        /*0082*/ 	.short	(.L_2086 - .L_2085)


	//   ....[0]....
.L_2085:
        /*0084*/ 	.word	0x00014610


	//   ....[1]....
        /*0088*/ 	.word	0x00014630


	//   ....[2]....
        /*008c*/ 	.word	0x00014650


	//   ....[3]....
        /*0090*/ 	.word	0x00014670


	//   ....[4]....
        /*0094*/ 	.word	0x00014690


	//   ....[5]....
        /*0098*/ 	.word	0x00014a10


	//   ....[6]....
        /*009c*/ 	.word	0x00014a30


	//   ....[7]....
        /*00a0*/ 	.word	0x00014a50


	//   ....[8]....
        /*00a4*/ 	.word	0x00014a70


	//   ....[9]....
        /*00a8*/ 	.word	0x00014a90


	//   ....[10]....
        /*00ac*/ 	.word	0x00014c10


	//   ....[11]....
        /*00b0*/ 	.word	0x00014c50


	//   ....[12]....
        /*00b4*/ 	.word	0x00014c60


	//   ....[13]....
        /*00b8*/ 	.word	0x00014ca0


	//   ....[14]....
        /*00bc*/ 	.word	0x00014d70


	//   ....[15]....
        /*00c0*/ 	.word	0x00014da0


	//   ....[16]....
        /*00c4*/ 	.word	0x00014dc0


	//   ....[17]....
        /*00c8*/ 	.word	0x00014e60


	//   ....[18]....
        /*00cc*/ 	.word	0x00014ec0


	//   ....[19]....
        /*00d0*/ 	.word	0x00014f60


	//   ....[20]....
        /*00d4*/ 	.word	0x00014f90


	//----- nvinfo : EIATTR_VRC_CTA_INIT_COUNT
	.align		4
.L_2086:
        /*00d8*/ 	.byte	0x02, 0x4a
	.zero		1
	.zero		1


	//----- nvinfo : EIATTR_EXIT_INSTR_OFFSETS
	.align		4
        /*00dc*/ 	.byte	0x04, 0x1c
        /*00de*/ 	.short	(.L_2088 - .L_2087)


	//   ....[0]....
.L_2087:
        /*00e0*/ 	.word	0x00000700


	//   ....[1]....
        /*00e4*/ 	.word	0x00015a20


	//----- nvinfo : EIATTR_INDIRECT_BRANCH_TARGETS
	.align		4
.L_2088:
        /*00e8*/ 	.byte	0x04, 0x34
        /*00ea*/ 	.short	(.L_2090 - .L_2089)


	//   ....[0]....
.L_2089:
        /*00ec*/ 	.word	.L_x_20799@srel
        /*00f0*/ 	.short	0x0
        /*00f2*/ 	.short	0x0
        /*00f4*/ 	.word	0x3
        /*00f8*/ 	.word	.L_x_20800@srel
        /*00fc*/ 	.word	.L_x_20801@srel
        /*0100*/ 	.word	.L_x_20802@srel


	//----- nvinfo : EIATTR_MAX_THREADS
	.align		4
.L_2090:
        /*0104*/ 	.byte	0x04, 0x05
        /*0106*/ 	.short	(.L_2092 - .L_2091)
.L_2091:
        /*0108*/ 	.word	0x00000100
        /*010c*/ 	.word	0x00000001
        /*0110*/ 	.word	0x00000001


	//----- nvinfo : EIATTR_CRS_STACK_SIZE
	.align		4
.L_2092:
        /*0114*/ 	.byte	0x04, 0x1e
        /*0116*/ 	.short	(.L_2094 - .L_2093)
.L_2093:
        /*0118*/ 	.word	0x00000000


	//----- nvinfo : EIATTR_CBANK_PARAM_SIZE
	.align		4
.L_2094:
        /*011c*/ 	.byte	0x03, 0x19
        /*011e*/ 	.short	0x00e8


	//----- nvinfo : EIATTR_PARAM_CBANK
	.align		4
        /*0120*/ 	.byte	0x04, 0x0a
        /*0122*/ 	.short	(.L_2096 - .L_2095)
	.align		4
.L_2095:
        /*0124*/ 	.word	index@(.nv.constant0._ZN10layer_norm13ln_fwd_kernelINS_13Kernel_traitsI13__nv_bfloat16S2_fS2_fjLj6144ELj1ELj1ELj8ELj16ENS_18Kernel_traits_baseILj6144ES2_S2_fS2_fjLj256EEEEELb1ELb1ELb0ELb0EEEvNS_9FwdParamsE)
        /*0128*/ 	.short	0x0380
        /*012a*/ 	.short	0x00e8


	//----- nvinfo : EIATTR_SW_WAR
	.align		4
.L_2096:
        /*012c*/ 	.byte	0x04, 0x36
        /*012e*/ 	.short	(.L_2098 - .L_2097)
.L_2097:
        /*0130*/ 	.word	0x00000008
.L_2098:


//--------------------- .nv.info._ZN10layer_norm13ln_fwd_kernelINS_13Kernel_traitsI13__nv_bfloat16S2_fS2_fjLj6144ELj1ELj1ELj8ELj16ENS_18Kernel_traits_baseILj6144ES2_S2_fS2_fjLj256EEEEELb1ELb1ELb0ELb1EEEvNS_9FwdParamsE --------------------------
	.section	.nv.info._ZN10layer_norm13ln_fwd_kernelINS_13Kernel_traitsI13__nv_bfloat16S2_fS2_fjLj6144ELj1ELj1ELj8ELj16ENS_18Kernel_traits_baseILj6144ES2_S2_fS2_fjLj256EEEEELb1ELb1ELb0ELb1EEEvNS_9FwdParamsE,"",@"SHT_CUDA_INFO"
	.sectionflags	@""
	.align	4


	//----- nvinfo : EIATTR_CUDA_API_VERSION
	.align		4
        /*0000*/ 	.byte	0x04, 0x37
        /*0002*/ 	.short	(.L_2100 - .L_2099)
.L_2099:
        /*0004*/ 	.word	0x00000082


	//----- nvinfo : EIATTR_KPARAM_INFO
	.align		4
.L_2100:
        /*0008*/ 	.byte	0x04, 0x17
        /*000a*/ 	.short	(.L_2102 - .L_2101)
.L_2101:
        /*000c*/ 	.word	0x00000000
        /*0010*/ 	.short	0x0000
        /*0012*/ 	.short	0x0000
        /*0014*/ 	.byte	0x00, 0xf0, 0xa1, 0x03


	//----- nvinfo : EIATTR_SPARSE_MMA_MASK
	.align		4
.L_2102:
        /*0018*/ 	.byte	0x03, 0x50
        /*001a*/ 	.short	0x0000


	//----- nvinfo : EIATTR_MAXREG_COUNT
	.align		4
        /*001c*/ 	.byte	0x03, 0x1b
        /*001e*/ 	.short	0x00ff


	//----- nvinfo : EIATTR_NUM_BARRIERS
	.align		4
        /*0020*/ 	.byte	0x02, 0x4c
        /*0022*/ 	.byte	0x01
	.zero		1


	//----- nvinfo : EIATTR_ANNOTATIONS
	.align		4
        /*0024*/ 	.byte	0x04, 0x55
        /*0026*/ 	.short	(.L_2104 - .L_2103)


	//   ....[0]....
.L_2103:
        /*0028*/ 	.word	0x00000001
        /*002c*/ 	.byte	0x40, 0x03, 0x00, 0x00, 0x01, 0x00, 0x00, 0x00, 0x20, 0x1e, 0x01, 0x00


	//----- nvinfo : EIATTR_MERCURY_ISA_VERSION
	.align		4
.L_2104:
        /*0038*/ 	.byte	0x03, 0x5f
        /*003a*/ 	.short	0x0101


	//----- nvinfo : EIATTR_COOP_GROUP_MASK_REGIDS
	.align		4
        /*003c*/ 	.byte	0x04, 0x29
        /*003e*/ 	.short	(.L_2106 - .L_2105)


	//   ....[0]....
.L_2105:
        /*0040*/ 	.word	0xffffffff


	//   ....[1]....
        /*0044*/ 	.word	0xffffffff


	//   ....[2]....
        /*0048*/ 	.word	0xffffffff


	//   ....[3]....
        /*004c*/ 	.word	0xffffffff


	//   ....[4]....
        /*0050*/ 	.word	0xffffffff


	//   ....[5]....
        /*0054*/ 	.word	0xffffffff


	//   ....[6]....
        /*0058*/ 	.word	0xffffffff


	//   ....[7]....
        /*005c*/ 	.word	0xffffffff


	//   ....[8]....
        /*0060*/ 	.word	0xffffffff


	//   ....[9]....
        /*0064*/ 	.word	0xffffffff


	//   ....[10]....
        /*0068*/ 	.word	0xffffffff


	//   ....[11]....
        /*006c*/ 	.word	0xffffffff


	//   ....[12]....
        /*0070*/ 	.word	0xffffffff


	//   ....[13]....
        /*0074*/ 	.word	0xffffffff


	//   ....[14]....
        /*0078*/ 	.word	0xffffffff


	//   ....[15]....
        /*007c*/ 	.word	0xffffffff


	//   ....[16]....
        /*0080*/ 	.word	0xffffffff


	//   ....[17]....
        /*0084*/ 	.word	0xffffffff


	//   ....[18]....
        /*0088*/ 	.word	0xffffffff


	//   ....[19]....
        /*008c*/ 	.word	0xffffffff


	//   ....[20]....
        /*0090*/ 	.word	0xffffffff


	//----- nvinfo : EIATTR_COOP_GROUP_INSTR_OFFSETS
	.align		4
.L_2106:
        /*0094*/ 	.byte	0x04, 0x28
        /*0096*/ 	.short	(.L_2108 - .L_2107)


	//   ....[0]....
.L_2107:
        /*0098*/ 	.word	0x000112a0


	//   ....[1]....
        /*009c*/ 	.word	0x000112c0


	//   ....[2]....
        /*00a0*/ 	.word	0x000112e0


	//   ....[3]....
        /*00a4*/ 	.word	0x00011300


	//   ....[4]....
        /*00a8*/ 	.word	0x00011320


	//   ....[5]....
        /*00ac*/ 	.word	0x00011650


	//   ....[6]....
        /*00b0*/ 	.word	0x00011670


	//   ....[7]....
        /*00b4*/ 	.word	0x00011690


	//   ....[8]....
        /*00b8*/ 	.word	0x000116b0


	//   ....[9]....
        /*00bc*/ 	.word	0x000116e0


	//   ....[10]....
        /*00c0*/ 	.word	0x00011880


	//   ....[11]....
        /*00c4*/ 	.word	0x000118b0


	//   ....[12]....
        /*00c8*/ 	.word	0x00011920


	//   ....[13]....
        /*00cc*/ 	.word	0x00011960


	//   ....[14]....
        /*00d0*/ 	.word	0x000119c0


	//   ....[15]....
        /*00d4*/ 	.word	0x00011a70


	//   ....[16]....
        /*00d8*/ 	.word	0x00011ab0


	//   ....[17]....
        /*00dc*/ 	.word	0x00011ac0


	//   ....[18]....
        /*00e0*/ 	.word	0x00011b50


	//   ....[19]....
        /*00e4*/ 	.word	0x00011bd0


	//   ....[20]....
        /*00e8*/ 	.word	0x00011bf0


	//----- nvinfo : EIATTR_VRC_CTA_INIT_COUNT
	.align		4
.L_2108:
        /*00ec*/ 	.byte	0x02, 0x4a
	.zero		1
	.zero		1


	//----- nvinfo : EIATTR_EXIT_INSTR_OFFSETS
	.align		4
        /*00f0*/ 	.byte	0x04, 0x1c
        /*00f2*/ 	.short	(.L_2110 - .L_2109)


	//   ....[0]....
.L_2109:
        /*00f4*/ 	.word	0x00000250


	//   ....[1]....
        /*00f8*/ 	.word	0x000122c0


	//----- nvinfo : EIATTR_INDIRECT_BRANCH_TARGETS
	.align		4
.L_2110:
        /*00fc*/ 	.byte	0x04, 0x34
        /*00fe*/ 	.short	(.L_2112 - .L_2111)


	//   ....[0]....
.L_2111:
        /*0100*/ 	.word	.L_x_20803@srel
        /*0104*/ 	.short	0x0
        /*0106*/ 	.short	0x0
        /*0108*/ 	.word	0x3
        /*010c*/ 	.word	.L_x_20804@srel
        /*0110*/ 	.word	.L_x_20805@srel
        /*0114*/ 	.word	.L_x_20806@srel


	//----- nvinfo : EIATTR_MAX_THREADS
	.align		4
.L_2112:
        /*0118*/ 	.byte	0x04, 0x05
        /*011a*/ 	.short	(.L_2114 - .L_2113)
.L_2113:
        /*011c*/ 	.word	0x00000100
        /*0120*/ 	.word	0x00000001
        /*0124*/ 	.word	0x00000001


	//----- nvinfo : EIATTR_CRS_STACK_SIZE
	.align		4
.L_2114:
        /*0128*/ 	.byte	0x04, 0x1e
        /*012a*/ 	.short	(.L_2116 - .L_2115)
.L_2115:
        /*012c*/ 	.word	0x00000000


	//----- nvinfo : EIATTR_CBANK_PARAM_SIZE
	.align		4
.L_2116:
        /*0130*/ 	.byte	0x03, 0x19
        /*0132*/ 	.short	0x00e8


	//----- nvinfo : EIATTR_PARAM_CBANK
	.align		4
        /*0134*/ 	.byte	0x04, 0x0a
        /*0136*/ 	.short	(.L_2118 - .L_2117)
	.align		4
.L_2117:
        /*0138*/ 	.word	index@(.nv.constant0._ZN10layer_norm13ln_fwd_kernelINS_13Kernel_traitsI13__nv_bfloat16S2_fS2_fjLj6144ELj1ELj1ELj8ELj16ENS_18Kernel_traits_baseILj6144ES2_S2_fS2_fjLj256EEEEELb1ELb1ELb0ELb1EEEvNS_9FwdParamsE)
        /*013c*/ 	.short	0x0380
        /*013e*/ 	.short	0x00e8


	//----- nvinfo : EIATTR_SW_WAR
	.align		4
.L_2118:
        /*0140*/ 	.byte	0x04, 0x36
        /*0142*/ 	.short	(.L_2120 - .L_2119)
.L_2119:
        /*0144*/ 	.word	0x00000008
.L_2120:


//--------------------- .nv.info._ZN10layer_norm13ln_fwd_kernelINS_13Kernel_traitsI13__nv_bfloat16S2_fS2_fjLj6144ELj1ELj1ELj8ELj16ENS_18Kernel_traits_baseILj6144ES2_S2_fS2_fjLj256EEEEELb1ELb1ELb1ELb0EEEvNS_9FwdParamsE --------------------------
	.section	.nv.info._ZN10layer_norm13ln_fwd_kernelINS_13Kernel_traitsI13__nv_bfloat16S2_fS2_fjLj6144ELj1ELj1ELj8ELj16ENS_18Kernel_traits_baseILj6144ES2_S2_fS2_fjLj256EEEEELb1ELb1ELb1ELb0EEEvNS_9FwdParamsE,"",@"SHT_CUDA_INFO"
	.sectionflags	@""
	.align	4


	//----- nvinfo : EIATTR_CUDA_API_VERSION
	.align		4
        /*0000*/ 	.byte	0x04, 0x37
        /*0002*/ 	.short	(.L_2122 - .L_2121)
.L_2121:
        /*0004*/ 	.word	0x00000082


	//----- nvinfo : EIATTR_KPARAM_INFO
	.align		4
.L_2122:
        /*0008*/ 	.byte	0x04, 0x17
        /*000a*/ 	.short	(.L_2124 - .L_2123)
.L_2123:
        /*000c*/ 	.word	0x00000000
        /*0010*/ 	.short	0x0000
        /*0012*/ 	.short	0x0000
        /*0014*/ 	.byte	0x00, 0xf0, 0xa1, 0x03


	//----- nvinfo : EIATTR_SPARSE_MMA_MASK
	.align		4
.L_2124:
        /*0018*/ 	.byte	0x03, 0x50
        /*001a*/ 	.short	0x0000


	//----- nvinfo : EIATTR_MAXREG_COUNT
	.align		4
        /*001c*/ 	.byte	0x03, 0x1b
        /*001e*/ 	.short	0x00ff


	//----- nvinfo : EIATTR_NUM_BARRIERS
	.align		4
        /*0020*/ 	.byte	0x02, 0x4c
        /*0022*/ 	.byte	0x01
	.zero		1


	//----- nvinfo : EIATTR_MERCURY_ISA_VERSION
	.align		4
        /*0024*/ 	.byte	0x03, 0x5f
        /*0026*/ 	.short	0x0101


	//----- nvinfo : EIATTR_COOP_GROUP_MASK_REGIDS
	.align		4
        /*0028*/ 	.byte	0x04, 0x29
        /*002a*/ 	.short	(.L_2126 - .L_2125)


	//   ....[0]....
.L_2125:
        /*002c*/ 	.word	0xffffffff


	//   ....[1]....
        /*0030*/ 	.word	0xffffffff


	//   ....[2]....
        /*0034*/ 	.word	0xffffffff


	//   ....[3]....
        /*0038*/ 	.word	0xffffffff


	//   ....[4]....
        /*003c*/ 	.word	0xffffffff


	//   ....[5]....
        /*0040*/ 	.word	0xffffffff


	//   ....[6]....
        /*0044*/ 	.word	0xffffffff


	//   ....[7]....
        /*0048*/ 	.word	0xffffffff


	//   ....[8]....
        /*004c*/ 	.word	0xffffffff


	//   ....[9]....
        /*0050*/ 	.word	0xffffffff


	//   ....[10]....
        /*0054*/ 	.word	0xffffffff


	//   ....[11]....
        /*0058*/ 	.word	0xffffffff


	//   ....[12]....
        /*005c*/ 	.word	0xffffffff


	//   ....[13]....
        /*0060*/ 	.word	0xffffffff


	//   ....[14]....
        /*0064*/ 	.word	0xffffffff


	//   ....[15]....
        /*0068*/ 	.word	0xffffffff


	//   ....[16]....
        /*006c*/ 	.word	0xffffffff


	//   ....[17]....
        /*0070*/ 	.word	0xffffffff


	//   ....[18]....
        /*0074*/ 	.word	0xffffffff


	//   ....[19]....
        /*0078*/ 	.word	0xffffffff


	//   ....[20]....
        /*007c*/ 	.word	0xffffffff


	//----- nvinfo : EIATTR_COOP_GROUP_INSTR_OFFSETS
	.align		4
.L_2126:
        /*0080*/ 	.byte	0x04, 0x28
        /*0082*/ 	.short	(.L_2128 - .L_2127)


	//   ....[0]....
.L_2127:
        /*0084*/ 	.word	0x00015000


	//   ....[1]....
        /*0088*/ 	.word	0x00015020


	//   ....[2]....
        /*008c*/ 	.word	0x00015040


	//   ....[3]....
        /*0090*/ 	.word	0x00015060


	//   ....[4]....
        /*0094*/ 	.word	0x00015080


	//   ....[5]....
        /*0098*/ 	.word	0x00015400


	//   ....[6]....
        /*009c*/ 	.word	0x00015420


	//   ....[7]....
        /*00a0*/ 	.word	0x00015440


	//   ....[8]....
        /*00a4*/ 	.word	0x00015460


	//   ....[9]....
        /*00a8*/ 	.word	0x00015480


	//   ....[10]....
        /*00ac*/ 	.word	0x00015600


	//   ....[11]....
        /*00b0*/ 	.word	0x00015630


	//   ....[12]....
        /*00b4*/ 	.word	0x00015640


	//   ....[13]....
        /*00b8*/ 	.word	0x00015680


	//   ....[14]....
        /*00bc*/ 	.word	0x00015750


	//   ....[15]....
        /*00c0*/ 	.word	0x00015780


	//   ....[16]....
        /*00c4*/ 	.word	0x000157a0


	//   ....[17]....
        /*00c8*/ 	.word	0x00015840


	//   ....[18]....
        /*00cc*/ 	.word	0x00015890


	//   ....[19]....
        /*00d0*/ 	.word	0x00015930


	//   ....[20]....
        /*00d4*/ 	.word	0x00015960


	//----- nvinfo : EIATTR_VRC_CTA_INIT_COUNT
	.align		4
.L_2128:
        /*00d8*/ 	.byte	0x02, 0x4a
	.zero		1
	.zero		1


	//----- nvinfo : EIATTR_EXIT_INSTR_OFFSETS
	.align		4
        /*00dc*/ 	.byte	0x04, 0x1c
        /*00de*/ 	.short	(.L_2130 - .L_2129)


	//   ....[0]....
.L_2129:
        /*00e0*/ 	.word	0x000006f0


	//   ....[1]....
        /*00e4*/ 	.word	0x00016460


	//----- nvinfo : EIATTR_MAX_THREADS
	.align		4
.L_2130:
        /*00e8*/ 	.byte	0x04, 0x05
        /*00ea*/ 	.short	(.L_2132 - .L_2131)
.L_2131:
        /*00ec*/ 	.word	0x00000100
        /*00f0*/ 	.word	0x00000001
        /*00f4*/ 	.word	0x00000001


	//----- nvinfo : EIATTR_CRS_STACK_SIZE
	.align		4
.L_2132:
        /*00f8*/ 	.byte	0x04, 0x1e
        /*00fa*/ 	.short	(.L_2134 - .L_2133)
.L_2133:
        /*00fc*/ 	.word	0x00000000


	//----- nvinfo : EIATTR_CBANK_PARAM_SIZE
	.align		4
.L_2134:
        /*0100*/ 	.byte	0x03, 0x19
        /*0102*/ 	.short	0x00e8


	//----- nvinfo : EIATTR_PARAM_CBANK
	.align		4
        /*0104*/ 	.byte	0x04, 0x0a
        /*0106*/ 	.short	(.L_2136 - .L_2135)
	.align		4
.L_2135:
        /*0108*/ 	.word	index@(.nv.constant0._ZN10layer_norm13ln_fwd_kernelINS_13Kernel_traitsI13__nv_bfloat16S2_fS2_fjLj6144ELj1ELj1ELj8ELj16ENS_18Kernel_traits_baseILj6144ES2_S2_fS2_fjLj256EEEEELb1ELb1ELb1ELb0EEEvNS_9FwdParamsE)
        /*010c*/ 	.short	0x0380
        /*010e*/ 	.short	0x00e8


	//----- nvinfo : EIATTR_SW_WAR
	.align		4
.L_2136:
        /*0110*/ 	.byte	0x04, 0x36
        /*0112*/ 	.short	(.L_2138 - .L_2137)
.L_2137:
        /*0114*/ 	.word	0x00000008
.L_2138:


//--------------------- .nv.info._ZN10layer_norm13ln_fwd_kernelINS_13Kernel_traitsI13__nv_bfloat16S2_fS2_fjLj6144ELj1ELj1ELj8ELj16ENS_18Kernel_traits_baseILj6144ES2_S2_fS2_fjLj256EEEEELb1ELb1ELb1ELb1EEEvNS_9FwdParamsE --------------------------
	.section	.nv.info._ZN10layer_norm13ln_fwd_kernelINS_13Kernel_traitsI13__nv_bfloat16S2_fS2_fjLj6144ELj1ELj1ELj8ELj16ENS_18Kernel_traits_baseILj6144ES2_S2_fS2_fjLj256EEEEELb1ELb1ELb1ELb1EEEvNS_9FwdParamsE,"",@"SHT_CUDA_INFO"
	.sectionflags	@""
	.align	4


	//----- nvinfo : EIATTR_CUDA_API_VERSION
	.align		4
        /*0000*/ 	.byte	0x04, 0x37
        /*0002*/ 	.short	(.L_2140 - .L_2139)
.L_2139:
        /*0004*/ 	.word	0x00000082


	//----- nvinfo : EIATTR_KPARAM_INFO
	.align		4
.L_2140:
        /*0008*/ 	.byte	0x04, 0x17
        /*000a*/ 	.short	(.L_2142 - .L_2141)
.L_2141:
        /*000c*/ 	.word	0x00000000
        /*0010*/ 	.short	0x0000
        /*0012*/ 	.short	0x0000
        /*0014*/ 	.byte	0x00, 0xf0, 0xa1, 0x03


	//----- nvinfo : EIATTR_SPARSE_MMA_MASK
	.align		4
.L_2142:
        /*0018*/ 	.byte	0x03, 0x50
        /*001a*/ 	.short	0x0000


	//----- nvinfo : EIATTR_MAXREG_COUNT
	.align		4
        /*001c*/ 	.byte	0x03, 0x1b
        /*001e*/ 	.short	0x00ff


	//----- nvinfo : EIATTR_NUM_BARRIERS
	.align		4
        /*0020*/ 	.byte	0x02, 0x4c
        /*0022*/ 	.byte	0x01
	.zero		1


	//----- nvinfo : EIATTR_MERCURY_ISA_VERSION
	.align		4
        /*0024*/ 	.byte	0x03, 0x5f
        /*0026*/ 	.short	0x0101


	//----- nvinfo : EIATTR_COOP_GROUP_MASK_REGIDS
	.align		4
        /*0028*/ 	.byte	0x04, 0x29
        /*002a*/ 	.short	(.L_2144 - .L_2143)


	//   ....[0]....
.L_2143:
        /*002c*/ 	.word	0xffffffff


	//   ....[1]....
        /*0030*/ 	.word	0xffffffff


	//   ....[2]....
        /*0034*/ 	.word	0xffffffff


	//   ....[3]....
        /*0038*/ 	.word	0xffffffff


	//   ....[4]....
        /*003c*/ 	.word	0xffffffff


	//   ....[5]....
        /*0040*/ 	.word	0xffffffff


	//   ....[6]....
        /*0044*/ 	.word	0xffffffff


	//   ....[7]....
        /*0048*/ 	.word	0xffffffff


	//   ....[8]....
        /*004c*/ 	.word	0xffffffff


	//   ....[9]....
        /*0050*/ 	.word	0xffffffff


	//   ....[10]....
        /*0054*/ 	.word	0xffffffff


	//   ....[11]....
        /*0058*/ 	.word	0xffffffff


	//   ....[12]....
        /*005c*/ 	.word	0xffffffff


	//   ....[13]....
        /*0060*/ 	.word	0xffffffff


	//   ....[14]....
        /*0064*/ 	.word	0xffffffff


	//   ....[15]....
        /*0068*/ 	.word	0xffffffff


	//   ....[16]....
        /*006c*/ 	.word	0xffffffff


	//   ....[17]....
        /*0070*/ 	.word	0xffffffff


	//   ....[18]....
        /*0074*/ 	.word	0xffffffff


	//   ....[19]....
        /*0078*/ 	.word	0xffffffff


	//   ....[20]....
        /*007c*/ 	.word	0xffffffff


	//----- nvinfo : EIATTR_COOP_GROUP_INSTR_OFFSETS
	.align		4
.L_2144:
        /*0080*/ 	.byte	0x04, 0x28
        /*0082*/ 	.short	(.L_2146 - .L_2145)


	//   ....[0]....
.L_2145:
        /*0084*/ 	.word	0x00013b20


	//   ....[1]....
        /*0088*/ 	.word	0x00013b60


	//   ....[2]....
        /*008c*/ 	.word	0x00013b80


	//   ....[3]....
        /*0090*/ 	.word	0x00013ba0


	//   ....[4]....
        /*0094*/ 	.word	0x00013bc0


	//   ....[5]....
        /*0098*/ 	.word	0x00013f20


	//   ....[6]....
        /*009c*/ 	.word	0x00013f40


	//   ....[7]....
        /*00a0*/ 	.word	0x00013f60


	//   ....[8]....
        /*00a4*/ 	.word	0x00013f80


	//   ....[9]....
        /*00a8*/ 	.word	0x00013fa0


	//   ....[10]....
        /*00ac*/ 	.word	0x00014120


	//   ....[11]....
        /*00b0*/ 	.word	0x00014150


	//   ....[12]....
        /*00b4*/ 	.word	0x00014160


	//   ....[13]....
        /*00b8*/ 	.word	0x000141a0


	//   ....[14]....
        /*00bc*/ 	.word	0x00014270


	//   ....[15]....
        /*00c0*/ 	.word	0x000142a0


	//   ....[16]....
        /*00c4*/ 	.word	0x000142c0


	//   ....[17]....
        /*00c8*/ 	.word	0x00014360


	//   ....[18]....
        /*00cc*/ 	.word	0x000143b0


	//   ....[19]....
        /*00d0*/ 	.word	0x00014450


	//   ....[20]....
        /*00d4*/ 	.word	0x00014480


	//----- nvinfo : EIATTR_VRC_CTA_INIT_COUNT
	.align		4
.L_2146:
        /*00d8*/ 	.byte	0x02, 0x4a
	.zero		1
	.zero		1


	//----- nvinfo : EIATTR_EXIT_INSTR_OFFSETS
	.align		4
        /*00dc*/ 	.byte	0x04, 0x1c
        /*00de*/ 	.short	(.L_2148 - .L_2147)


	//   ....[0]....
.L_2147:
        /*00e0*/ 	.word	0x00000250


	//   ....[1]....
        /*00e4*/ 	.word	0x00014ed0


	//----- nvinfo : EIATTR_MAX_THREADS
	.align		4
.L_2148:
        /*00e8*/ 	.byte	0x04, 0x05
        /*00ea*/ 	.short	(.L_2150 - .L_2149)
.L_2149:
        /*00ec*/ 	.word	0x00000100
        /*00f0*/ 	.word	0x00000001
        /*00f4*/ 	.word	0x00000001


	//----- nvinfo : EIATTR_CRS_STACK_SIZE
	.align		4
.L_2150:
        /*00f8*/ 	.byte	0x04, 0x1e
        /*00fa*/ 	.short	(.L_2152 - .L_2151)
.L_2151:
        /*00fc*/ 	.word	0x00000000


	//----- nvinfo : EIATTR_CBANK_PARAM_SIZE
	.align		4
.L_2152:
        /*0100*/ 	.byte	0x03, 0x19
        /*0102*/ 	.short	0x00e8


	//----- nvinfo : EIATTR_PARAM_CBANK
	.align		4
        /*0104*/ 	.byte	0x04, 0x0a
        /*0106*/ 	.short	(.L_2154 - .L_2153)
	.align		4
.L_2153:
        /*0108*/ 	.word	index@(.nv.constant0._ZN10layer_norm13ln_fwd_kernelINS_13Kernel_traitsI13__nv_bfloat16S2_fS2_fjLj6144ELj1ELj1ELj8ELj16ENS_18Kernel_traits_baseILj6144ES2_S2_fS2_fjLj256EEEEELb1ELb1ELb1ELb1EEEvNS_9FwdParamsE)
        /*010c*/ 	.short	0x0380
        /*010e*/ 	.short	0x00e8


	//----- nvinfo : EIATTR_SW_WAR
	.align		4
.L_2154:
        /*0110*/ 	.byte	0x04, 0x36
        /*0112*/ 	.short	(.L_2156 - .L_2155)
.L_2155:
        /*0114*/ 	.word	0x00000008
.L_2156:


//--------------------- .nv.info._ZN10layer_norm13ln_fwd_kernelINS_13Kernel_traitsIf13__nv_bfloat16fS2_fjLj6144ELj1ELj1ELj8ELj16ENS_18Kernel_traits_baseILj6144EfS2_fS2_fjLj256EEEEELb0ELb0ELb0ELb0EEEvNS_9FwdParamsE --------------------------
	.section	.nv.info._ZN10layer_norm13ln_fwd_kernelINS_13Kernel_traitsIf13__nv_bfloat16fS2_fjLj6144ELj1ELj1ELj8ELj16ENS_18Kernel_traits_baseILj6144EfS2_fS2_fjLj256EEEEELb0ELb0ELb0ELb0EEEvNS_9FwdParamsE,"",@"SHT_CUDA_INFO"
	.sectionflags	@""
	.align	4


	//----- nvinfo : EIATTR_CUDA_API_VERSION
	.align		4
        /*0000*/ 	.byte	0x04, 0x37
        /*0002*/ 	.short	(.L_2158 - .L_2157)
.L_2157:
        /*0004*/ 	.word	0x00000082


	//----- nvinfo : EIATTR_KPARAM_INFO
	.align		4
.L_2158:
        /*0008*/ 	.byte	0x04, 0x17
        /*000a*/ 	.short	(.L_2160 - .L_2159)
.L_2159:
        /*000c*/ 	.word	0x00000000
        /*0010*/ 	.short	0x0000
        /*0012*/ 	.short	0x0000
        /*0014*/ 	.byte	0x00, 0xf0, 0xa1, 0x03


	//----- nvinfo : EIATTR_SPARSE_MMA_MASK
	.align		4
.L_2160:
        /*0018*/ 	.byte	0x03, 0x50
        /*001a*/ 	.short	0x0000


	//----- nvinfo : EIATTR_MAXREG_COUNT
	.align		4
        /*001c*/ 	.byte	0x03, 0x1b
        /*001e*/ 	.short	0x00ff


	//----- nvinfo : EIATTR_NUM_BARRIERS
	.align		4
        /*0020*/ 	.byte	0x02, 0x4c
        /*0022*/ 	.byte	0x01
	.zero		1


	//----- nvinfo : EIATTR_MERCURY_ISA_VERSION
	.align		4
        /*0024*/ 	.byte	0x03, 0x5f
        /*0026*/ 	.short	0x0101


	//----- nvinfo : EIATTR_COOP_GROUP_MASK_REGIDS
	.align		4
        /*0028*/ 	.byte	0x04, 0x29
        /*002a*/ 	.short	(.L_2162 - .L_2161)


	//   ....[0]....
.L_2161:
        /*002c*/ 	.word	0xffffffff


	//   ....[1]....
        /*0030*/ 	.word	0xffffffff


	//   ....[2]....
        /*0034*/ 	.word	0xffffffff


	//   ....[3]....
        /*0038*/ 	.word	0xffffffff


	//   ....[4]....
        /*003c*/ 	.word	0xffffffff


	//   ....[5]....
        /*0040*/ 	.word	0xffffffff


	//   ....[6]....
        /*0044*/ 	.word	0xffffffff


	//   ....[7]....
        /*0048*/ 	.word	0xffffffff


	//   ....[8]....
        /*004c*/ 	.word	0xffffffff


	//   ....[9]....
        /*0050*/ 	.word	0xffffffff


	//   ....[10]....
        /*0054*/ 	.word	0xffffffff


	//   ....[11]....
        /*0058*/ 	.word	0xffffffff


	//   ....[12]....
        /*005c*/ 	.word	0xffffffff


	//   ....[13]....
        /*0060*/ 	.word	0xffffffff


	//   ....[14]....
        /*0064*/ 	.word	0xffffffff


	//   ....[15]....
        /*0068*/ 	.word	0xffffffff


	//   ....[16]....
        /*006c*/ 	.word	0xffffffff


	//   ....[17]....
        /*0070*/ 	.word	0xffffffff


	//   ....[18]....
        /*0074*/ 	.word	0xffffffff


	//   ....[19]....
        /*0078*/ 	.word	0xffffffff


	//   ....[20]....
        /*007c*/ 	.word	0xffffffff


	//----- nvinfo : EIATTR_COOP_GROUP_INSTR_OFFSETS
	.align		4
.L_2162:
        /*0080*/ 	.byte	0x04, 0x28
        /*0082*/ 	.short	(.L_2164 - .L_2163)


	//   ....[0]....
.L_2163:
        /*0084*/ 	.word	0x00001410


	//   ....[1]....
        /*0088*/ 	.word	0x00001430


	//   ....[2]....
        /*008c*/ 	.word	0x00001450


	//   ....[3]....
        /*0090*/ 	.word	0x00001470


	//   ....[4]....
        /*0094*/ 	.word	0x00001490


	//   ....[5]....
        /*0098*/ 	.word	0x00001800


	//   ....[6]....
        /*009c*/ 	.word	0x00001820


	//   ....[7]....
        /*00a0*/ 	.word	0x00001840


	//   ....[8]....
        /*00a4*/ 	.word	0x00001860


	//   ....[9]....
        /*00a8*/ 	.word	0x00001880


	//   ....[10]....
        /*00ac*/ 	.word	0x00001a00


	//   ....[11]....
        /*00b0*/ 	.word	0x00001a40


	//   ....[12]....
        /*00b4*/ 	.word	0x00001aa0


	//   ....[13]....
        /*00b8*/ 	.word	0x00001ae0


	//   ....[14]....
        /*00bc*/ 	.word	0x00001b30


	//   ....[15]....
        /*00c0*/ 	.word	0x00001b90


	//   ....[16]....
        /*00c4*/ 	.word	0x00001bf0


	//   ....[17]....
        /*00c8*/ 	.word	0x00001c30


	//   ....[18]....
        /*00cc*/ 	.word	0x00001c60


	//   ....[19]....
        /*00d0*/ 	.word	0x00001d60


	//   ....[20]....
        /*00d4*/ 	.word	0x00001d70


	//----- nvinfo : EIATTR_VRC_CTA_INIT_COUNT
	.align		4
.L_2164:
        /*00d8*/ 	.byte	0x02, 0x4a
	.zero		1
	.zero		1


	//----- nvinfo : EIATTR_EXIT_INSTR_OFFSETS
	.align		4
        /*00dc*/ 	.byte	0x04, 0x1c
        /*00de*/ 	.short	(.L_2166 - .L_2165)


	//   ....[0]....
.L_2165:
        /*00e0*/ 	.word	0x00000510


	//   ....[1]....
        /*00e4*/ 	.word	0x000024f0


	//----- nvinfo : EIATTR_MAX_THREADS
	.align		4
.L_2166:
        /*00e8*/ 	.byte	0x04, 0x05
        /*00ea*/ 	.short	(.L_2168 - .L_2167)
.L_2167:
        /*00ec*/ 	.word	0x00000100
        /*00f0*/ 	.word	0x00000001
        /*00f4*/ 	.word	0x00000001


	//----- nvinfo : EIATTR_CRS_STACK_SIZE
	.align		4
.L_2168:
        /*00f8*/ 	.byte	0x04, 0x1e
        /*00fa*/ 	.short	(.L_2170 - .L_2169)
.L_2169:
        /*00fc*/ 	.word	0x00000000


	//----- nvinfo : EIATTR_CBANK_PARAM_SIZE
	.align		4
.L_2170:
        /*0100*/ 	.byte	0x03, 0x19
        /*0102*/ 	.short	0x00e8


	//----- nvinfo : EIATTR_PARAM_CBANK
	.align		4
        /*0104*/ 	.byte	0x04, 0x0a
        /*0106*/ 	.short	(.L_2172 - .L_2171)
	.align		4
.L_2171:
        /*0108*/ 	.word	index@(.nv.constant0._ZN10layer_norm13ln_fwd_kernelINS_13Kernel_traitsIf13__nv_bfloat16fS2_fjLj6144ELj1ELj1ELj8ELj16ENS_18Kernel_traits_baseILj6144EfS2_fS2_fjLj256EEEEELb0ELb0ELb0ELb0EEEvNS_9FwdParamsE)
        /*010c*/ 	.short	0x0380
        /*010e*/ 	.short	0x00e8


	//----- nvinfo : EIATTR_SW_WAR
	.align		4
.L_2172:
        /*0110*/ 	.byte	0x04, 0x36
        /*0112*/ 	.short	(.L_2174 - .L_2173)
.L_2173:
        /*0114*/ 	.word	0x00000008
.L_2174:


//--------------------- .nv.info._ZN10layer_norm13ln_fwd_kernelINS_13Kernel_traitsIf13__nv_bfloat16fS2_fjLj6144ELj1ELj1ELj8ELj16ENS_18Kernel_traits_baseILj6144EfS2_fS2_fjLj256EEEEELb0ELb0ELb0ELb1EEEvNS_9FwdParamsE --------------------------
	.section	.nv.info._ZN10layer_norm13ln_fwd_kernelINS_13Kernel_traitsIf13__nv_bfloat16fS2_fjLj6144ELj1ELj1ELj8ELj16ENS_18Kernel_traits_baseILj6144EfS2_fS2_fjLj256EEEEELb0ELb0ELb0ELb1EEEvNS_9FwdParamsE,"",@"SHT_CUDA_INFO"
	.sectionflags	@""
	.align	4


	//----- nvinfo : EIATTR_CUDA_API_VERSION
	.align		4
        /*0000*/ 	.byte	0x04, 0x37
        /*0002*/ 	.short	(.L_2176 - .L_2175)
.L_2175:
        /*0004*/ 	.word	0x00000082


	//----- nvinfo : EIATTR_KPARAM_INFO
	.align		4
.L_2176:
        /*0008*/ 	.byte	0x04, 0x17
        /*000a*/ 	.short	(.L_2178 - .L_2177)
.L_2177:
        /*000c*/ 	.word	0x00000000
        /*0010*/ 	.short	0x0000
        /*0012*/ 	.short	0x0000
        /*0014*/ 	.byte	0x00, 0xf0, 0xa1, 0x03


	//----- nvinfo : EIATTR_SPARSE_MMA_MASK
	.align		4
.L_2178:
        /*0018*/ 	.byte	0x03, 0x50
        /*001a*/ 	.short	0x0000


	//----- nvinfo : EIATTR_MAXREG_COUNT
	.align		4
        /*001c*/ 	.byte	0x03, 0x1b
        /*001e*/ 	.short	0x00ff


	//----- nvinfo : EIATTR_NUM_BARRIERS
	.align		4
        /*0020*/ 	.byte	0x02, 0x4c
        /*0022*/ 	.byte	0x01
	.zero		1


	//----- nvinfo : EIATTR_MERCURY_ISA_VERSION
	.align		4
        /*0024*/ 	.byte	0x03, 0x5f
        /*0026*/ 	.short	0x0101


	//----- nvinfo : EIATTR_COOP_GROUP_MASK_REGIDS
	.align		4
        /*0028*/ 	.byte	0x04, 0x29
        /*002a*/ 	.short	(.L_2180 - .L_2179)


	//   ....[0]....
.L_2179:
        /*002c*/ 	.word	0xffffffff


	//   ....[1]....
        /*0030*/ 	.word	0xffffffff


	//   ....[2]....
        /*0034*/ 	.word	0xffffffff


	//   ....[3]....
        /*0038*/ 	.word	0xffffffff


	//   ....[4]....
        /*003c*/ 	.word	0xffffffff


	//   ....[5]....
        /*0040*/ 	.word	0xffffffff


	//   ....[6]....
        /*0044*/ 	.word	0xffffffff


	//   ....[7]....
        /*0048*/ 	.word	0xffffffff


	//   ....[8]....
        /*004c*/ 	.word	0xffffffff


	//   ....[9]....
        /*0050*/ 	.word	0xffffffff


	//   ....[10]....
        /*0054*/ 	.word	0xffffffff


	//   ....[11]....
        /*0058*/ 	.word	0xffffffff


	//   ....[12]....
        /*005c*/ 	.word	0xffffffff


	//   ....[13]....
        /*0060*/ 	.word	0xffffffff


	//   ....[14]....
        /*0064*/ 	.word	0xffffffff


	//   ....[15]....
        /*0068*/ 	.word	0xffffffff


	//   ....[16]....
        /*006c*/ 	.word	0xffffffff


	//   ....[17]....
        /*0070*/ 	.word	0xffffffff


	//   ....[18]....
        /*0074*/ 	.word	0xffffffff


	//   ....[19]....
        /*0078*/ 	.word	0xffffffff


	//   ....[20]....
        /*007c*/ 	.word	0xffffffff


	//----- nvinfo : EIATTR_COOP_GROUP_INSTR_OFFSETS
	.align		4
.L_2180:
        /*0080*/ 	.byte	0x04, 0x28
        /*0082*/ 	.short	(.L_2182 - .L_2181)


	//   ....[0]....
.L_2181:
        /*0084*/ 	.word	0x00000fa0


	//   ....[1]....
        /*0088*/ 	.word	0x00000fc0


	//   ....[2]....
        /*008c*/ 	.word	0x00000fe0


	//   ....[3]....
        /*0090*/ 	.word	0x00001000


	//   ....[4]....
        /*0094*/ 	.word	0x00001020


	//   ....[5]....
        /*0098*/ 	.word	0x00001350


	//   ....[6]....
        /*009c*/ 	.word	0x00001370


	//   ....[7]....
        /*00a0*/ 	.word	0x000013a0


	//   ....[8]....
        /*00a4*/ 	.word	0x000013d0


	//   ....[9]....
        /*00a8*/ 	.word	0x000013f0


	//   ....[10]....
        /*00ac*/ 	.word	0x000015a0


	//   ....[11]....
        /*00b0*/ 	.word	0x000015e0


	//   ....[12]....
        /*00b4*/ 	.word	0x000015f0


	//   ....[13]....
        /*00b8*/ 	.word	0x00001650


	//   ....[14]....
        /*00bc*/ 	.word	0x000016f0


	//   ....[15]....
        /*00c0*/ 	.word	0x00001720


	//   ....[16]....
        /*00c4*/ 	.word	0x00001740


	//   ....[17]....
        /*00c8*/ 	.word	0x000017e0


	//   ....[18]....
        /*00cc*/ 	.word	0x00001830


	//   ....[19]....
        /*00d0*/ 	.word	0x000018c0


	//   ....[20]....
        /*00d4*/ 	.word	0x000018f0


	//----- nvinfo : EIATTR_VRC_CTA_INIT_COUNT
	.align		4
.L_2182:
        /*00d8*/ 	.byte	0x02, 0x4a
	.zero		1
	.zero		1


	//----- nvinfo : EIATTR_EXIT_INSTR_OFFSETS
	.align		4
        /*00dc*/ 	.byte	0x04, 0x1c
        /*00de*/ 	.short	(.L_2184 - .L_2183)


	//   ....[0]....
.L_2183:
        /*00e0*/ 	.word	0x00000300


	//   ....[1]....
        /*00e4*/ 	.word	0x00001fc0


	//----- nvinfo : EIATTR_MAX_THREADS
	.align		4
.L_2184:
        /*00e8*/ 	.byte	0x04, 0x05
        /*00ea*/ 	.short	(.L_2186 - .L_2185)
.L_2185:
        /*00ec*/ 	.word	0x00000100
        /*00f0*/ 	.word	0x00000001
        /*00f4*/ 	.word	0x00000001


	//----- nvinfo : EIATTR_CRS_STACK_SIZE
	.align		4
.L_2186:
        /*00f8*/ 	.byte	0x04, 0x1e
        /*00fa*/ 	.short	(.L_2188 - .L_2187)
.L_2187:
        /*00fc*/ 	.word	0x00000000


	//----- nvinfo : EIATTR_CBANK_PARAM_SIZE
	.align		4
.L_2188:
        /*0100*/ 	.byte	0x03, 0x19
        /*0102*/ 	.short	0x00e8


	//----- nvinfo : EIATTR_PARAM_CBANK
	.align		4
        /*0104*/ 	.byte	0x04, 0x0a
        /*0106*/ 	.short	(.L_2190 - .L_2189)
	.align		4
.L_2189:
        /*0108*/ 	.word	index@(.nv.constant0._ZN10layer_norm13ln_fwd_kernelINS_13Kernel_traitsIf13__nv_bfloat16fS2_fjLj6144ELj1ELj1ELj8ELj16ENS_18Kernel_traits_baseILj6144EfS2_fS2_fjLj256EEEEELb0ELb0ELb0ELb1EEEvNS_9FwdParamsE)
        /*010c*/ 	.short	0x0380
        /*010e*/ 	.short	0x00e8


	//----- nvinfo : EIATTR_SW_WAR
	.align		4
.L_2190:
        /*0110*/ 	.byte	0x04, 0x36
        /*0112*/ 	.short	(.L_2192 - .L_2191)
.L_2191:
        /*0114*/ 	.word	0x00000008
.L_2192:


//--------------------- .nv.info._ZN10layer_norm13ln_fwd_kernelINS_13Kernel_traitsIf13__nv_bfloat16fS2_fjLj6144ELj1ELj1ELj8ELj16ENS_18Kernel_traits_baseILj6144EfS2_fS2_fjLj256EEEEELb0ELb0ELb1ELb0EEEvNS_9FwdParamsE --------------------------
	.section	.nv.info._ZN10layer_norm13ln_fwd_kernelINS_13Kernel_traitsIf13__nv_bfloat16fS2_fjLj6144ELj1ELj1ELj8ELj16ENS_18Kernel_traits_baseILj6144EfS2_fS2_fjLj256EEEEELb0ELb0ELb1ELb0EEEvNS_9FwdParamsE,"",@"SHT_CUDA_INFO"
	.sectionflags	@""
	.align	4


	//----- nvinfo : EIATTR_CUDA_API_VERSION
	.align		4
        /*0000*/ 	.byte	0x04, 0x37
        /*0002*/ 	.short	(.L_2194 - .L_2193)
.L_2193:
        /*0004*/ 	.word	0x00000082


	//----- nvinfo : EIATTR_KPARAM_INFO
	.align		4
.L_2194:
        /*0008*/ 	.byte	0x04, 0x17
        /*000a*/ 	.short	(.L_2196 - .L_2195)
.L_2195:
        /*000c*/ 	.word	0x00000000
        /*0010*/ 	.short	0x0000
        /*0012*/ 	.short	0x0000
        /*0014*/ 	.byte	0x00, 0xf0, 0xa1, 0x03


	//----- nvinfo : EIATTR_SPARSE_MMA_MASK
	.align		4
.L_2196:
        /*0018*/ 	.byte	0x03, 0x50
        /*001a*/ 	.short	0x0000


	//----- nvinfo : EIATTR_MAXREG_COUNT
	.align		4
        /*001c*/ 	.byte	0x03, 0x1b
        /*001e*/ 	.short	0x00ff


	//----- nvinfo : EIATTR_NUM_BARRIERS
	.align		4
        /*0020*/ 	.byte	0x02, 0x4c
        /*0022*/ 	.byte	0x01
	.zero		1


	//----- nvinfo : EIATTR_MERCURY_ISA_VERSION
	.align		4
        /*0024*/ 	.byte	0x03, 0x5f
        /*0026*/ 	.short	0x0101


	//----- nvinfo : EIATTR_COOP_GROUP_MASK_REGIDS
	.align		4
        /*0028*/ 	.byte	0x04, 0x29
        /*002a*/ 	.short	(.L_2198 - .L_2197)


	//   ....[0]....
.L_2197:
        /*002c*/ 	.word	0xffffffff


	//   ....[1]....
        /*0030*/ 	.word	0xffffffff


	//   ....[2]....
        /*0034*/ 	.word	0xffffffff


	//   ....[3]....
        /*0038*/ 	.word	0xffffffff


	//   ....[4]....
        /*003c*/ 	.word	0xffffffff


	//   ....[5]....
        /*0040*/ 	.word	0xffffffff


	//   ....[6]....
        /*0044*/ 	.word	0xffffffff


	//   ....[7]....
        /*0048*/ 	.word	0xffffffff


	//   ....[8]....
        /*004c*/ 	.word	0xffffffff


	//   ....[9]....
        /*0050*/ 	.word	0xffffffff


	//   ....[10]....
        /*0054*/ 	.word	0xffffffff


	//   ....[11]....
        /*0058*/ 	.word	0xffffffff


	//   ....[12]....
        /*005c*/ 	.word	0xffffffff


	//   ....[13]....
        /*0060*/ 	.word	0xffffffff


	//   ....[14]....
        /*0064*/ 	.word	0xffffffff


	//   ....[15]....
        /*0068*/ 	.word	0xffffffff


	//   ....[16]....
        /*006c*/ 	.word	0xffffffff


	//   ....[17]....
        /*0070*/ 	.word	0xffffffff


	//   ....[18]....
        /*0074*/ 	.word	0xffffffff


	//   ....[19]....
        /*0078*/ 	.word	0xffffffff


	//   ....[20]....
        /*007c*/ 	.word	0xffffffff


	//----- nvinfo : EIATTR_COOP_GROUP_INSTR_OFFSETS
	.align		4
.L_2198:
        /*0080*/ 	.byte	0x04, 0x28
        /*0082*/ 	.short	(.L_2200 - .L_2199)


	//   ....[0]....
.L_2199:
        /*0084*/ 	.word	0x00001920


	//   ....[1]....
        /*0088*/ 	.word	0x00001940


	//   ....[2]....
        /*008c*/ 	.word	0x00001960


	//   ....[3]....
        /*0090*/ 	.word	0x00001980


	//   ....[4]....
        /*0094*/ 	.word	0x000019a0


	//   ....[5]....
        /*0098*/ 	.word	0x00001d10


	//   ....[6]....
        /*009c*/ 	.word	0x00001d30


	//   ....[7]....
        /*00a0*/ 	.word	0x00001d50


	//   ....[8]....
        /*00a4*/ 	.word	0x00001d70


	//   ....[9]....
        /*00a8*/ 	.word	0x00001d90


	//   ....[10]....
        /*00ac*/ 	.word	0x00001f20


	//   ....[11]....
        /*00b0*/ 	.word	0x00001f50


	//   ....[12]....
        /*00b4*/ 	.word	0x00002010


	//   ....[13]....
        /*00b8*/ 	.word	0x00002050


	//   ....[14]....
        /*00bc*/ 	.word	0x00002060


	//   ....[15]....
        /*00c0*/ 	.word	0x000020c0


	//   ....[16]....
        /*00c4*/ 	.word	0x00002110


	//   ....[17]....
        /*00c8*/ 	.word	0x000021a0


	//   ....[18]....
        /*00cc*/ 	.word	0x00002210


	//   ....[19]....
        /*00d0*/ 	.word	0x00002230


	//   ....[20]....
        /*00d4*/ 	.word	0x00002280


	//----- nvinfo : EIATTR_VRC_CTA_INIT_COUNT
	.align		4
.L_2200:
        /*00d8*/ 	.byte	0x02, 0x4a
	.zero		1
	.zero		1


	//----- nvinfo : EIATTR_EXIT_INSTR_OFFSETS
	.align		4
        /*00dc*/ 	.byte	0x04, 0x1c
        /*00de*/ 	.short	(.L_2202 - .L_2201)


	//   ....[0]....
.L_2201:
        /*00e0*/ 	.word	0x00000510


	//   ....[1]....
        /*00e4*/ 	.word	0x00002a80


	//----- nvinfo : EIATTR_MAX_THREADS
	.align		4
.L_2202:
        /*00e8*/ 	.byte	0x04, 0x05
        /*00ea*/ 	.short	(.L_2204 - .L_2203)
.L_2203:
        /*00ec*/ 	.word	0x00000100
        /*00f0*/ 	.word	0x00000001
        /*00f4*/ 	.word	0x00000001


	//----- nvinfo : EIATTR_CRS_STACK_SIZE
	.align		4
.L_2204:
        /*00f8*/ 	.byte	0x04, 0x1e
        /*00fa*/ 	.short	(.L_2206 - .L_2205)
.L_2205:
        /*00fc*/ 	.word	0x00000000


	//----- nvinfo : EIATTR_CBANK_PARAM_SIZE
	.align		4
.L_2206:
        /*0100*/ 	.byte	0x03, 0x19
        /*0102*/ 	.short	0x00e8


	//----- nvinfo : EIATTR_PARAM_CBANK
	.align		4
        /*0104*/ 	.byte	0x04, 0x0a
        /*0106*/ 	.short	(.L_2208 - .L_2207)
	.align		4
.L_2207:
        /*0108*/ 	.word	index@(.nv.constant0._ZN10layer_norm13ln_fwd_kernelINS_13Kernel_traitsIf13__nv_bfloat16fS2_fjLj6144ELj1ELj1ELj8ELj16ENS_18Kernel_traits_baseILj6144EfS2_fS2_fjLj256EEEEELb0ELb0ELb1ELb0EEEvNS_9FwdParamsE)
        /*010c*/ 	.short	0x0380
        /*010e*/ 	.short	0x00e8


	//----- nvinfo : EIATTR_SW_WAR
	.align		4
.L_2208:
        /*0110*/ 	.byte	0x04, 0x36
        /*0112*/ 	.short	(.L_2210 - .L_2209)
.L_2209:
        /*0114*/ 	.word	0x00000008
.L_2210:


//--------------------- .nv.info._ZN10layer_norm13ln_fwd_kernelINS_13Kernel_traitsIf13__nv_bfloat16fS2_fjLj6144ELj1ELj1ELj8ELj16ENS_18Kernel_traits_baseILj6144EfS2_fS2_fjLj256EEEEELb0ELb0ELb1ELb1EEEvNS_9FwdParamsE --------------------------
	.section	.nv.info._ZN10layer_norm13ln_fwd_kernelINS_13Kernel_traitsIf13__nv_bfloat16fS2_fjLj6144ELj1ELj1ELj8ELj16ENS_18Kernel_traits_baseILj6144EfS2_fS2_fjLj256EEEEELb0ELb0ELb1ELb1EEEvNS_9FwdParamsE,"",@"SHT_CUDA_INFO"
	.sectionflags	@""
	.align	4


	//----- nvinfo : EIATTR_CUDA_API_VERSION
	.align		4
        /*0000*/ 	.byte	0x04, 0x37
        /*0002*/ 	.short	(.L_2212 - .L_2211)
.L_2211:
        /*0004*/ 	.word	0x00000082


	//----- nvinfo : EIATTR_KPARAM_INFO
	.align		4
.L_2212:
        /*0008*/ 	.byte	0x04, 0x17
        /*000a*/ 	.short	(.L_2214 - .L_2213)
.L_2213:
        /*000c*/ 	.word	0x00000000
        /*0010*/ 	.short	0x0000
        /*0012*/ 	.short	0x0000
        /*0014*/ 	.byte	0x00, 0xf0, 0xa1, 0x03


	//----- nvinfo : EIATTR_SPARSE_MMA_MASK
	.align		4
.L_2214:
        /*0018*/ 	.byte	0x03, 0x50
        /*001a*/ 	.short	0x0000


	//----- nvinfo : EIATTR_MAXREG_COUNT
	.align		4
        /*001c*/ 	.byte	0x03, 0x1b
        /*001e*/ 	.short	0x00ff


	//----- nvinfo : EIATTR_NUM_BARRIERS
	.align		4
        /*0020*/ 	.byte	0x02, 0x4c
        /*0022*/ 	.byte	0x01
	.zero		1


	//----- nvinfo : EIATTR_MERCURY_ISA_VERSION
	.align		4
        /*0024*/ 	.byte	0x03, 0x5f
        /*0026*/ 	.short	0x0101


	//----- nvinfo : EIATTR_COOP_GROUP_MASK_REGIDS
	.align		4
        /*0028*/ 	.byte	0x04, 0x29
        /*002a*/ 	.short	(.L_2216 - .L_2215)


	//   ....[0]....
.L_2215:
        /*002c*/ 	.word	0xffffffff


	//   ....[1]....
        /*0030*/ 	.word	0xffffffff


	//   ....[2]....
        /*0034*/ 	.word	0xffffffff


	//   ....[3]....
        /*0038*/ 	.word	0xffffffff


	//   ....[4]....
        /*003c*/ 	.word	0xffffffff


	//   ....[5]....
        /*0040*/ 	.word	0xffffffff


	//   ....[6]....
        /*0044*/ 	.word	0xffffffff


	//   ....[7]....
        /*0048*/ 	.word	0xffffffff


	//   ....[8]....
        /*004c*/ 	.word	0xffffffff


	//   ....[9]....
        /*0050*/ 	.word	0xffffffff


	//   ....[10]....
        /*0054*/ 	.word	0xffffffff


	//   ....[11]....
        /*0058*/ 	.word	0xffffffff


	//   ....[12]....
        /*005c*/ 	.word	0xffffffff


	//   ....[13]....
        /*0060*/ 	.word	0xffffffff


	//   ....[14]....
        /*0064*/ 	.word	0xffffffff


	//   ....[15]....
        /*0068*/ 	.word	0xffffffff


	//   ....[16]....
        /*006c*/ 	.word	0xffffffff


	//   ....[17]....
        /*0070*/ 	.word	0xffffffff


	//   ....[18]....
        /*0074*/ 	.word	0xffffffff


	//   ....[19]....
        /*0078*/ 	.word	0xffffffff


	//   ....[20]....
        /*007c*/ 	.word	0xffffffff


	//----- nvinfo : EIATTR_COOP_GROUP_INSTR_OFFSETS
	.align		4
.L_2216:
        /*0080*/ 	.byte	0x04, 0x28
        /*0082*/ 	.short	(.L_2218 - .L_2217)


	//   ....[0]....
.L_2217:
        /*0084*/ 	.word	0x000014b0


	//   ....[1]....
        /*0088*/ 	.word	0x000014d0


	//   ....[2]....
        /*008c*/ 	.word	0x000014f0


	//   ....[3]....
        /*0090*/ 	.word	0x00001510


	//   ....[4]....
        /*0094*/ 	.word	0x00001530


	//   ....[5]....
        /*0098*/ 	.word	0x00001860


	//   ....[6]....
        /*009c*/ 	.word	0x00001880


	//   ....[7]....
        /*00a0*/ 	.word	0x000018a0


	//   ....[8]....
        /*00a4*/ 	.word	0x000018d0


	//   ....[9]....
        /*00a8*/ 	.word	0x00001900


	//   ....[10]....
        /*00ac*/ 	.word	0x00001ab0


	//   ....[11]....
        /*00b0*/ 	.word	0x00001ae0


	//   ....[12]....
        /*00b4*/ 	.word	0x00001b80


	//   ....[13]....
        /*00b8*/ 	.word	0x00001bc0


	//   ....[14]....
        /*00bc*/ 	.word	0x00001bd0


	//   ....[15]....
        /*00c0*/ 	.word	0x00001c40


	//   ....[16]....
        /*00c4*/ 	.word	0x00001c80


	//   ....[17]....
        /*00c8*/ 	.word	0x00001cd0


	//   ....[18]....
        /*00cc*/ 	.word	0x00001d30


	//   ....[19]....
        /*00d0*/ 	.word	0x00001df0


	//   ....[20]....
        /*00d4*/ 	.word	0x00001e00


	//----- nvinfo : EIATTR_VRC_CTA_INIT_COUNT
	.align		4
.L_2218:
        /*00d8*/ 	.byte	0x02, 0x4a
	.zero		1
	.zero		1


	//----- nvinfo : EIATTR_EXIT_INSTR_OFFSETS
	.align		4
        /*00dc*/ 	.byte	0x04, 0x1c
        /*00de*/ 	.short	(.L_2220 - .L_2219)


	//   ....[0]....
.L_2219:
        /*00e0*/ 	.word	0x00000300


	//   ....[1]....
        /*00e4*/ 	.word	0x00002560


	//----- nvinfo : EIATTR_MAX_THREADS
	.align		4
.L_2220:
        /*00e8*/ 	.byte	0x04, 0x05
        /*00ea*/ 	.short	(.L_2222 - .L_2221)
.L_2221:
        /*00ec*/ 	.word	0x00000100
        /*00f0*/ 	.word	0x00000001
        /*00f4*/ 	.word	0x00000001


	//----- nvinfo : EIATTR_CRS_STACK_SIZE
	.align		4
.L_2222:
        /*00f8*/ 	.byte	0x04, 0x1e
        /*00fa*/ 	.short	(.L_2224 - .L_2223)
.L_2223:
        /*00fc*/ 	.word	0x00000000


	//----- nvinfo : EIATTR_CBANK_PARAM_SIZE
	.align		4
.L_2224:
        /*0100*/ 	.byte	0x03, 0x19
        /*0102*/ 	.short	0x00e8


	//----- nvinfo : EIATTR_PARAM_CBANK
	.align		4
        /*0104*/ 	.byte	0x04, 0x0a
        /*0106*/ 	.short	(.L_2226 - .L_2225)
	.align		4
.L_2225:
        /*0108*/ 	.word	index@(.nv.constant0._ZN10layer_norm13ln_fwd_kernelINS_13Kernel_traitsIf13__nv_bfloat16fS2_fjLj6144ELj1ELj1ELj8ELj16ENS_18Kernel_traits_baseILj6144EfS2_fS2_fjLj256EEEEELb0ELb0ELb1ELb1EEEvNS_9FwdParamsE)
        /*010c*/ 	.short	0x0380
        /*010e*/ 	.short	0x00e8


	//----- nvinfo : EIATTR_SW_WAR
	.align		4
.L_2226:
        /*0110*/ 	.byte	0x04, 0x36
        /*0112*/ 	.short	(.L_2228 - .L_2227)
.L_2227:
        /*0114*/ 	.word	0x00000008
.L_2228:


//--------------------- .nv.info._ZN10layer_norm13ln_fwd_kernelINS_13Kernel_traitsIf13__nv_bfloat16fS2_fjLj6144ELj1ELj1ELj8ELj16ENS_18Kernel_traits_baseILj6144EfS2_fS2_fjLj256EEEEELb0ELb1ELb0ELb0EEEvNS_9FwdParamsE --------------------------
	.section	.nv.info._ZN10layer_norm13ln_fwd_kernelINS_13Kernel_traitsIf13__nv_bfloat16fS2_fjLj6144ELj1ELj1ELj8ELj16ENS_18Kernel_traits_baseILj6144EfS2_fS2_fjLj256EEEEELb0ELb1ELb0ELb0EEEvNS_9FwdParamsE,"",@"SHT_CUDA_INFO"
	.sectionflags	@""
	.align	4


	//----- nvinfo : EIATTR_CUDA_API_VERSION
	.align		4
        /*0000*/ 	.byte	0x04, 0x37
        /*0002*/ 	.short	(.L_2230 - .L_2229)
.L_2229:
        /*0004*/ 	.word	0x00000082


	//----- nvinfo : EIATTR_KPARAM_INFO
	.align		4
.L_2230:
        /*0008*/ 	.byte	0x04, 0x17
        /*000a*/ 	.short	(.L_2232 - .L_2231)
.L_2231:
        /*000c*/ 	.word	0x00000000
        /*0010*/ 	.short	0x0000
        /*0012*/ 	.short	0x0000
        /*0014*/ 	.byte	0x00, 0xf0, 0xa1, 0x03


	//----- nvinfo : EIATTR_SPARSE_MMA_MASK
	.align		4
.L_2232:
        /*0018*/ 	.byte	0x03, 0x50
        /*001a*/ 	.short	0x0000


	//----- nvinfo : EIATTR_MAXREG_COUNT
	.align		4
        /*001c*/ 	.byte	0x03, 0x1b
        /*001e*/ 	.short	0x00ff


	//----- nvinfo : EIATTR_NUM_BARRIERS
	.align		4
        /*0020*/ 	.byte	0x02, 0x4c
        /*0022*/ 	.byte	0x01
	.zero		1


	//----- nvinfo : EIATTR_MERCURY_ISA_VERSION
	.align		4
        /*0024*/ 	.byte	0x03, 0x5f
        /*0026*/ 	.short	0x0101


	//----- nvinfo : EIATTR_COOP_GROUP_MASK_REGIDS
	.align		4
        /*0028*/ 	.byte	0x04, 0x29
        /*002a*/ 	.short	(.L_2234 - .L_2233)


	//   ....[0]....
.L_2233:
        /*002c*/ 	.word	0xffffffff


	//   ....[1]....
        /*0030*/ 	.word	0xffffffff


	//   ....[2]....
        /*0034*/ 	.word	0xffffffff


	//   ....[3]....
        /*0038*/ 	.word	0xffffffff


	//   ....[4]....
        /*003c*/ 	.word	0xffffffff


	//   ....[5]....
        /*0040*/ 	.word	0xffffffff


	//   ....[6]....
        /*0044*/ 	.word	0xffffffff


	//   ....[7]....
        /*0048*/ 	.word	0xffffffff


	//   ....[8]....
        /*004c*/ 	.word	0xffffffff


	//   ....[9]....
        /*0050*/ 	.word	0xffffffff


	//   ....[10]....
        /*0054*/ 	.word	0xffffffff


	//   ....[11]....
        /*0058*/ 	.word	0xffffffff


	//   ....[12]....
        /*005c*/ 	.word	0xffffffff


	//   ....[13]....
        /*0060*/ 	.word	0xffffffff


	//   ....[14]....
        /*0064*/ 	.word	0xffffffff


	//   ....[15]....
        /*0068*/ 	.word	0xffffffff


	//   ....[16]....
        /*006c*/ 	.word	0xffffffff


	//   ....[17]....
        /*0070*/ 	.word	0xffffffff


	//   ....[18]....
        /*0074*/ 	.word	0xffffffff


	//   ....[19]....
        /*0078*/ 	.word	0xffffffff


	//   ....[20]....
        /*007c*/ 	.word	0xffffffff


	//----- nvinfo : EIATTR_COOP_GROUP_INSTR_OFFSETS
	.align		4
.L_2234:
        /*0080*/ 	.byte	0x04, 0x28
        /*0082*/ 	.short	(.L_2236 - .L_2235)


	//   ....[0]....
.L_2235:
        /*0084*/ 	.word	0x00001960


	//   ....[1]....
        /*0088*/ 	.word	0x00001980


	//   ....[2]....
        /*008c*/ 	.word	0x000019a0


	//   ....[3]....
        /*0090*/ 	.word	0x000019c0


	//   ....[4]....
        /*0094*/ 	.word	0x000019e0


	//   ....[5]....
        /*0098*/ 	.word	0x00001d40


	//   ....[6]....
        /*009c*/ 	.word	0x00001da0


	//   ....[7]....
        /*00a0*/ 	.word	0x00001df0


	//   ....[8]....
        /*00a4*/ 	.word	0x00001e20


	//   ....[9]....
        /*00a8*/ 	.word	0x00001e40


	//   ....[10]....
        /*00ac*/ 	.word	0x00001f50


	//   ....[11]....
        /*00b0*/ 	.word	0x00001fb0


	//   ....[12]....
        /*00b4*/ 	.word	0x00001fd0


	//   ....[13]....
        /*00b8*/ 	.word	0x00001fe0


	//   ....[14]....
        /*00bc*/ 	.word	0x00002060


	//   ....[15]....
        /*00c0*/ 	.word	0x000020b0


	//   ....[16]....
        /*00c4*/ 	.word	0x000020c0


	//   ....[17]....
        /*00c8*/ 	.word	0x000021a0


	//   ....[18]....
        /*00cc*/ 	.word	0x000021c0


	//   ....[19]....
        /*00d0*/ 	.word	0x00002270


	//   ....[20]....
        /*00d4*/ 	.word	0x00002290


	//----- nvinfo : EIATTR_VRC_CTA_INIT_COUNT
	.align		4
.L_2236:
        /*00d8*/ 	.byte	0x02, 0x4a
	.zero		1
	.zero		1


	//----- nvinfo : EIATTR_EXIT_INSTR_OFFSETS
	.align		4
        /*00dc*/ 	.byte	0x04, 0x1c
        /*00de*/ 	.short	(.L_2238 - .L_2237)


	//   ....[0]....
.L_2237:
        /*00e0*/ 	.word	0x000006c0


	//   ....[1]....
        /*00e4*/ 	.word	0x00002a30


	//----- nvinfo : EIATTR_MAX_THREADS
	.align		4
.L_2238:
        /*00e8*/ 	.byte	0x04, 0x05
        /*00ea*/ 	.short	(.L_2240 - .L_2239)
.L_2239:
        /*00ec*/ 	.word	0x00000100
        /*00f0*/ 	.word	0x00000001
        /*00f4*/ 	.word	0x00000001


	//----- nvinfo : EIATTR_CRS_STACK_SIZE
	.align		4
.L_2240:
        /*00f8*/ 	.byte	0x04, 0x1e
        /*00fa*/ 	.short	(.L_2242 - .L_2241)
.L_2241:
        /*00fc*/ 	.word	0x00000000


	//----- nvinfo : EIATTR_CBANK_PARAM_SIZE
	.align		4
.L_2242:
        /*0100*/ 	.byte	0x03, 0x19
        /*0102*/ 	.short	0x00e8


	//----- nvinfo : EIATTR_PARAM_CBANK
	.align		4
        /*0104*/ 	.byte	0x04, 0x0a
        /*0106*/ 	.short	(.L_2244 - .L_2243)
	.align		4
.L_2243:
        /*0108*/ 	.word	index@(.nv.constant0._ZN10layer_norm13ln_fwd_kernelINS_13Kernel_traitsIf13__nv_bfloat16fS2_fjLj6144ELj1ELj1ELj8ELj16ENS_18Kernel_traits_baseILj6144EfS2_fS2_fjLj256EEEEELb0ELb1ELb0ELb0EEEvNS_9FwdParamsE)
        /*010c*/ 	.short	0x0380
        /*010e*/ 	.short	0x00e8


	//----- nvinfo : EIATTR_SW_WAR
	.align		4
.L_2244:
        /*0110*/ 	.byte	0x04, 0x36
        /*0112*/ 	.short	(.L_2246 - .L_2245)
.L_2245:
        /*0114*/ 	.word	0x00000008
.L_2246:


//--------------------- .nv.info._ZN10layer_norm13ln_fwd_kernelINS_13Kernel_traitsIf13__nv_bfloat16fS2_fjLj6144ELj1ELj1ELj8ELj16ENS_18Kernel_traits_baseILj6144EfS2_fS2_fjLj256EEEEELb0ELb1ELb0ELb1EEEvNS_9FwdParamsE --------------------------
	.section	.nv.info._ZN10layer_norm13ln_fwd_kernelINS_13Kernel_traitsIf13__nv_bfloat16fS2_fjLj6144ELj1ELj1ELj8ELj16ENS_18Kernel_traits_baseILj6144EfS2_fS2_fjLj256EEEEELb0ELb1ELb0ELb1EEEvNS_9FwdParamsE,"",@"SHT_CUDA_INFO"
	.sectionflags	@""
	.align	4


	//----- nvinfo : EIATTR_CUDA_API_VERSION
	.align		4
        /*0000*/ 	.byte	0x04, 0x37
        /*0002*/ 	.short	(.L_2248 - .L_2247)
.L_2247:
        /*0004*/ 	.word	0x00000082


	//----- nvinfo : EIATTR_KPARAM_INFO
	.align		4
.L_2248:
        /*0008*/ 	.byte	0x04, 0x17
        /*000a*/ 	.short	(.L_2250 - .L_2249)
.L_2249:
        /*000c*/ 	.word	0x00000000
        /*0010*/ 	.short	0x0000
        /*0012*/ 	.short	0x0000
        /*0014*/ 	.byte	0x00, 0xf0, 0xa1, 0x03


	//----- nvinfo : EIATTR_SPARSE_MMA_MASK
	.align		4
.L_2250:
        /*0018*/ 	.byte	0x03, 0x50
        /*001a*/ 	.short	0x0000


	//----- nvinfo : EIATTR_MAXREG_COUNT
	.align		4
        /*001c*/ 	.byte	0x03, 0x1b
        /*001e*/ 	.short	0x00ff


	//----- nvinfo : EIATTR_NUM_BARRIERS
	.align		4
        /*0020*/ 	.byte	0x02, 0x4c
        /*0022*/ 	.byte	0x01
	.zero		1


	//----- nvinfo : EIATTR_MERCURY_ISA_VERSION
	.align		4
        /*0024*/ 	.byte	0x03, 0x5f
        /*0026*/ 	.short	0x0101


	//----- nvinfo : EIATTR_COOP_GROUP_MASK_REGIDS
	.align		4
        /*0028*/ 	.byte	0x04, 0x29
        /*002a*/ 	.short	(.L_2252 - .L_2251)


	//   ....[0]....
.L_2251:
        /*002c*/ 	.word	0xffffffff


	//   ....[1]....
        /*0030*/ 	.word	0xffffffff


	//   ....[2]....
        /*0034*/ 	.word	0xffffffff


	//   ....[3]....
        /*0038*/ 	.word	0xffffffff


	//   ....[4]....
        /*003c*/ 	.word	0xffffffff


	//   ....[5]....
        /*0040*/ 	.word	0xffffffff


	//   ....[6]....
        /*0044*/ 	.word	0xffffffff


	//   ....[7]....
        /*0048*/ 	.word	0xffffffff


	//   ....[8]....
        /*004c*/ 	.word	0xffffffff


	//   ....[9]....
        /*0050*/ 	.word	0xffffffff


	//   ....[10]....
        /*0054*/ 	.word	0xffffffff


	//   ....[11]....
        /*0058*/ 	.word	0xffffffff


	//   ....[12]....
        /*005c*/ 	.word	0xffffffff


	//   ....[13]....
        /*0060*/ 	.word	0xffffffff


	//   ....[14]....
        /*0064*/ 	.word	0xffffffff


	//   ....[15]....
        /*0068*/ 	.word	0xffffffff


	//   ....[16]....
        /*006c*/ 	.word	0xffffffff


	//   ....[17]....
        /*0070*/ 	.word	0xffffffff


	//   ....[18]....
        /*0074*/ 	.word	0xffffffff


	//   ....[19]....
        /*0078*/ 	.word	0xffffffff


	//   ....[20]....
        /*007c*/ 	.word	0xffffffff


	//----- nvinfo : EIATTR_COOP_GROUP_INSTR_OFFSETS
	.align		4
.L_2252:
        /*0080*/ 	.byte	0x04, 0x28
        /*0082*/ 	.short	(.L_2254 - .L_2253)


	//   ....[0]....
.L_2253:
        /*0084*/ 	.word	0x000013e0


	//   ....[1]....
        /*0088*/ 	.word	0x00001400


	//   ....[2]....
        /*008c*/ 	.word	0x00001420


	//   ....[3]....
        /*0090*/ 	.word	0x00001440


	//   ....[4]....
        /*0094*/ 	.word	0x00001460


	//   ....[5]....
        /*0098*/ 	.word	0x00001790


	//   ....[6]....
        /*009c*/ 	.word	0x000017b0


	//   ....[7]....
        /*00a0*/ 	.word	0x000017d0


	//   ....[8]....
        /*00a4*/ 	.word	0x000017f0


	//   ....[9]....
        /*00a8*/ 	.word	0x00001810


	//   ....[10]....
        /*00ac*/ 	.word	0x000019d0


	//   ....[11]....
        /*00b0*/ 	.word	0x00001a10


	//   ....[12]....
        /*00b4*/ 	.word	0x00001a20


	//   ....[13]....
        /*00b8*/ 	.word	0x00001a80


	//   ....[14]....
        /*00bc*/ 	.word	0x00001ae0


	//   ....[15]....
        /*00c0*/ 	.word	0x00001b10


	//   ....[16]....
        /*00c4*/ 	.word	0x00001b60


	//   ....[17]....
        /*00c8*/ 	.word	0x00001bd0


	//   ....[18]....
        /*00cc*/ 	.word	0x00001bf0


	//   ....[19]....
        /*00d0*/ 	.word	0x00001ce0


	//   ....[20]....
        /*00d4*/ 	.word	0x00001cf0


	//----- nvinfo : EIATTR_VRC_CTA_INIT_COUNT
	.align		4
.L_2254:
        /*00d8*/ 	.byte	0x02, 0x4a
	.zero		1
	.zero		1


	//----- nvinfo : EIATTR_EXIT_INSTR_OFFSETS
	.align		4
        /*00dc*/ 	.byte	0x04, 0x1c
        /*00de*/ 	.short	(.L_2256 - .L_2255)


	//   ....[0]....
.L_2255:
        /*00e0*/ 	.word	0x00000410


	//   ....[1]....
        /*00e4*/ 	.word	0x000023c0


	//----- nvinfo : EIATTR_MAX_THREADS
	.align		4
.L_2256:
        /*00e8*/ 	.byte	0x04, 0x05
        /*00ea*/ 	.short	(.L_2258 - .L_2257)
.L_2257:
        /*00ec*/ 	.word	0x00000100
        /*00f0*/ 	.word	0x00000001
        /*00f4*/ 	.word	0x00000001


	//----- nvinfo : EIATTR_CRS_STACK_SIZE
	.align		4
.L_2258:
        /*00f8*/ 	.byte	0x04, 0x1e
        /*00fa*/ 	.short	(.L_2260 - .L_2259)
.L_2259:
        /*00fc*/ 	.word	0x00000000


	//----- nvinfo : EIATTR_CBANK_PARAM_SIZE
	.align		4
.L_2260:
        /*0100*/ 	.byte	0x03, 0x19
        /*0102*/ 	.short	0x00e8


	//----- nvinfo : EIATTR_PARAM_CBANK
	.align		4
        /*0104*/ 	.byte	0x04, 0x0a
        /*0106*/ 	.short	(.L_2262 - .L_2261)
	.align		4
.L_2261:
        /*0108*/ 	.word	index@(.nv.constant0._ZN10layer_norm13ln_fwd_kernelINS_13Kernel_traitsIf13__nv_bfloat16fS2_fjLj6144ELj1ELj1ELj8ELj16ENS_18Kernel_traits_baseILj6144EfS2_fS2_fjLj256EEEEELb0ELb1ELb0ELb1EEEvNS_9FwdParamsE)
        /*010c*/ 	.short	0x0380
        /*010e*/ 	.short	0x00e8


	//----- nvinfo : EIATTR_SW_WAR
	.align		4
.L_2262:
        /*0110*/ 	.byte	0x04, 0x36
        /*0112*/ 	.short	(.L_2264 - .L_2263)
.L_2263:
        /*0114*/ 	.word	0x00000008
.L_2264:


//--------------------- .nv.info._ZN10layer_norm13ln_fwd_kernelINS_13Kernel_traitsIf13__nv_bfloat16fS2_fjLj6144ELj1ELj1ELj8ELj16ENS_18Kernel_traits_baseILj6144EfS2_fS2_fjLj256EEEEELb0ELb1ELb1ELb0EEEvNS_9FwdParamsE --------------------------
	.section	.nv.info._ZN10layer_norm13ln_fwd_kernelINS_13Kernel_traitsIf13__nv_bfloat16fS2_fjLj6144ELj1ELj1ELj8ELj16ENS_18Kernel_traits_baseILj6144EfS2_fS2_fjLj256EEEEELb0ELb1ELb1ELb0EEEvNS_9FwdParamsE,"",@"SHT_CUDA_INFO"
	.sectionflags	@""
	.align	4


	//----- nvinfo : EIATTR_CUDA_API_VERSION
	.align		4
        /*0000*/ 	.byte	0x04, 0x37
        /*0002*/ 	.short	(.L_2266 - .L_2265)
.L_2265:
        /*0004*/ 	.word	0x00000082


	//----- nvinfo : EIATTR_KPARAM_INFO
	.align		4
.L_2266:
        /*0008*/ 	.byte	0x04, 0x17
        /*000a*/ 	.short	(.L_2268 - .L_2267)
.L_2267:
        /*000c*/ 	.word	0x00000000
        /*0010*/ 	.short	0x0000
        /*0012*/ 	.short	0x0000
        /*0014*/ 	.byte	0x00, 0xf0, 0xa1, 0x03


	//----- nvinfo : EIATTR_SPARSE_MMA_MASK
	.align		4
.L_2268:
        /*0018*/ 	.byte	0x03, 0x50
        /*001a*/ 	.short	0x0000


	//----- nvinfo : EIATTR_MAXREG_COUNT
	.align		4
        /*001c*/ 	.byte	0x03, 0x1b
        /*001e*/ 	.short	0x00ff


	//----- nvinfo : EIATTR_NUM_BARRIERS
	.align		4
        /*0020*/ 	.byte	0x02, 0x4c
        /*0022*/ 	.byte	0x01
	.zero		1


	//----- nvinfo : EIATTR_MERCURY_ISA_VERSION
	.align		4
        /*0024*/ 	.byte	0x03, 0x5f
        /*0026*/ 	.short	0x0101


	//----- nvinfo : EIATTR_COOP_GROUP_MASK_REGIDS
	.align		4
        /*0028*/ 	.byte	0x04, 0x29
        /*002a*/ 	.short	(.L_2270 - .L_2269)


	//   ....[0]....
.L_2269:
        /*002c*/ 	.word	0xffffffff


	//   ....[1]....
        /*0030*/ 	.word	0xffffffff


	//   ....[2]....
        /*0034*/ 	.word	0xffffffff


	//   ....[3]....
        /*0038*/ 	.word	0xffffffff


	//   ....[4]....
        /*003c*/ 	.word	0xffffffff


	//   ....[5]....
        /*0040*/ 	.word	0xffffffff


	//   ....[6]....
        /*0044*/ 	.word	0xffffffff


	//   ....[7]....
        /*0048*/ 	.word	0xffffffff


	//   ....[8]....
        /*004c*/ 	.word	0xffffffff


	//   ....[9]....
        /*0050*/ 	.word	0xffffffff


	//   ....[10]....
        /*0054*/ 	.word	0xffffffff


	//   ....[11]....
        /*0058*/ 	.word	0xffffffff


	//   ....[12]....
        /*005c*/ 	.word	0xffffffff


	//   ....[13]....
        /*0060*/ 	.word	0xffffffff


	//   ....[14]....
        /*0064*/ 	.word	0xffffffff


	//   ....[15]....
        /*0068*/ 	.word	0xffffffff


	//   ....[16]....
        /*006c*/ 	.word	0xffffffff


	//   ....[17]....
        /*0070*/ 	.word	0xffffffff


	//   ....[18]....
        /*0074*/ 	.word	0xffffffff


	//   ....[19]....
        /*0078*/ 	.word	0xffffffff


	//   ....[20]....
        /*007c*/ 	.word	0xffffffff


	//----- nvinfo : EIATTR_COOP_GROUP_INSTR_OFFSETS
	.align		4
.L_2270:
        /*0080*/ 	.byte	0x04, 0x28
        /*0082*/ 	.short	(.L_2272 - .L_2271)


	//   ....[0]....
.L_2271:
        /*0084*/ 	.word	0x00002010


	//   ....[1]....
        /*0088*/ 	.word	0x00002030


	//   ....[2]....
        /*008c*/ 	.word	0x00002050


	//   ....[3]....
        /*0090*/ 	.word	0x00002070


	//   ....[4]....
        /*0094*/ 	.word	0x00002090


	//   ....[5]....
        /*0098*/ 	.word	0x000023d0


	//   ....[6]....
        /*009c*/ 	.word	0x000023f0


	//   ....[7]....
        /*00a0*/ 	.word	0x00002410


	//   ....[8]....
        /*00a4*/ 	.word	0x00002440


	//   ....[9]....
        /*00a8*/ 	.word	0x00002470


	//   ....[10]....
        /*00ac*/ 	.word	0x00002600


	//   ....[11]....
        /*00b0*/ 	.word	0x00002640


	//   ....[12]....
        /*00b4*/ 	.word	0x000026f0


	//   ....[13]....
        /*00b8*/ 	.word	0x00002710


	//   ....[14]....
        /*00bc*/ 	.word	0x00002730


	//   ....[15]....
        /*00c0*/ 	.word	0x00002780


	//   ....[16]....
        /*00c4*/ 	.word	0x000027a0


	//   ....[17]....
        /*00c8*/ 	.word	0x00002870


	//   ....[18]....
        /*00cc*/ 	.word	0x000028a0


	//   ....[19]....
        /*00d0*/ 	.word	0x00002970


	//   ....[20]....
        /*00d4*/ 	.word	0x00002990


	//----- nvinfo : EIATTR_VRC_CTA_INIT_COUNT
	.align		4
.L_2272:
        /*00d8*/ 	.byte	0x02, 0x4a
	.zero		1
	.zero		1


	//----- nvinfo : EIATTR_EXIT_INSTR_OFFSETS
	.align		4
        /*00dc*/ 	.byte	0x04, 0x1c
        /*00de*/ 	.short	(.L_2274 - .L_2273)


	//   ....[0]....
.L_2273:
        /*00e0*/ 	.word	0x000006a0


	//   ....[1]....
        /*00e4*/ 	.word	0x00003180


	//----- nvinfo : EIATTR_MAX_THREADS
	.align		4
.L_2274:
        /*00e8*/ 	.byte	0x04, 0x05
        /*00ea*/ 	.short	(.L_2276 - .L_2275)
.L_2275:
        /*00ec*/ 	.word	0x00000100
        /*00f0*/ 	.word	0x00000001
        /*00f4*/ 	.word	0x00000001


	//----- nvinfo : EIATTR_CRS_STACK_SIZE
	.align		4
.L_2276:
        /*00f8*/ 	.byte	0x04, 0x1e
        /*00fa*/ 	.short	(.L_2278 - .L_2277)
.L_2277:
        /*00fc*/ 	.word	0x00000000


	//----- nvinfo : EIATTR_CBANK_PARAM_SIZE
	.align		4
.L_2278:
        /*0100*/ 	.byte	0x03, 0x19
        /*0102*/ 	.short	0x00e8


	//----- nvinfo : EIATTR_PARAM_CBANK
	.align		4
        /*0104*/ 	.byte	0x04, 0x0a
        /*0106*/ 	.short	(.L_2280 - .L_2279)
	.align		4
.L_2279:
        /*0108*/ 	.word	index@(.nv.constant0._ZN10layer_norm13ln_fwd_kernelINS_13Kernel_traitsIf13__nv_bfloat16fS2_fjLj6144ELj1ELj1ELj8ELj16ENS_18Kernel_traits_baseILj6144EfS2_fS2_fjLj256EEEEELb0ELb1ELb1ELb0EEEvNS_9FwdParamsE)
        /*010c*/ 	.short	0x0380
        /*010e*/ 	.short	0x00e8


	//----- nvinfo : EIATTR_SW_WAR
	.align		4
.L_2280:
        /*0110*/ 	.byte	0x04, 0x36
        /*0112*/ 	.short	(.L_2282 - .L_2281)
.L_2281:
        /*0114*/ 	.word	0x00000008
.L_2282:


//--------------------- .nv.info._ZN10layer_norm13ln_fwd_kernelINS_13Kernel_traitsIf13__nv_bfloat16fS2_fjLj6144ELj1ELj1ELj8ELj16ENS_18Kernel_traits_baseILj6144EfS2_fS2_fjLj256EEEEELb0ELb1ELb1ELb1EEEvNS_9FwdParamsE --------------------------
	.section	.nv.info._ZN10layer_norm13ln_fwd_kernelINS_13Kernel_traitsIf13__nv_bfloat16fS2_fjLj6144ELj1ELj1ELj8ELj16ENS_18Kernel_traits_baseILj6144EfS2_fS2_fjLj256EEEEELb0ELb1ELb1ELb1EEEvNS_9FwdParamsE,"",@"SHT_CUDA_INFO"
	.sectionflags	@""
	.align	4


	//----- nvinfo : EIATTR_CUDA_API_VERSION
	.align		4
        /*0000*/ 	.byte	0x04, 0x37
        /*0002*/ 	.short	(.L_2284 - .L_2283)
.L_2283:
        /*0004*/ 	.word	0x00000082


	//----- nvinfo : EIATTR_KPARAM_INFO
	.align		4
.L_2284:
        /*0008*/ 	.byte	0x04, 0x17
        /*000a*/ 	.short	(.L_2286 - .L_2285)
.L_2285:
        /*000c*/ 	.word	0x00000000
        /*0010*/ 	.short	0x0000
        /*0012*/ 	.short	0x0000
        /*0014*/ 	.byte	0x00, 0xf0, 0xa1, 0x03


	//----- nvinfo : EIATTR_SPARSE_MMA_MASK
	.align		4
.L_2286:
        /*0018*/ 	.byte	0x03, 0x50
        /*001a*/ 	.short	0x0000


	//----- nvinfo : EIATTR_MAXREG_COUNT
	.align		4
        /*001c*/ 	.byte	0x03, 0x1b
        /*001e*/ 	.short	0x00ff


	//----- nvinfo : EIATTR_NUM_BARRIERS
	.align		4
        /*0020*/ 	.byte	0x02, 0x4c
        /*0022*/ 	.byte	0x01
	.zero		1


	//----- nvinfo : EIATTR_MERCURY_ISA_VERSION
	.align		4
        /*0024*/ 	.byte	0x03, 0x5f
        /*0026*/ 	.short	0x0101


	//----- nvinfo : EIATTR_COOP_GROUP_MASK_REGIDS
	.align		4
        /*0028*/ 	.byte	0x04, 0x29
        /*002a*/ 	.short	(.L_2288 - .L_2287)


	//   ....[0]....
.L_2287:
        /*002c*/ 	.word	0xffffffff


	//   ....[1]....
        /*0030*/ 	.word	0xffffffff


	//   ....[2]....
        /*0034*/ 	.word	0xffffffff


	//   ....[3]....
        /*0038*/ 	.word	0xffffffff


	//   ....[4]....
        /*003c*/ 	.word	0xffffffff


	//   ....[5]....
        /*0040*/ 	.word	0xffffffff


	//   ....[6]....
        /*0044*/ 	.word	0xffffffff


	//   ....[7]....
        /*0048*/ 	.word	0xffffffff


	//   ....[8]....
        /*004c*/ 	.word	0xffffffff


	//   ....[9]....
        /*0050*/ 	.word	0xffffffff


	//   ....[10]....
        /*0054*/ 	.word	0xffffffff


	//   ....[11]....
        /*0058*/ 	.word	0xffffffff


	//   ....[12]....
        /*005c*/ 	.word	0xffffffff


	//   ....[13]....
        /*0060*/ 	.word	0xffffffff


	//   ....[14]....
        /*0064*/ 	.word	0xffffffff


	//   ....[15]....
        /*0068*/ 	.word	0xffffffff


	//   ....[16]....
        /*006c*/ 	.word	0xffffffff


	//   ....[17]....
        /*0070*/ 	.word	0xffffffff


	//   ....[18]....
        /*0074*/ 	.word	0xffffffff


	//   ....[19]....
        /*0078*/ 	.word	0xffffffff


	//   ....[20]....
        /*007c*/ 	.word	0xffffffff


	//----- nvinfo : EIATTR_COOP_GROUP_INSTR_OFFSETS
	.align		4
.L_2288:
        /*0080*/ 	.byte	0x04, 0x28
        /*0082*/ 	.short	(.L_2290 - .L_2289)


	//   ....[0]....
.L_2289:
        /*0084*/ 	.word	0x00001ab0


	//   ....[1]....
        /*0088*/ 	.word	0x00001ad0


	//   ....[2]....
        /*008c*/ 	.word	0x00001af0


	//   ....[3]....
        /*0090*/ 	.word	0x00001b10


	//   ....[4]....
        /*0094*/ 	.word	0x00001b30


	//   ....[5]....
        /*0098*/ 	.word	0x00001e60


	//   ....[6]....
        /*009c*/ 	.word	0x00001e90


	//   ....[7]....
        /*00a0*/ 	.word	0x00001ec0


	//   ....[8]....
        /*00a4*/ 	.word	0x00001ee0


	//   ....[9]....
        /*00a8*/ 	.word	0x00001f00


	//   ....[10]....
        /*00ac*/ 	.word	0x00002090


	//   ....[11]....
        /*00b0*/ 	.word	0x000020d0


	//   ....[12]....
        /*00b4*/ 	.word	0x00002130


	//   ....[13]....
        /*00b8*/ 	.word	0x00002170


	//   ....[14]....
        /*00bc*/ 	.word	0x000021c0


	//   ....[15]....
        /*00c0*/ 	.word	0x00002210


	//   ....[16]....
        /*00c4*/ 	.word	0x00002280


	//   ....[17]....
        /*00c8*/ 	.word	0x000022e0


	//   ....[18]....
        /*00cc*/ 	.word	0x00002320


	//   ....[19]....
        /*00d0*/ 	.word	0x000023c0


	//   ....[20]....
        /*00d4*/ 	.word	0x000023f0


	//----- nvinfo : EIATTR_VRC_CTA_INIT_COUNT
	.align		4
.L_2290:
        /*00d8*/ 	.byte	0x02, 0x4a
	.zero		1
	.zero		1


	//----- nvinfo : EIATTR_EXIT_INSTR_OFFSETS
	.align		4
        /*00dc*/ 	.byte	0x04, 0x1c
        /*00de*/ 	.short	(.L_2292 - .L_2291)


	//   ....[0]....
.L_2291:
        /*00e0*/ 	.word	0x00000400


	//   ....[1]....
        /*00e4*/ 	.word	0x00002b60


	//----- nvinfo : EIATTR_MAX_THREADS
	.align		4
.L_2292:
        /*00e8*/ 	.byte	0x04, 0x05
        /*00ea*/ 	.short	(.L_2294 - .L_2293)
.L_2293:
        /*00ec*/ 	.word	0x00000100
        /*00f0*/ 	.word	0x00000001
        /*00f4*/ 	.word	0x00000001


	//----- nvinfo : EIATTR_CRS_STACK_SIZE
	.align		4
.L_2294:
        /*00f8*/ 	.byte	0x04, 0x1e
        /*00fa*/ 	.short	(.L_2296 - .L_2295)
.L_2295:
        /*00fc*/ 	.word	0x00000000


	//----- nvinfo : EIATTR_CBANK_PARAM_SIZE
	.align		4
.L_2296:
        /*0100*/ 	.byte	0x03, 0x19
        /*0102*/ 	.short	0x00e8


	//----- nvinfo : EIATTR_PARAM_CBANK
	.align		4
        /*0104*/ 	.byte	0x04, 0x0a
        /*0106*/ 	.short	(.L_2298 - .L_2297)
	.align		4
.L_2297:
        /*0108*/ 	.word	index@(.nv.constant0._ZN10layer_norm13ln_fwd_kernelINS_13Kernel_traitsIf13__nv_bfloat16fS2_fjLj6144ELj1ELj1ELj8ELj16ENS_18Kernel_traits_baseILj6144EfS2_fS2_fjLj256EEEEELb0ELb1ELb1ELb1EEEvNS_9FwdParamsE)
        /*010c*/ 	.short	0x0380
        /*010e*/ 	.short	0x00e8


	//----- nvinfo : EIATTR_SW_WAR
	.align		4
.L_2298:
        /*0110*/ 	.byte	0x04, 0x36
        /*0112*/ 	.short	(.L_2300 - .L_2299)
.L_2299:
        /*0114*/ 	.word	0x00000008
.L_2300:


//--------------------- .nv.info._ZN10layer_norm13ln_fwd_kernelINS_13Kernel_traitsIf13__nv_bfloat16fS2_fjLj6144ELj1ELj1ELj8ELj16ENS_18Kernel_traits_baseILj6144EfS2_fS2_fjLj256EEEEELb1ELb0ELb0ELb0EEEvNS_9FwdParamsE --------------------------
	.section	.nv.info._ZN10layer_norm13ln_fwd_kernelINS_13Kernel_traitsIf13__nv_bfloat16fS2_fjLj6144ELj1ELj1ELj8ELj16ENS_18Kernel_traits_baseILj6144EfS2_fS2_fjLj256EEEEELb1ELb0ELb0ELb0EEEvNS_9FwdParamsE,"",@"SHT_CUDA_INFO"
	.sectionflags	@""
	.align	4


	//----- nvinfo : EIATTR_CUDA_API_VERSION
	.align		4
        /*0000*/ 	.byte	0x04, 0x37
        /*0002*/ 	.short	(.L_2302 - .L_2301)
.L_2301:
        /*0004*/ 	.word	0x00000082


	//----- nvinfo : EIATTR_KPARAM_INFO
	.align		4
.L_2302:
        /*0008*/ 	.byte	0x04, 0x17
        /*000a*/ 	.short	(.L_2304 - .L_2303)
.L_2303:
        /*000c*/ 	.word	0x00000000
        /*0010*/ 	.short	0x0000
        /*0012*/ 	.short	0x0000
        /*0014*/ 	.byte	0x00, 0xf0, 0xa1, 0x03


	//----- nvinfo : EIATTR_SPARSE_MMA_MASK
	.align		4
.L_2304:
        /*0018*/ 	.byte	0x03, 0x50
        /*001a*/ 	.short	0x0000


	//----- nvinfo : EIATTR_MAXREG_COUNT
	.align		4
        /*001c*/ 	.byte	0x03, 0x1b
        /*001e*/ 	.short	0x00ff


	//----- nvinfo : EIATTR_NUM_BARRIERS
	.align		4
        /*0020*/ 	.byte	0x02, 0x4c
        /*0022*/ 	.byte	0x01
	.zero		1


	//----- nvinfo : EIATTR_MERCURY_ISA_VERSION
	.align		4
        /*0024*/ 	.byte	0x03, 0x5f
        /*0026*/ 	.short	0x0101


	//----- nvinfo : EIATTR_COOP_GROUP_MASK_REGIDS
	.align		4
        /*0028*/ 	.byte	0x04, 0x29
        /*002a*/ 	.short	(.L_2306 - .L_2305)


	//   ....[0]....
.L_2305:
        /*002c*/ 	.word	0xffffffff


	//   ....[1]....
        /*0030*/ 	.word	0xffffffff


	//   ....[2]....
        /*0034*/ 	.word	0xffffffff


	//   ....[3]....
        /*0038*/ 	.word	0xffffffff


	//   ....[4]....
        /*003c*/ 	.word	0xffffffff


	//   ....[5]....
        /*0040*/ 	.word	0xffffffff


	//   ....[6]....
        /*0044*/ 	.word	0xffffffff


	//   ....[7]....
        /*0048*/ 	.word	0xffffffff


	//   ....[8]....
        /*004c*/ 	.word	0xffffffff


	//   ....[9]....
        /*0050*/ 	.word	0xffffffff


	//   ....[10]....
        /*0054*/ 	.word	0xffffffff


	//   ....[11]....
        /*0058*/ 	.word	0xffffffff


	//   ....[12]....
        /*005c*/ 	.word	0xffffffff


	//   ....[13]....
        /*0060*/ 	.word	0xffffffff


	//   ....[14]....
        /*0064*/ 	.word	0xffffffff


	//   ....[15]....
        /*0068*/ 	.word	0xffffffff


	//   ....[16]....
        /*006c*/ 	.word	0xffffffff


	//   ....[17]....
        /*0070*/ 	.word	0xffffffff


	//   ....[18]....
        /*0074*/ 	.word	0xffffffff


	//   ....[19]....
        /*0078*/ 	.word	0xffffffff


	//   ....[20]....
        /*007c*/ 	.word	0xffffffff


	//----- nvinfo : EIATTR_COOP_GROUP_INSTR_OFFSETS
	.align		4
.L_2306:
        /*0080*/ 	.byte	0x04, 0x28
        /*0082*/ 	.short	(.L_2308 - .L_2307)


	//   ....[0]....
.L_2307:
        /*0084*/ 	.word	0x00010910


	//   ....[1]....
        /*0088*/ 	.word	0x00010930


	//   ....[2]....
        /*008c*/ 	.word	0x00010950


	//   ....[3]....
        /*0090*/ 	.word	0x00010970


	//   ....[4]....
        /*0094*/ 	.word	0x00010990


	//   ....[5]....
        /*0098*/ 	.word	0x00010d00


	//   ....[6]....
        /*009c*/ 	.word	0x00010d30


	//   ....[7]....
        /*00a0*/ 	.word	0x00010d60


	//   ....[8]....
        /*00a4*/ 	.word	0x00010d80


	//   ....[9]....
        /*00a8*/ 	.word	0x00010db0


	//   ....[10]....
        /*00ac*/ 	.word	0x00010e40


	//   ....[11]....
        /*00b0*/ 	.word	0x00010eb0


	//   ....[12]....
        /*00b4*/ 	.word	0x00010ef0


	//   ....[13]....
        /*00b8*/ 	.word	0x00010f00


	//   ....[14]....
        /*00bc*/ 	.word	0x00010f80


	//   ....[15]....
        /*00c0*/ 	.word	0x00010fd0


	//   ....[16]....
        /*00c4*/ 	.word	0x00010fe0


	//   ....[17]....
        /*00c8*/ 	.word	0x00011090


	//   ....[18]....
        /*00cc*/ 	.word	0x000110e0


	//   ....[19]....
        /*00d0*/ 	.word	0x00011190


	//   ....[20]....
        /*00d4*/ 	.word	0x000111c0


	//----- nvinfo : EIATTR_VRC_CTA_INIT_COUNT
	.align		4
.L_2308:
        /*00d8*/ 	.byte	0x02, 0x4a
	.zero		1
	.zero		1


	//----- nvinfo : EIATTR_EXIT_INSTR_OFFSETS
	.align		4
        /*00dc*/ 	.byte	0x04, 0x1c
        /*00de*/ 	.short	(.L_2310 - .L_2309)


	//   ....[0]....
.L_2309:
        /*00e0*/ 	.word	0x00000750


	//   ....[1]....
        /*00e4*/ 	.word	0x00011950


	//----- nvinfo : EIATTR_INDIRECT_BRANCH_TARGETS
	.align		4
.L_2310:
        /*00e8*/ 	.byte	0x04, 0x34
        /*00ea*/ 	.short	(.L_2312 - .L_2311)


	//   ....[0]....
.L_2311:
        /*00ec*/ 	.word	.L_x_20807@srel
        /*00f0*/ 	.short	0x0
        /*00f2*/ 	.short	0x0
        /*00f4*/ 	.word	0x3
        /*00f8*/ 	.word	.L_x_20808@srel
        /*00fc*/ 	.word	.L_x_20809@srel
        /*0100*/ 	.word	.L_x_20810@srel


	//----- nvinfo : EIATTR_MAX_THREADS
	.align		4
.L_2312:
        /*0104*/ 	.byte	0x04, 0x05
        /*0106*/ 	.short	(.L_2314 - .L_2313)
.L_2313:
        /*0108*/ 	.word	0x00000100
        /*010c*/ 	.word	0x00000001
        /*0110*/ 	.word	0x00000001


	//----- nvinfo : EIATTR_CRS_STACK_SIZE
	.align		4
.L_2314:
        /*0114*/ 	.byte	0x04, 0x1e
        /*0116*/ 	.short	(.L_2316 - .L_2315)
.L_2315:
        /*0118*/ 	.word	0x00000000


	//----- nvinfo : EIATTR_CBANK_PARAM_SIZE
	.align		4
.L_2316:
        /*011c*/ 	.byte	0x03, 0x19
        /*011e*/ 	.short	0x00e8


	//----- nvinfo : EIATTR_PARAM_CBANK
	.align		4
        /*0120*/ 	.byte	0x04, 0x0a
        /*0122*/ 	.short	(.L_2318 - .L_2317)
	.align		4
.L_2317:
        /*0124*/ 	.word	index@(.nv.constant0._ZN10layer_norm13ln_fwd_kernelINS_13Kernel_traitsIf13__nv_bfloat16fS2_fjLj6144ELj1ELj1ELj8ELj16ENS_18Kernel_traits_baseILj6144EfS2_fS2_fjLj256EEEEELb1ELb0ELb0ELb0EEEvNS_9FwdParamsE)
        /*0128*/ 	.short	0x0380
        /*012a*/ 	.short	0x00e8


	//----- nvinfo : EIATTR_SW_WAR
	.align		4
.L_2318:
        /*012c*/ 	.byte	0x04, 0x36
        /*012e*/ 	.short	(.L_2320 - .L_2319)
.L_2319:
        /*0130*/ 	.word	0x00000008
.L_2320:


//--------------------- .nv.info._ZN10layer_norm13ln_fwd_kernelINS_13Kernel_traitsIf13__nv_bfloat16fS2_fjLj6144ELj1ELj1ELj8ELj16ENS_18Kernel_traits_baseILj6144EfS2_fS2_fjLj256EEEEELb1ELb0ELb0ELb1EEEvNS_9FwdParamsE --------------------------
	.section	.nv.info._ZN10layer_norm13ln_fwd_kernelINS_13Kernel_traitsIf13__nv_bfloat16fS2_fjLj6144ELj1ELj1ELj8ELj16ENS_18Kernel_traits_baseILj6144EfS2_fS2_fjLj256EEEEELb1ELb0ELb0ELb1EEEvNS_9FwdParamsE,"",@"SHT_CUDA_INFO"
	.sectionflags	@""
	.align	4


	//----- nvinfo : EIATTR_CUDA_API_VERSION
	.align		4
        /*0000*/ 	.byte	0x04, 0x37
        /*0002*/ 	.short	(.L_2322 - .L_2321)
.L_2321:
        /*0004*/ 	.word	0x00000082


	//----- nvinfo : EIATTR_KPARAM_INFO
	.align		4
.L_2322:
        /*0008*/ 	.byte	0x04, 0x17
        /*000a*/ 	.short	(.L_2324 - .L_2323)
.L_2323:
        /*000c*/ 	.word	0x00000000
        /*0010*/ 	.short	0x0000
        /*0012*/ 	.short	0x0000
        /*0014*/ 	.byte	0x00, 0xf0, 0xa1, 0x03


	//----- nvinfo : EIATTR_SPARSE_MMA_MASK
	.align		4
.L_2324:
        /*0018*/ 	.byte	0x03, 0x50
        /*001a*/ 	.short	0x0000


	//----- nvinfo : EIATTR_MAXREG_COUNT
	.align		4
        /*001c*/ 	.byte	0x03, 0x1b
        /*001e*/ 	.short	0x00ff


	//----- nvinfo : EIATTR_NUM_BARRIERS
	.align		4
        /*0020*/ 	.byte	0x02, 0x4c
        /*0022*/ 	.byte	0x01
	.zero		1


	//----- nvinfo : EIATTR_MERCURY_ISA_VERSION
	.align		4
        /*0024*/ 	.byte	0x03, 0x5f
        /*0026*/ 	.short	0x0101


	//----- nvinfo : EIATTR_COOP_GROUP_MASK_REGIDS
	.align		4
        /*0028*/ 	.byte	0x04, 0x29
        /*002a*/ 	.short	(.L_2326 - .L_2325)


	//   ....[0]....
.L_2325:
        /*002c*/ 	.word	0xffffffff


	//   ....[1]....
        /*0030*/ 	.word	0xffffffff


	//   ....[2]....
        /*0034*/ 	.word	0xffffffff


	//   ....[3]....
        /*0038*/ 	.word	0xffffffff


	//   ....[4]....
        /*003c*/ 	.word	0xffffffff


	//   ....[5]....
        /*0040*/ 	.word	0xffffffff


	//   ....[6]....
        /*0044*/ 	.word	0xffffffff


	//   ....[7]....
        /*0048*/ 	.word	0xffffffff


	//   ....[8]....
        /*004c*/ 	.word	0xffffffff


	//   ....[9]....
        /*0050*/ 	.word	0xffffffff


	//   ....[10]....
        /*0054*/ 	.word	0xffffffff


	//   ....[11]....
        /*0058*/ 	.word	0xffffffff


	//   ....[12]....
        /*005c*/ 	.word	0xffffffff


	//   ....[13]....
        /*0060*/ 	.word	0xffffffff


	//   ....[14]....
        /*0064*/ 	.word	0xffffffff


	//   ....[15]....
        /*0068*/ 	.word	0xffffffff


	//   ....[16]....
        /*006c*/ 	.word	0xffffffff


	//   ....[17]....
        /*0070*/ 	.word	0xffffffff


	//   ....[18]....
        /*0074*/ 	.word	0xffffffff


	//   ....[19]....
        /*0078*/ 	.word	0xffffffff


	//   ....[20]....
        /*007c*/ 	.word	0xffffffff


	//----- nvinfo : EIATTR_COOP_GROUP_INSTR_OFFSETS
	.align		4
.L_2326:
        /*0080*/ 	.byte	0x04, 0x28
        /*0082*/ 	.short	(.L_2328 - .L_2327)


	//   ....[0]....
.L_2327:
        /*0084*/ 	.word	0x0000f6e0


	//   ....[1]....
        /*0088*/ 	.word	0x0000f700


	//   ....[2]....
        /*008c*/ 	.word	0x0000f720


	//   ....[3]....
        /*0090*/ 	.word	0x0000f740


	//   ....[4]....
        /*0094*/ 	.word	0x0000f760


	//   ....[5]....
        /*0098*/ 	.word	0x0000fa90


	//   ....[6]....
        /*009c*/ 	.word	0x0000fac0


	//   ....[7]....
        /*00a0*/ 	.word	0x0000fb00


	//   ....[8]....
        /*00a4*/ 	.word	0x0000fb50


	//   ....[9]....
        /*00a8*/ 	.word	0x0000fbd0


	//   ....[10]....
        /*00ac*/ 	.word	0x0000fc60


	//   ....[11]....
        /*00b0*/ 	.word	0x0000fcd0


	//   ....[12]....
        /*00b4*/ 	.word	0x0000fd10


	//   ....[13]....
        /*00b8*/ 	.word	0x0000fd20


	//   ....[14]....
        /*00bc*/ 	.word	0x0000fd30


	//   ....[15]....
        /*00c0*/ 	.word	0x0000fdd0


	//   ....[16]....
        /*00c4*/ 	.word	0x0000fe10


	//   ....[17]....
        /*00c8*/ 	.word	0x0000fea0


	//   ....[18]....
        /*00cc*/ 	.word	0x0000fef0


	//   ....[19]....
        /*00d0*/ 	.word	0x0000ff90


	//   ....[20]....
        /*00d4*/ 	.word	0x0000ffb0


	//----- nvinfo : EIATTR_VRC_CTA_INIT_COUNT
	.align		4
.L_2328:
        /*00d8*/ 	.byte	0x02, 0x4a
	.zero		1
	.zero		1


	//----- nvinfo : EIATTR_EXIT_INSTR_OFFSETS
	.align		4
        /*00dc*/ 	.byte	0x04, 0x1c
        /*00de*/ 	.short	(.L_2330 - .L_2329)


	//   ....[0]....
.L_2329:
        /*00e0*/ 	.word	0x00000450


	//   ....[1]....
        /*00e4*/ 	.word	0x00010680


	//----- nvinfo : EIATTR_INDIRECT_BRANCH_TARGETS
	.align		4
.L_2330:
        /*00e8*/ 	.byte	0x04, 0x34
        /*00ea*/ 	.short	(.L_2332 - .L_2331)


	//   ....[0]....
.L_2331:
        /*00ec*/ 	.word	.L_x_20811@srel
        /*00f0*/ 	.short	0x0
        /*00f2*/ 	.short	0x0
        /*00f4*/ 	.word	0x3
        /*00f8*/ 	.word	.L_x_20812@srel
        /*00fc*/ 	.word	.L_x_20813@srel
        /*0100*/ 	.word	.L_x_20814@srel


	//----- nvinfo : EIATTR_MAX_THREADS
	.align		4
.L_2332:
        /*0104*/ 	.byte	0x04, 0x05
        /*0106*/ 	.short	(.L_2334 - .L_2333)
.L_2333:
        /*0108*/ 	.word	0x00000100
        /*010c*/ 	.word	0x00000001
        /*0110*/ 	.word	0x00000001


	//----- nvinfo : EIATTR_CBANK_PARAM_SIZE
	.align		4
.L_2334:
        /*0114*/ 	.byte	0x03, 0x19
        /*0116*/ 	.short	0x00e8


	//----- nvinfo : EIATTR_PARAM_CBANK
	.align		4
        /*0118*/ 	.byte	0x04, 0x0a
        /*011a*/ 	.short	(.L_2336 - .L_2335)
	.align		4
.L_2335:
        /*011c*/ 	.word	index@(.nv.constant0._ZN10layer_norm13ln_fwd_kernelINS_13Kernel_traitsIf13__nv_bfloat16fS2_fjLj6144ELj1ELj1ELj8ELj16ENS_18Kernel_traits_baseILj6144EfS2_fS2_fjLj256EEEEELb1ELb0ELb0ELb1EEEvNS_9FwdParamsE)
        /*0120*/ 	.short	0x0380
        /*0122*/ 	.short	0x00e8


	//----- nvinfo : EIATTR_SW_WAR
	.align		4
.L_2336:
        /*0124*/ 	.byte	0x04, 0x36
        /*0126*/ 	.short	(.L_2338 - .L_2337)
.L_2337:
        /*0128*/ 	.word	0x00000008
.L_2338:


//--------------------- .nv.info._ZN10layer_norm13ln_fwd_kernelINS_13Kernel_traitsIf13__nv_bfloat16fS2_fjLj6144ELj1ELj1ELj8ELj16ENS_18Kernel_traits_baseILj6144EfS2_fS2_fjLj256EEEEELb1ELb0ELb1ELb0EEEvNS_9FwdParamsE --------------------------
	.section	.nv.info._ZN10layer_norm13ln_fwd_kernelINS_13Kernel_traitsIf13__nv_bfloat16fS2_fjLj6144ELj1ELj1ELj8ELj16ENS_18Kernel_traits_baseILj6144EfS2_fS2_fjLj256EEEEELb1ELb0ELb1ELb0EEEvNS_9FwdParamsE,"",@"SHT_CUDA_INFO"
	.sectionflags	@""
	.align	4


	//----- nvinfo : EIATTR_CUDA_API_VERSION
	.align		4
        /*0000*/ 	.byte	0x04, 0x37
        /*0002*/ 	.short	(.L_2340 - .L_2339)
.L_2339:
        /*0004*/ 	.word	0x00000082


	//----- nvinfo : EIATTR_KPARAM_INFO
	.align		4
.L_2340:
        /*0008*/ 	.byte	0x04, 0x17
        /*000a*/ 	.short	(.L_2342 - .L_2341)
.L_2341:
        /*000c*/ 	.word	0x00000000
        /*0010*/ 	.short	0x0000
        /*0012*/ 	.short	0x0000
        /*0014*/ 	.byte	0x00, 0xf0, 0xa1, 0x03


	//----- nvinfo : EIATTR_SPARSE_MMA_MASK
	.align		4
.L_2342:
        /*0018*/ 	.byte	0x03, 0x50
        /*001a*/ 	.short	0x0000


	//----- nvinfo : EIATTR_MAXREG_COUNT
	.align		4
        /*001c*/ 	.byte	0x03, 0x1b
        /*001e*/ 	.short	0x00ff


	//----- nvinfo : EIATTR_NUM_BARRIERS
	.align		4
        /*0020*/ 	.byte	0x02, 0x4c
        /*0022*/ 	.byte	0x01
	.zero		1


	//----- nvinfo : EIATTR_MERCURY_ISA_VERSION
	.align		4
        /*0024*/ 	.byte	0x03, 0x5f
        /*0026*/ 	.short	0x0101


	//----- nvinfo : EIATTR_COOP_GROUP_MASK_REGIDS
	.align		4
        /*0028*/ 	.byte	0x04, 0x29
        /*002a*/ 	.short	(.L_2344 - .L_2343)


	//   ....[0]....
.L_2343:
        /*002c*/ 	.word	0xffffffff


	//   ....[1]....
        /*0030*/ 	.word	0xffffffff


	//   ....[2]....
        /*0034*/ 	.word	0xffffffff


	//   ....[3]....
        /*0038*/ 	.word	0xffffffff


	//   ....[4]....
        /*003c*/ 	.word	0xffffffff


	//   ....[5]....
        /*0040*/ 	.word	0xffffffff


	//   ....[6]....
        /*0044*/ 	.word	0xffffffff


	//   ....[7]....
        /*0048*/ 	.word	0xffffffff


	//   ....[8]....
        /*004c*/ 	.word	0xffffffff


	//   ....[9]....
        /*0050*/ 	.word	0xffffffff


	//   ....[10]....
        /*0054*/ 	.word	0xffffffff


	//   ....[11]....
        /*0058*/ 	.word	0xffffffff


	//   ....[12]....
        /*005c*/ 	.word	0xffffffff


	//   ....[13]....
        /*0060*/ 	.word	0xffffffff


	//   ....[14]....
        /*0064*/ 	.word	0xffffffff


	//   ....[15]....
        /*0068*/ 	.word	0xffffffff


	//   ....[16]....
        /*006c*/ 	.word	0xffffffff


	//   ....[17]....
        /*0070*/ 	.word	0xffffffff


	//   ....[18]....
        /*0074*/ 	.word	0xffffffff


	//   ....[19]....
        /*0078*/ 	.word	0xffffffff


	//   ....[20]....
        /*007c*/ 	.word	0xffffffff


	//----- nvinfo : EIATTR_COOP_GROUP_INSTR_OFFSETS
	.align		4
.L_2344:
        /*0080*/ 	.byte	0x04, 0x28
        /*0082*/ 	.short	(.L_2346 - .L_2345)


	//   ....[0]....
.L_2345:
        /*0084*/ 	.word	0x00012820


	//   ....[1]....
        /*0088*/ 	.word	0x00012840


	//   ....[2]....
        /*008c*/ 	.word	0x00012860


	//   ....[3]....
        /*0090*/ 	.word	0x00012880


	//   ....[4]....
        /*0094*/ 	.word	0x000128a0


	//   ....[5]....
        /*0098*/ 	.word	0x00012bf0


	//   ....[6]....
        /*009c*/ 	.word	0x00012c10


	//   ....[7]....
        /*00a0*/ 	.word	0x00012c30


	//   ....[8]....
        /*00a4*/ 	.word	0x00012c50


	//   ....[9]....
        /*00a8*/ 	.word	0x00012c80


	//   ....[10]....
        /*00ac*/ 	.word	0x00012e10


	//   ....[11]....
        /*00b0*/ 	.word	0x00012e50


	//   ....[12]....
        /*00b4*/ 	.word	0x00012e60


	//   ....[13]....
        /*00b8*/ 	.word	0x00012eb0


	//   ....[14]....
        /*00bc*/ 	.word	0x00012f70


	//   ....[15]....
        /*00c0*/ 	.word	0x00012fa0


	//   ....[16]....
        /*00c4*/ 	.word	0x00012fc0


	//   ....[17]....
        /*00c8*/ 	.word	0x00013060


	//   ....[18]....
        /*00cc*/ 	.word	0x000130b0


	//   ....[19]....
        /*00d0*/ 	.word	0x00013150


	//   ....[20]....
        /*00d4*/ 	.word	0x00013180


	//----- nvinfo : EIATTR_VRC_CTA_INIT_COUNT
	.align		4
.L_2346:
        /*00d8*/ 	.byte	0x02, 0x4a
	.zero		1
	.zero		1


	//----- nvinfo : EIATTR_EXIT_INSTR_OFFSETS
	.align		4
        /*00dc*/ 	.byte	0x04, 0x1c
        /*00de*/ 	.short	(.L_2348 - .L_2347)


	//   ....[0]....
.L_2347:
        /*00e0*/ 	.word	0x00000760


	//   ....[1]....
        /*00e4*/ 	.word	0x00013990


	//----- nvinfo : EIATTR_MAX_THREADS
	.align		4
.L_2348:
        /*00e8*/ 	.byte	0x04, 0x05
        /*00ea*/ 	.short	(.L_2350 - .L_2349)
.L_2349:
        /*00ec*/ 	.word	0x00000100
        /*00f0*/ 	.word	0x00000001
        /*00f4*/ 	.word	0x00000001


	//----- nvinfo : EIATTR_CRS_STACK_SIZE
	.align		4
.L_2350:
        /*00f8*/ 	.byte	0x04, 0x1e
        /*00fa*/ 	.short	(.L_2352 - .L_2351)
.L_2351:
        /*00fc*/ 	.word	0x00000000


	//----- nvinfo : EIATTR_CBANK_PARAM_SIZE
	.align		4
.L_2352:
        /*0100*/ 	.byte	0x03, 0x19
        /*0102*/ 	.short	0x00e8


	//----- nvinfo : EIATTR_PARAM_CBANK
	.align		4
        /*0104*/ 	.byte	0x04, 0x0a
        /*0106*/ 	.short	(.L_2354 - .L_2353)
	.align		4
.L_2353:
        /*0108*/ 	.word	index@(.nv.constant0._ZN10layer_norm13ln_fwd_kernelINS_13Kernel_traitsIf13__nv_bfloat16fS2_fjLj6144ELj1ELj1ELj8ELj16ENS_18Kernel_traits_baseILj6144EfS2_fS2_fjLj256EEEEELb1ELb0ELb1ELb0EEEvNS_9FwdParamsE)
        /*010c*/ 	.short	0x0380
        /*010e*/ 	.short	0x00e8


	//----- nvinfo : EIATTR_SW_WAR
	.align		4
.L_2354:
        /*0110*/ 	.byte	0x04, 0x36
        /*0112*/ 	.short	(.L_2356 - .L_2355)
.L_2355:
        /*0114*/ 	.word	0x00000008
.L_2356:


//--------------------- .nv.info._ZN10layer_norm13ln_fwd_kernelINS_13Kernel_traitsIf13__nv_bfloat16fS2_fjLj6144ELj1ELj1ELj8ELj16ENS_18Kernel_traits_baseILj6144EfS2_fS2_fjLj256EEEEELb1ELb0ELb1ELb1EEEvNS_9FwdParamsE --------------------------
	.section	.nv.info._ZN10layer_norm13ln_fwd_kernelINS_13Kernel_traitsIf13__nv_bfloat16fS2_fjLj6144ELj1ELj1ELj8ELj16ENS_18Kernel_traits_baseILj6144EfS2_fS2_fjLj256EEEEELb1ELb0ELb1ELb1EEEvNS_9FwdParamsE,"",@"SHT_CUDA_INFO"
	.sectionflags	@""
	.align	4


	//----- nvinfo : EIATTR_CUDA_API_VERSION
	.align		4
        /*0000*/ 	.byte	0x04, 0x37
        /*0002*/ 	.short	(.L_2358 - .L_2357)
.L_2357:
        /*0004*/ 	.word	0x00000082


	//----- nvinfo : EIATTR_KPARAM_INFO
	.align		4
.L_2358:
        /*0008*/ 	.byte	0x04, 0x17
        /*000a*/ 	.short	(.L_2360 - .L_2359)
.L_2359:
        /*000c*/ 	.word	0x00000000
        /*0010*/ 	.short	0x0000
        /*0012*/ 	.short	0x0000
        /*0014*/ 	.byte	0x00, 0xf0, 0xa1, 0x03


	//----- nvinfo : EIATTR_SPARSE_MMA_MASK
	.align		4
.L_2360:
        /*0018*/ 	.byte	0x03, 0x50
        /*001a*/ 	.short	0x0000


	//----- nvinfo : EIATTR_MAXREG_COUNT
	.align		4
        /*001c*/ 	.byte	0x03, 0x1b
        /*001e*/ 	.short	0x00ff


	//----- nvinfo : EIATTR_NUM_BARRIERS
	.align		4
        /*0020*/ 	.byte	0x02, 0x4c
        /*0022*/ 	.byte	0x01
	.zero		1


	//----- nvinfo : EIATTR_MERCURY_ISA_VERSION
	.align		4
        /*0024*/ 	.byte	0x03, 0x5f
        /*0026*/ 	.short	0x0101


	//----- nvinfo : EIATTR_COOP_GROUP_MASK_REGIDS
	.align		4
        /*0028*/ 	.byte	0x04, 0x29
        /*002a*/ 	.short	(.L_2362 - .L_2361)


	//   ....[0]....
.L_2361:
        /*002c*/ 	.word	0xffffffff


	//   ....[1]....
        /*0030*/ 	.word	0xffffffff


	//   ....[2]....
        /*0034*/ 	.word	0xffffffff


	//   ....[3]....
        /*0038*/ 	.word	0xffffffff


	//   ....[4]....
        /*003c*/ 	.word	0xffffffff


	//   ....[5]....
        /*0040*/ 	.word	0xffffffff


	//   ....[6]....
        /*0044*/ 	.word	0xffffffff


	//   ....[7]....
        /*0048*/ 	.word	0xffffffff


	//   ....[8]....
        /*004c*/ 	.word	0xffffffff


	//   ....[9]....
        /*0050*/ 	.word	0xffffffff


	//   ....[10]....
        /*0054*/ 	.word	0xffffffff


	//   ....[11]....
        /*0058*/ 	.word	0xffffffff


	//   ....[12]....
        /*005c*/ 	.word	0xffffffff


	//   ....[13]....
        /*0060*/ 	.word	0xffffffff


	//   ....[14]....
        /*0064*/ 	.word	0xffffffff


	//   ....[15]....
        /*0068*/ 	.word	0xffffffff


	//   ....[16]....
        /*006c*/ 	.word	0xffffffff


	//   ....[17]....
        /*0070*/ 	.word	0xffffffff


	//   ....[18]....
        /*0074*/ 	.word	0xffffffff


	//   ....[19]....
        /*0078*/ 	.word	0xffffffff


	//   ....[20]....
        /*007c*/ 	.word	0xffffffff


	//----- nvinfo : EIATTR_COOP_GROUP_INSTR_OFFSETS
	.align		4
.L_2362:
        /*0080*/ 	.byte	0x04, 0x28
        /*0082*/ 	.short	(.L_2364 - .L_2363)


	//   ....[0]....
.L_2363:
        /*0084*/ 	.word	0x000108c0


	//   ....[1]....
        /*0088*/ 	.word	0x000108f0


	//   ....[2]....
        /*008c*/ 	.word	0x00010910


	//   ....[3]....
        /*0090*/ 	.word	0x00010940


	//   ....[4]....
        /*0094*/ 	.word	0x00010960


	//   ....[5]....
        /*0098*/ 	.word	0x00010c90


	//   ....[6]....
        /*009c*/ 	.word	0x00010cc0


	//   ....[7]....
        /*00a0*/ 	.word	0x00010ce0


	//   ....[8]....
        /*00a4*/ 	.word	0x00010d00


	//   ....[9]....
        /*00a8*/ 	.word	0x00010d30


	//   ....[10]....
        /*00ac*/ 	.word	0x00010ec0


	//   ....[11]....
        /*00b0*/ 	.word	0x00010f00


	//   ....[12]....
        /*00b4*/ 	.word	0x00010f10


	//   ....[13]....
        /*00b8*/ 	.word	0x00010f60


	//   ....[14]....
        /*00bc*/ 	.word	0x00011020


	//   ....[15]....
        /*00c0*/ 	.word	0x00011050


	//   ....[16]....
        /*00c4*/ 	.word	0x00011070


	//   ....[17]....
        /*00c8*/ 	.word	0x00011110


	//   ....[18]....
        /*00cc*/ 	.word	0x00011160


	//   ....[19]....
        /*00d0*/ 	.word	0x00011210


	//   ....[20]....
        /*00d4*/ 	.word	0x00011240


	//----- nvinfo : EIATTR_VRC_CTA_INIT_COUNT
	.align		4
.L_2364:
        /*00d8*/ 	.byte	0x02, 0x4a
	.zero		1
	.zero		1


	//----- nvinfo : EIATTR_EXIT_INSTR_OFFSETS
	.align		4
        /*00dc*/ 	.byte	0x04, 0x1c
        /*00de*/ 	.short	(.L_2366 - .L_2365)


	//   ....[0]....
.L_2365:
        /*00e0*/ 	.word	0x00000420


	//   ....[1]....
        /*00e4*/ 	.word	0x00011990


	//----- nvinfo : EIATTR_MAX_THREADS
	.align		4
.L_2366:
        /*00e8*/ 	.byte	0x04, 0x05
        /*00ea*/ 	.short	(.L_2368 - .L_2367)
.L_2367:
        /*00ec*/ 	.word	0x00000100
        /*00f0*/ 	.word	0x00000001
        /*00f4*/ 	.word	0x00000001


	//----- nvinfo : EIATTR_CRS_STACK_SIZE
	.align		4
.L_2368:
        /*00f8*/ 	.byte	0x04, 0x1e
        /*00fa*/ 	.short	(.L_2370 - .L_2369)
.L_2369:
        /*00fc*/ 	.word	0x00000000


	//----- nvinfo : EIATTR_CBANK_PARAM_SIZE
	.align		4
.L_2370:
        /*0100*/ 	.byte	0x03, 0x19
        /*0102*/ 	.short	0x00e8


	//----- nvinfo : EIATTR_PARAM_CBANK
	.align		4
        /*0104*/ 	.byte	0x04, 0x0a
        /*0106*/ 	.short	(.L_2372 - .L_2371)
	.align		4
.L_2371:
        /*0108*/ 	.word	index@(.nv.constant0._ZN10layer_norm13ln_fwd_kernelINS_13Kernel_traitsIf13__nv_bfloat16fS2_fjLj6144ELj1ELj1ELj8ELj16ENS_18Kernel_traits_baseILj6144EfS2_fS2_fjLj256EEEEELb1ELb0ELb1ELb1EEEvNS_9FwdParamsE)
        /*010c*/ 	.short	0x0380
        /*010e*/ 	.short	0x00e8


	//----- nvinfo : EIATTR_SW_WAR
	.align		4
.L_2372:
        /*0110*/ 	.byte	0x04, 0x36
        /*0112*/ 	.short	(.L_2374 - .L_2373)
.L_2373:
        /*0114*/ 	.word	0x00000008
.L_2374:


//--------------------- .nv.info._ZN10layer_norm13ln_fwd_kernelINS_13Kernel_traitsIf13__nv_bfloat16fS2_fjLj6144ELj1ELj1ELj8ELj16ENS_18Kernel_traits_baseILj6144EfS2_fS2_fjLj256EEEEELb1ELb1ELb0ELb0EEEvNS_9FwdParamsE --------------------------
	.section	.nv.info._ZN10layer_norm13ln_fwd_kernelINS_13Kernel_traitsIf13__nv_bfloat16fS2_fjLj6144ELj1ELj1ELj8ELj16ENS_18Kernel_traits_baseILj6144EfS2_fS2_fjLj256EEEEELb1ELb1ELb0ELb0EEEvNS_9FwdParamsE,"",@"SHT_CUDA_INFO"
	.sectionflags	@""
	.align	4


	//----- nvinfo : EIATTR_CUDA_API_VERSION
	.align		4
        /*0000*/ 	.byte	0x04, 0x37
        /*0002*/ 	.short	(.L_2376 - .L_2375)
.L_2375:
        /*0004*/ 	.word	0x00000082


	//----- nvinfo : EIATTR_KPARAM_INFO
	.align		4
.L_2376:
        /*0008*/ 	.byte	0x04, 0x17
        /*000a*/ 	.short	(.L_2378 - .L_2377)
.L_2377:
        /*000c*/ 	.word	0x00000000
        /*0010*/ 	.short	0x0000
        /*0012*/ 	.short	0x0000
        /*0014*/ 	.byte	0x00, 0xf0, 0xa1, 0x03


	//----- nvinfo : EIATTR_SPARSE_MMA_MASK
	.align		4
.L_2378:
        /*0018*/ 	.byte	0x03, 0x50
        /*001a*/ 	.short	0x0000


	//----- nvinfo : EIATTR_MAXREG_COUNT
	.align		4
        /*001c*/ 	.byte	0x03, 0x1b
        /*001e*/ 	.short	0x00ff


	//----- nvinfo : EIATTR_NUM_BARRIERS
	.align		4
        /*0020*/ 	.byte	0x02, 0x4c
        /*0022*/ 	.byte	0x01
	.zero		1


	//----- nvinfo : EIATTR_MERCURY_ISA_VERSION
	.align		4
        /*0024*/ 	.byte	0x03, 0x5f
        /*0026*/ 	.short	0x0101


	//----- nvinfo : EIATTR_COOP_GROUP_MASK_REGIDS
	.align		4
        /*0028*/ 	.byte	0x04, 0x29
        /*002a*/ 	.short	(.L_2380 - .L_2379)


	//   ....[0]....
.L_2379:
        /*002c*/ 	.word	0xffffffff


	//   ....[1]....
        /*0030*/ 	.word	0xffffffff


	//   ....[2]....
        /*0034*/ 	.word	0xffffffff


	//   ....[3]....
        /*0038*/ 	.word	0xffffffff


	//   ....[4]....
        /*003c*/ 	.word	0xffffffff


	//   ....[5]....
        /*0040*/ 	.word	0xffffffff


	//   ....[6]....
        /*0044*/ 	.word	0xffffffff


	//   ....[7]....
        /*0048*/ 	.word	0xffffffff


	//   ....[8]....
        /*004c*/ 	.word	0xffffffff


	//   ....[9]....
        /*0050*/ 	.word	0xffffffff


	//   ....[10]....
        /*0054*/ 	.word	0xffffffff


	//   ....[11]....
        /*0058*/ 	.word	0xffffffff


	//   ....[12]....
        /*005c*/ 	.word	0xffffffff


	//   ....[13]....
        /*0060*/ 	.word	0xffffffff


	//   ....[14]....
        /*0064*/ 	.word	0xffffffff


	//   ....[15]....
        /*0068*/ 	.word	0xffffffff


	//   ....[16]....
        /*006c*/ 	.word	0xffffffff


	//   ....[17]....
        /*0070*/ 	.word	0xffffffff


	//   ....[18]....
        /*0074*/ 	.word	0xffffffff


	//   ....[19]....
        /*0078*/ 	.word	0xffffffff


	//   ....[20]....
        /*007c*/ 	.word	0xffffffff


	//----- nvinfo : EIATTR_COOP_GROUP_INSTR_OFFSETS
	.align		4
.L_2380:
        /*0080*/ 	.byte	0x04, 0x28
        /*0082*/ 	.short	(.L_2382 - .L_2381)


	//   ....[0]....
.L_2381:
        /*0084*/ 	.word	0x000142f0


	//   ....[1]....
        /*0088*/ 	.word	0x00014310


	//   ....[2]....
        /*008c*/ 	.word	0x00014330


	//   ....[3]....
        /*0090*/ 	.word	0x00014350


	//   ....[4]....
        /*0094*/ 	.word	0x00014370


	//   ....[5]....
        /*0098*/ 	.word	0x000146f0


	//   ....[6]....
        /*009c*/ 	.word	0x00014710


	//   ....[7]....
        /*00a0*/ 	.word	0x00014730


	//   ....[8]....
        /*00a4*/ 	.word	0x00014750


	//   ....[9]....
        /*00a8*/ 	.word	0x00014770


	//   ....[10]....
        /*00ac*/ 	.word	0x000148f0


	//   ....[11]....
        /*00b0*/ 	.word	0x00014930


	//   ....[12]....
        /*00b4*/ 	.word	0x00014940


	//   ....[13]....
        /*00b8*/ 	.word	0x00014980


	//   ....[14]....
        /*00bc*/ 	.word	0x00014a50


	//   ....[15]....
        /*00c0*/ 	.word	0x00014a80


	//   ....[16]....
        /*00c4*/ 	.word	0x00014aa0


	//   ....[17]....
        /*00c8*/ 	.word	0x00014b40


	//   ....[18]....
        /*00cc*/ 	.word	0x00014b90


	//   ....[19]....
        /*00d0*/ 	.word	0x00014c30


	//   ....[20]....
        /*00d4*/ 	.word	0x00014c60


	//----- nvinfo : EIATTR_VRC_CTA_INIT_COUNT
	.align		4
.L_2382:
        /*00d8*/ 	.byte	0x02, 0x4a
	.zero		1
	.zero		1


	//----- nvinfo : EIATTR_EXIT_INSTR_OFFSETS
	.align		4
        /*00dc*/ 	.byte	0x04, 0x1c
        /*00de*/ 	.short	(.L_2384 - .L_2383)


	//   ....[0]....
.L_2383:
        /*00e0*/ 	.word	0x00000830


	//   ....[1]....
        /*00e4*/ 	.word	0x00015400


	//----- nvinfo : EIATTR_INDIRECT_BRANCH_TARGETS
	.align		4
.L_2384:
        /*00e8*/ 	.byte	0x04, 0x34
        /*00ea*/ 	.short	(.L_2386 - .L_2385)


	//   ....[0]....
.L_2385:
        /*00ec*/ 	.word	.L_x_20815@srel
        /*00f0*/ 	.short	0x0
        /*00f2*/ 	.short	0x0
        /*00f4*/ 	.word	0x3
        /*00f8*/ 	.word	.L_x_20816@srel
        /*00fc*/ 	.word	.L_x_20817@srel
        /*0100*/ 	.word	.L_x_20818@srel


	//----- nvinfo : EIATTR_MAX_THREADS
	.align		4
.L_2386:
        /*0104*/ 	.byte	0x04, 0x05
        /*0106*/ 	.short	(.L_2388 - .L_2387)
.L_2387:
        /*0108*/ 	.word	0x00000100
        /*010c*/ 	.word	0x00000001
        /*0110*/ 	.word	0x00000001


	//----- nvinfo : EIATTR_CRS_STACK_SIZE
	.align		4
.L_2388:
        /*0114*/ 	.byte	0x04, 0x1e
        /*0116*/ 	.short	(.L_2390 - .L_2389)
.L_2389:
        /*0118*/ 	.word	0x00000000


	//----- nvinfo : EIATTR_CBANK_PARAM_SIZE
	.align		4
.L_2390:
        /*011c*/ 	.byte	0x03, 0x19
        /*011e*/ 	.short	0x00e8


	//----- nvinfo : EIATTR_PARAM_CBANK
	.align		4
        /*0120*/ 	.byte	0x04, 0x0a
        /*0122*/ 	.short	(.L_2392 - .L_2391)
	.align		4
.L_2391:
        /*0124*/ 	.word	index@(.nv.constant0._ZN10layer_norm13ln_fwd_kernelINS_13Kernel_traitsIf13__nv_bfloat16fS2_fjLj6144ELj1ELj1ELj8ELj16ENS_18Kernel_traits_baseILj6144EfS2_fS2_fjLj256EEEEELb1ELb1ELb0ELb0EEEvNS_9FwdParamsE)
        /*0128*/ 	.short	0x0380
        /*012a*/ 	.short	0x00e8


	//----- nvinfo : EIATTR_SW_WAR
	.align		4
.L_2392:
        /*012c*/ 	.byte	0x04, 0x36
        /*012e*/ 	.short	(.L_2394 - .L_2393)
.L_2393:
        /*0130*/ 	.word	0x00000008
.L_2394:


//--------------------- .nv.info._ZN10layer_norm13ln_fwd_kernelINS_13Kernel_traitsIf13__nv_bfloat16fS2_fjLj6144ELj1ELj1ELj8ELj16ENS_18Kernel_traits_baseILj6144EfS2_fS2_fjLj256EEEEELb1ELb1ELb0ELb1EEEvNS_9FwdParamsE --------------------------
	.section	.nv.info._ZN10layer_norm13ln_fwd_kernelINS_13Kernel_traitsIf13__nv_bfloat16fS2_fjLj6144ELj1ELj1ELj8ELj16ENS_18Kernel_traits_baseILj6144EfS2_fS2_fjLj256EEEEELb1ELb1ELb0ELb1EEEvNS_9FwdParamsE,"",@"SHT_CUDA_INFO"
	.sectionflags	@""
	.align	4


	//----- nvinfo : EIATTR_CUDA_API_VERSION
	.align		4
        /*0000*/ 	.byte	0x04, 0x37
        /*0002*/ 	.short	(.L_2396 - .L_2395)
.L_2395:
        /*0004*/ 	.word	0x00000082


	//----- nvinfo : EIATTR_KPARAM_INFO
	.align		4
.L_2396:
        /*0008*/ 	.byte	0x04, 0x17
        /*000a*/ 	.short	(.L_2398 - .L_2397)
.L_2397:
        /*000c*/ 	.word	0x00000000
        /*0010*/ 	.short	0x0000
        /*0012*/ 	.short	0x0000
        /*0014*/ 	.byte	0x00, 0xf0, 0xa1, 0x03


	//----- nvinfo : EIATTR_SPARSE_MMA_MASK
	.align		4
.L_2398:
        /*0018*/ 	.byte	0x03, 0x50
        /*001a*/ 	.short	0x0000


	//----- nvinfo : EIATTR_MAXREG_COUNT
	.align		4
        /*001c*/ 	.byte	0x03, 0x1b
        /*001e*/ 	.short	0x00ff


	//----- nvinfo : EIATTR_NUM_BARRIERS
	.align		4
        /*0020*/ 	.byte	0x02, 0x4c
        /*0022*/ 	.byte	0x01
	.zero		1


	//----- nvinfo : EIATTR_ANNOTATIONS
	.align		4
        /*0024*/ 	.byte	0x04, 0x55
        /*0026*/ 	.short	(.L_2400 - .L_2399)


	//   ....[0]....
.L_2399:
        /*0028*/ 	.word	0x00000001
        /*002c*/ 	.byte	0xe0, 0x03, 0x00, 0x00, 0x01, 0x00, 0x00, 0x00, 0xf0, 0x03, 0x00, 0x00, 0x01, 0x00, 0x00, 0x00
        /*003c*/ 	.byte	0xd0, 0x05, 0x00, 0x00, 0x01, 0x00, 0x00, 0x00, 0xe0, 0x05, 0x00, 0x00, 0x01, 0x00, 0x00, 0x00
        /*004c*/ 	.byte	0xe0, 0x19, 0x01, 0x00, 0x01, 0x00, 0x00, 0x00, 0x00, 0x1a, 0x01, 0x00, 0x01, 0x00, 0x00, 0x00
        /*005c*/ 	.byte	0x20, 0x1a, 0x01, 0x00, 0x01, 0x00, 0x00, 0x00, 0x30, 0x1a, 0x01, 0x00


	//----- nvinfo : EIATTR_MERCURY_ISA_VERSION
	.align		4
.L_2400:
        /*0068*/ 	.byte	0x03, 0x5f
        /*006a*/ 	.short	0x0101


	//----- nvinfo : EIATTR_COOP_GROUP_MASK_REGIDS
	.align		4
        /*006c*/ 	.byte	0x04, 0x29
        /*006e*/ 	.short	(.L_2402 - .L_2401)


	//   ....[0]....
.L_2401:
        /*0070*/ 	.word	0xffffffff


	//   ....[1]....
        /*0074*/ 	.word	0xffffffff


	//   ....[2]....
        /*0078*/ 	.word	0xffffffff


	//   ....[3]....
        /*007c*/ 	.word	0xffffffff


	//   ....[4]....
        /*0080*/ 	.word	0xffffffff


	//   ....[5]....
        /*0084*/ 	.word	0xffffffff


	//   ....[6]....
        /*0088*/ 	.word	0xffffffff


	//   ....[7]....
        /*008c*/ 	.word	0xffffffff


	//   ....[8]....
        /*0090*/ 	.word	0xffffffff


	//   ....[9]....
        /*0094*/ 	.word	0xffffffff


	//   ....[10]....
        /*0098*/ 	.word	0xffffffff


	//   ....[11]....
        /*009c*/ 	.word	0xffffffff


	//   ....[12]....
        /*00a0*/ 	.word	0xffffffff


	//   ....[13]....
        /*00a4*/ 	.word	0xffffffff


	//   ....[14]....
        /*00a8*/ 	.word	0xffffffff


	//   ....[15]....
        /*00ac*/ 	.word	0xffffffff


	//   ....[16]....
        /*00b0*/ 	.word	0xffffffff


	//   ....[17]....
        /*00b4*/ 	.word	0xffffffff


	//   ....[18]....
        /*00b8*/ 	.word	0xffffffff


	//   ....[19]....
        /*00bc*/ 	.word	0xffffffff


	//   ....[20]....
        /*00c0*/ 	.word	0xffffffff


	//----- nvinfo : EIATTR_COOP_GROUP_INSTR_OFFSETS
	.align		4
.L_2402:
        /*00c4*/ 	.byte	0x04, 0x28
        /*00c6*/ 	.short	(.L_2404 - .L_2403)


	//   ....[0]....
.L_2403:
        /*00c8*/ 	.word	0x00010e60


	//   ....[1]....
        /*00cc*/ 	.word	0x00010e80


	//   ....[2]....
        /*00d0*/ 	.word	0x00010eb0


	//   ....[3]....
        /*00d4*/ 	.word	0x00010ed0


	//   ....[4]....
        /*00d8*/ 	.word	0x00010ef0


	//   ....[5]....
        /*00dc*/ 	.word	0x00011220


	//   ....[6]....
        /*00e0*/ 	.word	0x00011240


	//   ....[7]....
        /*00e4*/ 	.word	0x00011260


	//   ....[8]....
        /*00e8*/ 	.word	0x00011280


	//   ....[9]....
        /*00ec*/ 	.word	0x000112a0


	//   ....[10]....
        /*00f0*/ 	.word	0x00011440


	//   ....[11]....
        /*00f4*/ 	.word	0x00011470


	//   ....[12]....
        /*00f8*/ 	.word	0x00011530


	//   ....[13]....
        /*00fc*/ 	.word	0x00011560


	//   ....[14]....
        /*0100*/ 	.word	0x00011590


	//   ....[15]....
        /*0104*/ 	.word	0x00011630


	//   ....[16]....
        /*0108*/ 	.word	0x00011680


	//   ....[17]....
        /*010c*/ 	.word	0x00011690


	//   ....[18]....
        /*0110*/ 	.word	0x00011740


	//   ....[19]....
        /*0114*/ 	.word	0x00011760


	//   ....[20]....
        /*0118*/ 	.word	0x000117c0


	//----- nvinfo : EIATTR_VRC_CTA_INIT_COUNT
	.align		4
.L_2404:
        /*011c*/ 	.byte	0x02, 0x4a
	.zero		1
	.zero		1


	//----- nvinfo : EIATTR_EXIT_INSTR_OFFSETS
	.align		4
        /*0120*/ 	.byte	0x04, 0x1c
        /*0122*/ 	.short	(.L_2406 - .L_2405)


	//   ....[0]....
.L_2405:
        /*0124*/ 	.word	0x00000620


	//   ....[1]....
        /*0128*/ 	.word	0x00011eb0


	//----- nvinfo : EIATTR_INDIRECT_BRANCH_TARGETS
	.align		4
.L_2406:
        /*012c*/ 	.byte	0x04, 0x34
        /*012e*/ 	.short	(.L_2408 - .L_2407)


	//   ....[0]....
.L_2407:
        /*0130*/ 	.word	.L_x_20819@srel
        /*0134*/ 	.short	0x0
        /*0136*/ 	.short	0x0
        /*0138*/ 	.word	0x3
        /*013c*/ 	.word	.L_x_20820@srel
        /*0140*/ 	.word	.L_x_20821@srel
        /*0144*/ 	.word	.L_x_20822@srel


	//----- nvinfo : EIATTR_MAX_THREADS
	.align		4
.L_2408:
        /*0148*/ 	.byte	0x04, 0x05
        /*014a*/ 	.short	(.L_2410 - .L_2409)
.L_2409:
        /*014c*/ 	.word	0x00000100
        /*0150*/ 	.word	0x00000001
        /*0154*/ 	.word	0x00000001


	//----- nvinfo : EIATTR_CRS_STACK_SIZE
	.align		4
.L_2410:
        /*0158*/ 	.byte	0x04, 0x1e
        /*015a*/ 	.short	(.L_2412 - .L_2411)
.L_2411:
        /*015c*/ 	.word	0x00000000


	//----- nvinfo : EIATTR_CBANK_PARAM_SIZE
	.align		4
.L_2412:
        /*0160*/ 	.byte	0x03, 0x19
        /*0162*/ 	.short	0x00e8


	//----- nvinfo : EIATTR_PARAM_CBANK
	.align		4
        /*0164*/ 	.byte	0x04, 0x0a
        /*0166*/ 	.short	(.L_2414 - .L_2413)
	.align		4
.L_2413:
        /*0168*/ 	.word	index@(.nv.constant0._ZN10layer_norm13ln_fwd_kernelINS_13Kernel_traitsIf13__nv_bfloat16fS2_fjLj6144ELj1ELj1ELj8ELj16ENS_18Kernel_traits_baseILj6144EfS2_fS2_fjLj256EEEEELb1ELb1ELb0ELb1EEEvNS_9FwdParamsE)
        /*016c*/ 	.short	0x0380
        /*016e*/ 	.short	0x00e8


	//----- nvinfo : EIATTR_SW_WAR
	.align		4
.L_2414:
        /*0170*/ 	.byte	0x04, 0x36
        /*0172*/ 	.short	(.L_2416 - .L_2415)
.L_2415:
        /*0174*/ 	.word	0x00000008
.L_2416:


//--------------------- .nv.info._ZN10layer_norm13ln_fwd_kernelINS_13Kernel_traitsIf13__nv_bfloat16fS2_fjLj6144ELj1ELj1ELj8ELj16ENS_18Kernel_traits_baseILj6144EfS2_fS2_fjLj256EEEEELb1ELb1ELb1ELb0EEEvNS_9FwdParamsE --------------------------
	.section	.nv.info._ZN10layer_norm13ln_fwd_kernelINS_13Kernel_traitsIf13__nv_bfloat16fS2_fjLj6144ELj1ELj1ELj8ELj16ENS_18Kernel_traits_baseILj6144EfS2_fS2_fjLj256EEEEELb1ELb1ELb1ELb0EEEvNS_9FwdParamsE,"",@"SHT_CUDA_INFO"
	.sectionflags	@""
	.align	4


	//----- nvinfo : EIATTR_CUDA_API_VERSION
	.align		4
        /*0000*/ 	.byte	0x04, 0x37
        /*0002*/ 	.short	(.L_2418 - .L_2417)
.L_2417:
        /*0004*/ 	.word	0x00000082


	//----- nvinfo : EIATTR_KPARAM_INFO
	.align		4
.L_2418:
        /*0008*/ 	.byte	0x04, 0x17
        /*000a*/ 	.short	(.L_2420 - .L_2419)
.L_2419:
        /*000c*/ 	.word	0x00000000
        /*0010*/ 	.short	0x0000
        /*0012*/ 	.short	0x0000
        /*0014*/ 	.byte	0x00, 0xf0, 0xa1, 0x03


	//----- nvinfo : EIATTR_SPARSE_MMA_MASK
	.align		4
.L_2420:
        /*0018*/ 	.byte	0x03, 0x50
        /*001a*/ 	.short	0x0000


	//----- nvinfo : EIATTR_MAXREG_COUNT
	.align		4
        /*001c*/ 	.byte	0x03, 0x1b
        /*001e*/ 	.short	0x00ff


	//----- nvinfo : EIATTR_NUM_BARRIERS
	.align		4
        /*0020*/ 	.byte	0x02, 0x4c
        /*0022*/ 	.byte	0x01
	.zero		1


	//----- nvinfo : EIATTR_MERCURY_ISA_VERSION
	.align		4
        /*0024*/ 	.byte	0x03, 0x5f
        /*0026*/ 	.short	0x0101


	//----- nvinfo : EIATTR_COOP_GROUP_MASK_REGIDS
	.align		4
        /*0028*/ 	.byte	0x04, 0x29
        /*002a*/ 	.short	(.L_2422 - .L_2421)


	//   ....[0]....
.L_2421:
        /*002c*/ 	.word	0xffffffff


	//   ....[1]....
        /*0030*/ 	.word	0xffffffff


	//   ....[2]....
        /*0034*/ 	.word	0xffffffff


	//   ....[3]....
        /*0038*/ 	.word	0xffffffff


	//   ....[4]....
        /*003c*/ 	.word	0xffffffff


	//   ....[5]....
        /*0040*/ 	.word	0xffffffff


	//   ....[6]....
        /*0044*/ 	.word	0xffffffff


	//   ....[7]....
        /*0048*/ 	.word	0xffffffff


	//   ....[8]....
        /*004c*/ 	.word	0xffffffff


	//   ....[9]....
        /*0050*/ 	.word	0xffffffff


	//   ....[10]....
        /*0054*/ 	.word	0xffffffff


	//   ....[11]....
        /*0058*/ 	.word	0xffffffff


	//   ....[12]....
        /*005c*/ 	.word	0xffffffff


	//   ....[13]....
        /*0060*/ 	.word	0xffffffff


	//   ....[14]....
        /*0064*/ 	.word	0xffffffff


	//   ....[15]....
        /*0068*/ 	.word	0xffffffff


	//   ....[16]....
        /*006c*/ 	.word	0xffffffff


	//   ....[17]....
        /*0070*/ 	.word	0xffffffff


	//   ....[18]....
        /*0074*/ 	.word	0xffffffff


	//   ....[19]....
        /*0078*/ 	.word	0xffffffff


	//   ....[20]....
        /*007c*/ 	.word	0xffffffff


	//----- nvinfo : EIATTR_COOP_GROUP_INSTR_OFFSETS
	.align		4
.L_2422:
        /*0080*/ 	.byte	0x04, 0x28
        /*0082*/ 	.short	(.L_2424 - .L_2423)


	//   ....[0]....
.L_2423:
        /*0084*/ 	.word	0x00014bb0


	//   ....[1]....
        /*0088*/ 	.word	0x00014bd0


	//   ....[2]....
        /*008c*/ 	.word	0x00014bf0


	//   ....[3]....
        /*0090*/ 	.word	0x00014c10


	//   ....[4]....
        /*0094*/ 	.word	0x00014c30


	//   ....[5]....
        /*0098*/ 	.word	0x00014fa0


	//   ....[6]....
        /*009c*/ 	.word	0x00014fc0


	//   ....[7]....
        /*00a0*/ 	.word	0x00014fe0


	//   ....[8]....
        /*00a4*/ 	.word	0x00015000


	//   ....[9]....
        /*00a8*/ 	.word	0x00015020


	//   ....[10]....
        /*00ac*/ 	.word	0x000151a0


	//   ....[11]....
        /*00b0*/ 	.word	0x000151d0


	//   ....[12]....
        /*00b4*/ 	.word	0x000151e0


	//   ....[13]....
        /*00b8*/ 	.word	0x00015220


	//   ....[14]....
        /*00bc*/ 	.word	0x000152f0


	//   ....[15]....
        /*00c0*/ 	.word	0x00015320


	//   ....[16]....
        /*00c4*/ 	.word	0x00015340


	//   ....[17]....
        /*00c8*/ 	.word	0x000153e0


	//   ....[18]....
        /*00cc*/ 	.word	0x00015430


	//   ....[19]....
        /*00d0*/ 	.word	0x000154d0


	//   ....[20]....
        /*00d4*/ 	.word	0x00015500


	//----- nvinfo : EIATTR_VRC_CTA_INIT_COUNT
	.align		4
.L_2424:
        /*00d8*/ 	.byte	0x02, 0x4a
	.zero		1
	.zero		1


	//----- nvinfo : EIATTR_EXIT_INSTR_OFFSETS
	.align		4
        /*00dc*/ 	.byte	0x04, 0x1c
        /*00de*/ 	.short	(.L_2426 - .L_2425)


	//   ....[0]....
.L_2425:
        /*00e0*/ 	.word	0x00000820


	//   ....[1]....
        /*00e4*/ 	.word	0x00015d00


	//----- nvinfo : EIATTR_MAX_THREADS
	.align		4
.L_2426:
        /*00e8*/ 	.byte	0x04, 0x05
        /*00ea*/ 	.short	(.L_2428 - .L_2427)
.L_2427:
        /*00ec*/ 	.word	0x00000100
        /*00f0*/ 	.word	0x00000001
        /*00f4*/ 	.word	0x00000001


	//----- nvinfo : EIATTR_CRS_STACK_SIZE
	.align		4
.L_2428:
        /*00f8*/ 	.byte	0x04, 0x1e
        /*00fa*/ 	.short	(.L_2430 - .L_2429)
.L_2429:
        /*00fc*/ 	.word	0x00000000


	//----- nvinfo : EIATTR_CBANK_PARAM_SIZE
	.align		4
.L_2430:
        /*0100*/ 	.byte	0x03, 0x19
        /*0102*/ 	.short	0x00e8


	//----- nvinfo : EIATTR_PARAM_CBANK
	.align		4
        /*0104*/ 	.byte	0x04, 0x0a
        /*0106*/ 	.short	(.L_2432 - .L_2431)
	.align		4
.L_2431:
        /*0108*/ 	.word	index@(.nv.constant0._ZN10layer_norm13ln_fwd_kernelINS_13Kernel_traitsIf13__nv_bfloat16fS2_fjLj6144ELj1ELj1ELj8ELj16ENS_18Kernel_traits_baseILj6144EfS2_fS2_fjLj256EEEEELb1ELb1ELb1ELb0EEEvNS_9FwdParamsE)
        /*010c*/ 	.short	0x0380
        /*010e*/ 	.short	0x00e8


	//----- nvinfo : EIATTR_SW_WAR
	.align		4
.L_2432:
        /*0110*/ 	.byte	0x04, 0x36
        /*0112*/ 	.short	(.L_2434 - .L_2433)
.L_2433:
        /*0114*/ 	.word	0x00000008
.L_2434:


//--------------------- .nv.info._ZN10layer_norm13ln_fwd_kernelINS_13Kernel_traitsIf13__nv_bfloat16fS2_fjLj6144ELj1ELj1ELj8ELj16ENS_18Kernel_traits_baseILj6144EfS2_fS2_fjLj256EEEEELb1ELb1ELb1ELb1EEEvNS_9FwdParamsE --------------------------
	.section	.nv.info._ZN10layer_norm13ln_fwd_kernelINS_13Kernel_traitsIf13__nv_bfloat16fS2_fjLj6144ELj1ELj1ELj8ELj16ENS_18Kernel_traits_baseILj6144EfS2_fS2_fjLj256EEEEELb1ELb1ELb1ELb1EEEvNS_9FwdParamsE,"",@"SHT_CUDA_INFO"
	.sectionflags	@""
	.align	4


	//----- nvinfo : EIATTR_CUDA_API_VERSION
	.align		4
        /*0000*/ 	.byte	0x04, 0x37
        /*0002*/ 	.short	(.L_2436 - .L_2435)
.L_2435:
        /*0004*/ 	.word	0x00000082


	//----- nvinfo : EIATTR_KPARAM_INFO
	.align		4
.L_2436:
        /*0008*/ 	.byte	0x04, 0x17
        /*000a*/ 	.short	(.L_2438 - .L_2437)
.L_2437:
        /*000c*/ 	.word	0x00000000
        /*0010*/ 	.short	0x0000
        /*0012*/ 	.short	0x0000
        /*0014*/ 	.byte	0x00, 0xf0, 0xa1, 0x03


	//----- nvinfo : EIATTR_SPARSE_MMA_MASK
	.align		4
.L_2438:
        /*0018*/ 	.byte	0x03, 0x50
        /*001a*/ 	.short	0x0000


	//----- nvinfo : EIATTR_MAXREG_COUNT
	.align		4
        /*001c*/ 	.byte	0x03, 0x1b
        /*001e*/ 	.short	0x00ff


	//----- nvinfo : EIATTR_NUM_BARRIERS
	.align		4
        /*0020*/ 	.byte	0x02, 0x4c
        /*0022*/ 	.byte	0x01
	.zero		1


	//----- nvinfo : EIATTR_MERCURY_ISA_VERSION
	.align		4
        /*0024*/ 	.byte	0x03, 0x5f
        /*0026*/ 	.short	0x0101


	//----- nvinfo : EIATTR_COOP_GROUP_MASK_REGIDS
	.align		4
        /*0028*/ 	.byte	0x04, 0x29
        /*002a*/ 	.short	(.L_2440 - .L_2439)


	//   ....[0]....
.L_2439:
        /*002c*/ 	.word	0xffffffff


	//   ....[1]....
        /*0030*/ 	.word	0xffffffff


	//   ....[2]....
        /*0034*/ 	.word	0xffffffff


	//   ....[3]....
        /*0038*/ 	.word	0xffffffff


	//   ....[4]....
        /*003c*/ 	.word	0xffffffff


	//   ....[5]....
        /*0040*/ 	.word	0xffffffff


	//   ....[6]....
        /*0044*/ 	.word	0xffffffff


	//   ....[7]....
        /*0048*/ 	.word	0xffffffff


	//   ....[8]....
        /*004c*/ 	.word	0xffffffff


	//   ....[9]....
        /*0050*/ 	.word	0xffffffff


	//   ....[10]....
        /*0054*/ 	.word	0xffffffff


	//   ....[11]....
        /*0058*/ 	.word	0xffffffff


	//   ....[12]....
        /*005c*/ 	.word	0xffffffff


	//   ....[13]....
        /*0060*/ 	.word	0xffffffff


	//   ....[14]....
        /*0064*/ 	.word	0xffffffff


	//   ....[15]....
        /*0068*/ 	.word	0xffffffff


	//   ....[16]....
        /*006c*/ 	.word	0xffffffff


	//   ....[17]....
        /*0070*/ 	.word	0xffffffff


	//   ....[18]....
        /*0074*/ 	.word	0xffffffff


	//   ....[19]....
        /*0078*/ 	.word	0xffffffff


	//   ....[20]....
        /*007c*/ 	.word	0xffffffff


	//----- nvinfo : EIATTR_COOP_GROUP_INSTR_OFFSETS
	.align		4
.L_2440:
        /*0080*/ 	.byte	0x04, 0x28
        /*0082*/ 	.short	(.L_2442 - .L_2441)


	//   ....[0]....
.L_2441:
        /*0084*/ 	.word	0x00013550


	//   ....[1]....
        /*0088*/ 	.word	0x00013590


	//   ....[2]....
        /*008c*/ 	.word	0x000135b0


	//   ....[3]....
        /*0090*/ 	.word	0x000135d0


	//   ....[4]....
        /*0094*/ 	.word	0x000135f0


	//   ....[5]....
        /*0098*/ 	.word	0x00013950


	//   ....[6]....
        /*009c*/ 	.word	0x00013970


	//   ....[7]....
        /*00a0*/ 	.word	0x00013990


	//   ....[8]....
        /*00a4*/ 	.word	0x000139b0


	//   ....[9]....
        /*00a8*/ 	.word	0x000139d0


	//   ....[10]....
        /*00ac*/ 	.word	0x00013b50


	//   ....[11]....
        /*00b0*/ 	.word	0x00013b80


	//   ....[12]....
        /*00b4*/ 	.word	0x00013b90


	//   ....[13]....
        /*00b8*/ 	.word	0x00013bd0


	//   ....[14]....
        /*00bc*/ 	.word	0x00013ca0


	//   ....[15]....
        /*00c0*/ 	.word	0x00013cd0


	//   ....[16]....
        /*00c4*/ 	.word	0x00013cf0


	//   ....[17]....
        /*00c8*/ 	.word	0x00013d90


	//   ....[18]....
        /*00cc*/ 	.word	0x00013df0


	//   ....[19]....
        /*00d0*/ 	.word	0x00013e90


	//   ....[20]....
        /*00d4*/ 	.word	0x00013ec0


	//----- nvinfo : EIATTR_VRC_CTA_INIT_COUNT
	.align		4
.L_2442:
        /*00d8*/ 	.byte	0x02, 0x4a
	.zero		1
	.zero		1


	//----- nvinfo : EIATTR_EXIT_INSTR_OFFSETS
	.align		4
        /*00dc*/ 	.byte	0x04, 0x1c
        /*00de*/ 	.short	(.L_2444 - .L_2443)


	//   ....[0]....
.L_2443:
        /*00e0*/ 	.word	0x000005c0


	//   ....[1]....
        /*00e4*/ 	.word	0x00014600


	//----- nvinfo : EIATTR_MAX_THREADS
	.align		4
.L_2444:
        /*00e8*/ 	.byte	0x04, 0x05
        /*00ea*/ 	.short	(.L_2446 - .L_2445)
.L_2445:
        /*00ec*/ 	.word	0x00000100
        /*00f0*/ 	.word	0x00000001
        /*00f4*/ 	.word	0x00000001


	//----- nvinfo : EIATTR_CRS_STACK_SIZE
	.align		4
.L_2446:
        /*00f8*/ 	.byte	0x04, 0x1e
        /*00fa*/ 	.short	(.L_2448 - .L_2447)
.L_2447:
        /*00fc*/ 	.word	0x00000000


	//----- nvinfo : EIATTR_CBANK_PARAM_SIZE
	.align		4
.L_2448:
        /*0100*/ 	.byte	0x03, 0x19
        /*0102*/ 	.short	0x00e8


	//----- nvinfo : EIATTR_PARAM_CBANK
	.align		4
        /*0104*/ 	.byte	0x04, 0x0a
        /*0106*/ 	.short	(.L_2450 - .L_2449)
	.align		4
.L_2449:
        /*0108*/ 	.word	index@(.nv.constant0._ZN10layer_norm13ln_fwd_kernelINS_13Kernel_traitsIf13__nv_bfloat16fS2_fjLj6144ELj1ELj1ELj8ELj16ENS_18Kernel_traits_baseILj6144EfS2_fS2_fjLj256EEEEELb1ELb1ELb1ELb1EEEvNS_9FwdParamsE)
        /*010c*/ 	.short	0x0380
        /*010e*/ 	.short	0x00e8


	//----- nvinfo : EIATTR_SW_WAR
	.align		4
.L_2450:
        /*0110*/ 	.byte	0x04, 0x36
        /*0112*/ 	.short	(.L_2452 - .L_2451)
.L_2451:
        /*0114*/ 	.word	0x00000008
.L_2452:


//--------------------- .nv.info._ZN10layer_norm13ln_fwd_kernelINS_13Kernel_traitsIf6__halfS2_S2_fjLj6144ELj1ELj1ELj8ELj16ENS_18Kernel_traits_baseILj6144EfS2_S2_S2_fjLj256EEEEELb0ELb0ELb0ELb0EEEvNS_9FwdParamsE --------------------------
	.section	.nv.info._ZN10layer_norm13ln_fwd_kernelINS_13Kernel_traitsIf6__halfS2_S2_fjLj6144ELj1ELj1ELj8ELj16ENS_18Kernel_traits_baseILj6144EfS2_S2_S2_fjLj256EEEEELb0ELb0ELb0ELb0EEEvNS_9FwdParamsE,"",@"SHT_CUDA_INFO"
	.sectionflags	@""
	.align	4


	//----- nvinfo : EIATTR_CUDA_API_VERSION
	.align		4
        /*0000*/ 	.byte	0x04, 0x37
        /*0002*/ 	.short	(.L_2454 - .L_2453)
.L_2453:
        /*0004*/ 	.word	0x00000082


	//----- nvinfo : EIATTR_KPARAM_INFO
	.align		4
.L_2454:
        /*0008*/ 	.byte	0x04, 0x17
        /*000a*/ 	.short	(.L_2456 - .L_2455)
.L_2455:
        /*000c*/ 	.word	0x00000000
        /*0010*/ 	.short	0x0000
        /*0012*/ 	.short	0x0000
        /*0014*/ 	.byte	0x00, 0xf0, 0xa1, 0x03


	//----- nvinfo : EIATTR_SPARSE_MMA_MASK
	.align		4
.L_2456:
        /*0018*/ 	.byte	0x03, 0x50
        /*001a*/ 	.short	0x0000


	//----- nvinfo : EIATTR_MAXREG_COUNT
	.align		4
        /*001c*/ 	.byte	0x03, 0x1b
        /*001e*/ 	.short	0x00ff


	//----- nvinfo : EIATTR_NUM_BARRIERS
	.align		4
        /*0020*/ 	.byte	0x02, 0x4c
        /*0022*/ 	.byte	0x01
	.zero		1


	//----- nvinfo : EIATTR_MERCURY_ISA_VERSION
	.align		4
        /*0024*/ 	.byte	0x03, 0x5f
        /*0026*/ 	.short	0x0101


	//----- nvinfo : EIATTR_COOP_GROUP_MASK_REGIDS
	.align		4
        /*0028*/ 	.byte	0x04, 0x29
        /*002a*/ 	.short	(.L_2458 - .L_2457)


	//   ....[0]....
.L_2457:
        /*002c*/ 	.word	0xffffffff


	//   ....[1]....
        /*0030*/ 	.word	0xffffffff


	//   ....[2]....
        /*0034*/ 	.word	0xffffffff


	//   ....[3]....
        /*0038*/ 	.word	0xffffffff


	//   ....[4]....
        /*003c*/ 	.word	0xffffffff


	//   ....[5]....
        /*0040*/ 	.word	0xffffffff


	//   ....[6]....
        /*0044*/ 	.word	0xffffffff


	//   ....[7]....
        /*0048*/ 	.word	0xffffffff


	//   ....[8]....
        /*004c*/ 	.word	0xffffffff


	//   ....[9]....
        /*0050*/ 	.word	0xffffffff


	//   ....[10]....
        /*0054*/ 	.word	0xffffffff


	//   ....[11]....
        /*0058*/ 	.word	0xffffffff


	//   ....[12]....
        /*005c*/ 	.word	0xffffffff


	//   ....[13]....
        /*0060*/ 	.word	0xffffffff


	//   ....[14]....
        /*0064*/ 	.word	0xffffffff


	//   ....[15]....
        /*0068*/ 	.word	0xffffffff


	//   ....[16]....
        /*006c*/ 	.word	0xffffffff


	//   ....[17]....
        /*0070*/ 	.word	0xffffffff


	//   ....[18]....
        /*0074*/ 	.word	0xffffffff


	//   ....[19]....
        /*0078*/ 	.word	0xffffffff


	//   ....[20]....
        /*007c*/ 	.word	0xffffffff


	//----- nvinfo : EIATTR_COOP_GROUP_INSTR_OFFSETS
	.align		4
.L_2458:
        /*0080*/ 	.byte	0x04, 0x28
        /*0082*/ 	.short	(.L_2460 - .L_2459)


	//   ....[0]....
.L_2459:
        /*0084*/ 	.word	0x00001930


	//   ....[1]....
        /*0088*/ 	.word	0x00001950


	//   ....[2]....
        /*008c*/ 	.word	0x00001970


	//   ....[3]....
        /*0090*/ 	.word	0x00001990


	//   ....[4]....
        /*0094*/ 	.word	0x000019b0


	//   ....[5]....
        /*0098*/ 	.word	0x00001d00


	//   ....[6]....
        /*009c*/ 	.word	0x00001d20


	//   ....[7]....
        /*00a0*/ 	.word	0x00001d40


	//   ....[8]....
        /*00a4*/ 	.word	0x00001d60


	//   ....[9]....
        /*00a8*/ 	.word	0x00001d90


	//   ....[10]....
        /*00ac*/ 	.word	0x00001f30


	//   ....[11]....
        /*00b0*/ 	.word	0x00001f70


	//   ....[12]....
        /*00b4*/ 	.word	0x00002000


	//   ....[13]....
        /*00b8*/ 	.word	0x00002060


	//   ....[14]....
        /*00bc*/ 	.word	0x00002080


	//   ....[15]....
        /*00c0*/ 	.word	0x00002120


	//   ....[16]....
        /*00c4*/ 	.word	0x00002160


	//   ....[17]....
        /*00c8*/ 	.word	0x00002180


	//   ....[18]....
        /*00cc*/ 	.word	0x00002190


	//   ....[19]....
        /*00d0*/ 	.word	0x00002280


	//   ....[20]....
        /*00d4*/ 	.word	0x00002290


	//----- nvinfo : EIATTR_VRC_CTA_INIT_COUNT
	.align		4
.L_2460:
        /*00d8*/ 	.byte	0x02, 0x4a
	.zero		1
	.zero		1


	//----- nvinfo : EIATTR_EXIT_INSTR_OFFSETS
	.align		4
        /*00dc*/ 	.byte	0x04, 0x1c
        /*00de*/ 	.short	(.L_2462 - .L_2461)


	//   ....[0]....
.L_2461:
        /*00e0*/ 	.word	0x00000530


	//   ....[1]....
        /*00e4*/ 	.word	0x00002a20


	//----- nvinfo : EIATTR_MAX_THREADS
	.align		4
.L_2462:
        /*00e8*/ 	.byte	0x04, 0x05
        /*00ea*/ 	.short	(.L_2464 - .L_2463)
.L_2463:
        /*00ec*/ 	.word	0x00000100
        /*00f0*/ 	.word	0x00000001
        /*00f4*/ 	.word	0x00000001


	//----- nvinfo : EIATTR_CRS_STACK_SIZE
	.align		4
.L_2464:
        /*00f8*/ 	.byte	0x04, 0x1e
        /*00fa*/ 	.short	(.L_2466 - .L_2465)
.L_2465:
        /*00fc*/ 	.word	0x00000000


	//----- nvinfo : EIATTR_CBANK_PARAM_SIZE
	.align		4
.L_2466:
        /*0100*/ 	.byte	0x03, 0x19
        /*0102*/ 	.short	0x00e8


	//----- nvinfo : EIATTR_PARAM_CBANK
	.align		4
        /*0104*/ 	.byte	0x04, 0x0a
        /*0106*/ 	.short	(.L_2468 - .L_2467)
	.align		4
.L_2467:
        /*0108*/ 	.word	index@(.nv.constant0._ZN10layer_norm13ln_fwd_kernelINS_13Kernel_traitsIf6__halfS2_S2_fjLj6144ELj1ELj1ELj8ELj16ENS_18Kernel_traits_baseILj6144EfS2_S2_S2_fjLj256EEEEELb0ELb0ELb0ELb0EEEvNS_9FwdParamsE)
        /*010c*/ 	.short	0x0380
        /*010e*/ 	.short	0x00e8


	//----- nvinfo : EIATTR_SW_WAR
	.align		4
.L_2468:
        /*0110*/ 	.byte	0x04, 0x36
        /*0112*/ 	.short	(.L_2470 - .L_2469)
.L_2469:
        /*0114*/ 	.word	0x00000008
.L_2470:


//--------------------- .nv.info._ZN10layer_norm13ln_fwd_kernelINS_13Kernel_traitsIf6__halfS2_S2_fjLj6144ELj1ELj1ELj8ELj16ENS_18Kernel_traits_baseILj6144EfS2_S2_S2_fjLj256EEEEELb0ELb0ELb0ELb1EEEvNS_9FwdParamsE --------------------------
	.section	.nv.info._ZN10layer_norm13ln_fwd_kernelINS_13Kernel_traitsIf6__halfS2_S2_fjLj6144ELj1ELj1ELj8ELj16ENS_18Kernel_traits_baseILj6144EfS2_S2_S2_fjLj256EEEEELb0ELb0ELb0ELb1EEEvNS_9FwdParamsE,"",@"SHT_CUDA_INFO"
	.sectionflags	@""
	.align	4


	//----- nvinfo : EIATTR_CUDA_API_VERSION
	.align		4
        /*0000*/ 	.byte	0x04, 0x37
        /*0002*/ 	.short	(.L_2472 - .L_2471)
.L_2471:
        /*0004*/ 	.word	0x00000082


	//----- nvinfo : EIATTR_KPARAM_INFO
	.align		4
.L_2472:
        /*0008*/ 	.byte	0x04, 0x17
        /*000a*/ 	.short	(.L_2474 - .L_2473)
.L_2473:
        /*000c*/ 	.word	0x00000000
        /*0010*/ 	.short	0x0000
        /*0012*/ 	.short	0x0000
        /*0014*/ 	.byte	0x00, 0xf0, 0xa1, 0x03


	//----- nvinfo : EIATTR_SPARSE_MMA_MASK
	.align		4
.L_2474:
        /*0018*/ 	.byte	0x03, 0x50
        /*001a*/ 	.short	0x0000


	//----- nvinfo : EIATTR_MAXREG_COUNT
	.align		4
        /*001c*/ 	.byte	0x03, 0x1b
        /*001e*/ 	.short	0x00ff


	//----- nvinfo : EIATTR_NUM_BARRIERS
	.align		4
        /*0020*/ 	.byte	0x02, 0x4c
        /*0022*/ 	.byte	0x01
	.zero		1


	//----- nvinfo : EIATTR_MERCURY_ISA_VERSION
	.align		4
        /*0024*/ 	.byte	0x03, 0x5f
        /*0026*/ 	.short	0x0101


	//----- nvinfo : EIATTR_COOP_GROUP_MASK_REGIDS
	.align		4
        /*0028*/ 	.byte	0x04, 0x29
        /*002a*/ 	.short	(.L_2476 - .L_2475)


	//   ....[0]....
.L_2475:
        /*002c*/ 	.word	0xffffffff


	//   ....[1]....
        /*0030*/ 	.word	0xffffffff


	//   ....[2]....
        /*0034*/ 	.word	0xffffffff


	//   ....[3]....
        /*0038*/ 	.word	0xffffffff


	//   ....[4]....
        /*003c*/ 	.word	0xffffffff


	//   ....[5]....
        /*0040*/ 	.word	0xffffffff


	//   ....[6]....
        /*0044*/ 	.word	0xffffffff


	//   ....[7]....
        /*0048*/ 	.word	0xffffffff


	//   ....[8]....
        /*004c*/ 	.word	0xffffffff


	//   ....[9]....
        /*0050*/ 	.word	0xffffffff


	//   ....[10]....
        /*0054*/ 	.word	0xffffffff


	//   ....[11]....
        /*0058*/ 	.word	0xffffffff


	//   ....[12]....
        /*005c*/ 	.word	0xffffffff


	//   ....[13]....
        /*0060*/ 	.word	0xffffffff


	//   ....[14]....
        /*0064*/ 	.word	0xffffffff


	//   ....[15]....
        /*0068*/ 	.word	0xffffffff


	//   ....[16]....
        /*006c*/ 	.word	0xffffffff


	//   ....[17]....
        /*0070*/ 	.word	0xffffffff


	//   ....[18]....
        /*0074*/ 	.word	0xffffffff


	//   ....[19]....
        /*0078*/ 	.word	0xffffffff


	//   ....[20]....
        /*007c*/ 	.word	0xffffffff


	//----- nvinfo : EIATTR_COOP_GROUP_INSTR_OFFSETS
	.align		4
.L_2476:
        /*0080*/ 	.byte	0x04, 0x28
        /*0082*/ 	.short	(.L_2478 - .L_2477)


	//   ....[0]....
.L_2477:
        /*0084*/ 	.word	0x000014d0


	//   ....[1]....
        /*0088*/ 	.word	0x000014f0


	//   ....[2]....
        /*008c*/ 	.word	0x00001510


	//   ....[3]....
        /*0090*/ 	.word	0x00001530


	//   ....[4]....
        /*0094*/ 	.word	0x00001550


	//   ....[5]....
        /*0098*/ 	.word	0x00001880


	//   ....[6]....
        /*009c*/ 	.word	0x000018a0


	//   ....[7]....
        /*00a0*/ 	.word	0x000018c0


	//   ....[8]....
        /*00a4*/ 	.word	0x000018f0


	//   ....[9]....
        /*00a8*/ 	.word	0x00001930


	//   ....[10]....
        /*00ac*/ 	.word	0x00001ae0


	//   ....[11]....
        /*00b0*/ 	.word	0x00001b20


	//   ....[12]....
        /*00b4*/ 	.word	0x00001bd0


	//   ....[13]....
        /*00b8*/ 	.word	0x00001c00


	//   ....[14]....
        /*00bc*/ 	.word	0x00001c20


	//   ....[15]....
        /*00c0*/ 	.word	0x00001cc0


	//   ....[16]....
        /*00c4*/ 	.word	0x00001cf0


	//   ....[17]....
        /*00c8*/ 	.word	0x00001d10


	//   ....[18]....
        /*00cc*/ 	.word	0x00001d70


	//   ....[19]....
        /*00d0*/ 	.word	0x00001e30


	//   ....[20]....
        /*00d4*/ 	.word	0x00001e40


	//----- nvinfo : EIATTR_VRC_CTA_INIT_COUNT
	.align		4
.L_2478:
        /*00d8*/ 	.byte	0x02, 0x4a
	.zero		1
	.zero		1


	//----- nvinfo : EIATTR_EXIT_INSTR_OFFSETS
	.align		4
        /*00dc*/ 	.byte	0x04, 0x1c
        /*00de*/ 	.short	(.L_2480 - .L_2479)


	//   ....[0]....
.L_2479:
        /*00e0*/ 	.word	0x00000310


	//   ....[1]....
        /*00e4*/ 	.word	0x00002500


	//----- nvinfo : EIATTR_MAX_THREADS
	.align		4
.L_2480:
        /*00e8*/ 	.byte	0x04, 0x05
        /*00ea*/ 	.short	(.L_2482 - .L_2481)
.L_2481:
        /*00ec*/ 	.word	0x00000100
        /*00f0*/ 	.word	0x00000001
        /*00f4*/ 	.word	0x00000001


	//----- nvinfo : EIATTR_CRS_STACK_SIZE
	.align		4
.L_2482:
        /*00f8*/ 	.byte	0x04, 0x1e
        /*00fa*/ 	.short	(.L_2484 - .L_2483)
.L_2483:
        /*00fc*/ 	.word	0x00000000


	//----- nvinfo : EIATTR_CBANK_PARAM_SIZE
	.align		4
.L_2484:
        /*0100*/ 	.byte	0x03, 0x19
        /*0102*/ 	.short	0x00e8


	//----- nvinfo : EIATTR_PARAM_CBANK
	.align		4
        /*0104*/ 	.byte	0x04, 0x0a
        /*0106*/ 	.short	(.L_2486 - .L_2485)
	.align		4
.L_2485:
        /*0108*/ 	.word	index@(.nv.constant0._ZN10layer_norm13ln_fwd_kernelINS_13Kernel_traitsIf6__halfS2_S2_fjLj6144ELj1ELj1ELj8ELj16ENS_18Kernel_traits_baseILj6144EfS2_S2_S2_fjLj256EEEEELb0ELb0ELb0ELb1EEEvNS_9FwdParamsE)
        /*010c*/ 	.short	0x0380
        /*010e*/ 	.short	0x00e8


	//----- nvinfo : EIATTR_SW_WAR
	.align		4
.L_2486:
        /*0110*/ 	.byte	0x04, 0x36
        /*0112*/ 	.short	(.L_2488 - .L_2487)
.L_2487:
        /*0114*/ 	.word	0x00000008
.L_2488:


//--------------------- .nv.info._ZN10layer_norm13ln_fwd_kernelINS_13Kernel_traitsIf6__halfS2_S2_fjLj6144ELj1ELj1ELj8ELj16ENS_18Kernel_traits_baseILj6144EfS2_S2_S2_fjLj256EEEEELb0ELb0ELb1ELb0EEEvNS_9FwdParamsE --------------------------
	.section	.nv.info._ZN10layer_norm13ln_fwd_kernelINS_13Kernel_traitsIf6__halfS2_S2_fjLj6144ELj1ELj1ELj8ELj16ENS_18Kernel_traits_baseILj6144EfS2_S2_S2_fjLj256EEEEELb0ELb0ELb1ELb0EEEvNS_9FwdParamsE,"",@"SHT_CUDA_INFO"
	.sectionflags	@""
	.align	4


	//----- nvinfo : EIATTR_CUDA_API_VERSION
	.align		4
        /*0000*/ 	.byte	0x04, 0x37
        /*0002*/ 	.short	(.L_2490 - .L_2489)
.L_2489:
        /*0004*/ 	.word	0x00000082


	//----- nvinfo : EIATTR_KPARAM_INFO
	.align		4
.L_2490:
        /*0008*/ 	.byte	0x04, 0x17
        /*000a*/ 	.short	(.L_2492 - .L_2491)
.L_2491:
        /*000c*/ 	.word	0x00000000
        /*0010*/ 	.short	0x0000
        /*0012*/ 	.short	0x0000
        /*0014*/ 	.byte	0x00, 0xf0, 0xa1, 0x03


	//----- nvinfo : EIATTR_SPARSE_MMA_MASK
	.align		4
.L_2492:
        /*0018*/ 	.byte	0x03, 0x50
        /*001a*/ 	.short	0x0000


	//----- nvinfo : EIATTR_MAXREG_COUNT
	.align		4
        /*001c*/ 	.byte	0x03, 0x1b
        /*001e*/ 	.short	0x00ff


	//----- nvinfo : EIATTR_NUM_BARRIERS
	.align		4
        /*0020*/ 	.byte	0x02, 0x4c
        /*0022*/ 	.byte	0x01
	.zero		1


	//----- nvinfo : EIATTR_MERCURY_ISA_VERSION
	.align		4
        /*0024*/ 	.byte	0x03, 0x5f
        /*0026*/ 	.short	0x0101


	//----- nvinfo : EIATTR_COOP_GROUP_MASK_REGIDS
	.align		4
        /*0028*/ 	.byte	0x04, 0x29
        /*002a*/ 	.short	(.L_2494 - .L_2493)


	//   ....[0]....
.L_2493:
        /*002c*/ 	.word	0xffffffff


	//   ....[1]....
        /*0030*/ 	.word	0xffffffff


	//   ....[2]....
        /*0034*/ 	.word	0xffffffff


	//   ....[3]....
        /*0038*/ 	.word	0xffffffff


	//   ....[4]....
        /*003c*/ 	.word	0xffffffff


	//   ....[5]....
        /*0040*/ 	.word	0xffffffff


	//   ....[6]....
        /*0044*/ 	.word	0xffffffff


	//   ....[7]....
        /*0048*/ 	.word	0xffffffff


	//   ....[8]....
        /*004c*/ 	.word	0xffffffff


	//   ....[9]....
        /*0050*/ 	.word	0xffffffff


	//   ....[10]....
        /*0054*/ 	.word	0xffffffff


	//   ....[11]....
        /*0058*/ 	.word	0xffffffff


	//   ....[12]....
        /*005c*/ 	.word	0xffffffff


	//   ....[13]....
        /*0060*/ 	.word	0xffffffff


	//   ....[14]....
        /*0064*/ 	.word	0xffffffff


	//   ....[15]....
        /*0068*/ 	.word	0xffffffff


	//   ....[16]....
        /*006c*/ 	.word	0xffffffff


	//   ....[17]....
        /*0070*/ 	.word	0xffffffff


	//   ....[18]....
        /*0074*/ 	.word	0xffffffff


	//   ....[19]....
        /*0078*/ 	.word	0xffffffff


	//   ....[20]....
        /*007c*/ 	.word	0xffffffff


	//----- nvinfo : EIATTR_COOP_GROUP_INSTR_OFFSETS
	.align		4
.L_2494:
        /*0080*/ 	.byte	0x04, 0x28
        /*0082*/ 	.short	(.L_2496 - .L_2495)


	//   ....[0]....
.L_2495:
        /*0084*/ 	.word	0x00001d80


	//   ....[1]....
        /*0088*/ 	.word	0x00001da0


	//   ....[2]....
        /*008c*/ 	.word	0x00001dc0


	//   ....[3]....
        /*0090*/ 	.word	0x00001de0


	//   ....[4]....
        /*0094*/ 	.word	0x00001e00


	//   ....[5]....
        /*0098*/ 	.word	0x00002160


	//   ....[6]....
        /*009c*/ 	.word	0x00002180


	//   ....[7]....
        /*00a0*/ 	.word	0x000021a0


	//   ....[8]....
        /*00a4*/ 	.word	0x000021c0


	//   ....[9]....
        /*00a8*/ 	.word	0x000021e0


	//   ....[10]....
        /*00ac*/ 	.word	0x00002370


	//   ....[11]....
        /*00b0*/ 	.word	0x000023a0


	//   ....[12]....
        /*00b4*/ 	.word	0x00002440


	//   ....[13]....
        /*00b8*/ 	.word	0x00002460


	//   ....[14]....
        /*00bc*/ 	.word	0x000024b0


	//   ....[15]....
        /*00c0*/ 	.word	0x00002540


	//   ....[16]....
        /*00c4*/ 	.word	0x00002550


	//   ....[17]....
        /*00c8*/ 	.word	0x000025b0


	//   ....[18]....
        /*00cc*/ 	.word	0x00002660


	//   ....[19]....
        /*00d0*/ 	.word	0x00002680


	//   ....[20]....
        /*00d4*/ 	.word	0x000026c0


	//----- nvinfo : EIATTR_VRC_CTA_INIT_COUNT
	.align		4
.L_2496:
        /*00d8*/ 	.byte	0x02, 0x4a
	.zero		1
	.zero		1


	//----- nvinfo : EIATTR_EXIT_INSTR_OFFSETS
	.align		4
        /*00dc*/ 	.byte	0x04, 0x1c
        /*00de*/ 	.short	(.L_2498 - .L_2497)


	//   ....[0]....
.L_2497:
        /*00e0*/ 	.word	0x00000510


	//   ....[1]....
        /*00e4*/ 	.word	0x00002ed0


	//----- nvinfo : EIATTR_MAX_THREADS
	.align		4
.L_2498:
        /*00e8*/ 	.byte	0x04, 0x05
        /*00ea*/ 	.short	(.L_2500 - .L_2499)
.L_2499:
        /*00ec*/ 	.word	0x00000100
        /*00f0*/ 	.word	0x00000001
        /*00f4*/ 	.word	0x00000001


	//----- nvinfo : EIATTR_CRS_STACK_SIZE
	.align		4
.L_2500:
        /*00f8*/ 	.byte	0x04, 0x1e
        /*00fa*/ 	.short	(.L_2502 - .L_2501)
.L_2501:
        /*00fc*/ 	.word	0x00000000


	//----- nvinfo : EIATTR_CBANK_PARAM_SIZE
	.align		4
.L_2502:
        /*0100*/ 	.byte	0x03, 0x19
        /*0102*/ 	.short	0x00e8


	//----- nvinfo : EIATTR_PARAM_CBANK
	.align		4
        /*0104*/ 	.byte	0x04, 0x0a
        /*0106*/ 	.short	(.L_2504 - .L_2503)
	.align		4
.L_2503:
        /*0108*/ 	.word	index@(.nv.constant0._ZN10layer_norm13ln_fwd_kernelINS_13Kernel_traitsIf6__halfS2_S2_fjLj6144ELj1ELj1ELj8ELj16ENS_18Kernel_traits_baseILj6144EfS2_S2_S2_fjLj256EEEEELb0ELb0ELb1ELb0EEEvNS_9FwdParamsE)
        /*010c*/ 	.short	0x0380
        /*010e*/ 	.short	0x00e8


	//----- nvinfo : EIATTR_SW_WAR
	.align		4
.L_2504:
        /*0110*/ 	.byte	0x04, 0x36
        /*0112*/ 	.short	(.L_2506 - .L_2505)
.L_2505:
        /*0114*/ 	.word	0x00000008
.L_2506:


//--------------------- .nv.info._ZN10layer_norm13ln_fwd_kernelINS_13Kernel_traitsIf6__halfS2_S2_fjLj6144ELj1ELj1ELj8ELj16ENS_18Kernel_traits_baseILj6144EfS2_S2_S2_fjLj256EEEEELb0ELb0ELb1ELb1EEEvNS_9FwdParamsE --------------------------
	.section	.nv.info._ZN10layer_norm13ln_fwd_kernelINS_13Kernel_traitsIf6__halfS2_S2_fjLj6144ELj1ELj1ELj8ELj16ENS_18Kernel_traits_baseILj6144EfS2_S2_S2_fjLj256EEEEELb0ELb0ELb1ELb1EEEvNS_9FwdParamsE,"",@"SHT_CUDA_INFO"
	.sectionflags	@""
	.align	4


	//----- nvinfo : EIATTR_CUDA_API_VERSION
	.align		4
        /*0000*/ 	.byte	0x04, 0x37
        /*0002*/ 	.short	(.L_2508 - .L_2507)
.L_2507:
        /*0004*/ 	.word	0x00000082


	//----- nvinfo : EIATTR_KPARAM_INFO
	.align		4
.L_2508:
        /*0008*/ 	.byte	0x04, 0x17
        /*000a*/ 	.short	(.L_2510 - .L_2509)
.L_2509:
        /*000c*/ 	.word	0x00000000
        /*0010*/ 	.short	0x0000
        /*0012*/ 	.short	0x0000
        /*0014*/ 	.byte	0x00, 0xf0, 0xa1, 0x03


	//----- nvinfo : EIATTR_SPARSE_MMA_MASK
	.align		4
.L_2510:
        /*0018*/ 	.byte	0x03, 0x50
        /*001a*/ 	.short	0x0000


	//----- nvinfo : EIATTR_MAXREG_COUNT
	.align		4
        /*001c*/ 	.byte	0x03, 0x1b
        /*001e*/ 	.short	0x00ff


	//----- nvinfo : EIATTR_NUM_BARRIERS
	.align		4
        /*0020*/ 	.byte	0x02, 0x4c
        /*0022*/ 	.byte	0x01
	.zero		1


	//----- nvinfo : EIATTR_MERCURY_ISA_VERSION
	.align		4
        /*0024*/ 	.byte	0x03, 0x5f
        /*0026*/ 	.short	0x0101


	//----- nvinfo : EIATTR_COOP_GROUP_MASK_REGIDS
	.align		4
        /*0028*/ 	.byte	0x04, 0x29
        /*002a*/ 	.short	(.L_2512 - .L_2511)


	//   ....[0]....
.L_2511:
        /*002c*/ 	.word	0xffffffff


	//   ....[1]....
        /*0030*/ 	.word	0xffffffff


	//   ....[2]....
        /*0034*/ 	.word	0xffffffff


	//   ....[3]....
        /*0038*/ 	.word	0xffffffff


	//   ....[4]....
        /*003c*/ 	.word	0xffffffff


	//   ....[5]....
        /*0040*/ 	.word	0xffffffff


	//   ....[6]....
        /*0044*/ 	.word	0xffffffff


	//   ....[7]....
        /*0048*/ 	.word	0xffffffff


	//   ....[8]....
        /*004c*/ 	.word	0xffffffff


	//   ....[9]....
        /*0050*/ 	.word	0xffffffff


	//   ....[10]....
        /*0054*/ 	.word	0xffffffff


	//   ....[11]....
        /*0058*/ 	.word	0xffffffff


	//   ....[12]....
        /*005c*/ 	.word	0xffffffff


	//   ....[13]....
        /*0060*/ 	.word	0xffffffff


	//   ....[14]....
        /*0064*/ 	.word	0xffffffff


	//   ....[15]....
        /*0068*/ 	.word	0xffffffff


	//   ....[16]....
        /*006c*/ 	.word	0xffffffff


	//   ....[17]....
        /*0070*/ 	.word	0xffffffff


	//   ....[18]....
        /*0074*/ 	.word	0xffffffff


	//   ....[19]....
        /*0078*/ 	.word	0xffffffff


	//   ....[20]....
        /*007c*/ 	.word	0xffffffff


	//----- nvinfo : EIATTR_COOP_GROUP_INSTR_OFFSETS
	.align		4
.L_2512:
        /*0080*/ 	.byte	0x04, 0x28
        /*0082*/ 	.short	(.L_2514 - .L_2513)


	//   ....[0]....
.L_2513:
        /*0084*/ 	.word	0x00001910


	//   ....[1]....
        /*0088*/ 	.word	0x00001930


	//   ....[2]....
        /*008c*/ 	.word	0x00001950


	//   ....[3]....
        /*0090*/ 	.word	0x00001970


	//   ....[4]....
        /*0094*/ 	.word	0x00001990


	//   ....[5]....
        /*0098*/ 	.word	0x00001cc0


	//   ....[6]....
        /*009c*/ 	.word	0x00001ce0


	//   ....[7]....
        /*00a0*/ 	.word	0x00001d00


	//   ....[8]....
        /*00a4*/ 	.word	0x00001d30


	//   ....[9]....
        /*00a8*/ 	.word	0x00001d60


	//   ....[10]....
        /*00ac*/ 	.word	0x00001f10


	//   ....[11]....
        /*00b0*/ 	.word	0x00001f40


	//   ....[12]....
        /*00b4*/ 	.word	0x00001fd0


	//   ....[13]....
        /*00b8*/ 	.word	0x00002000


	//   ....[14]....
        /*00bc*/ 	.word	0x00002030


	//   ....[15]....
        /*00c0*/ 	.word	0x00002080


	//   ....[16]....
        /*00c4*/ 	.word	0x00002100


	//   ....[17]....
        /*00c8*/ 	.word	0x00002150


	//   ....[18]....
        /*00cc*/ 	.word	0x00002160


	//   ....[19]....
        /*00d0*/ 	.word	0x00002250


	//   ....[20]....
        /*00d4*/ 	.word	0x00002260


	//----- nvinfo : EIATTR_VRC_CTA_INIT_COUNT
	.align		4
.L_2514:
        /*00d8*/ 	.byte	0x02, 0x4a
	.zero		1
	.zero		1


	//----- nvinfo : EIATTR_EXIT_INSTR_OFFSETS
	.align		4
        /*00dc*/ 	.byte	0x04, 0x1c
        /*00de*/ 	.short	(.L_2516 - .L_2515)


	//   ....[0]....
.L_2515:
        /*00e0*/ 	.word	0x00000300


	//   ....[1]....
        /*00e4*/ 	.word	0x000029c0


	//----- nvinfo : EIATTR_MAX_THREADS
	.align		4
.L_2516:
        /*00e8*/ 	.byte	0x04, 0x05
        /*00ea*/ 	.short	(.L_2518 - .L_2517)
.L_2517:
        /*00ec*/ 	.word	0x00000100
        /*00f0*/ 	.word	0x00000001
        /*00f4*/ 	.word	0x00000001


	//----- nvinfo : EIATTR_CRS_STACK_SIZE
	.align		4
.L_2518:
        /*00f8*/ 	.byte	0x04, 0x1e
        /*00fa*/ 	.short	(.L_2520 - .L_2519)
.L_2519:
        /*00fc*/ 	.word	0x00000000


	//----- nvinfo : EIATTR_CBANK_PARAM_SIZE
	.align		4
.L_2520:
        /*0100*/ 	.byte	0x03, 0x19
        /*0102*/ 	.short	0x00e8


	//----- nvinfo : EIATTR_PARAM_CBANK
	.align		4
        /*0104*/ 	.byte	0x04, 0x0a
        /*0106*/ 	.short	(.L_2522 - .L_2521)
	.align		4
.L_2521:
        /*0108*/ 	.word	index@(.nv.constant0._ZN10layer_norm13ln_fwd_kernelINS_13Kernel_traitsIf6__halfS2_S2_fjLj6144ELj1ELj1ELj8ELj16ENS_18Kernel_traits_baseILj6144EfS2_S2_S2_fjLj256EEEEELb0ELb0ELb1ELb1EEEvNS_9FwdParamsE)
        /*010c*/ 	.short	0x0380
        /*010e*/ 	.short	0x00e8


	//----- nvinfo : EIATTR_SW_WAR
	.align		4
.L_2522:
        /*0110*/ 	.byte	0x04, 0x36
        /*0112*/ 	.short	(.L_2524 - .L_2523)
.L_2523:
        /*0114*/ 	.word	0x00000008
.L_2524:


//--------------------- .nv.info._ZN10layer_norm13ln_fwd_kernelINS_13Kernel_traitsIf6__halfS2_S2_fjLj6144ELj1ELj1ELj8ELj16ENS_18Kernel_traits_baseILj6144EfS2_S2_S2_fjLj256EEEEELb0ELb1ELb0ELb0EEEvNS_9FwdParamsE --------------------------
	.section	.nv.info._ZN10layer_norm13ln_fwd_kernelINS_13Kernel_traitsIf6__halfS2_S2_fjLj6144ELj1ELj1ELj8ELj16ENS_18Kernel_traits_baseILj6144EfS2_S2_S2_fjLj256EEEEELb0ELb1ELb0ELb0EEEvNS_9FwdParamsE,"",@"SHT_CUDA_INFO"
	.sectionflags	@""
	.align	4


	//----- nvinfo : EIATTR_CUDA_API_VERSION
	.align		4
        /*0000*/ 	.byte	0x04, 0x37
        /*0002*/ 	.short	(.L_2526 - .L_2525)
.L_2525:
        /*0004*/ 	.word	0x00000082


	//----- nvinfo : EIATTR_KPARAM_INFO
	.align		4
.L_2526:
        /*0008*/ 	.byte	0x04, 0x17
        /*000a*/ 	.short	(.L_2528 - .L_2527)
.L_2527:
        /*000c*/ 	.word	0x00000000
        /*0010*/ 	.short	0x0000
        /*0012*/ 	.short	0x0000
        /*0014*/ 	.byte	0x00, 0xf0, 0xa1, 0x03


	//----- nvinfo : EIATTR_SPARSE_MMA_MASK
	.align		4
.L_2528:
        /*0018*/ 	.byte	0x03, 0x50
        /*001a*/ 	.short	0x0000


	//----- nvinfo : EIATTR_MAXREG_COUNT
	.align		4
        /*001c*/ 	.byte	0x03, 0x1b
        /*001e*/ 	.short	0x00ff


	//----- nvinfo : EIATTR_NUM_BARRIERS
	.align		4
        /*0020*/ 	.byte	0x02, 0x4c
        /*0022*/ 	.byte	0x01
	.zero		1


	//----- nvinfo : EIATTR_MERCURY_ISA_VERSION
	.align		4
        /*0024*/ 	.byte	0x03, 0x5f
        /*0026*/ 	.short	0x0101


	//----- nvinfo : EIATTR_COOP_GROUP_MASK_REGIDS
	.align		4
        /*0028*/ 	.byte	0x04, 0x29
        /*002a*/ 	.short	(.L_2530 - .L_2529)


	//   ....[0]....
.L_2529:
        /*002c*/ 	.word	0xffffffff


	//   ....[1]....
        /*0030*/ 	.word	0xffffffff


	//   ....[2]....
        /*0034*/ 	.word	0xffffffff


	//   ....[3]....
        /*0038*/ 	.word	0xffffffff


	//   ....[4]....
        /*003c*/ 	.word	0xffffffff


	//   ....[5]....
        /*0040*/ 	.word	0xffffffff


	//   ....[6]....
        /*0044*/ 	.word	0xffffffff


	//   ....[7]....
        /*0048*/ 	.word	0xffffffff


	//   ....[8]....
        /*004c*/ 	.word	0xffffffff


	//   ....[9]....
        /*0050*/ 	.word	0xffffffff


	//   ....[10]....
        /*0054*/ 	.word	0xffffffff


	//   ....[11]....
        /*0058*/ 	.word	0xffffffff


	//   ....[12]....
        /*005c*/ 	.word	0xffffffff


	//   ....[13]....
        /*0060*/ 	.word	0xffffffff


	//   ....[14]....
        /*0064*/ 	.word	0xffffffff


	//   ....[15]....
        /*0068*/ 	.word	0xffffffff


	//   ....[16]....
        /*006c*/ 	.word	0xffffffff


	//   ....[17]....
        /*0070*/ 	.word	0xffffffff


	//   ....[18]....
        /*0074*/ 	.word	0xffffffff


	//   ....[19]....
        /*0078*/ 	.word	0xffffffff


	//   ....[20]....
        /*007c*/ 	.word	0xffffffff


	//----- nvinfo : EIATTR_COOP_GROUP_INSTR_OFFSETS
	.align		4
.L_2530:
        /*0080*/ 	.byte	0x04, 0x28
        /*0082*/ 	.short	(.L_2532 - .L_2531)


	//   ....[0]....
.L_2531:
        /*0084*/ 	.word	0x00001a60


	//   ....[1]....
        /*0088*/ 	.word	0x00001a80


	//   ....[2]....
        /*008c*/ 	.word	0x00001aa0


	//   ....[3]....
        /*0090*/ 	.word	0x00001ac0


	//   ....[4]....
        /*0094*/ 	.word	0x00001ae0


	//   ....[5]....
        /*0098*/ 	.word	0x00001e40


	//   ....[6]....
        /*009c*/ 	.word	0x00001ea0


	//   ....[7]....
        /*00a0*/ 	.word	0x00001ec0


	//   ....[8]....
        /*00a4*/ 	.word	0x00001f00


	//   ....[9]....
        /*00a8*/ 	.word	0x00001f40


	//   ....[10]....
        /*00ac*/ 	.word	0x00002050


	//   ....[11]....
        /*00b0*/ 	.word	0x000020b0


	//   ....[12]....
        /*00b4*/ 	.word	0x000020d0


	//   ....[13]....
        /*00b8*/ 	.word	0x000020e0


	//   ....[14]....
        /*00bc*/ 	.word	0x00002170


	//   ....[15]....
        /*00c0*/ 	.word	0x000021d0


	//   ....[16]....
        /*00c4*/ 	.word	0x00002240


	//   ....[17]....
        /*00c8*/ 	.word	0x00002270


	//   ....[18]....
        /*00cc*/ 	.word	0x00002290


	//   ....[19]....
        /*00d0*/ 	.word	0x00002390


	//   ....[20]....
        /*00d4*/ 	.word	0x000023a0


	//----- nvinfo : EIATTR_VRC_CTA_INIT_COUNT
	.align		4
.L_2532:
        /*00d8*/ 	.byte	0x02, 0x4a
	.zero		1
	.zero		1


	//----- nvinfo : EIATTR_EXIT_INSTR_OFFSETS
	.align		4
        /*00dc*/ 	.byte	0x04, 0x1c
        /*00de*/ 	.short	(.L_2534 - .L_2533)


	//   ....[0]....
.L_2533:
        /*00e0*/ 	.word	0x000006c0


	//   ....[1]....
        /*00e4*/ 	.word	0x00002b30


	//----- nvinfo : EIATTR_MAX_THREADS
	.align		4
.L_2534:
        /*00e8*/ 	.byte	0x04, 0x05
        /*00ea*/ 	.short	(.L_2536 - .L_2535)
.L_2535:
        /*00ec*/ 	.word	0x00000100
        /*00f0*/ 	.word	0x00000001
        /*00f4*/ 	.word	0x00000001


	//----- nvinfo : EIATTR_CRS_STACK_SIZE
	.align		4
.L_2536:
        /*00f8*/ 	.byte	0x04, 0x1e
        /*00fa*/ 	.short	(.L_2538 - .L_2537)
.L_2537:
        /*00fc*/ 	.word	0x00000000


	//----- nvinfo : EIATTR_CBANK_PARAM_SIZE
	.align		4
.L_2538:
        /*0100*/ 	.byte	0x03, 0x19
        /*0102*/ 	.short	0x00e8


	//----- nvinfo : EIATTR_PARAM_CBANK
	.align		4
        /*0104*/ 	.byte	0x04, 0x0a
        /*0106*/ 	.short	(.L_2540 - .L_2539)
	.align		4
.L_2539:
        /*0108*/ 	.word	index@(.nv.constant0._ZN10layer_norm13ln_fwd_kernelINS_13Kernel_traitsIf6__halfS2_S2_fjLj6144ELj1ELj1ELj8ELj16ENS_18Kernel_traits_baseILj6144EfS2_S2_S2_fjLj256EEEEELb0ELb1ELb0ELb0EEEvNS_9FwdParamsE)
        /*010c*/ 	.short	0x0380
        /*010e*/ 	.short	0x00e8


	//----- nvinfo : EIATTR_SW_WAR
	.align		4
.L_2540:
        /*0110*/ 	.byte	0x04, 0x36
        /*0112*/ 	.short	(.L_2542 - .L_2541)
.L_2541:
        /*0114*/ 	.word	0x00000008
.L_2542:


//--------------------- .nv.info._ZN10layer_norm13ln_fwd_kernelINS_13Kernel_traitsIf6__halfS2_S2_fjLj6144ELj1ELj1ELj8ELj16ENS_18Kernel_traits_baseILj6144EfS2_S2_S2_fjLj256EEEEELb0ELb1ELb0ELb1EEEvNS_9FwdParamsE --------------------------
	.section	.nv.info._ZN10layer_norm13ln_fwd_kernelINS_13Kernel_traitsIf6__halfS2_S2_fjLj6144ELj1ELj1ELj8ELj16ENS_18Kernel_traits_baseILj6144EfS2_S2_S2_fjLj256EEEEELb0ELb1ELb0ELb1EEEvNS_9FwdParamsE,"",@"SHT_CUDA_INFO"
	.sectionflags	@""
	.align	4


	//----- nvinfo : EIATTR_CUDA_API_VERSION
	.align		4
        /*0000*/ 	.byte	0x04, 0x37
        /*0002*/ 	.short	(.L_2544 - .L_2543)
.L_2543:
        /*0004*/ 	.word	0x00000082


	//----- nvinfo : EIATTR_KPARAM_INFO
	.align		4
.L_2544:
        /*0008*/ 	.byte	0x04, 0x17
        /*000a*/ 	.short	(.L_2546 - .L_2545)
.L_2545:
        /*000c*/ 	.word	0x00000000
        /*0010*/ 	.short	0x0000
        /*0012*/ 	.short	0x0000
        /*0014*/ 	.byte	0x00, 0xf0, 0xa1, 0x03


	//----- nvinfo : EIATTR_SPARSE_MMA_MASK
	.align		4
.L_2546:
        /*0018*/ 	.byte	0x03, 0x50
        /*001a*/ 	.short	0x0000


	//----- nvinfo : EIATTR_MAXREG_COUNT
	.align		4
        /*001c*/ 	.byte	0x03, 0x1b
        /*001e*/ 	.short	0x00ff


	//----- nvinfo : EIATTR_NUM_BARRIERS
	.align		4
        /*0020*/ 	.byte	0x02, 0x4c
        /*0022*/ 	.byte	0x01
	.zero		1


	//----- nvinfo : EIATTR_MERCURY_ISA_VERSION
	.align		4
        /*0024*/ 	.byte	0x03, 0x5f
        /*0026*/ 	.short	0x0101


	//----- nvinfo : EIATTR_COOP_GROUP_MASK_REGIDS
	.align		4
        /*0028*/ 	.byte	0x04, 0x29
        /*002a*/ 	.short	(.L_2548 - .L_2547)


	//   ....[0]....
.L_2547:
        /*002c*/ 	.word	0xffffffff


	//   ....[1]....
        /*0030*/ 	.word	0xffffffff


	//   ....[2]....
        /*0034*/ 	.word	0xffffffff


	//   ....[3]....
        /*0038*/ 	.word	0xffffffff


	//   ....[4]....
        /*003c*/ 	.word	0xffffffff


	//   ....[5]....
        /*0040*/ 	.word	0xffffffff


	//   ....[6]....
        /*0044*/ 	.word	0xffffffff


	//   ....[7]....
        /*0048*/ 	.word	0xffffffff


	//   ....[8]....
        /*004c*/ 	.word	0xffffffff


	//   ....[9]....
        /*0050*/ 	.word	0xffffffff


	//   ....[10]....
        /*0054*/ 	.word	0xffffffff


	//   ....[11]....
        /*0058*/ 	.word	0xffffffff


	//   ....[12]....
        /*005c*/ 	.word	0xffffffff


	//   ....[13]....
        /*0060*/ 	.word	0xffffffff


	//   ....[14]....
        /*0064*/ 	.word	0xffffffff


	//   ....[15]....
        /*0068*/ 	.word	0xffffffff


	//   ....[16]....
        /*006c*/ 	.word	0xffffffff


	//   ....[17]....
        /*0070*/ 	.word	0xffffffff


	//   ....[18]....
        /*0074*/ 	.word	0xffffffff


	//   ....[19]....
        /*0078*/ 	.word	0xffffffff


	//   ....[20]....
        /*007c*/ 	.word	0xffffffff


	//----- nvinfo : EIATTR_COOP_GROUP_INSTR_OFFSETS
	.align		4
.L_2548:
        /*0080*/ 	.byte	0x04, 0x28
        /*0082*/ 	.short	(.L_2550 - .L_2549)


	//   ....[0]....
.L_2549:
        /*0084*/ 	.word	0x00001510


	//   ....[1]....
        /*0088*/ 	.word	0x00001530


	//   ....[2]....
        /*008c*/ 	.word	0x00001550


	//   ....[3]....
        /*0090*/ 	.word	0x00001570


	//   ....[4]....
        /*0094*/ 	.word	0x00001590


	//   ....[5]....
        /*0098*/ 	.word	0x000018c0


	//   ....[6]....
        /*009c*/ 	.word	0x000018e0


	//   ....[7]....
        /*00a0*/ 	.word	0x00001900


	//   ....[8]....
        /*00a4*/ 	.word	0x00001920


	//   ....[9]....
        /*00a8*/ 	.word	0x00001940


	//   ....[10]....
        /*00ac*/ 	.word	0x00001aa0


	//   ....[11]....
        /*00b0*/ 	.word	0x00001b40


	//   ....[12]....
        /*00b4*/ 	.word	0x00001b60


	//   ....[13]....
        /*00b8*/ 	.word	0x00001b70


	//   ....[14]....
        /*00bc*/ 	.word	0x00001c00


	//   ....[15]....
        /*00c0*/ 	.word	0x00001c60


	//   ....[16]....
        /*00c4*/ 	.word	0x00001cb0


	//   ....[17]....
        /*00c8*/ 	.word	0x00001d00


	//   ....[18]....
        /*00cc*/ 	.word	0x00001d20


	//   ....[19]....
        /*00d0*/ 	.word	0x00001e10


	//   ....[20]....
        /*00d4*/ 	.word	0x00001e20


	//----- nvinfo : EIATTR_VRC_CTA_INIT_COUNT
	.align		4
.L_2550:
        /*00d8*/ 	.byte	0x02, 0x4a
	.zero		1
	.zero		1


	//----- nvinfo : EIATTR_EXIT_INSTR_OFFSETS
	.align		4
        /*00dc*/ 	.byte	0x04, 0x1c
        /*00de*/ 	.short	(.L_2552 - .L_2551)


	//   ....[0]....
.L_2551:
        /*00e0*/ 	.word	0x00000410


	//   ....[1]....
        /*00e4*/ 	.word	0x000024e0


	//----- nvinfo : EIATTR_MAX_THREADS
	.align		4
.L_2552:
        /*00e8*/ 	.byte	0x04, 0x05
        /*00ea*/ 	.short	(.L_2554 - .L_2553)
.L_2553:
        /*00ec*/ 	.word	0x00000100
        /*00f0*/ 	.word	0x00000001
        /*00f4*/ 	.word	0x00000001


	//----- nvinfo : EIATTR_CRS_STACK_SIZE
	.align		4
.L_2554:
        /*00f8*/ 	.byte	0x04, 0x1e
        /*00fa*/ 	.short	(.L_2556 - .L_2555)
.L_2555:
        /*00fc*/ 	.word	0x00000000


	//----- nvinfo : EIATTR_CBANK_PARAM_SIZE
	.align		4
.L_2556:
        /*0100*/ 	.byte	0x03, 0x19
        /*0102*/ 	.short	0x00e8


	//----- nvinfo : EIATTR_PARAM_CBANK
	.align		4
        /*0104*/ 	.byte	0x04, 0x0a
        /*0106*/ 	.short	(.L_2558 - .L_2557)
	.align		4
.L_2557:
        /*0108*/ 	.word	index@(.nv.constant0._ZN10layer_norm13ln_fwd_kernelINS_13Kernel_traitsIf6__halfS2_S2_fjLj6144ELj1ELj1ELj8ELj16ENS_18Kernel_traits_baseILj6144EfS2_S2_S2_fjLj256EEEEELb0ELb1ELb0ELb1EEEvNS_9FwdParamsE)
        /*010c*/ 	.short	0x0380
        /*010e*/ 	.short	0x00e8


	//----- nvinfo : EIATTR_SW_WAR
	.align		4
.L_2558:
        /*0110*/ 	.byte	0x04, 0x36
        /*0112*/ 	.short	(.L_2560 - .L_2559)
.L_2559:
        /*0114*/ 	.word	0x00000008
.L_2560:


//--------------------- .nv.info._ZN10layer_norm13ln_fwd_kernelINS_13Kernel_traitsIf6__halfS2_S2_fjLj6144ELj1ELj1ELj8ELj16ENS_18Kernel_traits_baseILj6144EfS2_S2_S2_fjLj256EEEEELb0ELb1ELb1ELb0EEEvNS_9FwdParamsE --------------------------
	.section	.nv.info._ZN10layer_norm13ln_fwd_kernelINS_13Kernel_traitsIf6__halfS2_S2_fjLj6144ELj1ELj1ELj8ELj16ENS_18Kernel_traits_baseILj6144EfS2_S2_S2_fjLj256EEEEELb0ELb1ELb1ELb0EEEvNS_9FwdParamsE,"",@"SHT_CUDA_INFO"
	.sectionflags	@""
	.align	4


	//----- nvinfo : EIATTR_CUDA_API_VERSION
	.align		4
        /*0000*/ 	.byte	0x04, 0x37
        /*0002*/ 	.short	(.L_2562 - .L_2561)
.L_2561:
        /*0004*/ 	.word	0x00000082


	//----- nvinfo : EIATTR_KPARAM_INFO
	.align		4
.L_2562:
        /*0008*/ 	.byte	0x04, 0x17
        /*000a*/ 	.short	(.L_2564 - .L_2563)
.L_2563:
        /*000c*/ 	.word	0x00000000
        /*0010*/ 	.short	0x0000
        /*0012*/ 	.short	0x0000
        /*0014*/ 	.byte	0x00, 0xf0, 0xa1, 0x03


	//----- nvinfo : EIATTR_SPARSE_MMA_MASK
	.align		4
.L_2564:
        /*0018*/ 	.byte	0x03, 0x50
        /*001a*/ 	.short	0x0000


	//----- nvinfo : EIATTR_MAXREG_COUNT
	.align		4
        /*001c*/ 	.byte	0x03, 0x1b
        /*001e*/ 	.short	0x00ff


	//----- nvinfo : EIATTR_NUM_BARRIERS
	.align		4
        /*0020*/ 	.byte	0x02, 0x4c
        /*0022*/ 	.byte	0x01
	.zero		1


	//----- nvinfo : EIATTR_MERCURY_ISA_VERSION
	.align		4
        /*0024*/ 	.byte	0x03, 0x5f
        /*0026*/ 	.short	0x0101


	//----- nvinfo : EIATTR_COOP_GROUP_MASK_REGIDS
	.align		4
        /*0028*/ 	.byte	0x04, 0x29
        /*002a*/ 	.short	(.L_2566 - .L_2565)


	//   ....[0]....
.L_2565:
        /*002c*/ 	.word	0xffffffff


	//   ....[1]....
        /*0030*/ 	.word	0xffffffff


	//   ....[2]....
        /*0034*/ 	.word	0xffffffff


	//   ....[3]....
        /*0038*/ 	.word	0xffffffff


	//   ....[4]....
        /*003c*/ 	.word	0xffffffff


	//   ....[5]....
        /*0040*/ 	.word	0xffffffff


	//   ....[6]....
        /*0044*/ 	.word	0xffffffff


	//   ....[7]....
        /*0048*/ 	.word	0xffffffff


	//   ....[8]....
        /*004c*/ 	.word	0xffffffff


	//   ....[9]....
        /*0050*/ 	.word	0xffffffff


	//   ....[10]....
        /*0054*/ 	.word	0xffffffff


	//   ....[11]....
        /*0058*/ 	.word	0xffffffff


	//   ....[12]....
        /*005c*/ 	.word	0xffffffff


	//   ....[13]....
        /*0060*/ 	.word	0xffffffff


	//   ....[14]....
        /*0064*/ 	.word	0xffffffff


	//   ....[15]....
        /*0068*/ 	.word	0xffffffff


	//   ....[16]....
        /*006c*/ 	.word	0xffffffff


	//   ....[17]....
        /*0070*/ 	.word	0xffffffff


	//   ....[18]....
        /*0074*/ 	.word	0xffffffff


	//   ....[19]....
        /*0078*/ 	.word	0xffffffff


	//   ....[20]....
        /*007c*/ 	.word	0xffffffff


	//----- nvinfo : EIATTR_COOP_GROUP_INSTR_OFFSETS
	.align		4
.L_2566:
        /*0080*/ 	.byte	0x04, 0x28
        /*0082*/ 	.short	(.L_2568 - .L_2567)


	//   ....[0]....
.L_2567:
        /*0084*/ 	.word	0x000022c0


	//   ....[1]....
        /*0088*/ 	.word	0x000022e0


	//   ....[2]....
        /*008c*/ 	.word	0x00002300


	//   ....[3]....
        /*0090*/ 	.word	0x00002320


	//   ....[4]....
        /*0094*/ 	.word	0x00002340


	//   ....[5]....
        /*0098*/ 	.word	0x00002680


	//   ....[6]....
        /*009c*/ 	.word	0x000026a0


	//   ....[7]....
        /*00a0*/ 	.word	0x000026c0


	//   ....[8]....
        /*00a4*/ 	.word	0x000026e0


	//   ....[9]....
        /*00a8*/ 	.word	0x00002710


	//   ....[10]....
        /*00ac*/ 	.word	0x000028a0


	//   ....[11]....
        /*00b0*/ 	.word	0x000028e0


	//   ....[12]....
        /*00b4*/ 	.word	0x00002900


	//   ....[13]....
        /*00b8*/ 	.word	0x00002990


	//   ....[14]....
        /*00bc*/ 	.word	0x00002a00


	//   ....[15]....
        /*00c0*/ 	.word	0x00002a90


	//   ....[16]....
        /*00c4*/ 	.word	0x00002ab0


	//   ....[17]....
        /*00c8*/ 	.word	0x00002ae0


	//   ....[18]....
        /*00cc*/ 	.word	0x00002b30


	//   ....[19]....
        /*00d0*/ 	.word	0x00002bf0


	//   ....[20]....
        /*00d4*/ 	.word	0x00002c20


	//----- nvinfo : EIATTR_VRC_CTA_INIT_COUNT
	.align		4
.L_2568:
        /*00d8*/ 	.byte	0x02, 0x4a
	.zero		1
	.zero		1


	//----- nvinfo : EIATTR_EXIT_INSTR_OFFSETS
	.align		4
        /*00dc*/ 	.byte	0x04, 0x1c
        /*00de*/ 	.short	(.L_2570 - .L_2569)


	//   ....[0]....
.L_2569:
        /*00e0*/ 	.word	0x000006c0


	//   ....[1]....
        /*00e4*/ 	.word	0x00003420


	//----- nvinfo : EIATTR_MAX_THREADS
	.align		4
.L_2570:
        /*00e8*/ 	.byte	0x04, 0x05
        /*00ea*/ 	.short	(.L_2572 - .L_2571)
.L_2571:
        /*00ec*/ 	.word	0x00000100
        /*00f0*/ 	.word	0x00000001
        /*00f4*/ 	.word	0x00000001


	//----- nvinfo : EIATTR_CRS_STACK_SIZE
	.align		4
.L_2572:
        /*00f8*/ 	.byte	0x04, 0x1e
        /*00fa*/ 	.short	(.L_2574 - .L_2573)
.L_2573:
        /*00fc*/ 	.word	0x00000000


	//----- nvinfo : EIATTR_CBANK_PARAM_SIZE
	.align		4
.L_2574:
        /*0100*/ 	.byte	0x03, 0x19
        /*0102*/ 	.short	0x00e8


	//----- nvinfo : EIATTR_PARAM_CBANK
	.align		4
        /*0104*/ 	.byte	0x04, 0x0a
        /*0106*/ 	.short	(.L_2576 - .L_2575)
	.align		4
.L_2575:
        /*0108*/ 	.word	index@(.nv.constant0._ZN10layer_norm13ln_fwd_kernelINS_13Kernel_traitsIf6__halfS2_S2_fjLj6144ELj1ELj1ELj8ELj16ENS_18Kernel_traits_baseILj6144EfS2_S2_S2_fjLj256EEEEELb0ELb1ELb1ELb0EEEvNS_9FwdParamsE)
        /*010c*/ 	.short	0x0380
        /*010e*/ 	.short	0x00e8


	//----- nvinfo : EIATTR_SW_WAR
	.align		4
.L_2576:
        /*0110*/ 	.byte	0x04, 0x36
        /*0112*/ 	.short	(.L_2578 - .L_2577)
.L_2577:
        /*0114*/ 	.word	0x00000008
.L_2578:


//--------------------- .nv.info._ZN10layer_norm13ln_fwd_kernelINS_13Kernel_traitsIf6__halfS2_S2_fjLj6144ELj1ELj1ELj8ELj16ENS_18Kernel_traits_baseILj6144EfS2_S2_S2_fjLj256EEEEELb0ELb1ELb1ELb1EEEvNS_9FwdParamsE --------------------------
	.section	.nv.info._ZN10layer_norm13ln_fwd_kernelINS_13Kernel_traitsIf6__halfS2_S2_fjLj6144ELj1ELj1ELj8ELj16ENS_18Kernel_traits_baseILj6144EfS2_S2_S2_fjLj256EEEEELb0ELb1ELb1ELb1EEEvNS_9FwdParamsE,"",@"SHT_CUDA_INFO"
	.sectionflags	@""
	.align	4


	//----- nvinfo : EIATTR_CUDA_API_VERSION
	.align		4
        /*0000*/ 	.byte	0x04, 0x37
        /*0002*/ 	.short	(.L_2580 - .L_2579)
.L_2579:
        /*0004*/ 	.word	0x00000082


	//----- nvinfo : EIATTR_KPARAM_INFO
	.align		4
.L_2580:
        /*0008*/ 	.byte	0x04, 0x17
        /*000a*/ 	.short	(.L_2582 - .L_2581)
.L_2581:
        /*000c*/ 	.word	0x00000000
        /*0010*/ 	.short	0x0000
        /*0012*/ 	.short	0x0000
        /*0014*/ 	.byte	0x00, 0xf0, 0xa1, 0x03


	//----- nvinfo : EIATTR_SPARSE_MMA_MASK
	.align		4
.L_2582:
        /*0018*/ 	.byte	0x03, 0x50
        /*001a*/ 	.short	0x0000


	//----- nvinfo : EIATTR_MAXREG_COUNT
	.align		4
        /*001c*/ 	.byte	0x03, 0x1b
        /*001e*/ 	.short	0x00ff


	//----- nvinfo : EIATTR_NUM_BARRIERS
	.align		4
        /*0020*/ 	.byte	0x02, 0x4c
        /*0022*/ 	.byte	0x01
	.zero		1


	//----- nvinfo : EIATTR_MERCURY_ISA_VERSION
	.align		4
        /*0024*/ 	.byte	0x03, 0x5f
        /*0026*/ 	.short	0x0101


	//----- nvinfo : EIATTR_COOP_GROUP_MASK_REGIDS
	.align		4
        /*0028*/ 	.byte	0x04, 0x29
        /*002a*/ 	.short	(.L_2584 - .L_2583)


	//   ....[0]....
.L_2583:
        /*002c*/ 	.word	0xffffffff


	//   ....[1]....
        /*0030*/ 	.word	0xffffffff


	//   ....[2]....
        /*0034*/ 	.word	0xffffffff


	//   ....[3]....
        /*0038*/ 	.word	0xffffffff


	//   ....[4]....
        /*003c*/ 	.word	0xffffffff


	//   ....[5]....
        /*0040*/ 	.word	0xffffffff


	//   ....[6]....
        /*0044*/ 	.word	0xffffffff


	//   ....[7]....
        /*0048*/ 	.word	0xffffffff


	//   ....[8]....
        /*004c*/ 	.word	0xffffffff


	//   ....[9]....
        /*0050*/ 	.word	0xffffffff


	//   ....[10]....
        /*0054*/ 	.word	0xffffffff


	//   ....[11]....
        /*0058*/ 	.word	0xffffffff


	//   ....[12]....
        /*005c*/ 	.word	0xffffffff


	//   ....[13]....
        /*0060*/ 	.word	0xffffffff


	//   ....[14]....
        /*0064*/ 	.word	0xffffffff


	//   ....[15]....
        /*0068*/ 	.word	0xffffffff


	//   ....[16]....
        /*006c*/ 	.word	0xffffffff


	//   ....[17]....
        /*0070*/ 	.word	0xffffffff


	//   ....[18]....
        /*0074*/ 	.word	0xffffffff


	//   ....[19]....
        /*0078*/ 	.word	0xffffffff


	//   ....[20]....
        /*007c*/ 	.word	0xffffffff


	//----- nvinfo : EIATTR_COOP_GROUP_INSTR_OFFSETS
	.align		4
.L_2584:
        /*0080*/ 	.byte	0x04, 0x28
        /*0082*/ 	.short	(.L_2586 - .L_2585)


	//   ....[0]....
.L_2585:
        /*0084*/ 	.word	0x00001e40


	//   ....[1]....
        /*0088*/ 	.word	0x00001e60


	//   ....[2]....
        /*008c*/ 	.word	0x00001e80


	//   ....[3]....
        /*0090*/ 	.word	0x00001ea0


	//   ....[4]....
        /*0094*/ 	.word	0x00001ec0


	//   ....[5]....
        /*0098*/ 	.word	0x000021f0


	//   ....[6]....
        /*009c*/ 	.word	0x00002220


	//   ....[7]....
        /*00a0*/ 	.word	0x00002250


	//   ....[8]....
        /*00a4*/ 	.word	0x00002270


	//   ....[9]....
        /*00a8*/ 	.word	0x00002290


	//   ....[10]....
        /*00ac*/ 	.word	0x00002420


	//   ....[11]....
        /*00b0*/ 	.word	0x00002460


	//   ....[12]....
        /*00b4*/ 	.word	0x00002480


	//   ....[13]....
        /*00b8*/ 	.word	0x000024c0


	//   ....[14]....
        /*00bc*/ 	.word	0x00002580


	//   ....[15]....
        /*00c0*/ 	.word	0x000025b0


	//   ....[16]....
        /*00c4*/ 	.word	0x00002610


	//   ....[17]....
        /*00c8*/ 	.word	0x00002650


	//   ....[18]....
        /*00cc*/ 	.word	0x00002690


	//   ....[19]....
        /*00d0*/ 	.word	0x00002780


	//   ....[20]....
        /*00d4*/ 	.word	0x00002790


	//----- nvinfo : EIATTR_VRC_CTA_INIT_COUNT
	.align		4
.L_2586:
        /*00d8*/ 	.byte	0x02, 0x4a
	.zero		1
	.zero		1


	//----- nvinfo : EIATTR_EXIT_INSTR_OFFSETS
	.align		4
        /*00dc*/ 	.byte	0x04, 0x1c
        /*00de*/ 	.short	(.L_2588 - .L_2587)


	//   ....[0]....
.L_2587:
        /*00e0*/ 	.word	0x00000400


	//   ....[1]....
        /*00e4*/ 	.word	0x00002ef0


	//----- nvinfo : EIATTR_MAX_THREADS
	.align		4
.L_2588:
        /*00e8*/ 	.byte	0x04, 0x05
        /*00ea*/ 	.short	(.L_2590 - .L_2589)
.L_2589:
        /*00ec*/ 	.word	0x00000100
        /*00f0*/ 	.word	0x00000001
        /*00f4*/ 	.word	0x00000001


	//----- nvinfo : EIATTR_CRS_STACK_SIZE
	.align		4
.L_2590:
        /*00f8*/ 	.byte	0x04, 0x1e
        /*00fa*/ 	.short	(.L_2592 - .L_2591)
.L_2591:
        /*00fc*/ 	.word	0x00000000


	//----- nvinfo : EIATTR_CBANK_PARAM_SIZE
	.align		4
.L_2592:
        /*0100*/ 	.byte	0x03, 0x19
        /*0102*/ 	.short	0x00e8


	//----- nvinfo : EIATTR_PARAM_CBANK
	.align		4
        /*0104*/ 	.byte	0x04, 0x0a
        /*0106*/ 	.short	(.L_2594 - .L_2593)
	.align		4
.L_2593:
        /*0108*/ 	.word	index@(.nv.constant0._ZN10layer_norm13ln_fwd_kernelINS_13Kernel_traitsIf6__halfS2_S2_fjLj6144ELj1ELj1ELj8ELj16ENS_18Kernel_traits_baseILj6144EfS2_S2_S2_fjLj256EEEEELb0ELb1ELb1ELb1EEEvNS_9FwdParamsE)
        /*010c*/ 	.short	0x0380
        /*010e*/ 	.short	0x00e8


	//----- nvinfo : EIATTR_SW_WAR
	.align		4
.L_2594:
        /*0110*/ 	.byte	0x04, 0x36
        /*0112*/ 	.short	(.L_2596 - .L_2595)
.L_2595:
        /*0114*/ 	.word	0x00000008
.L_2596:


//--------------------- .nv.info._ZN10layer_norm13ln_fwd_kernelINS_13Kernel_traitsIf6__halfS2_S2_fjLj6144ELj1ELj1ELj8ELj16ENS_18Kernel_traits_baseILj6144EfS2_S2_S2_fjLj256EEEEELb1ELb0ELb0ELb0EEEvNS_9FwdParamsE --------------------------
	.section	.nv.info._ZN10layer_norm13ln_fwd_kernelINS_13Kernel_traitsIf6__halfS2_S2_fjLj6144ELj1ELj1ELj8ELj16ENS_18Kernel_traits_baseILj6144EfS2_S2_S2_fjLj256EEEEELb1ELb0ELb0ELb0EEEvNS_9FwdParamsE,"",@"SHT_CUDA_INFO"
	.sectionflags	@""
	.align	4


	//----- nvinfo : EIATTR_CUDA_API_VERSION
	.align		4
        /*0000*/ 	.byte	0x04, 0x37
        /*0002*/ 	.short	(.L_2598 - .L_2597)
.L_2597:
        /*0004*/ 	.word	0x00000082


	//----- nvinfo : EIATTR_KPARAM_INFO
	.align		4
.L_2598:
        /*0008*/ 	.byte	0x04, 0x17
        /*000a*/ 	.short	(.L_2600 - .L_2599)
.L_2599:
        /*000c*/ 	.word	0x00000000
        /*0010*/ 	.short	0x0000
        /*0012*/ 	.short	0x0000
        /*0014*/ 	.byte	0x00, 0xf0, 0xa1, 0x03


	//----- nvinfo : EIATTR_SPARSE_MMA_MASK
	.align		4
.L_2600:
        /*0018*/ 	.byte	0x03, 0x50
        /*001a*/ 	.short	0x0000


	//----- nvinfo : EIATTR_MAXREG_COUNT
	.align		4
        /*001c*/ 	.byte	0x03, 0x1b
        /*001e*/ 	.short	0x00ff


	//----- nvinfo : EIATTR_NUM_BARRIERS
	.align		4
        /*0020*/ 	.byte	0x02, 0x4c
        /*0022*/ 	.byte	0x01
	.zero		1


	//----- nvinfo : EIATTR_MERCURY_ISA_VERSION
	.align		4
        /*0024*/ 	.byte	0x03, 0x5f
        /*0026*/ 	.short	0x0101


	//----- nvinfo : EIATTR_COOP_GROUP_MASK_REGIDS
	.align		4
        /*0028*/ 	.byte	0x04, 0x29
        /*002a*/ 	.short	(.L_2602 - .L_2601)


	//   ....[0]....
.L_2601:
        /*002c*/ 	.word	0xffffffff


	//   ....[1]....
        /*0030*/ 	.word	0xffffffff


	//   ....[2]....
        /*0034*/ 	.word	0xffffffff


	//   ....[3]....
        /*0038*/ 	.word	0xffffffff


	//   ....[4]....
        /*003c*/ 	.word	0xffffffff


	//   ....[5]....
        /*0040*/ 	.word	0xffffffff


	//   ....[6]....
        /*0044*/ 	.word	0xffffffff


	//   ....[7]....
        /*0048*/ 	.word	0xffffffff


	//   ....[8]....
        /*004c*/ 	.word	0xffffffff


	//   ....[9]....
        /*0050*/ 	.word	0xffffffff


	//   ....[10]....
        /*0054*/ 	.word	0xffffffff


	//   ....[11]....
        /*0058*/ 	.word	0xffffffff


	//   ....[12]....
        /*005c*/ 	.word	0xffffffff


	//   ....[13]....
        /*0060*/ 	.word	0xffffffff


	//   ....[14]....
        /*0064*/ 	.word	0xffffffff


	//   ....[15]....
        /*0068*/ 	.word	0xffffffff


	//   ....[16]....
        /*006c*/ 	.word	0xffffffff


	//   ....[17]....
        /*0070*/ 	.word	0xffffffff


	//   ....[18]....
        /*0074*/ 	.word	0xffffffff


	//   ....[19]....
        /*0078*/ 	.word	0xffffffff


	//   ....[20]....
        /*007c*/ 	.word	0xffffffff


	//----- nvinfo : EIATTR_COOP_GROUP_INSTR_OFFSETS
	.align		4
.L_2602:
        /*0080*/ 	.byte	0x04, 0x28
        /*0082*/ 	.short	(.L_2604 - .L_2603)


	//   ....[0]....
.L_2603:
        /*0084*/ 	.word	0x00010bb0


	//   ....[1]....
        /*0088*/ 	.word	0x00010bd0


	//   ....[2]....
        /*008c*/ 	.word	0x00010bf0


	//   ....[3]....
        /*0090*/ 	.word	0x00010c10


	//   ....[4]....
        /*0094*/ 	.word	0x00010c30


	//   ....[5]....
        /*0098*/ 	.word	0x00010f70


	//   ....[6]....
        /*009c*/ 	.word	0x00010f90


	//   ....[7]....
        /*00a0*/ 	.word	0x00010fb0


	//   ....[8]....
        /*00a4*/ 	.word	0x00010fe0


	//   ....[9]....
        /*00a8*/ 	.word	0x00011050


	//   ....[10]....
        /*00ac*/ 	.word	0x000110d0


	//   ....[11]....
        /*00b0*/ 	.word	0x00011140


	//   ....[12]....
        /*00b4*/ 	.word	0x00011180


	//   ....[13]....
        /*00b8*/ 	.word	0x000111a0


	//   ....[14]....
        /*00bc*/ 	.word	0x000111c0


	//   ....[15]....
        /*00c0*/ 	.word	0x00011260


	//   ....[16]....
        /*00c4*/ 	.word	0x000112b0


	//   ....[17]....
        /*00c8*/ 	.word	0x00011340


	//   ....[18]....
        /*00cc*/ 	.word	0x00011370


	//   ....[19]....
        /*00d0*/ 	.word	0x00011410


	//   ....[20]....
        /*00d4*/ 	.word	0x00011440


	//----- nvinfo : EIATTR_VRC_CTA_INIT_COUNT
	.align		4
.L_2604:
        /*00d8*/ 	.byte	0x02, 0x4a
	.zero		1
	.zero		1


	//----- nvinfo : EIATTR_EXIT_INSTR_OFFSETS
	.align		4
        /*00dc*/ 	.byte	0x04, 0x1c
        /*00de*/ 	.short	(.L_2606 - .L_2605)


	//   ....[0]....
.L_2605:
        /*00e0*/ 	.word	0x00000770


	//   ....[1]....
        /*00e4*/ 	.word	0x00011bd0


	//----- nvinfo : EIATTR_INDIRECT_BRANCH_TARGETS
	.align		4
.L_2606:
        /*00e8*/ 	.byte	0x04, 0x34
        /*00ea*/ 	.short	(.L_2608 - .L_2607)


	//   ....[0]....
.L_2607:
        /*00ec*/ 	.word	.L_x_20823@srel
        /*00f0*/ 	.short	0x0
        /*00f2*/ 	.short	0x0
        /*00f4*/ 	.word	0x3
        /*00f8*/ 	.word	.L_x_20824@srel
        /*00fc*/ 	.word	.L_x_20825@srel
        /*0100*/ 	.word	.L_x_20826@srel


	//----- nvinfo : EIATTR_MAX_THREADS
	.align		4
.L_2608:
        /*0104*/ 	.byte	0x04, 0x05
        /*0106*/ 	.short	(.L_2610 - .L_2609)
.L_2609:
        /*0108*/ 	.word	0x00000100
        /*010c*/ 	.word	0x00000001
        /*0110*/ 	.word	0x00000001


	//----- nvinfo : EIATTR_CRS_STACK_SIZE
	.align		4
.L_2610:
        /*0114*/ 	.byte	0x04, 0x1e
        /*0116*/ 	.short	(.L_2612 - .L_2611)
.L_2611:
        /*0118*/ 	.word	0x00000000


	//----- nvinfo : EIATTR_CBANK_PARAM_SIZE
	.align		4
.L_2612:
        /*011c*/ 	.byte	0x03, 0x19
        /*011e*/ 	.short	0x00e8


	//----- nvinfo : EIATTR_PARAM_CBANK
	.align		4
        /*0120*/ 	.byte	0x04, 0x0a
        /*0122*/ 	.short	(.L_2614 - .L_2613)
	.align		4
.L_2613:
        /*0124*/ 	.word	index@(.nv.constant0._ZN10layer_norm13ln_fwd_kernelINS_13Kernel_traitsIf6__halfS2_S2_fjLj6144ELj1ELj1ELj8ELj16ENS_18Kernel_traits_baseILj6144EfS2_S2_S2_fjLj256EEEEELb1ELb0ELb0ELb0EEEvNS_9FwdParamsE)
        /*0128*/ 	.short	0x0380
        /*012a*/ 	.short	0x00e8


	//----- nvinfo : EIATTR_SW_WAR
	.align		4
.L_2614:
        /*012c*/ 	.byte	0x04, 0x36
        /*012e*/ 	.short	(.L_2616 - .L_2615)
.L_2615:
        /*0130*/ 	.word	0x00000008
.L_2616:


//--------------------- .nv.info._ZN10layer_norm13ln_fwd_kernelINS_13Kernel_traitsIf6__halfS2_S2_fjLj6144ELj1ELj1ELj8ELj16ENS_18Kernel_traits_baseILj6144EfS2_S2_S2_fjLj256EEEEELb1ELb0ELb0ELb1EEEvNS_9FwdParamsE --------------------------
	.section	.nv.info._ZN10layer_norm13ln_fwd_kernelINS_13Kernel_traitsIf6__halfS2_S2_fjLj6144ELj1ELj1ELj8ELj16ENS_18Kernel_traits_baseILj6144EfS2_S2_S2_fjLj256EEEEELb1ELb0ELb0ELb1EEEvNS_9FwdParamsE,"",@"SHT_CUDA_INFO"
	.sectionflags	@""
	.align	4


	//----- nvinfo : EIATTR_CUDA_API_VERSION
	.align		4
        /*0000*/ 	.byte	0x04, 0x37
        /*0002*/ 	.short	(.L_2618 - .L_2617)
.L_2617:
        /*0004*/ 	.word	0x00000082


	//----- nvinfo : EIATTR_KPARAM_INFO
	.align		4
.L_2618:
        /*0008*/ 	.byte	0x04, 0x17
        /*000a*/ 	.short	(.L_2620 - .L_2619)
.L_2619:
        /*000c*/ 	.word	0x00000000
        /*0010*/ 	.short	0x0000
        /*0012*/ 	.short	0x0000
        /*0014*/ 	.byte	0x00, 0xf0, 0xa1, 0x03


	//----- nvinfo : EIATTR_SPARSE_MMA_MASK
	.align		4
.L_2620:
        /*0018*/ 	.byte	0x03, 0x50
        /*001a*/ 	.short	0x0000


	//----- nvinfo : EIATTR_MAXREG_COUNT
	.align		4
        /*001c*/ 	.byte	0x03, 0x1b
        /*001e*/ 	.short	0x00ff


	//----- nvinfo : EIATTR_NUM_BARRIERS
	.align		4
        /*0020*/ 	.byte	0x02, 0x4c
        /*0022*/ 	.byte	0x01
	.zero		1


	//----- nvinfo : EIATTR_MERCURY_ISA_VERSION
	.align		4
        /*0024*/ 	.byte	0x03, 0x5f
        /*0026*/ 	.short	0x0101


	//----- nvinfo : EIATTR_COOP_GROUP_MASK_REGIDS
	.align		4
        /*0028*/ 	.byte	0x04, 0x29
        /*002a*/ 	.short	(.L_2622 - .L_2621)


	//   ....[0]....
.L_2621:
        /*002c*/ 	.word	0xffffffff


	//   ....[1]....
        /*0030*/ 	.word	0xffffffff


	//   ....[2]....
        /*0034*/ 	.word	0xffffffff


	//   ....[3]....
        /*0038*/ 	.word	0xffffffff


	//   ....[4]....
        /*003c*/ 	.word	0xffffffff


	//   ....[5]....
        /*0040*/ 	.word	0xffffffff


	//   ....[6]....
        /*0044*/ 	.word	0xffffffff


	//   ....[7]....
        /*0048*/ 	.word	0xffffffff


	//   ....[8]....
        /*004c*/ 	.word	0xffffffff


	//   ....[9]....
        /*0050*/ 	.word	0xffffffff


	//   ....[10]....
        /*0054*/ 	.word	0xffffffff


	//   ....[11]....
        /*0058*/ 	.word	0xffffffff


	//   ....[12]....
        /*005c*/ 	.word	0xffffffff


	//   ....[13]....
        /*0060*/ 	.word	0xffffffff


	//   ....[14]....
        /*0064*/ 	.word	0xffffffff


	//   ....[15]....
        /*0068*/ 	.word	0xffffffff


	//   ....[16]....
        /*006c*/ 	.word	0xffffffff


	//   ....[17]....
        /*0070*/ 	.word	0xffffffff


	//   ....[18]....
        /*0074*/ 	.word	0xffffffff


	//   ....[19]....
        /*0078*/ 	.word	0xffffffff


	//   ....[20]....
        /*007c*/ 	.word	0xffffffff


	//----- nvinfo : EIATTR_COOP_GROUP_INSTR_OFFSETS
	.align		4
.L_2622:
        /*0080*/ 	.byte	0x04, 0x28
        /*0082*/ 	.short	(.L_2624 - .L_2623)


	//   ....[0]....
.L_2623:
        /*0084*/ 	.word	0x0000f910


	//   ....[1]....
        /*0088*/ 	.word	0x0000f930


	//   ....[2]....
        /*008c*/ 	.word	0x0000f950


	//   ....[3]....
        /*0090*/ 	.word	0x0000f970


	//   ....[4]....
        /*0094*/ 	.word	0x0000f990


	//   ....[5]....
        /*0098*/ 	.word	0x0000fcd0


	//   ....[6]....
        /*009c*/ 	.word	0x0000fd00


	//   ....[7]....
        /*00a0*/ 	.word	0x0000fd40


	//   ....[8]....
        /*00a4*/ 	.word	0x0000fd70


	//   ....[9]....
        /*00a8*/ 	.word	0x0000fdb0


	//   ....[10]....
        /*00ac*/ 	.word	0x0000ff60


	//   ....[11]....
        /*00b0*/ 	.word	0x0000ffa0


	//   ....[12]....
        /*00b4*/ 	.word	0x0000ffb0


	//   ....[13]....
        /*00b8*/ 	.word	0x0000fff0


	//   ....[14]....
        /*00bc*/ 	.word	0x000100c0


	//   ....[15]....
        /*00c0*/ 	.word	0x000100f0


	//   ....[16]....
        /*00c4*/ 	.word	0x00010110


	//   ....[17]....
        /*00c8*/ 	.word	0x000101b0


	//   ....[18]....
        /*00cc*/ 	.word	0x00010210


	//   ....[19]....
        /*00d0*/ 	.word	0x000102e0


	//   ....[20]....
        /*00d4*/ 	.word	0x00010310


	//----- nvinfo : EIATTR_VRC_CTA_INIT_COUNT
	.align		4
.L_2624:
        /*00d8*/ 	.byte	0x02, 0x4a
	.zero		1
	.zero		1


	//----- nvinfo : EIATTR_EXIT_INSTR_OFFSETS
	.align		4
        /*00dc*/ 	.byte	0x04, 0x1c
        /*00de*/ 	.short	(.L_2626 - .L_2625)


	//   ....[0]....
.L_2625:
        /*00e0*/ 	.word	0x00000410


	//   ....[1]....
        /*00e4*/ 	.word	0x00010990


	//----- nvinfo : EIATTR_INDIRECT_BRANCH_TARGETS
	.align		4
.L_2626:
        /*00e8*/ 	.byte	0x04, 0x34
        /*00ea*/ 	.short	(.L_2628 - .L_2627)


	//   ....[0]....
.L_2627:
        /*00ec*/ 	.word	.L_x_20827@srel
        /*00f0*/ 	.short	0x0
        /*00f2*/ 	.short	0x0
        /*00f4*/ 	.word	0x3
        /*00f8*/ 	.word	.L_x_20828@srel
        /*00fc*/ 	.word	.L_x_20829@srel
        /*0100*/ 	.word	.L_x_20830@srel


	//----- nvinfo : EIATTR_MAX_THREADS
	.align		4
.L_2628:
        /*0104*/ 	.byte	0x04, 0x05
        /*0106*/ 	.short	(.L_2630 - .L_2629)
.L_2629:
        /*0108*/ 	.word	0x00000100
        /*010c*/ 	.word	0x00000001
        /*0110*/ 	.word	0x00000001


	//----- nvinfo : EIATTR_CRS_STACK_SIZE
	.align		4
.L_2630:
        /*0114*/ 	.byte	0x04, 0x1e
        /*0116*/ 	.short	(.L_2632 - .L_2631)
.L_2631:
        /*0118*/ 	.word	0x00000000


	//----- nvinfo : EIATTR_CBANK_PARAM_SIZE
	.align		4
.L_2632:
        /*011c*/ 	.byte	0x03, 0x19
        /*011e*/ 	.short	0x00e8


	//----- nvinfo : EIATTR_PARAM_CBANK
	.align		4
        /*0120*/ 	.byte	0x04, 0x0a
        /*0122*/ 	.short	(.L_2634 - .L_2633)
	.align		4
.L_2633:
        /*0124*/ 	.word	index@(.nv.constant0._ZN10layer_norm13ln_fwd_kernelINS_13Kernel_traitsIf6__halfS2_S2_fjLj6144ELj1ELj1ELj8ELj16ENS_18Kernel_traits_baseILj6144EfS2_S2_S2_fjLj256EEEEELb1ELb0ELb0ELb1EEEvNS_9FwdParamsE)
        /*0128*/ 	.short	0x0380
        /*012a*/ 	.short	0x00e8


	//----- nvinfo : EIATTR_SW_WAR
	.align		4
.L_2634:
        /*012c*/ 	.byte	0x04, 0x36
        /*012e*/ 	.short	(.L_2636 - .L_2635)
.L_2635:
        /*0130*/ 	.word	0x00000008
.L_2636:


//--------------------- .nv.info._ZN10layer_norm13ln_fwd_kernelINS_13Kernel_traitsIf6__halfS2_S2_fjLj6144ELj1ELj1ELj8ELj16ENS_18Kernel_traits_baseILj6144EfS2_S2_S2_fjLj256EEEEELb1ELb0ELb1ELb0EEEvNS_9FwdParamsE --------------------------
	.section	.nv.info._ZN10layer_norm13ln_fwd_kernelINS_13Kernel_traitsIf6__halfS2_S2_fjLj6144ELj1ELj1ELj8ELj16ENS_18Kernel_traits_baseILj6144EfS2_S2_S2_fjLj256EEEEELb1ELb0ELb1ELb0EEEvNS_9FwdParamsE,"",@"SHT_CUDA_INFO"
	.sectionflags	@""
	.align	4


	//----- nvinfo : EIATTR_CUDA_API_VERSION
	.align		4
        /*0000*/ 	.byte	0x04, 0x37
        /*0002*/ 	.short	(.L_2638 - .L_2637)
.L_2637:
        /*0004*/ 	.word	0x00000082


	//----- nvinfo : EIATTR_KPARAM_INFO
	.align		4
.L_2638:
        /*0008*/ 	.byte	0x04, 0x17
        /*000a*/ 	.short	(.L_2640 - .L_2639)
.L_2639:
        /*000c*/ 	.word	0x00000000
        /*0010*/ 	.short	0x0000
        /*0012*/ 	.short	0x0000
        /*0014*/ 	.byte	0x00, 0xf0, 0xa1, 0x03


	//----- nvinfo : EIATTR_SPARSE_MMA_MASK
	.align		4
.L_2640:
        /*0018*/ 	.byte	0x03, 0x50
        /*001a*/ 	.short	0x0000


	//----- nvinfo : EIATTR_MAXREG_COUNT
	.align		4
        /*001c*/ 	.byte	0x03, 0x1b
        /*001e*/ 	.short	0x00ff


	//----- nvinfo : EIATTR_NUM_BARRIERS
	.align		4
        /*0020*/ 	.byte	0x02, 0x4c
        /*0022*/ 	.byte	0x01
	.zero		1


	//----- nvinfo : EIATTR_MERCURY_ISA_VERSION
	.align		4
        /*0024*/ 	.byte	0x03, 0x5f
        /*0026*/ 	.short	0x0101


	//----- nvinfo : EIATTR_COOP_GROUP_MASK_REGIDS
	.align		4
        /*0028*/ 	.byte	0x04, 0x29
        /*002a*/ 	.short	(.L_2642 - .L_2641)


	//   ....[0]....
.L_2641:
        /*002c*/ 	.word	0xffffffff


	//   ....[1]....
        /*0030*/ 	.word	0xffffffff


	//   ....[2]....
        /*0034*/ 	.word	0xffffffff


	//   ....[3]....
        /*0038*/ 	.word	0xffffffff


	//   ....[4]....
        /*003c*/ 	.word	0xffffffff


	//   ....[5]....
        /*0040*/ 	.word	0xffffffff


	//   ....[6]....
        /*0044*/ 	.word	0xffffffff


	//   ....[7]....
        /*0048*/ 	.word	0xffffffff


	//   ....[8]....
        /*004c*/ 	.word	0xffffffff


	//   ....[9]....
        /*0050*/ 	.word	0xffffffff


	//   ....[10]....
        /*0054*/ 	.word	0xffffffff


	//   ....[11]....
        /*0058*/ 	.word	0xffffffff


	//   ....[12]....
        /*005c*/ 	.word	0xffffffff


	//   ....[13]....
        /*0060*/ 	.word	0xffffffff


	//   ....[14]....
        /*0064*/ 	.word	0xffffffff


	//   ....[15]....
        /*0068*/ 	.word	0xffffffff


	//   ....[16]....
        /*006c*/ 	.word	0xffffffff


	//   ....[17]....
        /*0070*/ 	.word	0xffffffff


	//   ....[18]....
        /*0074*/ 	.word	0xffffffff


	//   ....[19]....
        /*0078*/ 	.word	0xffffffff


	//   ....[20]....
        /*007c*/ 	.word	0xffffffff


	//----- nvinfo : EIATTR_COOP_GROUP_INSTR_OFFSETS
	.align		4
.L_2642:
        /*0080*/ 	.byte	0x04, 0x28
        /*0082*/ 	.short	(.L_2644 - .L_2643)


	//   ....[0]....
.L_2643:
        /*0084*/ 	.word	0x00012fc0


	//   ....[1]....
        /*0088*/ 	.word	0x00012fe0


	//   ....[2]....
        /*008c*/ 	.word	0x00013000


	//   ....[3]....
        /*0090*/ 	.word	0x00013020


	//   ....[4]....
        /*0094*/ 	.word	0x00013040


	//   ....[5]....
        /*0098*/ 	.word	0x00013390


	//   ....[6]....
        /*009c*/ 	.word	0x000133b0


	//   ....[7]....
        /*00a0*/ 	.word	0x000133d0


	//   ....[8]....
        /*00a4*/ 	.word	0x000133f0


	//   ....[9]....
        /*00a8*/ 	.word	0x00013420


	//   ....[10]....
        /*00ac*/ 	.word	0x000135b0


	//   ....[11]....
        /*00b0*/ 	.word	0x000135f0


	//   ....[12]....
        /*00b4*/ 	.word	0x00013600


	//   ....[13]....
        /*00b8*/ 	.word	0x00013650


	//   ....[14]....
        /*00bc*/ 	.word	0x00013710


	//   ....[15]....
        /*00c0*/ 	.word	0x00013740


	//   ....[16]....
        /*00c4*/ 	.word	0x00013760


	//   ....[17]....
        /*00c8*/ 	.word	0x00013810


	//   ....[18]....
        /*00cc*/ 	.word	0x00013860


	//   ....[19]....
        /*00d0*/ 	.word	0x00013900


	//   ....[20]....
        /*00d4*/ 	.word	0x00013930


	//----- nvinfo : EIATTR_VRC_CTA_INIT_COUNT
	.align		4
.L_2644:
        /*00d8*/ 	.byte	0x02, 0x4a
	.zero		1
	.zero		1


	//----- nvinfo : EIATTR_EXIT_INSTR_OFFSETS
	.align		4
        /*00dc*/ 	.byte	0x04, 0x1c
        /*00de*/ 	.short	(.L_2646 - .L_2645)


	//   ....[0]....
.L_2645:
        /*00e0*/ 	.word	0x00000780


	//   ....[1]....
        /*00e4*/ 	.word	0x00014130


	//----- nvinfo : EIATTR_MAX_THREADS
	.align		4
.L_2646:
        /*00e8*/ 	.byte	0x04, 0x05
        /*00ea*/ 	.short	(.L_2648 - .L_2647)
.L_2647:
        /*00ec*/ 	.word	0x00000100
        /*00f0*/ 	.word	0x00000001
        /*00f4*/ 	.word	0x00000001


	//----- nvinfo : EIATTR_CRS_STACK_SIZE
	.align		4
.L_2648:
        /*00f8*/ 	.byte	0x04, 0x1e
        /*00fa*/ 	.short	(.L_2650 - .L_2649)
.L_2649:
        /*00fc*/ 	.word	0x00000000


	//----- nvinfo : EIATTR_CBANK_PARAM_SIZE
	.align		4
.L_2650:
        /*0100*/ 	.byte	0x03, 0x19
        /*0102*/ 	.short	0x00e8


	//----- nvinfo : EIATTR_PARAM_CBANK
	.align		4
        /*0104*/ 	.byte	0x04, 0x0a
        /*0106*/ 	.short	(.L_2652 - .L_2651)
	.align		4
.L_2651:
        /*0108*/ 	.word	index@(.nv.constant0._ZN10layer_norm13ln_fwd_kernelINS_13Kernel_traitsIf6__halfS2_S2_fjLj6144ELj1ELj1ELj8ELj16ENS_18Kernel_traits_baseILj6144EfS2_S2_S2_fjLj256EEEEELb1ELb0ELb1ELb0EEEvNS_9FwdParamsE)
        /*010c*/ 	.short	0x0380
        /*010e*/ 	.short	0x00e8


	//----- nvinfo : EIATTR_SW_WAR
	.align		4
.L_2652:
        /*0110*/ 	.byte	0x04, 0x36
        /*0112*/ 	.short	(.L_2654 - .L_2653)
.L_2653:
        /*0114*/ 	.word	0x00000008
.L_2654:


//--------------------- .nv.info._ZN10layer_norm13ln_fwd_kernelINS_13Kernel_traitsIf6__halfS2_S2_fjLj6144ELj1ELj1ELj8ELj16ENS_18Kernel_traits_baseILj6144EfS2_S2_S2_fjLj256EEEEELb1ELb0ELb1ELb1EEEvNS_9FwdParamsE --------------------------
	.section	.nv.info._ZN10layer_norm13ln_fwd_kernelINS_13Kernel_traitsIf6__halfS2_S2_fjLj6144ELj1ELj1ELj8ELj16ENS_18Kernel_traits_baseILj6144EfS2_S2_S2_fjLj256EEEEELb1ELb0ELb1ELb1EEEvNS_9FwdParamsE,"",@"SHT_CUDA_INFO"
	.sectionflags	@""
	.align	4


	//----- nvinfo : EIATTR_CUDA_API_VERSION
	.align		4
        /*0000*/ 	.byte	0x04, 0x37
        /*0002*/ 	.short	(.L_2656 - .L_2655)
.L_2655:
        /*0004*/ 	.word	0x00000082


	//----- nvinfo : EIATTR_KPARAM_INFO
	.align		4
.L_2656:
        /*0008*/ 	.byte	0x04, 0x17
        /*000a*/ 	.short	(.L_2658 - .L_2657)
.L_2657:
        /*000c*/ 	.word	0x00000000
        /*0010*/ 	.short	0x0000
        /*0012*/ 	.short	0x0000
        /*0014*/ 	.byte	0x00, 0xf0, 0xa1, 0x03


	//----- nvinfo : EIATTR_SPARSE_MMA_MASK
	.align		4
.L_2658:
        /*0018*/ 	.byte	0x03, 0x50
        /*001a*/ 	.short	0x0000


	//----- nvinfo : EIATTR_MAXREG_COUNT
	.align		4
        /*001c*/ 	.byte	0x03, 0x1b
        /*001e*/ 	.short	0x00ff


	//----- nvinfo : EIATTR_NUM_BARRIERS
	.align		4
        /*0020*/ 	.byte	0x02, 0x4c
        /*0022*/ 	.byte	0x01
	.zero		1


	//----- nvinfo : EIATTR_MERCURY_ISA_VERSION
	.align		4
        /*0024*/ 	.byte	0x03, 0x5f
        /*0026*/ 	.short	0x0101


	//----- nvinfo : EIATTR_COOP_GROUP_MASK_REGIDS
	.align		4
        /*0028*/ 	.byte	0x04, 0x29
        /*002a*/ 	.short	(.L_2660 - .L_2659)


	//   ....[0]....
.L_2659:
        /*002c*/ 	.word	0xffffffff


	//   ....[1]....
        /*0030*/ 	.word	0xffffffff


	//   ....[2]....
        /*0034*/ 	.word	0xffffffff


	//   ....[3]....
        /*0038*/ 	.word	0xffffffff


	//   ....[4]....
        /*003c*/ 	.word	0xffffffff


	//   ....[5]....
        /*0040*/ 	.word	0xffffffff


	//   ....[6]....
        /*0044*/ 	.word	0xffffffff


	//   ....[7]....
        /*0048*/ 	.word	0xffffffff


	//   ....[8]....
        /*004c*/ 	.word	0xffffffff


	//   ....[9]....
        /*0050*/ 	.word	0xffffffff


	//   ....[10]....
        /*0054*/ 	.word	0xffffffff


	//   ....[11]....
        /*0058*/ 	.word	0xffffffff


	//   ....[12]....
        /*005c*/ 	.word	0xffffffff


	//   ....[13]....
        /*0060*/ 	.word	0xffffffff


	//   ....[14]....
        /*0064*/ 	.word	0xffffffff


	//   ....[15]....
        /*0068*/ 	.word	0xffffffff


	//   ....[16]....
        /*006c*/ 	.word	0xffffffff


	//   ....[17]....
        /*0070*/ 	.word	0xffffffff


	//   ....[18]....
        /*0074*/ 	.word	0xffffffff


	//   ....[19]....
        /*0078*/ 	.word	0xffffffff


	//   ....[20]....
        /*007c*/ 	.word	0xffffffff


	//----- nvinfo : EIATTR_COOP_GROUP_INSTR_OFFSETS
	.align		4
.L_2660:
        /*0080*/ 	.byte	0x04, 0x28
        /*0082*/ 	.short	(.L_2662 - .L_2661)


	//   ....[0]....
.L_2661:
        /*0084*/ 	.word	0x00010c50


	//   ....[1]....
        /*0088*/ 	.word	0x00010c90


	//   ....[2]....
        /*008c*/ 	.word	0x00010cb0


	//   ....[3]....
        /*0090*/ 	.word	0x00010cd0


	//   ....[4]....
        /*0094*/ 	.word	0x00010cf0


	//   ....[5]....
        /*0098*/ 	.word	0x00011020


	//   ....[6]....
        /*009c*/ 	.word	0x00011060


	//   ....[7]....
        /*00a0*/ 	.word	0x00011090


	//   ....[8]....
        /*00a4*/ 	.word	0x000110b0


	//   ....[9]....
        /*00a8*/ 	.word	0x000110d0


	//   ....[10]....
        /*00ac*/ 	.word	0x00011250


	//   ....[11]....
        /*00b0*/ 	.word	0x00011290


	//   ....[12]....
        /*00b4*/ 	.word	0x000112a0


	//   ....[13]....
        /*00b8*/ 	.word	0x000112f0


	//   ....[14]....
        /*00bc*/ 	.word	0x000113b0


	//   ....[15]....
        /*00c0*/ 	.word	0x000113e0


	//   ....[16]....
        /*00c4*/ 	.word	0x00011400


	//   ....[17]....
        /*00c8*/ 	.word	0x000114a0


	//   ....[18]....
        /*00cc*/ 	.word	0x000114f0


	//   ....[19]....
        /*00d0*/ 	.word	0x00011590


	//   ....[20]....
        /*00d4*/ 	.word	0x000115c0


	//----- nvinfo : EIATTR_VRC_CTA_INIT_COUNT
	.align		4
.L_2662:
        /*00d8*/ 	.byte	0x02, 0x4a
	.zero		1
	.zero		1


	//----- nvinfo : EIATTR_EXIT_INSTR_OFFSETS
	.align		4
        /*00dc*/ 	.byte	0x04, 0x1c
        /*00de*/ 	.short	(.L_2664 - .L_2663)


	//   ....[0]....
.L_2663:
        /*00e0*/ 	.word	0x00000400


	//   ....[1]....
        /*00e4*/ 	.word	0x00011d20


	//----- nvinfo : EIATTR_MAX_THREADS
	.align		4
.L_2664:
        /*00e8*/ 	.byte	0x04, 0x05
        /*00ea*/ 	.short	(.L_2666 - .L_2665)
.L_2665:
        /*00ec*/ 	.word	0x00000100
        /*00f0*/ 	.word	0x00000001
        /*00f4*/ 	.word	0x00000001


	//----- nvinfo : EIATTR_CRS_STACK_SIZE
	.align		4
.L_2666:
        /*00f8*/ 	.byte	0x04, 0x1e
        /*00fa*/ 	.short	(.L_2668 - .L_2667)
.L_2667:
        /*00fc*/ 	.word	0x00000000


	//----- nvinfo : EIATTR_CBANK_PARAM_SIZE
	.align		4
.L_2668:
        /*0100*/ 	.byte	0x03, 0x19
        /*0102*/ 	.short	0x00e8


	//----- nvinfo : EIATTR_PARAM_CBANK
	.align		4
        /*0104*/ 	.byte	0x04, 0x0a
        /*0106*/ 	.short	(.L_2670 - .L_2669)
	.align		4
.L_2669:
        /*0108*/ 	.word	index@(.nv.constant0._ZN10layer_norm13ln_fwd_kernelINS_13Kernel_traitsIf6__halfS2_S2_fjLj6144ELj1ELj1ELj8ELj16ENS_18Kernel_traits_baseILj6144EfS2_S2_S2_fjLj256EEEEELb1ELb0ELb1ELb1EEEvNS_9FwdParamsE)
        /*010c*/ 	.short	0x0380
        /*010e*/ 	.short	0x00e8


	//----- nvinfo : EIATTR_SW_WAR
	.align		4
.L_2670:
        /*0110*/ 	.byte	0x04, 0x36
        /*0112*/ 	.short	(.L_2672 - .L_2671)
.L_2671:
        /*0114*/ 	.word	0x00000008
.L_2672:


//--------------------- .nv.info._ZN10layer_norm13ln_fwd_kernelINS_13Kernel_traitsIf6__halfS2_S2_fjLj6144ELj1ELj1ELj8ELj16ENS_18Kernel_traits_baseILj6144EfS2_S2_S2_fjLj256EEEEELb1ELb1ELb0ELb0EEEvNS_9FwdParamsE --------------------------
	.section	.nv.info._ZN10layer_norm13ln_fwd_kernelINS_13Kernel_traitsIf6__halfS2_S2_fjLj6144ELj1ELj1ELj8ELj16ENS_18Kernel_traits_baseILj6144EfS2_S2_S2_fjLj256EEEEELb1ELb1ELb0ELb0EEEvNS_9FwdParamsE,"",@"SHT_CUDA_INFO"
	.sectionflags	@""
	.align	4


	//----- nvinfo : EIATTR_CUDA_API_VERSION
	.align		4
        /*0000*/ 	.byte	0x04, 0x37
        /*0002*/ 	.short	(.L_2674 - .L_2673)
.L_2673:
        /*0004*/ 	.word	0x00000082


	//----- nvinfo : EIATTR_KPARAM_INFO
	.align		4
.L_2674:
        /*0008*/ 	.byte	0x04, 0x17
        /*000a*/ 	.short	(.L_2676 - .L_2675)
.L_2675:
        /*000c*/ 	.word	0x00000000
        /*0010*/ 	.short	0x0000
        /*0012*/ 	.short	0x0000
        /*0014*/ 	.byte	0x00, 0xf0, 0xa1, 0x03


	//----- nvinfo : EIATTR_SPARSE_MMA_MASK
	.align		4
.L_2676:
        /*0018*/ 	.byte	0x03, 0x50
        /*001a*/ 	.short	0x0000


	//----- nvinfo : EIATTR_MAXREG_COUNT
	.align		4
        /*001c*/ 	.byte	0x03, 0x1b
        /*001e*/ 	.short	0x00ff


	//----- nvinfo : EIATTR_NUM_BARRIERS
	.align		4
        /*0020*/ 	.byte	0x02, 0x4c
        /*0022*/ 	.byte	0x01
	.zero		1


	//----- nvinfo : EIATTR_MERCURY_ISA_VERSION
	.align		4
        /*0024*/ 	.byte	0x03, 0x5f
        /*0026*/ 	.short	0x0101


	//----- nvinfo : EIATTR_COOP_GROUP_MASK_REGIDS
	.align		4
        /*0028*/ 	.byte	0x04, 0x29
        /*002a*/ 	.short	(.L_2678 - .L_2677)


	//   ....[0]....
.L_2677:
        /*002c*/ 	.word	0xffffffff


	//   ....[1]....
        /*0030*/ 	.word	0xffffffff


	//   ....[2]....
        /*0034*/ 	.word	0xffffffff


	//   ....[3]....
        /*0038*/ 	.word	0xffffffff


	//   ....[4]....
        /*003c*/ 	.word	0xffffffff


	//   ....[5]....
        /*0040*/ 	.word	0xffffffff


	//   ....[6]....
        /*0044*/ 	.word	0xffffffff


	//   ....[7]....
        /*0048*/ 	.word	0xffffffff


	//   ....[8]....
        /*004c*/ 	.word	0xffffffff


	//   ....[9]....
        /*0050*/ 	.word	0xffffffff


	//   ....[10]....
        /*0054*/ 	.word	0xffffffff


	//   ....[11]....
        /*0058*/ 	.word	0xffffffff


	//   ....[12]....
        /*005c*/ 	.word	0xffffffff


	//   ....[13]....
        /*0060*/ 	.word	0xffffffff


	//   ....[14]....
        /*0064*/ 	.word	0xffffffff


	//   ....[15]....
        /*0068*/ 	.word	0xffffffff


	//   ....[16]....
        /*006c*/ 	.word	0xffffffff


	//   ....[17]....
        /*0070*/ 	.word	0xffffffff


	//   ....[18]....
        /*0074*/ 	.word	0xffffffff


	//   ....[19]....
        /*0078*/ 	.word	0xffffffff


	//   ....[20]....
        /*007c*/ 	.word	0xffffffff


	//----- nvinfo : EIATTR_COOP_GROUP_INSTR_OFFSETS
	.align		4
.L_2678:
        /*0080*/ 	.byte	0x04, 0x28
        /*0082*/ 	.short	(.L_2680 - .L_2679)


	//   ....[0]....
.L_2679:
        /*0084*/ 	.word	0x00014490


	//   ....[1]....
        /*0088*/ 	.word	0x000144b0


	//   ....[2]....
        /*008c*/ 	.word	0x000144d0


	//   ....[3]....
        /*0090*/ 	.word	0x000144f0


	//   ....[4]....
        /*0094*/ 	.word	0x00014510


	//   ....[5]....
        /*0098*/ 	.word	0x00014850


	//   ....[6]....
        /*009c*/ 	.word	0x00014870


	//   ....[7]....
        /*00a0*/ 	.word	0x00014890


	//   ....[8]....
        /*00a4*/ 	.word	0x000148c0


	//   ....[9]....
        /*00a8*/ 	.word	0x000148f0


	//   ....[10]....
        /*00ac*/ 	.word	0x00014a70


	//   ....[11]....
        /*00b0*/ 	.word	0x00014ab0


	//   ....[12]....
        /*00b4*/ 	.word	0x00014ac0


	//   ....[13]....
        /*00b8*/ 	.word	0x00014b00


	//   ....[14]....
        /*00bc*/ 	.word	0x00014bd0


	//   ....[15]....
        /*00c0*/ 	.word	0x00014c00


	//   ....[16]....
        /*00c4*/ 	.word	0x00014c20


	//   ....[17]....
        /*00c8*/ 	.word	0x00014cc0


	//   ....[18]....
        /*00cc*/ 	.word	0x00014d10


	//   ....[19]....
        /*00d0*/ 	.word	0x00014db0


	//   ....[20]....
        /*00d4*/ 	.word	0x00014de0


	//----- nvinfo : EIATTR_VRC_CTA_INIT_COUNT
	.align		4
.L_2680:
        /*00d8*/ 	.byte	0x02, 0x4a
	.zero		1
	.zero		1


	//----- nvinfo : EIATTR_EXIT_INSTR_OFFSETS
	.align		4
        /*00dc*/ 	.byte	0x04, 0x1c
        /*00de*/ 	.short	(.L_2682 - .L_2681)


	//   ....[0]....
.L_2681:
        /*00e0*/ 	.word	0x00000830


	//   ....[1]....
        /*00e4*/ 	.word	0x00015580


	//----- nvinfo : EIATTR_INDIRECT_BRANCH_TARGETS
	.align		4
.L_2682:
        /*00e8*/ 	.byte	0x04, 0x34
        /*00ea*/ 	.short	(.L_2684 - .L_2683)


	//   ....[0]....
.L_2683:
        /*00ec*/ 	.word	.L_x_20831@srel
        /*00f0*/ 	.short	0x0
        /*00f2*/ 	.short	0x0
        /*00f4*/ 	.word	0x3
        /*00f8*/ 	.word	.L_x_20832@srel
        /*00fc*/ 	.word	.L_x_20833@srel
        /*0100*/ 	.word	.L_x_20834@srel


	//----- nvinfo : EIATTR_MAX_THREADS
	.align		4
.L_2684:
        /*0104*/ 	.byte	0x04, 0x05
        /*0106*/ 	.short	(.L_2686 - .L_2685)
.L_2685:
        /*0108*/ 	.word	0x00000100
        /*010c*/ 	.word	0x00000001
        /*0110*/ 	.word	0x00000001


	//----- nvinfo : EIATTR_CRS_STACK_SIZE
	.align		4
.L_2686:
        /*0114*/ 	.byte	0x04, 0x1e
        /*0116*/ 	.short	(.L_2688 - .L_2687)
.L_2687:
        /*0118*/ 	.word	0x00000000


	//----- nvinfo : EIATTR_CBANK_PARAM_SIZE
	.align		4
.L_2688:
        /*011c*/ 	.byte	0x03, 0x19
        /*011e*/ 	.short	0x00e8


	//----- nvinfo : EIATTR_PARAM_CBANK
	.align		4
        /*0120*/ 	.byte	0x04, 0x0a
        /*0122*/ 	.short	(.L_2690 - .L_2689)
	.align		4
.L_2689:
        /*0124*/ 	.word	index@(.nv.constant0._ZN10layer_norm13ln_fwd_kernelINS_13Kernel_traitsIf6__halfS2_S2_fjLj6144ELj1ELj1ELj8ELj16ENS_18Kernel_traits_baseILj6144EfS2_S2_S2_fjLj256EEEEELb1ELb1ELb0ELb0EEEvNS_9FwdParamsE)
        /*0128*/ 	.short	0x0380
        /*012a*/ 	.short	0x00e8


	//----- nvinfo : EIATTR_SW_WAR
	.align		4
.L_2690:
        /*012c*/ 	.byte	0x04, 0x36
        /*012e*/ 	.short	(.L_2692 - .L_2691)
.L_2691:
        /*0130*/ 	.word	0x00000008
.L_2692:


//--------------------- .nv.info._ZN10layer_norm13ln_fwd_kernelINS_13Kernel_traitsIf6__halfS2_S2_fjLj6144ELj1ELj1ELj8ELj16ENS_18Kernel_traits_baseILj6144EfS2_S2_S2_fjLj256EEEEELb1ELb1ELb0ELb1EEEvNS_9FwdParamsE --------------------------
	.section	.nv.info._ZN10layer_norm13ln_fwd_kernelINS_13Kernel_traitsIf6__halfS2_S2_fjLj6144ELj1ELj1ELj8ELj16ENS_18Kernel_traits_baseILj6144EfS2_S2_S2_fjLj256EEEEELb1ELb1ELb0ELb1EEEvNS_9FwdParamsE,"",@"SHT_CUDA_INFO"
	.sectionflags	@""
	.align	4


	//----- nvinfo : EIATTR_CUDA_API_VERSION
	.align		4
        /*0000*/ 	.byte	0x04, 0x37
        /*0002*/ 	.short	(.L_2694 - .L_2693)
.L_2693:
        /*0004*/ 	.word	0x00000082


	//----- nvinfo : EIATTR_KPARAM_INFO
	.align		4
.L_2694:
        /*0008*/ 	.byte	0x04, 0x17
        /*000a*/ 	.short	(.L_2696 - .L_2695)
.L_2695:
        /*000c*/ 	.word	0x00000000
        /*0010*/ 	.short	0x0000
        /*0012*/ 	.short	0x0000
        /*0014*/ 	.byte	0x00, 0xf0, 0xa1, 0x03


	//----- nvinfo : EIATTR_SPARSE_MMA_MASK
	.align		4
.L_2696:
        /*0018*/ 	.byte	0x03, 0x50
        /*001a*/ 	.short	0x0000


	//----- nvinfo : EIATTR_MAXREG_COUNT
	.align		4
        /*001c*/ 	.byte	0x03, 0x1b
        /*001e*/ 	.short	0x00ff


	//----- nvinfo : EIATTR_NUM_BARRIERS
	.align		4
        /*0020*/ 	.byte	0x02, 0x4c
        /*0022*/ 	.byte	0x01
	.zero		1


	//----- nvinfo : EIATTR_MERCURY_ISA_VERSION
	.align		4
        /*0024*/ 	.byte	0x03, 0x5f
        /*0026*/ 	.short	0x0101


	//----- nvinfo : EIATTR_COOP_GROUP_MASK_REGIDS
	.align		4
        /*0028*/ 	.byte	0x04, 0x29
        /*002a*/ 	.short	(.L_2698 - .L_2697)


	//   ....[0]....
.L_2697:
        /*002c*/ 	.word	0xffffffff


	//   ....[1]....
        /*0030*/ 	.word	0xffffffff


	//   ....[2]....
        /*0034*/ 	.word	0xffffffff


	//   ....[3]....
        /*0038*/ 	.word	0xffffffff


	//   ....[4]....
        /*003c*/ 	.word	0xffffffff


	//   ....[5]....
        /*0040*/ 	.word	0xffffffff


	//   ....[6]....
        /*0044*/ 	.word	0xffffffff


	//   ....[7]....
        /*0048*/ 	.word	0xffffffff


	//   ....[8]....
        /*004c*/ 	.word	0xffffffff


	//   ....[9]....
        /*0050*/ 	.word	0xffffffff


	//   ....[10]....
        /*0054*/ 	.word	0xffffffff


	//   ....[11]....
        /*0058*/ 	.word	0xffffffff


	//   ....[12]....
        /*005c*/ 	.word	0xffffffff


	//   ....[13]....
        /*0060*/ 	.word	0xffffffff


	//   ....[14]....
        /*0064*/ 	.word	0xffffffff


	//   ....[15]....
        /*0068*/ 	.word	0xffffffff


	//   ....[16]....
        /*006c*/ 	.word	0xffffffff


	//   ....[17]....
        /*0070*/ 	.word	0xffffffff


	//   ....[18]....
        /*0074*/ 	.word	0xffffffff


	//   ....[19]....
        /*0078*/ 	.word	0xffffffff


	//   ....[20]....
        /*007c*/ 	.word	0xffffffff


	//----- nvinfo : EIATTR_COOP_GROUP_INSTR_OFFSETS
	.align		4
.L_2698:
        /*0080*/ 	.byte	0x04, 0x28
        /*0082*/ 	.short	(.L_2700 - .L_2699)


	//   ....[0]....
.L_2699:
        /*0084*/ 	.word	0x00010270


	//   ....[1]....
        /*0088*/ 	.word	0x00010290


	//   ....[2]....
        /*008c*/ 	.word	0x000102b0


	//   ....[3]....
        /*0090*/ 	.word	0x000102d0


	//   ....[4]....
        /*0094*/ 	.word	0x000102f0


	//   ....[5]....
        /*0098*/ 	.word	0x00010630


	//   ....[6]....
        /*009c*/ 	.word	0x00010660


	//   ....[7]....
        /*00a0*/ 	.word	0x000106a0


	//   ....[8]....
        /*00a4*/ 	.word	0x000106c0


	//   ....[9]....
        /*00a8*/ 	.word	0x00010700


	//   ....[10]....
        /*00ac*/ 	.word	0x000108c0


	//   ....[11]....
        /*00b0*/ 	.word	0x00010900


	//   ....[12]....
        /*00b4*/ 	.word	0x00010910


	//   ....[13]....
        /*00b8*/ 	.word	0x00010950


	//   ....[14]....
        /*00bc*/ 	.word	0x00010a20


	//   ....[15]....
        /*00c0*/ 	.word	0x00010a50


	//   ....[16]....
        /*00c4*/ 	.word	0x00010a70


	//   ....[17]....
        /*00c8*/ 	.word	0x00010b10


	//   ....[18]....
        /*00cc*/ 	.word	0x00010b60


	//   ....[19]....
        /*00d0*/ 	.word	0x00010c10


	//   ....[20]....
        /*00d4*/ 	.word	0x00010c60


	//----- nvinfo : EIATTR_VRC_CTA_INIT_COUNT
	.align		4
.L_2700:
        /*00d8*/ 	.byte	0x02, 0x4a
	.zero		1
	.zero		1


	//----- nvinfo : EIATTR_EXIT_INSTR_OFFSETS
	.align		4
        /*00dc*/ 	.byte	0x04, 0x1c
        /*00de*/ 	.short	(.L_2702 - .L_2701)


	//   ....[0]....
.L_2701:
        /*00e0*/ 	.word	0x000005d0


	//   ....[1]....
        /*00e4*/ 	.word	0x000112f0


	//----- nvinfo : EIATTR_INDIRECT_BRANCH_TARGETS
	.align		4
.L_2702:
        /*00e8*/ 	.byte	0x04, 0x34
        /*00ea*/ 	.short	(.L_2704 - .L_2703)


	//   ....[0]....
.L_2703:
        /*00ec*/ 	.word	.L_x_20835@srel
        /*00f0*/ 	.short	0x0
        /*00f2*/ 	.short	0x0
        /*00f4*/ 	.word	0x3
        /*00f8*/ 	.word	.L_x_20836@srel
        /*00fc*/ 	.word	.L_x_20837@srel
        /*0100*/ 	.word	.L_x_20838@srel


	//----- nvinfo : EIATTR_MAX_THREADS
	.align		4
.L_2704:
        /*0104*/ 	.byte	0x04, 0x05
        /*0106*/ 	.short	(.L_2706 - .L_2705)
.L_2705:
        /*0108*/ 	.word	0x00000100
        /*010c*/ 	.word	0x00000001
        /*0110*/ 	.word	0x00000001


	//----- nvinfo : EIATTR_CRS_STACK_SIZE
	.align		4
.L_2706:
        /*0114*/ 	.byte	0x04, 0x1e
        /*0116*/ 	.short	(.L_2708 - .L_2707)
.L_2707:
        /*0118*/ 	.word	0x00000000


	//----- nvinfo : EIATTR_CBANK_PARAM_SIZE
	.align		4
.L_2708:
        /*011c*/ 	.byte	0x03, 0x19
        /*011e*/ 	.short	0x00e8


	//----- nvinfo : EIATTR_PARAM_CBANK
	.align		4
        /*0120*/ 	.byte	0x04, 0x0a
        /*0122*/ 	.short	(.L_2710 - .L_2709)
	.align		4
.L_2709:
        /*0124*/ 	.word	index@(.nv.constant0._ZN10layer_norm13ln_fwd_kernelINS_13Kernel_traitsIf6__halfS2_S2_fjLj6144ELj1ELj1ELj8ELj16ENS_18Kernel_traits_baseILj6144EfS2_S2_S2_fjLj256EEEEELb1ELb1ELb0ELb1EEEvNS_9FwdParamsE)
        /*0128*/ 	.short	0x0380
        /*012a*/ 	.short	0x00e8


	//----- nvinfo : EIATTR_SW_WAR
	.align		4
.L_2710:
        /*012c*/ 	.byte	0x04, 0x36
        /*012e*/ 	.short	(.L_2712 - .L_2711)
.L_2711:
        /*0130*/ 	.word	0x00000008
.L_2712:


//--------------------- .nv.info._ZN10layer_norm13ln_fwd_kernelINS_13Kernel_traitsIf6__halfS2_S2_fjLj6144ELj1ELj1ELj8ELj16ENS_18Kernel_traits_baseILj6144EfS2_S2_S2_fjLj256EEEEELb1ELb1ELb1ELb0EEEvNS_9FwdParamsE --------------------------
	.section	.nv.info._ZN10layer_norm13ln_fwd_kernelINS_13Kernel_traitsIf6__halfS2_S2_fjLj6144ELj1ELj1ELj8ELj16ENS_18Kernel_traits_baseILj6144EfS2_S2_S2_fjLj256EEEEELb1ELb1ELb1ELb0EEEvNS_9FwdParamsE,"",@"SHT_CUDA_INFO"
	.sectionflags	@""
	.align	4


	//----- nvinfo : EIATTR_CUDA_API_VERSION
	.align		4
        /*0000*/ 	.byte	0x04, 0x37
        /*0002*/ 	.short	(.L_2714 - .L_2713)
.L_2713:
        /*0004*/ 	.word	0x00000082


	//----- nvinfo : EIATTR_KPARAM_INFO
	.align		4
.L_2714:
        /*0008*/ 	.byte	0x04, 0x17
        /*000a*/ 	.short	(.L_2716 - .L_2715)
.L_2715:
        /*000c*/ 	.word	0x00000000
        /*0010*/ 	.short	0x0000
        /*0012*/ 	.short	0x0000
        /*0014*/ 	.byte	0x00, 0xf0, 0xa1, 0x03


	//----- nvinfo : EIATTR_SPARSE_MMA_MASK
	.align		4
.L_2716:
        /*0018*/ 	.byte	0x03, 0x50
        /*001a*/ 	.short	0x0000


	//----- nvinfo : EIATTR_MAXREG_COUNT
	.align		4
        /*001c*/ 	.byte	0x03, 0x1b
        /*001e*/ 	.short	0x00ff


	//----- nvinfo : EIATTR_NUM_BARRIERS
	.align		4
        /*0020*/ 	.byte	0x02, 0x4c
        /*0022*/ 	.byte	0x01
	.zero		1


	//----- nvinfo : EIATTR_MERCURY_ISA_VERSION
	.align		4
        /*0024*/ 	.byte	0x03, 0x5f
        /*0026*/ 	.short	0x0101


	//----- nvinfo : EIATTR_COOP_GROUP_MASK_REGIDS
	.align		4
        /*0028*/ 	.byte	0x04, 0x29
        /*002a*/ 	.short	(.L_2718 - .L_2717)


	//   ....[0]....
.L_2717:
        /*002c*/ 	.word	0xffffffff


	//   ....[1]....
        /*0030*/ 	.word	0xffffffff


	//   ....[2]....
        /*0034*/ 	.word	0xffffffff


	//   ....[3]....
        /*0038*/ 	.word	0xffffffff


	//   ....[4]....
        /*003c*/ 	.word	0xffffffff


	//   ....[5]....
        /*0040*/ 	.word	0xffffffff


	//   ....[6]....
        /*0044*/ 	.word	0xffffffff


	//   ....[7]....
        /*0048*/ 	.word	0xffffffff


	//   ....[8]....
        /*004c*/ 	.word	0xffffffff


	//   ....[9]....
        /*0050*/ 	.word	0xffffffff


	//   ....[10]....
        /*0054*/ 	.word	0xffffffff


	//   ....[11]....
        /*0058*/ 	.word	0xffffffff


	//   ....[12]....
        /*005c*/ 	.word	0xffffffff


	//   ....[13]....
        /*0060*/ 	.word	0xffffffff


	//   ....[14]....
        /*0064*/ 	.word	0xffffffff


	//   ....[15]....
        /*0068*/ 	.word	0xffffffff


	//   ....[16]....
        /*006c*/ 	.word	0xffffffff


	//   ....[17]....
        /*0070*/ 	.word	0xffffffff


	//   ....[18]....
        /*0074*/ 	.word	0xffffffff


	//   ....[19]....
        /*0078*/ 	.word	0xffffffff


	//   ....[20]....
        /*007c*/ 	.word	0xffffffff


	//----- nvinfo : EIATTR_COOP_GROUP_INSTR_OFFSETS
	.align		4
.L_2718:
        /*0080*/ 	.byte	0x04, 0x28
        /*0082*/ 	.short	(.L_2720 - .L_2719)


	//   ....[0]....
.L_2719:
        /*0084*/ 	.word	0x00015710


	//   ....[1]....
        /*0088*/ 	.word	0x00015730


	//   ....[2]....
        /*008c*/ 	.word	0x00015750


	//   ....[3]....
        /*0090*/ 	.word	0x00015770


	//   ....[4]....
        /*0094*/ 	.word	0x00015790


	//   ....[5]....
        /*0098*/ 	.word	0x00015b00


	//   ....[6]....
        /*009c*/ 	.word	0x00015b20


	//   ....[7]....
        /*00a0*/ 	.word	0x00015b40


	//   ....[8]....
        /*00a4*/ 	.word	0x00015b60


	//   ....[9]....
        /*00a8*/ 	.word	0x00015b80


	//   ....[10]....
        /*00ac*/ 	.word	0x00015d00


	//   ....[11]....
        /*00b0*/ 	.word	0x00015d30


	//   ....[12]....
        /*00b4*/ 	.word	0x00015d40


	//   ....[13]....
        /*00b8*/ 	.word	0x00015d80


	//   ....[14]....
        /*00bc*/ 	.word	0x00015e50


	//   ....[15]....
        /*00c0*/ 	.word	0x00015e80


	//   ....[16]....
        /*00c4*/ 	.word	0x00015ea0


	//   ....[17]....
        /*00c8*/ 	.word	0x00015f40


	//   ....[18]....
        /*00cc*/ 	.word	0x00015f90


	//   ....[19]....
        /*00d0*/ 	.word	0x00016030


	//   ....[20]....
        /*00d4*/ 	.word	0x00016060


	//----- nvinfo : EIATTR_VRC_CTA_INIT_COUNT
	.align		4
.L_2720:
        /*00d8*/ 	.byte	0x02, 0x4a
	.zero		1
	.zero		1


	//----- nvinfo : EIATTR_EXIT_INSTR_OFFSETS
	.align		4
        /*00dc*/ 	.byte	0x04, 0x1c
        /*00de*/ 	.short	(.L_2722 - .L_2721)


	//   ....[0]....
.L_2721:
        /*00e0*/ 	.word	0x00000820


	//   ....[1]....
        /*00e4*/ 	.word	0x00016860


	//----- nvinfo : EIATTR_MAX_THREADS
	.align		4
.L_2722:
        /*00e8*/ 	.byte	0x04, 0x05
        /*00ea*/ 	.short	(.L_2724 - .L_2723)
.L_2723:
        /*00ec*/ 	.word	0x00000100
        /*00f0*/ 	.word	0x00000001
        /*00f4*/ 	.word	0x00000001


	//----- nvinfo : EIATTR_CRS_STACK_SIZE
	.align		4
.L_2724:
        /*00f8*/ 	.byte	0x04, 0x1e
        /*00fa*/ 	.short	(.L_2726 - .L_2725)
.L_2725:
        /*00fc*/ 	.word	0x00000000


	//----- nvinfo : EIATTR_CBANK_PARAM_SIZE
	.align		4
.L_2726:
        /*0100*/ 	.byte	0x03, 0x19
        /*0102*/ 	.short	0x00e8


	//----- nvinfo : EIATTR_PARAM_CBANK
	.align		4
        /*0104*/ 	.byte	0x04, 0x0a
        /*0106*/ 	.short	(.L_2728 - .L_2727)
	.align		4
.L_2727:
        /*0108*/ 	.word	index@(.nv.constant0._ZN10layer_norm13ln_fwd_kernelINS_13Kernel_traitsIf6__halfS2_S2_fjLj6144ELj1ELj1ELj8ELj16ENS_18Kernel_traits_baseILj6144EfS2_S2_S2_fjLj256EEEEELb1ELb1ELb1ELb0EEEvNS_9FwdParamsE)
        /*010c*/ 	.short	0x0380
        /*010e*/ 	.short	0x00e8


	//----- nvinfo : EIATTR_SW_WAR
	.align		4
.L_2728:
        /*0110*/ 	.byte	0x04, 0x36
        /*0112*/ 	.short	(.L_2730 - .L_2729)
.L_2729:
        /*0114*/ 	.word	0x00000008
.L_2730:


//--------------------- .nv.info._ZN10layer_norm13ln_fwd_kernelINS_13Kernel_traitsIf6__halfS2_S2_fjLj6144ELj1ELj1ELj8ELj16ENS_18Kernel_traits_baseILj6144EfS2_S2_S2_fjLj256EEEEELb1ELb1ELb1ELb1EEEvNS_9FwdParamsE --------------------------
	.section	.nv.info._ZN10layer_norm13ln_fwd_kernelINS_13Kernel_traitsIf6__halfS2_S2_fjLj6144ELj1ELj1ELj8ELj16ENS_18Kernel_traits_baseILj6144EfS2_S2_S2_fjLj256EEEEELb1ELb1ELb1ELb1EEEvNS_9FwdParamsE,"",@"SHT_CUDA_INFO"
	.sectionflags	@""
	.align	4


	//----- nvinfo : EIATTR_CUDA_API_VERSION
	.align		4
        /*0000*/ 	.byte	0x04, 0x37
        /*0002*/ 	.short	(.L_2732 - .L_2731)
.L_2731:
        /*0004*/ 	.word	0x00000082


	//----- nvinfo : EIATTR_KPARAM_INFO
	.align		4
.L_2732:
        /*0008*/ 	.byte	0x04, 0x17
        /*000a*/ 	.short	(.L_2734 - .L_2733)
.L_2733:
        /*000c*/ 	.word	0x00000000
        /*0010*/ 	.short	0x0000
        /*0012*/ 	.short	0x0000
        /*0014*/ 	.byte	0x00, 0xf0, 0xa1, 0x03


	//----- nvinfo : EIATTR_SPARSE_MMA_MASK
	.align		4
.L_2734:
        /*0018*/ 	.byte	0x03, 0x50
        /*001a*/ 	.short	0x0000


	//----- nvinfo : EIATTR_MAXREG_COUNT
	.align		4
        /*001c*/ 	.byte	0x03, 0x1b
        /*001e*/ 	.short	0x00ff


	//----- nvinfo : EIATTR_NUM_BARRIERS
	.align		4
        /*0020*/ 	.byte	0x02, 0x4c
        /*0022*/ 	.byte	0x01
	.zero		1


	//----- nvinfo : EIATTR_MERCURY_ISA_VERSION
	.align		4
        /*0024*/ 	.byte	0x03, 0x5f
        /*0026*/ 	.short	0x0101


	//----- nvinfo : EIATTR_COOP_GROUP_MASK_REGIDS
	.align		4
        /*0028*/ 	.byte	0x04, 0x29
        /*002a*/ 	.short	(.L_2736 - .L_2735)


	//   ....[0]....
.L_2735:
        /*002c*/ 	.word	0xffffffff


	//   ....[1]....
        /*0030*/ 	.word	0xffffffff


	//   ....[2]....
        /*0034*/ 	.word	0xffffffff


	//   ....[3]....
        /*0038*/ 	.word	0xffffffff


	//   ....[4]....
        /*003c*/ 	.word	0xffffffff


	//   ....[5]....
        /*0040*/ 	.word	0xffffffff


	//   ....[6]....
        /*0044*/ 	.word	0xffffffff


	//   ....[7]....
        /*0048*/ 	.word	0xffffffff


	//   ....[8]....
        /*004c*/ 	.word	0xffffffff


	//   ....[9]....
        /*0050*/ 	.word	0xffffffff


	//   ....[10]....
        /*0054*/ 	.word	0xffffffff


	//   ....[11]....
        /*0058*/ 	.word	0xffffffff


	//   ....[12]....
        /*005c*/ 	.word	0xffffffff


	//   ....[13]....
        /*0060*/ 	.word	0xffffffff


	//   ....[14]....
        /*0064*/ 	.word	0xffffffff


	//   ....[15]....
        /*0068*/ 	.word	0xffffffff


	//   ....[16]....
        /*006c*/ 	.word	0xffffffff


	//   ....[17]....
        /*0070*/ 	.word	0xffffffff


	//   ....[18]....
        /*0074*/ 	.word	0xffffffff


	//   ....[19]....
        /*0078*/ 	.word	0xffffffff


	//   ....[20]....
        /*007c*/ 	.word	0xffffffff


	//----- nvinfo : EIATTR_COOP_GROUP_INSTR_OFFSETS
	.align		4
.L_2736:
        /*0080*/ 	.byte	0x04, 0x28
        /*0082*/ 	.short	(.L_2738 - .L_2737)


	//   ....[0]....
.L_2737:
        /*0084*/ 	.word	0x000134a0


	//   ....[1]....
        /*0088*/ 	.word	0x00013510


	//   ....[2]....
        /*008c*/ 	.word	0x00013530


	//   ....[3]....
        /*0090*/ 	.word	0x00013550


	//   ....[4]....
        /*0094*/ 	.word	0x00013570


	//   ....[5]....
        /*0098*/ 	.word	0x000138a0


	//   ....[6]....
        /*009c*/ 	.word	0x000138c0


	//   ....[7]....
        /*00a0*/ 	.word	0x000138e0


	//   ....[8]....
        /*00a4*/ 	.word	0x00013900


	//   ....[9]....
        /*00a8*/ 	.word	0x00013920


	//   ....[10]....
        /*00ac*/ 	.word	0x00013aa0


	//   ....[11]....
        /*00b0*/ 	.word	0x00013ad0


	//   ....[12]....
        /*00b4*/ 	.word	0x00013ae0


	//   ....[13]....
        /*00b8*/ 	.word	0x00013b20


	//   ....[14]....
        /*00bc*/ 	.word	0x00013bf0


	//   ....[15]....
        /*00c0*/ 	.word	0x00013c20


	//   ....[16]....
        /*00c4*/ 	.word	0x00013c40


	//   ....[17]....
        /*00c8*/ 	.word	0x00013ce0


	//   ....[18]....
        /*00cc*/ 	.word	0x00013d30


	//   ....[19]....
        /*00d0*/ 	.word	0x00013dd0


	//   ....[20]....
        /*00d4*/ 	.word	0x00013e00


	//----- nvinfo : EIATTR_VRC_CTA_INIT_COUNT
	.align		4
.L_2738:
        /*00d8*/ 	.byte	0x02, 0x4a
	.zero		1
	.zero		1


	//----- nvinfo : EIATTR_EXIT_INSTR_OFFSETS
	.align		4
        /*00dc*/ 	.byte	0x04, 0x1c
        /*00de*/ 	.short	(.L_2740 - .L_2739)


	//   ....[0]....
.L_2739:
        /*00e0*/ 	.word	0x000005c0


	//   ....[1]....
        /*00e4*/ 	.word	0x00014550


	//----- nvinfo : EIATTR_MAX_THREADS
	.align		4
.L_2740:
        /*00e8*/ 	.byte	0x04, 0x05
        /*00ea*/ 	.short	(.L_2742 - .L_2741)
.L_2741:
        /*00ec*/ 	.word	0x00000100
        /*00f0*/ 	.word	0x00000001
        /*00f4*/ 	.word	0x00000001


	//----- nvinfo : EIATTR_CRS_STACK_SIZE
	.align		4
.L_2742:
        /*00f8*/ 	.byte	0x04, 0x1e
        /*00fa*/ 	.short	(.L_2744 - .L_2743)
.L_2743:
        /*00fc*/ 	.word	0x00000000


	//----- nvinfo : EIATTR_CBANK_PARAM_SIZE
	.align		4
.L_2744:
        /*0100*/ 	.byte	0x03, 0x19
        /*0102*/ 	.short	0x00e8


	//----- nvinfo : EIATTR_PARAM_CBANK
	.align		4
        /*0104*/ 	.byte	0x04, 0x0a
        /*0106*/ 	.short	(.L_2746 - .L_2745)
	.align		4
.L_2745:
        /*0108*/ 	.word	index@(.nv.constant0._ZN10layer_norm13ln_fwd_kernelINS_13Kernel_traitsIf6__halfS2_S2_fjLj6144ELj1ELj1ELj8ELj16ENS_18Kernel_traits_baseILj6144EfS2_S2_S2_fjLj256EEEEELb1ELb1ELb1ELb1EEEvNS_9FwdParamsE)
        /*010c*/ 	.short	0x0380
        /*010e*/ 	.short	0x00e8


	//----- nvinfo : EIATTR_SW_WAR
	.align		4
.L_2746:
        /*0110*/ 	.byte	0x04, 0x36
        /*0112*/ 	.short	(.L_2748 - .L_2747)
.L_2747:
        /*0114*/ 	.word	0x00000008
.L_2748:


//--------------------- .nv.info._ZN10layer_norm13ln_fwd_kernelINS_13Kernel_traitsI6__halfS2_fS2_fjLj6144ELj1ELj1ELj8ELj16ENS_18Kernel_traits_baseILj6144ES2_S2_fS2_fjLj256EEEEELb0ELb0ELb0ELb0EEEvNS_9FwdParamsE --------------------------
	.section	.nv.info._ZN10layer_norm13ln_fwd_kernelINS_13Kernel_traitsI6__halfS2_fS2_fjLj6144ELj1ELj1ELj8ELj16ENS_18Kernel_traits_baseILj6144ES2_S2_fS2_fjLj256EEEEELb0ELb0ELb0ELb0EEEvNS_9FwdParamsE,"",@"SHT_CUDA_INFO"
	.sectionflags	@""
	.align	4


	//----- nvinfo : EIATTR_CUDA_API_VERSION
	.align		4
        /*0000*/ 	.byte	0x04, 0x37
        /*0002*/ 	.short	(.L_2750 - .L_2749)
.L_2749:
        /*0004*/ 	.word	0x00000082


	//----- nvinfo : EIATTR_KPARAM_INFO
	.align		4
.L_2750:
        /*0008*/ 	.byte	0x04, 0x17
        /*000a*/ 	.short	(.L_2752 - .L_2751)
.L_2751:
        /*000c*/ 	.word	0x00000000
        /*0010*/ 	.short	0x0000
        /*0012*/ 	.short	0x0000
        /*0014*/ 	.byte	0x00, 0xf0, 0xa1, 0x03


	//----- nvinfo : EIATTR_SPARSE_MMA_MASK
	.align		4
.L_2752:
        /*0018*/ 	.byte	0x03, 0x50
        /*001a*/ 	.short	0x0000


	//----- nvinfo : EIATTR_MAXREG_COUNT
	.align		4
        /*001c*/ 	.byte	0x03, 0x1b
        /*001e*/ 	.short	0x00ff


	//----- nvinfo : EIATTR_NUM_BARRIERS
	.align		4
        /*0020*/ 	.byte	0x02, 0x4c
        /*0022*/ 	.byte	0x01
	.zero		1


	//----- nvinfo : EIATTR_MERCURY_ISA_VERSION
	.align		4
        /*0024*/ 	.byte	0x03, 0x5f
        /*0026*/ 	.short	0x0101


	//----- nvinfo : EIATTR_COOP_GROUP_MASK_REGIDS
	.align		4
        /*0028*/ 	.byte	0x04, 0x29
        /*002a*/ 	.short	(.L_2754 - .L_2753)


	//   ....[0]....
.L_2753:
        /*002c*/ 	.word	0xffffffff


	//   ....[1]....
        /*0030*/ 	.word	0xffffffff


	//   ....[2]....
        /*0034*/ 	.word	0xffffffff


	//   ....[3]....
        /*0038*/ 	.word	0xffffffff


	//   ....[4]....
        /*003c*/ 	.word	0xffffffff


	//   ....[5]....
        /*0040*/ 	.word	0xffffffff


	//   ....[6]....
        /*0044*/ 	.word	0xffffffff


	//   ....[7]....
        /*0048*/ 	.word	0xffffffff


	//   ....[8]....
        /*004c*/ 	.word	0xffffffff


	//   ....[9]....
        /*0050*/ 	.word	0xffffffff


	//   ....[10]....
        /*0054*/ 	.word	0xffffffff


	//   ....[11]....
        /*0058*/ 	.word	0xffffffff


	//   ....[12]....
        /*005c*/ 	.word	0xffffffff


	//   ....[13]....
        /*0060*/ 	.word	0xffffffff


	//   ....[14]....
        /*0064*/ 	.word	0xffffffff


	//   ....[15]....
        /*0068*/ 	.word	0xffffffff


	//   ....[16]....
        /*006c*/ 	.word	0xffffffff


	//   ....[17]....
        /*0070*/ 	.word	0xffffffff


	//   ....[18]....
        /*0074*/ 	.word	0xffffffff


	//   ....[19]....
        /*0078*/ 	.word	0xffffffff


	//   ....[20]....
        /*007c*/ 	.word	0xffffffff


	//----- nvinfo : EIATTR_COOP_GROUP_INSTR_OFFSETS
	.align		4
.L_2754:
        /*0080*/ 	.byte	0x04, 0x28
        /*0082*/ 	.short	(.L_2756 - .L_2755)


	//   ....[0]....
.L_2755:
        /*0084*/ 	.word	0x00001220


	//   ....[1]....
        /*0088*/ 	.word	0x00001240


	//   ....[2]....
        /*008c*/ 	.word	0x00001260


	//   ....[3]....
        /*0090*/ 	.word	0x00001280


	//   ....[4]....
        /*0094*/ 	.word	0x000012a0


	//   ....[5]....
        /*0098*/ 	.word	0x00001600


	//   ....[6]....
        /*009c*/ 	.word	0x00001620


	//   ....[7]....
        /*00a0*/ 	.word	0x00001640


	//   ....[8]....
        /*00a4*/ 	.word	0x00001660


	//   ....[9]....
        /*00a8*/ 	.word	0x00001690


	//   ....[10]....
        /*00ac*/ 	.word	0x00001820


	//   ....[11]....
        /*00b0*/ 	.word	0x00001860


	//   ....[12]....
        /*00b4*/ 	.word	0x000018b0


	//   ....[13]....
        /*00b8*/ 	.word	0x000018e0


	//   ....[14]....
        /*00bc*/ 	.word	0x00001960


	//   ....[15]....
        /*00c0*/ 	.word	0x000019b0


	//   ....[16]....
        /*00c4*/ 	.word	0x000019d0


	//   ....[17]....
        /*00c8*/ 	.word	0x00001a50


	//   ....[18]....
        /*00cc*/ 	.word	0x00001ab0


	//   ....[19]....
        /*00d0*/ 	.word	0x00001b70


	//   ....[20]....
        /*00d4*/ 	.word	0x00001b90


	//----- nvinfo : EIATTR_VRC_CTA_INIT_COUNT
	.align		4
.L_2756:
        /*00d8*/ 	.byte	0x02, 0x4a
	.zero		1
	.zero		1


	//----- nvinfo : EIATTR_EXIT_INSTR_OFFSETS
	.align		4
        /*00dc*/ 	.byte	0x04, 0x1c
        /*00de*/ 	.short	(.L_2758 - .L_2757)


	//   ....[0]....
.L_2757:
        /*00e0*/ 	.word	0x00000440


	//   ....[1]....
        /*00e4*/ 	.word	0x00002630


	//----- nvinfo : EIATTR_MAX_THREADS
	.align		4
.L_2758:
        /*00e8*/ 	.byte	0x04, 0x05
        /*00ea*/ 	.short	(.L_2760 - .L_2759)
.L_2759:
        /*00ec*/ 	.word	0x00000100
        /*00f0*/ 	.word	0x00000001
        /*00f4*/ 	.word	0x00000001


	//----- nvinfo : EIATTR_CRS_STACK_SIZE
	.align		4
.L_2760:
        /*00f8*/ 	.byte	0x04, 0x1e
        /*00fa*/ 	.short	(.L_2762 - .L_2761)
.L_2761:
        /*00fc*/ 	.word	0x00000000


	//----- nvinfo : EIATTR_CBANK_PARAM_SIZE
	.align		4
.L_2762:
        /*0100*/ 	.byte	0x03, 0x19
        /*0102*/ 	.short	0x00e8


	//----- nvinfo : EIATTR_PARAM_CBANK
	.align		4
        /*0104*/ 	.byte	0x04, 0x0a
        /*0106*/ 	.short	(.L_2764 - .L_2763)
	.align		4
.L_2763:
        /*0108*/ 	.word	index@(.nv.constant0._ZN10layer_norm13ln_fwd_kernelINS_13Kernel_traitsI6__halfS2_fS2_fjLj6144ELj1ELj1ELj8ELj16ENS_18Kernel_traits_baseILj6144ES2_S2_fS2_fjLj256EEEEELb0ELb0ELb0ELb0EEEvNS_9FwdParamsE)
        /*010c*/ 	.short	0x0380
        /*010e*/ 	.short	0x00e8


	//----- nvinfo : EIATTR_SW_WAR
	.align		4
.L_2764:
        /*0110*/ 	.byte	0x04, 0x36
        /*0112*/ 	.short	(.L_2766 - .L_2765)
.L_2765:
        /*0114*/ 	.word	0x00000008
.L_2766:


//--------------------- .nv.info._ZN10layer_norm13ln_fwd_kernelINS_13Kernel_traitsI6__halfS2_fS2_fjLj6144ELj1ELj1ELj8ELj16ENS_18Kernel_traits_baseILj6144ES2_S2_fS2_fjLj256EEEEELb0ELb0ELb0ELb1EEEvNS_9FwdParamsE --------------------------
	.section	.nv.info._ZN10layer_norm13ln_fwd_kernelINS_13Kernel_traitsI6__halfS2_fS2_fjLj6144ELj1ELj1ELj8ELj16ENS_18Kernel_traits_baseILj6144ES2_S2_fS2_fjLj256EEEEELb0ELb0ELb0ELb1EEEvNS_9FwdParamsE,"",@"SHT_CUDA_INFO"
	.sectionflags	@""
	.align	4


	//----- nvinfo : EIATTR_CUDA_API_VERSION
	.align		4
        /*0000*/ 	.byte	0x04, 0x37
        /*0002*/ 	.short	(.L_2768 - .L_2767)
.L_2767:
        /*0004*/ 	.word	0x00000082


	//----- nvinfo : EIATTR_KPARAM_INFO
	.align		4
.L_2768:
        /*0008*/ 	.byte	0x04, 0x17
        /*000a*/ 	.short	(.L_2770 - .L_2769)
.L_2769:
        /*000c*/ 	.word	0x00000000
        /*0010*/ 	.short	0x0000
        /*0012*/ 	.short	0x0000
        /*0014*/ 	.byte	0x00, 0xf0, 0xa1, 0x03


	//----- nvinfo : EIATTR_SPARSE_MMA_MASK
	.align		4
.L_2770:
        /*0018*/ 	.byte	0x03, 0x50
        /*001a*/ 	.short	0x0000


	//----- nvinfo : EIATTR_MAXREG_COUNT
	.align		4
        /*001c*/ 	.byte	0x03, 0x1b
        /*001e*/ 	.short	0x00ff


	//----- nvinfo : EIATTR_NUM_BARRIERS
	.align		4
        /*0020*/ 	.byte	0x02, 0x4c
        /*0022*/ 	.byte	0x01
	.zero		1


	//----- nvinfo : EIATTR_MERCURY_ISA_VERSION
	.align		4
        /*0024*/ 	.byte	0x03, 0x5f
        /*0026*/ 	.short	0x0101


	//----- nvinfo : EIATTR_COOP_GROUP_MASK_REGIDS
	.align		4
        /*0028*/ 	.byte	0x04, 0x29
        /*002a*/ 	.short	(.L_2772 - .L_2771)


	//   ....[0]....
.L_2771:
        /*002c*/ 	.word	0xffffffff


	//   ....[1]....
        /*0030*/ 	.word	0xffffffff


	//   ....[2]....
        /*0034*/ 	.word	0xffffffff


	//   ....[3]....
        /*0038*/ 	.word	0xffffffff


	//   ....[4]....
        /*003c*/ 	.word	0xffffffff


	//   ....[5]....
        /*0040*/ 	.word	0xffffffff


	//   ....[6]....
        /*0044*/ 	.word	0xffffffff


	//   ....[7]....
        /*0048*/ 	.word	0xffffffff


	//   ....[8]....
        /*004c*/ 	.word	0xffffffff


	//   ....[9]....
        /*0050*/ 	.word	0xffffffff


	//   ....[10]....
        /*0054*/ 	.word	0xffffffff


	//   ....[11]....
        /*0058*/ 	.word	0xffffffff


	//   ....[12]....
        /*005c*/ 	.word	0xffffffff


	//   ....[13]....
        /*0060*/ 	.word	0xffffffff


	//   ....[14]....
        /*0064*/ 	.word	0xffffffff


	//   ....[15]....
        /*0068*/ 	.word	0xffffffff


	//   ....[16]....
        /*006c*/ 	.word	0xffffffff


	//   ....[17]....
        /*0070*/ 	.word	0xffffffff


	//   ....[18]....
        /*0074*/ 	.word	0xffffffff


	//   ....[19]....
        /*0078*/ 	.word	0xffffffff


	//   ....[20]....
        /*007c*/ 	.word	0xffffffff


	//----- nvinfo : EIATTR_COOP_GROUP_INSTR_OFFSETS
	.align		4
.L_2772:
        /*0080*/ 	.byte	0x04, 0x28
        /*0082*/ 	.short	(.L_2774 - .L_2773)


	//   ....[0]....
.L_2773:
        /*0084*/ 	.word	0x00001000


	//   ....[1]....
        /*0088*/ 	.word	0x00001020


	//   ....[2]....
        /*008c*/ 	.word	0x00001040


	//   ....[3]....
        /*0090*/ 	.word	0x00001060


	//   ....[4]....
        /*0094*/ 	.word	0x00001080


	//   ....[5]....
        /*0098*/ 	.word	0x000013b0


	//   ....[6]....
        /*009c*/ 	.word	0x000013d0


	//   ....[7]....
        /*00a0*/ 	.word	0x00001400


	//   ....[8]....
        /*00a4*/ 	.word	0x00001430


	//   ....[9]....
        /*00a8*/ 	.word	0x00001450


	//   ....[10]....
        /*00ac*/ 	.word	0x00001600


	//   ....[11]....
        /*00b0*/ 	.word	0x00001640


	//   ....[12]....
        /*00b4*/ 	.word	0x000016a0


	//   ....[13]....
        /*00b8*/ 	.word	0x000016e0


	//   ....[14]....
        /*00bc*/ 	.word	0x00001730


	//   ....[15]....
        /*00c0*/ 	.word	0x00001760


	//   ....[16]....
        /*00c4*/ 	.word	0x000017a0


	//   ....[17]....
        /*00c8*/ 	.word	0x00001850


	//   ....[18]....
        /*00cc*/ 	.word	0x00001890


	//   ....[19]....
        /*00d0*/ 	.word	0x00001920


	//   ....[20]....
        /*00d4*/ 	.word	0x00001950


	//----- nvinfo : EIATTR_VRC_CTA_INIT_COUNT
	.align		4
.L_2774:
        /*00d8*/ 	.byte	0x02, 0x4a
	.zero		1
	.zero		1


	//----- nvinfo : EIATTR_EXIT_INSTR_OFFSETS
	.align		4
        /*00dc*/ 	.byte	0x04, 0x1c
        /*00de*/ 	.short	(.L_2776 - .L_2775)


	//   ....[0]....
.L_2775:
        /*00e0*/ 	.word	0x00000180


	//   ....[1]....
        /*00e4*/ 	.word	0x00002020


	//----- nvinfo : EIATTR_MAX_THREADS
	.align		4
.L_2776:
        /*00e8*/ 	.byte	0x04, 0x05
        /*00ea*/ 	.short	(.L_2778 - .L_2777)
.L_2777:
        /*00ec*/ 	.word	0x00000100
        /*00f0*/ 	.word	0x00000001
        /*00f4*/ 	.word	0x00000001


	//----- nvinfo : EIATTR_CRS_STACK_SIZE
	.align		4
.L_2778:
        /*00f8*/ 	.byte	0x04, 0x1e
        /*00fa*/ 	.short	(.L_2780 - .L_2779)
.L_2779:
        /*00fc*/ 	.word	0x00000000


	//----- nvinfo : EIATTR_CBANK_PARAM_SIZE
	.align		4
.L_2780:
        /*0100*/ 	.byte	0x03, 0x19
        /*0102*/ 	.short	0x00e8


	//----- nvinfo : EIATTR_PARAM_CBANK
	.align		4
        /*0104*/ 	.byte	0x04, 0x0a
        /*0106*/ 	.short	(.L_2782 - .L_2781)
	.align		4
.L_2781:
        /*0108*/ 	.word	index@(.nv.constant0._ZN10layer_norm13ln_fwd_kernelINS_13Kernel_traitsI6__halfS2_fS2_fjLj6144ELj1ELj1ELj8ELj16ENS_18Kernel_traits_baseILj6144ES2_S2_fS2_fjLj256EEEEELb0ELb0ELb0ELb1EEEvNS_9FwdParamsE)
        /*010c*/ 	.short	0x0380
        /*010e*/ 	.short	0x00e8


	//----- nvinfo : EIATTR_SW_WAR
	.align		4
.L_2782:
        /*0110*/ 	.byte	0x04, 0x36
        /*0112*/ 	.short	(.L_2784 - .L_2783)
.L_2783:
        /*0114*/ 	.word	0x00000008
.L_2784:


//--------------------- .nv.info._ZN10layer_norm13ln_fwd_kernelINS_13Kernel_traitsI6__halfS2_fS2_fjLj6144ELj1ELj1ELj8ELj16ENS_18Kernel_traits_baseILj6144ES2_S2_fS2_fjLj256EEEEELb0ELb0ELb1ELb0EEEvNS_9FwdParamsE --------------------------
	.section	.nv.info._ZN10layer_norm13ln_fwd_kernelINS_13Kernel_traitsI6__halfS2_fS2_fjLj6144ELj1ELj1ELj8ELj16ENS_18Kernel_traits_baseILj6144ES2_S2_fS2_fjLj256EEEEELb0ELb0ELb1ELb0EEEvNS_9FwdParamsE,"",@"SHT_CUDA_INFO"
	.sectionflags	@""
	.align	4


	//----- nvinfo : EIATTR_CUDA_API_VERSION
	.align		4
        /*0000*/ 	.byte	0x04, 0x37
        /*0002*/ 	.short	(.L_2786 - .L_2785)
.L_2785:
        /*0004*/ 	.word	0x00000082


	//----- nvinfo : EIATTR_KPARAM_INFO
	.align		4
.L_2786:
        /*0008*/ 	.byte	0x04, 0x17
        /*000a*/ 	.short	(.L_2788 - .L_2787)
.L_2787:
        /*000c*/ 	.word	0x00000000
        /*0010*/ 	.short	0x0000
        /*0012*/ 	.short	0x0000
        /*0014*/ 	.byte	0x00, 0xf0, 0xa1, 0x03


	//----- nvinfo : EIATTR_SPARSE_MMA_MASK
	.align		4
.L_2788:
        /*0018*/ 	.byte	0x03, 0x50
        /*001a*/ 	.short	0x0000


	//----- nvinfo : EIATTR_MAXREG_COUNT
	.align		4
        /*001c*/ 	.byte	0x03, 0x1b
        /*001e*/ 	.short	0x00ff


	//----- nvinfo : EIATTR_NUM_BARRIERS
	.align		4
        /*0020*/ 	.byte	0x02, 0x4c
        /*0022*/ 	.byte	0x01
	.zero		1


	//----- nvinfo : EIATTR_MERCURY_ISA_VERSION
	.align		4
        /*0024*/ 	.byte	0x03, 0x5f
        /*0026*/ 	.short	0x0101


	//----- nvinfo : EIATTR_COOP_GROUP_MASK_REGIDS
	.align		4
        /*0028*/ 	.byte	0x04, 0x29
        /*002a*/ 	.short	(.L_2790 - .L_2789)


	//   ....[0]....
.L_2789:
        /*002c*/ 	.word	0xffffffff


	//   ....[1]....
        /*0030*/ 	.word	0xffffffff


	//   ....[2]....
        /*0034*/ 	.word	0xffffffff


	//   ....[3]....
        /*0038*/ 	.word	0xffffffff


	//   ....[4]....
        /*003c*/ 	.word	0xffffffff


	//   ....[5]....
        /*0040*/ 	.word	0xffffffff


	//   ....[6]....
        /*0044*/ 	.word	0xffffffff


	//   ....[7]....
        /*0048*/ 	.word	0xffffffff


	//   ....[8]....
        /*004c*/ 	.word	0xffffffff


	//   ....[9]....
        /*0050*/ 	.word	0xffffffff


	//   ....[10]....
        /*0054*/ 	.word	0xffffffff


	//   ....[11]....
        /*0058*/ 	.word	0xffffffff


	//   ....[12]....
        /*005c*/ 	.word	0xffffffff


	//   ....[13]....
        /*0060*/ 	.word	0xffffffff


	//   ....[14]....
        /*0064*/ 	.word	0xffffffff


	//   ....[15]....
        /*0068*/ 	.word	0xffffffff


	//   ....[16]....
        /*006c*/ 	.word	0xffffffff


	//   ....[17]....
        /*0070*/ 	.word	0xffffffff


	//   ....[18]....
        /*0074*/ 	.word	0xffffffff


	//   ....[19]....
        /*0078*/ 	.word	0xffffffff


	//   ....[20]....
        /*007c*/ 	.word	0xffffffff


	//----- nvinfo : EIATTR_COOP_GROUP_INSTR_OFFSETS
	.align		4
.L_2790:
        /*0080*/ 	.byte	0x04, 0x28
        /*0082*/ 	.short	(.L_2792 - .L_2791)


	//   ....[0]....
.L_2791:
        /*0084*/ 	.word	0x000016b0


	//   ....[1]....
        /*0088*/ 	.word	0x000016d0


	//   ....[2]....
        /*008c*/ 	.word	0x000016f0


	//   ....[3]....
        /*0090*/ 	.word	0x00001710


	//   ....[4]....
        /*0094*/ 	.word	0x00001730


	//   ....[5]....
        /*0098*/ 	.word	0x00001aa0


	//   ....[6]....
        /*009c*/ 	.word	0x00001ac0


	//   ....[7]....
        /*00a0*/ 	.word	0x00001ae0


	//   ....[8]....
        /*00a4*/ 	.word	0x00001b00


	//   ....[9]....
        /*00a8*/ 	.word	0x00001b20


	//   ....[10]....
        /*00ac*/ 	.word	0x00001cb0


	//   ....[11]....
        /*00b0*/ 	.word	0x00001ce0


	//   ....[12]....
        /*00b4*/ 	.word	0x00001d90


	//   ....[13]....
        /*00b8*/ 	.word	0x00001de0


	//   ....[14]....
        /*00bc*/ 	.word	0x00001df0


	//   ....[15]....
        /*00c0*/ 	.word	0x00001ea0


	//   ....[16]....
        /*00c4*/ 	.word	0x00001ec0


	//   ....[17]....
        /*00c8*/ 	.word	0x00001ed0


	//   ....[18]....
        /*00cc*/ 	.word	0x00001fa0


	//   ....[19]....
        /*00d0*/ 	.word	0x00001ff0


	//   ....[20]....
        /*00d4*/ 	.word	0x00002000


	//----- nvinfo : EIATTR_VRC_CTA_INIT_COUNT
	.align		4
.L_2792:
        /*00d8*/ 	.byte	0x02, 0x4a
	.zero		1
	.zero		1


	//----- nvinfo : EIATTR_EXIT_INSTR_OFFSETS
	.align		4
        /*00dc*/ 	.byte	0x04, 0x1c
        /*00de*/ 	.short	(.L_2794 - .L_2793)


	//   ....[0]....
.L_2793:
        /*00e0*/ 	.word	0x00000440


	//   ....[1]....
        /*00e4*/ 	.word	0x00002b10


	//----- nvinfo : EIATTR_MAX_THREADS
	.align		4
.L_2794:
        /*00e8*/ 	.byte	0x04, 0x05
        /*00ea*/ 	.short	(.L_2796 - .L_2795)
.L_2795:
        /*00ec*/ 	.word	0x00000100
        /*00f0*/ 	.word	0x00000001
        /*00f4*/ 	.word	0x00000001


	//----- nvinfo : EIATTR_CRS_STACK_SIZE
	.align		4
.L_2796:
        /*00f8*/ 	.byte	0x04, 0x1e
        /*00fa*/ 	.short	(.L_2798 - .L_2797)
.L_2797:
        /*00fc*/ 	.word	0x00000000


	//----- nvinfo : EIATTR_CBANK_PARAM_SIZE
	.align		4
.L_2798:
        /*0100*/ 	.byte	0x03, 0x19
        /*0102*/ 	.short	0x00e8


	//----- nvinfo : EIATTR_PARAM_CBANK
	.align		4
        /*0104*/ 	.byte	0x04, 0x0a
        /*0106*/ 	.short	(.L_2800 - .L_2799)
	.align		4
.L_2799:
        /*0108*/ 	.word	index@(.nv.constant0._ZN10layer_norm13ln_fwd_kernelINS_13Kernel_traitsI6__halfS2_fS2_fjLj6144ELj1ELj1ELj8ELj16ENS_18Kernel_traits_baseILj6144ES2_S2_fS2_fjLj256EEEEELb0ELb0ELb1ELb0EEEvNS_9FwdParamsE)
        /*010c*/ 	.short	0x0380
        /*010e*/ 	.short	0x00e8


	//----- nvinfo : EIATTR_SW_WAR
	.align		4
.L_2800:
        /*0110*/ 	.byte	0x04, 0x36
        /*0112*/ 	.short	(.L_2802 - .L_2801)
.L_2801:
        /*0114*/ 	.word	0x00000008
.L_2802:


//--------------------- .nv.info._ZN10layer_norm13ln_fwd_kernelINS_13Kernel_traitsI6__halfS2_fS2_fjLj6144ELj1ELj1ELj8ELj16ENS_18Kernel_traits_baseILj6144ES2_S2_fS2_fjLj256EEEEELb0ELb0ELb1ELb1EEEvNS_9FwdParamsE --------------------------
	.section	.nv.info._ZN10layer_norm13ln_fwd_kernelINS_13Kernel_traitsI6__halfS2_fS2_fjLj6144ELj1ELj1ELj8ELj16ENS_18Kernel_traits_baseILj6144ES2_S2_fS2_fjLj256EEEEELb0ELb0ELb1ELb1EEEvNS_9FwdParamsE,"",@"SHT_CUDA_INFO"
	.sectionflags	@""
	.align	4


	//----- nvinfo : EIATTR_CUDA_API_VERSION
	.align		4
        /*0000*/ 	.byte	0x04, 0x37
        /*0002*/ 	.short	(.L_2804 - .L_2803)
.L_2803:
        /*0004*/ 	.word	0x00000082


	//----- nvinfo : EIATTR_KPARAM_INFO
	.align		4
.L_2804:
        /*0008*/ 	.byte	0x04, 0x17
        /*000a*/ 	.short	(.L_2806 - .L_2805)
.L_2805:
        /*000c*/ 	.word	0x00000000
        /*0010*/ 	.short	0x0000
        /*0012*/ 	.short	0x0000
        /*0014*/ 	.byte	0x00, 0xf0, 0xa1, 0x03


	//----- nvinfo : EIATTR_SPARSE_MMA_MASK
	.align		4
.L_2806:
        /*0018*/ 	.byte	0x03, 0x50
        /*001a*/ 	.short	0x0000


	//----- nvinfo : EIATTR_MAXREG_COUNT
	.align		4
        /*001c*/ 	.byte	0x03, 0x1b
        /*001e*/ 	.short	0x00ff


	//----- nvinfo : EIATTR_NUM_BARRIERS
	.align		4
        /*0020*/ 	.byte	0x02, 0x4c
        /*0022*/ 	.byte	0x01
	.zero		1


	//----- nvinfo : EIATTR_MERCURY_ISA_VERSION
	.align		4
        /*0024*/ 	.byte	0x03, 0x5f
        /*0026*/ 	.short	0x0101


	//----- nvinfo : EIATTR_COOP_GROUP_MASK_REGIDS
	.align		4
        /*0028*/ 	.byte	0x04, 0x29
        /*002a*/ 	.short	(.L_2808 - .L_2807)


	//   ....[0]....
.L_2807:
        /*002c*/ 	.word	0xffffffff


	//   ....[1]....
        /*0030*/ 	.word	0xffffffff


	//   ....[2]....
        /*0034*/ 	.word	0xffffffff


	//   ....[3]....
        /*0038*/ 	.word	0xffffffff


	//   ....[4]....
        /*003c*/ 	.word	0xffffffff


	//   ....[5]....
        /*0040*/ 	.word	0xffffffff


	//   ....[6]....
        /*0044*/ 	.word	0xffffffff


	//   ....[7]....
        /*0048*/ 	.word	0xffffffff


	//   ....[8]....
        /*004c*/ 	.word	0xffffffff


	//   ....[9]....
        /*0050*/ 	.word	0xffffffff


	//   ....[10]....
        /*0054*/ 	.word	0xffffffff


	//   ....[11]....
        /*0058*/ 	.word	0xffffffff


	//   ....[12]....
        /*005c*/ 	.word	0xffffffff


	//   ....[13]....
        /*0060*/ 	.word	0xffffffff


	//   ....[14]....
        /*0064*/ 	.word	0xffffffff


	//   ....[15]....
        /*0068*/ 	.word	0xffffffff


	//   ....[16]....
        /*006c*/ 	.word	0xffffffff


	//   ....[17]....
        /*0070*/ 	.word	0xffffffff


	//   ....[18]....
        /*0074*/ 	.word	0xffffffff


	//   ....[19]....
        /*0078*/ 	.word	0xffffffff


	//   ....[20]....
        /*007c*/ 	.word	0xffffffff


	//----- nvinfo : EIATTR_COOP_GROUP_INSTR_OFFSETS
	.align		4
.L_2808:
        /*0080*/ 	.byte	0x04, 0x28
        /*0082*/ 	.short	(.L_2810 - .L_2809)


	//   ....[0]....
.L_2809:
        /*0084*/ 	.word	0x000011f0


	//   ....[1]....
        /*0088*/ 	.word	0x00001210


	//   ....[2]....
        /*008c*/ 	.word	0x00001230


	//   ....[3]....
        /*0090*/ 	.word	0x00001250


	//   ....[4]....
        /*0094*/ 	.word	0x00001270


	//   ....[5]....
        /*0098*/ 	.word	0x000015a0


	//   ....[6]....
        /*009c*/ 	.word	0x000015c0


	//   ....[7]....
        /*00a0*/ 	.word	0x000015e0


	//   ....[8]....
        /*00a4*/ 	.word	0x00001610


	//   ....[9]....
        /*00a8*/ 	.word	0x00001640


	//   ....[10]....
        /*00ac*/ 	.word	0x000017f0


	//   ....[11]....
        /*00b0*/ 	.word	0x00001820


	//   ....[12]....
        /*00b4*/ 	.word	0x000018c0


	//   ....[13]....
        /*00b8*/ 	.word	0x000018e0


	//   ....[14]....
        /*00bc*/ 	.word	0x00001910


	//   ....[15]....
        /*00c0*/ 	.word	0x000019c0


	//   ....[16]....
        /*00c4*/ 	.word	0x000019e0


	//   ....[17]....
        /*00c8*/ 	.word	0x00001a10


	//   ....[18]....
        /*00cc*/ 	.word	0x00001a70


	//   ....[19]....
        /*00d0*/ 	.word	0x00001b10


	//   ....[20]....
        /*00d4*/ 	.word	0x00001b40


	//----- nvinfo : EIATTR_VRC_CTA_INIT_COUNT
	.align		4
.L_2810:
        /*00d8*/ 	.byte	0x02, 0x4a
	.zero		1
	.zero		1


	//----- nvinfo : EIATTR_EXIT_INSTR_OFFSETS
	.align		4
        /*00dc*/ 	.byte	0x04, 0x1c
        /*00de*/ 	.short	(.L_2812 - .L_2811)


	//   ....[0]....
.L_2811:
        /*00e0*/ 	.word	0x00000180


	//   ....[1]....
        /*00e4*/ 	.word	0x000025a0


	//----- nvinfo : EIATTR_MAX_THREADS
	.align		4
.L_2812:
        /*00e8*/ 	.byte	0x04, 0x05
        /*00ea*/ 	.short	(.L_2814 - .L_2813)
.L_2813:
        /*00ec*/ 	.word	0x00000100
        /*00f0*/ 	.word	0x00000001
        /*00f4*/ 	.word	0x00000001


	//----- nvinfo : EIATTR_CRS_STACK_SIZE
	.align		4
.L_2814:
        /*00f8*/ 	.byte	0x04, 0x1e
        /*00fa*/ 	.short	(.L_2816 - .L_2815)
.L_2815:
        /*00fc*/ 	.word	0x00000000


	//----- nvinfo : EIATTR_CBANK_PARAM_SIZE
	.align		4
.L_2816:
        /*0100*/ 	.byte	0x03, 0x19
        /*0102*/ 	.short	0x00e8


	//----- nvinfo : EIATTR_PARAM_CBANK
	.align		4
        /*0104*/ 	.byte	0x04, 0x0a
        /*0106*/ 	.short	(.L_2818 - .L_2817)
	.align		4
.L_2817:
        /*0108*/ 	.word	index@(.nv.constant0._ZN10layer_norm13ln_fwd_kernelINS_13Kernel_traitsI6__halfS2_fS2_fjLj6144ELj1ELj1ELj8ELj16ENS_18Kernel_traits_baseILj6144ES2_S2_fS2_fjLj256EEEEELb0ELb0ELb1ELb1EEEvNS_9FwdParamsE)
        /*010c*/ 	.short	0x0380
        /*010e*/ 	.short	0x00e8


	//----- nvinfo : EIATTR_SW_WAR
	.align		4
.L_2818:
        /*0110*/ 	.byte	0x04, 0x36
        /*0112*/ 	.short	(.L_2820 - .L_2819)
.L_2819:
        /*0114*/ 	.word	0x00000008
.L_2820:


//--------------------- .nv.info._ZN10layer_norm13ln_fwd_kernelINS_13Kernel_traitsI6__halfS2_fS2_fjLj6144ELj1ELj1ELj8ELj16ENS_18Kernel_traits_baseILj6144ES2_S2_fS2_fjLj256EEEEELb0ELb1ELb0ELb0EEEvNS_9FwdParamsE --------------------------
	.section	.nv.info._ZN10layer_norm13ln_fwd_kernelINS_13Kernel_traitsI6__halfS2_fS2_fjLj6144ELj1ELj1ELj8ELj16ENS_18Kernel_traits_baseILj6144ES2_S2_fS2_fjLj256EEEEELb0ELb1ELb0ELb0EEEvNS_9FwdParamsE,"",@"SHT_CUDA_INFO"
	.sectionflags	@""
	.align	4


	//----- nvinfo : EIATTR_CUDA_API_VERSION
	.align		4
        /*0000*/ 	.byte	0x04, 0x37
        /*0002*/ 	.short	(.L_2822 - .L_2821)
.L_2821:
        /*0004*/ 	.word	0x00000082


	//----- nvinfo : EIATTR_KPARAM_INFO
	.align		4
.L_2822:
        /*0008*/ 	.byte	0x04, 0x17
        /*000a*/ 	.short	(.L_2824 - .L_2823)
.L_2823:
        /*000c*/ 	.word	0x00000000
        /*0010*/ 	.short	0x0000
        /*0012*/ 	.short	0x0000
        /*0014*/ 	.byte	0x00, 0xf0, 0xa1, 0x03


	//----- nvinfo : EIATTR_SPARSE_MMA_MASK
	.align		4
.L_2824:
        /*0018*/ 	.byte	0x03, 0x50
        /*001a*/ 	.short	0x0000


	//----- nvinfo : EIATTR_MAXREG_COUNT
	.align		4
        /*001c*/ 	.byte	0x03, 0x1b
        /*001e*/ 	.short	0x00ff


	//----- nvinfo : EIATTR_NUM_BARRIERS
	.align		4
        /*0020*/ 	.byte	0x02, 0x4c
        /*0022*/ 	.byte	0x01
	.zero		1


	//----- nvinfo : EIATTR_MERCURY_ISA_VERSION
	.align		4
        /*0024*/ 	.byte	0x03, 0x5f
        /*0026*/ 	.short	0x0101


	//----- nvinfo : EIATTR_COOP_GROUP_MASK_REGIDS
	.align		4
        /*0028*/ 	.byte	0x04, 0x29
        /*002a*/ 	.short	(.L_2826 - .L_2825)


	//   ....[0]....
.L_2825:
        /*002c*/ 	.word	0xffffffff


	//   ....[1]....
        /*0030*/ 	.word	0xffffffff


	//   ....[2]....
        /*0034*/ 	.word	0xffffffff


	//   ....[3]....
        /*0038*/ 	.word	0xffffffff


	//   ....[4]....
        /*003c*/ 	.word	0xffffffff


	//   ....[5]....
        /*0040*/ 	.word	0xffffffff


	//   ....[6]....
        /*0044*/ 	.word	0xffffffff


	//   ....[7]....
        /*0048*/ 	.word	0xffffffff


	//   ....[8]....
        /*004c*/ 	.word	0xffffffff


	//   ....[9]....
        /*0050*/ 	.word	0xffffffff


	//   ....[10]....
        /*0054*/ 	.word	0xffffffff


	//   ....[11]....
        /*0058*/ 	.word	0xffffffff


	//   ....[12]....
        /*005c*/ 	.word	0xffffffff


	//   ....[13]....
        /*0060*/ 	.word	0xffffffff


	//   ....[14]....
        /*0064*/ 	.word	0xffffffff


	//   ....[15]....
        /*0068*/ 	.word	0xffffffff


	//   ....[16]....
        /*006c*/ 	.word	0xffffffff


	//   ....[17]....
        /*0070*/ 	.word	0xffffffff


	//   ....[18]....
        /*0074*/ 	.word	0xffffffff


	//   ....[19]....
        /*0078*/ 	.word	0xffffffff


	//   ....[20]....
        /*007c*/ 	.word	0xffffffff


	//----- nvinfo : EIATTR_COOP_GROUP_INSTR_OFFSETS
	.align		4
.L_2826:
        /*0080*/ 	.byte	0x04, 0x28
        /*0082*/ 	.short	(.L_2828 - .L_2827)


	//   ....[0]....
.L_2827:
        /*0084*/ 	.word	0x000018f0


	//   ....[1]....
        /*0088*/ 	.word	0x00001910


	//   ....[2]....
        /*008c*/ 	.word	0x00001930


	//   ....[3]....
        /*0090*/ 	.word	0x00001950


	//   ....[4]....
        /*0094*/ 	.word	0x00001970


	//   ....[5]....
        /*0098*/ 	.word	0x00001cd0


	//   ....[6]....
        /*009c*/ 	.word	0x00001d30


	//   ....[7]....
        /*00a0*/ 	.word	0x00001d80


	//   ....[8]....
        /*00a4*/ 	.word	0x00001da0


	//   ....[9]....
        /*00a8*/ 	.word	0x00001dd0


	//   ....[10]....
        /*00ac*/ 	.word	0x00001ee0


	//   ....[11]....
        /*00b0*/ 	.word	0x00001f50


	//   ....[12]....
        /*00b4*/ 	.word	0x00001f60


	//   ....[13]....
        /*00b8*/ 	.word	0x00001fb0


	//   ....[14]....
        /*00bc*/ 	.word	0x00001ff0


	//   ....[15]....
        /*00c0*/ 	.word	0x00002020


	//   ....[16]....
        /*00c4*/ 	.word	0x00002060


	//   ....[17]....
        /*00c8*/ 	.word	0x00002130


	//   ....[18]....
        /*00cc*/ 	.word	0x00002160


	//   ....[19]....
        /*00d0*/ 	.word	0x00002210


	//   ....[20]....
        /*00d4*/ 	.word	0x00002240


	//----- nvinfo : EIATTR_VRC_CTA_INIT_COUNT
	.align		4
.L_2828:
        /*00d8*/ 	.byte	0x02, 0x4a
	.zero		1
	.zero		1


	//----- nvinfo : EIATTR_EXIT_INSTR_OFFSETS
	.align		4
        /*00dc*/ 	.byte	0x04, 0x1c
        /*00de*/ 	.short	(.L_2830 - .L_2829)


	//   ....[0]....
.L_2829:
        /*00e0*/ 	.word	0x00000580


	//   ....[1]....
        /*00e4*/ 	.word	0x00002cb0


	//----- nvinfo : EIATTR_MAX_THREADS
	.align		4
.L_2830:
        /*00e8*/ 	.byte	0x04, 0x05
        /*00ea*/ 	.short	(.L_2832 - .L_2831)
.L_2831:
        /*00ec*/ 	.word	0x00000100
        /*00f0*/ 	.word	0x00000001
        /*00f4*/ 	.word	0x00000001


	//----- nvinfo : EIATTR_CRS_STACK_SIZE
	.align		4
.L_2832:
        /*00f8*/ 	.byte	0x04, 0x1e
        /*00fa*/ 	.short	(.L_2834 - .L_2833)
.L_2833:
        /*00fc*/ 	.word	0x00000000


	//----- nvinfo : EIATTR_CBANK_PARAM_SIZE
	.align		4
.L_2834:
        /*0100*/ 	.byte	0x03, 0x19
        /*0102*/ 	.short	0x00e8


	//----- nvinfo : EIATTR_PARAM_CBANK
	.align		4
        /*0104*/ 	.byte	0x04, 0x0a
        /*0106*/ 	.short	(.L_2836 - .L_2835)
	.align		4
.L_2835:
        /*0108*/ 	.word	index@(.nv.constant0._ZN10layer_norm13ln_fwd_kernelINS_13Kernel_traitsI6__halfS2_fS2_fjLj6144ELj1ELj1ELj8ELj16ENS_18Kernel_traits_baseILj6144ES2_S2_fS2_fjLj256EEEEELb0ELb1ELb0ELb0EEEvNS_9FwdParamsE)
        /*010c*/ 	.short	0x0380
        /*010e*/ 	.short	0x00e8


	//----- nvinfo : EIATTR_SW_WAR
	.align		4
.L_2836:
        /*0110*/ 	.byte	0x04, 0x36
        /*0112*/ 	.short	(.L_2838 - .L_2837)
.L_2837:
        /*0114*/ 	.word	0x00000008
.L_2838:


//--------------------- .nv.info._ZN10layer_norm13ln_fwd_kernelINS_13Kernel_traitsI6__halfS2_fS2_fjLj6144ELj1ELj1ELj8ELj16ENS_18Kernel_traits_baseILj6144ES2_S2_fS2_fjLj256EEEEELb0ELb1ELb0ELb1EEEvNS_9FwdParamsE --------------------------
	.section	.nv.info._ZN10layer_norm13ln_fwd_kernelINS_13Kernel_traitsI6__halfS2_fS2_fjLj6144ELj1ELj1ELj8ELj16ENS_18Kernel_traits_baseILj6144ES2_S2_fS2_fjLj256EEEEELb0ELb1ELb0ELb1EEEvNS_9FwdParamsE,"",@"SHT_CUDA_INFO"
	.sectionflags	@""
	.align	4


	//----- nvinfo : EIATTR_CUDA_API_VERSION
	.align		4
        /*0000*/ 	.byte	0x04, 0x37
        /*0002*/ 	.short	(.L_2840 - .L_2839)
.L_2839:
        /*0004*/ 	.word	0x00000082


	//----- nvinfo : EIATTR_KPARAM_INFO
	.align		4
.L_2840:
        /*0008*/ 	.byte	0x04, 0x17
        /*000a*/ 	.short	(.L_2842 - .L_2841)
.L_2841:
        /*000c*/ 	.word	0x00000000
        /*0010*/ 	.short	0x0000
        /*0012*/ 	.short	0x0000
        /*0014*/ 	.byte	0x00, 0xf0, 0xa1, 0x03


	//----- nvinfo : EIATTR_SPARSE_MMA_MASK
	.align		4
.L_2842:
        /*0018*/ 	.byte	0x03, 0x50
        /*001a*/ 	.short	0x0000


	//----- nvinfo : EIATTR_MAXREG_COUNT
	.align		4
        /*001c*/ 	.byte	0x03, 0x1b
        /*001e*/ 	.short	0x00ff


	//----- nvinfo : EIATTR_NUM_BARRIERS
	.align		4
        /*0020*/ 	.byte	0x02, 0x4c
        /*0022*/ 	.byte	0x01
	.zero		1


	//----- nvinfo : EIATTR_MERCURY_ISA_VERSION
	.align		4
        /*0024*/ 	.byte	0x03, 0x5f
        /*0026*/ 	.short	0x0101


	//----- nvinfo : EIATTR_COOP_GROUP_MASK_REGIDS
	.align		4
        /*0028*/ 	.byte	0x04, 0x29
        /*002a*/ 	.short	(.L_2844 - .L_2843)


	//   ....[0]....
.L_2843:
        /*002c*/ 	.word	0xffffffff


	//   ....[1]....
        /*0030*/ 	.word	0xffffffff


	//   ....[2]....
        /*0034*/ 	.word	0xffffffff


	//   ....[3]....
        /*0038*/ 	.word	0xffffffff


	//   ....[4]....
        /*003c*/ 	.word	0xffffffff


	//   ....[5]....
        /*0040*/ 	.word	0xffffffff


	//   ....[6]....
        /*0044*/ 	.word	0xffffffff


	//   ....[7]....
        /*0048*/ 	.word	0xffffffff


	//   ....[8]....
        /*004c*/ 	.word	0xffffffff


	//   ....[9]....
        /*0050*/ 	.word	0xffffffff


	//   ....[10]....
        /*0054*/ 	.word	0xffffffff


	//   ....[11]....
        /*0058*/ 	.word	0xffffffff


	//   ....[12]....
        /*005c*/ 	.word	0xffffffff


	//   ....[13]....
        /*0060*/ 	.word	0xffffffff


	//   ....[14]....
        /*0064*/ 	.word	0xffffffff


	//   ....[15]....
        /*0068*/ 	.word	0xffffffff


	//   ....[16]....
        /*006c*/ 	.word	0xffffffff


	//   ....[17]....
        /*0070*/ 	.word	0xffffffff


	//   ....[18]....
        /*0074*/ 	.word	0xffffffff


	//   ....[19]....
        /*0078*/ 	.word	0xffffffff


	//   ....[20]....
        /*007c*/ 	.word	0xffffffff


	//----- nvinfo : EIATTR_COOP_GROUP_INSTR_OFFSETS
	.align		4
.L_2844:
        /*0080*/ 	.byte	0x04, 0x28
        /*0082*/ 	.short	(.L_2846 - .L_2845)


	//   ....[0]....
.L_2845:
        /*0084*/ 	.word	0x00001930


	//   ....[1]....
        /*0088*/ 	.word	0x00001950


	//   ....[2]....
        /*008c*/ 	.word	0x00001970


	//   ....[3]....
        /*0090*/ 	.word	0x00001990


	//   ....[4]....
        /*0094*/ 	.word	0x000019b0


	//   ....[5]....
        /*0098*/ 	.word	0x00001ce0


	//   ....[6]....
        /*009c*/ 	.word	0x00001d00


	//   ....[7]....
        /*00a0*/ 	.word	0x00001d20


	//   ....[8]....
        /*00a4*/ 	.word	0x00001d40


	//   ....[9]....
        /*00a8*/ 	.word	0x00001d60


	//   ....[10]....
        /*00ac*/ 	.word	0x00001f10


	//   ....[11]....
        /*00b0*/ 	.word	0x00001f60


	//   ....[12]....
        /*00b4*/ 	.word	0x00001f80


	//   ....[13]....
        /*00b8*/ 	.word	0x00001f90


	//   ....[14]....
        /*00bc*/ 	.word	0x00002050


	//   ....[15]....
        /*00c0*/ 	.word	0x00002080


	//   ....[16]....
        /*00c4*/ 	.word	0x00002090


	//   ....[17]....
        /*00c8*/ 	.word	0x00002140


	//   ....[18]....
        /*00cc*/ 	.word	0x00002180


	//   ....[19]....
        /*00d0*/ 	.word	0x00002220


	//   ....[20]....
        /*00d4*/ 	.word	0x00002240


	//----- nvinfo : EIATTR_VRC_CTA_INIT_COUNT
	.align		4
.L_2846:
        /*00d8*/ 	.byte	0x02, 0x4a
	.zero		1
	.zero		1


	//----- nvinfo : EIATTR_EXIT_INSTR_OFFSETS
	.align		4
        /*00dc*/ 	.byte	0x04, 0x1c
        /*00de*/ 	.short	(.L_2848 - .L_2847)


	//   ....[0]....
.L_2847:
        /*00e0*/ 	.word	0x00000470


	//   ....[1]....
        /*00e4*/ 	.word	0x00002910


	//----- nvinfo : EIATTR_MAX_THREADS
	.align		4
.L_2848:
        /*00e8*/ 	.byte	0x04, 0x05
        /*00ea*/ 	.short	(.L_2850 - .L_2849)
.L_2849:
        /*00ec*/ 	.word	0x00000100
        /*00f0*/ 	.word	0x00000001
        /*00f4*/ 	.word	0x00000001


	//----- nvinfo : EIATTR_CRS_STACK_SIZE
	.align		4
.L_2850:
        /*00f8*/ 	.byte	0x04, 0x1e
        /*00fa*/ 	.short	(.L_2852 - .L_2851)
.L_2851:
        /*00fc*/ 	.word	0x00000000


	//----- nvinfo : EIATTR_CBANK_PARAM_SIZE
	.align		4
.L_2852:
        /*0100*/ 	.byte	0x03, 0x19
        /*0102*/ 	.short	0x00e8


	//----- nvinfo : EIATTR_PARAM_CBANK
	.align		4
        /*0104*/ 	.byte	0x04, 0x0a
        /*0106*/ 	.short	(.L_2854 - .L_2853)
	.align		4
.L_2853:
        /*0108*/ 	.word	index@(.nv.constant0._ZN10layer_norm13ln_fwd_kernelINS_13Kernel_traitsI6__halfS2_fS2_fjLj6144ELj1ELj1ELj8ELj16ENS_18Kernel_traits_baseILj6144ES2_S2_fS2_fjLj256EEEEELb0ELb1ELb0ELb1EEEvNS_9FwdParamsE)
        /*010c*/ 	.short	0x0380
        /*010e*/ 	.short	0x00e8


	//----- nvinfo : EIATTR_SW_WAR
	.align		4
.L_2854:
        /*0110*/ 	.byte	0x04, 0x36
        /*0112*/ 	.short	(.L_2856 - .L_2855)
.L_2855:
        /*0114*/ 	.word	0x00000008
.L_2856:


//--------------------- .nv.info._ZN10layer_norm13ln_fwd_kernelINS_13Kernel_traitsI6__halfS2_fS2_fjLj6144ELj1ELj1ELj8ELj16ENS_18Kernel_traits_baseILj6144ES2_S2_fS2_fjLj256EEEEELb0ELb1ELb1ELb0EEEvNS_9FwdParamsE --------------------------
	.section	.nv.info._ZN10layer_norm13ln_fwd_kernelINS_13Kernel_traitsI6__halfS2_fS2_fjLj6144ELj1ELj1ELj8ELj16ENS_18Kernel_traits_baseILj6144ES2_S2_fS2_fjLj256EEEEELb0ELb1ELb1ELb0EEEvNS_9FwdParamsE,"",@"SHT_CUDA_INFO"
	.sectionflags	@""
	.align	4


	//----- nvinfo : EIATTR_CUDA_API_VERSION
	.align		4
        /*0000*/ 	.byte	0x04, 0x37
        /*0002*/ 	.short	(.L_2858 - .L_2857)
.L_2857:
        /*0004*/ 	.word	0x00000082


	//----- nvinfo : EIATTR_KPARAM_INFO
	.align		4
.L_2858:
        /*0008*/ 	.byte	0x04, 0x17
        /*000a*/ 	.short	(.L_2860 - .L_2859)
.L_2859:
        /*000c*/ 	.word	0x00000000
        /*0010*/ 	.short	0x0000
        /*0012*/ 	.short	0x0000
        /*0014*/ 	.byte	0x00, 0xf0, 0xa1, 0x03


	//----- nvinfo : EIATTR_SPARSE_MMA_MASK
	.align		4
.L_2860:
        /*0018*/ 	.byte	0x03, 0x50
        /*001a*/ 	.short	0x0000


	//----- nvinfo : EIATTR_MAXREG_COUNT
	.align		4
        /*001c*/ 	.byte	0x03, 0x1b
        /*001e*/ 	.short	0x00ff


	//----- nvinfo : EIATTR_NUM_BARRIERS
	.align		4
        /*0020*/ 	.byte	0x02, 0x4c
        /*0022*/ 	.byte	0x01
	.zero		1


	//----- nvinfo : EIATTR_MERCURY_ISA_VERSION
	.align		4
        /*0024*/ 	.byte	0x03, 0x5f
        /*0026*/ 	.short	0x0101


	//----- nvinfo : EIATTR_COOP_GROUP_MASK_REGIDS
	.align		4
        /*0028*/ 	.byte	0x04, 0x29
        /*002a*/ 	.short	(.L_2862 - .L_2861)


	//   ....[0]....
.L_2861:
        /*002c*/ 	.word	0xffffffff


	//   ....[1]....
        /*0030*/ 	.word	0xffffffff


	//   ....[2]....
        /*0034*/ 	.word	0xffffffff


	//   ....[3]....
        /*0038*/ 	.word	0xffffffff


	//   ....[4]....
        /*003c*/ 	.word	0xffffffff


	//   ....[5]....
        /*0040*/ 	.word	0xffffffff


	//   ....[6]....
        /*0044*/ 	.word	0xffffffff


	//   ....[7]....
        /*0048*/ 	.word	0xffffffff


	//   ....[8]....
        /*004c*/ 	.word	0xffffffff


	//   ....[9]....
        /*0050*/ 	.word	0xffffffff


	//   ....[10]....
        /*0054*/ 	.word	0xffffffff


	//   ....[11]....
        /*0058*/ 	.word	0xffffffff


	//   ....[12]....
        /*005c*/ 	.word	0xffffffff


	//   ....[13]....
        /*0060*/ 	.word	0xffffffff


	//   ....[14]....
        /*0064*/ 	.word	0xffffffff


	//   ....[15]....
        /*0068*/ 	.word	0xffffffff


	//   ....[16]....
        /*006c*/ 	.word	0xffffffff


	//   ....[17]....
        /*0070*/ 	.word	0xffffffff


	//   ....[18]....
        /*0074*/ 	.word	0xffffffff


	//   ....[19]....
        /*0078*/ 	.word	0xffffffff


	//   ....[20]....
        /*007c*/ 	.word	0xffffffff


	//----- nvinfo : EIATTR_COOP_GROUP_INSTR_OFFSETS
	.align		4
.L_2862:
        /*0080*/ 	.byte	0x04, 0x28
        /*0082*/ 	.short	(.L_2864 - .L_2863)


	//   ....[0]....
.L_2863:
        /*0084*/ 	.word	0x00001f10


	//   ....[1]....
        /*0088*/ 	.word	0x00001f30


	//   ....[2]....
        /*008c*/ 	.word	0x00001f50


	//   ....[3]....
        /*0090*/ 	.word	0x00001f70


	//   ....[4]....
        /*0094*/ 	.word	0x00001f90


	//   ....[5]....
        /*0098*/ 	.word	0x000022d0


	//   ....[6]....
        /*009c*/ 	.word	0x00002300


	//   ....[7]....
        /*00a0*/ 	.word	0x00002320


	//   ....[8]....
        /*00a4*/ 	.word	0x00002350


	//   ....[9]....
        /*00a8*/ 	.word	0x00002380


	//   ....[10]....
        /*00ac*/ 	.word	0x00002500


	//   ....[11]....
        /*00b0*/ 	.word	0x00002530


	//   ....[12]....
        /*00b4*/ 	.word	0x000025c0


	//   ....[13]....
        /*00b8*/ 	.word	0x000025f0


	//   ....[14]....
        /*00bc*/ 	.word	0x00002620


	//   ....[15]....
        /*00c0*/ 	.word	0x00002660


	//   ....[16]....
        /*00c4*/ 	.word	0x000026e0


	//   ....[17]....
        /*00c8*/ 	.word	0x00002720


	//   ....[18]....
        /*00cc*/ 	.word	0x00002780


	//   ....[19]....
        /*00d0*/ 	.word	0x00002830


	//   ....[20]....
        /*00d4*/ 	.word	0x00002860


	//----- nvinfo : EIATTR_VRC_CTA_INIT_COUNT
	.align		4
.L_2864:
        /*00d8*/ 	.byte	0x02, 0x4a
	.zero		1
	.zero		1


	//----- nvinfo : EIATTR_EXIT_INSTR_OFFSETS
	.align		4
        /*00dc*/ 	.byte	0x04, 0x1c
        /*00de*/ 	.short	(.L_2866 - .L_2865)


	//   ....[0]....
.L_2865:
        /*00e0*/ 	.word	0x00000560


	//   ....[1]....
        /*00e4*/ 	.word	0x00003360


	//----- nvinfo : EIATTR_MAX_THREADS
	.align		4
.L_2866:
        /*00e8*/ 	.byte	0x04, 0x05
        /*00ea*/ 	.short	(.L_2868 - .L_2867)
.L_2867:
        /*00ec*/ 	.word	0x00000100
        /*00f0*/ 	.word	0x00000001
        /*00f4*/ 	.word	0x00000001


	//----- nvinfo : EIATTR_CRS_STACK_SIZE
	.align		4
.L_2868:
        /*00f8*/ 	.byte	0x04, 0x1e
        /*00fa*/ 	.short	(.L_2870 - .L_2869)
.L_2869:
        /*00fc*/ 	.word	0x00000000


	//----- nvinfo : EIATTR_CBANK_PARAM_SIZE
	.align		4
.L_2870:
        /*0100*/ 	.byte	0x03, 0x19
        /*0102*/ 	.short	0x00e8


	//----- nvinfo : EIATTR_PARAM_CBANK
	.align		4
        /*0104*/ 	.byte	0x04, 0x0a
        /*0106*/ 	.short	(.L_2872 - .L_2871)
	.align		4
.L_2871:
        /*0108*/ 	.word	index@(.nv.constant0._ZN10layer_norm13ln_fwd_kernelINS_13Kernel_traitsI6__halfS2_fS2_fjLj6144ELj1ELj1ELj8ELj16ENS_18Kernel_traits_baseILj6144ES2_S2_fS2_fjLj256EEEEELb0ELb1ELb1ELb0EEEvNS_9FwdParamsE)
        /*010c*/ 	.short	0x0380
        /*010e*/ 	.short	0x00e8


	//----- nvinfo : EIATTR_SW_WAR
	.align		4
.L_2872:
        /*0110*/ 	.byte	0x04, 0x36
        /*0112*/ 	.short	(.L_2874 - .L_2873)
.L_2873:
        /*0114*/ 	.word	0x00000008
.L_2874:


//--------------------- .nv.info._ZN10layer_norm13ln_fwd_kernelINS_13Kernel_traitsI6__halfS2_fS2_fjLj6144ELj1ELj1ELj8ELj16ENS_18Kernel_traits_baseILj6144ES2_S2_fS2_fjLj256EEEEELb0ELb1ELb1ELb1EEEvNS_9FwdParamsE --------------------------
	.section	.nv.info._ZN10layer_norm13ln_fwd_kernelINS_13Kernel_traitsI6__halfS2_fS2_fjLj6144ELj1ELj1ELj8ELj16ENS_18Kernel_traits_baseILj6144ES2_S2_fS2_fjLj256EEEEELb0ELb1ELb1ELb1EEEvNS_9FwdParamsE,"",@"SHT_CUDA_INFO"
	.sectionflags	@""
	.align	4


	//----- nvinfo : EIATTR_CUDA_API_VERSION
	.align		4
        /*0000*/ 	.byte	0x04, 0x37
        /*0002*/ 	.short	(.L_2876 - .L_2875)
.L_2875:
        /*0004*/ 	.word	0x00000082


	//----- nvinfo : EIATTR_KPARAM_INFO
	.align		4
.L_2876:
        /*0008*/ 	.byte	0x04, 0x17
        /*000a*/ 	.short	(.L_2878 - .L_2877)
.L_2877:
        /*000c*/ 	.word	0x00000000
        /*0010*/ 	.short	0x0000
        /*0012*/ 	.short	0x0000
        /*0014*/ 	.byte	0x00, 0xf0, 0xa1, 0x03


	//----- nvinfo : EIATTR_SPARSE_MMA_MASK
	.align		4
.L_2878:
        /*0018*/ 	.byte	0x03, 0x50
        /*001a*/ 	.short	0x0000


	//----- nvinfo : EIATTR_MAXREG_COUNT
	.align		4
        /*001c*/ 	.byte	0x03, 0x1b
        /*001e*/ 	.short	0x00ff


	//----- nvinfo : EIATTR_NUM_BARRIERS
	.align		4
        /*0020*/ 	.byte	0x02, 0x4c
        /*0022*/ 	.byte	0x01
	.zero		1


	//----- nvinfo : EIATTR_MERCURY_ISA_VERSION
	.align		4
        /*0024*/ 	.byte	0x03, 0x5f
        /*0026*/ 	.short	0x0101


	//----- nvinfo : EIATTR_COOP_GROUP_MASK_REGIDS
	.align		4
        /*0028*/ 	.byte	0x04, 0x29
        /*002a*/ 	.short	(.L_2880 - .L_2879)


	//   ....[0]....
.L_2879:
        /*002c*/ 	.word	0xffffffff


	//   ....[1]....
        /*0030*/ 	.word	0xffffffff


	//   ....[2]....
        /*0034*/ 	.word	0xffffffff


	//   ....[3]....
        /*0038*/ 	.word	0xffffffff


	//   ....[4]....
        /*003c*/ 	.word	0xffffffff


	//   ....[5]....
        /*0040*/ 	.word	0xffffffff


	//   ....[6]....
        /*0044*/ 	.word	0xffffffff


	//   ....[7]....
        /*0048*/ 	.word	0xffffffff


	//   ....[8]....
        /*004c*/ 	.word	0xffffffff


	//   ....[9]....
        /*0050*/ 	.word	0xffffffff


	//   ....[10]....
        /*0054*/ 	.word	0xffffffff


	//   ....[11]....
        /*0058*/ 	.word	0xffffffff


	//   ....[12]....
        /*005c*/ 	.word	0xffffffff


	//   ....[13]....
        /*0060*/ 	.word	0xffffffff


	//   ....[14]....
        /*0064*/ 	.word	0xffffffff


	//   ....[15]....
        /*0068*/ 	.word	0xffffffff


	//   ....[16]....
        /*006c*/ 	.word	0xffffffff


	//   ....[17]....
        /*0070*/ 	.word	0xffffffff


	//   ....[18]....
        /*0074*/ 	.word	0xffffffff


	//   ....[19]....
        /*0078*/ 	.word	0xffffffff


	//   ....[20]....
        /*007c*/ 	.word	0xffffffff


	//----- nvinfo : EIATTR_COOP_GROUP_INSTR_OFFSETS
	.align		4
.L_2880:
        /*0080*/ 	.byte	0x04, 0x28
        /*0082*/ 	.short	(.L_2882 - .L_2881)


	//   ....[0]....
.L_2881:
        /*0084*/ 	.word	0x00001be0


	//   ....[1]....
        /*0088*/ 	.word	0x00001c00


	//   ....[2]....
        /*008c*/ 	.word	0x00001c20


	//   ....[3]....
        /*0090*/ 	.word	0x00001c40


	//   ....[4]....
        /*0094*/ 	.word	0x00001c60


	//   ....[5]....
        /*0098*/ 	.word	0x00001f90


	//   ....[6]....
        /*009c*/ 	.word	0x00001fc0


	//   ....[7]....
        /*00a0*/ 	.word	0x00001ff0


	//   ....[8]....
        /*00a4*/ 	.word	0x00002010


	//   ....[9]....
        /*00a8*/ 	.word	0x00002030


	//   ....[10]....
        /*00ac*/ 	.word	0x000021c0


	//   ....[11]....
        /*00b0*/ 	.word	0x000021f0


	//   ....[12]....
        /*00b4*/ 	.word	0x00002240


	//   ....[13]....
        /*00b8*/ 	.word	0x00002290


	//   ....[14]....
        /*00bc*/ 	.word	0x000022f0


	//   ....[15]....
        /*00c0*/ 	.word	0x00002310


	//   ....[16]....
        /*00c4*/ 	.word	0x00002350


	//   ....[17]....
        /*00c8*/ 	.word	0x000023e0


	//   ....[18]....
        /*00cc*/ 	.word	0x00002440


	//   ....[19]....
        /*00d0*/ 	.word	0x000024f0


	//   ....[20]....
        /*00d4*/ 	.word	0x00002520


	//----- nvinfo : EIATTR_VRC_CTA_INIT_COUNT
	.align		4
.L_2882:
        /*00d8*/ 	.byte	0x02, 0x4a
	.zero		1
	.zero		1


	//----- nvinfo : EIATTR_EXIT_INSTR_OFFSETS
	.align		4
        /*00dc*/ 	.byte	0x04, 0x1c
        /*00de*/ 	.short	(.L_2884 - .L_2883)


	//   ....[0]....
.L_2883:
        /*00e0*/ 	.word	0x00000390


	//   ....[1]....
        /*00e4*/ 	.word	0x00002f70


	//----- nvinfo : EIATTR_MAX_THREADS
	.align		4
.L_2884:
        /*00e8*/ 	.byte	0x04, 0x05
        /*00ea*/ 	.short	(.L_2886 - .L_2885)
.L_2885:
        /*00ec*/ 	.word	0x00000100
        /*00f0*/ 	.word	0x00000001
        /*00f4*/ 	.word	0x00000001


	//----- nvinfo : EIATTR_CRS_STACK_SIZE
	.align		4
.L_2886:
        /*00f8*/ 	.byte	0x04, 0x1e
        /*00fa*/ 	.short	(.L_2888 - .L_2887)
.L_2887:
        /*00fc*/ 	.word	0x00000000


	//----- nvinfo : EIATTR_CBANK_PARAM_SIZE
	.align		4
.L_2888:
        /*0100*/ 	.byte	0x03, 0x19
        /*0102*/ 	.short	0x00e8


	//----- nvinfo : EIATTR_PARAM_CBANK
	.align		4
        /*0104*/ 	.byte	0x04, 0x0a
        /*0106*/ 	.short	(.L_2890 - .L_2889)
	.align		4
.L_2889:
        /*0108*/ 	.word	index@(.nv.constant0._ZN10layer_norm13ln_fwd_kernelINS_13Kernel_traitsI6__halfS2_fS2_fjLj6144ELj1ELj1ELj8ELj16ENS_18Kernel_traits_baseILj6144ES2_S2_fS2_fjLj256EEEEELb0ELb1ELb1ELb1EEEvNS_9FwdParamsE)
        /*010c*/ 	.short	0x0380
        /*010e*/ 	.short	0x00e8


	//----- nvinfo : EIATTR_SW_WAR
	.align		4
.L_2890:
        /*0110*/ 	.byte	0x04, 0x36
        /*0112*/ 	.short	(.L_2892 - .L_2891)
.L_2891:
        /*0114*/ 	.word	0x00000008
.L_2892:


//--------------------- .nv.info._ZN10layer_norm13ln_fwd_kernelINS_13Kernel_traitsI6__halfS2_fS2_fjLj6144ELj1ELj1ELj8ELj16ENS_18Kernel_traits_baseILj6144ES2_S2_fS2_fjLj256EEEEELb1ELb0ELb0ELb0EEEvNS_9FwdParamsE --------------------------
	.section	.nv.info._ZN10layer_norm13ln_fwd_kernelINS_13Kernel_traitsI6__halfS2_fS2_fjLj6144ELj1ELj1ELj8ELj16ENS_18Kernel_traits_baseILj6144ES2_S2_fS2_fjLj256EEEEELb1ELb0ELb0ELb0EEEvNS_9FwdParamsE,"",@"SHT_CUDA_INFO"
	.sectionflags	@""
	.align	4


	//----- nvinfo : EIATTR_CUDA_API_VERSION
	.align		4
        /*0000*/ 	.byte	0x04, 0x37
        /*0002*/ 	.short	(.L_2894 - .L_2893)
.L_2893:
        /*0004*/ 	.word	0x00000082


	//----- nvinfo : EIATTR_KPARAM_INFO
	.align		4
.L_2894:
        /*0008*/ 	.byte	0x04, 0x17
        /*000a*/ 	.short	(.L_2896 - .L_2895)
.L_2895:
        /*000c*/ 	.word	0x00000000
        /*0010*/ 	.short	0x0000
        /*0012*/ 	.short	0x0000
        /*0014*/ 	.byte	0x00, 0xf0, 0xa1, 0x03


	//----- nvinfo : EIATTR_SPARSE_MMA_MASK
	.align		4
.L_2896:
        /*0018*/ 	.byte	0x03, 0x50
        /*001a*/ 	.short	0x0000


	//----- nvinfo : EIATTR_MAXREG_COUNT
	.align		4
        /*001c*/ 	.byte	0x03, 0x1b
        /*001e*/ 	.short	0x00ff


	//----- nvinfo : EIATTR_NUM_BARRIERS
	.align		4
        /*0020*/ 	.byte	0x02, 0x4c
        /*0022*/ 	.byte	0x01
	.zero		1


	//----- nvinfo : EIATTR_ANNOTATIONS
	.align		4
        /*0024*/ 	.byte	0x04, 0x55
        /*0026*/ 	.short	(.L_2898 - .L_2897)


	//   ....[0]....
.L_2897:
        /*0028*/ 	.word	0x00000001
        /*002c*/ 	.byte	0xd0, 0x0b, 0x00, 0x00, 0x01, 0x00, 0x00, 0x00, 0xe0, 0x04, 0x01, 0x00


	//----- nvinfo : EIATTR_MERCURY_ISA_VERSION
	.align		4
.L_2898:
        /*0038*/ 	.byte	0x03, 0x5f
        /*003a*/ 	.short	0x0101


	//----- nvinfo : EIATTR_COOP_GROUP_MASK_REGIDS
	.align		4
        /*003c*/ 	.byte	0x04, 0x29
        /*003e*/ 	.short	(.L_2900 - .L_2899)


	//   ....[0]....
.L_2899:
        /*0040*/ 	.word	0xffffffff


	//   ....[1]....
        /*0044*/ 	.word	0xffffffff


	//   ....[2]....
        /*0048*/ 	.word	0xffffffff


	//   ....[3]....
        /*004c*/ 	.word	0xffffffff


	//   ....[4]....
        /*0050*/ 	.word	0xffffffff


	//   ....[5]....
        /*0054*/ 	.word	0xffffffff


	//   ....[6]....
        /*0058*/ 	.word	0xffffffff


	//   ....[7]....
        /*005c*/ 	.word	0xffffffff


	//   ....[8]....
        /*0060*/ 	.word	0xffffffff


	//   ....[9]....
        /*0064*/ 	.word	0xffffffff


	//   ....[10]....
        /*0068*/ 	.word	0xffffffff


	//   ....[11]....
        /*006c*/ 	.word	0xffffffff


	//   ....[12]....
        /*0070*/ 	.word	0xffffffff


	//   ....[13]....
        /*0074*/ 	.word	0xffffffff


	//   ....[14]....
        /*0078*/ 	.word	0xffffffff


	//   ....[15]....
        /*007c*/ 	.word	0xffffffff


	//   ....[16]....
        /*0080*/ 	.word	0xffffffff


	//   ....[17]....
        /*0084*/ 	.word	0xffffffff


	//   ....[18]....
        /*0088*/ 	.word	0xffffffff


	//   ....[19]....
        /*008c*/ 	.word	0xffffffff


	//   ....[20]....
        /*0090*/ 	.word	0xffffffff


	//----- nvinfo : EIATTR_COOP_GROUP_INSTR_OFFSETS
	.align		4
.L_2900:
        /*0094*/ 	.byte	0x04, 0x28
        /*0096*/ 	.short	(.L_2902 - .L_2901)


	//   ....[0]....
.L_2901:
        /*0098*/ 	.word	0x00010720


	//   ....[1]....
        /*009c*/ 	.word	0x00010740


	//   ....[2]....
        /*00a0*/ 	.word	0x00010760


	//   ....[3]....
        /*00a4*/ 	.word	0x00010780


	//   ....[4]....
        /*00a8*/ 	.word	0x000107a0


	//   ....[5]....
        /*00ac*/ 	.word	0x00010af0


	//   ....[6]....
        /*00b0*/ 	.word	0x00010b20


	//   ....[7]....
        /*00b4*/ 	.word	0x00010b50


	//   ....[8]....
        /*00b8*/ 	.word	0x00010b70


	//   ....[9]....
        /*00bc*/ 	.word	0x00010ba0


	//   ....[10]....
        /*00c0*/ 	.word	0x00010c20


	//   ....[11]....
        /*00c4*/ 	.word	0x00010c90


	//   ....[12]....
        /*00c8*/ 	.word	0x00010cd0


	//   ....[13]....
        /*00cc*/ 	.word	0x00010ce0


	//   ....[14]....
        /*00d0*/ 	.word	0x00010d60


	//   ....[15]....
        /*00d4*/ 	.word	0x00010db0


	//   ....[16]....
        /*00d8*/ 	.word	0x00010e40


	//   ....[17]....
        /*00dc*/ 	.word	0x00010e80


	//   ....[18]....
        /*00e0*/ 	.word	0x00010ea0


	//   ....[19]....
        /*00e4*/ 	.word	0x00010fa0


	//   ....[20]....
        /*00e8*/ 	.word	0x00010fb0


	//----- nvinfo : EIATTR_VRC_CTA_INIT_COUNT
	.align		4
.L_2902:
        /*00ec*/ 	.byte	0x02, 0x4a
	.zero		1
	.zero		1


	//----- nvinfo : EIATTR_EXIT_INSTR_OFFSETS
	.align		4
        /*00f0*/ 	.byte	0x04, 0x1c
        /*00f2*/ 	.short	(.L_2904 - .L_2903)


	//   ....[0]....
.L_2903:
        /*00f4*/ 	.word	0x000006a0


	//   ....[1]....
        /*00f8*/ 	.word	0x00011a50


	//----- nvinfo : EIATTR_INDIRECT_BRANCH_TARGETS
	.align		4
.L_2904:
        /*00fc*/ 	.byte	0x04, 0x34
        /*00fe*/ 	.short	(.L_2906 - .L_2905)


	//   ....[0]....
.L_2905:
        /*0100*/ 	.word	.L_x_20839@srel
        /*0104*/ 	.short	0x0
        /*0106*/ 	.short	0x0
        /*0108*/ 	.word	0x3
        /*010c*/ 	.word	.L_x_20840@srel
        /*0110*/ 	.word	.L_x_20841@srel
        /*0114*/ 	.word	.L_x_20842@srel


	//----- nvinfo : EIATTR_MAX_THREADS
	.align		4
.L_2906:
        /*0118*/ 	.byte	0x04, 0x05
        /*011a*/ 	.short	(.L_2908 - .L_2907)
.L_2907:
        /*011c*/ 	.word	0x00000100
        /*0120*/ 	.word	0x00000001
        /*0124*/ 	.word	0x00000001


	//----- nvinfo : EIATTR_CRS_STACK_SIZE
	.align		4
.L_2908:
        /*0128*/ 	.byte	0x04, 0x1e
        /*012a*/ 	.short	(.L_2910 - .L_2909)
.L_2909:
        /*012c*/ 	.word	0x00000000


	//----- nvinfo : EIATTR_CBANK_PARAM_SIZE
	.align		4
.L_2910:
        /*0130*/ 	.byte	0x03, 0x19
        /*0132*/ 	.short	0x00e8


	//----- nvinfo : EIATTR_PARAM_CBANK
	.align		4
        /*0134*/ 	.byte	0x04, 0x0a
        /*0136*/ 	.short	(.L_2912 - .L_2911)
	.align		4
.L_2911:
        /*0138*/ 	.word	index@(.nv.constant0._ZN10layer_norm13ln_fwd_kernelINS_13Kernel_traitsI6__halfS2_fS2_fjLj6144ELj1ELj1ELj8ELj16ENS_18Kernel_traits_baseILj6144ES2_S2_fS2_fjLj256EEEEELb1ELb0ELb0ELb0EEEvNS_9FwdParamsE)
        /*013c*/ 	.short	0x0380
        /*013e*/ 	.short	0x00e8


	//----- nvinfo : EIATTR_SW_WAR
	.align		4
.L_2912:
        /*0140*/ 	.byte	0x04, 0x36
        /*0142*/ 	.short	(.L_2914 - .L_2913)
.L_2913:
        /*0144*/ 	.word	0x00000008
.L_2914:


//--------------------- .nv.info._ZN10layer_norm13ln_fwd_kernelINS_13Kernel_traitsI6__halfS2_fS2_fjLj6144ELj1ELj1ELj8ELj16ENS_18Kernel_traits_baseILj6144ES2_S2_fS2_fjLj256EEEEELb1ELb0ELb0ELb1EEEvNS_9FwdParamsE --------------------------
	.section	.nv.info._ZN10layer_norm13ln_fwd_kernelINS_13Kernel_traitsI6__halfS2_fS2_fjLj6144ELj1ELj1ELj8ELj16ENS_18Kernel_traits_baseILj6144ES2_S2_fS2_fjLj256EEEEELb1ELb0ELb0ELb1EEEvNS_9FwdParamsE,"",@"SHT_CUDA_INFO"
	.sectionflags	@""
	.align	4


	//----- nvinfo : EIATTR_CUDA_API_VERSION
	.align		4
        /*0000*/ 	.byte	0x04, 0x37
        /*0002*/ 	.short	(.L_2916 - .L_2915)
.L_2915:
        /*0004*/ 	.word	0x00000082


	//----- nvinfo : EIATTR_KPARAM_INFO
	.align		4
.L_2916:
        /*0008*/ 	.byte	0x04, 0x17
        /*000a*/ 	.short	(.L_2918 - .L_2917)
.L_2917:
        /*000c*/ 	.word	0x00000000
        /*0010*/ 	.short	0x0000
        /*0012*/ 	.short	0x0000
        /*0014*/ 	.byte	0x00, 0xf0, 0xa1, 0x03


	//----- nvinfo : EIATTR_SPARSE_MMA_MASK
	.align		4
.L_2918:
        /*0018*/ 	.byte	0x03, 0x50
        /*001a*/ 	.short	0x0000


	//----- nvinfo : EIATTR_MAXREG_COUNT
	.align		4
        /*001c*/ 	.byte	0x03, 0x1b
        /*001e*/ 	.short	0x00ff


	//----- nvinfo : EIATTR_NUM_BARRIERS
	.align		4
        /*0020*/ 	.byte	0x02, 0x4c
        /*0022*/ 	.byte	0x01
	.zero		1


	//----- nvinfo : EIATTR_MERCURY_ISA_VERSION
	.align		4
        /*0024*/ 	.byte	0x03, 0x5f
        /*0026*/ 	.short	0x0101


	//----- nvinfo : EIATTR_COOP_GROUP_MASK_REGIDS
	.align		4
        /*0028*/ 	.byte	0x04, 0x29
        /*002a*/ 	.short	(.L_2920 - .L_2919)


	//   ....[0]....
.L_2919:
        /*002c*/ 	.word	0xffffffff


	//   ....[1]....
        /*0030*/ 	.word	0xffffffff


	//   ....[2]....
        /*0034*/ 	.word	0xffffffff


	//   ....[3]....
        /*0038*/ 	.word	0xffffffff


	//   ....[4]....
        /*003c*/ 	.word	0xffffffff


	//   ....[5]....
        /*0040*/ 	.word	0xffffffff


	//   ....[6]....
        /*0044*/ 	.word	0xffffffff


	//   ....[7]....
        /*0048*/ 	.word	0xffffffff


	//   ....[8]....
        /*004c*/ 	.word	0xffffffff


	//   ....[9]....
        /*0050*/ 	.word	0xffffffff


	//   ....[10]....
        /*0054*/ 	.word	0xffffffff


	//   ....[11]....
        /*0058*/ 	.word	0xffffffff


	//   ....[12]....
        /*005c*/ 	.word	0xffffffff


	//   ....[13]....
        /*0060*/ 	.word	0xffffffff


	//   ....[14]....
        /*0064*/ 	.word	0xffffffff


	//   ....[15]....
        /*0068*/ 	.word	0xffffffff


	//   ....[16]....
        /*006c*/ 	.word	0xffffffff


	//   ....[17]....
        /*0070*/ 	.word	0xffffffff


	//   ....[18]....
        /*0074*/ 	.word	0xffffffff


	//   ....[19]....
        /*0078*/ 	.word	0xffffffff


	//   ....[20]....
        /*007c*/ 	.word	0xffffffff


	//----- nvinfo : EIATTR_COOP_GROUP_INSTR_OFFSETS
	.align		4
.L_2920:
        /*0080*/ 	.byte	0x04, 0x28
        /*0082*/ 	.short	(.L_2922 - .L_2921)


	//   ....[0]....
.L_2921:
        /*0084*/ 	.word	0x0000f8b0


	//   ....[1]....
        /*0088*/ 	.word	0x0000f8d0


	//   ....[2]....
        /*008c*/ 	.word	0x0000f8f0


	//   ....[3]....
        /*0090*/ 	.word	0x0000f910


	//   ....[4]....
        /*0094*/ 	.word	0x0000f930


	//   ....[5]....
        /*0098*/ 	.word	0x0000fc70


	//   ....[6]....
        /*009c*/ 	.word	0x0000fca0


	//   ....[7]....
        /*00a0*/ 	.word	0x0000fce0


	//   ....[8]....
        /*00a4*/ 	.word	0x0000fd20


	//   ....[9]....
        /*00a8*/ 	.word	0x0000fd90


	//   ....[10]....
        /*00ac*/ 	.word	0x0000fdf0


	//   ....[11]....
        /*00b0*/ 	.word	0x0000fe80


	//   ....[12]....
        /*00b4*/ 	.word	0x0000fef0


	//   ....[13]....
        /*00b8*/ 	.word	0x0000ff00


	//   ....[14]....
        /*00bc*/ 	.word	0x0000ff10


	//   ....[15]....
        /*00c0*/ 	.word	0x0000ffa0


	//   ....[16]....
        /*00c4*/ 	.word	0x0000ffe0


	//   ....[17]....
        /*00c8*/ 	.word	0x00010070


	//   ....[18]....
        /*00cc*/ 	.word	0x000100d0


	//   ....[19]....
        /*00d0*/ 	.word	0x00010170


	//   ....[20]....
        /*00d4*/ 	.word	0x00010190


	//----- nvinfo : EIATTR_VRC_CTA_INIT_COUNT
	.align		4
.L_2922:
        /*00d8*/ 	.byte	0x02, 0x4a
	.zero		1
	.zero		1


	//----- nvinfo : EIATTR_EXIT_INSTR_OFFSETS
	.align		4
        /*00dc*/ 	.byte	0x04, 0x1c
        /*00de*/ 	.short	(.L_2924 - .L_2923)


	//   ....[0]....
.L_2923:
        /*00e0*/ 	.word	0x000001e0


	//   ....[1]....
        /*00e4*/ 	.word	0x00010860


	//----- nvinfo : EIATTR_INDIRECT_BRANCH_TARGETS
	.align		4
.L_2924:
        /*00e8*/ 	.byte	0x04, 0x34
        /*00ea*/ 	.short	(.L_2926 - .L_2925)


	//   ....[0]....
.L_2925:
        /*00ec*/ 	.word	.L_x_20843@srel
        /*00f0*/ 	.short	0x0
        /*00f2*/ 	.short	0x0
        /*00f4*/ 	.word	0x3
        /*00f8*/ 	.word	.L_x_20844@srel
        /*00fc*/ 	.word	.L_x_20845@srel
        /*0100*/ 	.word	.L_x_20846@srel


	//----- nvinfo : EIATTR_MAX_THREADS
	.align		4
.L_2926:
        /*0104*/ 	.byte	0x04, 0x05
        /*0106*/ 	.short	(.L_2928 - .L_2927)
.L_2927:
        /*0108*/ 	.word	0x00000100
        /*010c*/ 	.word	0x00000001
        /*0110*/ 	.word	0x00000001


	//----- nvinfo : EIATTR_CBANK_PARAM_SIZE
	.align		4
.L_2928:
        /*0114*/ 	.byte	0x03, 0x19
        /*0116*/ 	.short	0x00e8


	//----- nvinfo : EIATTR_PARAM_CBANK
	.align		4
        /*0118*/ 	.byte	0x04, 0x0a
        /*011a*/ 	.short	(.L_2930 - .L_2929)
	.align		4
.L_2929:
        /*011c*/ 	.word	index@(.nv.constant0._ZN10layer_norm13ln_fwd_kernelINS_13Kernel_traitsI6__halfS2_fS2_fjLj6144ELj1ELj1ELj8ELj16ENS_18Kernel_traits_baseILj6144ES2_S2_fS2_fjLj256EEEEELb1ELb0ELb0ELb1EEEvNS_9FwdParamsE)
        /*0120*/ 	.short	0x0380
        /*0122*/ 	.short	0x00e8


	//----- nvinfo : EIATTR_SW_WAR
	.align		4
.L_2930:
        /*0124*/ 	.byte	0x04, 0x36
        /*0126*/ 	.short	(.L_2932 - .L_2931)
.L_2931:
        /*0128*/ 	.word	0x00000008
.L_2932:


//--------------------- .nv.info._ZN10layer_norm13ln_fwd_kernelINS_13Kernel_traitsI6__halfS2_fS2_fjLj6144ELj1ELj1ELj8ELj16ENS_18Kernel_traits_baseILj6144ES2_S2_fS2_fjLj256EEEEELb1ELb0ELb1ELb0EEEvNS_9FwdParamsE --------------------------
	.section	.nv.info._ZN10layer_norm13ln_fwd_kernelINS_13Kernel_traitsI6__halfS2_fS2_fjLj6144ELj1ELj1ELj8ELj16ENS_18Kernel_traits_baseILj6144ES2_S2_fS2_fjLj256EEEEELb1ELb0ELb1ELb0EEEvNS_9FwdParamsE,"",@"SHT_CUDA_INFO"
	.sectionflags	@""
	.align	4


	//----- nvinfo : EIATTR_CUDA_API_VERSION
	.align		4
        /*0000*/ 	.byte	0x04, 0x37
        /*0002*/ 	.short	(.L_2934 - .L_2933)
.L_2933:
        /*0004*/ 	.word	0x00000082


	//----- nvinfo : EIATTR_KPARAM_INFO
	.align		4
.L_2934:
        /*0008*/ 	.byte	0x04, 0x17
        /*000a*/ 	.short	(.L_2936 - .L_2935)
.L_2935:
        /*000c*/ 	.word	0x00000000
        /*0010*/ 	.short	0x0000
        /*0012*/ 	.short	0x0000
        /*0014*/ 	.byte	0x00, 0xf0, 0xa1, 0x03


	//----- nvinfo : EIATTR_SPARSE_MMA_MASK
	.align		4
.L_2936:
        /*0018*/ 	.byte	0x03, 0x50
        /*001a*/ 	.short	0x0000


	//----- nvinfo : EIATTR_MAXREG_COUNT
	.align		4
        /*001c*/ 	.byte	0x03, 0x1b
        /*001e*/ 	.short	0x00ff


	//----- nvinfo : EIATTR_NUM_BARRIERS
	.align		4
        /*0020*/ 	.byte	0x02, 0x4c
        /*0022*/ 	.byte	0x01
	.zero		1


	//----- nvinfo : EIATTR_MERCURY_ISA_VERSION
	.align		4
        /*0024*/ 	.byte	0x03, 0x5f
        /*0026*/ 	.short	0x0101


	//----- nvinfo : EIATTR_COOP_GROUP_MASK_REGIDS
	.align		4
        /*0028*/ 	.byte	0x04, 0x29
        /*002a*/ 	.short	(.L_2938 - .L_2937)


	//   ....[0]....
.L_2937:
        /*002c*/ 	.word	0xffffffff


	//   ....[1]....
        /*0030*/ 	.word	0xffffffff


	//   ....[2]....
        /*0034*/ 	.word	0xffffffff


	//   ....[3]....
        /*0038*/ 	.word	0xffffffff


	//   ....[4]....
        /*003c*/ 	.word	0xffffffff


	//   ....[5]....
        /*0040*/ 	.word	0xffffffff


	//   ....[6]....
        /*0044*/ 	.word	0xffffffff


	//   ....[7]....
        /*0048*/ 	.word	0xffffffff


	//   ....[8]....
        /*004c*/ 	.word	0xffffffff


	//   ....[9]....
        /*0050*/ 	.word	0xffffffff


	//   ....[10]....
        /*0054*/ 	.word	0xffffffff


	//   ....[11]....
        /*0058*/ 	.word	0xffffffff


	//   ....[12]....
        /*005c*/ 	.word	0xffffffff


	//   ....[13]....
        /*0060*/ 	.word	0xffffffff


	//   ....[14]....
        /*0064*/ 	.word	0xffffffff


	//   ....[15]....
        /*0068*/ 	.word	0xffffffff


	//   ....[16]....
        /*006c*/ 	.word	0xffffffff


	//   ....[17]....
        /*0070*/ 	.word	0xffffffff


	//   ....[18]....
        /*0074*/ 	.word	0xffffffff


	//   ....[19]....
        /*0078*/ 	.word	0xffffffff


	//   ....[20]....
        /*007c*/ 	.word	0xffffffff


	//----- nvinfo : EIATTR_COOP_GROUP_INSTR_OFFSETS
	.align		4
.L_2938:
        /*0080*/ 	.byte	0x04, 0x28
        /*0082*/ 	.short	(.L_2940 - .L_2939)


	//   ....[0]....
.L_2939:
        /*0084*/ 	.word	0x00012560


	//   ....[1]....
        /*0088*/ 	.word	0x00012580


	//   ....[2]....
        /*008c*/ 	.word	0x000125a0


	//   ....[3]....
        /*0090*/ 	.word	0x000125c0


	//   ....[4]....
        /*0094*/ 	.word	0x000125e0


	//   ....[5]....
        /*0098*/ 	.word	0x00012960


	//   ....[6]....
        /*009c*/ 	.word	0x00012980


	//   ....[7]....
        /*00a0*/ 	.word	0x000129a0


	//   ....[8]....
        /*00a4*/ 	.word	0x000129c0


	//   ....[9]....
        /*00a8*/ 	.word	0x000129e0


	//   ....[10]....
        /*00ac*/ 	.word	0x00012b60


	//   ....[11]....
        /*00b0*/ 	.word	0x00012b90


	//   ....[12]....
        /*00b4*/ 	.word	0x00012ba0


	//   ....[13]....
        /*00b8*/ 	.word	0x00012be0


	//   ....[14]....
        /*00bc*/ 	.word	0x00012cb0


	//   ....[15]....
        /*00c0*/ 	.word	0x00012ce0


	//   ....[16]....
        /*00c4*/ 	.word	0x00012d00


	//   ....[17]....
        /*00c8*/ 	.word	0x00012da0


	//   ....[18]....
        /*00cc*/ 	.word	0x00012e00


	//   ....[19]....
        /*00d0*/ 	.word	0x00012ea0


	//   ....[20]....
        /*00d4*/ 	.word	0x00012ed0


	//----- nvinfo : EIATTR_VRC_CTA_INIT_COUNT
	.align		4
.L_2940:
        /*00d8*/ 	.byte	0x02, 0x4a
	.zero		1
	.zero		1


	//----- nvinfo : EIATTR_EXIT_INSTR_OFFSETS
	.align		4
        /*00dc*/ 	.byte	0x04, 0x1c
        /*00de*/ 	.short	(.L_2942 - .L_2941)


	//   ....[0]....
.L_2941:
        /*00e0*/ 	.word	0x00000680


	//   ....[1]....
        /*00e4*/ 	.word	0x000139c0


	//----- nvinfo : EIATTR_MAX_THREADS
	.align		4
.L_2942:
        /*00e8*/ 	.byte	0x04, 0x05
        /*00ea*/ 	.short	(.L_2944 - .L_2943)
.L_2943:
        /*00ec*/ 	.word	0x00000100
        /*00f0*/ 	.word	0x00000001
        /*00f4*/ 	.word	0x00000001


	//----- nvinfo : EIATTR_CRS_STACK_SIZE
	.align		4
.L_2944:
        /*00f8*/ 	.byte	0x04, 0x1e
        /*00fa*/ 	.short	(.L_2946 - .L_2945)
.L_2945:
        /*00fc*/ 	.word	0x00000000


	//----- nvinfo : EIATTR_CBANK_PARAM_SIZE
	.align		4
.L_2946:
        /*0100*/ 	.byte	0x03, 0x19
        /*0102*/ 	.short	0x00e8


	//----- nvinfo : EIATTR_PARAM_CBANK
	.align		4
        /*0104*/ 	.byte	0x04, 0x0a
        /*0106*/ 	.short	(.L_2948 - .L_2947)
	.align		4
.L_2947:
        /*0108*/ 	.word	index@(.nv.constant0._ZN10layer_norm13ln_fwd_kernelINS_13Kernel_traitsI6__halfS2_fS2_fjLj6144ELj1ELj1ELj8ELj16ENS_18Kernel_traits_baseILj6144ES2_S2_fS2_fjLj256EEEEELb1ELb0ELb1ELb0EEEvNS_9FwdParamsE)
        /*010c*/ 	.short	0x0380
        /*010e*/ 	.short	0x00e8


	//----- nvinfo : EIATTR_SW_WAR
	.align		4
.L_2948:
        /*0110*/ 	.byte	0x04, 0x36
        /*0112*/ 	.short	(.L_2950 - .L_2949)
.L_2949:
        /*0114*/ 	.word	0x00000008
.L_2950:


//--------------------- .nv.info._ZN10layer_norm13ln_fwd_kernelINS_13Kernel_traitsI6__halfS2_fS2_fjLj6144ELj1ELj1ELj8ELj16ENS_18Kernel_traits_baseILj6144ES2_S2_fS2_fjLj256EEEEELb1ELb0ELb1ELb1EEEvNS_9FwdParamsE --------------------------
	.section	.nv.info._ZN10layer_norm13ln_fwd_kernelINS_13Kernel_traitsI6__halfS2_fS2_fjLj6144ELj1ELj1ELj8ELj16ENS_18Kernel_traits_baseILj6144ES2_S2_fS2_fjLj256EEEEELb1ELb0ELb1ELb1EEEvNS_9FwdParamsE,"",@"SHT_CUDA_INFO"
	.sectionflags	@""
	.align	4


	//----- nvinfo : EIATTR_CUDA_API_VERSION
	.align		4
        /*0000*/ 	.byte	0x04, 0x37
        /*0002*/ 	.short	(.L_2952 - .L_2951)
.L_2951:
        /*0004*/ 	.word	0x00000082


	//----- nvinfo : EIATTR_KPARAM_INFO
	.align		4
.L_2952:
        /*0008*/ 	.byte	0x04, 0x17
        /*000a*/ 	.short	(.L_2954 - .L_2953)
.L_2953:
        /*000c*/ 	.word	0x00000000
        /*0010*/ 	.short	0x0000
        /*0012*/ 	.short	0x0000
        /*0014*/ 	.byte	0x00, 0xf0, 0xa1, 0x03


	//----- nvinfo : EIATTR_SPARSE_MMA_MASK
	.align		4
.L_2954:
        /*0018*/ 	.byte	0x03, 0x50
        /*001a*/ 	.short	0x0000


	//----- nvinfo : EIATTR_MAXREG_COUNT
	.align		4
        /*001c*/ 	.byte	0x03, 0x1b
        /*001e*/ 	.short	0x00ff


	//----- nvinfo : EIATTR_NUM_BARRIERS
	.align		4
        /*0020*/ 	.byte	0x02, 0x4c
        /*0022*/ 	.byte	0x01
	.zero		1


	//----- nvinfo : EIATTR_MERCURY_ISA_VERSION
	.align		4
        /*0024*/ 	.byte	0x03, 0x5f
        /*0026*/ 	.short	0x0101


	//----- nvinfo : EIATTR_COOP_GROUP_MASK_REGIDS
	.align		4
        /*0028*/ 	.byte	0x04, 0x29
        /*002a*/ 	.short	(.L_2956 - .L_2955)


	//   ....[0]....
.L_2955:
        /*002c*/ 	.word	0xffffffff


	//   ....[1]....
        /*0030*/ 	.word	0xffffffff


	//   ....[2]....
        /*0034*/ 	.word	0xffffffff


	//   ....[3]....
        /*0038*/ 	.word	0xffffffff


	//   ....[4]....
        /*003c*/ 	.word	0xffffffff


	//   ....[5]....
        /*0040*/ 	.word	0xffffffff


	//   ....[6]....
        /*0044*/ 	.word	0xffffffff


	//   ....[7]....
        /*0048*/ 	.word	0xffffffff


	//   ....[8]....
        /*004c*/ 	.word	0xffffffff


	//   ....[9]....
        /*0050*/ 	.word	0xffffffff


	//   ....[10]....
        /*0054*/ 	.word	0xffffffff


	//   ....[11]....
        /*0058*/ 	.word	0xffffffff


	//   ....[12]....
        /*005c*/ 	.word	0xffffffff


	//   ....[13]....
        /*0060*/ 	.word	0xffffffff


	//   ....[14]....
        /*0064*/ 	.word	0xffffffff


	//   ....[15]....
        /*0068*/ 	.word	0xffffffff


	//   ....[16]....
        /*006c*/ 	.word	0xffffffff


	//   ....[17]....
        /*0070*/ 	.word	0xffffffff


	//   ....[18]....
        /*0074*/ 	.word	0xffffffff


	//   ....[19]....
        /*0078*/ 	.word	0xffffffff


	//   ....[20]....
        /*007c*/ 	.word	0xffffffff


	//----- nvinfo : EIATTR_COOP_GROUP_INSTR_OFFSETS
	.align		4
.L_2956:
        /*0080*/ 	.byte	0x04, 0x28
        /*0082*/ 	.short	(.L_2958 - .L_2957)


	//   ....[0]....
.L_2957:
        /*0084*/ 	.word	0x000102a0


	//   ....[1]....
        /*0088*/ 	.word	0x000102c0


	//   ....[2]....
        /*008c*/ 	.word	0x000102e0


	//   ....[3]....
        /*0090*/ 	.word	0x00010300


	//   ....[4]....
        /*0094*/ 	.word	0x00010320


	//   ....[5]....
        /*0098*/ 	.word	0x00010650


	//   ....[6]....
        /*009c*/ 	.word	0x00010670


	//   ....[7]....
        /*00a0*/ 	.word	0x00010690


	//   ....[8]....
        /*00a4*/ 	.word	0x000106c0


	//   ....[9]....
        /*00a8*/ 	.word	0x000106f0


	//   ....[10]....
        /*00ac*/ 	.word	0x00010890


	//   ....[11]....
        /*00b0*/ 	.word	0x000108d0


	//   ....[12]....
        /*00b4*/ 	.word	0x00010940


	//   ....[13]....
        /*00b8*/ 	.word	0x00010990


	//   ....[14]....
        /*00bc*/ 	.word	0x00010a00


	//   ....[15]....
        /*00c0*/ 	.word	0x00010a70


	//   ....[16]....
        /*00c4*/ 	.word	0x00010a80


	//   ....[17]....
        /*00c8*/ 	.word	0x00010b00


	//   ....[18]....
        /*00cc*/ 	.word	0x00010b70


	//   ....[19]....
        /*00d0*/ 	.word	0x00010bf0


	//   ....[20]....
        /*00d4*/ 	.word	0x00010c00


	//----- nvinfo : EIATTR_VRC_CTA_INIT_COUNT
	.align		4
.L_2958:
        /*00d8*/ 	.byte	0x02, 0x4a
	.zero		1
	.zero		1


	//----- nvinfo : EIATTR_EXIT_INSTR_OFFSETS
	.align		4
        /*00dc*/ 	.byte	0x04, 0x1c
        /*00de*/ 	.short	(.L_2960 - .L_2959)


	//   ....[0]....
.L_2959:
        /*00e0*/ 	.word	0x00000220


	//   ....[1]....
        /*00e4*/ 	.word	0x00011650


	//----- nvinfo : EIATTR_MAX_THREADS
	.align		4
.L_2960:
        /*00e8*/ 	.byte	0x04, 0x05
        /*00ea*/ 	.short	(.L_2962 - .L_2961)
.L_2961:
        /*00ec*/ 	.word	0x00000100
        /*00f0*/ 	.word	0x00000001
        /*00f4*/ 	.word	0x00000001


	//----- nvinfo : EIATTR_CRS_STACK_SIZE
	.align		4
.L_2962:
        /*00f8*/ 	.byte	0x04, 0x1e
        /*00fa*/ 	.short	(.L_2964 - .L_2963)
.L_2963:
        /*00fc*/ 	.word	0x00000000


	//----- nvinfo : EIATTR_CBANK_PARAM_SIZE
	.align		4
.L_2964:
        /*0100*/ 	.byte	0x03, 0x19
        /*0102*/ 	.short	0x00e8


	//----- nvinfo : EIATTR_PARAM_CBANK
	.align		4
        /*0104*/ 	.byte	0x04, 0x0a
        /*0106*/ 	.short	(.L_2966 - .L_2965)
	.align		4
.L_2965:
        /*0108*/ 	.word	index@(.nv.constant0._ZN10layer_norm13ln_fwd_kernelINS_13Kernel_traitsI6__halfS2_fS2_fjLj6144ELj1ELj1ELj8ELj16ENS_18Kernel_traits_baseILj6144ES2_S2_fS2_fjLj256EEEEELb1ELb0ELb1ELb1EEEvNS_9FwdParamsE)
        /*010c*/ 	.short	0x0380
        /*010e*/ 	.short	0x00e8


	//----- nvinfo : EIATTR_SW_WAR
	.align		4
.L_2966:
        /*0110*/ 	.byte	0x04, 0x36
        /*0112*/ 	.short	(.L_2968 - .L_2967)
.L_2967:
        /*0114*/ 	.word	0x00000008
.L_2968:


//--------------------- .nv.info._ZN10layer_norm13ln_fwd_kernelINS_13Kernel_traitsI6__halfS2_fS2_fjLj6144ELj1ELj1ELj8ELj16ENS_18Kernel_traits_baseILj6144ES2_S2_fS2_fjLj256EEEEELb1ELb1ELb0ELb0EEEvNS_9FwdParamsE --------------------------
	.section	.nv.info._ZN10layer_norm13ln_fwd_kernelINS_13Kernel_traitsI6__halfS2_fS2_fjLj6144ELj1ELj1ELj8ELj16ENS_18Kernel_traits_baseILj6144ES2_S2_fS2_fjLj256EEEEELb1ELb1ELb0ELb0EEEvNS_9FwdParamsE,"",@"SHT_CUDA_INFO"
	.sectionflags	@""
	.align	4


	//----- nvinfo : EIATTR_CUDA_API_VERSION
	.align		4
        /*0000*/ 	.byte	0x04, 0x37
        /*0002*/ 	.short	(.L_2970 - .L_2969)
.L_2969:
        /*0004*/ 	.word	0x00000082


	//----- nvinfo : EIATTR_KPARAM_INFO
	.align		4
.L_2970:
        /*0008*/ 	.byte	0x04, 0x17
        /*000a*/ 	.short	(.L_2972 - .L_2971)
.L_2971:
        /*000c*/ 	.word	0x00000000
        /*0010*/ 	.short	0x0000
        /*0012*/ 	.short	0x0000
        /*0014*/ 	.byte	0x00, 0xf0, 0xa1, 0x03


	//----- nvinfo : EIATTR_SPARSE_MMA_MASK
	.align		4
.L_2972:
        /*0018*/ 	.byte	0x03, 0x50
        /*001a*/ 	.short	0x0000


	//----- nvinfo : EIATTR_MAXREG_COUNT
	.align		4
        /*001c*/ 	.byte	0x03, 0x1b
        /*001e*/ 	.short	0x00ff


	//----- nvinfo : EIATTR_NUM_BARRIERS
	.align		4
        /*0020*/ 	.byte	0x02, 0x4c
        /*0022*/ 	.byte	0x01
	.zero		1


	//----- nvinfo : EIATTR_MERCURY_ISA_VERSION
	.align		4
        /*0024*/ 	.byte	0x03, 0x5f
        /*0026*/ 	.short	0x0101


	//----- nvinfo : EIATTR_COOP_GROUP_MASK_REGIDS
	.align		4
        /*0028*/ 	.byte	0x04, 0x29
        /*002a*/ 	.short	(.L_2974 - .L_2973)


	//   ....[0]....
.L_2973:
        /*002c*/ 	.word	0xffffffff


	//   ....[1]....
        /*0030*/ 	.word	0xffffffff


	//   ....[2]....
        /*0034*/ 	.word	0xffffffff


	//   ....[3]....
        /*0038*/ 	.word	0xffffffff


	//   ....[4]....
        /*003c*/ 	.word	0xffffffff


	//   ....[5]....
        /*0040*/ 	.word	0xffffffff


	//   ....[6]....
        /*0044*/ 	.word	0xffffffff


	//   ....[7]....
        /*0048*/ 	.word	0xffffffff


	//   ....[8]....
        /*004c*/ 	.word	0xffffffff


	//   ....[9]....
        /*0050*/ 	.word	0xffffffff


	//   ....[10]....
        /*0054*/ 	.word	0xffffffff


	//   ....[11]....
        /*0058*/ 	.word	0xffffffff


	//   ....[12]....
        /*005c*/ 	.word	0xffffffff


	//   ....[13]....
        /*0060*/ 	.word	0xffffffff


	//   ....[14]....
        /*0064*/ 	.word	0xffffffff


	//   ....[15]....
        /*0068*/ 	.word	0xffffffff


	//   ....[16]....
        /*006c*/ 	.word	0xffffffff


	//   ....[17]....
        /*0070*/ 	.word	0xffffffff


	//   ....[18]....
        /*0074*/ 	.word	0xffffffff


	//   ....[19]....
        /*0078*/ 	.word	0xffffffff


	//   ....[20]....
        /*007c*/ 	.word	0xffffffff


	//----- nvinfo : EIATTR_COOP_GROUP_INSTR_OFFSETS
	.align		4
.L_2974:
        /*0080*/ 	.byte	0x04, 0x28
        /*0082*/ 	.short	(.L_2976 - .L_2975)


	//   ....[0]....
.L_2975:
        /*0084*/ 	.word	0x00014170


	//   ....[1]....
        /*0088*/ 	.word	0x00014190


	//   ....[2]....
        /*008c*/ 	.word	0x000141b0


	//   ....[3]....
        /*0090*/ 	.word	0x000141d0


	//   ....[4]....
        /*0094*/ 	.word	0x000141f0


	//   ....[5]....
        /*0098*/ 	.word	0x00014570


	//   ....[6]....
        /*009c*/ 	.word	0x00014590


	//   ....[7]....
        /*00a0*/ 	.word	0x000145b0


	//   ....[8]....
        /*00a4*/ 	.word	0x000145d0


	//   ....[9]....
        /*00a8*/ 	.word	0x000145f0


	//   ....[10]....
        /*00ac*/ 	.word	0x00014770


	//   ....[11]....
        /*00b0*/ 	.word	0x000147b0


	//   ....[12]....
        /*00b4*/ 	.word	0x000147c0


	//   ....[13]....
        /*00b8*/ 	.word	0x00014810


	//   ....[14]....
        /*00bc*/ 	.word	0x000148d0


	//   ....[15]....
        /*00c0*/ 	.word	0x00014900


	//   ....[16]....
        /*00c4*/ 	.word	0x00014920


	//   ....[17]....
        /*00c8*/ 	.word	0x000149c0


	//   ....[18]....
        /*00cc*/ 	.word	0x00014a20


	//   ....[19]....
        /*00d0*/ 	.word	0x00014ac0


	//   ....[20]....
        /*00d4*/ 	.word	0x00014af0


	//----- nvinfo : EIATTR_VRC_CTA_INIT_COUNT
	.align		4
.L_2976:
        /*00d8*/ 	.byte	0x02, 0x4a
	.zero		1
	.zero		1


	//----- nvinfo : EIATTR_EXIT_INSTR_OFFSETS
	.align		4
        /*00dc*/ 	.byte	0x04, 0x1c
        /*00de*/ 	.short	(.L_2978 - .L_2977)


	//   ....[0]....
.L_2977:
        /*00e0*/ 	.word	0x000006e0


	//   ....[1]....
        /*00e4*/ 	.word	0x00015570


	//----- nvinfo : EIATTR_INDIRECT_BRANCH_TARGETS
	.align		4
.L_2978:
        /*00e8*/ 	.byte	0x04, 0x34
        /*00ea*/ 	.short	(.L_2980 - .L_2979)


	//   ....[0]....
.L_2979:
        /*00ec*/ 	.word	.L_x_20847@srel
        /*00f0*/ 	.short	0x0
        /*00f2*/ 	.short	0x0
        /*00f4*/ 	.word	0x3
        /*00f8*/ 	.word	.L_x_20848@srel
        /*00fc*/ 	.word	.L_x_20849@srel
        /*0100*/ 	.word	.L_x_20850@srel


	//----- nvinfo : EIATTR_MAX_THREADS
	.align		4
.L_2980:
        /*0104*/ 	.byte	0x04, 0x05
        /*0106*/ 	.short	(.L_2982 - .L_2981)
.L_2981:
        /*0108*/ 	.word	0x00000100
        /*010c*/ 	.word	0x00000001
        /*0110*/ 	.word	0x00000001


	//----- nvinfo : EIATTR_CRS_STACK_SIZE
	.align		4
.L_2982:
        /*0114*/ 	.byte	0x04, 0x1e
        /*0116*/ 	.short	(.L_2984 - .L_2983)
.L_2983:
        /*0118*/ 	.word	0x00000000


	//----- nvinfo : EIATTR_CBANK_PARAM_SIZE
	.align		4
.L_2984:
        /*011c*/ 	.byte	0x03, 0x19
        /*011e*/ 	.short	0x00e8


	//----- nvinfo : EIATTR_PARAM_CBANK
	.align		4
        /*0120*/ 	.byte	0x04, 0x0a
        /*0122*/ 	.short	(.L_2986 - .L_2985)
	.align		4
.L_2985:
        /*0124*/ 	.word	index@(.nv.constant0._ZN10layer_norm13ln_fwd_kernelINS_13Kernel_traitsI6__halfS2_fS2_fjLj6144ELj1ELj1ELj8ELj16ENS_18Kernel_traits_baseILj6144ES2_S2_fS2_fjLj256EEEEELb1ELb1ELb0ELb0EEEvNS_9FwdParamsE)
        /*0128*/ 	.short	0x0380
        /*012a*/ 	.short	0x00e8


	//----- nvinfo : EIATTR_SW_WAR
	.align		4
.L_2986:
        /*012c*/ 	.byte	0x04, 0x36
        /*012e*/ 	.short	(.L_2988 - .L_2987)
.L_2987:
        /*0130*/ 	.word	0x00000008
.L_2988:


//--------------------- .nv.info._ZN10layer_norm13ln_fwd_kernelINS_13Kernel_traitsI6__halfS2_fS2_fjLj6144ELj1ELj1ELj8ELj16ENS_18Kernel_traits_baseILj6144ES2_S2_fS2_fjLj256EEEEELb1ELb1ELb0ELb1EEEvNS_9FwdParamsE --------------------------
	.section	.nv.info._ZN10layer_norm13ln_fwd_kernelINS_13Kernel_traitsI6__halfS2_fS2_fjLj6144ELj1ELj1ELj8ELj16ENS_18Kernel_traits_baseILj6144ES2_S2_fS2_fjLj256EEEEELb1ELb1ELb0ELb1EEEvNS_9FwdParamsE,"",@"SHT_CUDA_INFO"
	.sectionflags	@""
	.align	4


	//----- nvinfo : EIATTR_CUDA_API_VERSION
	.align		4
        /*0000*/ 	.byte	0x04, 0x37
        /*0002*/ 	.short	(.L_2990 - .L_2989)
.L_2989:
        /*0004*/ 	.word	0x00000082


	//----- nvinfo : EIATTR_KPARAM_INFO
	.align		4
.L_2990:
        /*0008*/ 	.byte	0x04, 0x17
        /*000a*/ 	.short	(.L_2992 - .L_2991)
.L_2991:
        /*000c*/ 	.word	0x00000000
        /*0010*/ 	.short	0x0000
        /*0012*/ 	.short	0x0000
        /*0014*/ 	.byte	0x00, 0xf0, 0xa1, 0x03


	//----- nvinfo : EIATTR_SPARSE_MMA_MASK
	.align		4
.L_2992:
        /*0018*/ 	.byte	0x03, 0x50
        /*001a*/ 	.short	0x0000


	//----- nvinfo : EIATTR_MAXREG_COUNT
	.align		4
        /*001c*/ 	.byte	0x03, 0x1b
        /*001e*/ 	.short	0x00ff


	//----- nvinfo : EIATTR_NUM_BARRIERS
	.align		4
        /*0020*/ 	.byte	0x02, 0x4c
        /*0022*/ 	.byte	0x01
	.zero		1


	//----- nvinfo : EIATTR_MERCURY_ISA_VERSION
	.align		4
        /*0024*/ 	.byte	0x03, 0x5f
        /*0026*/ 	.short	0x0101


	//----- nvinfo : EIATTR_COOP_GROUP_MASK_REGIDS
	.align		4
        /*0028*/ 	.byte	0x04, 0x29
        /*002a*/ 	.short	(.L_2994 - .L_2993)


	//   ....[0]....
.L_2993:
        /*002c*/ 	.word	0xffffffff


	//   ....[1]....
        /*0030*/ 	.word	0xffffffff


	//   ....[2]....
        /*0034*/ 	.word	0xffffffff


	//   ....[3]....
        /*0038*/ 	.word	0xffffffff


	//   ....[4]....
        /*003c*/ 	.word	0xffffffff


	//   ....[5]....
        /*0040*/ 	.word	0xffffffff


	//   ....[6]....
        /*0044*/ 	.word	0xffffffff


	//   ....[7]....
        /*0048*/ 	.word	0xffffffff


	//   ....[8]....
        /*004c*/ 	.word	0xffffffff


	//   ....[9]....
        /*0050*/ 	.word	0xffffffff


	//   ....[10]....
        /*0054*/ 	.word	0xffffffff


	//   ....[11]....
        /*0058*/ 	.word	0xffffffff


	//   ....[12]....
        /*005c*/ 	.word	0xffffffff


	//   ....[13]....
        /*0060*/ 	.word	0xffffffff


	//   ....[14]....
        /*0064*/ 	.word	0xffffffff


	//   ....[15]....
        /*0068*/ 	.word	0xffffffff


	//   ....[16]....
        /*006c*/ 	.word	0xffffffff


	//   ....[17]....
        /*0070*/ 	.word	0xffffffff


	//   ....[18]....
        /*0074*/ 	.word	0xffffffff


	//   ....[19]....
        /*0078*/ 	.word	0xffffffff


	//   ....[20]....
        /*007c*/ 	.word	0xffffffff


	//----- nvinfo : EIATTR_COOP_GROUP_INSTR_OFFSETS
	.align		4
.L_2994:
        /*0080*/ 	.byte	0x04, 0x28
        /*0082*/ 	.short	(.L_2996 - .L_2995)


	//   ....[0]....
.L_2995:
        /*0084*/ 	.word	0x000112a0


	//   ....[1]....
        /*0088*/ 	.word	0x000112c0


	//   ....[2]....
        /*008c*/ 	.word	0x000112e0


	//   ....[3]....
        /*0090*/ 	.word	0x00011300


	//   ....[4]....
        /*0094*/ 	.word	0x00011320


	//   ....[5]....
        /*0098*/ 	.word	0x00011690


	//   ....[6]....
        /*009c*/ 	.word	0x000116c0


	//   ....[7]....
        /*00a0*/ 	.word	0x00011710


	//   ....[8]....
        /*00a4*/ 	.word	0x00011750


	//   ....[9]....
        /*00a8*/ 	.word	0x00011790


	//   ....[10]....
        /*00ac*/ 	.word	0x00011930


	//   ....[11]....
        /*00b0*/ 	.word	0x00011970


	//   ....[12]....
        /*00b4*/ 	.word	0x000119c0


	//   ....[13]....
        /*00b8*/ 	.word	0x000119f0


	//   ....[14]....
        /*00bc*/ 	.word	0x00011a70


	//   ....[15]....
        /*00c0*/ 	.word	0x00011ac0


	//   ....[16]....
        /*00c4*/ 	.word	0x00011ae0


	//   ....[17]....
        /*00c8*/ 	.word	0x00011b80


	//   ....[18]....
        /*00cc*/ 	.word	0x00011bc0


	//   ....[19]....
        /*00d0*/ 	.word	0x00011c60


	//   ....[20]....
        /*00d4*/ 	.word	0x00011c90


	//----- nvinfo : EIATTR_VRC_CTA_INIT_COUNT
	.align		4
.L_2996:
        /*00d8*/ 	.byte	0x02, 0x4a
	.zero		1
	.zero		1


	//----- nvinfo : EIATTR_EXIT_INSTR_OFFSETS
	.align		4
        /*00dc*/ 	.byte	0x04, 0x1c
        /*00de*/ 	.short	(.L_2998 - .L_2997)


	//   ....[0]....
.L_2997:
        /*00e0*/ 	.word	0x00000230


	//   ....[1]....
        /*00e4*/ 	.word	0x00012360


	//----- nvinfo : EIATTR_INDIRECT_BRANCH_TARGETS
	.align		4
.L_2998:
        /*00e8*/ 	.byte	0x04, 0x34
        /*00ea*/ 	.short	(.L_3000 - .L_2999)


	//   ....[0]....
.L_2999:
        /*00ec*/ 	.word	.L_x_20851@srel
        /*00f0*/ 	.short	0x0
        /*00f2*/ 	.short	0x0
        /*00f4*/ 	.word	0x3
        /*00f8*/ 	.word	.L_x_20852@srel
        /*00fc*/ 	.word	.L_x_20853@srel
        /*0100*/ 	.word	.L_x_20854@srel


	//----- nvinfo : EIATTR_MAX_THREADS
	.align		4
.L_3000:
        /*0104*/ 	.byte	0x04, 0x05
        /*0106*/ 	.short	(.L_3002 - .L_3001)
.L_3001:
        /*0108*/ 	.word	0x00000100
        /*010c*/ 	.word	0x00000001
        /*0110*/ 	.word	0x00000001


	//----- nvinfo : EIATTR_CRS_STACK_SIZE
	.align		4
.L_3002:
        /*0114*/ 	.byte	0x04, 0x1e
        /*0116*/ 	.short	(.L_3004 - .L_3003)
.L_3003:
        /*0118*/ 	.word	0x00000000


	//----- nvinfo : EIATTR_CBANK_PARAM_SIZE
	.align		4
.L_3004:
        /*011c*/ 	.byte	0x03, 0x19
        /*011e*/ 	.short	0x00e8


	//----- nvinfo : EIATTR_PARAM_CBANK
	.align		4
        /*0120*/ 	.byte	0x04, 0x0a
        /*0122*/ 	.short	(.L_3006 - .L_3005)
	.align		4
.L_3005:
        /*0124*/ 	.word	index@(.nv.constant0._ZN10layer_norm13ln_fwd_kernelINS_13Kernel_traitsI6__halfS2_fS2_fjLj6144ELj1ELj1ELj8ELj16ENS_18Kernel_traits_baseILj6144ES2_S2_fS2_fjLj256EEEEELb1ELb1ELb0ELb1EEEvNS_9FwdParamsE)
        /*0128*/ 	.short	0x0380
        /*012a*/ 	.short	0x00e8


	//----- nvinfo : EIATTR_SW_WAR
	.align		4
.L_3006:
        /*012c*/ 	.byte	0x04, 0x36
        /*012e*/ 	.short	(.L_3008 - .L_3007)
.L_3007:
        /*0130*/ 	.word	0x00000008
.L_3008:


//--------------------- .nv.info._ZN10layer_norm13ln_fwd_kernelINS_13Kernel_traitsI6__halfS2_fS2_fjLj6144ELj1ELj1ELj8ELj16ENS_18Kernel_traits_baseILj6144ES2_S2_fS2_fjLj256EEEEELb1ELb1ELb1ELb0EEEvNS_9FwdParamsE --------------------------
	.section	.nv.info._ZN10layer_norm13ln_fwd_kernelINS_13Kernel_traitsI6__halfS2_fS2_fjLj6144ELj1ELj1ELj8ELj16ENS_18Kernel_traits_baseILj6144ES2_S2_fS2_fjLj256EEEEELb1ELb1ELb1ELb0EEEvNS_9FwdParamsE,"",@"SHT_CUDA_INFO"
	.sectionflags	@""
	.align	4


	//----- nvinfo : EIATTR_CUDA_API_VERSION
	.align		4
        /*0000*/ 	.byte	0x04, 0x37
        /*0002*/ 	.short	(.L_3010 - .L_3009)
.L_3009:
        /*0004*/ 	.word	0x00000082


	//----- nvinfo : EIATTR_KPARAM_INFO
	.align		4
.L_3010:
        /*0008*/ 	.byte	0x04, 0x17
        /*000a*/ 	.short	(.L_3012 - .L_3011)
.L_3011:
        /*000c*/ 	.word	0x00000000
        /*0010*/ 	.short	0x0000
        /*0012*/ 	.short	0x0000
        /*0014*/ 	.byte	0x00, 0xf0, 0xa1, 0x03


	//----- nvinfo : EIATTR_SPARSE_MMA_MASK
	.align		4
.L_3012:
        /*0018*/ 	.byte	0x03, 0x50
        /*001a*/ 	.short	0x0000


	//----- nvinfo : EIATTR_MAXREG_COUNT
	.align		4
        /*001c*/ 	.byte	0x03, 0x1b
        /*001e*/ 	.short	0x00ff


	//----- nvinfo : EIATTR_NUM_BARRIERS
	.align		4
        /*0020*/ 	.byte	0x02, 0x4c
        /*0022*/ 	.byte	0x01
	.zero		1


	//----- nvinfo : EIATTR_MERCURY_ISA_VERSION
	.align		4
        /*0024*/ 	.byte	0x03, 0x5f
        /*0026*/ 	.short	0x0101


	//----- nvinfo : EIATTR_COOP_GROUP_MASK_REGIDS
	.align		4
        /*0028*/ 	.byte	0x04, 0x29
        /*002a*/ 	.short	(.L_3014 - .L_3013)


	//   ....[0]....
.L_3013:
        /*002c*/ 	.word	0xffffffff


	//   ....[1]....
        /*0030*/ 	.word	0xffffffff


	//   ....[2]....
        /*0034*/ 	.word	0xffffffff


	//   ....[3]....
        /*0038*/ 	.word	0xffffffff


	//   ....[4]....
        /*003c*/ 	.word	0xffffffff


	//   ....[5]....
        /*0040*/ 	.word	0xffffffff


	//   ....[6]....
        /*0044*/ 	.word	0xffffffff


	//   ....[7]....
        /*0048*/ 	.word	0xffffffff


	//   ....[8]....
        /*004c*/ 	.word	0xffffffff


	//   ....[9]....
        /*0050*/ 	.word	0xffffffff


	//   ....[10]....
        /*0054*/ 	.word	0xffffffff


	//   ....[11]....
        /*0058*/ 	.word	0xffffffff


	//   ....[12]....
        /*005c*/ 	.word	0xffffffff


	//   ....[13]....
        /*0060*/ 	.word	0xffffffff


	//   ....[14]....
        /*0064*/ 	.word	0xffffffff


	//   ....[15]....
        /*0068*/ 	.word	0xffffffff


	//   ....[16]....
        /*006c*/ 	.word	0xffffffff


	//   ....[17]....
        /*0070*/ 	.word	0xffffffff


	//   ....[18]....
        /*0074*/ 	.word	0xffffffff


	//   ....[19]....
        /*0078*/ 	.word	0xffffffff


	//   ....[20]....
        /*007c*/ 	.word	0xffffffff


	//----- nvinfo : EIATTR_COOP_GROUP_INSTR_OFFSETS
	.align		4
.L_3014:
        /*0080*/ 	.byte	0x04, 0x28
        /*0082*/ 	.short	(.L_3016 - .L_3015)


	//   ....[0]....
.L_3015:
        /*0084*/ 	.word	0x00014e40


	//   ....[1]....
        /*0088*/ 	.word	0x00014e60


	//   ....[2]....
        /*008c*/ 	.word	0x00014e80


	//   ....[3]....
        /*0090*/ 	.word	0x00014ea0


	//   ....[4]....
        /*0094*/ 	.word	0x00014ec0


	//   ....[5]....
        /*0098*/ 	.word	0x00015240


	//   ....[6]....
        /*009c*/ 	.word	0x00015260


	//   ....[7]....
        /*00a0*/ 	.word	0x00015280


	//   ....[8]....
        /*00a4*/ 	.word	0x000152a0


	//   ....[9]....
        /*00a8*/ 	.word	0x000152c0


	//   ....[10]....
        /*00ac*/ 	.word	0x00015440


	//   ....[11]....
        /*00b0*/ 	.word	0x00015470


	//   ....[12]....
        /*00b4*/ 	.word	0x00015480


	//   ....[13]....
        /*00b8*/ 	.word	0x000154c0


	//   ....[14]....
        /*00bc*/ 	.word	0x00015590


	//   ....[15]....
        /*00c0*/ 	.word	0x000155c0


	//   ....[16]....
        /*00c4*/ 	.word	0x000155e0


	//   ....[17]....
        /*00c8*/ 	.word	0x00015680


	//   ....[18]....
        /*00cc*/ 	.word	0x000156d0


	//   ....[19]....
        /*00d0*/ 	.word	0x00015770


	//   ....[20]....
        /*00d4*/ 	.word	0x000157a0


	//----- nvinfo : EIATTR_VRC_CTA_INIT_COUNT
	.align		4
.L_3016:
        /*00d8*/ 	.byte	0x02, 0x4a
	.zero		1
	.zero		1


	//----- nvinfo : EIATTR_EXIT_INSTR_OFFSETS
	.align		4
        /*00dc*/ 	.byte	0x04, 0x1c
        /*00de*/ 	.short	(.L_3018 - .L_3017)


	//   ....[0]....
.L_3017:
        /*00e0*/ 	.word	0x000006f0


	//   ....[1]....
        /*00e4*/ 	.word	0x000162a0


	//----- nvinfo : EIATTR_MAX_THREADS
	.align		4
.L_3018:
        /*00e8*/ 	.byte	0x04, 0x05
        /*00ea*/ 	.short	(.L_3020 - .L_3019)
.L_3019:
        /*00ec*/ 	.word	0x00000100
        /*00f0*/ 	.word	0x00000001
        /*00f4*/ 	.word	0x00000001


	//----- nvinfo : EIATTR_CRS_STACK_SIZE
	.align		4
.L_3020:
        /*00f8*/ 	.byte	0x04, 0x1e
        /*00fa*/ 	.short	(.L_3022 - .L_3021)
.L_3021:
        /*00fc*/ 	.word	0x00000000


	//----- nvinfo : EIATTR_CBANK_PARAM_SIZE
	.align		4
.L_3022:
        /*0100*/ 	.byte	0x03, 0x19
        /*0102*/ 	.short	0x00e8


	//----- nvinfo : EIATTR_PARAM_CBANK
	.align		4
        /*0104*/ 	.byte	0x04, 0x0a
        /*0106*/ 	.short	(.L_3024 - .L_3023)
	.align		4
.L_3023:
        /*0108*/ 	.word	index@(.nv.constant0._ZN10layer_norm13ln_fwd_kernelINS_13Kernel_traitsI6__halfS2_fS2_fjLj6144ELj1ELj1ELj8ELj16ENS_18Kernel_traits_baseILj6144ES2_S2_fS2_fjLj256EEEEELb1ELb1ELb1ELb0EEEvNS_9FwdParamsE)
        /*010c*/ 	.short	0x0380
        /*010e*/ 	.short	0x00e8


	//----- nvinfo : EIATTR_SW_WAR
	.align		4
.L_3024:
        /*0110*/ 	.byte	0x04, 0x36
        /*0112*/ 	.short	(.L_3026 - .L_3025)
.L_3025:
        /*0114*/ 	.word	0x00000008
.L_3026:


//--------------------- .nv.info._ZN10layer_norm13ln_fwd_kernelINS_13Kernel_traitsI6__halfS2_fS2_fjLj6144ELj1ELj1ELj8ELj16ENS_18Kernel_traits_baseILj6144ES2_S2_fS2_fjLj256EEEEELb1ELb1ELb1ELb1EEEvNS_9FwdParamsE --------------------------
	.section	.nv.info._ZN10layer_norm13ln_fwd_kernelINS_13Kernel_traitsI6__halfS2_fS2_fjLj6144ELj1ELj1ELj8ELj16ENS_18Kernel_traits_baseILj6144ES2_S2_fS2_fjLj256EEEEELb1ELb1ELb1ELb1EEEvNS_9FwdParamsE,"",@"SHT_CUDA_INFO"
	.sectionflags	@""
	.align	4


	//----- nvinfo : EIATTR_CUDA_API_VERSION
	.align		4
        /*0000*/ 	.byte	0x04, 0x37
        /*0002*/ 	.short	(.L_3028 - .L_3027)
.L_3027:
        /*0004*/ 	.word	0x00000082


	//----- nvinfo : EIATTR_KPARAM_INFO
	.align		4
.L_3028:
        /*0008*/ 	.byte	0x04, 0x17
        /*000a*/ 	.short	(.L_3030 - .L_3029)
.L_3029:
        /*000c*/ 	.word	0x00000000
        /*0010*/ 	.short	0x0000
        /*0012*/ 	.short	0x0000
        /*0014*/ 	.byte	0x00, 0xf0, 0xa1, 0x03


	//----- nvinfo : EIATTR_SPARSE_MMA_MASK
	.align		4
.L_3030:
        /*0018*/ 	.byte	0x03, 0x50
        /*001a*/ 	.short	0x0000


	//----- nvinfo : EIATTR_MAXREG_COUNT
	.align		4
        /*001c*/ 	.byte	0x03, 0x1b
        /*001e*/ 	.short	0x00ff


	//----- nvinfo : EIATTR_NUM_BARRIERS
	.align		4
        /*0020*/ 	.byte	0x02, 0x4c
        /*0022*/ 	.byte	0x01
	.zero		1


	//----- nvinfo : EIATTR_MERCURY_ISA_VERSION
	.align		4
        /*0024*/ 	.byte	0x03, 0x5f
        /*0026*/ 	.short	0x0101


	//----- nvinfo : EIATTR_COOP_GROUP_MASK_REGIDS
	.align		4
        /*0028*/ 	.byte	0x04, 0x29
        /*002a*/ 	.short	(.L_3032 - .L_3031)


	//   ....[0]....
.L_3031:
        /*002c*/ 	.word	0xffffffff


	//   ....[1]....
        /*0030*/ 	.word	0xffffffff


	//   ....[2]....
        /*0034*/ 	.word	0xffffffff


	//   ....[3]....
        /*0038*/ 	.word	0xffffffff


	//   ....[4]....
        /*003c*/ 	.word	0xffffffff


	//   ....[5]....
        /*0040*/ 	.word	0xffffffff


	//   ....[6]....
        /*0044*/ 	.word	0xffffffff


	//   ....[7]....
        /*0048*/ 	.word	0xffffffff


	//   ....[8]....
        /*004c*/ 	.word	0xffffffff


	//   ....[9]....
        /*0050*/ 	.word	0xffffffff


	//   ....[10]....
        /*0054*/ 	.word	0xffffffff


	//   ....[11]....
        /*0058*/ 	.word	0xffffffff


	//   ....[12]....
        /*005c*/ 	.word	0xffffffff


	//   ....[13]....
        /*0060*/ 	.word	0xffffffff


	//   ....[14]....
        /*0064*/ 	.word	0xffffffff


	//   ....[15]....
        /*0068*/ 	.word	0xffffffff


	//   ....[16]....
        /*006c*/ 	.word	0xffffffff


	//   ....[17]....
        /*0070*/ 	.word	0xffffffff


	//   ....[18]....
        /*0074*/ 	.word	0xffffffff


	//   ....[19]....
        /*0078*/ 	.word	0xffffffff


	//   ....[20]....
        /*007c*/ 	.word	0xffffffff


	//----- nvinfo : EIATTR_COOP_GROUP_INSTR_OFFSETS
	.align		4
.L_3032:
        /*0080*/ 	.byte	0x04, 0x28
        /*0082*/ 	.short	(.L_3034 - .L_3033)


	//   ....[0]....
.L_3033:
        /*0084*/ 	.word	0x00013960


	//   ....[1]....
        /*0088*/ 	.word	0x000139d0


	//   ....[2]....
        /*008c*/ 	.word	0x000139f0


	//   ....[3]....
        /*0090*/ 	.word	0x00013a10


	//   ....[4]....
        /*0094*/ 	.word	0x00013a30


	//   ....[5]....
        /*0098*/ 	.word	0x00013d60


	//   ....[6]....
        /*009c*/ 	.word	0x00013d80


	//   ....[7]....
        /*00a0*/ 	.word	0x00013da0


	//   ....[8]....
        /*00a4*/ 	.word	0x00013dc0


	//   ....[9]....
        /*00a8*/ 	.word	0x00013de0


	//   ....[10]....
        /*00ac*/ 	.word	0x00013f60


	//   ....[11]....
        /*00b0*/ 	.word	0x00013f90


	//   ....[12]....
        /*00b4*/ 	.word	0x00013fa0


	//   ....[13]....
        /*00b8*/ 	.word	0x00013fe0


	//   ....[14]....
        /*00bc*/ 	.word	0x000140b0


	//   ....[15]....
        /*00c0*/ 	.word	0x000140e0


	//   ....[16]....
        /*00c4*/ 	.word	0x00014100


	//   ....[17]....
        /*00c8*/ 	.word	0x000141a0


	//   ....[18]....
        /*00cc*/ 	.word	0x00014200


	//   ....[19]....
        /*00d0*/ 	.word	0x000142a0


	//   ....[20]....
        /*00d4*/ 	.word	0x000142d0


	//----- nvinfo : EIATTR_VRC_CTA_INIT_COUNT
	.align		4
.L_3034:
        /*00d8*/ 	.byte	0x02, 0x4a
	.zero		1
	.zero		1


	//----- nvinfo : EIATTR_EXIT_INSTR_OFFSETS
	.align		4
        /*00dc*/ 	.byte	0x04, 0x1c
        /*00de*/ 	.short	(.L_3036 - .L_3035)


	//   ....[0]....
.L_3035:
        /*00e0*/ 	.word	0x00000230


	//   ....[1]....
        /*00e4*/ 	.word	0x00014d10


	//----- nvinfo : EIATTR_MAX_THREADS
	.align		4
.L_3036:
        /*00e8*/ 	.byte	0x04, 0x05
        /*00ea*/ 	.short	(.L_3038 - .L_3037)
.L_3037:
        /*00ec*/ 	.word	0x00000100
        /*00f0*/ 	.word	0x00000001
        /*00f4*/ 	.word	0x00000001


	//----- nvinfo : EIATTR_CRS_STACK_SIZE
	.align		4
.L_3038:
        /*00f8*/ 	.byte	0x04, 0x1e
        /*00fa*/ 	.short	(.L_3040 - .L_3039)
.L_3039:
        /*00fc*/ 	.word	0x00000000


	//----- nvinfo : EIATTR_CBANK_PARAM_SIZE
	.align		4
.L_3040:
        /*0100*/ 	.byte	0x03, 0x19
        /*0102*/ 	.short	0x00e8


	//----- nvinfo : EIATTR_PARAM_CBANK
	.align		4
        /*0104*/ 	.byte	0x04, 0x0a
        /*0106*/ 	.short	(.L_3042 - .L_3041)
	.align		4
.L_3041:
        /*0108*/ 	.word	index@(.nv.constant0._ZN10layer_norm13ln_fwd_kernelINS_13Kernel_traitsI6__halfS2_fS2_fjLj6144ELj1ELj1ELj8ELj16ENS_18Kernel_traits_baseILj6144ES2_S2_fS2_fjLj256EEEEELb1ELb1ELb1ELb1EEEvNS_9FwdParamsE)
        /*010c*/ 	.short	0x0380
        /*010e*/ 	.short	0x00e8


	//----- nvinfo : EIATTR_SW_WAR
	.align		4
.L_3042:
        /*0110*/ 	.byte	0x04, 0x36
        /*0112*/ 	.short	(.L_3044 - .L_3043)
.L_3043:
        /*0114*/ 	.word	0x00000008
.L_3044:


//--------------------- .nv.info._ZN10layer_norm13ln_fwd_kernelINS_13Kernel_traitsIf6__halffS2_fjLj6144ELj1ELj1ELj8ELj16ENS_18Kernel_traits_baseILj6144EfS2_fS2_fjLj256EEEEELb0ELb0ELb0ELb0EEEvNS_9FwdParamsE --------------------------
	.section	.nv.info._ZN10layer_norm13ln_fwd_kernelINS_13Kernel_traitsIf6__halffS2_fjLj6144ELj1ELj1ELj8ELj16ENS_18Kernel_traits_baseILj6144EfS2_fS2_fjLj256EEEEELb0ELb0ELb0ELb0EEEvNS_9FwdParamsE,"",@"SHT_CUDA_INFO"
	.sectionflags	@""
	.align	4


	//----- nvinfo : EIATTR_CUDA_API_VERSION
	.align		4
        /*0000*/ 	.byte	0x04, 0x37
        /*0002*/ 	.short	(.L_3046 - .L_3045)
.L_3045:
        /*0004*/ 	.word	0x00000082


	//----- nvinfo : EIATTR_KPARAM_INFO
	.align		4
.L_3046:
        /*0008*/ 	.byte	0x04, 0x17
        /*000a*/ 	.short	(.L_3048 - .L_3047)
.L_3047:
        /*000c*/ 	.word	0x00000000
        /*0010*/ 	.short	0x0000
        /*0012*/ 	.short	0x0000
        /*0014*/ 	.byte	0x00, 0xf0, 0xa1, 0x03


	//----- nvinfo : EIATTR_SPARSE_MMA_MASK
	.align		4
.L_3048:
        /*0018*/ 	.byte	0x03, 0x50
        /*001a*/ 	.short	0x0000


	//----- nvinfo : EIATTR_MAXREG_COUNT
	.align		4
        /*001c*/ 	.byte	0x03, 0x1b
        /*001e*/ 	.short	0x00ff


	//----- nvinfo : EIATTR_NUM_BARRIERS
	.align		4
        /*0020*/ 	.byte	0x02, 0x4c
        /*0022*/ 	.byte	0x01
	.zero		1


	//----- nvinfo : EIATTR_MERCURY_ISA_VERSION
	.align		4
        /*0024*/ 	.byte	0x03, 0x5f
        /*0026*/ 	.short	0x0101


	//----- nvinfo : EIATTR_COOP_GROUP_MASK_REGIDS
	.align		4
        /*0028*/ 	.byte	0x04, 0x29
        /*002a*/ 	.short	(.L_3050 - .L_3049)


	//   ....[0]....
.L_3049:
        /*002c*/ 	.word	0xffffffff


	//   ....[1]....
        /*0030*/ 	.word	0xffffffff


	//   ....[2]....
        /*0034*/ 	.word	0xffffffff


	//   ....[3]....
        /*0038*/ 	.word	0xffffffff


	//   ....[4]....
        /*003c*/ 	.word	0xffffffff


	//   ....[5]....
        /*0040*/ 	.word	0xffffffff


	//   ....[6]....
        /*0044*/ 	.word	0xffffffff


	//   ....[7]....
        /*0048*/ 	.word	0xffffffff


	//   ....[8]....
        /*004c*/ 	.word	0xffffffff


	//   ....[9]....
        /*0050*/ 	.word	0xffffffff


	//   ....[10]....
        /*0054*/ 	.word	0xffffffff


	//   ....[11]....
        /*0058*/ 	.word	0xffffffff


	//   ....[12]....
        /*005c*/ 	.word	0xffffffff


	//   ....[13]....
        /*0060*/ 	.word	0xffffffff


	//   ....[14]....
        /*0064*/ 	.word	0xffffffff


	//   ....[15]....
        /*0068*/ 	.word	0xffffffff


	//   ....[16]....
        /*006c*/ 	.word	0xffffffff


	//   ....[17]....
        /*0070*/ 	.word	0xffffffff


	//   ....[18]....
        /*0074*/ 	.word	0xffffffff


	//   ....[19]....
        /*0078*/ 	.word	0xffffffff


	//   ....[20]....
        /*007c*/ 	.word	0xffffffff


	//----- nvinfo : EIATTR_COOP_GROUP_INSTR_OFFSETS
	.align		4
.L_3050:
        /*0080*/ 	.byte	0x04, 0x28
        /*0082*/ 	.short	(.L_3052 - .L_3051)


	//   ....[0]....
.L_3051:
        /*0084*/ 	.word	0x00001290


	//   ....[1]....
        /*0088*/ 	.word	0x000012b0


	//   ....[2]....
        /*008c*/ 	.word	0x000012d0


	//   ....[3]....
        /*0090*/ 	.word	0x000012f0


	//   ....[4]....
        /*0094*/ 	.word	0x00001310


	//   ....[5]....
        /*0098*/ 	.word	0x00001680


	//   ....[6]....
        /*009c*/ 	.word	0x000016a0


	//   ....[7]....
        /*00a0*/ 	.word	0x000016c0


	//   ....[8]....
        /*00a4*/ 	.word	0x000016e0


	//   ....[9]....
        /*00a8*/ 	.word	0x00001700


	//   ....[10]....
        /*00ac*/ 	.word	0x00001880


	//   ....[11]....
        /*00b0*/ 	.word	0x000018c0


	//   ....[12]....
        /*00b4*/ 	.word	0x00001920


	//   ....[13]....
        /*00b8*/ 	.word	0x00001960


	//   ....[14]....
        /*00bc*/ 	.word	0x000019b0


	//   ....[15]....
        /*00c0*/ 	.word	0x00001a10


	//   ....[16]....
        /*00c4*/ 	.word	0x00001a70


	//   ....[17]....
        /*00c8*/ 	.word	0x00001ab0


	//   ....[18]....
        /*00cc*/ 	.word	0x00001ae0


	//   ....[19]....
        /*00d0*/ 	.word	0x00001be0


	//   ....[20]....
        /*00d4*/ 	.word	0x00001bf0


	//----- nvinfo : EIATTR_VRC_CTA_INIT_COUNT
	.align		4
.L_3052:
        /*00d8*/ 	.byte	0x02, 0x4a
	.zero		1
	.zero		1


	//----- nvinfo : EIATTR_EXIT_INSTR_OFFSETS
	.align		4
        /*00dc*/ 	.byte	0x04, 0x1c
        /*00de*/ 	.short	(.L_3054 - .L_3053)


	//   ....[0]....
.L_3053:
        /*00e0*/ 	.word	0x00000510


	//   ....[1]....
        /*00e4*/ 	.word	0x00002370


	//----- nvinfo : EIATTR_MAX_THREADS
	.align		4
.L_3054:
        /*00e8*/ 	.byte	0x04, 0x05
        /*00ea*/ 	.short	(.L_3056 - .L_3055)
.L_3055:
        /*00ec*/ 	.word	0x00000100
        /*00f0*/ 	.word	0x00000001
        /*00f4*/ 	.word	0x00000001


	//----- nvinfo : EIATTR_CRS_STACK_SIZE
	.align		4
.L_3056:
        /*00f8*/ 	.byte	0x04, 0x1e
        /*00fa*/ 	.short	(.L_3058 - .L_3057)
.L_3057:
        /*00fc*/ 	.word	0x00000000


	//----- nvinfo : EIATTR_CBANK_PARAM_SIZE
	.align		4
.L_3058:
        /*0100*/ 	.byte	0x03, 0x19
        /*0102*/ 	.short	0x00e8


	//----- nvinfo : EIATTR_PARAM_CBANK
	.align		4
        /*0104*/ 	.byte	0x04, 0x0a
        /*0106*/ 	.short	(.L_3060 - .L_3059)
	.align		4
.L_3059:
        /*0108*/ 	.word	index@(.nv.constant0._ZN10layer_norm13ln_fwd_kernelINS_13Kernel_traitsIf6__halffS2_fjLj6144ELj1ELj1ELj8ELj16ENS_18Kernel_traits_baseILj6144EfS2_fS2_fjLj256EEEEELb0ELb0ELb0ELb0EEEvNS_9FwdParamsE)
        /*010c*/ 	.short	0x0380
        /*010e*/ 	.short	0x00e8


	//----- nvinfo : EIATTR_SW_WAR
	.align		4
.L_3060:
        /*0110*/ 	.byte	0x04, 0x36
        /*0112*/ 	.short	(.L_3062 - .L_3061)
.L_3061:
        /*0114*/ 	.word	0x00000008
.L_3062:


//--------------------- .nv.info._ZN10layer_norm13ln_fwd_kernelINS_13Kernel_traitsIf6__halffS2_fjLj6144ELj1ELj1ELj8ELj16ENS_18Kernel_traits_baseILj6144EfS2_fS2_fjLj256EEEEELb0ELb0ELb0ELb1EEEvNS_9FwdParamsE --------------------------
	.section	.nv.info._ZN10layer_norm13ln_fwd_kernelINS_13Kernel_traitsIf6__halffS2_fjLj6144ELj1ELj1ELj8ELj16ENS_18Kernel_traits_baseILj6144EfS2_fS2_fjLj256EEEEELb0ELb0ELb0ELb1EEEvNS_9FwdParamsE,"",@"SHT_CUDA_INFO"
	.sectionflags	@""
	.align	4


	//----- nvinfo : EIATTR_CUDA_API_VERSION
	.align		4
        /*0000*/ 	.byte	0x04, 0x37
        /*0002*/ 	.short	(.L_3064 - .L_3063)
.L_3063:
        /*0004*/ 	.word	0x00000082


	//----- nvinfo : EIATTR_KPARAM_INFO
	.align		4
.L_3064:
        /*0008*/ 	.byte	0x04, 0x17
        /*000a*/ 	.short	(.L_3066 - .L_3065)
.L_3065:
        /*000c*/ 	.word	0x00000000
        /*0010*/ 	.short	0x0000
        /*0012*/ 	.short	0x0000
        /*0014*/ 	.byte	0x00, 0xf0, 0xa1, 0x03


	//----- nvinfo : EIATTR_SPARSE_MMA_MASK
	.align		4
.L_3066:
        /*0018*/ 	.byte	0x03, 0x50
        /*001a*/ 	.short	0x0000


	//----- nvinfo : EIATTR_MAXREG_COUNT
	.align		4
        /*001c*/ 	.byte	0x03, 0x1b
        /*001e*/ 	.short	0x00ff


	//----- nvinfo : EIATTR_NUM_BARRIERS
	.align		4
        /*0020*/ 	.byte	0x02, 0x4c
        /*0022*/ 	.byte	0x01
	.zero		1


	//----- nvinfo : EIATTR_MERCURY_ISA_VERSION
	.align		4
        /*0024*/ 	.byte	0x03, 0x5f
        /*0026*/ 	.short	0x0101


	//----- nvinfo : EIATTR_COOP_GROUP_MASK_REGIDS
	.align		4
        /*0028*/ 	.byte	0x04, 0x29
        /*002a*/ 	.short	(.L_3068 - .L_3067)


	//   ....[0]....
.L_3067:
        /*002c*/ 	.word	0xffffffff


	//   ....[1]....
        /*0030*/ 	.word	0xffffffff


	//   ....[2]....
        /*0034*/ 	.word	0xffffffff


	//   ....[3]....
        /*0038*/ 	.word	0xffffffff


	//   ....[4]....
        /*003c*/ 	.word	0xffffffff


	//   ....[5]....
        /*0040*/ 	.word	0xffffffff


	//   ....[6]....
        /*0044*/ 	.word	0xffffffff


	//   ....[7]....
        /*0048*/ 	.word	0xffffffff


	//   ....[8]....
        /*004c*/ 	.word	0xffffffff


	//   ....[9]....
        /*0050*/ 	.word	0xffffffff


	//   ....[10]....
        /*0054*/ 	.word	0xffffffff


	//   ....[11]....
        /*0058*/ 	.word	0xffffffff


	//   ....[12]....
        /*005c*/ 	.word	0xffffffff


	//   ....[13]....
        /*0060*/ 	.word	0xffffffff


	//   ....[14]....
        /*0064*/ 	.word	0xffffffff


	//   ....[15]....
        /*0068*/ 	.word	0xffffffff


	//   ....[16]....
        /*006c*/ 	.word	0xffffffff


	//   ....[17]....
        /*0070*/ 	.word	0xffffffff


	//   ....[18]....
        /*0074*/ 	.word	0xffffffff


	//   ....[19]....
        /*0078*/ 	.word	0xffffffff


	//   ....[20]....
        /*007c*/ 	.word	0xffffffff


	//----- nvinfo : EIATTR_COOP_GROUP_INSTR_OFFSETS
	.align		4
.L_3068:
        /*0080*/ 	.byte	0x04, 0x28
        /*0082*/ 	.short	(.L_3070 - .L_3069)


	//   ....[0]....
.L_3069:
        /*0084*/ 	.word	0x00000e20


	//   ....[1]....
        /*0088*/ 	.word	0x00000e40


	//   ....[2]....
        /*008c*/ 	.word	0x00000e60


	//   ....[3]....
        /*0090*/ 	.word	0x00000e80


	//   ....[4]....
        /*0094*/ 	.word	0x00000ea0


	//   ....[5]....
        /*0098*/ 	.word	0x000011d0


	//   ....[6]....
        /*009c*/ 	.word	0x000011f0


	//   ....[7]....
        /*00a0*/ 	.word	0x00001220


	//   ....[8]....
        /*00a4*/ 	.word	0x00001250


	//   ....[9]....
        /*00a8*/ 	.word	0x00001270


	//   ....[10]....
        /*00ac*/ 	.word	0x00001420


	//   ....[11]....
        /*00b0*/ 	.word	0x00001460


	//   ....[12]....
        /*00b4*/ 	.word	0x00001470


	//   ....[13]....
        /*00b8*/ 	.word	0x000014d0


	//   ....[14]....
        /*00bc*/ 	.word	0x00001570


	//   ....[15]....
        /*00c0*/ 	.word	0x000015a0


	//   ....[16]....
        /*00c4*/ 	.word	0x000015c0


	//   ....[17]....
        /*00c8*/ 	.word	0x00001660


	//   ....[18]....
        /*00cc*/ 	.word	0x000016b0


	//   ....[19]....
        /*00d0*/ 	.word	0x00001740


	//   ....[20]....
        /*00d4*/ 	.word	0x00001770


	//----- nvinfo : EIATTR_VRC_CTA_INIT_COUNT
	.align		4
.L_3070:
        /*00d8*/ 	.byte	0x02, 0x4a
	.zero		1
	.zero		1


	//----- nvinfo : EIATTR_EXIT_INSTR_OFFSETS
	.align		4
        /*00dc*/ 	.byte	0x04, 0x1c
        /*00de*/ 	.short	(.L_3072 - .L_3071)


	//   ....[0]....
.L_3071:
        /*00e0*/ 	.word	0x00000300


	//   ....[1]....
        /*00e4*/ 	.word	0x00001e40


	//----- nvinfo : EIATTR_MAX_THREADS
	.align		4
.L_3072:
        /*00e8*/ 	.byte	0x04, 0x05
        /*00ea*/ 	.short	(.L_3074 - .L_3073)
.L_3073:
        /*00ec*/ 	.word	0x00000100
        /*00f0*/ 	.word	0x00000001
        /*00f4*/ 	.word	0x00000001


	//----- nvinfo : EIATTR_CRS_STACK_SIZE
	.align		4
.L_3074:
        /*00f8*/ 	.byte	0x04, 0x1e
        /*00fa*/ 	.short	(.L_3076 - .L_3075)
.L_3075:
        /*00fc*/ 	.word	0x00000000


	//----- nvinfo : EIATTR_CBANK_PARAM_SIZE
	.align		4
.L_3076:
        /*0100*/ 	.byte	0x03, 0x19
        /*0102*/ 	.short	0x00e8


	//----- nvinfo : EIATTR_PARAM_CBANK
	.align		4
        /*0104*/ 	.byte	0x04, 0x0a
        /*0106*/ 	.short	(.L_3078 - .L_3077)
	.align		4
.L_3077:
        /*0108*/ 	.word	index@(.nv.constant0._ZN10layer_norm13ln_fwd_kernelINS_13Kernel_traitsIf6__halffS2_fjLj6144ELj1ELj1ELj8ELj16ENS_18Kernel_traits_baseILj6144EfS2_fS2_fjLj256EEEEELb0ELb0ELb0ELb1EEEvNS_9FwdParamsE)
        /*010c*/ 	.short	0x0380
        /*010e*/ 	.short	0x00e8


	//----- nvinfo : EIATTR_SW_WAR
	.align		4
.L_3078:
        /*0110*/ 	.byte	0x04, 0x36
        /*0112*/ 	.short	(.L_3080 - .L_3079)
.L_3079:
        /*0114*/ 	.word	0x00000008
.L_3080:


//--------------------- .nv.info._ZN10layer_norm13ln_fwd_kernelINS_13Kernel_traitsIf6__halffS2_fjLj6144ELj1ELj1ELj8ELj16ENS_18Kernel_traits_baseILj6144EfS2_fS2_fjLj256EEEEELb0ELb0ELb1ELb0EEEvNS_9FwdParamsE --------------------------
	.section	.nv.info._ZN10layer_norm13ln_fwd_kernelINS_13Kernel_traitsIf6__halffS2_fjLj6144ELj1ELj1ELj8ELj16ENS_18Kernel_traits_baseILj6144EfS2_fS2_fjLj256EEEEELb0ELb0ELb1ELb0EEEvNS_9FwdParamsE,"",@"SHT_CUDA_INFO"
	.sectionflags	@""
	.align	4


	//----- nvinfo : EIATTR_CUDA_API_VERSION
	.align		4
        /*0000*/ 	.byte	0x04, 0x37
        /*0002*/ 	.short	(.L_3082 - .L_3081)
.L_3081:
        /*0004*/ 	.word	0x00000082


	//----- nvinfo : EIATTR_KPARAM_INFO
	.align		4
.L_3082:
        /*0008*/ 	.byte	0x04, 0x17
        /*000a*/ 	.short	(.L_3084 - .L_3083)
.L_3083:
        /*000c*/ 	.word	0x00000000
        /*0010*/ 	.short	0x0000
        /*0012*/ 	.short	0x0000
        /*0014*/ 	.byte	0x00, 0xf0, 0xa1, 0x03


	//----- nvinfo : EIATTR_SPARSE_MMA_MASK
	.align		4
.L_3084:
        /*0018*/ 	.byte	0x03, 0x50
        /*001a*/ 	.short	0x0000


	//----- nvinfo : EIATTR_MAXREG_COUNT
	.align		4
        /*001c*/ 	.byte	0x03, 0x1b
        /*001e*/ 	.short	0x00ff


	//----- nvinfo : EIATTR_NUM_BARRIERS
	.align		4
        /*0020*/ 	.byte	0x02, 0x4c
        /*0022*/ 	.byte	0x01
	.zero		1


	//----- nvinfo : EIATTR_MERCURY_ISA_VERSION
	.align		4
        /*0024*/ 	.byte	0x03, 0x5f
        /*0026*/ 	.short	0x0101


	//----- nvinfo : EIATTR_COOP_GROUP_MASK_REGIDS
	.align		4
        /*0028*/ 	.byte	0x04, 0x29
        /*002a*/ 	.short	(.L_3086 - .L_3085)


	//   ....[0]....
.L_3085:
        /*002c*/ 	.word	0xffffffff


	//   ....[1]....
        /*0030*/ 	.word	0xffffffff


	//   ....[2]....
        /*0034*/ 	.word	0xffffffff


	//   ....[3]....
        /*0038*/ 	.word	0xffffffff


	//   ....[4]....
        /*003c*/ 	.word	0xffffffff


	//   ....[5]....
        /*0040*/ 	.word	0xffffffff


	//   ....[6]....
        /*0044*/ 	.word	0xffffffff


	//   ....[7]....
        /*0048*/ 	.word	0xffffffff


	//   ....[8]....
        /*004c*/ 	.word	0xffffffff


	//   ....[9]....
        /*0050*/ 	.word	0xffffffff


	//   ....[10]....
        /*0054*/ 	.word	0xffffffff


	//   ....[11]....
        /*0058*/ 	.word	0xffffffff


	//   ....[12]....
        /*005c*/ 	.word	0xffffffff


	//   ....[13]....
        /*0060*/ 	.word	0xffffffff


	//   ....[14]....
        /*0064*/ 	.word	0xffffffff


	//   ....[15]....
        /*0068*/ 	.word	0xffffffff


	//   ....[16]....
        /*006c*/ 	.word	0xffffffff


	//   ....[17]....
        /*0070*/ 	.word	0xffffffff


	//   ....[18]....
        /*0074*/ 	.word	0xffffffff


	//   ....[19]....
        /*0078*/ 	.word	0xffffffff


	//   ....[20]....
        /*007c*/ 	.word	0xffffffff


	//----- nvinfo : EIATTR_COOP_GROUP_INSTR_OFFSETS
	.align		4
.L_3086:
        /*0080*/ 	.byte	0x04, 0x28
        /*0082*/ 	.short	(.L_3088 - .L_3087)


	//   ....[0]....
.L_3087:
        /*0084*/ 	.word	0x000017b0


	//   ....[1]....
        /*0088*/ 	.word	0x000017d0


	//   ....[2]....
        /*008c*/ 	.word	0x000017f0


	//   ....[3]....
        /*0090*/ 	.word	0x00001810


	//   ....[4]....
        /*0094*/ 	.word	0x00001830


	//   ....[5]....
        /*0098*/ 	.word	0x00001ba0


	//   ....[6]....
        /*009c*/ 	.word	0x00001bc0


	//   ....[7]....
        /*00a0*/ 	.word	0x00001be0


	//   ....[8]....
        /*00a4*/ 	.word	0x00001c00


	//   ....[9]....
        /*00a8*/ 	.word	0x00001c20


	//   ....[10]....
        /*00ac*/ 	.word	0x00001db0


	//   ....[11]....
        /*00b0*/ 	.word	0x00001de0


	//   ....[12]....
        /*00b4*/ 	.word	0x00001ea0


	//   ....[13]....
        /*00b8*/ 	.word	0x00001ee0


	//   ....[14]....
        /*00bc*/ 	.word	0x00001ef0


	//   ....[15]....
        /*00c0*/ 	.word	0x00001f50


	//   ....[16]....
        /*00c4*/ 	.word	0x00001fa0


	//   ....[17]....
        /*00c8*/ 	.word	0x00002030


	//   ....[18]....
        /*00cc*/ 	.word	0x000020a0


	//   ....[19]....
        /*00d0*/ 	.word	0x000020c0


	//   ....[20]....
        /*00d4*/ 	.word	0x00002110


	//----- nvinfo : EIATTR_VRC_CTA_INIT_COUNT
	.align		4
.L_3088:
        /*00d8*/ 	.byte	0x02, 0x4a
	.zero		1
	.zero		1


	//----- nvinfo : EIATTR_EXIT_INSTR_OFFSETS
	.align		4
        /*00dc*/ 	.byte	0x04, 0x1c
        /*00de*/ 	.short	(.L_3090 - .L_3089)


	//   ....[0]....
.L_3089:
        /*00e0*/ 	.word	0x00000510


	//   ....[1]....
        /*00e4*/ 	.word	0x00002910


	//----- nvinfo : EIATTR_MAX_THREADS
	.align		4
.L_3090:
        /*00e8*/ 	.byte	0x04, 0x05
        /*00ea*/ 	.short	(.L_3092 - .L_3091)
.L_3091:
        /*00ec*/ 	.word	0x00000100
        /*00f0*/ 	.word	0x00000001
        /*00f4*/ 	.word	0x00000001


	//----- nvinfo : EIATTR_CRS_STACK_SIZE
	.align		4
.L_3092:
        /*00f8*/ 	.byte	0x04, 0x1e
        /*00fa*/ 	.short	(.L_3094 - .L_3093)
.L_3093:
        /*00fc*/ 	.word	0x00000000


	//----- nvinfo : EIATTR_CBANK_PARAM_SIZE
	.align		4
.L_3094:
        /*0100*/ 	.byte	0x03, 0x19
        /*0102*/ 	.short	0x00e8


	//----- nvinfo : EIATTR_PARAM_CBANK
	.align		4
        /*0104*/ 	.byte	0x04, 0x0a
        /*0106*/ 	.short	(.L_3096 - .L_3095)
	.align		4
.L_3095:
        /*0108*/ 	.word	index@(.nv.constant0._ZN10layer_norm13ln_fwd_kernelINS_13Kernel_traitsIf6__halffS2_fjLj6144ELj1ELj1ELj8ELj16ENS_18Kernel_traits_baseILj6144EfS2_fS2_fjLj256EEEEELb0ELb0ELb1ELb0EEEvNS_9FwdParamsE)
        /*010c*/ 	.short	0x0380
        /*010e*/ 	.short	0x00e8


	//----- nvinfo : EIATTR_SW_WAR
	.align		4
.L_3096:
        /*0110*/ 	.byte	0x04, 0x36
        /*0112*/ 	.short	(.L_3098 - .L_3097)
.L_3097:
        /*0114*/ 	.word	0x00000008
.L_3098:


//--------------------- .nv.info._ZN10layer_norm13ln_fwd_kernelINS_13Kernel_traitsIf6__halffS2_fjLj6144ELj1ELj1ELj8ELj16ENS_18Kernel_traits_baseILj6144EfS2_fS2_fjLj256EEEEELb0ELb0ELb1ELb1EEEvNS_9FwdParamsE --------------------------
	.section	.nv.info._ZN10layer_norm13ln_fwd_kernelINS_13Kernel_traitsIf6__halffS2_fjLj6144ELj1ELj1ELj8ELj16ENS_18Kernel_traits_baseILj6144EfS2_fS2_fjLj256EEEEELb0ELb0ELb1ELb1EEEvNS_9FwdParamsE,"",@"SHT_CUDA_INFO"
	.sectionflags	@""
	.align	4


	//----- nvinfo : EIATTR_CUDA_API_VERSION
	.align		4
        /*0000*/ 	.byte	0x04, 0x37
        /*0002*/ 	.short	(.L_3100 - .L_3099)
.L_3099:
        /*0004*/ 	.word	0x00000082


	//----- nvinfo : EIATTR_KPARAM_INFO
	.align		4
.L_3100:
        /*0008*/ 	.byte	0x04, 0x17
        /*000a*/ 	.short	(.L_3102 - .L_3101)
.L_3101:
        /*000c*/ 	.word	0x00000000
        /*0010*/ 	.short	0x0000
        /*0012*/ 	.short	0x0000
        /*0014*/ 	.byte	0x00, 0xf0, 0xa1, 0x03


	//----- nvinfo : EIATTR_SPARSE_MMA_MASK
	.align		4
.L_3102:
        /*0018*/ 	.byte	0x03, 0x50
        /*001a*/ 	.short	0x0000


	//----- nvinfo : EIATTR_MAXREG_COUNT
	.align		4
        /*001c*/ 	.byte	0x03, 0x1b
        /*001e*/ 	.short	0x00ff


	//----- nvinfo : EIATTR_NUM_BARRIERS
	.align		4
        /*0020*/ 	.byte	0x02, 0x4c
        /*0022*/ 	.byte	0x01
	.zero		1


	//----- nvinfo : EIATTR_MERCURY_ISA_VERSION
	.align		4
        /*0024*/ 	.byte	0x03, 0x5f
        /*0026*/ 	.short	0x0101


	//----- nvinfo : EIATTR_COOP_GROUP_MASK_REGIDS
	.align		4
        /*0028*/ 	.byte	0x04, 0x29
        /*002a*/ 	.short	(.L_3104 - .L_3103)


	//   ....[0]....
.L_3103:
        /*002c*/ 	.word	0xffffffff


	//   ....[1]....
        /*0030*/ 	.word	0xffffffff


	//   ....[2]....
        /*0034*/ 	.word	0xffffffff


	//   ....[3]....
        /*0038*/ 	.word	0xffffffff


	//   ....[4]....
        /*003c*/ 	.word	0xffffffff


	//   ....[5]....
        /*0040*/ 	.word	0xffffffff


	//   ....[6]....
        /*0044*/ 	.word	0xffffffff


	//   ....[7]....
        /*0048*/ 	.word	0xffffffff


	//   ....[8]....
        /*004c*/ 	.word	0xffffffff


	//   ....[9]....
        /*0050*/ 	.word	0xffffffff


	//   ....[10]....
        /*0054*/ 	.word	0xffffffff


	//   ....[11]....
        /*0058*/ 	.word	0xffffffff


	//   ....[12]....
        /*005c*/ 	.word	0xffffffff


	//   ....[13]....
        /*0060*/ 	.word	0xffffffff


	//   ....[14]....
        /*0064*/ 	.word	0xffffffff


	//   ....[15]....
        /*0068*/ 	.word	0xffffffff


	//   ....[16]....
        /*006c*/ 	.word	0xffffffff


	//   ....[17]....
        /*0070*/ 	.word	0xffffffff


	//   ....[18]....
        /*0074*/ 	.word	0xffffffff


	//   ....[19]....
        /*0078*/ 	.word	0xffffffff


	//   ....[20]....
        /*007c*/ 	.word	0xffffffff


	//----- nvinfo : EIATTR_COOP_GROUP_INSTR_OFFSETS
	.align		4
.L_3104:
        /*0080*/ 	.byte	0x04, 0x28
        /*0082*/ 	.short	(.L_3106 - .L_3105)


	//   ....[0]....
.L_3105:
        /*0084*/ 	.word	0x000012d0


	//   ....[1]....
        /*0088*/ 	.word	0x000012f0


	//   ....[2]....
        /*008c*/ 	.word	0x00001310


	//   ....[3]....
        /*0090*/ 	.word	0x00001330


	//   ....[4]....
        /*0094*/ 	.word	0x00001350


	//   ....[5]....
        /*0098*/ 	.word	0x00001680


	//   ....[6]....
        /*009c*/ 	.word	0x000016a0


	//   ....[7]....
        /*00a0*/ 	.word	0x000016c0


	//   ....[8]....
        /*00a4*/ 	.word	0x000016f0


	//   ....[9]....
        /*00a8*/ 	.word	0x00001720


	//   ....[10]....
        /*00ac*/ 	.word	0x000018d0


	//   ....[11]....
        /*00b0*/ 	.word	0x00001900


	//   ....[12]....
        /*00b4*/ 	.word	0x000019a0


	//   ....[13]....
        /*00b8*/ 	.word	0x000019e0


	//   ....[14]....
        /*00bc*/ 	.word	0x000019f0


	//   ....[15]....
        /*00c0*/ 	.word	0x00001a60


	//   ....[16]....
        /*00c4*/ 	.word	0x00001aa0


	//   ....[17]....
        /*00c8*/ 	.word	0x00001af0


	//   ....[18]....
        /*00cc*/ 	.word	0x00001b50


	//   ....[19]....
        /*00d0*/ 	.word	0x00001c10


	//   ....[20]....
        /*00d4*/ 	.word	0x00001c20


	//----- nvinfo : EIATTR_VRC_CTA_INIT_COUNT
	.align		4
.L_3106:
        /*00d8*/ 	.byte	0x02, 0x4a
	.zero		1
	.zero		1


	//----- nvinfo : EIATTR_EXIT_INSTR_OFFSETS
	.align		4
        /*00dc*/ 	.byte	0x04, 0x1c
        /*00de*/ 	.short	(.L_3108 - .L_3107)


	//   ....[0]....
.L_3107:
        /*00e0*/ 	.word	0x00000300


	//   ....[1]....
        /*00e4*/ 	.word	0x00002380


	//----- nvinfo : EIATTR_MAX_THREADS
	.align		4
.L_3108:
        /*00e8*/ 	.byte	0x04, 0x05
        /*00ea*/ 	.short	(.L_3110 - .L_3109)
.L_3109:
        /*00ec*/ 	.word	0x00000100
        /*00f0*/ 	.word	0x00000001
        /*00f4*/ 	.word	0x00000001


	//----- nvinfo : EIATTR_CRS_STACK_SIZE
	.align		4
.L_3110:
        /*00f8*/ 	.byte	0x04, 0x1e
        /*00fa*/ 	.short	(.L_3112 - .L_3111)
.L_3111:
        /*00fc*/ 	.word	0x00000000


	//----- nvinfo : EIATTR_CBANK_PARAM_SIZE
	.align		4
.L_3112:
        /*0100*/ 	.byte	0x03, 0x19
        /*0102*/ 	.short	0x00e8


	//----- nvinfo : EIATTR_PARAM_CBANK
	.align		4
        /*0104*/ 	.byte	0x04, 0x0a
        /*0106*/ 	.short	(.L_3114 - .L_3113)
	.align		4
.L_3113:
        /*0108*/ 	.word	index@(.nv.constant0._ZN10layer_norm13ln_fwd_kernelINS_13Kernel_traitsIf6__halffS2_fjLj6144ELj1ELj1ELj8ELj16ENS_18Kernel_traits_baseILj6144EfS2_fS2_fjLj256EEEEELb0ELb0ELb1ELb1EEEvNS_9FwdParamsE)
        /*010c*/ 	.short	0x0380
        /*010e*/ 	.short	0x00e8


	//----- nvinfo : EIATTR_SW_WAR
	.align		4
.L_3114:
        /*0110*/ 	.byte	0x04, 0x36
        /*0112*/ 	.short	(.L_3116 - .L_3115)
.L_3115:
        /*0114*/ 	.word	0x00000008
.L_3116:


//--------------------- .nv.info._ZN10layer_norm13ln_fwd_kernelINS_13Kernel_traitsIf6__halffS2_fjLj6144ELj1ELj1ELj8ELj16ENS_18Kernel_traits_baseILj6144EfS2_fS2_fjLj256EEEEELb0ELb1ELb0ELb0EEEvNS_9FwdParamsE --------------------------
	.section	.nv.info._ZN10layer_norm13ln_fwd_kernelINS_13Kernel_traitsIf6__halffS2_fjLj6144ELj1ELj1ELj8ELj16ENS_18Kernel_traits_baseILj6144EfS2_fS2_fjLj256EEEEELb0ELb1ELb0ELb0EEEvNS_9FwdParamsE,"",@"SHT_CUDA_INFO"
	.sectionflags	@""
	.align	4


	//----- nvinfo : EIATTR_CUDA_API_VERSION
	.align		4
        /*0000*/ 	.byte	0x04, 0x37
        /*0002*/ 	.short	(.L_3118 - .L_3117)
.L_3117:
        /*0004*/ 	.word	0x00000082


	//----- nvinfo : EIATTR_KPARAM_INFO
	.align		4
.L_3118:
        /*0008*/ 	.byte	0x04, 0x17
        /*000a*/ 	.short	(.L_3120 - .L_3119)
.L_3119:
        /*000c*/ 	.word	0x00000000
        /*0010*/ 	.short	0x0000
        /*0012*/ 	.short	0x0000
        /*0014*/ 	.byte	0x00, 0xf0, 0xa1, 0x03


	//----- nvinfo : EIATTR_SPARSE_MMA_MASK
	.align		4
.L_3120:
        /*0018*/ 	.byte	0x03, 0x50
        /*001a*/ 	.short	0x0000


	//----- nvinfo : EIATTR_MAXREG_COUNT
	.align		4
        /*001c*/ 	.byte	0x03, 0x1b
        /*001e*/ 	.short	0x00ff


	//----- nvinfo : EIATTR_NUM_BARRIERS
	.align		4
        /*0020*/ 	.byte	0x02, 0x4c
        /*0022*/ 	.byte	0x01
	.zero		1


	//----- nvinfo : EIATTR_MERCURY_ISA_VERSION
	.align		4
        /*0024*/ 	.byte	0x03, 0x5f
        /*0026*/ 	.short	0x0101


	//----- nvinfo : EIATTR_COOP_GROUP_MASK_REGIDS
	.align		4
        /*0028*/ 	.byte	0x04, 0x29
        /*002a*/ 	.short	(.L_3122 - .L_3121)


	//   ....[0]....
.L_3121:
        /*002c*/ 	.word	0xffffffff


	//   ....[1]....
        /*0030*/ 	.word	0xffffffff


	//   ....[2]....
        /*0034*/ 	.word	0xffffffff


	//   ....[3]....
        /*0038*/ 	.word	0xffffffff


	//   ....[4]....
        /*003c*/ 	.word	0xffffffff


	//   ....[5]....
        /*0040*/ 	.word	0xffffffff


	//   ....[6]....
        /*0044*/ 	.word	0xffffffff


	//   ....[7]....
        /*0048*/ 	.word	0xffffffff


	//   ....[8]....
        /*004c*/ 	.word	0xffffffff


	//   ....[9]....
        /*0050*/ 	.word	0xffffffff


	//   ....[10]....
        /*0054*/ 	.word	0xffffffff


	//   ....[11]....
        /*0058*/ 	.word	0xffffffff


	//   ....[12]....
        /*005c*/ 	.word	0xffffffff


	//   ....[13]....
        /*0060*/ 	.word	0xffffffff


	//   ....[14]....
        /*0064*/ 	.word	0xffffffff


	//   ....[15]....
        /*0068*/ 	.word	0xffffffff


	//   ....[16]....
        /*006c*/ 	.word	0xffffffff


	//   ....[17]....
        /*0070*/ 	.word	0xffffffff


	//   ....[18]....
        /*0074*/ 	.word	0xffffffff


	//   ....[19]....
        /*0078*/ 	.word	0xffffffff


	//   ....[20]....
        /*007c*/ 	.word	0xffffffff


	//----- nvinfo : EIATTR_COOP_GROUP_INSTR_OFFSETS
	.align		4
.L_3122:
        /*0080*/ 	.byte	0x04, 0x28
        /*0082*/ 	.short	(.L_3124 - .L_3123)


	//   ....[0]....
.L_3123:
        /*0084*/ 	.word	0x000017f0


	//   ....[1]....
        /*0088*/ 	.word	0x00001810


	//   ....[2]....
        /*008c*/ 	.word	0x00001830


	//   ....[3]....
        /*0090*/ 	.word	0x00001850


	//   ....[4]....
        /*0094*/ 	.word	0x00001870


	//   ....[5]....
        /*0098*/ 	.word	0x00001bd0


	//   ....[6]....
        /*009c*/ 	.word	0x00001c30


	//   ....[7]....
        /*00a0*/ 	.word	0x00001c80


	//   ....[8]....
        /*00a4*/ 	.word	0x00001cb0


	//   ....[9]....
        /*00a8*/ 	.word	0x00001cd0


	//   ....[10]....
        /*00ac*/ 	.word	0x00001de0


	//   ....[11]....
        /*00b0*/ 	.word	0x00001e40


	//   ....[12]....
        /*00b4*/ 	.word	0x00001e60


	//   ....[13]....
        /*00b8*/ 	.word	0x00001e70


	//   ....[14]....
        /*00bc*/ 	.word	0x00001ef0


	//   ....[15]....
        /*00c0*/ 	.word	0x00001f40


	//   ....[16]....
        /*00c4*/ 	.word	0x00001f50


	//   ....[17]....
        /*00c8*/ 	.word	0x00002030


	//   ....[18]....
        /*00cc*/ 	.word	0x00002050


	//   ....[19]....
        /*00d0*/ 	.word	0x00002100


	//   ....[20]....
        /*00d4*/ 	.word	0x00002120


	//----- nvinfo : EIATTR_VRC_CTA_INIT_COUNT
	.align		4
.L_3124:
        /*00d8*/ 	.byte	0x02, 0x4a
	.zero		1
	.zero		1


	//----- nvinfo : EIATTR_EXIT_INSTR_OFFSETS
	.align		4
        /*00dc*/ 	.byte	0x04, 0x1c
        /*00de*/ 	.short	(.L_3126 - .L_3125)


	//   ....[0]....
.L_3125:
        /*00e0*/ 	.word	0x000006c0


	//   ....[1]....
        /*00e4*/ 	.word	0x000028c0


	//----- nvinfo : EIATTR_MAX_THREADS
	.align		4
.L_3126:
        /*00e8*/ 	.byte	0x04, 0x05
        /*00ea*/ 	.short	(.L_3128 - .L_3127)
.L_3127:
        /*00ec*/ 	.word	0x00000100
        /*00f0*/ 	.word	0x00000001
        /*00f4*/ 	.word	0x00000001


	//----- nvinfo : EIATTR_CRS_STACK_SIZE
	.align		4
.L_3128:
        /*00f8*/ 	.byte	0x04, 0x1e
        /*00fa*/ 	.short	(.L_3130 - .L_3129)
.L_3129:
        /*00fc*/ 	.word	0x00000000


	//----- nvinfo : EIATTR_CBANK_PARAM_SIZE
	.align		4
.L_3130:
        /*0100*/ 	.byte	0x03, 0x19
        /*0102*/ 	.short	0x00e8


	//----- nvinfo : EIATTR_PARAM_CBANK
	.align		4
        /*0104*/ 	.byte	0x04, 0x0a
        /*0106*/ 	.short	(.L_3132 - .L_3131)
	.align		4
.L_3131:
        /*0108*/ 	.word	index@(.nv.constant0._ZN10layer_norm13ln_fwd_kernelINS_13Kernel_traitsIf6__halffS2_fjLj6144ELj1ELj1ELj8ELj16ENS_18Kernel_traits_baseILj6144EfS2_fS2_fjLj256EEEEELb0ELb1ELb0ELb0EEEvNS_9FwdParamsE)
        /*010c*/ 	.short	0x0380
        /*010e*/ 	.short	0x00e8


	//----- nvinfo : EIATTR_SW_WAR
	.align		4
.L_3132:
        /*0110*/ 	.byte	0x04, 0x36
        /*0112*/ 	.short	(.L_3134 - .L_3133)
.L_3133:
        /*0114*/ 	.word	0x00000008
.L_3134:


//--------------------- .nv.info._ZN10layer_norm13ln_fwd_kernelINS_13Kernel_traitsIf6__halffS2_fjLj6144ELj1ELj1ELj8ELj16ENS_18Kernel_traits_baseILj6144EfS2_fS2_fjLj256EEEEELb0ELb1ELb0ELb1EEEvNS_9FwdParamsE --------------------------
	.section	.nv.info._ZN10layer_norm13ln_fwd_kernelINS_13Kernel_traitsIf6__halffS2_fjLj6144ELj1ELj1ELj8ELj16ENS_18Kernel_traits_baseILj6144EfS2_fS2_fjLj256EEEEELb0ELb1ELb0ELb1EEEvNS_9FwdParamsE,"",@"SHT_CUDA_INFO"
	.sectionflags	@""
	.align	4


	//----- nvinfo : EIATTR_CUDA_API_VERSION
	.align		4
        /*0000*/ 	.byte	0x04, 0x37
        /*0002*/ 	.short	(.L_3136 - .L_3135)
.L_3135:
        /*0004*/ 	.word	0x00000082


	//----- nvinfo : EIATTR_KPARAM_INFO
	.align		4
.L_3136:
        /*0008*/ 	.byte	0x04, 0x17
        /*000a*/ 	.short	(.L_3138 - .L_3137)
.L_3137:
        /*000c*/ 	.word	0x00000000
        /*0010*/ 	.short	0x0000
        /*0012*/ 	.short	0x0000
        /*0014*/ 	.byte	0x00, 0xf0, 0xa1, 0x03


	//----- nvinfo : EIATTR_SPARSE_MMA_MASK
	.align		4
.L_3138:
        /*0018*/ 	.byte	0x03, 0x50
        /*001a*/ 	.short	0x0000


	//----- nvinfo : EIATTR_MAXREG_COUNT
	.align		4
        /*001c*/ 	.byte	0x03, 0x1b
        /*001e*/ 	.short	0x00ff


	//----- nvinfo : EIATTR_NUM_BARRIERS
	.align		4
        /*0020*/ 	.byte	0x02, 0x4c
        /*0022*/ 	.byte	0x01
	.zero		1


	//----- nvinfo : EIATTR_MERCURY_ISA_VERSION
	.align		4
        /*0024*/ 	.byte	0x03, 0x5f
        /*0026*/ 	.short	0x0101


	//----- nvinfo : EIATTR_COOP_GROUP_MASK_REGIDS
	.align		4
        /*0028*/ 	.byte	0x04, 0x29
        /*002a*/ 	.short	(.L_3140 - .L_3139)


	//   ....[0]....
.L_3139:
        /*002c*/ 	.word	0xffffffff


	//   ....[1]....
        /*0030*/ 	.word	0xffffffff


	//   ....[2]....
        /*0034*/ 	.word	0xffffffff


	//   ....[3]....
        /*0038*/ 	.word	0xffffffff


	//   ....[4]....
        /*003c*/ 	.word	0xffffffff


	//   ....[5]....
        /*0040*/ 	.word	0xffffffff


	//   ....[6]....
        /*0044*/ 	.word	0xffffffff


	//   ....[7]....
        /*0048*/ 	.word	0xffffffff


	//   ....[8]....
        /*004c*/ 	.word	0xffffffff


	//   ....[9]....
        /*0050*/ 	.word	0xffffffff


	//   ....[10]....
        /*0054*/ 	.word	0xffffffff


	//   ....[11]....
        /*0058*/ 	.word	0xffffffff


	//   ....[12]....
        /*005c*/ 	.word	0xffffffff


	//   ....[13]....
        /*0060*/ 	.word	0xffffffff


	//   ....[14]....
        /*0064*/ 	.word	0xffffffff


	//   ....[15]....
        /*0068*/ 	.word	0xffffffff


	//   ....[16]....
        /*006c*/ 	.word	0xffffffff


	//   ....[17]....
        /*0070*/ 	.word	0xffffffff


	//   ....[18]....
        /*0074*/ 	.word	0xffffffff


	//   ....[19]....
        /*0078*/ 	.word	0xffffffff


	//   ....[20]....
        /*007c*/ 	.word	0xffffffff


	//----- nvinfo : EIATTR_COOP_GROUP_INSTR_OFFSETS
	.align		4
.L_3140:
        /*0080*/ 	.byte	0x04, 0x28
        /*0082*/ 	.short	(.L_3142 - .L_3141)


	//   ....[0]....
.L_3141:
        /*0084*/ 	.word	0x00001260


	//   ....[1]....
        /*0088*/ 	.word	0x00001280


	//   ....[2]....
        /*008c*/ 	.word	0x000012a0


	//   ....[3]....
        /*0090*/ 	.word	0x000012c0


	//   ....[4]....
        /*0094*/ 	.word	0x000012e0


	//   ....[5]....
        /*0098*/ 	.word	0x00001610


	//   ....[6]....
        /*009c*/ 	.word	0x00001630


	//   ....[7]....
        /*00a0*/ 	.word	0x00001650


	//   ....[8]....
        /*00a4*/ 	.word	0x00001670


	//   ....[9]....
        /*00a8*/ 	.word	0x00001690


	//   ....[10]....
        /*00ac*/ 	.word	0x00001850


	//   ....[11]....
        /*00b0*/ 	.word	0x00001890


	//   ....[12]....
        /*00b4*/ 	.word	0x000018a0


	//   ....[13]....
        /*00b8*/ 	.word	0x00001900


	//   ....[14]....
        /*00bc*/ 	.word	0x00001960


	//   ....[15]....
        /*00c0*/ 	.word	0x00001990


	//   ....[16]....
        /*00c4*/ 	.word	0x000019e0


	//   ....[17]....
        /*00c8*/ 	.word	0x00001a50


	//   ....[18]....
        /*00cc*/ 	.word	0x00001a70


	//   ....[19]....
        /*00d0*/ 	.word	0x00001b60


	//   ....[20]....
        /*00d4*/ 	.word	0x00001b70


	//----- nvinfo : EIATTR_VRC_CTA_INIT_COUNT
	.align		4
.L_3142:
        /*00d8*/ 	.byte	0x02, 0x4a
	.zero		1
	.zero		1


	//----- nvinfo : EIATTR_EXIT_INSTR_OFFSETS
	.align		4
        /*00dc*/ 	.byte	0x04, 0x1c
        /*00de*/ 	.short	(.L_3144 - .L_3143)


	//   ....[0]....
.L_3143:
        /*00e0*/ 	.word	0x00000410


	//   ....[1]....
        /*00e4*/ 	.word	0x00002240


	//----- nvinfo : EIATTR_MAX_THREADS
	.align		4
.L_3144:
        /*00e8*/ 	.byte	0x04, 0x05
        /*00ea*/ 	.short	(.L_3146 - .L_3145)
.L_3145:
        /*00ec*/ 	.word	0x00000100
        /*00f0*/ 	.word	0x00000001
        /*00f4*/ 	.word	0x00000001


	//----- nvinfo : EIATTR_CRS_STACK_SIZE
	.align		4
.L_3146:
        /*00f8*/ 	.byte	0x04, 0x1e
        /*00fa*/ 	.short	(.L_3148 - .L_3147)
.L_3147:
        /*00fc*/ 	.word	0x00000000


	//----- nvinfo : EIATTR_CBANK_PARAM_SIZE
	.align		4
.L_3148:
        /*0100*/ 	.byte	0x03, 0x19
        /*0102*/ 	.short	0x00e8


	//----- nvinfo : EIATTR_PARAM_CBANK
	.align		4
        /*0104*/ 	.byte	0x04, 0x0a
        /*0106*/ 	.short	(.L_3150 - .L_3149)
	.align		4
.L_3149:
        /*0108*/ 	.word	index@(.nv.constant0._ZN10layer_norm13ln_fwd_kernelINS_13Kernel_traitsIf6__halffS2_fjLj6144ELj1ELj1ELj8ELj16ENS_18Kernel_traits_baseILj6144EfS2_fS2_fjLj256EEEEELb0ELb1ELb0ELb1EEEvNS_9FwdParamsE)
        /*010c*/ 	.short	0x0380
        /*010e*/ 	.short	0x00e8


	//----- nvinfo : EIATTR_SW_WAR
	.align		4
.L_3150:
        /*0110*/ 	.byte	0x04, 0x36
        /*0112*/ 	.short	(.L_3152 - .L_3151)
.L_3151:
        /*0114*/ 	.word	0x00000008
.L_3152:


//--------------------- .nv.info._ZN10layer_norm13ln_fwd_kernelINS_13Kernel_traitsIf6__halffS2_fjLj6144ELj1ELj1ELj8ELj16ENS_18Kernel_traits_baseILj6144EfS2_fS2_fjLj256EEEEELb0ELb1ELb1ELb0EEEvNS_9FwdParamsE --------------------------
	.section	.nv.info._ZN10layer_norm13ln_fwd_kernelINS_13Kernel_traitsIf6__halffS2_fjLj6144ELj1ELj1ELj8ELj16ENS_18Kernel_traits_baseILj6144EfS2_fS2_fjLj256EEEEELb0ELb1ELb1ELb0EEEvNS_9FwdParamsE,"",@"SHT_CUDA_INFO"
	.sectionflags	@""
	.align	4


	//----- nvinfo : EIATTR_CUDA_API_VERSION
	.align		4
        /*0000*/ 	.byte	0x04, 0x37
        /*0002*/ 	.short	(.L_3154 - .L_3153)
.L_3153:
        /*0004*/ 	.word	0x00000082


	//----- nvinfo : EIATTR_KPARAM_INFO
	.align		4
.L_3154:
        /*0008*/ 	.byte	0x04, 0x17
        /*000a*/ 	.short	(.L_3156 - .L_3155)
.L_3155:
        /*000c*/ 	.word	0x00000000
        /*0010*/ 	.short	0x0000
        /*0012*/ 	.short	0x0000
        /*0014*/ 	.byte	0x00, 0xf0, 0xa1, 0x03


	//----- nvinfo : EIATTR_SPARSE_MMA_MASK
	.align		4
.L_3156:
        /*0018*/ 	.byte	0x03, 0x50
        /*001a*/ 	.short	0x0000


	//----- nvinfo : EIATTR_MAXREG_COUNT
	.align		4
        /*001c*/ 	.byte	0x03, 0x1b
        /*001e*/ 	.short	0x00ff


	//----- nvinfo : EIATTR_NUM_BARRIERS
	.align		4
        /*0020*/ 	.byte	0x02, 0x4c
        /*0022*/ 	.byte	0x01
	.zero		1


	//----- nvinfo : EIATTR_MERCURY_ISA_VERSION
	.align		4
        /*0024*/ 	.byte	0x03, 0x5f
        /*0026*/ 	.short	0x0101


	//----- nvinfo : EIATTR_COOP_GROUP_MASK_REGIDS
	.align		4
        /*0028*/ 	.byte	0x04, 0x29
        /*002a*/ 	.short	(.L_3158 - .L_3157)


	//   ....[0]....
.L_3157:
        /*002c*/ 	.word	0xffffffff


	//   ....[1]....
        /*0030*/ 	.word	0xffffffff


	//   ....[2]....
        /*0034*/ 	.word	0xffffffff


	//   ....[3]....
        /*0038*/ 	.word	0xffffffff


	//   ....[4]....
        /*003c*/ 	.word	0xffffffff


	//   ....[5]....
        /*0040*/ 	.word	0xffffffff


	//   ....[6]....
        /*0044*/ 	.word	0xffffffff


	//   ....[7]....
        /*0048*/ 	.word	0xffffffff


	//   ....[8]....
        /*004c*/ 	.word	0xffffffff


	//   ....[9]....
        /*0050*/ 	.word	0xffffffff


	//   ....[10]....
        /*0054*/ 	.word	0xffffffff


	//   ....[11]....
        /*0058*/ 	.word	0xffffffff


	//   ....[12]....
        /*005c*/ 	.word	0xffffffff


	//   ....[13]....
        /*0060*/ 	.word	0xffffffff


	//   ....[14]....
        /*0064*/ 	.word	0xffffffff


	//   ....[15]....
        /*0068*/ 	.word	0xffffffff


	//   ....[16]....
        /*006c*/ 	.word	0xffffffff


	//   ....[17]....
        /*0070*/ 	.word	0xffffffff


	//   ....[18]....
        /*0074*/ 	.word	0xffffffff


	//   ....[19]....
        /*0078*/ 	.word	0xffffffff


	//   ....[20]....
        /*007c*/ 	.word	0xffffffff


	//----- nvinfo : EIATTR_COOP_GROUP_INSTR_OFFSETS
	.align		4
.L_3158:
        /*0080*/ 	.byte	0x04, 0x28
        /*0082*/ 	.short	(.L_3160 - .L_3159)


	//   ....[0]....
.L_3159:
        /*0084*/ 	.word	0x00001e40


	//   ....[1]....
        /*0088*/ 	.word	0x00001e60


	//   ....[2]....
        /*008c*/ 	.word	0x00001e80


	//   ....[3]....
        /*0090*/ 	.word	0x00001ea0


	//   ....[4]....
        /*0094*/ 	.word	0x00001ec0


	//   ....[5]....
        /*0098*/ 	.word	0x00002200


	//   ....[6]....
        /*009c*/ 	.word	0x00002220


	//   ....[7]....
        /*00a0*/ 	.word	0x00002240


	//   ....[8]....
        /*00a4*/ 	.word	0x00002270


	//   ....[9]....
        /*00a8*/ 	.word	0x000022a0


	//   ....[10]....
        /*00ac*/ 	.word	0x00002430


	//   ....[11]....
        /*00b0*/ 	.word	0x00002470


	//   ....[12]....
        /*00b4*/ 	.word	0x00002520


	//   ....[13]....
        /*00b8*/ 	.word	0x00002540


	//   ....[14]....
        /*00bc*/ 	.word	0x00002560


	//   ....[15]....
        /*00c0*/ 	.word	0x000025b0


	//   ....[16]....
        /*00c4*/ 	.word	0x000025d0


	//   ....[17]....
        /*00c8*/ 	.word	0x000026a0


	//   ....[18]....
        /*00cc*/ 	.word	0x000026d0


	//   ....[19]....
        /*00d0*/ 	.word	0x000027a0


	//   ....[20]....
        /*00d4*/ 	.word	0x000027c0


	//----- nvinfo : EIATTR_VRC_CTA_INIT_COUNT
	.align		4
.L_3160:
        /*00d8*/ 	.byte	0x02, 0x4a
	.zero		1
	.zero		1


	//----- nvinfo : EIATTR_EXIT_INSTR_OFFSETS
	.align		4
        /*00dc*/ 	.byte	0x04, 0x1c
        /*00de*/ 	.short	(.L_3162 - .L_3161)


	//   ....[0]....
.L_3161:
        /*00e0*/ 	.word	0x000006a0


	//   ....[1]....
        /*00e4*/ 	.word	0x00002fb0


	//----- nvinfo : EIATTR_MAX_THREADS
	.align		4
.L_3162:
        /*00e8*/ 	.byte	0x04, 0x05
        /*00ea*/ 	.short	(.L_3164 - .L_3163)
.L_3163:
        /*00ec*/ 	.word	0x00000100
        /*00f0*/ 	.word	0x00000001
        /*00f4*/ 	.word	0x00000001


	//----- nvinfo : EIATTR_CRS_STACK_SIZE
	.align		4
.L_3164:
        /*00f8*/ 	.byte	0x04, 0x1e
        /*00fa*/ 	.short	(.L_3166 - .L_3165)
.L_3165:
        /*00fc*/ 	.word	0x00000000


	//----- nvinfo : EIATTR_CBANK_PARAM_SIZE
	.align		4
.L_3166:
        /*0100*/ 	.byte	0x03, 0x19
        /*0102*/ 	.short	0x00e8


	//----- nvinfo : EIATTR_PARAM_CBANK
	.align		4
        /*0104*/ 	.byte	0x04, 0x0a
        /*0106*/ 	.short	(.L_3168 - .L_3167)
	.align		4
.L_3167:
        /*0108*/ 	.word	index@(.nv.constant0._ZN10layer_norm13ln_fwd_kernelINS_13Kernel_traitsIf6__halffS2_fjLj6144ELj1ELj1ELj8ELj16ENS_18Kernel_traits_baseILj6144EfS2_fS2_fjLj256EEEEELb0ELb1ELb1ELb0EEEvNS_9FwdParamsE)
        /*010c*/ 	.short	0x0380
        /*010e*/ 	.short	0x00e8


	//----- nvinfo : EIATTR_SW_WAR
	.align		4
.L_3168:
        /*0110*/ 	.byte	0x04, 0x36
        /*0112*/ 	.short	(.L_3170 - .L_3169)
.L_3169:
        /*0114*/ 	.word	0x00000008
.L_3170:


//--------------------- .nv.info._ZN10layer_norm13ln_fwd_kernelINS_13Kernel_traitsIf6__halffS2_fjLj6144ELj1ELj1ELj8ELj16ENS_18Kernel_traits_baseILj6144EfS2_fS2_fjLj256EEEEELb0ELb1ELb1ELb1EEEvNS_9FwdParamsE --------------------------
	.section	.nv.info._ZN10layer_norm13ln_fwd_kernelINS_13Kernel_traitsIf6__halffS2_fjLj6144ELj1ELj1ELj8ELj16ENS_18Kernel_traits_baseILj6144EfS2_fS2_fjLj256EEEEELb0ELb1ELb1ELb1EEEvNS_9FwdParamsE,"",@"SHT_CUDA_INFO"
	.sectionflags	@""
	.align	4


	//----- nvinfo : EIATTR_CUDA_API_VERSION
	.align		4
        /*0000*/ 	.byte	0x04, 0x37
        /*0002*/ 	.short	(.L_3172 - .L_3171)
.L_3171:
        /*0004*/ 	.word	0x00000082


	//----- nvinfo : EIATTR_KPARAM_INFO
	.align		4
.L_3172:
        /*0008*/ 	.byte	0x04, 0x17
        /*000a*/ 	.short	(.L_3174 - .L_3173)
.L_3173:
        /*000c*/ 	.word	0x00000000
        /*0010*/ 	.short	0x0000
        /*0012*/ 	.short	0x0000
        /*0014*/ 	.byte	0x00, 0xf0, 0xa1, 0x03


	//----- nvinfo : EIATTR_SPARSE_MMA_MASK
	.align		4
.L_3174:
        /*0018*/ 	.byte	0x03, 0x50
        /*001a*/ 	.short	0x0000


	//----- nvinfo : EIATTR_MAXREG_COUNT
	.align		4
        /*001c*/ 	.byte	0x03, 0x1b
        /*001e*/ 	.short	0x00ff


	//----- nvinfo : EIATTR_NUM_BARRIERS
	.align		4
        /*0020*/ 	.byte	0x02, 0x4c
        /*0022*/ 	.byte	0x01
	.zero		1


	//----- nvinfo : EIATTR_MERCURY_ISA_VERSION
	.align		4
        /*0024*/ 	.byte	0x03, 0x5f
        /*0026*/ 	.short	0x0101


	//----- nvinfo : EIATTR_COOP_GROUP_MASK_REGIDS
	.align		4
        /*0028*/ 	.byte	0x04, 0x29
        /*002a*/ 	.short	(.L_3176 - .L_3175)


	//   ....[0]....
.L_3175:
        /*002c*/ 	.word	0xffffffff


	//   ....[1]....
        /*0030*/ 	.word	0xffffffff


	//   ....[2]....
        /*0034*/ 	.word	0xffffffff


	//   ....[3]....
        /*0038*/ 	.word	0xffffffff


	//   ....[4]....
        /*003c*/ 	.word	0xffffffff


	//   ....[5]....
        /*0040*/ 	.word	0xffffffff


	//   ....[6]....
        /*0044*/ 	.word	0xffffffff


	//   ....[7]....
        /*0048*/ 	.word	0xffffffff


	//   ....[8]....
        /*004c*/ 	.word	0xffffffff


	//   ....[9]....
        /*0050*/ 	.word	0xffffffff


	//   ....[10]....
        /*0054*/ 	.word	0xffffffff


	//   ....[11]....
        /*0058*/ 	.word	0xffffffff


	//   ....[12]....
        /*005c*/ 	.word	0xffffffff


	//   ....[13]....
        /*0060*/ 	.word	0xffffffff


	//   ....[14]....
        /*0064*/ 	.word	0xffffffff


	//   ....[15]....
        /*0068*/ 	.word	0xffffffff


	//   ....[16]....
        /*006c*/ 	.word	0xffffffff


	//   ....[17]....
        /*0070*/ 	.word	0xffffffff


	//   ....[18]....
        /*0074*/ 	.word	0xffffffff


	//   ....[19]....
        /*0078*/ 	.word	0xffffffff


	//   ....[20]....
        /*007c*/ 	.word	0xffffffff


	//----- nvinfo : EIATTR_COOP_GROUP_INSTR_OFFSETS
	.align		4
.L_3176:
        /*0080*/ 	.byte	0x04, 0x28
        /*0082*/ 	.short	(.L_3178 - .L_3177)


	//   ....[0]....
.L_3177:
        /*0084*/ 	.word	0x00001910


	//   ....[1]....
        /*0088*/ 	.word	0x00001930


	//   ....[2]....
        /*008c*/ 	.word	0x00001950


	//   ....[3]....
        /*0090*/ 	.word	0x00001970


	//   ....[4]....
        /*0094*/ 	.word	0x00001990


	//   ....[5]....
        /*0098*/ 	.word	0x00001cc0


	//   ....[6]....
        /*009c*/ 	.word	0x00001cf0


	//   ....[7]....
        /*00a0*/ 	.word	0x00001d20


	//   ....[8]....
        /*00a4*/ 	.word	0x00001d40


	//   ....[9]....
        /*00a8*/ 	.word	0x00001d60


	//   ....[10]....
        /*00ac*/ 	.word	0x00001ef0


	//   ....[11]....
        /*00b0*/ 	.word	0x00001f30


	//   ....[12]....
        /*00b4*/ 	.word	0x00001f90


	//   ....[13]....
        /*00b8*/ 	.word	0x00001fd0


	//   ....[14]....
        /*00bc*/ 	.word	0x00002020


	//   ....[15]....
        /*00c0*/ 	.word	0x00002070


	//   ....[16]....
        /*00c4*/ 	.word	0x000020e0


	//   ....[17]....
        /*00c8*/ 	.word	0x00002140


	//   ....[18]....
        /*00cc*/ 	.word	0x00002180


	//   ....[19]....
        /*00d0*/ 	.word	0x00002220


	//   ....[20]....
        /*00d4*/ 	.word	0x00002250


	//----- nvinfo : EIATTR_VRC_CTA_INIT_COUNT
	.align		4
.L_3178:
        /*00d8*/ 	.byte	0x02, 0x4a
	.zero		1
	.zero		1


	//----- nvinfo : EIATTR_EXIT_INSTR_OFFSETS
	.align		4
        /*00dc*/ 	.byte	0x04, 0x1c
        /*00de*/ 	.short	(.L_3180 - .L_3179)


	//   ....[0]....
.L_3179:
        /*00e0*/ 	.word	0x00000400


	//   ....[1]....
        /*00e4*/ 	.word	0x000029c0


	//----- nvinfo : EIATTR_MAX_THREADS
	.align		4
.L_3180:
        /*00e8*/ 	.byte	0x04, 0x05
        /*00ea*/ 	.short	(.L_3182 - .L_3181)
.L_3181:
        /*00ec*/ 	.word	0x00000100
        /*00f0*/ 	.word	0x00000001
        /*00f4*/ 	.word	0x00000001


	//----- nvinfo : EIATTR_CRS_STACK_SIZE
	.align		4
.L_3182:
        /*00f8*/ 	.byte	0x04, 0x1e
        /*00fa*/ 	.short	(.L_3184 - .L_3183)
.L_3183:
        /*00fc*/ 	.word	0x00000000


	//----- nvinfo : EIATTR_CBANK_PARAM_SIZE
	.align		4
.L_3184:
        /*0100*/ 	.byte	0x03, 0x19
        /*0102*/ 	.short	0x00e8


	//----- nvinfo : EIATTR_PARAM_CBANK
	.align		4
        /*0104*/ 	.byte	0x04, 0x0a
        /*0106*/ 	.short	(.L_3186 - .L_3185)
	.align		4
.L_3185:
        /*0108*/ 	.word	index@(.nv.constant0._ZN10layer_norm13ln_fwd_kernelINS_13Kernel_traitsIf6__halffS2_fjLj6144ELj1ELj1ELj8ELj16ENS_18Kernel_traits_baseILj6144EfS2_fS2_fjLj256EEEEELb0ELb1ELb1ELb1EEEvNS_9FwdParamsE)
        /*010c*/ 	.short	0x0380
        /*010e*/ 	.short	0x00e8


	//----- nvinfo : EIATTR_SW_WAR
	.align		4
.L_3186:
        /*0110*/ 	.byte	0x04, 0x36
        /*0112*/ 	.short	(.L_3188 - .L_3187)
.L_3187:
        /*0114*/ 	.word	0x00000008
.L_3188:


//--------------------- .nv.info._ZN10layer_norm13ln_fwd_kernelINS_13Kernel_traitsIf6__halffS2_fjLj6144ELj1ELj1ELj8ELj16ENS_18Kernel_traits_baseILj6144EfS2_fS2_fjLj256EEEEELb1ELb0ELb0ELb0EEEvNS_9FwdParamsE --------------------------
	.section	.nv.info._ZN10layer_norm13ln_fwd_kernelINS_13Kernel_traitsIf6__halffS2_fjLj6144ELj1ELj1ELj8ELj16ENS_18Kernel_traits_baseILj6144EfS2_fS2_fjLj256EEEEELb1ELb0ELb0ELb0EEEvNS_9FwdParamsE,"",@"SHT_CUDA_INFO"
	.sectionflags	@""
	.align	4


	//----- nvinfo : EIATTR_CUDA_API_VERSION
	.align		4
        /*0000*/ 	.byte	0x04, 0x37
        /*0002*/ 	.short	(.L_3190 - .L_3189)
.L_3189:
        /*0004*/ 	.word	0x00000082


	//----- nvinfo : EIATTR_KPARAM_INFO
	.align		4
.L_3190:
        /*0008*/ 	.byte	0x04, 0x17
        /*000a*/ 	.short	(.L_3192 - .L_3191)
.L_3191:
        /*000c*/ 	.word	0x00000000
        /*0010*/ 	.short	0x0000
        /*0012*/ 	.short	0x0000
        /*0014*/ 	.byte	0x00, 0xf0, 0xa1, 0x03


	//----- nvinfo : EIATTR_SPARSE_MMA_MASK
	.align		4
.L_3192:
        /*0018*/ 	.byte	0x03, 0x50
        /*001a*/ 	.short	0x0000


	//----- nvinfo : EIATTR_MAXREG_COUNT
	.align		4
        /*001c*/ 	.byte	0x03, 0x1b
        /*001e*/ 	.short	0x00ff


	//----- nvinfo : EIATTR_NUM_BARRIERS
	.align		4
        /*0020*/ 	.byte	0x02, 0x4c
        /*0022*/ 	.byte	0x01
	.zero		1


	//----- nvinfo : EIATTR_MERCURY_ISA_VERSION
	.align		4
        /*0024*/ 	.byte	0x03, 0x5f
        /*0026*/ 	.short	0x0101


	//----- nvinfo : EIATTR_COOP_GROUP_MASK_REGIDS
	.align		4
        /*0028*/ 	.byte	0x04, 0x29
        /*002a*/ 	.short	(.L_3194 - .L_3193)


	//   ....[0]....
.L_3193:
        /*002c*/ 	.word	0xffffffff


	//   ....[1]....
        /*0030*/ 	.word	0xffffffff


	//   ....[2]....
        /*0034*/ 	.word	0xffffffff


	//   ....[3]....
        /*0038*/ 	.word	0xffffffff


	//   ....[4]....
        /*003c*/ 	.word	0xffffffff


	//   ....[5]....
        /*0040*/ 	.word	0xffffffff


	//   ....[6]....
        /*0044*/ 	.word	0xffffffff


	//   ....[7]....
        /*0048*/ 	.word	0xffffffff


	//   ....[8]....
        /*004c*/ 	.word	0xffffffff


	//   ....[9]....
        /*0050*/ 	.word	0xffffffff


	//   ....[10]....
        /*0054*/ 	.word	0xffffffff


	//   ....[11]....
        /*0058*/ 	.word	0xffffffff


	//   ....[12]....
        /*005c*/ 	.word	0xffffffff


	//   ....[13]....
        /*0060*/ 	.word	0xffffffff


	//   ....[14]....
        /*0064*/ 	.word	0xffffffff


	//   ....[15]....
        /*0068*/ 	.word	0xffffffff


	//   ....[16]....
        /*006c*/ 	.word	0xffffffff


	//   ....[17]....
        /*0070*/ 	.word	0xffffffff


	//   ....[18]....
        /*0074*/ 	.word	0xffffffff


	//   ....[19]....
        /*0078*/ 	.word	0xffffffff


	//   ....[20]....
        /*007c*/ 	.word	0xffffffff


	//----- nvinfo : EIATTR_COOP_GROUP_INSTR_OFFSETS
	.align		4
.L_3194:
        /*0080*/ 	.byte	0x04, 0x28
        /*0082*/ 	.short	(.L_3196 - .L_3195)


	//   ....[0]....
.L_3195:
        /*0084*/ 	.word	0x000107c0


	//   ....[1]....
        /*0088*/ 	.word	0x000107e0


	//   ....[2]....
        /*008c*/ 	.word	0x00010800


	//   ....[3]....
        /*0090*/ 	.word	0x00010820


	//   ....[4]....
        /*0094*/ 	.word	0x00010840


	//   ....[5]....
        /*0098*/ 	.word	0x00010b90


	//   ....[6]....
        /*009c*/ 	.word	0x00010bc0


	//   ....[7]....
        /*00a0*/ 	.word	0x00010bf0


	//   ....[8]....
        /*00a4*/ 	.word	0x00010c10


	//   ....[9]....
        /*00a8*/ 	.word	0x00010c40


	//   ....[10]....
        /*00ac*/ 	.word	0x00010cf0


	//   ....[11]....
        /*00b0*/ 	.word	0x00010d60


	//   ....[12]....
        /*00b4*/ 	.word	0x00010da0


	//   ....[13]....
        /*00b8*/ 	.word	0x00010db0


	//   ....[14]....
        /*00bc*/ 	.word	0x00010e30


	//   ....[15]....
        /*00c0*/ 	.word	0x00010e80


	//   ....[16]....
        /*00c4*/ 	.word	0x00010e90


	//   ....[17]....
        /*00c8*/ 	.word	0x00010f40


	//   ....[18]....
        /*00cc*/ 	.word	0x00010f90


	//   ....[19]....
        /*00d0*/ 	.word	0x00011040


	//   ....[20]....
        /*00d4*/ 	.word	0x00011070


	//----- nvinfo : EIATTR_VRC_CTA_INIT_COUNT
	.align		4
.L_3196:
        /*00d8*/ 	.byte	0x02, 0x4a
	.zero		1
	.zero		1


	//----- nvinfo : EIATTR_EXIT_INSTR_OFFSETS
	.align		4
        /*00dc*/ 	.byte	0x04, 0x1c
        /*00de*/ 	.short	(.L_3198 - .L_3197)


	//   ....[0]....
.L_3197:
        /*00e0*/ 	.word	0x00000750


	//   ....[1]....
        /*00e4*/ 	.word	0x00011800


	//----- nvinfo : EIATTR_INDIRECT_BRANCH_TARGETS
	.align		4
.L_3198:
        /*00e8*/ 	.byte	0x04, 0x34
        /*00ea*/ 	.short	(.L_3200 - .L_3199)


	//   ....[0]....
.L_3199:
        /*00ec*/ 	.word	.L_x_20855@srel
        /*00f0*/ 	.short	0x0
        /*00f2*/ 	.short	0x0
        /*00f4*/ 	.word	0x3
        /*00f8*/ 	.word	.L_x_20856@srel
        /*00fc*/ 	.word	.L_x_20857@srel
        /*0100*/ 	.word	.L_x_20858@srel


	//----- nvinfo : EIATTR_MAX_THREADS
	.align		4
.L_3200:
        /*0104*/ 	.byte	0x04, 0x05
        /*0106*/ 	.short	(.L_3202 - .L_3201)
.L_3201:
        /*0108*/ 	.word	0x00000100
        /*010c*/ 	.word	0x00000001
        /*0110*/ 	.word	0x00000001


	//----- nvinfo : EIATTR_CRS_STACK_SIZE
	.align		4
.L_3202:
        /*0114*/ 	.byte	0x04, 0x1e
        /*0116*/ 	.short	(.L_3204 - .L_3203)
.L_3203:
        /*0118*/ 	.word	0x00000000


	//----- nvinfo : EIATTR_CBANK_PARAM_SIZE
	.align		4
.L_3204:
        /*011c*/ 	.byte	0x03, 0x19
        /*011e*/ 	.short	0x00e8


	//----- nvinfo : EIATTR_PARAM_CBANK
	.align		4
        /*0120*/ 	.byte	0x04, 0x0a
        /*0122*/ 	.short	(.L_3206 - .L_3205)
	.align		4
.L_3205:
        /*0124*/ 	.word	index@(.nv.constant0._ZN10layer_norm13ln_fwd_kernelINS_13Kernel_traitsIf6__halffS2_fjLj6144ELj1ELj1ELj8ELj16ENS_18Kernel_traits_baseILj6144EfS2_fS2_fjLj256EEEEELb1ELb0ELb0ELb0EEEvNS_9FwdParamsE)
        /*0128*/ 	.short	0x0380
        /*012a*/ 	.short	0x00e8


	//----- nvinfo : EIATTR_SW_WAR
	.align		4
.L_3206:
        /*012c*/ 	.byte	0x04, 0x36
        /*012e*/ 	.short	(.L_3208 - .L_3207)
.L_3207:
        /*0130*/ 	.word	0x00000008
.L_3208:


//--------------------- .nv.info._ZN10layer_norm13ln_fwd_kernelINS_13Kernel_traitsIf6__halffS2_fjLj6144ELj1ELj1ELj8ELj16ENS_18Kernel_traits_baseILj6144EfS2_fS2_fjLj256EEEEELb1ELb0ELb0ELb1EEEvNS_9FwdParamsE --------------------------
	.section	.nv.info._ZN10layer_norm13ln_fwd_kernelINS_13Kernel_traitsIf6__halffS2_fjLj6144ELj1ELj1ELj8ELj16ENS_18Kernel_traits_baseILj6144EfS2_fS2_fjLj256EEEEELb1ELb0ELb0ELb1EEEvNS_9FwdParamsE,"",@"SHT_CUDA_INFO"
	.sectionflags	@""
	.align	4


	//----- nvinfo : EIATTR_CUDA_API_VERSION
	.align		4
        /*0000*/ 	.byte	0x04, 0x37
        /*0002*/ 	.short	(.L_3210 - .L_3209)
.L_3209:
        /*0004*/ 	.word	0x00000082


	//----- nvinfo : EIATTR_KPARAM_INFO
	.align		4
.L_3210:
        /*0008*/ 	.byte	0x04, 0x17
        /*000a*/ 	.short	(.L_3212 - .L_3211)
.L_3211:
        /*000c*/ 	.word	0x00000000
        /*0010*/ 	.short	0x0000
        /*0012*/ 	.short	0x0000
        /*0014*/ 	.byte	0x00, 0xf0, 0xa1, 0x03


	//----- nvinfo : EIATTR_SPARSE_MMA_MASK
	.align		4
.L_3212:
        /*0018*/ 	.byte	0x03, 0x50
        /*001a*/ 	.short	0x0000


	//----- nvinfo : EIATTR_MAXREG_COUNT
	.align		4
        /*001c*/ 	.byte	0x03, 0x1b
        /*001e*/ 	.short	0x00ff


	//----- nvinfo : EIATTR_NUM_BARRIERS
	.align		4
        /*0020*/ 	.byte	0x02, 0x4c
        /*0022*/ 	.byte	0x01
	.zero		1


	//----- nvinfo : EIATTR_MERCURY_ISA_VERSION
	.align		4
        /*0024*/ 	.byte	0x03, 0x5f
        /*0026*/ 	.short	0x0101


	//----- nvinfo : EIATTR_COOP_GROUP_MASK_REGIDS
	.align		4
        /*0028*/ 	.byte	0x04, 0x29
        /*002a*/ 	.short	(.L_3214 - .L_3213)


	//   ....[0]....
.L_3213:
        /*002c*/ 	.word	0xffffffff


	//   ....[1]....
        /*0030*/ 	.word	0xffffffff


	//   ....[2]....
        /*0034*/ 	.word	0xffffffff


	//   ....[3]....
        /*0038*/ 	.word	0xffffffff


	//   ....[4]....
        /*003c*/ 	.word	0xffffffff


	//   ....[5]....
        /*0040*/ 	.word	0xffffffff


	//   ....[6]....
        /*0044*/ 	.word	0xffffffff


	//   ....[7]....
        /*0048*/ 	.word	0xffffffff


	//   ....[8]....
        /*004c*/ 	.word	0xffffffff


	//   ....[9]....
        /*0050*/ 	.word	0xffffffff


	//   ....[10]....
        /*0054*/ 	.word	0xffffffff


	//   ....[11]....
        /*0058*/ 	.word	0xffffffff


	//   ....[12]....
        /*005c*/ 	.word	0xffffffff


	//   ....[13]....
        /*0060*/ 	.word	0xffffffff


	//   ....[14]....
        /*0064*/ 	.word	0xffffffff


	//   ....[15]....
        /*0068*/ 	.word	0xffffffff


	//   ....[16]....
        /*006c*/ 	.word	0xffffffff


	//   ....[17]....
        /*0070*/ 	.word	0xffffffff


	//   ....[18]....
        /*0074*/ 	.word	0xffffffff


	//   ....[19]....
        /*0078*/ 	.word	0xffffffff


	//   ....[20]....
        /*007c*/ 	.word	0xffffffff


	//----- nvinfo : EIATTR_COOP_GROUP_INSTR_OFFSETS
	.align		4
.L_3214:
        /*0080*/ 	.byte	0x04, 0x28
        /*0082*/ 	.short	(.L_3216 - .L_3215)


	//   ....[0]....
.L_3215:
        /*0084*/ 	.word	0x0000f570


	//   ....[1]....
        /*0088*/ 	.word	0x0000f590


	//   ....[2]....
        /*008c*/ 	.word	0x0000f5b0


	//   ....[3]....
        /*0090*/ 	.word	0x0000f5d0


	//   ....[4]....
        /*0094*/ 	.word	0x0000f5f0


	//   ....[5]....
        /*0098*/ 	.word	0x0000f920


	//   ....[6]....
        /*009c*/ 	.word	0x0000f950


	//   ....[7]....
        /*00a0*/ 	.word	0x0000f990


	//   ....[8]....
        /*00a4*/ 	.word	0x0000f9e0


	//   ....[9]....
        /*00a8*/ 	.word	0x0000fa60


	//   ....[10]....
        /*00ac*/ 	.word	0x0000faf0


	//   ....[11]....
        /*00b0*/ 	.word	0x0000fb60


	//   ....[12]....
        /*00b4*/ 	.word	0x0000fba0


	//   ....[13]....
        /*00b8*/ 	.word	0x0000fbb0


	//   ....[14]....
        /*00bc*/ 	.word	0x0000fbc0


	//   ....[15]....
        /*00c0*/ 	.word	0x0000fc60


	//   ....[16]....
        /*00c4*/ 	.word	0x0000fca0


	//   ....[17]....
        /*00c8*/ 	.word	0x0000fd30


	//   ....[18]....
        /*00cc*/ 	.word	0x0000fd80


	//   ....[19]....
        /*00d0*/ 	.word	0x0000fe20


	//   ....[20]....
        /*00d4*/ 	.word	0x0000fe40


	//----- nvinfo : EIATTR_VRC_CTA_INIT_COUNT
	.align		4
.L_3216:
        /*00d8*/ 	.byte	0x02, 0x4a
	.zero		1
	.zero		1


	//----- nvinfo : EIATTR_EXIT_INSTR_OFFSETS
	.align		4
        /*00dc*/ 	.byte	0x04, 0x1c
        /*00de*/ 	.short	(.L_3218 - .L_3217)


	//   ....[0]....
.L_3217:
        /*00e0*/ 	.word	0x00000450


	//   ....[1]....
        /*00e4*/ 	.word	0x00010510


	//----- nvinfo : EIATTR_INDIRECT_BRANCH_TARGETS
	.align		4
.L_3218:
        /*00e8*/ 	.byte	0x04, 0x34
        /*00ea*/ 	.short	(.L_3220 - .L_3219)


	//   ....[0]....
.L_3219:
        /*00ec*/ 	.word	.L_x_20859@srel
        /*00f0*/ 	.short	0x0
        /*00f2*/ 	.short	0x0
        /*00f4*/ 	.word	0x3
        /*00f8*/ 	.word	.L_x_20860@srel
        /*00fc*/ 	.word	.L_x_20861@srel
        /*0100*/ 	.word	.L_x_20862@srel


	//----- nvinfo : EIATTR_MAX_THREADS
	.align		4
.L_3220:
        /*0104*/ 	.byte	0x04, 0x05
        /*0106*/ 	.short	(.L_3222 - .L_3221)
.L_3221:
        /*0108*/ 	.word	0x00000100
        /*010c*/ 	.word	0x00000001
        /*0110*/ 	.word	0x00000001


	//----- nvinfo : EIATTR_CBANK_PARAM_SIZE
	.align		4
.L_3222:
        /*0114*/ 	.byte	0x03, 0x19
        /*0116*/ 	.short	0x00e8


	//----- nvinfo : EIATTR_PARAM_CBANK
	.align		4
        /*0118*/ 	.byte	0x04, 0x0a
        /*011a*/ 	.short	(.L_3224 - .L_3223)
	.align		4
.L_3223:
        /*011c*/ 	.word	index@(.nv.constant0._ZN10layer_norm13ln_fwd_kernelINS_13Kernel_traitsIf6__halffS2_fjLj6144ELj1ELj1ELj8ELj16ENS_18Kernel_traits_baseILj6144EfS2_fS2_fjLj256EEEEELb1ELb0ELb0ELb1EEEvNS_9FwdParamsE)
        /*0120*/ 	.short	0x0380
        /*0122*/ 	.short	0x00e8


	//----- nvinfo : EIATTR_SW_WAR
	.align		4
.L_3224:
        /*0124*/ 	.byte	0x04, 0x36
        /*0126*/ 	.short	(.L_3226 - .L_3225)
.L_3225:
        /*0128*/ 	.word	0x00000008
.L_3226:


//--------------------- .nv.info._ZN10layer_norm13ln_fwd_kernelINS_13Kernel_traitsIf6__halffS2_fjLj6144ELj1ELj1ELj8ELj16ENS_18Kernel_traits_baseILj6144EfS2_fS2_fjLj256EEEEELb1ELb0ELb1ELb0EEEvNS_9FwdParamsE --------------------------
	.section	.nv.info._ZN10layer_norm13ln_fwd_kernelINS_13Kernel_traitsIf6__halffS2_fjLj6144ELj1ELj1ELj8ELj16ENS_18Kernel_traits_baseILj6144EfS2_fS2_fjLj256EEEEELb1ELb0ELb1ELb0EEEvNS_9FwdParamsE,"",@"SHT_CUDA_INFO"
	.sectionflags	@""
	.align	4


	//----- nvinfo : EIATTR_CUDA_API_VERSION
	.align		4
        /*0000*/ 	.byte	0x04, 0x37
        /*0002*/ 	.short	(.L_3228 - .L_3227)
.L_3227:
        /*0004*/ 	.word	0x00000082


	//----- nvinfo : EIATTR_KPARAM_INFO
	.align		4
.L_3228:
        /*0008*/ 	.byte	0x04, 0x17
        /*000a*/ 	.short	(.L_3230 - .L_3229)
.L_3229:
        /*000c*/ 	.word	0x00000000
        /*0010*/ 	.short	0x0000
        /*0012*/ 	.short	0x0000
        /*0014*/ 	.byte	0x00, 0xf0, 0xa1, 0x03


	//----- nvinfo : EIATTR_SPARSE_MMA_MASK
	.align		4
.L_3230:
        /*0018*/ 	.byte	0x03, 0x50
        /*001a*/ 	.short	0x0000


	//----- nvinfo : EIATTR_MAXREG_COUNT
	.align		4
        /*001c*/ 	.byte	0x03, 0x1b
        /*001e*/ 	.short	0x00ff


	//----- nvinfo : EIATTR_NUM_BARRIERS
	.align		4
        /*0020*/ 	.byte	0x02, 0x4c
        /*0022*/ 	.byte	0x01
	.zero		1


	//----- nvinfo : EIATTR_MERCURY_ISA_VERSION
	.align		4
        /*0024*/ 	.byte	0x03, 0x5f
        /*0026*/ 	.short	0x0101


	//----- nvinfo : EIATTR_COOP_GROUP_MASK_REGIDS
	.align		4
        /*0028*/ 	.byte	0x04, 0x29
        /*002a*/ 	.short	(.L_3232 - .L_3231)


	//   ....[0]....
.L_3231:
        /*002c*/ 	.word	0xffffffff


	//   ....[1]....
        /*0030*/ 	.word	0xffffffff


	//   ....[2]....
        /*0034*/ 	.word	0xffffffff


	//   ....[3]....
        /*0038*/ 	.word	0xffffffff


	//   ....[4]....
        /*003c*/ 	.word	0xffffffff


	//   ....[5]....
        /*0040*/ 	.word	0xffffffff


	//   ....[6]....
        /*0044*/ 	.word	0xffffffff


	//   ....[7]....
        /*0048*/ 	.word	0xffffffff


	//   ....[8]....
        /*004c*/ 	.word	0xffffffff


	//   ....[9]....
        /*0050*/ 	.word	0xffffffff


	//   ....[10]....
        /*0054*/ 	.word	0xffffffff


	//   ....[11]....
        /*0058*/ 	.word	0xffffffff


	//   ....[12]....
        /*005c*/ 	.word	0xffffffff


	//   ....[13]....
        /*0060*/ 	.word	0xffffffff


	//   ....[14]....
        /*0064*/ 	.word	0xffffffff


	//   ....[15]....
        /*0068*/ 	.word	0xffffffff


	//   ....[16]....
        /*006c*/ 	.word	0xffffffff


	//   ....[17]....
        /*0070*/ 	.word	0xffffffff


	//   ....[18]....
        /*0074*/ 	.word	0xffffffff


	//   ....[19]....
        /*0078*/ 	.word	0xffffffff


	//   ....[20]....
        /*007c*/ 	.word	0xffffffff


	//----- nvinfo : EIATTR_COOP_GROUP_INSTR_OFFSETS
	.align		4
.L_3232:
        /*0080*/ 	.byte	0x04, 0x28
        /*0082*/ 	.short	(.L_3234 - .L_3233)


	//   ....[0]....
.L_3233:
        /*0084*/ 	.word	0x000126a0


	//   ....[1]....
        /*0088*/ 	.word	0x000126c0


	//   ....[2]....
        /*008c*/ 	.word	0x000126e0


	//   ....[3]....
        /*0090*/ 	.word	0x00012700


	//   ....[4]....
        /*0094*/ 	.word	0x00012720


	//   ....[5]....
        /*0098*/ 	.word	0x00012a70


	//   ....[6]....
        /*009c*/ 	.word	0x00012a90


	//   ....[7]....
        /*00a0*/ 	.word	0x00012ab0


	//   ....[8]....
        /*00a4*/ 	.word	0x00012ad0


	//   ....[9]....
        /*00a8*/ 	.word	0x00012b00


	//   ....[10]....
        /*00ac*/ 	.word	0x00012c90


	//   ....[11]....
        /*00b0*/ 	.word	0x00012cd0


	//   ....[12]....
        /*00b4*/ 	.word	0x00012ce0


	//   ....[13]....
        /*00b8*/ 	.word	0x00012d30


	//   ....[14]....
        /*00bc*/ 	.word	0x00012df0


	//   ....[15]....
        /*00c0*/ 	.word	0x00012e20


	//   ....[16]....
        /*00c4*/ 	.word	0x00012e40


	//   ....[17]....
        /*00c8*/ 	.word	0x00012ee0


	//   ....[18]....
        /*00cc*/ 	.word	0x00012f30


	//   ....[19]....
        /*00d0*/ 	.word	0x00012fd0


	//   ....[20]....
        /*00d4*/ 	.word	0x00013000


	//----- nvinfo : EIATTR_VRC_CTA_INIT_COUNT
	.align		4
.L_3234:
        /*00d8*/ 	.byte	0x02, 0x4a
	.zero		1
	.zero		1


	//----- nvinfo : EIATTR_EXIT_INSTR_OFFSETS
	.align		4
        /*00dc*/ 	.byte	0x04, 0x1c
        /*00de*/ 	.short	(.L_3236 - .L_3235)


	//   ....[0]....
.L_3235:
        /*00e0*/ 	.word	0x00000760


	//   ....[1]....
        /*00e4*/ 	.word	0x00013810


	//----- nvinfo : EIATTR_MAX_THREADS
	.align		4
.L_3236:
        /*00e8*/ 	.byte	0x04, 0x05
        /*00ea*/ 	.short	(.L_3238 - .L_3237)
.L_3237:
        /*00ec*/ 	.word	0x00000100
        /*00f0*/ 	.word	0x00000001
        /*00f4*/ 	.word	0x00000001


	//----- nvinfo : EIATTR_CRS_STACK_SIZE
	.align		4
.L_3238:
        /*00f8*/ 	.byte	0x04, 0x1e
        /*00fa*/ 	.short	(.L_3240 - .L_3239)
.L_3239:
        /*00fc*/ 	.word	0x00000000


	//----- nvinfo : EIATTR_CBANK_PARAM_SIZE
	.align		4
.L_3240:
        /*0100*/ 	.byte	0x03, 0x19
        /*0102*/ 	.short	0x00e8


	//----- nvinfo : EIATTR_PARAM_CBANK
	.align		4
        /*0104*/ 	.byte	0x04, 0x0a
        /*0106*/ 	.short	(.L_3242 - .L_3241)
	.align		4
.L_3241:
        /*0108*/ 	.word	index@(.nv.constant0._ZN10layer_norm13ln_fwd_kernelINS_13Kernel_traitsIf6__halffS2_fjLj6144ELj1ELj1ELj8ELj16ENS_18Kernel_traits_baseILj6144EfS2_fS2_fjLj256EEEEELb1ELb0ELb1ELb0EEEvNS_9FwdParamsE)
        /*010c*/ 	.short	0x0380
        /*010e*/ 	.short	0x00e8


	//----- nvinfo : EIATTR_SW_WAR
	.align		4
.L_3242:
        /*0110*/ 	.byte	0x04, 0x36
        /*0112*/ 	.short	(.L_3244 - .L_3243)
.L_3243:
        /*0114*/ 	.word	0x00000008
.L_3244:


//--------------------- .nv.info._ZN10layer_norm13ln_fwd_kernelINS_13Kernel_traitsIf6__halffS2_fjLj6144ELj1ELj1ELj8ELj16ENS_18Kernel_traits_baseILj6144EfS2_fS2_fjLj256EEEEELb1ELb0ELb1ELb1EEEvNS_9FwdParamsE --------------------------
	.section	.nv.info._ZN10layer_norm13ln_fwd_kernelINS_13Kernel_traitsIf6__halffS2_fjLj6144ELj1ELj1ELj8ELj16ENS_18Kernel_traits_baseILj6144EfS2_fS2_fjLj256EEEEELb1ELb0ELb1ELb1EEEvNS_9FwdParamsE,"",@"SHT_CUDA_INFO"
	.sectionflags	@""
	.align	4


	//----- nvinfo : EIATTR_CUDA_API_VERSION
	.align		4
        /*0000*/ 	.byte	0x04, 0x37
        /*0002*/ 	.short	(.L_3246 - .L_3245)
.L_3245:
        /*0004*/ 	.word	0x00000082


	//----- nvinfo : EIATTR_KPARAM_INFO
	.align		4
.L_3246:
        /*0008*/ 	.byte	0x04, 0x17
        /*000a*/ 	.short	(.L_3248 - .L_3247)
.L_3247:
        /*000c*/ 	.word	0x00000000
        /*0010*/ 	.short	0x0000
        /*0012*/ 	.short	0x0000
        /*0014*/ 	.byte	0x00, 0xf0, 0xa1, 0x03


	//----- nvinfo : EIATTR_SPARSE_MMA_MASK
	.align		4
.L_3248:
        /*0018*/ 	.byte	0x03, 0x50
        /*001a*/ 	.short	0x0000


	//----- nvinfo : EIATTR_MAXREG_COUNT
	.align		4
        /*001c*/ 	.byte	0x03, 0x1b
        /*001e*/ 	.short	0x00ff


	//----- nvinfo : EIATTR_NUM_BARRIERS
	.align		4
        /*0020*/ 	.byte	0x02, 0x4c
        /*0022*/ 	.byte	0x01
	.zero		1


	//----- nvinfo : EIATTR_MERCURY_ISA_VERSION
	.align		4
        /*0024*/ 	.byte	0x03, 0x5f
        /*0026*/ 	.short	0x0101


	//----- nvinfo : EIATTR_COOP_GROUP_MASK_REGIDS
	.align		4
        /*0028*/ 	.byte	0x04, 0x29
        /*002a*/ 	.short	(.L_3250 - .L_3249)


	//   ....[0]....
.L_3249:
        /*002c*/ 	.word	0xffffffff


	//   ....[1]....
        /*0030*/ 	.word	0xffffffff


	//   ....[2]....
        /*0034*/ 	.word	0xffffffff


	//   ....[3]....
        /*0038*/ 	.word	0xffffffff


	//   ....[4]....
        /*003c*/ 	.word	0xffffffff


	//   ....[5]....
        /*0040*/ 	.word	0xffffffff


	//   ....[6]....
        /*0044*/ 	.word	0xffffffff


	//   ....[7]....
        /*0048*/ 	.word	0xffffffff


	//   ....[8]....
        /*004c*/ 	.word	0xffffffff


	//   ....[9]....
        /*0050*/ 	.word	0xffffffff


	//   ....[10]....
        /*0054*/ 	.word	0xffffffff


	//   ....[11]....
        /*0058*/ 	.word	0xffffffff


	//   ....[12]....
        /*005c*/ 	.word	0xffffffff


	//   ....[13]....
        /*0060*/ 	.word	0xffffffff


	//   ....[14]....
        /*0064*/ 	.word	0xffffffff


	//   ....[15]....
        /*0068*/ 	.word	0xffffffff


	//   ....[16]....
        /*006c*/ 	.word	0xffffffff


	//   ....[17]....
        /*0070*/ 	.word	0xffffffff


	//   ....[18]....
        /*0074*/ 	.word	0xffffffff


	//   ....[19]....
        /*0078*/ 	.word	0xffffffff


	//   ....[20]....
        /*007c*/ 	.word	0xffffffff


	//----- nvinfo : EIATTR_COOP_GROUP_INSTR_OFFSETS
	.align		4
.L_3250:
        /*0080*/ 	.byte	0x04, 0x28
        /*0082*/ 	.short	(.L_3252 - .L_3251)


	//   ....[0]....
.L_3251:
        /*0084*/ 	.word	0x00010740


	//   ....[1]....
        /*0088*/ 	.word	0x00010770


	//   ....[2]....
        /*008c*/ 	.word	0x00010790


	//   ....[3]....
        /*0090*/ 	.word	0x000107c0


	//   ....[4]....
        /*0094*/ 	.word	0x000107e0


	//   ....[5]....
        /*0098*/ 	.word	0x00010b10


	//   ....[6]....
        /*009c*/ 	.word	0x00010b40


	//   ....[7]....
        /*00a0*/ 	.word	0x00010b60


	//   ....[8]....
        /*00a4*/ 	.word	0x00010b80


	//   ....[9]....
        /*00a8*/ 	.word	0x00010bb0


	//   ....[10]....
        /*00ac*/ 	.word	0x00010d40


	//   ....[11]....
        /*00b0*/ 	.word	0x00010d80


	//   ....[12]....
        /*00b4*/ 	.word	0x00010d90


	//   ....[13]....
        /*00b8*/ 	.word	0x00010de0


	//   ....[14]....
        /*00bc*/ 	.word	0x00010ea0


	//   ....[15]....
        /*00c0*/ 	.word	0x00010ed0


	//   ....[16]....
        /*00c4*/ 	.word	0x00010ef0


	//   ....[17]....
        /*00c8*/ 	.word	0x00010f90


	//   ....[18]....
        /*00cc*/ 	.word	0x00010fe0


	//   ....[19]....
        /*00d0*/ 	.word	0x00011090


	//   ....[20]....
        /*00d4*/ 	.word	0x000110c0


	//----- nvinfo : EIATTR_VRC_CTA_INIT_COUNT
	.align		4
.L_3252:
        /*00d8*/ 	.byte	0x02, 0x4a
	.zero		1
	.zero		1


	//----- nvinfo : EIATTR_EXIT_INSTR_OFFSETS
	.align		4
        /*00dc*/ 	.byte	0x04, 0x1c
        /*00de*/ 	.short	(.L_3254 - .L_3253)


	//   ....[0]....
.L_3253:
        /*00e0*/ 	.word	0x00000420


	//   ....[1]....
        /*00e4*/ 	.word	0x00011810


	//----- nvinfo : EIATTR_MAX_THREADS
	.align		4
.L_3254:
        /*00e8*/ 	.byte	0x04, 0x05
        /*00ea*/ 	.short	(.L_3256 - .L_3255)
.L_3255:
        /*00ec*/ 	.word	0x00000100
        /*00f0*/ 	.word	0x00000001
        /*00f4*/ 	.word	0x00000001


	//----- nvinfo : EIATTR_CRS_STACK_SIZE
	.align		4
.L_3256:
        /*00f8*/ 	.byte	0x04, 0x1e
        /*00fa*/ 	.short	(.L_3258 - .L_3257)
.L_3257:
        /*00fc*/ 	.word	0x00000000


	//----- nvinfo : EIATTR_CBANK_PARAM_SIZE
	.align		4
.L_3258:
        /*0100*/ 	.byte	0x03, 0x19
        /*0102*/ 	.short	0x00e8


	//----- nvinfo : EIATTR_PARAM_CBANK
	.align		4
        /*0104*/ 	.byte	0x04, 0x0a
        /*0106*/ 	.short	(.L_3260 - .L_3259)
	.align		4
.L_3259:
        /*0108*/ 	.word	index@(.nv.constant0._ZN10layer_norm13ln_fwd_kernelINS_13Kernel_traitsIf6__halffS2_fjLj6144ELj1ELj1ELj8ELj16ENS_18Kernel_traits_baseILj6144EfS2_fS2_fjLj256EEEEELb1ELb0ELb1ELb1EEEvNS_9FwdParamsE)
        /*010c*/ 	.short	0x0380
        /*010e*/ 	.short	0x00e8


	//----- nvinfo : EIATTR_SW_WAR
	.align		4
.L_3260:
        /*0110*/ 	.byte	0x04, 0x36
        /*0112*/ 	.short	(.L_3262 - .L_3261)
.L_3261:
        /*0114*/ 	.word	0x00000008
.L_3262:


//--------------------- .nv.info._ZN10layer_norm13ln_fwd_kernelINS_13Kernel_traitsIf6__halffS2_fjLj6144ELj1ELj1ELj8ELj16ENS_18Kernel_traits_baseILj6144EfS2_fS2_fjLj256EEEEELb1ELb1ELb0ELb0EEEvNS_9FwdParamsE --------------------------
	.section	.nv.info._ZN10layer_norm13ln_fwd_kernelINS_13Kernel_traitsIf6__halffS2_fjLj6144ELj1ELj1ELj8ELj16ENS_18Kernel_traits_baseILj6144EfS2_fS2_fjLj256EEEEELb1ELb1ELb0ELb0EEEvNS_9FwdParamsE,"",@"SHT_CUDA_INFO"
	.sectionflags	@""
	.align	4


	//----- nvinfo : EIATTR_CUDA_API_VERSION
	.align		4
        /*0000*/ 	.byte	0x04, 0x37
        /*0002*/ 	.short	(.L_3264 - .L_3263)
.L_3263:
        /*0004*/ 	.word	0x00000082


	//----- nvinfo : EIATTR_KPARAM_INFO
	.align		4
.L_3264:
        /*0008*/ 	.byte	0x04, 0x17
        /*000a*/ 	.short	(.L_3266 - .L_3265)
.L_3265:
        /*000c*/ 	.word	0x00000000
        /*0010*/ 	.short	0x0000
        /*0012*/ 	.short	0x0000
        /*0014*/ 	.byte	0x00, 0xf0, 0xa1, 0x03


	//----- nvinfo : EIATTR_SPARSE_MMA_MASK
	.align		4
.L_3266:
        /*0018*/ 	.byte	0x03, 0x50
        /*001a*/ 	.short	0x0000


	//----- nvinfo : EIATTR_MAXREG_COUNT
	.align		4
        /*001c*/ 	.byte	0x03, 0x1b
        /*001e*/ 	.short	0x00ff


	//----- nvinfo : EIATTR_NUM_BARRIERS
	.align		4
        /*0020*/ 	.byte	0x02, 0x4c
        /*0022*/ 	.byte	0x01
	.zero		1


	//----- nvinfo : EIATTR_MERCURY_ISA_VERSION
	.align		4
        /*0024*/ 	.byte	0x03, 0x5f
        /*0026*/ 	.short	0x0101


	//----- nvinfo : EIATTR_COOP_GROUP_MASK_REGIDS
	.align		4
        /*0028*/ 	.byte	0x04, 0x29
        /*002a*/ 	.short	(.L_3268 - .L_3267)


	//   ....[0]....
.L_3267:
        /*002c*/ 	.word	0xffffffff


	//   ....[1]....
        /*0030*/ 	.word	0xffffffff


	//   ....[2]....
        /*0034*/ 	.word	0xffffffff


	//   ....[3]....
        /*0038*/ 	.word	0xffffffff


	//   ....[4]....
        /*003c*/ 	.word	0xffffffff


	//   ....[5]....
        /*0040*/ 	.word	0xffffffff


	//   ....[6]....
        /*0044*/ 	.word	0xffffffff


	//   ....[7]....
        /*0048*/ 	.word	0xffffffff


	//   ....[8]....
        /*004c*/ 	.word	0xffffffff


	//   ....[9]....
        /*0050*/ 	.word	0xffffffff


	//   ....[10]....
        /*0054*/ 	.word	0xffffffff


	//   ....[11]....
        /*0058*/ 	.word	0xffffffff


	//   ....[12]....
        /*005c*/ 	.word	0xffffffff


	//   ....[13]....
        /*0060*/ 	.word	0xffffffff


	//   ....[14]....
        /*0064*/ 	.word	0xffffffff


	//   ....[15]....
        /*0068*/ 	.word	0xffffffff


	//   ....[16]....
        /*006c*/ 	.word	0xffffffff


	//   ....[17]....
        /*0070*/ 	.word	0xffffffff


	//   ....[18]....
        /*0074*/ 	.word	0xffffffff


	//   ....[19]....
        /*0078*/ 	.word	0xffffffff


	//   ....[20]....
        /*007c*/ 	.word	0xffffffff


	//----- nvinfo : EIATTR_COOP_GROUP_INSTR_OFFSETS
	.align		4
.L_3268:
        /*0080*/ 	.byte	0x04, 0x28
        /*0082*/ 	.short	(.L_3270 - .L_3269)


	//   ....[0]....
.L_3269:
        /*0084*/ 	.word	0x00014190


	//   ....[1]....
        /*0088*/ 	.word	0x000141b0


	//   ....[2]....
        /*008c*/ 	.word	0x000141d0


	//   ....[3]....
        /*0090*/ 	.word	0x000141f0


	//   ....[4]....
        /*0094*/ 	.word	0x00014210


	//   ....[5]....
        /*0098*/ 	.word	0x00014590


	//   ....[6]....
        /*009c*/ 	.word	0x000145b0


	//   ....[7]....
        /*00a0*/ 	.word	0x000145d0


	//   ....[8]....
        /*00a4*/ 	.word	0x000145f0


	//   ....[9]....
        /*00a8*/ 	.word	0x00014610


	//   ....[10]....
        /*00ac*/ 	.word	0x00014790


	//   ....[11]....
        /*00b0*/ 	.word	0x000147d0


	//   ....[12]....
        /*00b4*/ 	.word	0x000147e0


	//   ....[13]....
        /*00b8*/ 	.word	0x00014820


	//   ....[14]....
        /*00bc*/ 	.word	0x000148f0


	//   ....[15]....
        /*00c0*/ 	.word	0x00014920


	//   ....[16]....
        /*00c4*/ 	.word	0x00014940


	//   ....[17]....
        /*00c8*/ 	.word	0x000149e0


	//   ....[18]....
        /*00cc*/ 	.word	0x00014a30


	//   ....[19]....
        /*00d0*/ 	.word	0x00014ad0


	//   ....[20]....
        /*00d4*/ 	.word	0x00014b00


	//----- nvinfo : EIATTR_VRC_CTA_INIT_COUNT
	.align		4
.L_3270:
        /*00d8*/ 	.byte	0x02, 0x4a
	.zero		1
	.zero		1


	//----- nvinfo : EIATTR_EXIT_INSTR_OFFSETS
	.align		4
        /*00dc*/ 	.byte	0x04, 0x1c
        /*00de*/ 	.short	(.L_3272 - .L_3271)


	//   ....[0]....
.L_3271:
        /*00e0*/ 	.word	0x00000830


	//   ....[1]....
        /*00e4*/ 	.word	0x000152a0


	//----- nvinfo : EIATTR_INDIRECT_BRANCH_TARGETS
	.align		4
.L_3272:
        /*00e8*/ 	.byte	0x04, 0x34
        /*00ea*/ 	.short	(.L_3274 - .L_3273)


	//   ....[0]....
.L_3273:
        /*00ec*/ 	.word	.L_x_20863@srel
        /*00f0*/ 	.short	0x0
        /*00f2*/ 	.short	0x0
        /*00f4*/ 	.word	0x3
        /*00f8*/ 	.word	.L_x_20864@srel
        /*00fc*/ 	.word	.L_x_20865@srel
        /*0100*/ 	.word	.L_x_20866@srel


	//----- nvinfo : EIATTR_MAX_THREADS
	.align		4
.L_3274:
        /*0104*/ 	.byte	0x04, 0x05
        /*0106*/ 	.short	(.L_3276 - .L_3275)
.L_3275:
        /*0108*/ 	.word	0x00000100
        /*010c*/ 	.word	0x00000001
        /*0110*/ 	.word	0x00000001


	//----- nvinfo : EIATTR_CRS_STACK_SIZE
	.align		4
.L_3276:
        /*0114*/ 	.byte	0x04, 0x1e
        /*0116*/ 	.short	(.L_3278 - .L_3277)
.L_3277:
        /*0118*/ 	.word	0x00000000


	//----- nvinfo : EIATTR_CBANK_PARAM_SIZE
	.align		4
.L_3278:
        /*011c*/ 	.byte	0x03, 0x19
        /*011e*/ 	.short	0x00e8


	//----- nvinfo : EIATTR_PARAM_CBANK
	.align		4
        /*0120*/ 	.byte	0x04, 0x0a
        /*0122*/ 	.short	(.L_3280 - .L_3279)
	.align		4
.L_3279:
        /*0124*/ 	.word	index@(.nv.constant0._ZN10layer_norm13ln_fwd_kernelINS_13Kernel_traitsIf6__halffS2_fjLj6144ELj1ELj1ELj8ELj16ENS_18Kernel_traits_baseILj6144EfS2_fS2_fjLj256EEEEELb1ELb1ELb0ELb0EEEvNS_9FwdParamsE)
        /*0128*/ 	.short	0x0380
        /*012a*/ 	.short	0x00e8


	//----- nvinfo : EIATTR_SW_WAR
	.align		4
.L_3280:
        /*012c*/ 	.byte	0x04, 0x36
        /*012e*/ 	.short	(.L_3282 - .L_3281)
.L_3281:
        /*0130*/ 	.word	0x00000008
.L_3282:


//--------------------- .nv.info._ZN10layer_norm13ln_fwd_kernelINS_13Kernel_traitsIf6__halffS2_fjLj6144ELj1ELj1ELj8ELj16ENS_18Kernel_traits_baseILj6144EfS2_fS2_fjLj256EEEEELb1ELb1ELb0ELb1EEEvNS_9FwdParamsE --------------------------
	.section	.nv.info._ZN10layer_norm13ln_fwd_kernelINS_13Kernel_traitsIf6__halffS2_fjLj6144ELj1ELj1ELj8ELj16ENS_18Kernel_traits_baseILj6144EfS2_fS2_fjLj256EEEEELb1ELb1ELb0ELb1EEEvNS_9FwdParamsE,"",@"SHT_CUDA_INFO"
	.sectionflags	@""
	.align	4


	//----- nvinfo : EIATTR_CUDA_API_VERSION
	.align		4
        /*0000*/ 	.byte	0x04, 0x37
        /*0002*/ 	.short	(.L_3284 - .L_3283)
.L_3283:
        /*0004*/ 	.word	0x00000082


	//----- nvinfo : EIATTR_KPARAM_INFO
	.align		4
.L_3284:
        /*0008*/ 	.byte	0x04, 0x17
        /*000a*/ 	.short	(.L_3286 - .L_3285)
.L_3285:
        /*000c*/ 	.word	0x00000000
        /*0010*/ 	.short	0x0000
        /*0012*/ 	.short	0x0000
        /*0014*/ 	.byte	0x00, 0xf0, 0xa1, 0x03


	//----- nvinfo : EIATTR_SPARSE_MMA_MASK
	.align		4
.L_3286:
        /*0018*/ 	.byte	0x03, 0x50
        /*001a*/ 	.short	0x0000


	//----- nvinfo : EIATTR_MAXREG_COUNT
	.align		4
        /*001c*/ 	.byte	0x03, 0x1b
        /*001e*/ 	.short	0x00ff


	//----- nvinfo : EIATTR_NUM_BARRIERS
	.align		4
        /*0020*/ 	.byte	0x02, 0x4c
        /*0022*/ 	.byte	0x01
	.zero		1


	//----- nvinfo : EIATTR_ANNOTATIONS
	.align		4
        /*0024*/ 	.byte	0x04, 0x55
        /*0026*/ 	.short	(.L_3288 - .L_3287)


	//   ....[0]....
.L_3287:
        /*0028*/ 	.word	0x00000001
        /*002c*/ 	.byte	0xe0, 0x03, 0x00, 0x00, 0x01, 0x00, 0x00, 0x00, 0xf0, 0x03, 0x00, 0x00, 0x01, 0x00, 0x00, 0x00
        /*003c*/ 	.byte	0xd0, 0x05, 0x00, 0x00, 0x01, 0x00, 0x00, 0x00, 0xe0, 0x05, 0x00, 0x00, 0x01, 0x00, 0x00, 0x00
        /*004c*/ 	.byte	0x70, 0x18, 0x01, 0x00, 0x01, 0x00, 0x00, 0x00, 0x90, 0x18, 0x01, 0x00, 0x01, 0x00, 0x00, 0x00
        /*005c*/ 	.byte	0xb0, 0x18, 0x01, 0x00, 0x01, 0x00, 0x00, 0x00, 0xc0, 0x18, 0x01, 0x00


	//----- nvinfo : EIATTR_MERCURY_ISA_VERSION
	.align		4
.L_3288:
        /*0068*/ 	.byte	0x03, 0x5f
        /*006a*/ 	.short	0x0101


	//----- nvinfo : EIATTR_COOP_GROUP_MASK_REGIDS
	.align		4
        /*006c*/ 	.byte	0x04, 0x29
        /*006e*/ 	.short	(.L_3290 - .L_3289)


	//   ....[0]....
.L_3289:
        /*0070*/ 	.word	0xffffffff


	//   ....[1]....
        /*0074*/ 	.word	0xffffffff


	//   ....[2]....
        /*0078*/ 	.word	0xffffffff


	//   ....[3]....
        /*007c*/ 	.word	0xffffffff


	//   ....[4]....
        /*0080*/ 	.word	0xffffffff


	//   ....[5]....
        /*0084*/ 	.word	0xffffffff


	//   ....[6]....
        /*0088*/ 	.word	0xffffffff


	//   ....[7]....
        /*008c*/ 	.word	0xffffffff


	//   ....[8]....
        /*0090*/ 	.word	0xffffffff


	//   ....[9]....
        /*0094*/ 	.word	0xffffffff


	//   ....[10]....
        /*0098*/ 	.word	0xffffffff


	//   ....[11]....
        /*009c*/ 	.word	0xffffffff


	//   ....[12]....
        /*00a0*/ 	.word	0xffffffff


	//   ....[13]....
        /*00a4*/ 	.word	0xffffffff


	//   ....[14]....
        /*00a8*/ 	.word	0xffffffff


	//   ....[15]....
        /*00ac*/ 	.word	0xffffffff


	//   ....[16]....
        /*00b0*/ 	.word	0xffffffff


	//   ....[17]....
        /*00b4*/ 	.word	0xffffffff


	//   ....[18]....
        /*00b8*/ 	.word	0xffffffff


	//   ....[19]....
        /*00bc*/ 	.word	0xffffffff


	//   ....[20]....
        /*00c0*/ 	.word	0xffffffff


	//----- nvinfo : EIATTR_COOP_GROUP_INSTR_OFFSETS
	.align		4
.L_3290:
        /*00c4*/ 	.byte	0x04, 0x28
        /*00c6*/ 	.short	(.L_3292 - .L_3291)


	//   ....[0]....
.L_3291:
        /*00c8*/ 	.word	0x00010cf0


	//   ....[1]....
        /*00cc*/ 	.word	0x00010d10


	//   ....[2]....
        /*00d0*/ 	.word	0x00010d40


	//   ....[3]....
        /*00d4*/ 	.word	0x00010d60


	//   ....[4]....
        /*00d8*/ 	.word	0x00010d80


	//   ....[5]....
        /*00dc*/ 	.word	0x000110b0


	//   ....[6]....
        /*00e0*/ 	.word	0x000110d0


	//   ....[7]....
        /*00e4*/ 	.word	0x000110f0


	//   ....[8]....
        /*00e8*/ 	.word	0x00011110


	//   ....[9]....
        /*00ec*/ 	.word	0x00011130


	//   ....[10]....
        /*00f0*/ 	.word	0x000112d0


	//   ....[11]....
        /*00f4*/ 	.word	0x00011300


	//   ....[12]....
        /*00f8*/ 	.word	0x000113c0


	//   ....[13]....
        /*00fc*/ 	.word	0x000113f0


	//   ....[14]....
        /*0100*/ 	.word	0x00011420


	//   ....[15]....
        /*0104*/ 	.word	0x000114c0


	//   ....[16]....
        /*0108*/ 	.word	0x00011510


	//   ....[17]....
        /*010c*/ 	.word	0x00011520


	//   ....[18]....
        /*0110*/ 	.word	0x000115d0


	//   ....[19]....
        /*0114*/ 	.word	0x000115f0


	//   ....[20]....
        /*0118*/ 	.word	0x00011650


	//----- nvinfo : EIATTR_VRC_CTA_INIT_COUNT
	.align		4
.L_3292:
        /*011c*/ 	.byte	0x02, 0x4a
	.zero		1
	.zero		1


	//----- nvinfo : EIATTR_EXIT_INSTR_OFFSETS
	.align		4
        /*0120*/ 	.byte	0x04, 0x1c
        /*0122*/ 	.short	(.L_3294 - .L_3293)


	//   ....[0]....
.L_3293:
        /*0124*/ 	.word	0x00000620


	//   ....[1]....
        /*0128*/ 	.word	0x00011d40


	//----- nvinfo : EIATTR_INDIRECT_BRANCH_TARGETS
	.align		4
.L_3294:
        /*012c*/ 	.byte	0x04, 0x34
        /*012e*/ 	.short	(.L_3296 - .L_3295)


	//   ....[0]....
.L_3295:
        /*0130*/ 	.word	.L_x_20867@srel
        /*0134*/ 	.short	0x0
        /*0136*/ 	.short	0x0
        /*0138*/ 	.word	0x3
        /*013c*/ 	.word	.L_x_20868@srel
        /*0140*/ 	.word	.L_x_20869@srel
        /*0144*/ 	.word	.L_x_20870@srel


	//----- nvinfo : EIATTR_MAX_THREADS
	.align		4
.L_3296:
        /*0148*/ 	.byte	0x04, 0x05
        /*014a*/ 	.short	(.L_3298 - .L_3297)
.L_3297:
        /*014c*/ 	.word	0x00000100
        /*0150*/ 	.word	0x00000001
        /*0154*/ 	.word	0x00000001


	//----- nvinfo : EIATTR_CRS_STACK_SIZE
	.align		4
.L_3298:
        /*0158*/ 	.byte	0x04, 0x1e
        /*015a*/ 	.short	(.L_3300 - .L_3299)
.L_3299:
        /*015c*/ 	.word	0x00000000


	//----- nvinfo : EIATTR_CBANK_PARAM_SIZE
	.align		4
.L_3300:
        /*0160*/ 	.byte	0x03, 0x19
        /*0162*/ 	.short	0x00e8


	//----- nvinfo : EIATTR_PARAM_CBANK
	.align		4
        /*0164*/ 	.byte	0x04, 0x0a
        /*0166*/ 	.short	(.L_3302 - .L_3301)
	.align		4
.L_3301:
        /*0168*/ 	.word	index@(.nv.constant0._ZN10layer_norm13ln_fwd_kernelINS_13Kernel_traitsIf6__halffS2_fjLj6144ELj1ELj1ELj8ELj16ENS_18Kernel_traits_baseILj6144EfS2_fS2_fjLj256EEEEELb1ELb1ELb0ELb1EEEvNS_9FwdParamsE)
        /*016c*/ 	.short	0x0380
        /*016e*/ 	.short	0x00e8


	//----- nvinfo : EIATTR_SW_WAR
	.align		4
.L_3302:
        /*0170*/ 	.byte	0x04, 0x36
        /*0172*/ 	.short	(.L_3304 - .L_3303)
.L_3303:
        /*0174*/ 	.word	0x00000008
.L_3304:


//--------------------- .nv.info._ZN10layer_norm13ln_fwd_kernelINS_13Kernel_traitsIf6__halffS2_fjLj6144ELj1ELj1ELj8ELj16ENS_18Kernel_traits_baseILj6144EfS2_fS2_fjLj256EEEEELb1ELb1ELb1ELb0EEEvNS_9FwdParamsE --------------------------
	.section	.nv.info._ZN10layer_norm13ln_fwd_kernelINS_13Kernel_traitsIf6__halffS2_fjLj6144ELj1ELj1ELj8ELj16ENS_18Kernel_traits_baseILj6144EfS2_fS2_fjLj256EEEEELb1ELb1ELb1ELb0EEEvNS_9FwdParamsE,"",@"SHT_CUDA_INFO"
	.sectionflags	@""
	.align	4


	//----- nvinfo : EIATTR_CUDA_API_VERSION
	.align		4
        /*0000*/ 	.byte	0x04, 0x37
        /*0002*/ 	.short	(.L_3306 - .L_3305)
.L_3305:
        /*0004*/ 	.word	0x00000082


	//----- nvinfo : EIATTR_KPARAM_INFO
	.align		4
.L_3306:
        /*0008*/ 	.byte	0x04, 0x17
        /*000a*/ 	.short	(.L_3308 - .L_3307)
.L_3307:
        /*000c*/ 	.word	0x00000000
        /*0010*/ 	.short	0x0000
        /*0012*/ 	.short	0x0000
        /*0014*/ 	.byte	0x00, 0xf0, 0xa1, 0x03


	//----- nvinfo : EIATTR_SPARSE_MMA_MASK
	.align		4
.L_3308:
        /*0018*/ 	.byte	0x03, 0x50
        /*001a*/ 	.short	0x0000


	//----- nvinfo : EIATTR_MAXREG_COUNT
	.align		4
        /*001c*/ 	.byte	0x03, 0x1b
        /*001e*/ 	.short	0x00ff


	//----- nvinfo : EIATTR_NUM_BARRIERS
	.align		4
        /*0020*/ 	.byte	0x02, 0x4c
        /*0022*/ 	.byte	0x01
	.zero		1


	//----- nvinfo : EIATTR_MERCURY_ISA_VERSION
	.align		4
        /*0024*/ 	.byte	0x03, 0x5f
        /*0026*/ 	.short	0x0101


	//----- nvinfo : EIATTR_COOP_GROUP_MASK_REGIDS
	.align		4
        /*0028*/ 	.byte	0x04, 0x29
        /*002a*/ 	.short	(.L_3310 - .L_3309)


	//   ....[0]....
.L_3309:
        /*002c*/ 	.word	0xffffffff


	//   ....[1]....
        /*0030*/ 	.word	0xffffffff


	//   ....[2]....
        /*0034*/ 	.word	0xffffffff


	//   ....[3]....
        /*0038*/ 	.word	0xffffffff


	//   ....[4]....
        /*003c*/ 	.word	0xffffffff


	//   ....[5]....
        /*0040*/ 	.word	0xffffffff


	//   ....[6]....
        /*0044*/ 	.word	0xffffffff


	//   ....[7]....
        /*0048*/ 	.word	0xffffffff


	//   ....[8]....
        /*004c*/ 	.word	0xffffffff


	//   ....[9]....
        /*0050*/ 	.word	0xffffffff


	//   ....[10]....
        /*0054*/ 	.word	0xffffffff


	//   ....[11]....
        /*0058*/ 	.word	0xffffffff


	//   ....[12]....
        /*005c*/ 	.word	0xffffffff


	//   ....[13]....
        /*0060*/ 	.word	0xffffffff


	//   ....[14]....
        /*0064*/ 	.word	0xffffffff


	//   ....[15]....
        /*0068*/ 	.word	0xffffffff


	//   ....[16]....
        /*006c*/ 	.word	0xffffffff


	//   ....[17]....
        /*0070*/ 	.word	0xffffffff


	//   ....[18]....
        /*0074*/ 	.word	0xffffffff


	//   ....[19]....
        /*0078*/ 	.word	0xffffffff


	//   ....[20]....
        /*007c*/ 	.word	0xffffffff


	//----- nvinfo : EIATTR_COOP_GROUP_INSTR_OFFSETS
	.align		4
.L_3310:
        /*0080*/ 	.byte	0x04, 0x28
        /*0082*/ 	.short	(.L_3312 - .L_3311)


	//   ....[0]....
.L_3311:
        /*0084*/ 	.word	0x00014a30


	//   ....[1]....
        /*0088*/ 	.word	0x00014a50


	//   ....[2]....
        /*008c*/ 	.word	0x00014a70


	//   ....[3]....
        /*0090*/ 	.word	0x00014a90


	//   ....[4]....
        /*0094*/ 	.word	0x00014ab0


	//   ....[5]....
        /*0098*/ 	.word	0x00014e20


	//   ....[6]....
        /*009c*/ 	.word	0x00014e40


	//   ....[7]....
        /*00a0*/ 	.word	0x00014e60


	//   ....[8]....
        /*00a4*/ 	.word	0x00014e80


	//   ....[9]....
        /*00a8*/ 	.word	0x00014ea0


	//   ....[10]....
        /*00ac*/ 	.word	0x00015020


	//   ....[11]....
        /*00b0*/ 	.word	0x00015050


	//   ....[12]....
        /*00b4*/ 	.word	0x00015060


	//   ....[13]....
        /*00b8*/ 	.word	0x000150a0


	//   ....[14]....
        /*00bc*/ 	.word	0x00015170


	//   ....[15]....
        /*00c0*/ 	.word	0x000151a0


	//   ....[16]....
        /*00c4*/ 	.word	0x000151c0


	//   ....[17]....
        /*00c8*/ 	.word	0x00015260


	//   ....[18]....
        /*00cc*/ 	.word	0x000152b0


	//   ....[19]....
        /*00d0*/ 	.word	0x00015350


	//   ....[20]....
        /*00d4*/ 	.word	0x00015380


	//----- nvinfo : EIATTR_VRC_CTA_INIT_COUNT
	.align		4
.L_3312:
        /*00d8*/ 	.byte	0x02, 0x4a
	.zero		1
	.zero		1


	//----- nvinfo : EIATTR_EXIT_INSTR_OFFSETS
	.align		4
        /*00dc*/ 	.byte	0x04, 0x1c
        /*00de*/ 	.short	(.L_3314 - .L_3313)


	//   ....[0]....
.L_3313:
        /*00e0*/ 	.word	0x00000820


	//   ....[1]....
        /*00e4*/ 	.word	0x00015b80


	//----- nvinfo : EIATTR_MAX_THREADS
	.align		4
.L_3314:
        /*00e8*/ 	.byte	0x04, 0x05
        /*00ea*/ 	.short	(.L_3316 - .L_3315)
.L_3315:
        /*00ec*/ 	.word	0x00000100
        /*00f0*/ 	.word	0x00000001
        /*00f4*/ 	.word	0x00000001


	//----- nvinfo : EIATTR_CRS_STACK_SIZE
	.align		4
.L_3316:
        /*00f8*/ 	.byte	0x04, 0x1e
        /*00fa*/ 	.short	(.L_3318 - .L_3317)
.L_3317:
        /*00fc*/ 	.word	0x00000000


	//----- nvinfo : EIATTR_CBANK_PARAM_SIZE
	.align		4
.L_3318:
        /*0100*/ 	.byte	0x03, 0x19
        /*0102*/ 	.short	0x00e8


	//----- nvinfo : EIATTR_PARAM_CBANK
	.align		4
        /*0104*/ 	.byte	0x04, 0x0a
        /*0106*/ 	.short	(.L_3320 - .L_3319)
	.align		4
.L_3319:
        /*0108*/ 	.word	index@(.nv.constant0._ZN10layer_norm13ln_fwd_kernelINS_13Kernel_traitsIf6__halffS2_fjLj6144ELj1ELj1ELj8ELj16ENS_18Kernel_traits_baseILj6144EfS2_fS2_fjLj256EEEEELb1ELb1ELb1ELb0EEEvNS_9FwdParamsE)
        /*010c*/ 	.short	0x0380
        /*010e*/ 	.short	0x00e8


	//----- nvinfo : EIATTR_SW_WAR
	.align		4
.L_3320:
        /*0110*/ 	.byte	0x04, 0x36
        /*0112*/ 	.short	(.L_3322 - .L_3321)
.L_3321:
        /*0114*/ 	.word	0x00000008
.L_3322:


//--------------------- .nv.info._ZN10layer_norm13ln_fwd_kernelINS_13Kernel_traitsIf6__halffS2_fjLj6144ELj1ELj1ELj8ELj16ENS_18Kernel_traits_baseILj6144EfS2_fS2_fjLj256EEEEELb1ELb1ELb1ELb1EEEvNS_9FwdParamsE --------------------------
	.section	.nv.info._ZN10layer_norm13ln_fwd_kernelINS_13Kernel_traitsIf6__halffS2_fjLj6144ELj1ELj1ELj8ELj16ENS_18Kernel_traits_baseILj6144EfS2_fS2_fjLj256EEEEELb1ELb1ELb1ELb1EEEvNS_9FwdParamsE,"",@"SHT_CUDA_INFO"
	.sectionflags	@""
	.align	4


	//----- nvinfo : EIATTR_CUDA_API_VERSION
	.align		4
        /*0000*/ 	.byte	0x04, 0x37
        /*0002*/ 	.short	(.L_3324 - .L_3323)
.L_3323:
        /*0004*/ 	.word	0x00000082


	//----- nvinfo : EIATTR_KPARAM_INFO
	.align		4
.L_3324:
        /*0008*/ 	.byte	0x04, 0x17
        /*000a*/ 	.short	(.L_3326 - .L_3325)
.L_3325:
        /*000c*/ 	.word	0x00000000
        /*0010*/ 	.short	0x0000
        /*0012*/ 	.short	0x0000
        /*0014*/ 	.byte	0x00, 0xf0, 0xa1, 0x03


	//----- nvinfo : EIATTR_SPARSE_MMA_MASK
	.align		4
.L_3326:
        /*0018*/ 	.byte	0x03, 0x50
        /*001a*/ 	.short	0x0000


	//----- nvinfo : EIATTR_MAXREG_COUNT
	.align		4
        /*001c*/ 	.byte	0x03, 0x1b
        /*001e*/ 	.short	0x00ff


	//----- nvinfo : EIATTR_NUM_BARRIERS
	.align		4
        /*0020*/ 	.byte	0x02, 0x4c
        /*0022*/ 	.byte	0x01
	.zero		1


	//----- nvinfo : EIATTR_MERCURY_ISA_VERSION
	.align		4
        /*0024*/ 	.byte	0x03, 0x5f
        /*0026*/ 	.short	0x0101


	//----- nvinfo : EIATTR_COOP_GROUP_MASK_REGIDS
	.align		4
        /*0028*/ 	.byte	0x04, 0x29
        /*002a*/ 	.short	(.L_3328 - .L_3327)


	//   ....[0]....
.L_3327:
        /*002c*/ 	.word	0xffffffff


	//   ....[1]....
        /*0030*/ 	.word	0xffffffff


	//   ....[2]....
        /*0034*/ 	.word	0xffffffff


	//   ....[3]....
        /*0038*/ 	.word	0xffffffff


	//   ....[4]....
        /*003c*/ 	.word	0xffffffff


	//   ....[5]....
        /*0040*/ 	.word	0xffffffff


	//   ....[6]....
        /*0044*/ 	.word	0xffffffff


	//   ....[7]....
        /*0048*/ 	.word	0xffffffff


	//   ....[8]....
        /*004c*/ 	.word	0xffffffff


	//   ....[9]....
        /*0050*/ 	.word	0xffffffff


	//   ....[10]....
        /*0054*/ 	.word	0xffffffff


	//   ....[11]....
        /*0058*/ 	.word	0xffffffff


	//   ....[12]....
        /*005c*/ 	.word	0xffffffff


	//   ....[13]....
        /*0060*/ 	.word	0xffffffff


	//   ....[14]....
        /*0064*/ 	.word	0xffffffff


	//   ....[15]....
        /*0068*/ 	.word	0xffffffff


	//   ....[16]....
        /*006c*/ 	.word	0xffffffff


	//   ....[17]....
        /*0070*/ 	.word	0xffffffff


	//   ....[18]....
        /*0074*/ 	.word	0xffffffff


	//   ....[19]....
        /*0078*/ 	.word	0xffffffff


	//   ....[20]....
        /*007c*/ 	.word	0xffffffff


	//----- nvinfo : EIATTR_COOP_GROUP_INSTR_OFFSETS
	.align		4
.L_3328:
        /*0080*/ 	.byte	0x04, 0x28
        /*0082*/ 	.short	(.L_3330 - .L_3329)


	//   ....[0]....
.L_3329:
        /*0084*/ 	.word	0x000133d0


	//   ....[1]....
        /*0088*/ 	.word	0x00013410


	//   ....[2]....
        /*008c*/ 	.word	0x00013430


	//   ....[3]....
        /*0090*/ 	.word	0x00013450


	//   ....[4]....
        /*0094*/ 	.word	0x00013470


	//   ....[5]....
        /*0098*/ 	.word	0x000137d0


	//   ....[6]....
        /*009c*/ 	.word	0x000137f0


	//   ....[7]....
        /*00a0*/ 	.word	0x00013810


	//   ....[8]....
        /*00a4*/ 	.word	0x00013830


	//   ....[9]....
        /*00a8*/ 	.word	0x00013850


	//   ....[10]....
        /*00ac*/ 	.word	0x000139d0


	//   ....[11]....
        /*00b0*/ 	.word	0x00013a00


	//   ....[12]....
        /*00b4*/ 	.word	0x00013a10


	//   ....[13]....
        /*00b8*/ 	.word	0x00013a50


	//   ....[14]....
        /*00bc*/ 	.word	0x00013b20


	//   ....[15]....
        /*00c0*/ 	.word	0x00013b50


	//   ....[16]....
        /*00c4*/ 	.word	0x00013b70


	//   ....[17]....
        /*00c8*/ 	.word	0x00013c10


	//   ....[18]....
        /*00cc*/ 	.word	0x00013c70


	//   ....[19]....
        /*00d0*/ 	.word	0x00013d10


	//   ....[20]....
        /*00d4*/ 	.word	0x00013d40


	//----- nvinfo : EIATTR_VRC_CTA_INIT_COUNT
	.align		4
.L_3330:
        /*00d8*/ 	.byte	0x02, 0x4a
	.zero		1
	.zero		1


	//----- nvinfo : EIATTR_EXIT_INSTR_OFFSETS
	.align		4
        /*00dc*/ 	.byte	0x04, 0x1c
        /*00de*/ 	.short	(.L_3332 - .L_3331)


	//   ....[0]....
.L_3331:
        /*00e0*/ 	.word	0x000005c0


	//   ....[1]....
        /*00e4*/ 	.word	0x00014480


	//----- nvinfo : EIATTR_MAX_THREADS
	.align		4
.L_3332:
        /*00e8*/ 	.byte	0x04, 0x05
        /*00ea*/ 	.short	(.L_3334 - .L_3333)
.L_3333:
        /*00ec*/ 	.word	0x00000100
        /*00f0*/ 	.word	0x00000001
        /*00f4*/ 	.word	0x00000001


	//----- nvinfo : EIATTR_CRS_STACK_SIZE
	.align		4
.L_3334:
        /*00f8*/ 	.byte	0x04, 0x1e
        /*00fa*/ 	.short	(.L_3336 - .L_3335)
.L_3335:
        /*00fc*/ 	.word	0x00000000


	//----- nvinfo : EIATTR_CBANK_PARAM_SIZE
	.align		4
.L_3336:
        /*0100*/ 	.byte	0x03, 0x19
        /*0102*/ 	.short	0x00e8


	//----- nvinfo : EIATTR_PARAM_CBANK
	.align		4
        /*0104*/ 	.byte	0x04, 0x0a
        /*0106*/ 	.short	(.L_3338 - .L_3337)
	.align		4
.L_3337:
        /*0108*/ 	.word	index@(.nv.constant0._ZN10layer_norm13ln_fwd_kernelINS_13Kernel_traitsIf6__halffS2_fjLj6144ELj1ELj1ELj8ELj16ENS_18Kernel_traits_baseILj6144EfS2_fS2_fjLj256EEEEELb1ELb1ELb1ELb1EEEvNS_9FwdParamsE)
        /*010c*/ 	.short	0x0380
        /*010e*/ 	.short	0x00e8


	//----- nvinfo : EIATTR_SW_WAR
	.align		4
.L_3338:
        /*0110*/ 	.byte	0x04, 0x36
        /*0112*/ 	.short	(.L_3340 - .L_3339)
.L_3339:
        /*0114*/ 	.word	0x00000008
.L_3340:


//--------------------- .nv.info._ZN10layer_norm13ln_fwd_kernelINS_13Kernel_traitsI6__halfffffjLj6144ELj1ELj1ELj8ELj16ENS_18Kernel_traits_baseILj6144ES2_ffffjLj256EEEEELb0ELb0ELb0ELb0EEEvNS_9FwdParamsE --------------------------
	.section	.nv.info._ZN10layer_norm13ln_fwd_kernelINS_13Kernel_traitsI6__halfffffjLj6144ELj1ELj1ELj8ELj16ENS_18Kernel_traits_baseILj6144ES2_ffffjLj256EEEEELb0ELb0ELb0ELb0EEEvNS_9FwdParamsE,"",@"SHT_CUDA_INFO"
	.sectionflags	@""
	.align	4


	//----- nvinfo : EIATTR_CUDA_API_VERSION
	.align		4
        /*0000*/ 	.byte	0x04, 0x37
        /*0002*/ 	.short	(.L_3342 - .L_3341)
.L_3341:
        /*0004*/ 	.word	0x00000082


	//----- nvinfo : EIATTR_KPARAM_INFO
	.align		4
.L_3342:
        /*0008*/ 	.byte	0x04, 0x17
        /*000a*/ 	.short	(.L_3344 - .L_3343)
.L_3343:
        /*000c*/ 	.word	0x00000000
        /*0010*/ 	.short	0x0000
        /*0012*/ 	.short	0x0000
        /*0014*/ 	.byte	0x00, 0xf0, 0xa1, 0x03


	//----- nvinfo : EIATTR_SPARSE_MMA_MASK
	.align		4
.L_3344:
        /*0018*/ 	.byte	0x03, 0x50
        /*001a*/ 	.short	0x0000


	//----- nvinfo : EIATTR_MAXREG_COUNT
	.align		4
        /*001c*/ 	.byte	0x03, 0x1b
        /*001e*/ 	.short	0x00ff


	//----- nvinfo : EIATTR_NUM_BARRIERS
	.align		4
        /*0020*/ 	.byte	0x02, 0x4c
        /*0022*/ 	.byte	0x01
	.zero		1


	//----- nvinfo : EIATTR_MERCURY_ISA_VERSION
	.align		4
        /*0024*/ 	.byte	0x03, 0x5f
        /*0026*/ 	.short	0x0101


	//----- nvinfo : EIATTR_COOP_GROUP_MASK_REGIDS
	.align		4
        /*0028*/ 	.byte	0x04, 0x29
        /*002a*/ 	.short	(.L_3346 - .L_3345)


	//   ....[0]....
.L_3345:
        /*002c*/ 	.word	0xffffffff


	//   ....[1]....
        /*0030*/ 	.word	0xffffffff


	//   ....[2]....
        /*0034*/ 	.word	0xffffffff


	//   ....[3]....
        /*0038*/ 	.word	0xffffffff


	//   ....[4]....
        /*003c*/ 	.word	0xffffffff


	//   ....[5]....
        /*0040*/ 	.word	0xffffffff


	//   ....[6]....
        /*0044*/ 	.word	0xffffffff


	//   ....[7]....
        /*0048*/ 	.word	0xffffffff


	//   ....[8]....
        /*004c*/ 	.word	0xffffffff


	//   ....[9]....
        /*0050*/ 	.word	0xffffffff


	//   ....[10]....
        /*0054*/ 	.word	0xffffffff


	//   ....[11]....
        /*0058*/ 	.word	0xffffffff


	//   ....[12]....
        /*005c*/ 	.word	0xffffffff


	//   ....[13]....
        /*0060*/ 	.word	0xffffffff


	//   ....[14]....
        /*0064*/ 	.word	0xffffffff


	//   ....[15]....
        /*0068*/ 	.word	0xffffffff


	//   ....[16]....
        /*006c*/ 	.word	0xffffffff


	//   ....[17]....
        /*0070*/ 	.word	0xffffffff


	//   ....[18]....
        /*0074*/ 	.word	0xffffffff


	//   ....[19]....
        /*0078*/ 	.word	0xffffffff


	//   ....[20]....
        /*007c*/ 	.word	0xffffffff


	//----- nvinfo : EIATTR_COOP_GROUP_INSTR_OFFSETS
	.align		4
.L_3346:
        /*0080*/ 	.byte	0x04, 0x28
        /*0082*/ 	.short	(.L_3348 - .L_3347)


	//   ....[0]....
.L_3347:
        /*0084*/ 	.word	0x00001c30


	//   ....[1]....
        /*0088*/ 	.word	0x00001c50


	//   ....[2]....
        /*008c*/ 	.word	0x00001c70


	//   ....[3]....
        /*0090*/ 	.word	0x00001c90


	//   ....[4]....
        /*0094*/ 	.word	0x00001cb0


	//   ....[5]....
        /*0098*/ 	.word	0x00002030


	//   ....[6]....
        /*009c*/ 	.word	0x00002050


	//   ....[7]....
        /*00a0*/ 	.word	0x00002070


	//   ....[8]....
        /*00a4*/ 	.word	0x00002090


	//   ....[9]....
        /*00a8*/ 	.word	0x000020b0


	//   ....[10]....
        /*00ac*/ 	.word	0x00002260


	//   ....[11]....
        /*00b0*/ 	.word	0x000022a0


	//   ....[12]....
        /*00b4*/ 	.word	0x00002340


	//   ....[13]....
        /*00b8*/ 	.word	0x00002360


	//   ....[14]....
        /*00bc*/ 	.word	0x000023c0


	//   ....[15]....
        /*00c0*/ 	.word	0x000023f0


	//   ....[16]....
        /*00c4*/ 	.word	0x00002450


	//   ....[17]....
        /*00c8*/ 	.word	0x000024d0


	//   ....[18]....
        /*00cc*/ 	.word	0x000024e0


	//   ....[19]....
        /*00d0*/ 	.word	0x000025c0


	//   ....[20]....
        /*00d4*/ 	.word	0x000025d0


	//----- nvinfo : EIATTR_VRC_CTA_INIT_COUNT
	.align		4
.L_3348:
        /*00d8*/ 	.byte	0x02, 0x4a
	.zero		1
	.zero		1


	//----- nvinfo : EIATTR_EXIT_INSTR_OFFSETS
	.align		4
        /*00dc*/ 	.byte	0x04, 0x1c
        /*00de*/ 	.short	(.L_3350 - .L_3349)


	//   ....[0]....
.L_3349:
        /*00e0*/ 	.word	0x00000670


	//   ....[1]....
        /*00e4*/ 	.word	0x00003080


	//----- nvinfo : EIATTR_MAX_THREADS
	.align		4
.L_3350:
        /*00e8*/ 	.byte	0x04, 0x05
        /*00ea*/ 	.short	(.L_3352 - .L_3351)
.L_3351:
        /*00ec*/ 	.word	0x00000100
        /*00f0*/ 	.word	0x00000001
        /*00f4*/ 	.word	0x00000001


	//----- nvinfo : EIATTR_CRS_STACK_SIZE
	.align		4
.L_3352:
        /*00f8*/ 	.byte	0x04, 0x1e
        /*00fa*/ 	.short	(.L_3354 - .L_3353)
.L_3353:
        /*00fc*/ 	.word	0x00000000


	//----- nvinfo : EIATTR_CBANK_PARAM_SIZE
	.align		4
.L_3354:
        /*0100*/ 	.byte	0x03, 0x19
        /*0102*/ 	.short	0x00e8


	//----- nvinfo : EIATTR_PARAM_CBANK
	.align		4
        /*0104*/ 	.byte	0x04, 0x0a
        /*0106*/ 	.short	(.L_3356 - .L_3355)
	.align		4
.L_3355:
        /*0108*/ 	.word	index@(.nv.constant0._ZN10layer_norm13ln_fwd_kernelINS_13Kernel_traitsI6__halfffffjLj6144ELj1ELj1ELj8ELj16ENS_18Kernel_traits_baseILj6144ES2_ffffjLj256EEEEELb0ELb0ELb0ELb0EEEvNS_9FwdParamsE)
        /*010c*/ 	.short	0x0380
        /*010e*/ 	.short	0x00e8


	//----- nvinfo : EIATTR_SW_WAR
	.align		4
.L_3356:
        /*0110*/ 	.byte	0x04, 0x36
        /*0112*/ 	.short	(.L_3358 - .L_3357)
.L_3357:
        /*0114*/ 	.word	0x00000008
.L_3358:


//--------------------- .nv.info._ZN10layer_norm13ln_fwd_kernelINS_13Kernel_traitsI6__halfffffjLj6144ELj1ELj1ELj8ELj16ENS_18Kernel_traits_baseILj6144ES2_ffffjLj256EEEEELb0ELb0ELb0ELb1EEEvNS_9FwdParamsE --------------------------
	.section	.nv.info._ZN10layer_norm13ln_fwd_kernelINS_13Kernel_traitsI6__halfffffjLj6144ELj1ELj1ELj8ELj16ENS_18Kernel_traits_baseILj6144ES2_ffffjLj256EEEEELb0ELb0ELb0ELb1EEEvNS_9FwdParamsE,"",@"SHT_CUDA_INFO"
	.sectionflags	@""
	.align	4


	//----- nvinfo : EIATTR_CUDA_API_VERSION
	.align		4
        /*0000*/ 	.byte	0x04, 0x37
        /*0002*/ 	.short	(.L_3360 - .L_3359)
.L_3359:
        /*0004*/ 	.word	0x00000082


	//----- nvinfo : EIATTR_KPARAM_INFO
	.align		4
.L_3360:
        /*0008*/ 	.byte	0x04, 0x17
        /*000a*/ 	.short	(.L_3362 - .L_3361)
.L_3361:
        /*000c*/ 	.word	0x00000000
        /*0010*/ 	.short	0x0000
        /*0012*/ 	.short	0x0000
        /*0014*/ 	.byte	0x00, 0xf0, 0xa1, 0x03


	//----- nvinfo : EIATTR_SPARSE_MMA_MASK
	.align		4
.L_3362:
        /*0018*/ 	.byte	0x03, 0x50
        /*001a*/ 	.short	0x0000


	//----- nvinfo : EIATTR_MAXREG_COUNT
	.align		4
        /*001c*/ 	.byte	0x03, 0x1b
        /*001e*/ 	.short	0x00ff


	//----- nvinfo : EIATTR_NUM_BARRIERS
	.align		4
        /*0020*/ 	.byte	0x02, 0x4c
        /*0022*/ 	.byte	0x01
	.zero		1


	//----- nvinfo : EIATTR_MERCURY_ISA_VERSION
	.align		4
        /*0024*/ 	.byte	0x03, 0x5f
        /*0026*/ 	.short	0x0101


	//----- nvinfo : EIATTR_COOP_GROUP_MASK_REGIDS
	.align		4
        /*0028*/ 	.byte	0x04, 0x29
        /*002a*/ 	.short	(.L_3364 - .L_3363)


	//   ....[0]....
.L_3363:
        /*002c*/ 	.word	0xffffffff


	//   ....[1]....
        /*0030*/ 	.word	0xffffffff


	//   ....[2]....
        /*0034*/ 	.word	0xffffffff


	//   ....[3]....
        /*0038*/ 	.word	0xffffffff


	//   ....[4]....
        /*003c*/ 	.word	0xffffffff


	//   ....[5]....
        /*0040*/ 	.word	0xffffffff


	//   ....[6]....
        /*0044*/ 	.word	0xffffffff


	//   ....[7]....
        /*0048*/ 	.word	0xffffffff


	//   ....[8]....
        /*004c*/ 	.word	0xffffffff


	//   ....[9]....
        /*0050*/ 	.word	0xffffffff


	//   ....[10]....
        /*0054*/ 	.word	0xffffffff


	//   ....[11]....
        /*0058*/ 	.word	0xffffffff


	//   ....[12]....
        /*005c*/ 	.word	0xffffffff


	//   ....[13]....
        /*0060*/ 	.word	0xffffffff


	//   ....[14]....
        /*0064*/ 	.word	0xffffffff


	//   ....[15]....
        /*0068*/ 	.word	0xffffffff


	//   ....[16]....
        /*006c*/ 	.word	0xffffffff


	//   ....[17]....
        /*0070*/ 	.word	0xffffffff


	//   ....[18]....
        /*0074*/ 	.word	0xffffffff


	//   ....[19]....
        /*0078*/ 	.word	0xffffffff


	//   ....[20]....
        /*007c*/ 	.word	0xffffffff


	//----- nvinfo : EIATTR_COOP_GROUP_INSTR_OFFSETS
	.align		4
.L_3364:
        /*0080*/ 	.byte	0x04, 0x28
        /*0082*/ 	.short	(.L_3366 - .L_3365)


	//   ....[0]....
.L_3365:
        /*0084*/ 	.word	0x00001680


	//   ....[1]....
        /*0088*/ 	.word	0x000016a0


	//   ....[2]....
        /*008c*/ 	.word	0x000016c0


	//   ....[3]....
        /*0090*/ 	.word	0x000016e0


	//   ....[4]....
        /*0094*/ 	.word	0x00001700


	//   ....[5]....
        /*0098*/ 	.word	0x00001a30


	//   ....[6]....
        /*009c*/ 	.word	0x00001a50


	//   ....[7]....
        /*00a0*/ 	.word	0x00001a70


	//   ....[8]....
        /*00a4*/ 	.word	0x00001aa0


	//   ....[9]....
        /*00a8*/ 	.word	0x00001ae0


	//   ....[10]....
        /*00ac*/ 	.word	0x00001c90


	//   ....[11]....
        /*00b0*/ 	.word	0x00001cd0


	//   ....[12]....
        /*00b4*/ 	.word	0x00001d60


	//   ....[13]....
        /*00b8*/ 	.word	0x00001d80


	//   ....[14]....
        /*00bc*/ 	.word	0x00001de0


	//   ....[15]....
        /*00c0*/ 	.word	0x00001e70


	//   ....[16]....
        /*00c4*/ 	.word	0x00001ed0


	//   ....[17]....
        /*00c8*/ 	.word	0x00001ee0


	//   ....[18]....
        /*00cc*/ 	.word	0x00001f90


	//   ....[19]....
        /*00d0*/ 	.word	0x00001fb0


	//   ....[20]....
        /*00d4*/ 	.word	0x00001ff0


	//----- nvinfo : EIATTR_VRC_CTA_INIT_COUNT
	.align		4
.L_3366:
        /*00d8*/ 	.byte	0x02, 0x4a
	.zero		1
	.zero		1


	//----- nvinfo : EIATTR_EXIT_INSTR_OFFSETS
	.align		4
        /*00dc*/ 	.byte	0x04, 0x1c
        /*00de*/ 	.short	(.L_3368 - .L_3367)


	//   ....[0]....
.L_3367:
        /*00e0*/ 	.word	0x00000200


	//   ....[1]....
        /*00e4*/ 	.word	0x00002650


	//----- nvinfo : EIATTR_MAX_THREADS
	.align		4
.L_3368:
        /*00e8*/ 	.byte	0x04, 0x05
        /*00ea*/ 	.short	(.L_3370 - .L_3369)
.L_3369:
        /*00ec*/ 	.word	0x00000100
        /*00f0*/ 	.word	0x00000001
        /*00f4*/ 	.word	0x00000001


	//----- nvinfo : EIATTR_CRS_STACK_SIZE
	.align		4
.L_3370:
        /*00f8*/ 	.byte	0x04, 0x1e
        /*00fa*/ 	.short	(.L_3372 - .L_3371)
.L_3371:
        /*00fc*/ 	.word	0x00000000


	//----- nvinfo : EIATTR_CBANK_PARAM_SIZE
	.align		4
.L_3372:
        /*0100*/ 	.byte	0x03, 0x19
        /*0102*/ 	.short	0x00e8


	//----- nvinfo : EIATTR_PARAM_CBANK
	.align		4
        /*0104*/ 	.byte	0x04, 0x0a
        /*0106*/ 	.short	(.L_3374 - .L_3373)
	.align		4
.L_3373:
        /*0108*/ 	.word	index@(.nv.constant0._ZN10layer_norm13ln_fwd_kernelINS_13Kernel_traitsI6__halfffffjLj6144ELj1ELj1ELj8ELj16ENS_18Kernel_traits_baseILj6144ES2_ffffjLj256EEEEELb0ELb0ELb0ELb1EEEvNS_9FwdParamsE)
        /*010c*/ 	.short	0x0380
        /*010e*/ 	.short	0x00e8


	//----- nvinfo : EIATTR_SW_WAR
	.align		4
.L_3374:
        /*0110*/ 	.byte	0x04, 0x36
        /*0112*/ 	.short	(.L_3376 - .L_3375)
.L_3375:
        /*0114*/ 	.word	0x00000008
.L_3376:


//--------------------- .nv.info._ZN10layer_norm13ln_fwd_kernelINS_13Kernel_traitsI6__halfffffjLj6144ELj1ELj1ELj8ELj16ENS_18Kernel_traits_baseILj6144ES2_ffffjLj256EEEEELb0ELb0ELb1ELb0EEEvNS_9FwdParamsE --------------------------
	.section	.nv.info._ZN10layer_norm13ln_fwd_kernelINS_13Kernel_traitsI6__halfffffjLj6144ELj1ELj1ELj8ELj16ENS_18Kernel_traits_baseILj6144ES2_ffffjLj256EEEEELb0ELb0ELb1ELb0EEEvNS_9FwdParamsE,"",@"SHT_CUDA_INFO"
	.sectionflags	@""
	.align	4


	//----- nvinfo : EIATTR_CUDA_API_VERSION
	.align		4
        /*0000*/ 	.byte	0x04, 0x37
        /*0002*/ 	.short	(.L_3378 - .L_3377)
.L_3377:
        /*0004*/ 	.word	0x00000082


	//----- nvinfo : EIATTR_KPARAM_INFO
	.align		4
.L_3378:
        /*0008*/ 	.byte	0x04, 0x17
        /*000a*/ 	.short	(.L_3380 - .L_3379)
.L_3379:
        /*000c*/ 	.word	0x00000000
        /*0010*/ 	.short	0x0000
        /*0012*/ 	.short	0x0000
        /*0014*/ 	.byte	0x00, 0xf0, 0xa1, 0x03


	//----- nvinfo : EIATTR_SPARSE_MMA_MASK
	.align		4
.L_3380:
        /*0018*/ 	.byte	0x03, 0x50
        /*001a*/ 	.short	0x0000


	//----- nvinfo : EIATTR_MAXREG_COUNT
	.align		4
        /*001c*/ 	.byte	0x03, 0x1b
        /*001e*/ 	.short	0x00ff


	//----- nvinfo : EIATTR_NUM_BARRIERS
	.align		4
        /*0020*/ 	.byte	0x02, 0x4c
        /*0022*/ 	.byte	0x01
	.zero		1


	//----- nvinfo : EIATTR_MERCURY_ISA_VERSION
	.align		4
        /*0024*/ 	.byte	0x03, 0x5f
        /*0026*/ 	.short	0x0101


	//----- nvinfo : EIATTR_COOP_GROUP_MASK_REGIDS
	.align		4
        /*0028*/ 	.byte	0x04, 0x29
        /*002a*/ 	.short	(.L_3382 - .L_3381)


	//   ....[0]....
.L_3381:
        /*002c*/ 	.word	0xffffffff


	//   ....[1]....
        /*0030*/ 	.word	0xffffffff


	//   ....[2]....
        /*0034*/ 	.word	0xffffffff


	//   ....[3]....
        /*0038*/ 	.word	0xffffffff


	//   ....[4]....
        /*003c*/ 	.word	0xffffffff


	//   ....[5]....
        /*0040*/ 	.word	0xffffffff


	//   ....[6]....
        /*0044*/ 	.word	0xffffffff


	//   ....[7]....
        /*0048*/ 	.word	0xffffffff


	//   ....[8]....
        /*004c*/ 	.word	0xffffffff


	//   ....[9]....
        /*0050*/ 	.word	0xffffffff


	//   ....[10]....
        /*0054*/ 	.word	0xffffffff


	//   ....[11]....
        /*0058*/ 	.word	0xffffffff


	//   ....[12]....
        /*005c*/ 	.word	0xffffffff


	//   ....[13]....
        /*0060*/ 	.word	0xffffffff


	//   ....[14]....
        /*0064*/ 	.word	0xffffffff


	//   ....[15]....
        /*0068*/ 	.word	0xffffffff


	//   ....[16]....
        /*006c*/ 	.word	0xffffffff


	//   ....[17]....
        /*0070*/ 	.word	0xffffffff


	//   ....[18]....
        /*0074*/ 	.word	0xffffffff


	//   ....[19]....
        /*0078*/ 	.word	0xffffffff


	//   ....[20]....
        /*007c*/ 	.word	0xffffffff


	//----- nvinfo : EIATTR_COOP_GROUP_INSTR_OFFSETS
	.align		4
.L_3382:
        /*0080*/ 	.byte	0x04, 0x28
        /*0082*/ 	.short	(.L_3384 - .L_3383)


	//   ....[0]....
.L_3383:
        /*0084*/ 	.word	0x00001a50


	//   ....[1]....
        /*0088*/ 	.word	0x00001a70


	//   ....[2]....
        /*008c*/ 	.word	0x00001a90


	//   ....[3]....
        /*0090*/ 	.word	0x00001ab0


	//   ....[4]....
        /*0094*/ 	.word	0x00001ad0


	//   ....[5]....
        /*0098*/ 	.word	0x00001e40


	//   ....[6]....
        /*009c*/ 	.word	0x00001e60


	//   ....[7]....
        /*00a0*/ 	.word	0x00001e90


	//   ....[8]....
        /*00a4*/ 	.word	0x00001ec0


	//   ....[9]....
        /*00a8*/ 	.word	0x00001ef0


	//   ....[10]....
        /*00ac*/ 	.word	0x00002090


	//   ....[11]....
        /*00b0*/ 	.word	0x000020c0


	//   ....[12]....
        /*00b4*/ 	.word	0x00002170


	//   ....[13]....
        /*00b8*/ 	.word	0x000021c0


	//   ....[14]....
        /*00bc*/ 	.word	0x000021d0


	//   ....[15]....
        /*00c0*/ 	.word	0x00002260


	//   ....[16]....
        /*00c4*/ 	.word	0x000022c0


	//   ....[17]....
        /*00c8*/ 	.word	0x000022d0


	//   ....[18]....
        /*00cc*/ 	.word	0x00002370


	//   ....[19]....
        /*00d0*/ 	.word	0x000023a0


	//   ....[20]....
        /*00d4*/ 	.word	0x000023e0


	//----- nvinfo : EIATTR_VRC_CTA_INIT_COUNT
	.align		4
.L_3384:
        /*00d8*/ 	.byte	0x02, 0x4a
	.zero		1
	.zero		1


	//----- nvinfo : EIATTR_EXIT_INSTR_OFFSETS
	.align		4
        /*00dc*/ 	.byte	0x04, 0x1c
        /*00de*/ 	.short	(.L_3386 - .L_3385)


	//   ....[0]....
.L_3385:
        /*00e0*/ 	.word	0x00000690


	//   ....[1]....
        /*00e4*/ 	.word	0x00002f10


	//----- nvinfo : EIATTR_MAX_THREADS
	.align		4
.L_3386:
        /*00e8*/ 	.byte	0x04, 0x05
        /*00ea*/ 	.short	(.L_3388 - .L_3387)
.L_3387:
        /*00ec*/ 	.word	0x00000100
        /*00f0*/ 	.word	0x00000001
        /*00f4*/ 	.word	0x00000001


	//----- nvinfo : EIATTR_CRS_STACK_SIZE
	.align		4
.L_3388:
        /*00f8*/ 	.byte	0x04, 0x1e
        /*00fa*/ 	.short	(.L_3390 - .L_3389)
.L_3389:
        /*00fc*/ 	.word	0x00000000


	//----- nvinfo : EIATTR_CBANK_PARAM_SIZE
	.align		4
.L_3390:
        /*0100*/ 	.byte	0x03, 0x19
        /*0102*/ 	.short	0x00e8


	//----- nvinfo : EIATTR_PARAM_CBANK
	.align		4
        /*0104*/ 	.byte	0x04, 0x0a
        /*0106*/ 	.short	(.L_3392 - .L_3391)
	.align		4
.L_3391:
        /*0108*/ 	.word	index@(.nv.constant0._ZN10layer_norm13ln_fwd_kernelINS_13Kernel_traitsI6__halfffffjLj6144ELj1ELj1ELj8ELj16ENS_18Kernel_traits_baseILj6144ES2_ffffjLj256EEEEELb0ELb0ELb1ELb0EEEvNS_9FwdParamsE)
        /*010c*/ 	.short	0x0380
        /*010e*/ 	.short	0x00e8


	//----- nvinfo : EIATTR_SW_WAR
	.align		4
.L_3392:
        /*0110*/ 	.byte	0x04, 0x36
        /*0112*/ 	.short	(.L_3394 - .L_3393)
.L_3393:
        /*0114*/ 	.word	0x00000008
.L_3394:


//--------------------- .nv.info._ZN10layer_norm13ln_fwd_kernelINS_13Kernel_traitsI6__halfffffjLj6144ELj1ELj1ELj8ELj16ENS_18Kernel_traits_baseILj6144ES2_ffffjLj256EEEEELb0ELb0ELb1ELb1EEEvNS_9FwdParamsE --------------------------
	.section	.nv.info._ZN10layer_norm13ln_fwd_kernelINS_13Kernel_traitsI6__halfffffjLj6144ELj1ELj1ELj8ELj16ENS_18Kernel_traits_baseILj6144ES2_ffffjLj256EEEEELb0ELb0ELb1ELb1EEEvNS_9FwdParamsE,"",@"SHT_CUDA_INFO"
	.sectionflags	@""
	.align	4


	//----- nvinfo : EIATTR_CUDA_API_VERSION
	.align		4
        /*0000*/ 	.byte	0x04, 0x37
        /*0002*/ 	.short	(.L_3396 - .L_3395)
.L_3395:
        /*0004*/ 	.word	0x00000082


	//----- nvinfo : EIATTR_KPARAM_INFO
	.align		4
.L_3396:
        /*0008*/ 	.byte	0x04, 0x17
        /*000a*/ 	.short	(.L_3398 - .L_3397)
.L_3397:
        /*000c*/ 	.word	0x00000000
        /*0010*/ 	.short	0x0000
        /*0012*/ 	.short	0x0000
        /*0014*/ 	.byte	0x00, 0xf0, 0xa1, 0x03


	//----- nvinfo : EIATTR_SPARSE_MMA_MASK
	.align		4
.L_3398:
        /*0018*/ 	.byte	0x03, 0x50
        /*001a*/ 	.short	0x0000


	//----- nvinfo : EIATTR_MAXREG_COUNT
	.align		4
        /*001c*/ 	.byte	0x03, 0x1b
        /*001e*/ 	.short	0x00ff


	//----- nvinfo : EIATTR_NUM_BARRIERS
	.align		4
        /*0020*/ 	.byte	0x02, 0x4c
        /*0022*/ 	.byte	0x01
	.zero		1


	//----- nvinfo : EIATTR_MERCURY_ISA_VERSION
	.align		4
        /*0024*/ 	.byte	0x03, 0x5f
        /*0026*/ 	.short	0x0101


	//----- nvinfo : EIATTR_COOP_GROUP_MASK_REGIDS
	.align		4
        /*0028*/ 	.byte	0x04, 0x29
        /*002a*/ 	.short	(.L_3400 - .L_3399)


	//   ....[0]....
.L_3399:
        /*002c*/ 	.word	0xffffffff


	//   ....[1]....
        /*0030*/ 	.word	0xffffffff


	//   ....[2]....
        /*0034*/ 	.word	0xffffffff


	//   ....[3]....
        /*0038*/ 	.word	0xffffffff


	//   ....[4]....
        /*003c*/ 	.word	0xffffffff


	//   ....[5]....
        /*0040*/ 	.word	0xffffffff


	//   ....[6]....
        /*0044*/ 	.word	0xffffffff


	//   ....[7]....
        /*0048*/ 	.word	0xffffffff


	//   ....[8]....
        /*004c*/ 	.word	0xffffffff


	//   ....[9]....
        /*0050*/ 	.word	0xffffffff


	//   ....[10]....
        /*0054*/ 	.word	0xffffffff


	//   ....[11]....
        /*0058*/ 	.word	0xffffffff


	//   ....[12]....
        /*005c*/ 	.word	0xffffffff


	//   ....[13]....
        /*0060*/ 	.word	0xffffffff


	//   ....[14]....
        /*0064*/ 	.word	0xffffffff


	//   ....[15]....
        /*0068*/ 	.word	0xffffffff


	//   ....[16]....
        /*006c*/ 	.word	0xffffffff


	//   ....[17]....
        /*0070*/ 	.word	0xffffffff


	//   ....[18]....
        /*0074*/ 	.word	0xffffffff


	//   ....[19]....
        /*0078*/ 	.word	0xffffffff


	//   ....[20]....
        /*007c*/ 	.word	0xffffffff


	//----- nvinfo : EIATTR_COOP_GROUP_INSTR_OFFSETS
	.align		4
.L_3400:
        /*0080*/ 	.byte	0x04, 0x28
        /*0082*/ 	.short	(.L_3402 - .L_3401)


	//   ....[0]....
.L_3401:
        /*0084*/ 	.word	0x00001360


	//   ....[1]....
        /*0088*/ 	.word	0x00001380


	//   ....[2]....
        /*008c*/ 	.word	0x000013a0


	//   ....[3]....
        /*0090*/ 	.word	0x000013c0


	//   ....[4]....
        /*0094*/ 	.word	0x000013e0


	//   ....[5]....
        /*0098*/ 	.word	0x00001710


	//   ....[6]....
        /*009c*/ 	.word	0x00001730


	//   ....[7]....
        /*00a0*/ 	.word	0x00001750


	//   ....[8]....
        /*00a4*/ 	.word	0x00001780


	//   ....[9]....
        /*00a8*/ 	.word	0x000017b0


	//   ....[10]....
        /*00ac*/ 	.word	0x00001960


	//   ....[11]....
        /*00b0*/ 	.word	0x00001990


	//   ....[12]....
        /*00b4*/ 	.word	0x000019a0


	//   ....[13]....
        /*00b8*/ 	.word	0x00001a40


	//   ....[14]....
        /*00bc*/ 	.word	0x00001aa0


	//   ....[15]....
        /*00c0*/ 	.word	0x00001ac0


	//   ....[16]....
        /*00c4*/ 	.word	0x00001b70


	//   ....[17]....
        /*00c8*/ 	.word	0x00001b90


	//   ....[18]....
        /*00cc*/ 	.word	0x00001bb0


	//   ....[19]....
        /*00d0*/ 	.word	0x00001cb0


	//   ....[20]....
        /*00d4*/ 	.word	0x00001cc0


	//----- nvinfo : EIATTR_VRC_CTA_INIT_COUNT
	.align		4
.L_3402:
        /*00d8*/ 	.byte	0x02, 0x4a
	.zero		1
	.zero		1


	//----- nvinfo : EIATTR_EXIT_INSTR_OFFSETS
	.align		4
        /*00dc*/ 	.byte	0x04, 0x1c
        /*00de*/ 	.short	(.L_3404 - .L_3403)


	//   ....[0]....
.L_3403:
        /*00e0*/ 	.word	0x00000210


	//   ....[1]....
        /*00e4*/ 	.word	0x00002790


	//----- nvinfo : EIATTR_MAX_THREADS
	.align		4
.L_3404:
        /*00e8*/ 	.byte	0x04, 0x05
        /*00ea*/ 	.short	(.L_3406 - .L_3405)
.L_3405:
        /*00ec*/ 	.word	0x00000100
        /*00f0*/ 	.word	0x00000001
        /*00f4*/ 	.word	0x00000001


	//----- nvinfo : EIATTR_CRS_STACK_SIZE
	.align		4
.L_3406:
        /*00f8*/ 	.byte	0x04, 0x1e
        /*00fa*/ 	.short	(.L_3408 - .L_3407)
.L_3407:
        /*00fc*/ 	.word	0x00000000


	//----- nvinfo : EIATTR_CBANK_PARAM_SIZE
	.align		4
.L_3408:
        /*0100*/ 	.byte	0x03, 0x19
        /*0102*/ 	.short	0x00e8


	//----- nvinfo : EIATTR_PARAM_CBANK
	.align		4
        /*0104*/ 	.byte	0x04, 0x0a
        /*0106*/ 	.short	(.L_3410 - .L_3409)
	.align		4
.L_3409:
        /*0108*/ 	.word	index@(.nv.constant0._ZN10layer_norm13ln_fwd_kernelINS_13Kernel_traitsI6__halfffffjLj6144ELj1ELj1ELj8ELj16ENS_18Kernel_traits_baseILj6144ES2_ffffjLj256EEEEELb0ELb0ELb1ELb1EEEvNS_9FwdParamsE)
        /*010c*/ 	.short	0x0380
        /*010e*/ 	.short	0x00e8


	//----- nvinfo : EIATTR_SW_WAR
	.align		4
.L_3410:
        /*0110*/ 	.byte	0x04, 0x36
        /*0112*/ 	.short	(.L_3412 - .L_3411)
.L_3411:
        /*0114*/ 	.word	0x00000008
.L_3412:


//--------------------- .nv.info._ZN10layer_norm13ln_fwd_kernelINS_13Kernel_traitsI6__halfffffjLj6144ELj1ELj1ELj8ELj16ENS_18Kernel_traits_baseILj6144ES2_ffffjLj256EEEEELb0ELb1ELb0ELb0EEEvNS_9FwdParamsE --------------------------
	.section	.nv.info._ZN10layer_norm13ln_fwd_kernelINS_13Kernel_traitsI6__halfffffjLj6144ELj1ELj1ELj8ELj16ENS_18Kernel_traits_baseILj6144ES2_ffffjLj256EEEEELb0ELb1ELb0ELb0EEEvNS_9FwdParamsE,"",@"SHT_CUDA_INFO"
	.sectionflags	@""
	.align	4


	//----- nvinfo : EIATTR_CUDA_API_VERSION
	.align		4
        /*0000*/ 	.byte	0x04, 0x37
        /*0002*/ 	.short	(.L_3414 - .L_3413)
.L_3413:
        /*0004*/ 	.word	0x00000082


	//----- nvinfo : EIATTR_KPARAM_INFO
	.align		4
.L_3414:
        /*0008*/ 	.byte	0x04, 0x17
        /*000a*/ 	.short	(.L_3416 - .L_3415)
.L_3415:
        /*000c*/ 	.word	0x00000000
        /*0010*/ 	.short	0x0000
        /*0012*/ 	.short	0x0000
        /*0014*/ 	.byte	0x00, 0xf0, 0xa1, 0x03


	//----- nvinfo : EIATTR_SPARSE_MMA_MASK
	.align		4
.L_3416:
        /*0018*/ 	.byte	0x03, 0x50
        /*001a*/ 	.short	0x0000


	//----- nvinfo : EIATTR_MAXREG_COUNT
	.align		4
        /*001c*/ 	.byte	0x03, 0x1b
        /*001e*/ 	.short	0x00ff


	//----- nvinfo : EIATTR_NUM_BARRIERS
	.align		4
        /*0020*/ 	.byte	0x02, 0x4c
        /*0022*/ 	.byte	0x01
	.zero		1


	//----- nvinfo : EIATTR_MERCURY_ISA_VERSION
	.align		4
        /*0024*/ 	.byte	0x03, 0x5f
        /*0026*/ 	.short	0x0101


	//----- nvinfo : EIATTR_COOP_GROUP_MASK_REGIDS
	.align		4
        /*0028*/ 	.byte	0x04, 0x29
        /*002a*/ 	.short	(.L_3418 - .L_3417)


	//   ....[0]....
.L_3417:
        /*002c*/ 	.word	0xffffffff


	//   ....[1]....
        /*0030*/ 	.word	0xffffffff


	//   ....[2]....
        /*0034*/ 	.word	0xffffffff


	//   ....[3]....
        /*0038*/ 	.word	0xffffffff


	//   ....[4]....
        /*003c*/ 	.word	0xffffffff


	//   ....[5]....
        /*0040*/ 	.word	0xffffffff


	//   ....[6]....
        /*0044*/ 	.word	0xffffffff


	//   ....[7]....
        /*0048*/ 	.word	0xffffffff


	//   ....[8]....
        /*004c*/ 	.word	0xffffffff


	//   ....[9]....
        /*0050*/ 	.word	0xffffffff


	//   ....[10]....
        /*0054*/ 	.word	0xffffffff


	//   ....[11]....
        /*0058*/ 	.word	0xffffffff


	//   ....[12]....
        /*005c*/ 	.word	0xffffffff


	//   ....[13]....
        /*0060*/ 	.word	0xffffffff


	//   ....[14]....
        /*0064*/ 	.word	0xffffffff


	//   ....[15]....
        /*0068*/ 	.word	0xffffffff


	//   ....[16]....
        /*006c*/ 	.word	0xffffffff


	//   ....[17]....
        /*0070*/ 	.word	0xffffffff


	//   ....[18]....
        /*0074*/ 	.word	0xffffffff


	//   ....[19]....
        /*0078*/ 	.word	0xffffffff


	//   ....[20]....
        /*007c*/ 	.word	0xffffffff


	//----- nvinfo : EIATTR_COOP_GROUP_INSTR_OFFSETS
	.align		4
.L_3418:
        /*0080*/ 	.byte	0x04, 0x28
        /*0082*/ 	.short	(.L_3420 - .L_3419)


	//   ....[0]....
.L_3419:
        /*0084*/ 	.word	0x00002300


	//   ....[1]....
        /*0088*/ 	.word	0x00002320


	//   ....[2]....
        /*008c*/ 	.word	0x00002340


	//   ....[3]....
        /*0090*/ 	.word	0x00002360


	//   ....[4]....
        /*0094*/ 	.word	0x00002380


	//   ....[5]....
        /*0098*/ 	.word	0x00002720


	//   ....[6]....
        /*009c*/ 	.word	0x00002740


	//   ....[7]....
        /*00a0*/ 	.word	0x00002760


	//   ....[8]....
        /*00a4*/ 	.word	0x00002780


	//   ....[9]....
        /*00a8*/ 	.word	0x000027a0


	//   ....[10]....
        /*00ac*/ 	.word	0x00002930


	//   ....[11]....
        /*00b0*/ 	.word	0x00002970


	//   ....[12]....
        /*00b4*/ 	.word	0x00002a10


	//   ....[13]....
        /*00b8*/ 	.word	0x00002a30


	//   ....[14]....
        /*00bc*/ 	.word	0x00002a60


	//   ....[15]....
        /*00c0*/ 	.word	0x00002ab0


	//   ....[16]....
        /*00c4*/ 	.word	0x00002ad0


	//   ....[17]....
        /*00c8*/ 	.word	0x00002ba0


	//   ....[18]....
        /*00cc*/ 	.word	0x00002bd0


	//   ....[19]....
        /*00d0*/ 	.word	0x00002c50


	//   ....[20]....
        /*00d4*/ 	.word	0x00002ca0


	//----- nvinfo : EIATTR_VRC_CTA_INIT_COUNT
	.align		4
.L_3420:
        /*00d8*/ 	.byte	0x02, 0x4a
	.zero		1
	.zero		1


	//----- nvinfo : EIATTR_EXIT_INSTR_OFFSETS
	.align		4
        /*00dc*/ 	.byte	0x04, 0x1c
        /*00de*/ 	.short	(.L_3422 - .L_3421)


	//   ....[0]....
.L_3421:
        /*00e0*/ 	.word	0x000008f0


	//   ....[1]....
        /*00e4*/ 	.word	0x00003750


	//----- nvinfo : EIATTR_MAX_THREADS
	.align		4
.L_3422:
        /*00e8*/ 	.byte	0x04, 0x05
        /*00ea*/ 	.short	(.L_3424 - .L_3423)
.L_3423:
        /*00ec*/ 	.word	0x00000100
        /*00f0*/ 	.word	0x00000001
        /*00f4*/ 	.word	0x00000001


	//----- nvinfo : EIATTR_CRS_STACK_SIZE
	.align		4
.L_3424:
        /*00f8*/ 	.byte	0x04, 0x1e
        /*00fa*/ 	.short	(.L_3426 - .L_3425)
.L_3425:
        /*00fc*/ 	.word	0x00000000


	//----- nvinfo : EIATTR_CBANK_PARAM_SIZE
	.align		4
.L_3426:
        /*0100*/ 	.byte	0x03, 0x19
        /*0102*/ 	.short	0x00e8


	//----- nvinfo : EIATTR_PARAM_CBANK
	.align		4
        /*0104*/ 	.byte	0x04, 0x0a
        /*0106*/ 	.short	(.L_3428 - .L_3427)
	.align		4
.L_3427:
        /*0108*/ 	.word	index@(.nv.constant0._ZN10layer_norm13ln_fwd_kernelINS_13Kernel_traitsI6__halfffffjLj6144ELj1ELj1ELj8ELj16ENS_18Kernel_traits_baseILj6144ES2_ffffjLj256EEEEELb0ELb1ELb0ELb0EEEvNS_9FwdParamsE)
        /*010c*/ 	.short	0x0380
        /*010e*/ 	.short	0x00e8


	//----- nvinfo : EIATTR_SW_WAR
	.align		4
.L_3428:
        /*0110*/ 	.byte	0x04, 0x36
        /*0112*/ 	.short	(.L_3430 - .L_3429)
.L_3429:
        /*0114*/ 	.word	0x00000008
.L_3430:


//--------------------- .nv.info._ZN10layer_norm13ln_fwd_kernelINS_13Kernel_traitsI6__halfffffjLj6144ELj1ELj1ELj8ELj16ENS_18Kernel_traits_baseILj6144ES2_ffffjLj256EEEEELb0ELb1ELb0ELb1EEEvNS_9FwdParamsE --------------------------
	.section	.nv.info._ZN10layer_norm13ln_fwd_kernelINS_13Kernel_traitsI6__halfffffjLj6144ELj1ELj1ELj8ELj16ENS_18Kernel_traits_baseILj6144ES2_ffffjLj256EEEEELb0ELb1ELb0ELb1EEEvNS_9FwdParamsE,"",@"SHT_CUDA_INFO"
	.sectionflags	@""
	.align	4


	//----- nvinfo : EIATTR_CUDA_API_VERSION
	.align		4
        /*0000*/ 	.byte	0x04, 0x37
        /*0002*/ 	.short	(.L_3432 - .L_3431)
.L_3431:
        /*0004*/ 	.word	0x00000082


	//----- nvinfo : EIATTR_KPARAM_INFO
	.align		4
.L_3432:
        /*0008*/ 	.byte	0x04, 0x17
        /*000a*/ 	.short	(.L_3434 - .L_3433)
.L_3433:
        /*000c*/ 	.word	0x00000000
        /*0010*/ 	.short	0x0000
        /*0012*/ 	.short	0x0000
        /*0014*/ 	.byte	0x00, 0xf0, 0xa1, 0x03


	//----- nvinfo : EIATTR_SPARSE_MMA_MASK
	.align		4
.L_3434:
        /*0018*/ 	.byte	0x03, 0x50
        /*001a*/ 	.short	0x0000


	//----- nvinfo : EIATTR_MAXREG_COUNT
	.align		4
        /*001c*/ 	.byte	0x03, 0x1b
        /*001e*/ 	.short	0x00ff


	//----- nvinfo : EIATTR_NUM_BARRIERS
	.align		4
        /*0020*/ 	.byte	0x02, 0x4c
        /*0022*/ 	.byte	0x01
	.zero		1


	//----- nvinfo : EIATTR_MERCURY_ISA_VERSION
	.align		4
        /*0024*/ 	.byte	0x03, 0x5f
        /*0026*/ 	.short	0x0101


	//----- nvinfo : EIATTR_COOP_GROUP_MASK_REGIDS
	.align		4
        /*0028*/ 	.byte	0x04, 0x29
        /*002a*/ 	.short	(.L_3436 - .L_3435)


	//   ....[0]....
.L_3435:
        /*002c*/ 	.word	0xffffffff


	//   ....[1]....
        /*0030*/ 	.word	0xffffffff


	//   ....[2]....
        /*0034*/ 	.word	0xffffffff


	//   ....[3]....
        /*0038*/ 	.word	0xffffffff


	//   ....[4]....
        /*003c*/ 	.word	0xffffffff


	//   ....[5]....
        /*0040*/ 	.word	0xffffffff


	//   ....[6]....
        /*0044*/ 	.word	0xffffffff


	//   ....[7]....
        /*0048*/ 	.word	0xffffffff


	//   ....[8]....
        /*004c*/ 	.word	0xffffffff


	//   ....[9]....
        /*0050*/ 	.word	0xffffffff


	//   ....[10]....
        /*0054*/ 	.word	0xffffffff


	//   ....[11]....
        /*0058*/ 	.word	0xffffffff


	//   ....[12]....
        /*005c*/ 	.word	0xffffffff


	//   ....[13]....
        /*0060*/ 	.word	0xffffffff


	//   ....[14]....
        /*0064*/ 	.word	0xffffffff


	//   ....[15]....
        /*0068*/ 	.word	0xffffffff


	//   ....[16]....
        /*006c*/ 	.word	0xffffffff


	//   ....[17]....
        /*0070*/ 	.word	0xffffffff


	//   ....[18]....
        /*0074*/ 	.word	0xffffffff


	//   ....[19]....
        /*0078*/ 	.word	0xffffffff


	//   ....[20]....
        /*007c*/ 	.word	0xffffffff


	//----- nvinfo : EIATTR_COOP_GROUP_INSTR_OFFSETS
	.align		4
.L_3436:
        /*0080*/ 	.byte	0x04, 0x28
        /*0082*/ 	.short	(.L_3438 - .L_3437)


	//   ....[0]....
.L_3437:
        /*0084*/ 	.word	0x00001ae0


	//   ....[1]....
        /*0088*/ 	.word	0x00001b00


	//   ....[2]....
        /*008c*/ 	.word	0x00001b20


	//   ....[3]....
        /*0090*/ 	.word	0x00001b40


	//   ....[4]....
        /*0094*/ 	.word	0x00001b60


	//   ....[5]....
        /*0098*/ 	.word	0x00001e90


	//   ....[6]....
        /*009c*/ 	.word	0x00001eb0


	//   ....[7]....
        /*00a0*/ 	.word	0x00001ed0


	//   ....[8]....
        /*00a4*/ 	.word	0x00001ef0


	//   ....[9]....
        /*00a8*/ 	.word	0x00001f10


	//   ....[10]....
        /*00ac*/ 	.word	0x000020e0


	//   ....[11]....
        /*00b0*/ 	.word	0x00002120


	//   ....[12]....
        /*00b4*/ 	.word	0x00002140


	//   ....[13]....
        /*00b8*/ 	.word	0x00002150


	//   ....[14]....
        /*00bc*/ 	.word	0x000021e0


	//   ....[15]....
        /*00c0*/ 	.word	0x00002240


	//   ....[16]....
        /*00c4*/ 	.word	0x00002250


	//   ....[17]....
        /*00c8*/ 	.word	0x000022d0


	//   ....[18]....
        /*00cc*/ 	.word	0x00002330


	//   ....[19]....
        /*00d0*/ 	.word	0x000023e0


	//   ....[20]....
        /*00d4*/ 	.word	0x00002410


	//----- nvinfo : EIATTR_VRC_CTA_INIT_COUNT
	.align		4
.L_3438:
        /*00d8*/ 	.byte	0x02, 0x4a
	.zero		1
	.zero		1


	//----- nvinfo : EIATTR_EXIT_INSTR_OFFSETS
	.align		4
        /*00dc*/ 	.byte	0x04, 0x1c
        /*00de*/ 	.short	(.L_3440 - .L_3439)


	//   ....[0]....
.L_3439:
        /*00e0*/ 	.word	0x000003b0


	//   ....[1]....
        /*00e4*/ 	.word	0x00002a60


	//----- nvinfo : EIATTR_MAX_THREADS
	.align		4
.L_3440:
        /*00e8*/ 	.byte	0x04, 0x05
        /*00ea*/ 	.short	(.L_3442 - .L_3441)
.L_3441:
        /*00ec*/ 	.word	0x00000100
        /*00f0*/ 	.word	0x00000001
        /*00f4*/ 	.word	0x00000001


	//----- nvinfo : EIATTR_CRS_STACK_SIZE
	.align		4
.L_3442:
        /*00f8*/ 	.byte	0x04, 0x1e
        /*00fa*/ 	.short	(.L_3444 - .L_3443)
.L_3443:
        /*00fc*/ 	.word	0x00000000


	//----- nvinfo : EIATTR_CBANK_PARAM_SIZE
	.align		4
.L_3444:
        /*0100*/ 	.byte	0x03, 0x19
        /*0102*/ 	.short	0x00e8


	//----- nvinfo : EIATTR_PARAM_CBANK
	.align		4
        /*0104*/ 	.byte	0x04, 0x0a
        /*0106*/ 	.short	(.L_3446 - .L_3445)
	.align		4
.L_3445:
        /*0108*/ 	.word	index@(.nv.constant0._ZN10layer_norm13ln_fwd_kernelINS_13Kernel_traitsI6__halfffffjLj6144ELj1ELj1ELj8ELj16ENS_18Kernel_traits_baseILj6144ES2_ffffjLj256EEEEELb0ELb1ELb0ELb1EEEvNS_9FwdParamsE)
        /*010c*/ 	.short	0x0380
        /*010e*/ 	.short	0x00e8


	//----- nvinfo : EIATTR_SW_WAR
	.align		4
.L_3446:
        /*0110*/ 	.byte	0x04, 0x36
        /*0112*/ 	.short	(.L_3448 - .L_3447)
.L_3447:
        /*0114*/ 	.word	0x00000008
.L_3448:


//--------------------- .nv.info._ZN10layer_norm13ln_fwd_kernelINS_13Kernel_traitsI6__halfffffjLj6144ELj1ELj1ELj8ELj16ENS_18Kernel_traits_baseILj6144ES2_ffffjLj256EEEEELb0ELb1ELb1ELb0EEEvNS_9FwdParamsE --------------------------
	.section	.nv.info._ZN10layer_norm13ln_fwd_kernelINS_13Kernel_traitsI6__halfffffjLj6144ELj1ELj1ELj8ELj16ENS_18Kernel_traits_baseILj6144ES2_ffffjLj256EEEEELb0ELb1ELb1ELb0EEEvNS_9FwdParamsE,"",@"SHT_CUDA_INFO"
	.sectionflags	@""
	.align	4


	//----- nvinfo : EIATTR_CUDA_API_VERSION
	.align		4
        /*0000*/ 	.byte	0x04, 0x37
        /*0002*/ 	.short	(.L_3450 - .L_3449)
.L_3449:
        /*0004*/ 	.word	0x00000082


	//----- nvinfo : EIATTR_KPARAM_INFO
	.align		4
.L_3450:
        /*0008*/ 	.byte	0x04, 0x17
        /*000a*/ 	.short	(.L_3452 - .L_3451)
.L_3451:
        /*000c*/ 	.word	0x00000000
        /*0010*/ 	.short	0x0000
        /*0012*/ 	.short	0x0000
        /*0014*/ 	.byte	0x00, 0xf0, 0xa1, 0x03


	//----- nvinfo : EIATTR_SPARSE_MMA_MASK
	.align		4
.L_3452:
        /*0018*/ 	.byte	0x03, 0x50
        /*001a*/ 	.short	0x0000


	//----- nvinfo : EIATTR_MAXREG_COUNT
	.align		4
        /*001c*/ 	.byte	0x03, 0x1b
        /*001e*/ 	.short	0x00ff


	//----- nvinfo : EIATTR_NUM_BARRIERS
	.align		4
        /*0020*/ 	.byte	0x02, 0x4c
        /*0022*/ 	.byte	0x01
	.zero		1


	//----- nvinfo : EIATTR_MERCURY_ISA_VERSION
	.align		4
        /*0024*/ 	.byte	0x03, 0x5f
        /*0026*/ 	.short	0x0101


	//----- nvinfo : EIATTR_COOP_GROUP_MASK_REGIDS
	.align		4
        /*0028*/ 	.byte	0x04, 0x29
        /*002a*/ 	.short	(.L_3454 - .L_3453)


	//   ....[0]....
.L_3453:
        /*002c*/ 	.word	0xffffffff


	//   ....[1]....
        /*0030*/ 	.word	0xffffffff


	//   ....[2]....
        /*0034*/ 	.word	0xffffffff


	//   ....[3]....
        /*0038*/ 	.word	0xffffffff


	//   ....[4]....
        /*003c*/ 	.word	0xffffffff


	//   ....[5]....
        /*0040*/ 	.word	0xffffffff


	//   ....[6]....
        /*0044*/ 	.word	0xffffffff


	//   ....[7]....
        /*0048*/ 	.word	0xffffffff


	//   ....[8]....
        /*004c*/ 	.word	0xffffffff


	//   ....[9]....
        /*0050*/ 	.word	0xffffffff


	//   ....[10]....
        /*0054*/ 	.word	0xffffffff


	//   ....[11]....
        /*0058*/ 	.word	0xffffffff


	//   ....[12]....
        /*005c*/ 	.word	0xffffffff


	//   ....[13]....
        /*0060*/ 	.word	0xffffffff


	//   ....[14]....
        /*0064*/ 	.word	0xffffffff


	//   ....[15]....
        /*0068*/ 	.word	0xffffffff


	//   ....[16]....
        /*006c*/ 	.word	0xffffffff


	//   ....[17]....
        /*0070*/ 	.word	0xffffffff


	//   ....[18]....
        /*0074*/ 	.word	0xffffffff


	//   ....[19]....
        /*0078*/ 	.word	0xffffffff


	//   ....[20]....
        /*007c*/ 	.word	0xffffffff


	//----- nvinfo : EIATTR_COOP_GROUP_INSTR_OFFSETS
	.align		4
.L_3454:
        /*0080*/ 	.byte	0x04, 0x28
        /*0082*/ 	.short	(.L_3456 - .L_3455)


	//   ....[0]....
.L_3455:
        /*0084*/ 	.word	0x00003130


	//   ....[1]....
        /*0088*/ 	.word	0x00003150


	//   ....[2]....
        /*008c*/ 	.word	0x00003170


	//   ....[3]....
        /*0090*/ 	.word	0x00003190


	//   ....[4]....
        /*0094*/ 	.word	0x000031b0


	//   ....[5]....
        /*0098*/ 	.word	0x00003540


	//   ....[6]....
        /*009c*/ 	.word	0x00003560


	//   ....[7]....
        /*00a0*/ 	.word	0x00003580


	//   ....[8]....
        /*00a4*/ 	.word	0x000035a0


	//   ....[9]....
        /*00a8*/ 	.word	0x000035c0


	//   ....[10]....
        /*00ac*/ 	.word	0x00003750


	//   ....[11]....
        /*00b0*/ 	.word	0x00003790


	//   ....[12]....
        /*00b4*/ 	.word	0x00003830


	//   ....[13]....
        /*00b8*/ 	.word	0x00003840


	//   ....[14]....
        /*00bc*/ 	.word	0x000038a0


	//   ....[15]....
        /*00c0*/ 	.word	0x000038b0


	//   ....[16]....
        /*00c4*/ 	.word	0x00003940


	//   ....[17]....
        /*00c8*/ 	.word	0x000039c0


	//   ....[18]....
        /*00cc*/ 	.word	0x00003a70


	//   ....[19]....
        /*00d0*/ 	.word	0x00003a90


	//   ....[20]....
        /*00d4*/ 	.word	0x00003ad0


	//----- nvinfo : EIATTR_VRC_CTA_INIT_COUNT
	.align		4
.L_3456:
        /*00d8*/ 	.byte	0x02, 0x4a
	.zero		1
	.zero		1


	//----- nvinfo : EIATTR_EXIT_INSTR_OFFSETS
	.align		4
        /*00dc*/ 	.byte	0x04, 0x1c
        /*00de*/ 	.short	(.L_3458 - .L_3457)


	//   ....[0]....
.L_3457:
        /*00e0*/ 	.word	0x000008d0


	//   ....[1]....
        /*00e4*/ 	.word	0x000045f0


	//----- nvinfo : EIATTR_MAX_THREADS
	.align		4
.L_3458:
        /*00e8*/ 	.byte	0x04, 0x05
        /*00ea*/ 	.short	(.L_3460 - .L_3459)
.L_3459:
        /*00ec*/ 	.word	0x00000100
        /*00f0*/ 	.word	0x00000001
        /*00f4*/ 	.word	0x00000001


	//----- nvinfo : EIATTR_CRS_STACK_SIZE
	.align		4
.L_3460:
        /*00f8*/ 	.byte	0x04, 0x1e
        /*00fa*/ 	.short	(.L_3462 - .L_3461)
.L_3461:
        /*00fc*/ 	.word	0x00000000


	//----- nvinfo : EIATTR_CBANK_PARAM_SIZE
	.align		4
.L_3462:
        /*0100*/ 	.byte	0x03, 0x19
        /*0102*/ 	.short	0x00e8


	//----- nvinfo : EIATTR_PARAM_CBANK
	.align		4
        /*0104*/ 	.byte	0x04, 0x0a
        /*0106*/ 	.short	(.L_3464 - .L_3463)
	.align		4
.L_3463:
        /*0108*/ 	.word	index@(.nv.constant0._ZN10layer_norm13ln_fwd_kernelINS_13Kernel_traitsI6__halfffffjLj6144ELj1ELj1ELj8ELj16ENS_18Kernel_traits_baseILj6144ES2_ffffjLj256EEEEELb0ELb1ELb1ELb0EEEvNS_9FwdParamsE)
        /*010c*/ 	.short	0x0380
        /*010e*/ 	.short	0x00e8


	//----- nvinfo : EIATTR_SW_WAR
	.align		4
.L_3464:
        /*0110*/ 	.byte	0x04, 0x36
        /*0112*/ 	.short	(.L_3466 - .L_3465)
.L_3465:
        /*0114*/ 	.word	0x00000008
.L_3466:


//--------------------- .nv.info._ZN10layer_norm13ln_fwd_kernelINS_13Kernel_traitsI6__halfffffjLj6144ELj1ELj1ELj8ELj16ENS_18Kernel_traits_baseILj6144ES2_ffffjLj256EEEEELb0ELb1ELb1ELb1EEEvNS_9FwdParamsE --------------------------
	.section	.nv.info._ZN10layer_norm13ln_fwd_kernelINS_13Kernel_traitsI6__halfffffjLj6144ELj1ELj1ELj8ELj16ENS_18Kernel_traits_baseILj6144ES2_ffffjLj256EEEEELb0ELb1ELb1ELb1EEEvNS_9FwdParamsE,"",@"SHT_CUDA_INFO"
	.sectionflags	@""
	.align	4


	//----- nvinfo : EIATTR_CUDA_API_VERSION
	.align		4
        /*0000*/ 	.byte	0x04, 0x37
        /*0002*/ 	.short	(.L_3468 - .L_3467)
.L_3467:
        /*0004*/ 	.word	0x00000082


	//----- nvinfo : EIATTR_KPARAM_INFO
	.align		4
.L_3468:
        /*0008*/ 	.byte	0x04, 0x17
        /*000a*/ 	.short	(.L_3470 - .L_3469)
.L_3469:
        /*000c*/ 	.word	0x00000000
        /*0010*/ 	.short	0x0000
        /*0012*/ 	.short	0x0000
        /*0014*/ 	.byte	0x00, 0xf0, 0xa1, 0x03


	//----- nvinfo : EIATTR_SPARSE_MMA_MASK
	.align		4
.L_3470:
        /*0018*/ 	.byte	0x03, 0x50
        /*001a*/ 	.short	0x0000


	//----- nvinfo : EIATTR_MAXREG_COUNT
	.align		4
        /*001c*/ 	.byte	0x03, 0x1b
        /*001e*/ 	.short	0x00ff


	//----- nvinfo : EIATTR_NUM_BARRIERS
	.align		4
        /*0020*/ 	.byte	0x02, 0x4c
        /*0022*/ 	.byte	0x01
	.zero		1


	//----- nvinfo : EIATTR_MERCURY_ISA_VERSION
	.align		4
        /*0024*/ 	.byte	0x03, 0x5f
        /*0026*/ 	.short	0x0101


	//----- nvinfo : EIATTR_COOP_GROUP_MASK_REGIDS
	.align		4
        /*0028*/ 	.byte	0x04, 0x29
        /*002a*/ 	.short	(.L_3472 - .L_3471)


	//   ....[0]....
.L_3471:
        /*002c*/ 	.word	0xffffffff


	//   ....[1]....
        /*0030*/ 	.word	0xffffffff


	//   ....[2]....
        /*0034*/ 	.word	0xffffffff


	//   ....[3]....
        /*0038*/ 	.word	0xffffffff


	//   ....[4]....
        /*003c*/ 	.word	0xffffffff


	//   ....[5]....
        /*0040*/ 	.word	0xffffffff


	//   ....[6]....
        /*0044*/ 	.word	0xffffffff


	//   ....[7]....
        /*0048*/ 	.word	0xffffffff


	//   ....[8]....
        /*004c*/ 	.word	0xffffffff


	//   ....[9]....
        /*0050*/ 	.word	0xffffffff


	//   ....[10]....
        /*0054*/ 	.word	0xffffffff


	//   ....[11]....
        /*0058*/ 	.word	0xffffffff


	//   ....[12]....
        /*005c*/ 	.word	0xffffffff


	//   ....[13]....
        /*0060*/ 	.word	0xffffffff


	//   ....[14]....
        /*0064*/ 	.word	0xffffffff


	//   ....[15]....
        /*0068*/ 	.word	0xffffffff


	//   ....[16]....
        /*006c*/ 	.word	0xffffffff


	//   ....[17]....
        /*0070*/ 	.word	0xffffffff


	//   ....[18]....
        /*0074*/ 	.word	0xffffffff


	//   ....[19]....
        /*0078*/ 	.word	0xffffffff


	//   ....[20]....
        /*007c*/ 	.word	0xffffffff


	//----- nvinfo : EIATTR_COOP_GROUP_INSTR_OFFSETS
	.align		4
.L_3472:
        /*0080*/ 	.byte	0x04, 0x28
        /*0082*/ 	.short	(.L_3474 - .L_3473)


	//   ....[0]....
.L_3473:
        /*0084*/ 	.word	0x00002050


	//   ....[1]....
        /*0088*/ 	.word	0x00002070


	//   ....[2]....
        /*008c*/ 	.word	0x00002090


	//   ....[3]....
        /*0090*/ 	.word	0x000020b0


	//   ....[4]....
        /*0094*/ 	.word	0x000020d0


	//   ....[5]....
        /*0098*/ 	.word	0x00002400


	//   ....[6]....
        /*009c*/ 	.word	0x00002430


	//   ....[7]....
        /*00a0*/ 	.word	0x00002460


	//   ....[8]....
        /*00a4*/ 	.word	0x00002480


	//   ....[9]....
        /*00a8*/ 	.word	0x000024a0


	//   ....[10]....
        /*00ac*/ 	.word	0x00002630


	//   ....[11]....
        /*00b0*/ 	.word	0x00002670


	//   ....[12]....
        /*00b4*/ 	.word	0x00002690


	//   ....[13]....
        /*00b8*/ 	.word	0x000026d0


	//   ....[14]....
        /*00bc*/ 	.word	0x00002790


	//   ....[15]....
        /*00c0*/ 	.word	0x000027c0


	//   ....[16]....
        /*00c4*/ 	.word	0x00002820


	//   ....[17]....
        /*00c8*/ 	.word	0x00002880


	//   ....[18]....
        /*00cc*/ 	.word	0x000028a0


	//   ....[19]....
        /*00d0*/ 	.word	0x000029a0


	//   ....[20]....
        /*00d4*/ 	.word	0x000029b0


	//----- nvinfo : EIATTR_VRC_CTA_INIT_COUNT
	.align		4
.L_3474:
        /*00d8*/ 	.byte	0x02, 0x4a
	.zero		1
	.zero		1


	//----- nvinfo : EIATTR_EXIT_INSTR_OFFSETS
	.align		4
        /*00dc*/ 	.byte	0x04, 0x1c
        /*00de*/ 	.short	(.L_3476 - .L_3475)


	//   ....[0]....
.L_3475:
        /*00e0*/ 	.word	0x000003a0


	//   ....[1]....
        /*00e4*/ 	.word	0x000033d0


	//----- nvinfo : EIATTR_MAX_THREADS
	.align		4
.L_3476:
        /*00e8*/ 	.byte	0x04, 0x05
        /*00ea*/ 	.short	(.L_3478 - .L_3477)
.L_3477:
        /*00ec*/ 	.word	0x00000100
        /*00f0*/ 	.word	0x00000001
        /*00f4*/ 	.word	0x00000001


	//----- nvinfo : EIATTR_CRS_STACK_SIZE
	.align		4
.L_3478:
        /*00f8*/ 	.byte	0x04, 0x1e
        /*00fa*/ 	.short	(.L_3480 - .L_3479)
.L_3479:
        /*00fc*/ 	.word	0x00000000


	//----- nvinfo : EIATTR_CBANK_PARAM_SIZE
	.align		4
.L_3480:
        /*0100*/ 	.byte	0x03, 0x19
        /*0102*/ 	.short	0x00e8


	//----- nvinfo : EIATTR_PARAM_CBANK
	.align		4
        /*0104*/ 	.byte	0x04, 0x0a
        /*0106*/ 	.short	(.L_3482 - .L_3481)
	.align		4
.L_3481:
        /*0108*/ 	.word	index@(.nv.constant0._ZN10layer_norm13ln_fwd_kernelINS_13Kernel_traitsI6__halfffffjLj6144ELj1ELj1ELj8ELj16ENS_18Kernel_traits_baseILj6144ES2_ffffjLj256EEEEELb0ELb1ELb1ELb1EEEvNS_9FwdParamsE)
        /*010c*/ 	.short	0x0380
        /*010e*/ 	.short	0x00e8


	//----- nvinfo : EIATTR_SW_WAR
	.align		4
.L_3482:
        /*0110*/ 	.byte	0x04, 0x36
        /*0112*/ 	.short	(.L_3484 - .L_3483)
.L_3483:
        /*0114*/ 	.word	0x00000008
.L_3484:


//--------------------- .nv.info._ZN10layer_norm13ln_fwd_kernelINS_13Kernel_traitsI6__halfffffjLj6144ELj1ELj1ELj8ELj16ENS_18Kernel_traits_baseILj6144ES2_ffffjLj256EEEEELb1ELb0ELb0ELb0EEEvNS_9FwdParamsE --------------------------
	.section	.nv.info._ZN10layer_norm13ln_fwd_kernelINS_13Kernel_traitsI6__halfffffjLj6144ELj1ELj1ELj8ELj16ENS_18Kernel_traits_baseILj6144ES2_ffffjLj256EEEEELb1ELb0ELb0ELb0EEEvNS_9FwdParamsE,"",@"SHT_CUDA_INFO"
	.sectionflags	@""
	.align	4


	//----- nvinfo : EIATTR_CUDA_API_VERSION
	.align		4
        /*0000*/ 	.byte	0x04, 0x37
        /*0002*/ 	.short	(.L_3486 - .L_3485)
.L_3485:
        /*0004*/ 	.word	0x00000082


	//----- nvinfo : EIATTR_KPARAM_INFO
	.align		4
.L_3486:
        /*0008*/ 	.byte	0x04, 0x17
        /*000a*/ 	.short	(.L_3488 - .L_3487)
.L_3487:
        /*000c*/ 	.word	0x00000000
        /*0010*/ 	.short	0x0000
        /*0012*/ 	.short	0x0000
        /*0014*/ 	.byte	0x00, 0xf0, 0xa1, 0x03


	//----- nvinfo : EIATTR_SPARSE_MMA_MASK
	.align		4
.L_3488:
        /*0018*/ 	.byte	0x03, 0x50
        /*001a*/ 	.short	0x0000


	//----- nvinfo : EIATTR_MAXREG_COUNT
	.align		4
        /*001c*/ 	.byte	0x03, 0x1b
        /*001e*/ 	.short	0x00ff


	//----- nvinfo : EIATTR_NUM_BARRIERS
	.align		4
        /*0020*/ 	.byte	0x02, 0x4c
        /*0022*/ 	.byte	0x01
	.zero		1


	//----- nvinfo : EIATTR_MERCURY_ISA_VERSION
	.align		4
        /*0024*/ 	.byte	0x03, 0x5f
        /*0026*/ 	.short	0x0101


	//----- nvinfo : EIATTR_COOP_GROUP_MASK_REGIDS
	.align		4
        /*0028*/ 	.byte	0x04, 0x29
        /*002a*/ 	.short	(.L_3490 - .L_3489)


	//   ....[0]....
.L_3489:
        /*002c*/ 	.word	0xffffffff


	//   ....[1]....
        /*0030*/ 	.word	0xffffffff


	//   ....[2]....
        /*0034*/ 	.word	0xffffffff


	//   ....[3]....
        /*0038*/ 	.word	0xffffffff


	//   ....[4]....
        /*003c*/ 	.word	0xffffffff


	//   ....[5]....
        /*0040*/ 	.word	0xffffffff


	//   ....[6]....
        /*0044*/ 	.word	0xffffffff


	//   ....[7]....
        /*0048*/ 	.word	0xffffffff


	//   ....[8]....
        /*004c*/ 	.word	0xffffffff


	//   ....[9]....
        /*0050*/ 	.word	0xffffffff


	//   ....[10]....
        /*0054*/ 	.word	0xffffffff


	//   ....[11]....
        /*0058*/ 	.word	0xffffffff


	//   ....[12]....
        /*005c*/ 	.word	0xffffffff


	//   ....[13]....
        /*0060*/ 	.word	0xffffffff


	//   ....[14]....
        /*0064*/ 	.word	0xffffffff


	//   ....[15]....
        /*0068*/ 	.word	0xffffffff


	//   ....[16]....
        /*006c*/ 	.word	0xffffffff


	//   ....[17]....
        /*0070*/ 	.word	0xffffffff


	//   ....[18]....
        /*0074*/ 	.word	0xffffffff


	//   ....[19]....
        /*0078*/ 	.word	0xffffffff


	//   ....[20]....
        /*007c*/ 	.word	0xffffffff


	//----- nvinfo : EIATTR_COOP_GROUP_INSTR_OFFSETS
	.align		4
.L_3490:
        /*0080*/ 	.byte	0x04, 0x28
        /*0082*/ 	.short	(.L_3492 - .L_3491)


	//   ....[0]....
.L_3491:
        /*0084*/ 	.word	0x00010da0


	//   ....[1]....
        /*0088*/ 	.word	0x00010dc0


	//   ....[2]....
        /*008c*/ 	.word	0x00010de0


	//   ....[3]....
        /*0090*/ 	.word	0x00010e00


	//   ....[4]....
        /*0094*/ 	.word	0x00010e20


	//   ....[5]....
        /*0098*/ 	.word	0x00011180


	//   ....[6]....
        /*009c*/ 	.word	0x000111a0


	//   ....[7]....
        /*00a0*/ 	.word	0x000111c0


	//   ....[8]....
        /*00a4*/ 	.word	0x000111e0


	//   ....[9]....
        /*00a8*/ 	.word	0x00011200


	//   ....[10]....
        /*00ac*/ 	.word	0x00011390


	//   ....[11]....
        /*00b0*/ 	.word	0x000113d0


	//   ....[12]....
        /*00b4*/ 	.word	0x000113e0


	//   ....[13]....
        /*00b8*/ 	.word	0x00011420


	//   ....[14]....
        /*00bc*/ 	.word	0x000114e0


	//   ....[15]....
        /*00c0*/ 	.word	0x00011510


	//   ....[16]....
        /*00c4*/ 	.word	0x00011570


	//   ....[17]....
        /*00c8*/ 	.word	0x000115d0


	//   ....[18]....
        /*00cc*/ 	.word	0x00011640


	//   ....[19]....
        /*00d0*/ 	.word	0x00011690


	//   ....[20]....
        /*00d4*/ 	.word	0x000116f0


	//----- nvinfo : EIATTR_VRC_CTA_INIT_COUNT
	.align		4
.L_3492:
        /*00d8*/ 	.byte	0x02, 0x4a
	.zero		1
	.zero		1


	//----- nvinfo : EIATTR_EXIT_INSTR_OFFSETS
	.align		4
        /*00dc*/ 	.byte	0x04, 0x1c
        /*00de*/ 	.short	(.L_3494 - .L_3493)


	//   ....[0]....
.L_3493:
        /*00e0*/ 	.word	0x000008d0


	//   ....[1]....
        /*00e4*/ 	.word	0x00012210


	//----- nvinfo : EIATTR_INDIRECT_BRANCH_TARGETS
	.align		4
.L_3494:
        /*00e8*/ 	.byte	0x04, 0x34
        /*00ea*/ 	.short	(.L_3496 - .L_3495)


	//   ....[0]....
.L_3495:
        /*00ec*/ 	.word	.L_x_20871@srel
        /*00f0*/ 	.short	0x0
        /*00f2*/ 	.short	0x0
        /*00f4*/ 	.word	0x3
        /*00f8*/ 	.word	.L_x_20872@srel
        /*00fc*/ 	.word	.L_x_20873@srel
        /*0100*/ 	.word	.L_x_20874@srel


	//----- nvinfo : EIATTR_MAX_THREADS
	.align		4
.L_3496:
        /*0104*/ 	.byte	0x04, 0x05
        /*0106*/ 	.short	(.L_3498 - .L_3497)
.L_3497:
        /*0108*/ 	.word	0x00000100
        /*010c*/ 	.word	0x00000001
        /*0110*/ 	.word	0x00000001


	//----- nvinfo : EIATTR_CRS_STACK_SIZE
	.align		4
.L_3498:
        /*0114*/ 	.byte	0x04, 0x1e
        /*0116*/ 	.short	(.L_3500 - .L_3499)
.L_3499:
        /*0118*/ 	.word	0x00000000


	//----- nvinfo : EIATTR_CBANK_PARAM_SIZE
	.align		4
.L_3500:
        /*011c*/ 	.byte	0x03, 0x19
        /*011e*/ 	.short	0x00e8


	//----- nvinfo : EIATTR_PARAM_CBANK
	.align		4
        /*0120*/ 	.byte	0x04, 0x0a
        /*0122*/ 	.short	(.L_3502 - .L_3501)
	.align		4
.L_3501:
        /*0124*/ 	.word	index@(.nv.constant0._ZN10layer_norm13ln_fwd_kernelINS_13Kernel_traitsI6__halfffffjLj6144ELj1ELj1ELj8ELj16ENS_18Kernel_traits_baseILj6144ES2_ffffjLj256EEEEELb1ELb0ELb0ELb0EEEvNS_9FwdParamsE)
        /*0128*/ 	.short	0x0380
        /*012a*/ 	.short	0x00e8


	//----- nvinfo : EIATTR_SW_WAR
	.align		4
.L_3502:
        /*012c*/ 	.byte	0x04, 0x36
        /*012e*/ 	.short	(.L_3504 - .L_3503)
.L_3503:
        /*0130*/ 	.word	0x00000008
.L_3504:


//--------------------- .nv.info._ZN10layer_norm13ln_fwd_kernelINS_13Kernel_traitsI6__halfffffjLj6144ELj1ELj1ELj8ELj16ENS_18Kernel_traits_baseILj6144ES2_ffffjLj256EEEEELb1ELb0ELb0ELb1EEEvNS_9FwdParamsE --------------------------
	.section	.nv.info._ZN10layer_norm13ln_fwd_kernelINS_13Kernel_traitsI6__halfffffjLj6144ELj1ELj1ELj8ELj16ENS_18Kernel_traits_baseILj6144ES2_ffffjLj256EEEEELb1ELb0ELb0ELb1EEEvNS_9FwdParamsE,"",@"SHT_CUDA_INFO"
	.sectionflags	@""
	.align	4


	//----- nvinfo : EIATTR_CUDA_API_VERSION
	.align		4
        /*0000*/ 	.byte	0x04, 0x37
        /*0002*/ 	.short	(.L_3506 - .L_3505)
.L_3505:
        /*0004*/ 	.word	0x00000082


	//----- nvinfo : EIATTR_KPARAM_INFO
	.align		4
.L_3506:
        /*0008*/ 	.byte	0x04, 0x17
        /*000a*/ 	.short	(.L_3508 - .L_3507)
.L_3507:
        /*000c*/ 	.word	0x00000000
        /*0010*/ 	.short	0x0000
        /*0012*/ 	.short	0x0000
        /*0014*/ 	.byte	0x00, 0xf0, 0xa1, 0x03


	//----- nvinfo : EIATTR_SPARSE_MMA_MASK
	.align		4
.L_3508:
        /*0018*/ 	.byte	0x03, 0x50
        /*001a*/ 	.short	0x0000


	//----- nvinfo : EIATTR_MAXREG_COUNT
	.align		4
        /*001c*/ 	.byte	0x03, 0x1b
        /*001e*/ 	.short	0x00ff


	//----- nvinfo : EIATTR_NUM_BARRIERS
	.align		4
        /*0020*/ 	.byte	0x02, 0x4c
        /*0022*/ 	.byte	0x01
	.zero		1


	//----- nvinfo : EIATTR_MERCURY_ISA_VERSION
	.align		4
        /*0024*/ 	.byte	0x03, 0x5f
        /*0026*/ 	.short	0x0101


	//----- nvinfo : EIATTR_COOP_GROUP_MASK_REGIDS
	.align		4
        /*0028*/ 	.byte	0x04, 0x29
        /*002a*/ 	.short	(.L_3510 - .L_3509)


	//   ....[0]....
.L_3509:
        /*002c*/ 	.word	0xffffffff


	//   ....[1]....
        /*0030*/ 	.word	0xffffffff


	//   ....[2]....
        /*0034*/ 	.word	0xffffffff


	//   ....[3]....
        /*0038*/ 	.word	0xffffffff


	//   ....[4]....
        /*003c*/ 	.word	0xffffffff


	//   ....[5]....
        /*0040*/ 	.word	0xffffffff


	//   ....[6]....
        /*0044*/ 	.word	0xffffffff


	//   ....[7]....
        /*0048*/ 	.word	0xffffffff


	//   ....[8]....
        /*004c*/ 	.word	0xffffffff


	//   ....[9]....
        /*0050*/ 	.word	0xffffffff


	//   ....[10]....
        /*0054*/ 	.word	0xffffffff


	//   ....[11]....
        /*0058*/ 	.word	0xffffffff


	//   ....[12]....
        /*005c*/ 	.word	0xffffffff


	//   ....[13]....
        /*0060*/ 	.word	0xffffffff


	//   ....[14]....
        /*0064*/ 	.word	0xffffffff


	//   ....[15]....
        /*0068*/ 	.word	0xffffffff


	//   ....[16]....
        /*006c*/ 	.word	0xffffffff


	//   ....[17]....
        /*0070*/ 	.word	0xffffffff


	//   ....[18]....
        /*0074*/ 	.word	0xffffffff


	//   ....[19]....
        /*0078*/ 	.word	0xffffffff


	//   ....[20]....
        /*007c*/ 	.word	0xffffffff


	//----- nvinfo : EIATTR_COOP_GROUP_INSTR_OFFSETS
	.align		4
.L_3510:
        /*0080*/ 	.byte	0x04, 0x28
        /*0082*/ 	.short	(.L_3512 - .L_3511)


	//   ....[0]....
.L_3511:
        /*0084*/ 	.word	0x0000f4e0


	//   ....[1]....
        /*0088*/ 	.word	0x0000f500


	//   ....[2]....
        /*008c*/ 	.word	0x0000f530


	//   ....[3]....
        /*0090*/ 	.word	0x0000f550


	//   ....[4]....
        /*0094*/ 	.word	0x0000f570


	//   ....[5]....
        /*0098*/ 	.word	0x0000f8b0


	//   ....[6]....
        /*009c*/ 	.word	0x0000f8d0


	//   ....[7]....
        /*00a0*/ 	.word	0x0000f900


	//   ....[8]....
        /*00a4*/ 	.word	0x0000f930


	//   ....[9]....
        /*00a8*/ 	.word	0x0000f990


	//   ....[10]....
        /*00ac*/ 	.word	0x0000fb30


	//   ....[11]....
        /*00b0*/ 	.word	0x0000fb70


	//   ....[12]....
        /*00b4*/ 	.word	0x0000fb80


	//   ....[13]....
        /*00b8*/ 	.word	0x0000fbd0


	//   ....[14]....
        /*00bc*/ 	.word	0x0000fca0


	//   ....[15]....
        /*00c0*/ 	.word	0x0000fcd0


	//   ....[16]....
        /*00c4*/ 	.word	0x0000fcf0


	//   ....[17]....
        /*00c8*/ 	.word	0x0000fd90


	//   ....[18]....
        /*00cc*/ 	.word	0x0000fdd0


	//   ....[19]....
        /*00d0*/ 	.word	0x0000fe70


	//   ....[20]....
        /*00d4*/ 	.word	0x0000fea0


	//----- nvinfo : EIATTR_VRC_CTA_INIT_COUNT
	.align		4
.L_3512:
        /*00d8*/ 	.byte	0x02, 0x4a
	.zero		1
	.zero		1


	//----- nvinfo : EIATTR_EXIT_INSTR_OFFSETS
	.align		4
        /*00dc*/ 	.byte	0x04, 0x1c
        /*00de*/ 	.short	(.L_3514 - .L_3513)


	//   ....[0]....
.L_3513:
        /*00e0*/ 	.word	0x00000240


	//   ....[1]....
        /*00e4*/ 	.word	0x000104f0


	//----- nvinfo : EIATTR_INDIRECT_BRANCH_TARGETS
	.align		4
.L_3514:
        /*00e8*/ 	.byte	0x04, 0x34
        /*00ea*/ 	.short	(.L_3516 - .L_3515)


	//   ....[0]....
.L_3515:
        /*00ec*/ 	.word	.L_x_20875@srel
        /*00f0*/ 	.short	0x0
        /*00f2*/ 	.short	0x0
        /*00f4*/ 	.word	0x3
        /*00f8*/ 	.word	.L_x_20876@srel
        /*00fc*/ 	.word	.L_x_20877@srel
        /*0100*/ 	.word	.L_x_20878@srel


	//----- nvinfo : EIATTR_MAX_THREADS
	.align		4
.L_3516:
        /*0104*/ 	.byte	0x04, 0x05
        /*0106*/ 	.short	(.L_3518 - .L_3517)
.L_3517:
        /*0108*/ 	.word	0x00000100
        /*010c*/ 	.word	0x00000001
        /*0110*/ 	.word	0x00000001


	//----- nvinfo : EIATTR_CRS_STACK_SIZE
	.align		4
.L_3518:
        /*0114*/ 	.byte	0x04, 0x1e
        /*0116*/ 	.short	(.L_3520 - .L_3519)
.L_3519:
        /*0118*/ 	.word	0x00000000


	//----- nvinfo : EIATTR_CBANK_PARAM_SIZE
	.align		4
.L_3520:
        /*011c*/ 	.byte	0x03, 0x19
        /*011e*/ 	.short	0x00e8


	//----- nvinfo : EIATTR_PARAM_CBANK
	.align		4
        /*0120*/ 	.byte	0x04, 0x0a
        /*0122*/ 	.short	(.L_3522 - .L_3521)
	.align		4
.L_3521:
        /*0124*/ 	.word	index@(.nv.constant0._ZN10layer_norm13ln_fwd_kernelINS_13Kernel_traitsI6__halfffffjLj6144ELj1ELj1ELj8ELj16ENS_18Kernel_traits_baseILj6144ES2_ffffjLj256EEEEELb1ELb0ELb0ELb1EEEvNS_9FwdParamsE)
        /*0128*/ 	.short	0x0380
        /*012a*/ 	.short	0x00e8


	//----- nvinfo : EIATTR_SW_WAR
	.align		4
.L_3522:
        /*012c*/ 	.byte	0x04, 0x36
        /*012e*/ 	.short	(.L_3524 - .L_3523)
.L_3523:
        /*0130*/ 	.word	0x00000008
.L_3524:


//--------------------- .nv.info._ZN10layer_norm13ln_fwd_kernelINS_13Kernel_traitsI6__halfffffjLj6144ELj1ELj1ELj8ELj16ENS_18Kernel_traits_baseILj6144ES2_ffffjLj256EEEEELb1ELb0ELb1ELb0EEEvNS_9FwdParamsE --------------------------
	.section	.nv.info._ZN10layer_norm13ln_fwd_kernelINS_13Kernel_traitsI6__halfffffjLj6144ELj1ELj1ELj8ELj16ENS_18Kernel_traits_baseILj6144ES2_ffffjLj256EEEEELb1ELb0ELb1ELb0EEEvNS_9FwdParamsE,"",@"SHT_CUDA_INFO"
	.sectionflags	@""
	.align	4


	//----- nvinfo : EIATTR_CUDA_API_VERSION
	.align		4
        /*0000*/ 	.byte	0x04, 0x37
        /*0002*/ 	.short	(.L_3526 - .L_3525)
.L_3525:
        /*0004*/ 	.word	0x00000082


	//----- nvinfo : EIATTR_KPARAM_INFO
	.align		4
.L_3526:
        /*0008*/ 	.byte	0x04, 0x17
        /*000a*/ 	.short	(.L_3528 - .L_3527)
.L_3527:
        /*000c*/ 	.word	0x00000000
        /*0010*/ 	.short	0x0000
        /*0012*/ 	.short	0x0000
        /*0014*/ 	.byte	0x00, 0xf0, 0xa1, 0x03


	//----- nvinfo : EIATTR_SPARSE_MMA_MASK
	.align		4
.L_3528:
        /*0018*/ 	.byte	0x03, 0x50
        /*001a*/ 	.short	0x0000


	//----- nvinfo : EIATTR_MAXREG_COUNT
	.align		4
        /*001c*/ 	.byte	0x03, 0x1b
        /*001e*/ 	.short	0x00ff


	//----- nvinfo : EIATTR_NUM_BARRIERS
	.align		4
        /*0020*/ 	.byte	0x02, 0x4c
        /*0022*/ 	.byte	0x01
	.zero		1


	//----- nvinfo : EIATTR_MERCURY_ISA_VERSION
	.align		4
        /*0024*/ 	.byte	0x03, 0x5f
        /*0026*/ 	.short	0x0101


	//----- nvinfo : EIATTR_COOP_GROUP_MASK_REGIDS
	.align		4
        /*0028*/ 	.byte	0x04, 0x29
        /*002a*/ 	.short	(.L_3530 - .L_3529)


	//   ....[0]....
.L_3529:
        /*002c*/ 	.word	0xffffffff


	//   ....[1]....
        /*0030*/ 	.word	0xffffffff


	//   ....[2]....
        /*0034*/ 	.word	0xffffffff


	//   ....[3]....
        /*0038*/ 	.word	0xffffffff


	//   ....[4]....
        /*003c*/ 	.word	0xffffffff


	//   ....[5]....
        /*0040*/ 	.word	0xffffffff


	//   ....[6]....
        /*0044*/ 	.word	0xffffffff


	//   ....[7]....
        /*0048*/ 	.word	0xffffffff


	//   ....[8]....
        /*004c*/ 	.word	0xffffffff


	//   ....[9]....
        /*0050*/ 	.word	0xffffffff


	//   ....[10]....
        /*0054*/ 	.word	0xffffffff


	//   ....[11]....
        /*0058*/ 	.word	0xffffffff


	//   ....[12]....
        /*005c*/ 	.word	0xffffffff


	//   ....[13]....
        /*0060*/ 	.word	0xffffffff


	//   ....[14]....
        /*0064*/ 	.word	0xffffffff


	//   ....[15]....
        /*0068*/ 	.word	0xffffffff


	//   ....[16]....
        /*006c*/ 	.word	0xffffffff


	//   ....[17]....
        /*0070*/ 	.word	0xffffffff


	//   ....[18]....
        /*0074*/ 	.word	0xffffffff


	//   ....[19]....
        /*0078*/ 	.word	0xffffffff


	//   ....[20]....
        /*007c*/ 	.word	0xffffffff


	//----- nvinfo : EIATTR_COOP_GROUP_INSTR_OFFSETS
	.align		4
.L_3530:
        /*0080*/ 	.byte	0x04, 0x28
        /*0082*/ 	.short	(.L_3532 - .L_3531)


	//   ....[0]....
.L_3531:
        /*0084*/ 	.word	0x000121b0


	//   ....[1]....
        /*0088*/ 	.word	0x000121d0


	//   ....[2]....
        /*008c*/ 	.word	0x000121f0


	//   ....[3]....
        /*0090*/ 	.word	0x00012210


	//   ....[4]....
        /*0094*/ 	.word	0x00012230


	//   ....[5]....
        /*0098*/ 	.word	0x000125b0


	//   ....[6]....
        /*009c*/ 	.word	0x000125d0


	//   ....[7]....
        /*00a0*/ 	.word	0x000125f0


	//   ....[8]....
        /*00a4*/ 	.word	0x00012610


	//   ....[9]....
        /*00a8*/ 	.word	0x00012630


	//   ....[10]....
        /*00ac*/ 	.word	0x000127b0


	//   ....[11]....
        /*00b0*/ 	.word	0x000127f0


	//   ....[12]....
        /*00b4*/ 	.word	0x000128b0


	//   ....[13]....
        /*00b8*/ 	.word	0x000128d0


	//   ....[14]....
        /*00bc*/ 	.word	0x000128f0


	//   ....[15]....
        /*00c0*/ 	.word	0x000129a0


	//   ....[16]....
        /*00c4*/ 	.word	0x000129c0


	//   ....[17]....
        /*00c8*/ 	.word	0x00012a00


	//   ....[18]....
        /*00cc*/ 	.word	0x00012a60


	//   ....[19]....
        /*00d0*/ 	.word	0x00012b10


	//   ....[20]....
        /*00d4*/ 	.word	0x00012b40


	//----- nvinfo : EIATTR_VRC_CTA_INIT_COUNT
	.align		4
.L_3532:
        /*00d8*/ 	.byte	0x02, 0x4a
	.zero		1
	.zero		1


	//----- nvinfo : EIATTR_EXIT_INSTR_OFFSETS
	.align		4
        /*00dc*/ 	.byte	0x04, 0x1c
        /*00de*/ 	.short	(.L_3534 - .L_3533)


	//   ....[0]....
.L_3533:
        /*00e0*/ 	.word	0x000008e0


	//   ....[1]....
        /*00e4*/ 	.word	0x000136f0


	//----- nvinfo : EIATTR_MAX_THREADS
	.align		4
.L_3534:
        /*00e8*/ 	.byte	0x04, 0x05
        /*00ea*/ 	.short	(.L_3536 - .L_3535)
.L_3535:
        /*00ec*/ 	.word	0x00000100
        /*00f0*/ 	.word	0x00000001
        /*00f4*/ 	.word	0x00000001


	//----- nvinfo : EIATTR_CRS_STACK_SIZE
	.align		4
.L_3536:
        /*00f8*/ 	.byte	0x04, 0x1e
        /*00fa*/ 	.short	(.L_3538 - .L_3537)
.L_3537:
        /*00fc*/ 	.word	0x00000000


	//----- nvinfo : EIATTR_CBANK_PARAM_SIZE
	.align		4
.L_3538:
        /*0100*/ 	.byte	0x03, 0x19
        /*0102*/ 	.short	0x00e8


	//----- nvinfo : EIATTR_PARAM_CBANK
	.align		4
        /*0104*/ 	.byte	0x04, 0x0a
        /*0106*/ 	.short	(.L_3540 - .L_3539)
	.align		4
.L_3539:
        /*0108*/ 	.word	index@(.nv.constant0._ZN10layer_norm13ln_fwd_kernelINS_13Kernel_traitsI6__halfffffjLj6144ELj1ELj1ELj8ELj16ENS_18Kernel_traits_baseILj6144ES2_ffffjLj256EEEEELb1ELb0ELb1ELb0EEEvNS_9FwdParamsE)
        /*010c*/ 	.short	0x0380
        /*010e*/ 	.short	0x00e8


	//----- nvinfo : EIATTR_SW_WAR
	.align		4
.L_3540:
        /*0110*/ 	.byte	0x04, 0x36
        /*0112*/ 	.short	(.L_3542 - .L_3541)
.L_3541:
        /*0114*/ 	.word	0x00000008
.L_3542:


//--------------------- .nv.info._ZN10layer_norm13ln_fwd_kernelINS_13Kernel_traitsI6__halfffffjLj6144ELj1ELj1ELj8ELj16ENS_18Kernel_traits_baseILj6144ES2_ffffjLj256EEEEELb1ELb0ELb1ELb1EEEvNS_9FwdParamsE --------------------------
	.section	.nv.info._ZN10layer_norm13ln_fwd_kernelINS_13Kernel_traitsI6__halfffffjLj6144ELj1ELj1ELj8ELj16ENS_18Kernel_traits_baseILj6144ES2_ffffjLj256EEEEELb1ELb0ELb1ELb1EEEvNS_9FwdParamsE,"",@"SHT_CUDA_INFO"
	.sectionflags	@""
	.align	4


	//----- nvinfo : EIATTR_CUDA_API_VERSION
	.align		4
        /*0000*/ 	.byte	0x04, 0x37
        /*0002*/ 	.short	(.L_3544 - .L_3543)
.L_3543:
        /*0004*/ 	.word	0x00000082


	//----- nvinfo : EIATTR_KPARAM_INFO
	.align		4
.L_3544:
        /*0008*/ 	.byte	0x04, 0x17
        /*000a*/ 	.short	(.L_3546 - .L_3545)
.L_3545:
        /*000c*/ 	.word	0x00000000
        /*0010*/ 	.short	0x0000
        /*0012*/ 	.short	0x0000
        /*0014*/ 	.byte	0x00, 0xf0, 0xa1, 0x03


	//----- nvinfo : EIATTR_SPARSE_MMA_MASK
	.align		4
.L_3546:
        /*0018*/ 	.byte	0x03, 0x50
        /*001a*/ 	.short	0x0000


	//----- nvinfo : EIATTR_MAXREG_COUNT
	.align		4
        /*001c*/ 	.byte	0x03, 0x1b
        /*001e*/ 	.short	0x00ff


	//----- nvinfo : EIATTR_NUM_BARRIERS
	.align		4
        /*0020*/ 	.byte	0x02, 0x4c
        /*0022*/ 	.byte	0x01
	.zero		1


	//----- nvinfo : EIATTR_MERCURY_ISA_VERSION
	.align		4
        /*0024*/ 	.byte	0x03, 0x5f
        /*0026*/ 	.short	0x0101


	//----- nvinfo : EIATTR_COOP_GROUP_MASK_REGIDS
	.align		4
        /*0028*/ 	.byte	0x04, 0x29
        /*002a*/ 	.short	(.L_3548 - .L_3547)


	//   ....[0]....
.L_3547:
        /*002c*/ 	.word	0xffffffff


	//   ....[1]....
        /*0030*/ 	.word	0xffffffff


	//   ....[2]....
        /*0034*/ 	.word	0xffffffff


	//   ....[3]....
        /*0038*/ 	.word	0xffffffff


	//   ....[4]....
        /*003c*/ 	.word	0xffffffff


	//   ....[5]....
        /*0040*/ 	.word	0xffffffff


	//   ....[6]....
        /*0044*/ 	.word	0xffffffff


	//   ....[7]....
        /*0048*/ 	.word	0xffffffff


	//   ....[8]....
        /*004c*/ 	.word	0xffffffff


	//   ....[9]....
        /*0050*/ 	.word	0xffffffff


	//   ....[10]....
        /*0054*/ 	.word	0xffffffff


	//   ....[11]....
        /*0058*/ 	.word	0xffffffff


	//   ....[12]....
        /*005c*/ 	.word	0xffffffff


	//   ....[13]....
        /*0060*/ 	.word	0xffffffff


	//   ....[14]....
        /*0064*/ 	.word	0xffffffff


	//   ....[15]....
        /*0068*/ 	.word	0xffffffff


	//   ....[16]....
        /*006c*/ 	.word	0xffffffff


	//   ....[17]....
        /*0070*/ 	.word	0xffffffff


	//   ....[18]....
        /*0074*/ 	.word	0xffffffff


	//   ....[19]....
        /*0078*/ 	.word	0xffffffff


	//   ....[20]....
        /*007c*/ 	.word	0xffffffff


	//----- nvinfo : EIATTR_COOP_GROUP_INSTR_OFFSETS
	.align		4
.L_3548:
        /*0080*/ 	.byte	0x04, 0x28
        /*0082*/ 	.short	(.L_3550 - .L_3549)


	//   ....[0]....
.L_3549:
        /*0084*/ 	.word	0x00010d70


	//   ....[1]....
        /*0088*/ 	.word	0x00010db0


	//   ....[2]....
        /*008c*/ 	.word	0x00010dd0


	//   ....[3]....
        /*0090*/ 	.word	0x00010df0


	//   ....[4]....
        /*0094*/ 	.word	0x00010e10


	//   ....[5]....
        /*0098*/ 	.word	0x00011170


	//   ....[6]....
        /*009c*/ 	.word	0x00011190


	//   ....[7]....
        /*00a0*/ 	.word	0x000111b0


	//   ....[8]....
        /*00a4*/ 	.word	0x000111d0


	//   ....[9]....
        /*00a8*/ 	.word	0x000111f0


	//   ....[10]....
        /*00ac*/ 	.word	0x00011370


	//   ....[11]....
        /*00b0*/ 	.word	0x000113b0


	//   ....[12]....
        /*00b4*/ 	.word	0x000113c0


	//   ....[13]....
        /*00b8*/ 	.word	0x00011400


	//   ....[14]....
        /*00bc*/ 	.word	0x000114e0


	//   ....[15]....
        /*00c0*/ 	.word	0x00011510


	//   ....[16]....
        /*00c4*/ 	.word	0x00011530


	//   ....[17]....
        /*00c8*/ 	.word	0x000115d0


	//   ....[18]....
        /*00cc*/ 	.word	0x00011630


	//   ....[19]....
        /*00d0*/ 	.word	0x000116d0


	//   ....[20]....
        /*00d4*/ 	.word	0x00011700


	//----- nvinfo : EIATTR_VRC_CTA_INIT_COUNT
	.align		4
.L_3550:
        /*00d8*/ 	.byte	0x02, 0x4a
	.zero		1
	.zero		1


	//----- nvinfo : EIATTR_EXIT_INSTR_OFFSETS
	.align		4
        /*00dc*/ 	.byte	0x04, 0x1c
        /*00de*/ 	.short	(.L_3552 - .L_3551)


	//   ....[0]....
.L_3551:
        /*00e0*/ 	.word	0x000002a0


	//   ....[1]....
        /*00e4*/ 	.word	0x00012110


	//----- nvinfo : EIATTR_MAX_THREADS
	.align		4
.L_3552:
        /*00e8*/ 	.byte	0x04, 0x05
        /*00ea*/ 	.short	(.L_3554 - .L_3553)
.L_3553:
        /*00ec*/ 	.word	0x00000100
        /*00f0*/ 	.word	0x00000001
        /*00f4*/ 	.word	0x00000001


	//----- nvinfo : EIATTR_CRS_STACK_SIZE
	.align		4
.L_3554:
        /*00f8*/ 	.byte	0x04, 0x1e
        /*00fa*/ 	.short	(.L_3556 - .L_3555)
.L_3555:
        /*00fc*/ 	.word	0x00000000


	//----- nvinfo : EIATTR_CBANK_PARAM_SIZE
	.align		4
.L_3556:
        /*0100*/ 	.byte	0x03, 0x19
        /*0102*/ 	.short	0x00e8


	//----- nvinfo : EIATTR_PARAM_CBANK
	.align		4
        /*0104*/ 	.byte	0x04, 0x0a
        /*0106*/ 	.short	(.L_3558 - .L_3557)
	.align		4
.L_3557:
        /*0108*/ 	.word	index@(.nv.constant0._ZN10layer_norm13ln_fwd_kernelINS_13Kernel_traitsI6__halfffffjLj6144ELj1ELj1ELj8ELj16ENS_18Kernel_traits_baseILj6144ES2_ffffjLj256EEEEELb1ELb0ELb1ELb1EEEvNS_9FwdParamsE)
        /*010c*/ 	.short	0x0380
        /*010e*/ 	.short	0x00e8


	//----- nvinfo : EIATTR_SW_WAR
	.align		4
.L_3558:
        /*0110*/ 	.byte	0x04, 0x36
        /*0112*/ 	.short	(.L_3560 - .L_3559)
.L_3559:
        /*0114*/ 	.word	0x00000008
.L_3560:


//--------------------- .nv.info._ZN10layer_norm13ln_fwd_kernelINS_13Kernel_traitsI6__halfffffjLj6144ELj1ELj1ELj8ELj16ENS_18Kernel_traits_baseILj6144ES2_ffffjLj256EEEEELb1ELb1ELb0ELb0EEEvNS_9FwdParamsE --------------------------
	.section	.nv.info._ZN10layer_norm13ln_fwd_kernelINS_13Kernel_traitsI6__halfffffjLj6144ELj1ELj1ELj8ELj16ENS_18Kernel_traits_baseILj6144ES2_ffffjLj256EEEEELb1ELb1ELb0ELb0EEEvNS_9FwdParamsE,"",@"SHT_CUDA_INFO"
	.sectionflags	@""
	.align	4


	//----- nvinfo : EIATTR_CUDA_API_VERSION
	.align		4
        /*0000*/ 	.byte	0x04, 0x37
        /*0002*/ 	.short	(.L_3562 - .L_3561)
.L_3561:
        /*0004*/ 	.word	0x00000082


	//----- nvinfo : EIATTR_KPARAM_INFO
	.align		4
.L_3562:
        /*0008*/ 	.byte	0x04, 0x17
        /*000a*/ 	.short	(.L_3564 - .L_3563)
.L_3563:
        /*000c*/ 	.word	0x00000000
        /*0010*/ 	.short	0x0000
        /*0012*/ 	.short	0x0000
        /*0014*/ 	.byte	0x00, 0xf0, 0xa1, 0x03


	//----- nvinfo : EIATTR_SPARSE_MMA_MASK
	.align		4
.L_3564:
        /*0018*/ 	.byte	0x03, 0x50
        /*001a*/ 	.short	0x0000


	//----- nvinfo : EIATTR_MAXREG_COUNT
	.align		4
        /*001c*/ 	.byte	0x03, 0x1b
        /*001e*/ 	.short	0x00ff


	//----- nvinfo : EIATTR_NUM_BARRIERS
	.align		4
        /*0020*/ 	.byte	0x02, 0x4c
        /*0022*/ 	.byte	0x01
	.zero		1


	//----- nvinfo : EIATTR_MERCURY_ISA_VERSION
	.align		4
        /*0024*/ 	.byte	0x03, 0x5f
        /*0026*/ 	.short	0x0101


	//----- nvinfo : EIATTR_COOP_GROUP_MASK_REGIDS
	.align		4
        /*0028*/ 	.byte	0x04, 0x29
        /*002a*/ 	.short	(.L_3566 - .L_3565)


	//   ....[0]....
.L_3565:
        /*002c*/ 	.word	0xffffffff


	//   ....[1]....
        /*0030*/ 	.word	0xffffffff


	//   ....[2]....
        /*0034*/ 	.word	0xffffffff


	//   ....[3]....
        /*0038*/ 	.word	0xffffffff


	//   ....[4]....
        /*003c*/ 	.word	0xffffffff


	//   ....[5]....
        /*0040*/ 	.word	0xffffffff


	//   ....[6]....
        /*0044*/ 	.word	0xffffffff


	//   ....[7]....
        /*0048*/ 	.word	0xffffffff


	//   ....[8]....
        /*004c*/ 	.word	0xffffffff


	//   ....[9]....
        /*0050*/ 	.word	0xffffffff


	//   ....[10]....
        /*0054*/ 	.word	0xffffffff


	//   ....[11]....
        /*0058*/ 	.word	0xffffffff


	//   ....[12]....
        /*005c*/ 	.word	0xffffffff


	//   ....[13]....
        /*0060*/ 	.word	0xffffffff


	//   ....[14]....
        /*0064*/ 	.word	0xffffffff


	//   ....[15]....
        /*0068*/ 	.word	0xffffffff


	//   ....[16]....
        /*006c*/ 	.word	0xffffffff


	//   ....[17]....
        /*0070*/ 	.word	0xffffffff


	//   ....[18]....
        /*0074*/ 	.word	0xffffffff


	//   ....[19]....
        /*0078*/ 	.word	0xffffffff


	//   ....[20]....
        /*007c*/ 	.word	0xffffffff


	//----- nvinfo : EIATTR_COOP_GROUP_INSTR_OFFSETS
	.align		4
.L_3566:
        /*0080*/ 	.byte	0x04, 0x28
        /*0082*/ 	.short	(.L_3568 - .L_3567)


	//   ....[0]....
.L_3567:
        /*0084*/ 	.word	0x00014d80


	//   ....[1]....
        /*0088*/ 	.word	0x00014da0


	//   ....[2]....
        /*008c*/ 	.word	0x00014dc0


	//   ....[3]....
        /*0090*/ 	.word	0x00014de0


	//   ....[4]....
        /*0094*/ 	.word	0x00014e00


	//   ....[5]....
        /*0098*/ 	.word	0x00015140


	//   ....[6]....
        /*009c*/ 	.word	0x00015160


	//   ....[7]....
        /*00a0*/ 	.word	0x00015180


	//   ....[8]....
        /*00a4*/ 	.word	0x000151b0


	//   ....[9]....
        /*00a8*/ 	.word	0x000151f0


	//   ....[10]....
        /*00ac*/ 	.word	0x00015370


	//   ....[11]....
        /*00b0*/ 	.word	0x000153b0


	//   ....[12]....
        /*00b4*/ 	.word	0x000153c0


	//   ....[13]....
        /*00b8*/ 	.word	0x00015400


	//   ....[14]....
        /*00bc*/ 	.word	0x000154c0


	//   ....[15]....
        /*00c0*/ 	.word	0x000154f0


	//   ....[16]....
        /*00c4*/ 	.word	0x00015550


	//   ....[17]....
        /*00c8*/ 	.word	0x000155b0


	//   ....[18]....
        /*00cc*/ 	.word	0x00015630


	//   ....[19]....
        /*00d0*/ 	.word	0x00015690


	//   ....[20]....
        /*00d4*/ 	.word	0x000156d0


	//----- nvinfo : EIATTR_VRC_CTA_INIT_COUNT
	.align		4
.L_3568:
        /*00d8*/ 	.byte	0x02, 0x4a
	.zero		1
	.zero		1


	//----- nvinfo : EIATTR_EXIT_INSTR_OFFSETS
	.align		4
        /*00dc*/ 	.byte	0x04, 0x1c
        /*00de*/ 	.short	(.L_3570 - .L_3569)


	//   ....[0]....
.L_3569:
        /*00e0*/ 	.word	0x00000a60


	//   ....[1]....
        /*00e4*/ 	.word	0x00016270


	//----- nvinfo : EIATTR_INDIRECT_BRANCH_TARGETS
	.align		4
.L_3570:
        /*00e8*/ 	.byte	0x04, 0x34
        /*00ea*/ 	.short	(.L_3572 - .L_3571)


	//   ....[0]....
.L_3571:
        /*00ec*/ 	.word	.L_x_20879@srel
        /*00f0*/ 	.short	0x0
        /*00f2*/ 	.short	0x0
        /*00f4*/ 	.word	0x3
        /*00f8*/ 	.word	.L_x_20880@srel
        /*00fc*/ 	.word	.L_x_20881@srel
        /*0100*/ 	.word	.L_x_20882@srel


	//----- nvinfo : EIATTR_MAX_THREADS
	.align		4
.L_3572:
        /*0104*/ 	.byte	0x04, 0x05
        /*0106*/ 	.short	(.L_3574 - .L_3573)
.L_3573:
        /*0108*/ 	.word	0x00000100
        /*010c*/ 	.word	0x00000001
        /*0110*/ 	.word	0x00000001


	//----- nvinfo : EIATTR_CRS_STACK_SIZE
	.align		4
.L_3574:
        /*0114*/ 	.byte	0x04, 0x1e
        /*0116*/ 	.short	(.L_3576 - .L_3575)
.L_3575:
        /*0118*/ 	.word	0x00000000


	//----- nvinfo : EIATTR_CBANK_PARAM_SIZE
	.align		4
.L_3576:
        /*011c*/ 	.byte	0x03, 0x19
        /*011e*/ 	.short	0x00e8


	//----- nvinfo : EIATTR_PARAM_CBANK
	.align		4
        /*0120*/ 	.byte	0x04, 0x0a
        /*0122*/ 	.short	(.L_3578 - .L_3577)
	.align		4
.L_3577:
        /*0124*/ 	.word	index@(.nv.constant0._ZN10layer_norm13ln_fwd_kernelINS_13Kernel_traitsI6__halfffffjLj6144ELj1ELj1ELj8ELj16ENS_18Kernel_traits_baseILj6144ES2_ffffjLj256EEEEELb1ELb1ELb0ELb0EEEvNS_9FwdParamsE)
        /*0128*/ 	.short	0x0380
        /*012a*/ 	.short	0x00e8


	//----- nvinfo : EIATTR_SW_WAR
	.align		4
.L_3578:
        /*012c*/ 	.byte	0x04, 0x36
        /*012e*/ 	.short	(.L_3580 - .L_3579)
.L_3579:
        /*0130*/ 	.word	0x00000008
.L_3580:


//--------------------- .nv.info._ZN10layer_norm13ln_fwd_kernelINS_13Kernel_traitsI6__halfffffjLj6144ELj1ELj1ELj8ELj16ENS_18Kernel_traits_baseILj6144ES2_ffffjLj256EEEEELb1ELb1ELb0ELb1EEEvNS_9FwdParamsE --------------------------
	.section	.nv.info._ZN10layer_norm13ln_fwd_kernelINS_13Kernel_traitsI6__halfffffjLj6144ELj1ELj1ELj8ELj16ENS_18Kernel_traits_baseILj6144ES2_ffffjLj256EEEEELb1ELb1ELb0ELb1EEEvNS_9FwdParamsE,"",@"SHT_CUDA_INFO"
	.sectionflags	@""
	.align	4


	//----- nvinfo : EIATTR_CUDA_API_VERSION
	.align		4
        /*0000*/ 	.byte	0x04, 0x37
        /*0002*/ 	.short	(.L_3582 - .L_3581)
.L_3581:
        /*0004*/ 	.word	0x00000082


	//----- nvinfo : EIATTR_KPARAM_INFO
	.align		4
.L_3582:
        /*0008*/ 	.byte	0x04, 0x17
        /*000a*/ 	.short	(.L_3584 - .L_3583)
.L_3583:
        /*000c*/ 	.word	0x00000000
        /*0010*/ 	.short	0x0000
        /*0012*/ 	.short	0x0000
        /*0014*/ 	.byte	0x00, 0xf0, 0xa1, 0x03


	//----- nvinfo : EIATTR_SPARSE_MMA_MASK
	.align		4
.L_3584:
        /*0018*/ 	.byte	0x03, 0x50
        /*001a*/ 	.short	0x0000


	//----- nvinfo : EIATTR_MAXREG_COUNT
	.align		4
        /*001c*/ 	.byte	0x03, 0x1b
        /*001e*/ 	.short	0x00ff


	//----- nvinfo : EIATTR_NUM_BARRIERS
	.align		4
        /*0020*/ 	.byte	0x02, 0x4c
        /*0022*/ 	.byte	0x01
	.zero		1


	//----- nvinfo : EIATTR_MERCURY_ISA_VERSION
	.align		4
        /*0024*/ 	.byte	0x03, 0x5f
        /*0026*/ 	.short	0x0101


	//----- nvinfo : EIATTR_COOP_GROUP_MASK_REGIDS
	.align		4
        /*0028*/ 	.byte	0x04, 0x29
        /*002a*/ 	.short	(.L_3586 - .L_3585)


	//   ....[0]....
.L_3585:
        /*002c*/ 	.word	0xffffffff


	//   ....[1]....
        /*0030*/ 	.word	0xffffffff


	//   ....[2]....
        /*0034*/ 	.word	0xffffffff


	//   ....[3]....
        /*0038*/ 	.word	0xffffffff


	//   ....[4]....
        /*003c*/ 	.word	0xffffffff


	//   ....[5]....
        /*0040*/ 	.word	0xffffffff


	//   ....[6]....
        /*0044*/ 	.word	0xffffffff


	//   ....[7]....
        /*0048*/ 	.word	0xffffffff


	//   ....[8]....
        /*004c*/ 	.word	0xffffffff


	//   ....[9]....
        /*0050*/ 	.word	0xffffffff


	//   ....[10]....
        /*0054*/ 	.word	0xffffffff


	//   ....[11]....
        /*0058*/ 	.word	0xffffffff


	//   ....[12]....
        /*005c*/ 	.word	0xffffffff


	//   ....[13]....
        /*0060*/ 	.word	0xffffffff


	//   ....[14]....
        /*0064*/ 	.word	0xffffffff


	//   ....[15]....
        /*0068*/ 	.word	0xffffffff


	//   ....[16]....
        /*006c*/ 	.word	0xffffffff


	//   ....[17]....
        /*0070*/ 	.word	0xffffffff


	//   ....[18]....
        /*0074*/ 	.word	0xffffffff


	//   ....[19]....
        /*0078*/ 	.word	0xffffffff


	//   ....[20]....
        /*007c*/ 	.word	0xffffffff


	//----- nvinfo : EIATTR_COOP_GROUP_INSTR_OFFSETS
	.align		4
.L_3586:
        /*0080*/ 	.byte	0x04, 0x28
        /*0082*/ 	.short	(.L_3588 - .L_3587)


	//   ....[0]....
.L_3587:
        /*0084*/ 	.word	0x00010530


	//   ....[1]....
        /*0088*/ 	.word	0x00010550


	//   ....[2]....
        /*008c*/ 	.word	0x00010570


	//   ....[3]....
        /*0090*/ 	.word	0x00010590


	//   ....[4]....
        /*0094*/ 	.word	0x000105b0


	//   ....[5]....
        /*0098*/ 	.word	0x00010910


	//   ....[6]....
        /*009c*/ 	.word	0x00010980


	//   ....[7]....
        /*00a0*/ 	.word	0x000109a0


	//   ....[8]....
        /*00a4*/ 	.word	0x000109c0


	//   ....[9]....
        /*00a8*/ 	.word	0x000109e0


	//   ....[10]....
        /*00ac*/ 	.word	0x00010b80


	//   ....[11]....
        /*00b0*/ 	.word	0x00010bc0


	//   ....[12]....
        /*00b4*/ 	.word	0x00010bd0


	//   ....[13]....
        /*00b8*/ 	.word	0x00010c20


	//   ....[14]....
        /*00bc*/ 	.word	0x00010ce0


	//   ....[15]....
        /*00c0*/ 	.word	0x00010d10


	//   ....[16]....
        /*00c4*/ 	.word	0x00010d30


	//   ....[17]....
        /*00c8*/ 	.word	0x00010dc0


	//   ....[18]....
        /*00cc*/ 	.word	0x00010e20


	//   ....[19]....
        /*00d0*/ 	.word	0x00010ec0


	//   ....[20]....
        /*00d4*/ 	.word	0x00010ef0


	//----- nvinfo : EIATTR_VRC_CTA_INIT_COUNT
	.align		4
.L_3588:
        /*00d8*/ 	.byte	0x02, 0x4a
	.zero		1
	.zero		1


	//----- nvinfo : EIATTR_EXIT_INSTR_OFFSETS
	.align		4
        /*00dc*/ 	.byte	0x04, 0x1c
        /*00de*/ 	.short	(.L_3590 - .L_3589)


	//   ....[0]....
.L_3589:
        /*00e0*/ 	.word	0x00000540


	//   ....[1]....
        /*00e4*/ 	.word	0x00011540


	//----- nvinfo : EIATTR_INDIRECT_BRANCH_TARGETS
	.align		4
.L_3590:
        /*00e8*/ 	.byte	0x04, 0x34
        /*00ea*/ 	.short	(.L_3592 - .L_3591)


	//   ....[0]....
.L_3591:
        /*00ec*/ 	.word	.L_x_20883@srel
        /*00f0*/ 	.short	0x0
        /*00f2*/ 	.short	0x0
        /*00f4*/ 	.word	0x3
        /*00f8*/ 	.word	.L_x_20884@srel
        /*00fc*/ 	.word	.L_x_20885@srel
        /*0100*/ 	.word	.L_x_20886@srel


	//----- nvinfo : EIATTR_MAX_THREADS
	.align		4
.L_3592:
        /*0104*/ 	.byte	0x04, 0x05
        /*0106*/ 	.short	(.L_3594 - .L_3593)
.L_3593:
        /*0108*/ 	.word	0x00000100
        /*010c*/ 	.word	0x00000001
        /*0110*/ 	.word	0x00000001


	//----- nvinfo : EIATTR_CRS_STACK_SIZE
	.align		4
.L_3594:
        /*0114*/ 	.byte	0x04, 0x1e
        /*0116*/ 	.short	(.L_3596 - .L_3595)
.L_3595:
        /*0118*/ 	.word	0x00000000


	//----- nvinfo : EIATTR_CBANK_PARAM_SIZE
	.align		4
.L_3596:
        /*011c*/ 	.byte	0x03, 0x19
        /*011e*/ 	.short	0x00e8


	//----- nvinfo : EIATTR_PARAM_CBANK
	.align		4
        /*0120*/ 	.byte	0x04, 0x0a
        /*0122*/ 	.short	(.L_3598 - .L_3597)
	.align		4
.L_3597:
        /*0124*/ 	.word	index@(.nv.constant0._ZN10layer_norm13ln_fwd_kernelINS_13Kernel_traitsI6__halfffffjLj6144ELj1ELj1ELj8ELj16ENS_18Kernel_traits_baseILj6144ES2_ffffjLj256EEEEELb1ELb1ELb0ELb1EEEvNS_9FwdParamsE)
        /*0128*/ 	.short	0x0380
        /*012a*/ 	.short	0x00e8


	//----- nvinfo : EIATTR_SW_WAR
	.align		4
.L_3598:
        /*012c*/ 	.byte	0x04, 0x36
        /*012e*/ 	.short	(.L_3600 - .L_3599)
.L_3599:
        /*0130*/ 	.word	0x00000008
.L_3600:


//--------------------- .nv.info._ZN10layer_norm13ln_fwd_kernelINS_13Kernel_traitsI6__halfffffjLj6144ELj1ELj1ELj8ELj16ENS_18Kernel_traits_baseILj6144ES2_ffffjLj256EEEEELb1ELb1ELb1ELb0EEEvNS_9FwdParamsE --------------------------
	.section	.nv.info._ZN10layer_norm13ln_fwd_kernelINS_13Kernel_traitsI6__halfffffjLj6144ELj1ELj1ELj8ELj16ENS_18Kernel_traits_baseILj6144ES2_ffffjLj256EEEEELb1ELb1ELb1ELb0EEEvNS_9FwdParamsE,"",@"SHT_CUDA_INFO"
	.sectionflags	@""
	.align	4


	//----- nvinfo : EIATTR_CUDA_API_VERSION
	.align		4
        /*0000*/ 	.byte	0x04, 0x37
        /*0002*/ 	.short	(.L_3602 - .L_3601)
.L_3601:
        /*0004*/ 	.word	0x00000082


	//----- nvinfo : EIATTR_KPARAM_INFO
	.align		4
.L_3602:
        /*0008*/ 	.byte	0x04, 0x17
        /*000a*/ 	.short	(.L_3604 - .L_3603)
.L_3603:
        /*000c*/ 	.word	0x00000000
        /*0010*/ 	.short	0x0000
        /*0012*/ 	.short	0x0000
        /*0014*/ 	.byte	0x00, 0xf0, 0xa1, 0x03


	//----- nvinfo : EIATTR_SPARSE_MMA_MASK
	.align		4
.L_3604:
        /*0018*/ 	.byte	0x03, 0x50
        /*001a*/ 	.short	0x0000


	//----- nvinfo : EIATTR_MAXREG_COUNT
	.align		4
        /*001c*/ 	.byte	0x03, 0x1b
        /*001e*/ 	.short	0x00ff


	//----- nvinfo : EIATTR_NUM_BARRIERS
	.align		4
        /*0020*/ 	.byte	0x02, 0x4c
        /*0022*/ 	.byte	0x01
	.zero		1


	//----- nvinfo : EIATTR_MERCURY_ISA_VERSION
	.align		4
        /*0024*/ 	.byte	0x03, 0x5f
        /*0026*/ 	.short	0x0101


	//----- nvinfo : EIATTR_COOP_GROUP_MASK_REGIDS
	.align		4
        /*0028*/ 	.byte	0x04, 0x29
        /*002a*/ 	.short	(.L_3606 - .L_3605)


	//   ....[0]....
.L_3605:
        /*002c*/ 	.word	0xffffffff


	//   ....[1]....
        /*0030*/ 	.word	0xffffffff


	//   ....[2]....
        /*0034*/ 	.word	0xffffffff


	//   ....[3]....
        /*0038*/ 	.word	0xffffffff


	//   ....[4]....
        /*003c*/ 	.word	0xffffffff


	//   ....[5]....
        /*0040*/ 	.word	0xffffffff


	//   ....[6]....
        /*0044*/ 	.word	0xffffffff


	//   ....[7]....
        /*0048*/ 	.word	0xffffffff


	//   ....[8]....
        /*004c*/ 	.word	0xffffffff


	//   ....[9]....
        /*0050*/ 	.word	0xffffffff


	//   ....[10]....
        /*0054*/ 	.word	0xffffffff


	//   ....[11]....
        /*0058*/ 	.word	0xffffffff


	//   ....[12]....
        /*005c*/ 	.word	0xffffffff


	//   ....[13]....
        /*0060*/ 	.word	0xffffffff


	//   ....[14]....
        /*0064*/ 	.word	0xffffffff


	//   ....[15]....
        /*0068*/ 	.word	0xffffffff


	//   ....[16]....
        /*006c*/ 	.word	0xffffffff


	//   ....[17]....
        /*0070*/ 	.word	0xffffffff


	//   ....[18]....
        /*0074*/ 	.word	0xffffffff


	//   ....[19]....
        /*0078*/ 	.word	0xffffffff


	//   ....[20]....
        /*007c*/ 	.word	0xffffffff


	//----- nvinfo : EIATTR_COOP_GROUP_INSTR_OFFSETS
	.align		4
.L_3606:
        /*0080*/ 	.byte	0x04, 0x28
        /*0082*/ 	.short	(.L_3608 - .L_3607)


	//   ....[0]....
.L_3607:
        /*0084*/ 	.word	0x00015e10


	//   ....[1]....
        /*0088*/ 	.word	0x00015e30


	//   ....[2]....
        /*008c*/ 	.word	0x00015e50


	//   ....[3]....
        /*0090*/ 	.word	0x00015e70


	//   ....[4]....
        /*0094*/ 	.word	0x00015e90


	//   ....[5]....
        /*0098*/ 	.word	0x00016210


	//   ....[6]....
        /*009c*/ 	.word	0x00016230


	//   ....[7]....
        /*00a0*/ 	.word	0x00016250


	//   ....[8]....
        /*00a4*/ 	.word	0x00016270


	//   ....[9]....
        /*00a8*/ 	.word	0x00016290


	//   ....[10]....
        /*00ac*/ 	.word	0x00016410


	//   ....[11]....
        /*00b0*/ 	.word	0x00016440


	//   ....[12]....
        /*00b4*/ 	.word	0x00016460


	//   ....[13]....
        /*00b8*/ 	.word	0x000164a0


	//   ....[14]....
        /*00bc*/ 	.word	0x00016560


	//   ....[15]....
        /*00c0*/ 	.word	0x00016590


	//   ....[16]....
        /*00c4*/ 	.word	0x000165b0


	//   ....[17]....
        /*00c8*/ 	.word	0x00016630


	//   ....[18]....
        /*00cc*/ 	.word	0x00016680


	//   ....[19]....
        /*00d0*/ 	.word	0x00016740


	//   ....[20]....
        /*00d4*/ 	.word	0x00016770


	//----- nvinfo : EIATTR_VRC_CTA_INIT_COUNT
	.align		4
.L_3608:
        /*00d8*/ 	.byte	0x02, 0x4a
	.zero		1
	.zero		1


	//----- nvinfo : EIATTR_EXIT_INSTR_OFFSETS
	.align		4
        /*00dc*/ 	.byte	0x04, 0x1c
        /*00de*/ 	.short	(.L_3610 - .L_3609)


	//   ....[0]....
.L_3609:
        /*00e0*/ 	.word	0x00000a50


	//   ....[1]....
        /*00e4*/ 	.word	0x000172b0


	//----- nvinfo : EIATTR_MAX_THREADS
	.align		4
.L_3610:
        /*00e8*/ 	.byte	0x04, 0x05
        /*00ea*/ 	.short	(.L_3612 - .L_3611)
.L_3611:
        /*00ec*/ 	.word	0x00000100
        /*00f0*/ 	.word	0x00000001
        /*00f4*/ 	.word	0x00000001


	//----- nvinfo : EIATTR_CRS_STACK_SIZE
	.align		4
.L_3612:
        /*00f8*/ 	.byte	0x04, 0x1e
        /*00fa*/ 	.short	(.L_3614 - .L_3613)
.L_3613:
        /*00fc*/ 	.word	0x00000000


	//----- nvinfo : EIATTR_CBANK_PARAM_SIZE
	.align		4
.L_3614:
        /*0100*/ 	.byte	0x03, 0x19
        /*0102*/ 	.short	0x00e8


	//----- nvinfo : EIATTR_PARAM_CBANK
	.align		4
        /*0104*/ 	.byte	0x04, 0x0a
        /*0106*/ 	.short	(.L_3616 - .L_3615)
	.align		4
.L_3615:
        /*0108*/ 	.word	index@(.nv.constant0._ZN10layer_norm13ln_fwd_kernelINS_13Kernel_traitsI6__halfffffjLj6144ELj1ELj1ELj8ELj16ENS_18Kernel_traits_baseILj6144ES2_ffffjLj256EEEEELb1ELb1ELb1ELb0EEEvNS_9FwdParamsE)
        /*010c*/ 	.short	0x0380
        /*010e*/ 	.short	0x00e8


	//----- nvinfo : EIATTR_SW_WAR
	.align		4
.L_3616:
        /*0110*/ 	.byte	0x04, 0x36
        /*0112*/ 	.short	(.L_3618 - .L_3617)
.L_3617:
        /*0114*/ 	.word	0x00000008
.L_3618:


//--------------------- .nv.info._ZN10layer_norm13ln_fwd_kernelINS_13Kernel_traitsI6__halfffffjLj6144ELj1ELj1ELj8ELj16ENS_18Kernel_traits_baseILj6144ES2_ffffjLj256EEEEELb1ELb1ELb1ELb1EEEvNS_9FwdParamsE --------------------------
	.section	.nv.info._ZN10layer_norm13ln_fwd_kernelINS_13Kernel_traitsI6__halfffffjLj6144ELj1ELj1ELj8ELj16ENS_18Kernel_traits_baseILj6144ES2_ffffjLj256EEEEELb1ELb1ELb1ELb1EEEvNS_9FwdParamsE,"",@"SHT_CUDA_INFO"
	.sectionflags	@""
	.align	4


	//----- nvinfo : EIATTR_CUDA_API_VERSION
	.align		4
        /*0000*/ 	.byte	0x04, 0x37
        /*0002*/ 	.short	(.L_3620 - .L_3619)
.L_3619:
        /*0004*/ 	.word	0x00000082


	//----- nvinfo : EIATTR_KPARAM_INFO
	.align		4
.L_3620:
        /*0008*/ 	.byte	0x04, 0x17
        /*000a*/ 	.short	(.L_3622 - .L_3621)
.L_3621:
        /*000c*/ 	.word	0x00000000
        /*0010*/ 	.short	0x0000
        /*0012*/ 	.short	0x0000
        /*0014*/ 	.byte	0x00, 0xf0, 0xa1, 0x03


	//----- nvinfo : EIATTR_SPARSE_MMA_MASK
	.align		4
.L_3622:
        /*0018*/ 	.byte	0x03, 0x50
        /*001a*/ 	.short	0x0000


	//----- nvinfo : EIATTR_MAXREG_COUNT
	.align		4
        /*001c*/ 	.byte	0x03, 0x1b
        /*001e*/ 	.short	0x00ff


	//----- nvinfo : EIATTR_NUM_BARRIERS
	.align		4
        /*0020*/ 	.byte	0x02, 0x4c
        /*0022*/ 	.byte	0x01
	.zero		1


	//----- nvinfo : EIATTR_MERCURY_ISA_VERSION
	.align		4
        /*0024*/ 	.byte	0x03, 0x5f
        /*0026*/ 	.short	0x0101


	//----- nvinfo : EIATTR_COOP_GROUP_MASK_REGIDS
	.align		4
        /*0028*/ 	.byte	0x04, 0x29
        /*002a*/ 	.short	(.L_3624 - .L_3623)


	//   ....[0]....
.L_3623:
        /*002c*/ 	.word	0xffffffff


	//   ....[1]....
        /*0030*/ 	.word	0xffffffff


	//   ....[2]....
        /*0034*/ 	.word	0xffffffff


	//   ....[3]....
        /*0038*/ 	.word	0xffffffff


	//   ....[4]....
        /*003c*/ 	.word	0xffffffff


	//   ....[5]....
        /*0040*/ 	.word	0xffffffff


	//   ....[6]....
        /*0044*/ 	.word	0xffffffff


	//   ....[7]....
        /*0048*/ 	.word	0xffffffff


	//   ....[8]....
        /*004c*/ 	.word	0xffffffff


	//   ....[9]....
        /*0050*/ 	.word	0xffffffff


	//   ....[10]....
        /*0054*/ 	.word	0xffffffff


	//   ....[11]....
        /*0058*/ 	.word	0xffffffff


	//   ....[12]....
        /*005c*/ 	.word	0xffffffff


	//   ....[13]....
        /*0060*/ 	.word	0xffffffff


	//   ....[14]....
        /*0064*/ 	.word	0xffffffff


	//   ....[15]....
        /*0068*/ 	.word	0xffffffff


	//   ....[16]....
        /*006c*/ 	.word	0xffffffff


	//   ....[17]....
        /*0070*/ 	.word	0xffffffff


	//   ....[18]....
        /*0074*/ 	.word	0xffffffff


	//   ....[19]....
        /*0078*/ 	.word	0xffffffff


	//   ....[20]....
        /*007c*/ 	.word	0xffffffff


	//----- nvinfo : EIATTR_COOP_GROUP_INSTR_OFFSETS
	.align		4
.L_3624:
        /*0080*/ 	.byte	0x04, 0x28
        /*0082*/ 	.short	(.L_3626 - .L_3625)


	//   ....[0]....
.L_3625:
        /*0084*/ 	.word	0x000126d0


	//   ....[1]....
        /*0088*/ 	.word	0x00012700


	//   ....[2]....
        /*008c*/ 	.word	0x00012720


	//   ....[3]....
        /*0090*/ 	.word	0x00012740


	//   ....[4]....
        /*0094*/ 	.word	0x00012760


	//   ....[5]....
        /*0098*/ 	.word	0x00012ab0


	//   ....[6]....
        /*009c*/ 	.word	0x00012ad0


	//   ....[7]....
        /*00a0*/ 	.word	0x00012af0


	//   ....[8]....
        /*00a4*/ 	.word	0x00012b10


	//   ....[9]....
        /*00a8*/ 	.word	0x00012b40


	//   ....[10]....
        /*00ac*/ 	.word	0x00012ce0


	//   ....[11]....
        /*00b0*/ 	.word	0x00012d20


	//   ....[12]....
        /*00b4*/ 	.word	0x00012d40


	//   ....[13]....
        /*00b8*/ 	.word	0x00012d80


	//   ....[14]....
        /*00bc*/ 	.word	0x00012e40


	//   ....[15]....
        /*00c0*/ 	.word	0x00012e70


	//   ....[16]....
        /*00c4*/ 	.word	0x00012e90


	//   ....[17]....
        /*00c8*/ 	.word	0x00012f30


	//   ....[18]....
        /*00cc*/ 	.word	0x00012f80


	//   ....[19]....
        /*00d0*/ 	.word	0x00013020


	//   ....[20]....
        /*00d4*/ 	.word	0x00013050


	//----- nvinfo : EIATTR_VRC_CTA_INIT_COUNT
	.align		4
.L_3626:
        /*00d8*/ 	.byte	0x02, 0x4a
	.zero		1
	.zero		1


	//----- nvinfo : EIATTR_EXIT_INSTR_OFFSETS
	.align		4
        /*00dc*/ 	.byte	0x04, 0x1c
        /*00de*/ 	.short	(.L_3628 - .L_3627)


	//   ....[0]....
.L_3627:
        /*00e0*/ 	.word	0x00000550


	//   ....[1]....
        /*00e4*/ 	.word	0x00013b50


	//----- nvinfo : EIATTR_MAX_THREADS
	.align		4
.L_3628:
        /*00e8*/ 	.byte	0x04, 0x05
        /*00ea*/ 	.short	(.L_3630 - .L_3629)
.L_3629:
        /*00ec*/ 	.word	0x00000100
        /*00f0*/ 	.word	0x00000001
        /*00f4*/ 	.word	0x00000001


	//----- nvinfo : EIATTR_CRS_STACK_SIZE
	.align		4
.L_3630:
        /*00f8*/ 	.byte	0x04, 0x1e
        /*00fa*/ 	.short	(.L_3632 - .L_3631)
.L_3631:
        /*00fc*/ 	.word	0x00000000


	//----- nvinfo : EIATTR_CBANK_PARAM_SIZE
	.align		4
.L_3632:
        /*0100*/ 	.byte	0x03, 0x19
        /*0102*/ 	.short	0x00e8


	//----- nvinfo : EIATTR_PARAM_CBANK
	.align		4
        /*0104*/ 	.byte	0x04, 0x0a
        /*0106*/ 	.short	(.L_3634 - .L_3633)
	.align		4
.L_3633:
        /*0108*/ 	.word	index@(.nv.constant0._ZN10layer_norm13ln_fwd_kernelINS_13Kernel_traitsI6__halfffffjLj6144ELj1ELj1ELj8ELj16ENS_18Kernel_traits_baseILj6144ES2_ffffjLj256EEEEELb1ELb1ELb1ELb1EEEvNS_9FwdParamsE)
        /*010c*/ 	.short	0x0380
        /*010e*/ 	.short	0x00e8


	//----- nvinfo : EIATTR_SW_WAR
	.align		4
.L_3634:
        /*0110*/ 	.byte	0x04, 0x36
        /*0112*/ 	.short	(.L_3636 - .L_3635)
.L_3635:
        /*0114*/ 	.word	0x00000008
.L_3636:


//--------------------- .nv.info._ZN10layer_norm13ln_fwd_kernelINS_13Kernel_traitsIfffffjLj6144ELj1ELj1ELj8ELj16ENS_18Kernel_traits_baseILj6144EfffffjLj256EEEEELb0ELb0ELb0ELb0EEEvNS_9FwdParamsE --------------------------
	.section	.nv.info._ZN10layer_norm13ln_fwd_kernelINS_13Kernel_traitsIfffffjLj6144ELj1ELj1ELj8ELj16ENS_18Kernel_traits_baseILj6144EfffffjLj256EEEEELb0ELb0ELb0ELb0EEEvNS_9FwdParamsE,"",@"SHT_CUDA_INFO"
	.sectionflags	@""
	.align	4


	//----- nvinfo : EIATTR_CUDA_API_VERSION
	.align		4
        /*0000*/ 	.byte	0x04, 0x37
        /*0002*/ 	.short	(.L_3638 - .L_3637)
.L_3637:
        /*0004*/ 	.word	0x00000082


	//----- nvinfo : EIATTR_KPARAM_INFO
	.align		4
.L_3638:
        /*0008*/ 	.byte	0x04, 0x17
        /*000a*/ 	.short	(.L_3640 - .L_3639)
.L_3639:
        /*000c*/ 	.word	0x00000000
        /*0010*/ 	.short	0x0000
        /*0012*/ 	.short	0x0000
        /*0014*/ 	.byte	0x00, 0xf0, 0xa1, 0x03


	//----- nvinfo : EIATTR_SPARSE_MMA_MASK
	.align		4
.L_3640:
        /*0018*/ 	.byte	0x03, 0x50
        /*001a*/ 	.short	0x0000


	//----- nvinfo : EIATTR_MAXREG_COUNT
	.align		4
        /*001c*/ 	.byte	0x03, 0x1b
        /*001e*/ 	.short	0x00ff


	//----- nvinfo : EIATTR_NUM_BARRIERS
	.align		4
        /*0020*/ 	.byte	0x02, 0x4c
        /*0022*/ 	.byte	0x01
	.zero		1


	//----- nvinfo : EIATTR_MERCURY_ISA_VERSION
	.align		4
        /*0024*/ 	.byte	0x03, 0x5f
        /*0026*/ 	.short	0x0101


	//----- nvinfo : EIATTR_COOP_GROUP_MASK_REGIDS
	.align		4
        /*0028*/ 	.byte	0x04, 0x29
        /*002a*/ 	.short	(.L_3642 - .L_3641)


	//   ....[0]....
.L_3641:
        /*002c*/ 	.word	0xffffffff


	//   ....[1]....
        /*0030*/ 	.word	0xffffffff


	//   ....[2]....
        /*0034*/ 	.word	0xffffffff


	//   ....[3]....
        /*0038*/ 	.word	0xffffffff


	//   ....[4]....
        /*003c*/ 	.word	0xffffffff


	//   ....[5]....
        /*0040*/ 	.word	0xffffffff


	//   ....[6]....
        /*0044*/ 	.word	0xffffffff


	//   ....[7]....
        /*0048*/ 	.word	0xffffffff


	//   ....[8]....
        /*004c*/ 	.word	0xffffffff


	//   ....[9]....
        /*0050*/ 	.word	0xffffffff


	//   ....[10]....
        /*0054*/ 	.word	0xffffffff


	//   ....[11]....
        /*0058*/ 	.word	0xffffffff


	//   ....[12]....
        /*005c*/ 	.word	0xffffffff


	//   ....[13]....
        /*0060*/ 	.word	0xffffffff


	//   ....[14]....
        /*0064*/ 	.word	0xffffffff


	//   ....[15]....
        /*0068*/ 	.word	0xffffffff


	//   ....[16]....
        /*006c*/ 	.word	0xffffffff


	//   ....[17]....
        /*0070*/ 	.word	0xffffffff


	//   ....[18]....
        /*0074*/ 	.word	0xffffffff


	//   ....[19]....
        /*0078*/ 	.word	0xffffffff


	//   ....[20]....
        /*007c*/ 	.word	0xffffffff


	//----- nvinfo : EIATTR_COOP_GROUP_INSTR_OFFSETS
	.align		4
.L_3642:
        /*0080*/ 	.byte	0x04, 0x28
        /*0082*/ 	.short	(.L_3644 - .L_3643)


	//   ....[0]....
.L_3643:
        /*0084*/ 	.word	0x000018b0


	//   ....[1]....
        /*0088*/ 	.word	0x000018d0


	//   ....[2]....
        /*008c*/ 	.word	0x000018f0


	//   ....[3]....
        /*0090*/ 	.word	0x00001910


	//   ....[4]....
        /*0094*/ 	.word	0x00001930


	//   ....[5]....
        /*0098*/ 	.word	0x00001cb0


	//   ....[6]....
        /*009c*/ 	.word	0x00001cd0


	//   ....[7]....
        /*00a0*/ 	.word	0x00001cf0


	//   ....[8]....
        /*00a4*/ 	.word	0x00001d10


	//   ....[9]....
        /*00a8*/ 	.word	0x00001d30


	//   ....[10]....
        /*00ac*/ 	.word	0x00001ee0


	//   ....[11]....
        /*00b0*/ 	.word	0x00001f20


	//   ....[12]....
        /*00b4*/ 	.word	0x00001fc0


	//   ....[13]....
        /*00b8*/ 	.word	0x00002010


	//   ....[14]....
        /*00bc*/ 	.word	0x00002030


	//   ....[15]....
        /*00c0*/ 	.word	0x000020d0


	//   ....[16]....
        /*00c4*/ 	.word	0x00002110


	//   ....[17]....
        /*00c8*/ 	.word	0x00002130


	//   ....[18]....
        /*00cc*/ 	.word	0x000021a0


	//   ....[19]....
        /*00d0*/ 	.word	0x00002220


	//   ....[20]....
        /*00d4*/ 	.word	0x00002250


	//----- nvinfo : EIATTR_VRC_CTA_INIT_COUNT
	.align		4
.L_3644:
        /*00d8*/ 	.byte	0x02, 0x4a
	.zero		1
	.zero		1


	//----- nvinfo : EIATTR_EXIT_INSTR_OFFSETS
	.align		4
        /*00dc*/ 	.byte	0x04, 0x1c
        /*00de*/ 	.short	(.L_3646 - .L_3645)


	//   ....[0]....
.L_3645:
        /*00e0*/ 	.word	0x000006d0


	//   ....[1]....
        /*00e4*/ 	.word	0x00002a80


	//----- nvinfo : EIATTR_MAX_THREADS
	.align		4
.L_3646:
        /*00e8*/ 	.byte	0x04, 0x05
        /*00ea*/ 	.short	(.L_3648 - .L_3647)
.L_3647:
        /*00ec*/ 	.word	0x00000100
        /*00f0*/ 	.word	0x00000001
        /*00f4*/ 	.word	0x00000001


	//----- nvinfo : EIATTR_CRS_STACK_SIZE
	.align		4
.L_3648:
        /*00f8*/ 	.byte	0x04, 0x1e
        /*00fa*/ 	.short	(.L_3650 - .L_3649)
.L_3649:
        /*00fc*/ 	.word	0x00000000


	//----- nvinfo : EIATTR_CBANK_PARAM_SIZE
	.align		4
.L_3650:
        /*0100*/ 	.byte	0x03, 0x19
        /*0102*/ 	.short	0x00e8


	//----- nvinfo : EIATTR_PARAM_CBANK
	.align		4
        /*0104*/ 	.byte	0x04, 0x0a
        /*0106*/ 	.short	(.L_3652 - .L_3651)
	.align		4
.L_3651:
        /*0108*/ 	.word	index@(.nv.constant0._ZN10layer_norm13ln_fwd_kernelINS_13Kernel_traitsIfffffjLj6144ELj1ELj1ELj8ELj16ENS_18Kernel_traits_baseILj6144EfffffjLj256EEEEELb0ELb0ELb0ELb0EEEvNS_9FwdParamsE)
        /*010c*/ 	.short	0x0380
        /*010e*/ 	.short	0x00e8


	//----- nvinfo : EIATTR_SW_WAR
	.align		4
.L_3652:
        /*0110*/ 	.byte	0x04, 0x36
        /*0112*/ 	.short	(.L_3654 - .L_3653)
.L_3653:
        /*0114*/ 	.word	0x00000008
.L_3654:


//--------------------- .nv.info._ZN10layer_norm13ln_fwd_kernelINS_13Kernel_traitsIfffffjLj6144ELj1ELj1ELj8ELj16ENS_18Kernel_traits_baseILj6144EfffffjLj256EEEEELb0ELb0ELb0ELb1EEEvNS_9FwdParamsE --------------------------
	.section	.nv.info._ZN10layer_norm13ln_fwd_kernelINS_13Kernel_traitsIfffffjLj6144ELj1ELj1ELj8ELj16ENS_18Kernel_traits_baseILj6144EfffffjLj256EEEEELb0ELb0ELb0ELb1EEEvNS_9FwdParamsE,"",@"SHT_CUDA_INFO"
	.sectionflags	@""
	.align	4


	//----- nvinfo : EIATTR_CUDA_API_VERSION
	.align		4
        /*0000*/ 	.byte	0x04, 0x37
        /*0002*/ 	.short	(.L_3656 - .L_3655)
.L_3655:
        /*0004*/ 	.word	0x00000082


	//----- nvinfo : EIATTR_KPARAM_INFO
	.align		4
.L_3656:
        /*0008*/ 	.byte	0x04, 0x17
        /*000a*/ 	.short	(.L_3658 - .L_3657)
.L_3657:
        /*000c*/ 	.word	0x00000000
        /*0010*/ 	.short	0x0000
        /*0012*/ 	.short	0x0000
        /*0014*/ 	.byte	0x00, 0xf0, 0xa1, 0x03


	//----- nvinfo : EIATTR_SPARSE_MMA_MASK
	.align		4
.L_3658:
        /*0018*/ 	.byte	0x03, 0x50
        /*001a*/ 	.short	0x0000


	//----- nvinfo : EIATTR_MAXREG_COUNT
	.align		4
        /*001c*/ 	.byte	0x03, 0x1b
        /*001e*/ 	.short	0x00ff


	//----- nvinfo : EIATTR_NUM_BARRIERS
	.align		4
        /*0020*/ 	.byte	0x02, 0x4c
        /*0022*/ 	.byte	0x01
	.zero		1


	//----- nvinfo : EIATTR_MERCURY_ISA_VERSION
	.align		4
        /*0024*/ 	.byte	0x03, 0x5f
        /*0026*/ 	.short	0x0101


	//----- nvinfo : EIATTR_COOP_GROUP_MASK_REGIDS
	.align		4
        /*0028*/ 	.byte	0x04, 0x29
        /*002a*/ 	.short	(.L_3660 - .L_3659)


	//   ....[0]....
.L_3659:
        /*002c*/ 	.word	0xffffffff


	//   ....[1]....
        /*0030*/ 	.word	0xffffffff


	//   ....[2]....
        /*0034*/ 	.word	0xffffffff


	//   ....[3]....
        /*0038*/ 	.word	0xffffffff


	//   ....[4]....
        /*003c*/ 	.word	0xffffffff


	//   ....[5]....
        /*0040*/ 	.word	0xffffffff


	//   ....[6]....
        /*0044*/ 	.word	0xffffffff


	//   ....[7]....
        /*0048*/ 	.word	0xffffffff


	//   ....[8]....
        /*004c*/ 	.word	0xffffffff


	//   ....[9]....
        /*0050*/ 	.word	0xffffffff


	//   ....[10]....
        /*0054*/ 	.word	0xffffffff


	//   ....[11]....
        /*0058*/ 	.word	0xffffffff


	//   ....[12]....
        /*005c*/ 	.word	0xffffffff


	//   ....[13]....
        /*0060*/ 	.word	0xffffffff


	//   ....[14]....
        /*0064*/ 	.word	0xffffffff


	//   ....[15]....
        /*0068*/ 	.word	0xffffffff


	//   ....[16]....
        /*006c*/ 	.word	0xffffffff


	//   ....[17]....
        /*0070*/ 	.word	0xffffffff


	//   ....[18]....
        /*0074*/ 	.word	0xffffffff


	//   ....[19]....
        /*0078*/ 	.word	0xffffffff


	//   ....[20]....
        /*007c*/ 	.word	0xffffffff


	//----- nvinfo : EIATTR_COOP_GROUP_INSTR_OFFSETS
	.align		4
.L_3660:
        /*0080*/ 	.byte	0x04, 0x28
        /*0082*/ 	.short	(.L_3662 - .L_3661)


	//   ....[0]....
.L_3661:
        /*0084*/ 	.word	0x000010b0


	//   ....[1]....
        /*0088*/ 	.word	0x000010d0


	//   ....[2]....
        /*008c*/ 	.word	0x000010f0


	//   ....[3]....
        /*0090*/ 	.word	0x00001110


	//   ....[4]....
        /*0094*/ 	.word	0x00001130


	//   ....[5]....
        /*0098*/ 	.word	0x00001460


	//   ....[6]....
        /*009c*/ 	.word	0x00001480


	//   ....[7]....
        /*00a0*/ 	.word	0x000014a0


	//   ....[8]....
        /*00a4*/ 	.word	0x000014d0


	//   ....[9]....
        /*00a8*/ 	.word	0x00001510


	//   ....[10]....
        /*00ac*/ 	.word	0x000016c0


	//   ....[11]....
        /*00b0*/ 	.word	0x00001700


	//   ....[12]....
        /*00b4*/ 	.word	0x00001750


	//   ....[13]....
        /*00b8*/ 	.word	0x000017a0


	//   ....[14]....
        /*00bc*/ 	.word	0x00001810


	//   ....[15]....
        /*00c0*/ 	.word	0x000018a0


	//   ....[16]....
        /*00c4*/ 	.word	0x000018b0


	//   ....[17]....
        /*00c8*/ 	.word	0x00001910


	//   ....[18]....
        /*00cc*/ 	.word	0x000019c0


	//   ....[19]....
        /*00d0*/ 	.word	0x000019e0


	//   ....[20]....
        /*00d4*/ 	.word	0x00001a20


	//----- nvinfo : EIATTR_VRC_CTA_INIT_COUNT
	.align		4
.L_3662:
        /*00d8*/ 	.byte	0x02, 0x4a
	.zero		1
	.zero		1


	//----- nvinfo : EIATTR_EXIT_INSTR_OFFSETS
	.align		4
        /*00dc*/ 	.byte	0x04, 0x1c
        /*00de*/ 	.short	(.L_3664 - .L_3663)


	//   ....[0]....
.L_3663:
        /*00e0*/ 	.word	0x00000310


	//   ....[1]....
        /*00e4*/ 	.word	0x00002080


	//----- nvinfo : EIATTR_MAX_THREADS
	.align		4
.L_3664:
        /*00e8*/ 	.byte	0x04, 0x05
        /*00ea*/ 	.short	(.L_3666 - .L_3665)
.L_3665:
        /*00ec*/ 	.word	0x00000100
        /*00f0*/ 	.word	0x00000001
        /*00f4*/ 	.word	0x00000001


	//----- nvinfo : EIATTR_CRS_STACK_SIZE
	.align		4
.L_3666:
        /*00f8*/ 	.byte	0x04, 0x1e
        /*00fa*/ 	.short	(.L_3668 - .L_3667)
.L_3667:
        /*00fc*/ 	.word	0x00000000


	//----- nvinfo : EIATTR_CBANK_PARAM_SIZE
	.align		4
.L_3668:
        /*0100*/ 	.byte	0x03, 0x19
        /*0102*/ 	.short	0x00e8


	//----- nvinfo : EIATTR_PARAM_CBANK
	.align		4
        /*0104*/ 	.byte	0x04, 0x0a
        /*0106*/ 	.short	(.L_3670 - .L_3669)
	.align		4
.L_3669:
        /*0108*/ 	.word	index@(.nv.constant0._ZN10layer_norm13ln_fwd_kernelINS_13Kernel_traitsIfffffjLj6144ELj1ELj1ELj8ELj16ENS_18Kernel_traits_baseILj6144EfffffjLj256EEEEELb0ELb0ELb0ELb1EEEvNS_9FwdParamsE)
        /*010c*/ 	.short	0x0380
        /*010e*/ 	.short	0x00e8


	//----- nvinfo : EIATTR_SW_WAR
	.align		4
.L_3670:
        /*0110*/ 	.byte	0x04, 0x36
        /*0112*/ 	.short	(.L_3672 - .L_3671)
.L_3671:
        /*0114*/ 	.word	0x00000008
.L_3672:


//--------------------- .nv.info._ZN10layer_norm13ln_fwd_kernelINS_13Kernel_traitsIfffffjLj6144ELj1ELj1ELj8ELj16ENS_18Kernel_traits_baseILj6144EfffffjLj256EEEEELb0ELb0ELb1ELb0EEEvNS_9FwdParamsE --------------------------
	.section	.nv.info._ZN10layer_norm13ln_fwd_kernelINS_13Kernel_traitsIfffffjLj6144ELj1ELj1ELj8ELj16ENS_18Kernel_traits_baseILj6144EfffffjLj256EEEEELb0ELb0ELb1ELb0EEEvNS_9FwdParamsE,"",@"SHT_CUDA_INFO"
	.sectionflags	@""
	.align	4


	//----- nvinfo : EIATTR_CUDA_API_VERSION
	.align		4
        /*0000*/ 	.byte	0x04, 0x37
        /*0002*/ 	.short	(.L_3674 - .L_3673)
.L_3673:
        /*0004*/ 	.word	0x00000082


	//----- nvinfo : EIATTR_KPARAM_INFO
	.align		4
.L_3674:
        /*0008*/ 	.byte	0x04, 0x17
        /*000a*/ 	.short	(.L_3676 - .L_3675)
.L_3675:
        /*000c*/ 	.word	0x00000000
        /*0010*/ 	.short	0x0000
        /*0012*/ 	.short	0x0000
        /*0014*/ 	.byte	0x00, 0xf0, 0xa1, 0x03


	//----- nvinfo : EIATTR_SPARSE_MMA_MASK
	.align		4
.L_3676:
        /*0018*/ 	.byte	0x03, 0x50
        /*001a*/ 	.short	0x0000


	//----- nvinfo : EIATTR_MAXREG_COUNT
	.align		4
        /*001c*/ 	.byte	0x03, 0x1b
        /*001e*/ 	.short	0x00ff


	//----- nvinfo : EIATTR_NUM_BARRIERS
	.align		4
        /*0020*/ 	.byte	0x02, 0x4c
        /*0022*/ 	.byte	0x01
	.zero		1


	//----- nvinfo : EIATTR_MERCURY_ISA_VERSION
	.align		4
        /*0024*/ 	.byte	0x03, 0x5f
        /*0026*/ 	.short	0x0101


	//----- nvinfo : EIATTR_COOP_GROUP_MASK_REGIDS
	.align		4
        /*0028*/ 	.byte	0x04, 0x29
        /*002a*/ 	.short	(.L_3678 - .L_3677)


	//   ....[0]....
.L_3677:
        /*002c*/ 	.word	0xffffffff


	//   ....[1]....
        /*0030*/ 	.word	0xffffffff


	//   ....[2]....
        /*0034*/ 	.word	0xffffffff


	//   ....[3]....
        /*0038*/ 	.word	0xffffffff


	//   ....[4]....
        /*003c*/ 	.word	0xffffffff


	//   ....[5]....
        /*0040*/ 	.word	0xffffffff


	//   ....[6]....
        /*0044*/ 	.word	0xffffffff


	//   ....[7]....
        /*0048*/ 	.word	0xffffffff


	//   ....[8]....
        /*004c*/ 	.word	0xffffffff


	//   ....[9]....
        /*0050*/ 	.word	0xffffffff


	//   ....[10]....
        /*0054*/ 	.word	0xffffffff


	//   ....[11]....
        /*0058*/ 	.word	0xffffffff


	//   ....[12]....
        /*005c*/ 	.word	0xffffffff


	//   ....[13]....
        /*0060*/ 	.word	0xffffffff


	//   ....[14]....
        /*0064*/ 	.word	0xffffffff


	//   ....[15]....
        /*0068*/ 	.word	0xffffffff


	//   ....[16]....
        /*006c*/ 	.word	0xffffffff


	//   ....[17]....
        /*0070*/ 	.word	0xffffffff


	//   ....[18]....
        /*0074*/ 	.word	0xffffffff


	//   ....[19]....
        /*0078*/ 	.word	0xffffffff


	//   ....[20]....
        /*007c*/ 	.word	0xffffffff


	//----- nvinfo : EIATTR_COOP_GROUP_INSTR_OFFSETS
	.align		4
.L_3678:
        /*0080*/ 	.byte	0x04, 0x28
        /*0082*/ 	.short	(.L_3680 - .L_3679)


	//   ....[0]....
.L_3679:
        /*0084*/ 	.word	0x00001740


	//   ....[1]....
        /*0088*/ 	.word	0x00001760


	//   ....[2]....
        /*008c*/ 	.word	0x00001780


	//   ....[3]....
        /*0090*/ 	.word	0x000017a0


	//   ....[4]....
        /*0094*/ 	.word	0x000017c0


	//   ....[5]....
        /*0098*/ 	.word	0x00001b30


	//   ....[6]....
        /*009c*/ 	.word	0x00001b50


	//   ....[7]....
        /*00a0*/ 	.word	0x00001b70


	//   ....[8]....
        /*00a4*/ 	.word	0x00001ba0


	//   ....[9]....
        /*00a8*/ 	.word	0x00001bd0


	//   ....[10]....
        /*00ac*/ 	.word	0x00001d80


	//   ....[11]....
        /*00b0*/ 	.word	0x00001db0


	//   ....[12]....
        /*00b4*/ 	.word	0x00001e70


	//   ....[13]....
        /*00b8*/ 	.word	0x00001eb0


	//   ....[14]....
        /*00bc*/ 	.word	0x00001ec0


	//   ....[15]....
        /*00c0*/ 	.word	0x00001f20


	//   ....[16]....
        /*00c4*/ 	.word	0x00001f70


	//   ....[17]....
        /*00c8*/ 	.word	0x00002000


	//   ....[18]....
        /*00cc*/ 	.word	0x00002070


	//   ....[19]....
        /*00d0*/ 	.word	0x00002090


	//   ....[20]....
        /*00d4*/ 	.word	0x000020e0


	//----- nvinfo : EIATTR_VRC_CTA_INIT_COUNT
	.align		4
.L_3680:
        /*00d8*/ 	.byte	0x02, 0x4a
	.zero		1
	.zero		1


	//----- nvinfo : EIATTR_EXIT_INSTR_OFFSETS
	.align		4
        /*00dc*/ 	.byte	0x04, 0x1c
        /*00de*/ 	.short	(.L_3682 - .L_3681)


	//   ....[0]....
.L_3681:
        /*00e0*/ 	.word	0x000006f0


	//   ....[1]....
        /*00e4*/ 	.word	0x00002980


	//----- nvinfo : EIATTR_MAX_THREADS
	.align		4
.L_3682:
        /*00e8*/ 	.byte	0x04, 0x05
        /*00ea*/ 	.short	(.L_3684 - .L_3683)
.L_3683:
        /*00ec*/ 	.word	0x00000100
        /*00f0*/ 	.word	0x00000001
        /*00f4*/ 	.word	0x00000001


	//----- nvinfo : EIATTR_CRS_STACK_SIZE
	.align		4
.L_3684:
        /*00f8*/ 	.byte	0x04, 0x1e
        /*00fa*/ 	.short	(.L_3686 - .L_3685)
.L_3685:
        /*00fc*/ 	.word	0x00000000


	//----- nvinfo : EIATTR_CBANK_PARAM_SIZE
	.align		4
.L_3686:
        /*0100*/ 	.byte	0x03, 0x19
        /*0102*/ 	.short	0x00e8


	//----- nvinfo : EIATTR_PARAM_CBANK
	.align		4
        /*0104*/ 	.byte	0x04, 0x0a
        /*0106*/ 	.short	(.L_3688 - .L_3687)
	.align		4
.L_3687:
        /*0108*/ 	.word	index@(.nv.constant0._ZN10layer_norm13ln_fwd_kernelINS_13Kernel_traitsIfffffjLj6144ELj1ELj1ELj8ELj16ENS_18Kernel_traits_baseILj6144EfffffjLj256EEEEELb0ELb0ELb1ELb0EEEvNS_9FwdParamsE)
        /*010c*/ 	.short	0x0380
        /*010e*/ 	.short	0x00e8


	//----- nvinfo : EIATTR_SW_WAR
	.align		4
.L_3688:
        /*0110*/ 	.byte	0x04, 0x36
        /*0112*/ 	.short	(.L_3690 - .L_3689)
.L_3689:
        /*0114*/ 	.word	0x00000008
.L_3690:


//--------------------- .nv.info._ZN10layer_norm13ln_fwd_kernelINS_13Kernel_traitsIfffffjLj6144ELj1ELj1ELj8ELj16ENS_18Kernel_traits_baseILj6144EfffffjLj256EEEEELb0ELb0ELb1ELb1EEEvNS_9FwdParamsE --------------------------
	.section	.nv.info._ZN10layer_norm13ln_fwd_kernelINS_13Kernel_traitsIfffffjLj6144ELj1ELj1ELj8ELj16ENS_18Kernel_traits_baseILj6144EfffffjLj256EEEEELb0ELb0ELb1ELb1EEEvNS_9FwdParamsE,"",@"SHT_CUDA_INFO"
	.sectionflags	@""
	.align	4


	//----- nvinfo : EIATTR_CUDA_API_VERSION
	.align		4
        /*0000*/ 	.byte	0x04, 0x37
        /*0002*/ 	.short	(.L_3692 - .L_3691)
.L_3691:
        /*0004*/ 	.word	0x00000082


	//----- nvinfo : EIATTR_KPARAM_INFO
	.align		4
.L_3692:
        /*0008*/ 	.byte	0x04, 0x17
        /*000a*/ 	.short	(.L_3694 - .L_3693)
.L_3693:
        /*000c*/ 	.word	0x00000000
        /*0010*/ 	.short	0x0000
        /*0012*/ 	.short	0x0000
        /*0014*/ 	.byte	0x00, 0xf0, 0xa1, 0x03


	//----- nvinfo : EIATTR_SPARSE_MMA_MASK
	.align		4
.L_3694:
        /*0018*/ 	.byte	0x03, 0x50
        /*001a*/ 	.short	0x0000


	//----- nvinfo : EIATTR_MAXREG_COUNT
	.align		4
        /*001c*/ 	.byte	0x03, 0x1b
        /*001e*/ 	.short	0x00ff


	//----- nvinfo : EIATTR_NUM_BARRIERS
	.align		4
        /*0020*/ 	.byte	0x02, 0x4c
        /*0022*/ 	.byte	0x01
	.zero		1


	//----- nvinfo : EIATTR_MERCURY_ISA_VERSION
	.align		4
        /*0024*/ 	.byte	0x03, 0x5f
        /*0026*/ 	.short	0x0101


	//----- nvinfo : EIATTR_COOP_GROUP_MASK_REGIDS
	.align		4
        /*0028*/ 	.byte	0x04, 0x29
        /*002a*/ 	.short	(.L_3696 - .L_3695)


	//   ....[0]....
.L_3695:
        /*002c*/ 	.word	0xffffffff


	//   ....[1]....
        /*0030*/ 	.word	0xffffffff


	//   ....[2]....
        /*0034*/ 	.word	0xffffffff


	//   ....[3]....
        /*0038*/ 	.word	0xffffffff


	//   ....[4]....
        /*003c*/ 	.word	0xffffffff


	//   ....[5]....
        /*0040*/ 	.word	0xffffffff


	//   ....[6]....
        /*0044*/ 	.word	0xffffffff


	//   ....[7]....
        /*0048*/ 	.word	0xffffffff


	//   ....[8]....
        /*004c*/ 	.word	0xffffffff


	//   ....[9]....
        /*0050*/ 	.word	0xffffffff


	//   ....[10]....
        /*0054*/ 	.word	0xffffffff


	//   ....[11]....
        /*0058*/ 	.word	0xffffffff


	//   ....[12]....
        /*005c*/ 	.word	0xffffffff


	//   ....[13]....
        /*0060*/ 	.word	0xffffffff


	//   ....[14]....
        /*0064*/ 	.word	0xffffffff


	//   ....[15]....
        /*0068*/ 	.word	0xffffffff


	//   ....[16]....
        /*006c*/ 	.word	0xffffffff


	//   ....[17]....
        /*0070*/ 	.word	0xffffffff


	//   ....[18]....
        /*0074*/ 	.word	0xffffffff


	//   ....[19]....
        /*0078*/ 	.word	0xffffffff


	//   ....[20]....
        /*007c*/ 	.word	0xffffffff


	//----- nvinfo : EIATTR_COOP_GROUP_INSTR_OFFSETS
	.align		4
.L_3696:
        /*0080*/ 	.byte	0x04, 0x28
        /*0082*/ 	.short	(.L_3698 - .L_3697)


	//   ....[0]....
.L_3697:
        /*0084*/ 	.word	0x000011a0


	//   ....[1]....
        /*0088*/ 	.word	0x000011c0


	//   ....[2]....
        /*008c*/ 	.word	0x000011e0


	//   ....[3]....
        /*0090*/ 	.word	0x00001200


	//   ....[4]....
        /*0094*/ 	.word	0x00001220


	//   ....[5]....
        /*0098*/ 	.word	0x00001550


	//   ....[6]....
        /*009c*/ 	.word	0x00001570


	//   ....[7]....
        /*00a0*/ 	.word	0x00001590


	//   ....[8]....
        /*00a4*/ 	.word	0x000015b0


	//   ....[9]....
        /*00a8*/ 	.word	0x00001600


	//   ....[10]....
        /*00ac*/ 	.word	0x000017d0


	//   ....[11]....
        /*00b0*/ 	.word	0x00001800


	//   ....[12]....
        /*00b4*/ 	.word	0x00001890


	//   ....[13]....
        /*00b8*/ 	.word	0x000018c0


	//   ....[14]....
        /*00bc*/ 	.word	0x000018f0


	//   ....[15]....
        /*00c0*/ 	.word	0x00001950


	//   ....[16]....
        /*00c4*/ 	.word	0x000019b0


	//   ....[17]....
        /*00c8*/ 	.word	0x000019f0


	//   ....[18]....
        /*00cc*/ 	.word	0x00001a50


	//   ....[19]....
        /*00d0*/ 	.word	0x00001af0


	//   ....[20]....
        /*00d4*/ 	.word	0x00001b20


	//----- nvinfo : EIATTR_VRC_CTA_INIT_COUNT
	.align		4
.L_3698:
        /*00d8*/ 	.byte	0x02, 0x4a
	.zero		1
	.zero		1


	//----- nvinfo : EIATTR_EXIT_INSTR_OFFSETS
	.align		4
        /*00dc*/ 	.byte	0x04, 0x1c
        /*00de*/ 	.short	(.L_3700 - .L_3699)


	//   ....[0]....
.L_3699:
        /*00e0*/ 	.word	0x00000300


	//   ....[1]....
        /*00e4*/ 	.word	0x00002250


	//----- nvinfo : EIATTR_MAX_THREADS
	.align		4
.L_3700:
        /*00e8*/ 	.byte	0x04, 0x05
        /*00ea*/ 	.short	(.L_3702 - .L_3701)
.L_3701:
        /*00ec*/ 	.word	0x00000100
        /*00f0*/ 	.word	0x00000001
        /*00f4*/ 	.word	0x00000001


	//----- nvinfo : EIATTR_CRS_STACK_SIZE
	.align		4
.L_3702:
        /*00f8*/ 	.byte	0x04, 0x1e
        /*00fa*/ 	.short	(.L_3704 - .L_3703)
.L_3703:
        /*00fc*/ 	.word	0x00000000


	//----- nvinfo : EIATTR_CBANK_PARAM_SIZE
	.align		4
.L_3704:
        /*0100*/ 	.byte	0x03, 0x19
        /*0102*/ 	.short	0x00e8


	//----- nvinfo : EIATTR_PARAM_CBANK
	.align		4
        /*0104*/ 	.byte	0x04, 0x0a
        /*0106*/ 	.short	(.L_3706 - .L_3705)
	.align		4
.L_3705:
        /*0108*/ 	.word	index@(.nv.constant0._ZN10layer_norm13ln_fwd_kernelINS_13Kernel_traitsIfffffjLj6144ELj1ELj1ELj8ELj16ENS_18Kernel_traits_baseILj6144EfffffjLj256EEEEELb0ELb0ELb1ELb1EEEvNS_9FwdParamsE)
        /*010c*/ 	.short	0x0380
        /*010e*/ 	.short	0x00e8


	//----- nvinfo : EIATTR_SW_WAR
	.align		4
.L_3706:
        /*0110*/ 	.byte	0x04, 0x36
        /*0112*/ 	.short	(.L_3708 - .L_3707)
.L_3707:
        /*0114*/ 	.word	0x00000008
.L_3708:


//--------------------- .nv.info._ZN10layer_norm13ln_fwd_kernelINS_13Kernel_traitsIfffffjLj6144ELj1ELj1ELj8ELj16ENS_18Kernel_traits_baseILj6144EfffffjLj256EEEEELb0ELb1ELb0ELb0EEEvNS_9FwdParamsE --------------------------
	.section	.nv.info._ZN10layer_norm13ln_fwd_kernelINS_13Kernel_traitsIfffffjLj6144ELj1ELj1ELj8ELj16ENS_18Kernel_traits_baseILj6144EfffffjLj256EEEEELb0ELb1ELb0ELb0EEEvNS_9FwdParamsE,"",@"SHT_CUDA_INFO"
	.sectionflags	@""
	.align	4


	//----- nvinfo : EIATTR_CUDA_API_VERSION
	.align		4
        /*0000*/ 	.byte	0x04, 0x37
        /*0002*/ 	.short	(.L_3710 - .L_3709)
.L_3709:
        /*0004*/ 	.word	0x00000082


	//----- nvinfo : EIATTR_KPARAM_INFO
	.align		4
.L_3710:
        /*0008*/ 	.byte	0x04, 0x17
        /*000a*/ 	.short	(.L_3712 - .L_3711)
.L_3711:
        /*000c*/ 	.word	0x00000000
        /*0010*/ 	.short	0x0000
        /*0012*/ 	.short	0x0000
        /*0014*/ 	.byte	0x00, 0xf0, 0xa1, 0x03


	//----- nvinfo : EIATTR_SPARSE_MMA_MASK
	.align		4
.L_3712:
        /*0018*/ 	.byte	0x03, 0x50
        /*001a*/ 	.short	0x0000


	//----- nvinfo : EIATTR_MAXREG_COUNT
	.align		4
        /*001c*/ 	.byte	0x03, 0x1b
        /*001e*/ 	.short	0x00ff


	//----- nvinfo : EIATTR_NUM_BARRIERS
	.align		4
        /*0020*/ 	.byte	0x02, 0x4c
        /*0022*/ 	.byte	0x01
	.zero		1


	//----- nvinfo : EIATTR_MERCURY_ISA_VERSION
	.align		4
        /*0024*/ 	.byte	0x03, 0x5f
        /*0026*/ 	.short	0x0101


	//----- nvinfo : EIATTR_COOP_GROUP_MASK_REGIDS
	.align		4
        /*0028*/ 	.byte	0x04, 0x29
        /*002a*/ 	.short	(.L_3714 - .L_3713)


	//   ....[0]....
.L_3713:
        /*002c*/ 	.word	0xffffffff


	//   ....[1]....
        /*0030*/ 	.word	0xffffffff


	//   ....[2]....
        /*0034*/ 	.word	0xffffffff


	//   ....[3]....
        /*0038*/ 	.word	0xffffffff


	//   ....[4]....
        /*003c*/ 	.word	0xffffffff


	//   ....[5]....
        /*0040*/ 	.word	0xffffffff


	//   ....[6]....
        /*0044*/ 	.word	0xffffffff


	//   ....[7]....
        /*0048*/ 	.word	0xffffffff


	//   ....[8]....
        /*004c*/ 	.word	0xffffffff


	//   ....[9]....
        /*0050*/ 	.word	0xffffffff


	//   ....[10]....
        /*0054*/ 	.word	0xffffffff


	//   ....[11]....
        /*0058*/ 	.word	0xffffffff


	//   ....[12]....
        /*005c*/ 	.word	0xffffffff


	//   ....[13]....
        /*0060*/ 	.word	0xffffffff


	//   ....[14]....
        /*0064*/ 	.word	0xffffffff


	//   ....[15]....
        /*0068*/ 	.word	0xffffffff


	//   ....[16]....
        /*006c*/ 	.word	0xffffffff


	//   ....[17]....
        /*0070*/ 	.word	0xffffffff


	//   ....[18]....
        /*0074*/ 	.word	0xffffffff


	//   ....[19]....
        /*0078*/ 	.word	0xffffffff


	//   ....[20]....
        /*007c*/ 	.word	0xffffffff


	//----- nvinfo : EIATTR_COOP_GROUP_INSTR_OFFSETS
	.align		4
.L_3714:
        /*0080*/ 	.byte	0x04, 0x28
        /*0082*/ 	.short	(.L_3716 - .L_3715)


	//   ....[0]....
.L_3715:
        /*0084*/ 	.word	0x00001880


	//   ....[1]....
        /*0088*/ 	.word	0x000018a0


	//   ....[2]....
        /*008c*/ 	.word	0x000018c0


	//   ....[3]....
        /*0090*/ 	.word	0x000018e0


	//   ....[4]....
        /*0094*/ 	.word	0x00001900


	//   ....[5]....
        /*0098*/ 	.word	0x00001c90


	//   ....[6]....
        /*009c*/ 	.word	0x00001cb0


	//   ....[7]....
        /*00a0*/ 	.word	0x00001cd0


	//   ....[8]....
        /*00a4*/ 	.word	0x00001cf0


	//   ....[9]....
        /*00a8*/ 	.word	0x00001d10


	//   ....[10]....
        /*00ac*/ 	.word	0x00001ea0


	//   ....[11]....
        /*00b0*/ 	.word	0x00001ed0


	//   ....[12]....
        /*00b4*/ 	.word	0x00001ee0


	//   ....[13]....
        /*00b8*/ 	.word	0x00001f30


	//   ....[14]....
        /*00bc*/ 	.word	0x00001fe0


	//   ....[15]....
        /*00c0*/ 	.word	0x00002030


	//   ....[16]....
        /*00c4*/ 	.word	0x00002050


	//   ....[17]....
        /*00c8*/ 	.word	0x000020e0


	//   ....[18]....
        /*00cc*/ 	.word	0x00002150


	//   ....[19]....
        /*00d0*/ 	.word	0x000021c0


	//   ....[20]....
        /*00d4*/ 	.word	0x00002210


	//----- nvinfo : EIATTR_VRC_CTA_INIT_COUNT
	.align		4
.L_3716:
        /*00d8*/ 	.byte	0x02, 0x4a
	.zero		1
	.zero		1


	//----- nvinfo : EIATTR_EXIT_INSTR_OFFSETS
	.align		4
        /*00dc*/ 	.byte	0x04, 0x1c
        /*00de*/ 	.short	(.L_3718 - .L_3717)


	//   ....[0]....
.L_3717:
        /*00e0*/ 	.word	0x00000960


	//   ....[1]....
        /*00e4*/ 	.word	0x00002a50


	//----- nvinfo : EIATTR_MAX_THREADS
	.align		4
.L_3718:
        /*00e8*/ 	.byte	0x04, 0x05
        /*00ea*/ 	.short	(.L_3720 - .L_3719)
.L_3719:
        /*00ec*/ 	.word	0x00000100
        /*00f0*/ 	.word	0x00000001
        /*00f4*/ 	.word	0x00000001


	//----- nvinfo : EIATTR_CRS_STACK_SIZE
	.align		4
.L_3720:
        /*00f8*/ 	.byte	0x04, 0x1e
        /*00fa*/ 	.short	(.L_3722 - .L_3721)
.L_3721:
        /*00fc*/ 	.word	0x00000000


	//----- nvinfo : EIATTR_CBANK_PARAM_SIZE
	.align		4
.L_3722:
        /*0100*/ 	.byte	0x03, 0x19
        /*0102*/ 	.short	0x00e8


	//----- nvinfo : EIATTR_PARAM_CBANK
	.align		4
        /*0104*/ 	.byte	0x04, 0x0a
        /*0106*/ 	.short	(.L_3724 - .L_3723)
	.align		4
.L_3723:
        /*0108*/ 	.word	index@(.nv.constant0._ZN10layer_norm13ln_fwd_kernelINS_13Kernel_traitsIfffffjLj6144ELj1ELj1ELj8ELj16ENS_18Kernel_traits_baseILj6144EfffffjLj256EEEEELb0ELb1ELb0ELb0EEEvNS_9FwdParamsE)
        /*010c*/ 	.short	0x0380
        /*010e*/ 	.short	0x00e8


	//----- nvinfo : EIATTR_SW_WAR
	.align		4
.L_3724:
        /*0110*/ 	.byte	0x04, 0x36
        /*0112*/ 	.short	(.L_3726 - .L_3725)
.L_3725:
        /*0114*/ 	.word	0x00000008
.L_3726:


//--------------------- .nv.info._ZN10layer_norm13ln_fwd_kernelINS_13Kernel_traitsIfffffjLj6144ELj1ELj1ELj8ELj16ENS_18Kernel_traits_baseILj6144EfffffjLj256EEEEELb0ELb1ELb0ELb1EEEvNS_9FwdParamsE --------------------------
	.section	.nv.info._ZN10layer_norm13ln_fwd_kernelINS_13Kernel_traitsIfffffjLj6144ELj1ELj1ELj8ELj16ENS_18Kernel_traits_baseILj6144EfffffjLj256EEEEELb0ELb1ELb0ELb1EEEvNS_9FwdParamsE,"",@"SHT_CUDA_INFO"
	.sectionflags	@""
	.align	4


	//----- nvinfo : EIATTR_CUDA_API_VERSION
	.align		4
        /*0000*/ 	.byte	0x04, 0x37
        /*0002*/ 	.short	(.L_3728 - .L_3727)
.L_3727:
        /*0004*/ 	.word	0x00000082


	//----- nvinfo : EIATTR_KPARAM_INFO
	.align		4
.L_3728:
        /*0008*/ 	.byte	0x04, 0x17
        /*000a*/ 	.short	(.L_3730 - .L_3729)
.L_3729:
        /*000c*/ 	.word	0x00000000
        /*0010*/ 	.short	0x0000
        /*0012*/ 	.short	0x0000
        /*0014*/ 	.byte	0x00, 0xf0, 0xa1, 0x03


	//----- nvinfo : EIATTR_SPARSE_MMA_MASK
	.align		4
.L_3730:
        /*0018*/ 	.byte	0x03, 0x50
        /*001a*/ 	.short	0x0000


	//----- nvinfo : EIATTR_MAXREG_COUNT
	.align		4
        /*001c*/ 	.byte	0x03, 0x1b
        /*001e*/ 	.short	0x00ff


	//----- nvinfo : EIATTR_NUM_BARRIERS
	.align		4
        /*0020*/ 	.byte	0x02, 0x4c
        /*0022*/ 	.byte	0x01
	.zero		1


	//----- nvinfo : EIATTR_MERCURY_ISA_VERSION
	.align		4
        /*0024*/ 	.byte	0x03, 0x5f
        /*0026*/ 	.short	0x0101


	//----- nvinfo : EIATTR_COOP_GROUP_MASK_REGIDS
	.align		4
        /*0028*/ 	.byte	0x04, 0x29
        /*002a*/ 	.short	(.L_3732 - .L_3731)


	//   ....[0]....
.L_3731:
        /*002c*/ 	.word	0xffffffff


	//   ....[1]....
        /*0030*/ 	.word	0xffffffff


	//   ....[2]....
        /*0034*/ 	.word	0xffffffff


	//   ....[3]....
        /*0038*/ 	.word	0xffffffff


	//   ....[4]....
        /*003c*/ 	.word	0xffffffff


	//   ....[5]....
        /*0040*/ 	.word	0xffffffff


	//   ....[6]....
        /*0044*/ 	.word	0xffffffff


	//   ....[7]....
        /*0048*/ 	.word	0xffffffff


	//   ....[8]....
        /*004c*/ 	.word	0xffffffff


	//   ....[9]....
        /*0050*/ 	.word	0xffffffff


	//   ....[10]....
        /*0054*/ 	.word	0xffffffff


	//   ....[11]....
        /*0058*/ 	.word	0xffffffff


	//   ....[12]....
        /*005c*/ 	.word	0xffffffff


	//   ....[13]....
        /*0060*/ 	.word	0xffffffff


	//   ....[14]....
        /*0064*/ 	.word	0xffffffff


	//   ....[15]....
        /*0068*/ 	.word	0xffffffff


	//   ....[16]....
        /*006c*/ 	.word	0xffffffff


	//   ....[17]....
        /*0070*/ 	.word	0xffffffff


	//   ....[18]....
        /*0074*/ 	.word	0xffffffff


	//   ....[19]....
        /*0078*/ 	.word	0xffffffff


	//   ....[20]....
        /*007c*/ 	.word	0xffffffff


	//----- nvinfo : EIATTR_COOP_GROUP_INSTR_OFFSETS
	.align		4
.L_3732:
        /*0080*/ 	.byte	0x04, 0x28
        /*0082*/ 	.short	(.L_3734 - .L_3733)


	//   ....[0]....
.L_3733:
        /*0084*/ 	.word	0x00000e50


	//   ....[1]....
        /*0088*/ 	.word	0x00000e70


	//   ....[2]....
        /*008c*/ 	.word	0x00000e90


	//   ....[3]....
        /*0090*/ 	.word	0x00000eb0


	//   ....[4]....
        /*0094*/ 	.word	0x00000ed0


	//   ....[5]....
        /*0098*/ 	.word	0x00001200


	//   ....[6]....
        /*009c*/ 	.word	0x00001220


	//   ....[7]....
        /*00a0*/ 	.word	0x00001240


	//   ....[8]....
        /*00a4*/ 	.word	0x00001270


	//   ....[9]....
        /*00a8*/ 	.word	0x000012e0


	//   ....[10]....
        /*00ac*/ 	.word	0x00001470


	//   ....[11]....
        /*00b0*/ 	.word	0x000014d0


	//   ....[12]....
        /*00b4*/ 	.word	0x000014e0


	//   ....[13]....
        /*00b8*/ 	.word	0x00001510


	//   ....[14]....
        /*00bc*/ 	.word	0x000015b0


	//   ....[15]....
        /*00c0*/ 	.word	0x000015e0


	//   ....[16]....
        /*00c4*/ 	.word	0x00001640


	//   ....[17]....
        /*00c8*/ 	.word	0x00001690


	//   ....[18]....
        /*00cc*/ 	.word	0x000016b0


	//   ....[19]....
        /*00d0*/ 	.word	0x000017b0


	//   ....[20]....
        /*00d4*/ 	.word	0x000017c0


	//----- nvinfo : EIATTR_VRC_CTA_INIT_COUNT
	.align		4
.L_3734:
        /*00d8*/ 	.byte	0x02, 0x4a
	.zero		1
	.zero		1


	//----- nvinfo : EIATTR_EXIT_INSTR_OFFSETS
	.align		4
        /*00dc*/ 	.byte	0x04, 0x1c
        /*00de*/ 	.short	(.L_3736 - .L_3735)


	//   ....[0]....
.L_3735:
        /*00e0*/ 	.word	0x00000410


	//   ....[1]....
        /*00e4*/ 	.word	0x00001e10


	//----- nvinfo : EIATTR_MAX_THREADS
	.align		4
.L_3736:
        /*00e8*/ 	.byte	0x04, 0x05
        /*00ea*/ 	.short	(.L_3738 - .L_3737)
.L_3737:
        /*00ec*/ 	.word	0x00000100
        /*00f0*/ 	.word	0x00000001
        /*00f4*/ 	.word	0x00000001


	//----- nvinfo : EIATTR_CRS_STACK_SIZE
	.align		4
.L_3738:
        /*00f8*/ 	.byte	0x04, 0x1e
        /*00fa*/ 	.short	(.L_3740 - .L_3739)
.L_3739:
        /*00fc*/ 	.word	0x00000000


	//----- nvinfo : EIATTR_CBANK_PARAM_SIZE
	.align		4
.L_3740:
        /*0100*/ 	.byte	0x03, 0x19
        /*0102*/ 	.short	0x00e8


	//----- nvinfo : EIATTR_PARAM_CBANK
	.align		4
        /*0104*/ 	.byte	0x04, 0x0a
        /*0106*/ 	.short	(.L_3742 - .L_3741)
	.align		4
.L_3741:
        /*0108*/ 	.word	index@(.nv.constant0._ZN10layer_norm13ln_fwd_kernelINS_13Kernel_traitsIfffffjLj6144ELj1ELj1ELj8ELj16ENS_18Kernel_traits_baseILj6144EfffffjLj256EEEEELb0ELb1ELb0ELb1EEEvNS_9FwdParamsE)
        /*010c*/ 	.short	0x0380
        /*010e*/ 	.short	0x00e8


	//----- nvinfo : EIATTR_SW_WAR
	.align		4
.L_3742:
        /*0110*/ 	.byte	0x04, 0x36
        /*0112*/ 	.short	(.L_3744 - .L_3743)
.L_3743:
        /*0114*/ 	.word	0x00000008
.L_3744:


//--------------------- .nv.info._ZN10layer_norm13ln_fwd_kernelINS_13Kernel_traitsIfffffjLj6144ELj1ELj1ELj8ELj16ENS_18Kernel_traits_baseILj6144EfffffjLj256EEEEELb0ELb1ELb1ELb0EEEvNS_9FwdParamsE --------------------------
	.section	.nv.info._ZN10layer_norm13ln_fwd_kernelINS_13Kernel_traitsIfffffjLj6144ELj1ELj1ELj8ELj16ENS_18Kernel_traits_baseILj6144EfffffjLj256EEEEELb0ELb1ELb1ELb0EEEvNS_9FwdParamsE,"",@"SHT_CUDA_INFO"
	.sectionflags	@""
	.align	4


	//----- nvinfo : EIATTR_CUDA_API_VERSION
	.align		4
        /*0000*/ 	.byte	0x04, 0x37
        /*0002*/ 	.short	(.L_3746 - .L_3745)
.L_3745:
        /*0004*/ 	.word	0x00000082


	//----- nvinfo : EIATTR_KPARAM_INFO
	.align		4
.L_3746:
        /*0008*/ 	.byte	0x04, 0x17
        /*000a*/ 	.short	(.L_3748 - .L_3747)
.L_3747:
        /*000c*/ 	.word	0x00000000
        /*0010*/ 	.short	0x0000
        /*0012*/ 	.short	0x0000
        /*0014*/ 	.byte	0x00, 0xf0, 0xa1, 0x03


	//----- nvinfo : EIATTR_SPARSE_MMA_MASK
	.align		4
.L_3748:
        /*0018*/ 	.byte	0x03, 0x50
        /*001a*/ 	.short	0x0000


	//----- nvinfo : EIATTR_MAXREG_COUNT
	.align		4
        /*001c*/ 	.byte	0x03, 0x1b
        /*001e*/ 	.short	0x00ff


	//----- nvinfo : EIATTR_NUM_BARRIERS
	.align		4
        /*0020*/ 	.byte	0x02, 0x4c
        /*0022*/ 	.byte	0x01
	.zero		1


	//----- nvinfo : EIATTR_MERCURY_ISA_VERSION
	.align		4
        /*0024*/ 	.byte	0x03, 0x5f
        /*0026*/ 	.short	0x0101


	//----- nvinfo : EIATTR_COOP_GROUP_MASK_REGIDS
	.align		4
        /*0028*/ 	.byte	0x04, 0x29
        /*002a*/ 	.short	(.L_3750 - .L_3749)


	//   ....[0]....
.L_3749:
        /*002c*/ 	.word	0xffffffff


	//   ....[1]....
        /*0030*/ 	.word	0xffffffff


	//   ....[2]....
        /*0034*/ 	.word	0xffffffff


	//   ....[3]....
        /*0038*/ 	.word	0xffffffff


	//   ....[4]....
        /*003c*/ 	.word	0xffffffff


	//   ....[5]....
        /*0040*/ 	.word	0xffffffff


	//   ....[6]....
        /*0044*/ 	.word	0xffffffff


	//   ....[7]....
        /*0048*/ 	.word	0xffffffff


	//   ....[8]....
        /*004c*/ 	.word	0xffffffff


	//   ....[9]....
        /*0050*/ 	.word	0xffffffff


	//   ....[10]....
        /*0054*/ 	.word	0xffffffff


	//   ....[11]....
        /*0058*/ 	.word	0xffffffff


	//   ....[12]....
        /*005c*/ 	.word	0xffffffff


	//   ....[13]....
        /*0060*/ 	.word	0xffffffff


	//   ....[14]....
        /*0064*/ 	.word	0xffffffff


	//   ....[15]....
        /*0068*/ 	.word	0xffffffff


	//   ....[16]....
        /*006c*/ 	.word	0xffffffff


	//   ....[17]....
        /*0070*/ 	.word	0xffffffff


	//   ....[18]....
        /*0074*/ 	.word	0xffffffff


	//   ....[19]....
        /*0078*/ 	.word	0xffffffff


	//   ....[20]....
        /*007c*/ 	.word	0xffffffff


	//----- nvinfo : EIATTR_COOP_GROUP_INSTR_OFFSETS
	.align		4
.L_3750:
        /*0080*/ 	.byte	0x04, 0x28
        /*0082*/ 	.short	(.L_3752 - .L_3751)


	//   ....[0]....
.L_3751:
        /*0084*/ 	.word	0x00002210


	//   ....[1]....
        /*0088*/ 	.word	0x00002230


	//   ....[2]....
        /*008c*/ 	.word	0x00002250


	//   ....[3]....
        /*0090*/ 	.word	0x00002270


	//   ....[4]....
        /*0094*/ 	.word	0x00002290


	//   ....[5]....
        /*0098*/ 	.word	0x00002600


	//   ....[6]....
        /*009c*/ 	.word	0x00002620


	//   ....[7]....
        /*00a0*/ 	.word	0x00002650


	//   ....[8]....
        /*00a4*/ 	.word	0x00002670


	//   ....[9]....
        /*00a8*/ 	.word	0x000026a0


	//   ....[10]....
        /*00ac*/ 	.word	0x00002830


	//   ....[11]....
        /*00b0*/ 	.word	0x00002870


	//   ....[12]....
        /*00b4*/ 	.word	0x00002890


	//   ....[13]....
        /*00b8*/ 	.word	0x00002920


	//   ....[14]....
        /*00bc*/ 	.word	0x00002980


	//   ....[15]....
        /*00c0*/ 	.word	0x000029a0


	//   ....[16]....
        /*00c4*/ 	.word	0x00002a00


	//   ....[17]....
        /*00c8*/ 	.word	0x00002a70


	//   ....[18]....
        /*00cc*/ 	.word	0x00002a90


	//   ....[19]....
        /*00d0*/ 	.word	0x00002b90


	//   ....[20]....
        /*00d4*/ 	.word	0x00002ba0


	//----- nvinfo : EIATTR_VRC_CTA_INIT_COUNT
	.align		4
.L_3752:
        /*00d8*/ 	.byte	0x02, 0x4a
	.zero		1
	.zero		1


	//----- nvinfo : EIATTR_EXIT_INSTR_OFFSETS
	.align		4
        /*00dc*/ 	.byte	0x04, 0x1c
        /*00de*/ 	.short	(.L_3754 - .L_3753)


	//   ....[0]....
.L_3753:
        /*00e0*/ 	.word	0x00000940


	//   ....[1]....
        /*00e4*/ 	.word	0x00003450


	//----- nvinfo : EIATTR_MAX_THREADS
	.align		4
.L_3754:
        /*00e8*/ 	.byte	0x04, 0x05
        /*00ea*/ 	.short	(.L_3756 - .L_3755)
.L_3755:
        /*00ec*/ 	.word	0x00000100
        /*00f0*/ 	.word	0x00000001
        /*00f4*/ 	.word	0x00000001


	//----- nvinfo : EIATTR_CRS_STACK_SIZE
	.align		4
.L_3756:
        /*00f8*/ 	.byte	0x04, 0x1e
        /*00fa*/ 	.short	(.L_3758 - .L_3757)
.L_3757:
        /*00fc*/ 	.word	0x00000000


	//----- nvinfo : EIATTR_CBANK_PARAM_SIZE
	.align		4
.L_3758:
        /*0100*/ 	.byte	0x03, 0x19
        /*0102*/ 	.short	0x00e8


	//----- nvinfo : EIATTR_PARAM_CBANK
	.align		4
        /*0104*/ 	.byte	0x04, 0x0a
        /*0106*/ 	.short	(.L_3760 - .L_3759)
	.align		4
.L_3759:
        /*0108*/ 	.word	index@(.nv.constant0._ZN10layer_norm13ln_fwd_kernelINS_13Kernel_traitsIfffffjLj6144ELj1ELj1ELj8ELj16ENS_18Kernel_traits_baseILj6144EfffffjLj256EEEEELb0ELb1ELb1ELb0EEEvNS_9FwdParamsE)
        /*010c*/ 	.short	0x0380
        /*010e*/ 	.short	0x00e8


	//----- nvinfo : EIATTR_SW_WAR
	.align		4
.L_3760:
        /*0110*/ 	.byte	0x04, 0x36
        /*0112*/ 	.short	(.L_3762 - .L_3761)
.L_3761:
        /*0114*/ 	.word	0x00000008
.L_3762:


//--------------------- .nv.info._ZN10layer_norm13ln_fwd_kernelINS_13Kernel_traitsIfffffjLj6144ELj1ELj1ELj8ELj16ENS_18Kernel_traits_baseILj6144EfffffjLj256EEEEELb0ELb1ELb1ELb1EEEvNS_9FwdParamsE --------------------------
	.section	.nv.info._ZN10layer_norm13ln_fwd_kernelINS_13Kernel_traitsIfffffjLj6144ELj1ELj1ELj8ELj16ENS_18Kernel_traits_baseILj6144EfffffjLj256EEEEELb0ELb1ELb1ELb1EEEvNS_9FwdParamsE,"",@"SHT_CUDA_INFO"
	.sectionflags	@""
	.align	4


	//----- nvinfo : EIATTR_CUDA_API_VERSION
	.align		4
        /*0000*/ 	.byte	0x04, 0x37
        /*0002*/ 	.short	(.L_3764 - .L_3763)
.L_3763:
        /*0004*/ 	.word	0x00000082


	//----- nvinfo : EIATTR_KPARAM_INFO
	.align		4
.L_3764:
        /*0008*/ 	.byte	0x04, 0x17
        /*000a*/ 	.short	(.L_3766 - .L_3765)
.L_3765:
        /*000c*/ 	.word	0x00000000
        /*0010*/ 	.short	0x0000
        /*0012*/ 	.short	0x0000
        /*0014*/ 	.byte	0x00, 0xf0, 0xa1, 0x03


	//----- nvinfo : EIATTR_SPARSE_MMA_MASK
	.align		4
.L_3766:
        /*0018*/ 	.byte	0x03, 0x50
        /*001a*/ 	.short	0x0000


	//----- nvinfo : EIATTR_MAXREG_COUNT
	.align		4
        /*001c*/ 	.byte	0x03, 0x1b
        /*001e*/ 	.short	0x00ff


	//----- nvinfo : EIATTR_NUM_BARRIERS
	.align		4
        /*0020*/ 	.byte	0x02, 0x4c
        /*0022*/ 	.byte	0x01
	.zero		1


	//----- nvinfo : EIATTR_MERCURY_ISA_VERSION
	.align		4
        /*0024*/ 	.byte	0x03, 0x5f
        /*0026*/ 	.short	0x0101


	//----- nvinfo : EIATTR_COOP_GROUP_MASK_REGIDS
	.align		4
        /*0028*/ 	.byte	0x04, 0x29
        /*002a*/ 	.short	(.L_3768 - .L_3767)


	//   ....[0]....
.L_3767:
        /*002c*/ 	.word	0xffffffff


	//   ....[1]....
        /*0030*/ 	.word	0xffffffff


	//   ....[2]....
        /*0034*/ 	.word	0xffffffff


	//   ....[3]....
        /*0038*/ 	.word	0xffffffff


	//   ....[4]....
        /*003c*/ 	.word	0xffffffff


	//   ....[5]....
        /*0040*/ 	.word	0xffffffff


	//   ....[6]....
        /*0044*/ 	.word	0xffffffff


	//   ....[7]....
        /*0048*/ 	.word	0xffffffff


	//   ....[8]....
        /*004c*/ 	.word	0xffffffff


	//   ....[9]....
        /*0050*/ 	.word	0xffffffff


	//   ....[10]....
        /*0054*/ 	.word	0xffffffff


	//   ....[11]....
        /*0058*/ 	.word	0xffffffff


	//   ....[12]....
        /*005c*/ 	.word	0xffffffff


	//   ....[13]....
        /*0060*/ 	.word	0xffffffff


	//   ....[14]....
        /*0064*/ 	.word	0xffffffff


	//   ....[15]....
        /*0068*/ 	.word	0xffffffff


	//   ....[16]....
        /*006c*/ 	.word	0xffffffff


	//   ....[17]....
        /*0070*/ 	.word	0xffffffff


	//   ....[18]....
        /*0074*/ 	.word	0xffffffff


	//   ....[19]....
        /*0078*/ 	.word	0xffffffff


	//   ....[20]....
        /*007c*/ 	.word	0xffffffff


	//----- nvinfo : EIATTR_COOP_GROUP_INSTR_OFFSETS
	.align		4
.L_3768:
        /*0080*/ 	.byte	0x04, 0x28
        /*0082*/ 	.short	(.L_3770 - .L_3769)


	//   ....[0]....
.L_3769:
        /*0084*/ 	.word	0x00001810


	//   ....[1]....
        /*0088*/ 	.word	0x00001830


	//   ....[2]....
        /*008c*/ 	.word	0x00001850


	//   ....[3]....
        /*0090*/ 	.word	0x00001870


	//   ....[4]....
        /*0094*/ 	.word	0x00001890


	//   ....[5]....
        /*0098*/ 	.word	0x00001bc0


	//   ....[6]....
        /*009c*/ 	.word	0x00001bf0


	//   ....[7]....
        /*00a0*/ 	.word	0x00001c20


	//   ....[8]....
        /*00a4*/ 	.word	0x00001c40


	//   ....[9]....
        /*00a8*/ 	.word	0x00001c60


	//   ....[10]....
        /*00ac*/ 	.word	0x00001df0


	//   ....[11]....
        /*00b0*/ 	.word	0x00001e30


	//   ....[12]....
        /*00b4*/ 	.word	0x00001e50


	//   ....[13]....
        /*00b8*/ 	.word	0x00001e90


	//   ....[14]....
        /*00bc*/ 	.word	0x00001f50


	//   ....[15]....
        /*00c0*/ 	.word	0x00001f80


	//   ....[16]....
        /*00c4*/ 	.word	0x00001fe0


	//   ....[17]....
        /*00c8*/ 	.word	0x00002030


	//   ....[18]....
        /*00cc*/ 	.word	0x00002050


	//   ....[19]....
        /*00d0*/ 	.word	0x00002140


	//   ....[20]....
        /*00d4*/ 	.word	0x00002160


	//----- nvinfo : EIATTR_VRC_CTA_INIT_COUNT
	.align		4
.L_3770:
        /*00d8*/ 	.byte	0x02, 0x4a
	.zero		1
	.zero		1


	//----- nvinfo : EIATTR_EXIT_INSTR_OFFSETS
	.align		4
        /*00dc*/ 	.byte	0x04, 0x1c
        /*00de*/ 	.short	(.L_3772 - .L_3771)


	//   ....[0]....
.L_3771:
        /*00e0*/ 	.word	0x00000400


	//   ....[1]....
        /*00e4*/ 	.word	0x00002890


	//----- nvinfo : EIATTR_MAX_THREADS
	.align		4
.L_3772:
        /*00e8*/ 	.byte	0x04, 0x05
        /*00ea*/ 	.short	(.L_3774 - .L_3773)
.L_3773:
        /*00ec*/ 	.word	0x00000100
        /*00f0*/ 	.word	0x00000001
        /*00f4*/ 	.word	0x00000001


	//----- nvinfo : EIATTR_CRS_STACK_SIZE
	.align		4
.L_3774:
        /*00f8*/ 	.byte	0x04, 0x1e
        /*00fa*/ 	.short	(.L_3776 - .L_3775)
.L_3775:
        /*00fc*/ 	.word	0x00000000


	//----- nvinfo : EIATTR_CBANK_PARAM_SIZE
	.align		4
.L_3776:
        /*0100*/ 	.byte	0x03, 0x19
        /*0102*/ 	.short	0x00e8


	//----- nvinfo : EIATTR_PARAM_CBANK
	.align		4
        /*0104*/ 	.byte	0x04, 0x0a
        /*0106*/ 	.short	(.L_3778 - .L_3777)
	.align		4
.L_3777:
        /*0108*/ 	.word	index@(.nv.constant0._ZN10layer_norm13ln_fwd_kernelINS_13Kernel_traitsIfffffjLj6144ELj1ELj1ELj8ELj16ENS_18Kernel_traits_baseILj6144EfffffjLj256EEEEELb0ELb1ELb1ELb1EEEvNS_9FwdParamsE)
        /*010c*/ 	.short	0x0380
        /*010e*/ 	.short	0x00e8


	//----- nvinfo : EIATTR_SW_WAR
	.align		4
.L_3778:
        /*0110*/ 	.byte	0x04, 0x36
        /*0112*/ 	.short	(.L_3780 - .L_3779)
.L_3779:
        /*0114*/ 	.word	0x00000008
.L_3780:


//--------------------- .nv.info._ZN10layer_norm13ln_fwd_kernelINS_13Kernel_traitsIfffffjLj6144ELj1ELj1ELj8ELj16ENS_18Kernel_traits_baseILj6144EfffffjLj256EEEEELb1ELb0ELb0ELb0EEEvNS_9FwdParamsE --------------------------
	.section	.nv.info._ZN10layer_norm13ln_fwd_kernelINS_13Kernel_traitsIfffffjLj6144ELj1ELj1ELj8ELj16ENS_18Kernel_traits_baseILj6144EfffffjLj256EEEEELb1ELb0ELb0ELb0EEEvNS_9FwdParamsE,"",@"SHT_CUDA_INFO"
	.sectionflags	@""
	.align	4


	//----- nvinfo : EIATTR_CUDA_API_VERSION
	.align		4
        /*0000*/ 	.byte	0x04, 0x37
        /*0002*/ 	.short	(.L_3782 - .L_3781)
.L_3781:
        /*0004*/ 	.word	0x00000082


	//----- nvinfo : EIATTR_KPARAM_INFO
	.align		4
.L_3782:
        /*0008*/ 	.byte	0x04, 0x17
        /*000a*/ 	.short	(.L_3784 - .L_3783)
.L_3783:
        /*000c*/ 	.word	0x00000000
        /*0010*/ 	.short	0x0000
        /*0012*/ 	.short	0x0000
        /*0014*/ 	.byte	0x00, 0xf0, 0xa1, 0x03


	//----- nvinfo : EIATTR_SPARSE_MMA_MASK
	.align		4
.L_3784:
        /*0018*/ 	.byte	0x03, 0x50
        /*001a*/ 	.short	0x0000


	//----- nvinfo : EIATTR_MAXREG_COUNT
	.align		4
        /*001c*/ 	.byte	0x03, 0x1b
        /*001e*/ 	.short	0x00ff


	//----- nvinfo : EIATTR_NUM_BARRIERS
	.align		4
        /*0020*/ 	.byte	0x02, 0x4c
        /*0022*/ 	.byte	0x01
	.zero		1


	//----- nvinfo : EIATTR_MERCURY_ISA_VERSION
	.align		4
        /*0024*/ 	.byte	0x03, 0x5f
        /*0026*/ 	.short	0x0101


	//----- nvinfo : EIATTR_COOP_GROUP_MASK_REGIDS
	.align		4
        /*0028*/ 	.byte	0x04, 0x29
        /*002a*/ 	.short	(.L_3786 - .L_3785)


	//   ....[0]....
.L_3785:
        /*002c*/ 	.word	0xffffffff


	//   ....[1]....
        /*0030*/ 	.word	0xffffffff


	//   ....[2]....
        /*0034*/ 	.word	0xffffffff


	//   ....[3]....
        /*0038*/ 	.word	0xffffffff


	//   ....[4]....
        /*003c*/ 	.word	0xffffffff


	//   ....[5]....
        /*0040*/ 	.word	0xffffffff


	//   ....[6]....
        /*0044*/ 	.word	0xffffffff


	//   ....[7]....
        /*0048*/ 	.word	0xffffffff


	//   ....[8]....
        /*004c*/ 	.word	0xffffffff


	//   ....[9]....
        /*0050*/ 	.word	0xffffffff


	//   ....[10]....
        /*0054*/ 	.word	0xffffffff


	//   ....[11]....
        /*0058*/ 	.word	0xffffffff


	//   ....[12]....
        /*005c*/ 	.word	0xffffffff


	//   ....[13]....
        /*0060*/ 	.word	0xffffffff


	//   ....[14]....
        /*0064*/ 	.word	0xffffffff


	//   ....[15]....
        /*0068*/ 	.word	0xffffffff


	//   ....[16]....
        /*006c*/ 	.word	0xffffffff


	//   ....[17]....
        /*0070*/ 	.word	0xffffffff


	//   ....[18]....
        /*0074*/ 	.word	0xffffffff


	//   ....[19]....
        /*0078*/ 	.word	0xffffffff


	//   ....[20]....
        /*007c*/ 	.word	0xffffffff


	//----- nvinfo : EIATTR_COOP_GROUP_INSTR_OFFSETS
	.align		4
.L_3786:
        /*0080*/ 	.byte	0x04, 0x28
        /*0082*/ 	.short	(.L_3788 - .L_3787)


	//   ....[0]....
.L_3787:
        /*0084*/ 	.word	0x00010ad0


	//   ....[1]....
        /*0088*/ 	.word	0x00010af0


	//   ....[2]....
        /*008c*/ 	.word	0x00010b10


	//   ....[3]....
        /*0090*/ 	.word	0x00010b30


	//   ....[4]....
        /*0094*/ 	.word	0x00010b50


	//   ....[5]....
        /*0098*/ 	.word	0x00010ec0


	//   ....[6]....
        /*009c*/ 	.word	0x00010ee0


	//   ....[7]....
        /*00a0*/ 	.word	0x00010f00


	//   ....[8]....
        /*00a4*/ 	.word	0x00010f20


	//   ....[9]....
        /*00a8*/ 	.word	0x00010f40


	//   ....[10]....
        /*00ac*/ 	.word	0x000110d0


	//   ....[11]....
        /*00b0*/ 	.word	0x00011100


	//   ....[12]....
        /*00b4*/ 	.word	0x00011150


	//   ....[13]....
        /*00b8*/ 	.word	0x000111b0


	//   ....[14]....
        /*00bc*/ 	.word	0x00011200


	//   ....[15]....
        /*00c0*/ 	.word	0x00011230


	//   ....[16]....
        /*00c4*/ 	.word	0x000112b0


	//   ....[17]....
        /*00c8*/ 	.word	0x00011300


	//   ....[18]....
        /*00cc*/ 	.word	0x00011390


	//   ....[19]....
        /*00d0*/ 	.word	0x000113e0


	//   ....[20]....
        /*00d4*/ 	.word	0x00011430


	//----- nvinfo : EIATTR_VRC_CTA_INIT_COUNT
	.align		4
.L_3788:
        /*00d8*/ 	.byte	0x02, 0x4a
	.zero		1
	.zero		1


	//----- nvinfo : EIATTR_EXIT_INSTR_OFFSETS
	.align		4
        /*00dc*/ 	.byte	0x04, 0x1c
        /*00de*/ 	.short	(.L_3790 - .L_3789)


	//   ....[0]....
.L_3789:
        /*00e0*/ 	.word	0x00000940


	//   ....[1]....
        /*00e4*/ 	.word	0x00011ca0


	//----- nvinfo : EIATTR_INDIRECT_BRANCH_TARGETS
	.align		4
.L_3790:
        /*00e8*/ 	.byte	0x04, 0x34
        /*00ea*/ 	.short	(.L_3792 - .L_3791)


	//   ....[0]....
.L_3791:
        /*00ec*/ 	.word	.L_x_20887@srel
        /*00f0*/ 	.short	0x0
        /*00f2*/ 	.short	0x0
        /*00f4*/ 	.word	0x3
        /*00f8*/ 	.word	.L_x_20888@srel
        /*00fc*/ 	.word	.L_x_20889@srel
        /*0100*/ 	.word	.L_x_20890@srel


	//----- nvinfo : EIATTR_MAX_THREADS
	.align		4
.L_3792:
        /*0104*/ 	.byte	0x04, 0x05
        /*0106*/ 	.short	(.L_3794 - .L_3793)
.L_3793:
        /*0108*/ 	.word	0x00000100
        /*010c*/ 	.word	0x00000001
        /*0110*/ 	.word	0x00000001


	//----- nvinfo : EIATTR_CRS_STACK_SIZE
	.align		4
.L_3794:
        /*0114*/ 	.byte	0x04, 0x1e
        /*0116*/ 	.short	(.L_3796 - .L_3795)
.L_3795:
        /*0118*/ 	.word	0x00000000


	//----- nvinfo : EIATTR_CBANK_PARAM_SIZE
	.align		4
.L_3796:
        /*011c*/ 	.byte	0x03, 0x19
        /*011e*/ 	.short	0x00e8


	//----- nvinfo : EIATTR_PARAM_CBANK
	.align		4
        /*0120*/ 	.byte	0x04, 0x0a
        /*0122*/ 	.short	(.L_3798 - .L_3797)
	.align		4
.L_3797:
        /*0124*/ 	.word	index@(.nv.constant0._ZN10layer_norm13ln_fwd_kernelINS_13Kernel_traitsIfffffjLj6144ELj1ELj1ELj8ELj16ENS_18Kernel_traits_baseILj6144EfffffjLj256EEEEELb1ELb0ELb0ELb0EEEvNS_9FwdParamsE)
        /*0128*/ 	.short	0x0380
        /*012a*/ 	.short	0x00e8


	//----- nvinfo : EIATTR_SW_WAR
	.align		4
.L_3798:
        /*012c*/ 	.byte	0x04, 0x36
        /*012e*/ 	.short	(.L_3800 - .L_3799)
.L_3799:
        /*0130*/ 	.word	0x00000008
.L_3800:


//--------------------- .nv.info._ZN10layer_norm13ln_fwd_kernelINS_13Kernel_traitsIfffffjLj6144ELj1ELj1ELj8ELj16ENS_18Kernel_traits_baseILj6144EfffffjLj256EEEEELb1ELb0ELb0ELb1EEEvNS_9FwdParamsE --------------------------
	.section	.nv.info._ZN10layer_norm13ln_fwd_kernelINS_13Kernel_traitsIfffffjLj6144ELj1ELj1ELj8ELj16ENS_18Kernel_traits_baseILj6144EfffffjLj256EEEEELb1ELb0ELb0ELb1EEEvNS_9FwdParamsE,"",@"SHT_CUDA_INFO"
	.sectionflags	@""
	.align	4


	//----- nvinfo : EIATTR_CUDA_API_VERSION
	.align		4
        /*0000*/ 	.byte	0x04, 0x37
        /*0002*/ 	.short	(.L_3802 - .L_3801)
.L_3801:
        /*0004*/ 	.word	0x00000082


	//----- nvinfo : EIATTR_KPARAM_INFO
	.align		4
.L_3802:
        /*0008*/ 	.byte	0x04, 0x17
        /*000a*/ 	.short	(.L_3804 - .L_3803)
.L_3803:
        /*000c*/ 	.word	0x00000000
        /*0010*/ 	.short	0x0000
        /*0012*/ 	.short	0x0000
        /*0014*/ 	.byte	0x00, 0xf0, 0xa1, 0x03


	//----- nvinfo : EIATTR_SPARSE_MMA_MASK
	.align		4
.L_3804:
        /*0018*/ 	.byte	0x03, 0x50
        /*001a*/ 	.short	0x0000


	//----- nvinfo : EIATTR_MAXREG_COUNT
	.align		4
        /*001c*/ 	.byte	0x03, 0x1b
        /*001e*/ 	.short	0x00ff


	//----- nvinfo : EIATTR_NUM_BARRIERS
	.align		4
        /*0020*/ 	.byte	0x02, 0x4c
        /*0022*/ 	.byte	0x01
	.zero		1


	//----- nvinfo : EIATTR_MERCURY_ISA_VERSION
	.align		4
        /*0024*/ 	.byte	0x03, 0x5f
        /*0026*/ 	.short	0x0101


	//----- nvinfo : EIATTR_COOP_GROUP_MASK_REGIDS
	.align		4
        /*0028*/ 	.byte	0x04, 0x29
        /*002a*/ 	.short	(.L_3806 - .L_3805)


	//   ....[0]....
.L_3805:
        /*002c*/ 	.word	0xffffffff


	//   ....[1]....
        /*0030*/ 	.word	0xffffffff


	//   ....[2]....
        /*0034*/ 	.word	0xffffffff


	//   ....[3]....
        /*0038*/ 	.word	0xffffffff


	//   ....[4]....
        /*003c*/ 	.word	0xffffffff


	//   ....[5]....
        /*0040*/ 	.word	0xffffffff


	//   ....[6]....
        /*0044*/ 	.word	0xffffffff


	//   ....[7]....
        /*0048*/ 	.word	0xffffffff


	//   ....[8]....
        /*004c*/ 	.word	0xffffffff


	//   ....[9]....
        /*0050*/ 	.word	0xffffffff


	//   ....[10]....
        /*0054*/ 	.word	0xffffffff


	//   ....[11]....
        /*0058*/ 	.word	0xffffffff


	//   ....[12]....
        /*005c*/ 	.word	0xffffffff


	//   ....[13]....
        /*0060*/ 	.word	0xffffffff


	//   ....[14]....
        /*0064*/ 	.word	0xffffffff


	//   ....[15]....
        /*0068*/ 	.word	0xffffffff


	//   ....[16]....
        /*006c*/ 	.word	0xffffffff


	//   ....[17]....
        /*0070*/ 	.word	0xffffffff


	//   ....[18]....
        /*0074*/ 	.word	0xffffffff


	//   ....[19]....
        /*0078*/ 	.word	0xffffffff


	//   ....[20]....
        /*007c*/ 	.word	0xffffffff


	//----- nvinfo : EIATTR_COOP_GROUP_INSTR_OFFSETS
	.align		4
.L_3806:
        /*0080*/ 	.byte	0x04, 0x28
        /*0082*/ 	.short	(.L_3808 - .L_3807)


	//   ....[0]....
.L_3807:
        /*0084*/ 	.word	0x0000f380


	//   ....[1]....
        /*0088*/ 	.word	0x0000f3a0


	//   ....[2]....
        /*008c*/ 	.word	0x0000f3c0


	//   ....[3]....
        /*0090*/ 	.word	0x0000f3e0


	//   ....[4]....
        /*0094*/ 	.word	0x0000f400


	//   ....[5]....
        /*0098*/ 	.word	0x0000f760


	//   ....[6]....
        /*009c*/ 	.word	0x0000f780


	//   ....[7]....
        /*00a0*/ 	.word	0x0000f7a0


	//   ....[8]....
        /*00a4*/ 	.word	0x0000f7d0


	//   ....[9]....
        /*00a8*/ 	.word	0x0000f830


	//   ....[10]....
        /*00ac*/ 	.word	0x0000f9d0


	//   ....[11]....
        /*00b0*/ 	.word	0x0000fa10


	//   ....[12]....
        /*00b4*/ 	.word	0x0000fa20


	//   ....[13]....
        /*00b8*/ 	.word	0x0000fa60


	//   ....[14]....
        /*00bc*/ 	.word	0x0000fb30


	//   ....[15]....
        /*00c0*/ 	.word	0x0000fb60


	//   ....[16]....
        /*00c4*/ 	.word	0x0000fb80


	//   ....[17]....
        /*00c8*/ 	.word	0x0000fc30


	//   ....[18]....
        /*00cc*/ 	.word	0x0000fc70


	//   ....[19]....
        /*00d0*/ 	.word	0x0000fd10


	//   ....[20]....
        /*00d4*/ 	.word	0x0000fd40


	//----- nvinfo : EIATTR_VRC_CTA_INIT_COUNT
	.align		4
.L_3808:
        /*00d8*/ 	.byte	0x02, 0x4a
	.zero		1
	.zero		1


	//----- nvinfo : EIATTR_EXIT_INSTR_OFFSETS
	.align		4
        /*00dc*/ 	.byte	0x04, 0x1c
        /*00de*/ 	.short	(.L_3810 - .L_3809)


	//   ....[0]....
.L_3809:
        /*00e0*/ 	.word	0x00000410


	//   ....[1]....
        /*00e4*/ 	.word	0x000103a0


	//----- nvinfo : EIATTR_INDIRECT_BRANCH_TARGETS
	.align		4
.L_3810:
        /*00e8*/ 	.byte	0x04, 0x34
        /*00ea*/ 	.short	(.L_3812 - .L_3811)


	//   ....[0]....
.L_3811:
        /*00ec*/ 	.word	.L_x_20891@srel
        /*00f0*/ 	.short	0x0
        /*00f2*/ 	.short	0x0
        /*00f4*/ 	.word	0x3
        /*00f8*/ 	.word	.L_x_20892@srel
        /*00fc*/ 	.word	.L_x_20893@srel
        /*0100*/ 	.word	.L_x_20894@srel


	//----- nvinfo : EIATTR_MAX_THREADS
	.align		4
.L_3812:
        /*0104*/ 	.byte	0x04, 0x05
        /*0106*/ 	.short	(.L_3814 - .L_3813)
.L_3813:
        /*0108*/ 	.word	0x00000100
        /*010c*/ 	.word	0x00000001
        /*0110*/ 	.word	0x00000001


	//----- nvinfo : EIATTR_CRS_STACK_SIZE
	.align		4
.L_3814:
        /*0114*/ 	.byte	0x04, 0x1e
        /*0116*/ 	.short	(.L_3816 - .L_3815)
.L_3815:
        /*0118*/ 	.word	0x00000000


	//----- nvinfo : EIATTR_CBANK_PARAM_SIZE
	.align		4
.L_3816:
        /*011c*/ 	.byte	0x03, 0x19
        /*011e*/ 	.short	0x00e8


	//----- nvinfo : EIATTR_PARAM_CBANK
	.align		4
        /*0120*/ 	.byte	0x04, 0x0a
        /*0122*/ 	.short	(.L_3818 - .L_3817)
	.align		4
.L_3817:
        /*0124*/ 	.word	index@(.nv.constant0._ZN10layer_norm13ln_fwd_kernelINS_13Kernel_traitsIfffffjLj6144ELj1ELj1ELj8ELj16ENS_18Kernel_traits_baseILj6144EfffffjLj256EEEEELb1ELb0ELb0ELb1EEEvNS_9FwdParamsE)
        /*0128*/ 	.short	0x0380
        /*012a*/ 	.short	0x00e8


	//----- nvinfo : EIATTR_SW_WAR
	.align		4
.L_3818:
        /*012c*/ 	.byte	0x04, 0x36
        /*012e*/ 	.short	(.L_3820 - .L_3819)
.L_3819:
        /*0130*/ 	.word	0x00000008
.L_3820:


//--------------------- .nv.info._ZN10layer_norm13ln_fwd_kernelINS_13Kernel_traitsIfffffjLj6144ELj1ELj1ELj8ELj16ENS_18Kernel_traits_baseILj6144EfffffjLj256EEEEELb1ELb0ELb1ELb0EEEvNS_9FwdParamsE --------------------------
	.section	.nv.info._ZN10layer_norm13ln_fwd_kernelINS_13Kernel_traitsIfffffjLj6144ELj1ELj1ELj8ELj16ENS_18Kernel_traits_baseILj6144EfffffjLj256EEEEELb1ELb0ELb1ELb0EEEvNS_9FwdParamsE,"",@"SHT_CUDA_INFO"
	.sectionflags	@""
	.align	4


	//----- nvinfo : EIATTR_CUDA_API_VERSION
	.align		4
        /*0000*/ 	.byte	0x04, 0x37
        /*0002*/ 	.short	(.L_3822 - .L_3821)
.L_3821:
        /*0004*/ 	.word	0x00000082


	//----- nvinfo : EIATTR_KPARAM_INFO
	.align		4
.L_3822:
        /*0008*/ 	.byte	0x04, 0x17
        /*000a*/ 	.short	(.L_3824 - .L_3823)
.L_3823:
        /*000c*/ 	.word	0x00000000
        /*0010*/ 	.short	0x0000
        /*0012*/ 	.short	0x0000
        /*0014*/ 	.byte	0x00, 0xf0, 0xa1, 0x03


	//----- nvinfo : EIATTR_SPARSE_MMA_MASK
	.align		4
.L_3824:
        /*0018*/ 	.byte	0x03, 0x50
        /*001a*/ 	.short	0x0000


	//----- nvinfo : EIATTR_MAXREG_COUNT
	.align		4
        /*001c*/ 	.byte	0x03, 0x1b
        /*001e*/ 	.short	0x00ff


	//----- nvinfo : EIATTR_NUM_BARRIERS
	.align		4
        /*0020*/ 	.byte	0x02, 0x4c
        /*0022*/ 	.byte	0x01
	.zero		1


	//----- nvinfo : EIATTR_MERCURY_ISA_VERSION
	.align		4
        /*0024*/ 	.byte	0x03, 0x5f
        /*0026*/ 	.short	0x0101


	//----- nvinfo : EIATTR_COOP_GROUP_MASK_REGIDS
	.align		4
        /*0028*/ 	.byte	0x04, 0x29
        /*002a*/ 	.short	(.L_3826 - .L_3825)


	//   ....[0]....
.L_3825:
        /*002c*/ 	.word	0xffffffff


	//   ....[1]....
        /*0030*/ 	.word	0xffffffff


	//   ....[2]....
        /*0034*/ 	.word	0xffffffff


	//   ....[3]....
        /*0038*/ 	.word	0xffffffff


	//   ....[4]....
        /*003c*/ 	.word	0xffffffff


	//   ....[5]....
        /*0040*/ 	.word	0xffffffff


	//   ....[6]....
        /*0044*/ 	.word	0xffffffff


	//   ....[7]....
        /*0048*/ 	.word	0xffffffff


	//   ....[8]....
        /*004c*/ 	.word	0xffffffff


	//   ....[9]....
        /*0050*/ 	.word	0xffffffff


	//   ....[10]....
        /*0054*/ 	.word	0xffffffff


	//   ....[11]....
        /*0058*/ 	.word	0xffffffff


	//   ....[12]....
        /*005c*/ 	.word	0xffffffff


	//   ....[13]....
        /*0060*/ 	.word	0xffffffff


	//   ....[14]....
        /*0064*/ 	.word	0xffffffff


	//   ....[15]....
        /*0068*/ 	.word	0xffffffff


	//   ....[16]....
        /*006c*/ 	.word	0xffffffff


	//   ....[17]....
        /*0070*/ 	.word	0xffffffff


	//   ....[18]....
        /*0074*/ 	.word	0xffffffff


	//   ....[19]....
        /*0078*/ 	.word	0xffffffff


	//   ....[20]....
        /*007c*/ 	.word	0xffffffff


	//----- nvinfo : EIATTR_COOP_GROUP_INSTR_OFFSETS
	.align		4
.L_3826:
        /*0080*/ 	.byte	0x04, 0x28
        /*0082*/ 	.short	(.L_3828 - .L_3827)


	//   ....[0]....
.L_3827:
        /*0084*/ 	.word	0x00011a30


	//   ....[1]....
        /*0088*/ 	.word	0x00011a50


	//   ....[2]....
        /*008c*/ 	.word	0x00011a70


	//   ....[3]....
        /*0090*/ 	.word	0x00011a90


	//   ....[4]....
        /*0094*/ 	.word	0x00011ab0


	//   ....[5]....
        /*0098*/ 	.word	0x00011e30


	//   ....[6]....
        /*009c*/ 	.word	0x00011e50


	//   ....[7]....
        /*00a0*/ 	.word	0x00011e70


	//   ....[8]....
        /*00a4*/ 	.word	0x00011e90


	//   ....[9]....
        /*00a8*/ 	.word	0x00011eb0


	//   ....[10]....
        /*00ac*/ 	.word	0x00012030


	//   ....[11]....
        /*00b0*/ 	.word	0x00012070


	//   ....[12]....
        /*00b4*/ 	.word	0x00012080


	//   ....[13]....
        /*00b8*/ 	.word	0x000120c0


	//   ....[14]....
        /*00bc*/ 	.word	0x000121a0


	//   ....[15]....
        /*00c0*/ 	.word	0x000121d0


	//   ....[16]....
        /*00c4*/ 	.word	0x000121f0


	//   ....[17]....
        /*00c8*/ 	.word	0x00012290


	//   ....[18]....
        /*00cc*/ 	.word	0x000122f0


	//   ....[19]....
        /*00d0*/ 	.word	0x00012390


	//   ....[20]....
        /*00d4*/ 	.word	0x000123c0


	//----- nvinfo : EIATTR_VRC_CTA_INIT_COUNT
	.align		4
.L_3828:
        /*00d8*/ 	.byte	0x02, 0x4a
	.zero		1
	.zero		1


	//----- nvinfo : EIATTR_EXIT_INSTR_OFFSETS
	.align		4
        /*00dc*/ 	.byte	0x04, 0x1c
        /*00de*/ 	.short	(.L_3830 - .L_3829)


	//   ....[0]....
.L_3829:
        /*00e0*/ 	.word	0x00000960


	//   ....[1]....
        /*00e4*/ 	.word	0x00012c60


	//----- nvinfo : EIATTR_MAX_THREADS
	.align		4
.L_3830:
        /*00e8*/ 	.byte	0x04, 0x05
        /*00ea*/ 	.short	(.L_3832 - .L_3831)
.L_3831:
        /*00ec*/ 	.word	0x00000100
        /*00f0*/ 	.word	0x00000001
        /*00f4*/ 	.word	0x00000001


	//----- nvinfo : EIATTR_CRS_STACK_SIZE
	.align		4
.L_3832:
        /*00f8*/ 	.byte	0x04, 0x1e
        /*00fa*/ 	.short	(.L_3834 - .L_3833)
.L_3833:
        /*00fc*/ 	.word	0x00000000


	//----- nvinfo : EIATTR_CBANK_PARAM_SIZE
	.align		4
.L_3834:
        /*0100*/ 	.byte	0x03, 0x19
        /*0102*/ 	.short	0x00e8


	//----- nvinfo : EIATTR_PARAM_CBANK
	.align		4
        /*0104*/ 	.byte	0x04, 0x0a
        /*0106*/ 	.short	(.L_3836 - .L_3835)
	.align		4
.L_3835:
        /*0108*/ 	.word	index@(.nv.constant0._ZN10layer_norm13ln_fwd_kernelINS_13Kernel_traitsIfffffjLj6144ELj1ELj1ELj8ELj16ENS_18Kernel_traits_baseILj6144EfffffjLj256EEEEELb1ELb0ELb1ELb0EEEvNS_9FwdParamsE)
        /*010c*/ 	.short	0x0380
        /*010e*/ 	.short	0x00e8


	//----- nvinfo : EIATTR_SW_WAR
	.align		4
.L_3836:
        /*0110*/ 	.byte	0x04, 0x36
        /*0112*/ 	.short	(.L_3838 - .L_3837)
.L_3837:
        /*0114*/ 	.word	0x00000008
.L_3838:


//--------------------- .nv.info._ZN10layer_norm13ln_fwd_kernelINS_13Kernel_traitsIfffffjLj6144ELj1ELj1ELj8ELj16ENS_18Kernel_traits_baseILj6144EfffffjLj256EEEEELb1ELb0ELb1ELb1EEEvNS_9FwdParamsE --------------------------
	.section	.nv.info._ZN10layer_norm13ln_fwd_kernelINS_13Kernel_traitsIfffffjLj6144ELj1ELj1ELj8ELj16ENS_18Kernel_traits_baseILj6144EfffffjLj256EEEEELb1ELb0ELb1ELb1EEEvNS_9FwdParamsE,"",@"SHT_CUDA_INFO"
	.sectionflags	@""
	.align	4


	//----- nvinfo : EIATTR_CUDA_API_VERSION
	.align		4
        /*0000*/ 	.byte	0x04, 0x37
        /*0002*/ 	.short	(.L_3840 - .L_3839)
.L_3839:
        /*0004*/ 	.word	0x00000082


	//----- nvinfo : EIATTR_KPARAM_INFO
	.align		4
.L_3840:
        /*0008*/ 	.byte	0x04, 0x17
        /*000a*/ 	.short	(.L_3842 - .L_3841)
.L_3841:
        /*000c*/ 	.word	0x00000000
        /*0010*/ 	.short	0x0000
        /*0012*/ 	.short	0x0000
        /*0014*/ 	.byte	0x00, 0xf0, 0xa1, 0x03


	//----- nvinfo : EIATTR_SPARSE_MMA_MASK
	.align		4
.L_3842:
        /*0018*/ 	.byte	0x03, 0x50
        /*001a*/ 	.short	0x0000


	//----- nvinfo : EIATTR_MAXREG_COUNT
	.align		4
        /*001c*/ 	.byte	0x03, 0x1b
        /*001e*/ 	.short	0x00ff


	//----- nvinfo : EIATTR_NUM_BARRIERS
	.align		4
        /*0020*/ 	.byte	0x02, 0x4c
        /*0022*/ 	.byte	0x01
	.zero		1


	//----- nvinfo : EIATTR_MERCURY_ISA_VERSION
	.align		4
        /*0024*/ 	.byte	0x03, 0x5f
        /*0026*/ 	.short	0x0101


	//----- nvinfo : EIATTR_COOP_GROUP_MASK_REGIDS
	.align		4
        /*0028*/ 	.byte	0x04, 0x29
        /*002a*/ 	.short	(.L_3844 - .L_3843)


	//   ....[0]....
.L_3843:
        /*002c*/ 	.word	0xffffffff


	//   ....[1]....
        /*0030*/ 	.word	0xffffffff


	//   ....[2]....
        /*0034*/ 	.word	0xffffffff


	//   ....[3]....
        /*0038*/ 	.word	0xffffffff


	//   ....[4]....
        /*003c*/ 	.word	0xffffffff


	//   ....[5]....
        /*0040*/ 	.word	0xffffffff


	//   ....[6]....
        /*0044*/ 	.word	0xffffffff


	//   ....[7]....
        /*0048*/ 	.word	0xffffffff


	//   ....[8]....
        /*004c*/ 	.word	0xffffffff


	//   ....[9]....
        /*0050*/ 	.word	0xffffffff


	//   ....[10]....
        /*0054*/ 	.word	0xffffffff


	//   ....[11]....
        /*0058*/ 	.word	0xffffffff


	//   ....[12]....
        /*005c*/ 	.word	0xffffffff


	//   ....[13]....
        /*0060*/ 	.word	0xffffffff


	//   ....[14]....
        /*0064*/ 	.word	0xffffffff


	//   ....[15]....
        /*0068*/ 	.word	0xffffffff


	//   ....[16]....
        /*006c*/ 	.word	0xffffffff


	//   ....[17]....
        /*0070*/ 	.word	0xffffffff


	//   ....[18]....
        /*0074*/ 	.word	0xffffffff


	//   ....[19]....
        /*0078*/ 	.word	0xffffffff


	//   ....[20]....
        /*007c*/ 	.word	0xffffffff


	//----- nvinfo : EIATTR_COOP_GROUP_INSTR_OFFSETS
	.align		4
.L_3844:
        /*0080*/ 	.byte	0x04, 0x28
        /*0082*/ 	.short	(.L_3846 - .L_3845)


	//   ....[0]....
.L_3845:
        /*0084*/ 	.word	0x000107d0


	//   ....[1]....
        /*0088*/ 	.word	0x00010840


	//   ....[2]....
        /*008c*/ 	.word	0x00010860


	//   ....[3]....
        /*0090*/ 	.word	0x00010880


	//   ....[4]....
        /*0094*/ 	.word	0x000108a0


	//   ....[5]....
        /*0098*/ 	.word	0x00010bd0


	//   ....[6]....
        /*009c*/ 	.word	0x00010bf0


	//   ....[7]....
        /*00a0*/ 	.word	0x00010c10


	//   ....[8]....
        /*00a4*/ 	.word	0x00010c30


	//   ....[9]....
        /*00a8*/ 	.word	0x00010c50


	//   ....[10]....
        /*00ac*/ 	.word	0x00010dd0


	//   ....[11]....
        /*00b0*/ 	.word	0x00010e10


	//   ....[12]....
        /*00b4*/ 	.word	0x00010e20


	//   ....[13]....
        /*00b8*/ 	.word	0x00010e60


	//   ....[14]....
        /*00bc*/ 	.word	0x00010f30


	//   ....[15]....
        /*00c0*/ 	.word	0x00010f60


	//   ....[16]....
        /*00c4*/ 	.word	0x00010f80


	//   ....[17]....
        /*00c8*/ 	.word	0x00011020


	//   ....[18]....
        /*00cc*/ 	.word	0x00011070


	//   ....[19]....
        /*00d0*/ 	.word	0x00011110


	//   ....[20]....
        /*00d4*/ 	.word	0x00011140


	//----- nvinfo : EIATTR_VRC_CTA_INIT_COUNT
	.align		4
.L_3846:
        /*00d8*/ 	.byte	0x02, 0x4a
	.zero		1
	.zero		1


	//----- nvinfo : EIATTR_EXIT_INSTR_OFFSETS
	.align		4
        /*00dc*/ 	.byte	0x04, 0x1c
        /*00de*/ 	.short	(.L_3848 - .L_3847)


	//   ....[0]....
.L_3847:
        /*00e0*/ 	.word	0x00000420


	//   ....[1]....
        /*00e4*/ 	.word	0x00011870


	//----- nvinfo : EIATTR_MAX_THREADS
	.align		4
.L_3848:
        /*00e8*/ 	.byte	0x04, 0x05
        /*00ea*/ 	.short	(.L_3850 - .L_3849)
.L_3849:
        /*00ec*/ 	.word	0x00000100
        /*00f0*/ 	.word	0x00000001
        /*00f4*/ 	.word	0x00000001


	//----- nvinfo : EIATTR_CRS_STACK_SIZE
	.align		4
.L_3850:
        /*00f8*/ 	.byte	0x04, 0x1e
        /*00fa*/ 	.short	(.L_3852 - .L_3851)
.L_3851:
        /*00fc*/ 	.word	0x00000000


	//----- nvinfo : EIATTR_CBANK_PARAM_SIZE
	.align		4
.L_3852:
        /*0100*/ 	.byte	0x03, 0x19
        /*0102*/ 	.short	0x00e8


	//----- nvinfo : EIATTR_PARAM_CBANK
	.align		4
        /*0104*/ 	.byte	0x04, 0x0a
        /*0106*/ 	.short	(.L_3854 - .L_3853)
	.align		4
.L_3853:
        /*0108*/ 	.word	index@(.nv.constant0._ZN10layer_norm13ln_fwd_kernelINS_13Kernel_traitsIfffffjLj6144ELj1ELj1ELj8ELj16ENS_18Kernel_traits_baseILj6144EfffffjLj256EEEEELb1ELb0ELb1ELb1EEEvNS_9FwdParamsE)
        /*010c*/ 	.short	0x0380
        /*010e*/ 	.short	0x00e8


	//----- nvinfo : EIATTR_SW_WAR
	.align		4
.L_3854:
        /*0110*/ 	.byte	0x04, 0x36
        /*0112*/ 	.short	(.L_3856 - .L_3855)
.L_3855:
        /*0114*/ 	.word	0x00000008
.L_3856:


//--------------------- .nv.info._ZN10layer_norm13ln_fwd_kernelINS_13Kernel_traitsIfffffjLj6144ELj1ELj1ELj8ELj16ENS_18Kernel_traits_baseILj6144EfffffjLj256EEEEELb1ELb1ELb0ELb0EEEvNS_9FwdParamsE --------------------------
	.section	.nv.info._ZN10layer_norm13ln_fwd_kernelINS_13Kernel_traitsIfffffjLj6144ELj1ELj1ELj8ELj16ENS_18Kernel_traits_baseILj6144EfffffjLj256EEEEELb1ELb1ELb0ELb0EEEvNS_9FwdParamsE,"",@"SHT_CUDA_INFO"
	.sectionflags	@""
	.align	4


	//----- nvinfo : EIATTR_CUDA_API_VERSION
	.align		4
        /*0000*/ 	.byte	0x04, 0x37
        /*0002*/ 	.short	(.L_3858 - .L_3857)
.L_3857:
        /*0004*/ 	.word	0x00000082


	//----- nvinfo : EIATTR_KPARAM_INFO
	.align		4
.L_3858:
        /*0008*/ 	.byte	0x04, 0x17
        /*000a*/ 	.short	(.L_3860 - .L_3859)
.L_3859:
        /*000c*/ 	.word	0x00000000
        /*0010*/ 	.short	0x0000
        /*0012*/ 	.short	0x0000
        /*0014*/ 	.byte	0x00, 0xf0, 0xa1, 0x03


	//----- nvinfo : EIATTR_SPARSE_MMA_MASK
	.align		4
.L_3860:
        /*0018*/ 	.byte	0x03, 0x50
        /*001a*/ 	.short	0x0000


	//----- nvinfo : EIATTR_MAXREG_COUNT
	.align		4
        /*001c*/ 	.byte	0x03, 0x1b
        /*001e*/ 	.short	0x00ff


	//----- nvinfo : EIATTR_NUM_BARRIERS
	.align		4
        /*0020*/ 	.byte	0x02, 0x4c
        /*0022*/ 	.byte	0x01
	.zero		1


	//----- nvinfo : EIATTR_ANNOTATIONS
	.align		4
        /*0024*/ 	.byte	0x04, 0x55
        /*0026*/ 	.short	(.L_3862 - .L_3861)


	//   ....[0]....
.L_3861:
        /*0028*/ 	.word	0x00000001
        /*002c*/ 	.byte	0x00, 0x11, 0x00, 0x00, 0x01, 0x00, 0x00, 0x00, 0x10, 0x11, 0x00, 0x00, 0x01, 0x00, 0x00, 0x00
        /*003c*/ 	.byte	0xe0, 0x44, 0x01, 0x00, 0x01, 0x00, 0x00, 0x00, 0x50, 0x4c, 0x01, 0x00


	//----- nvinfo : EIATTR_MERCURY_ISA_VERSION
	.align		4
.L_3862:
        /*0048*/ 	.byte	0x03, 0x5f
        /*004a*/ 	.short	0x0101


	//----- nvinfo : EIATTR_COOP_GROUP_MASK_REGIDS
	.align		4
        /*004c*/ 	.byte	0x04, 0x29
        /*004e*/ 	.short	(.L_3864 - .L_3863)


	//   ....[0]....
.L_3863:
        /*0050*/ 	.word	0xffffffff


	//   ....[1]....
        /*0054*/ 	.word	0xffffffff


	//   ....[2]....
        /*0058*/ 	.word	0xffffffff


	//   ....[3]....
        /*005c*/ 	.word	0xffffffff


	//   ....[4]....
        /*0060*/ 	.word	0xffffffff


	//   ....[5]....
        /*0064*/ 	.word	0xffffffff


	//   ....[6]....
        /*0068*/ 	.word	0xffffffff


	//   ....[7]....
        /*006c*/ 	.word	0xffffffff


	//   ....[8]....
        /*0070*/ 	.word	0xffffffff


	//   ....[9]....
        /*0074*/ 	.word	0xffffffff


	//   ....[10]....
        /*0078*/ 	.word	0xffffffff


	//   ....[11]....
        /*007c*/ 	.word	0xffffffff


	//   ....[12]....
        /*0080*/ 	.word	0xffffffff


	//   ....[13]....
        /*0084*/ 	.word	0xffffffff


	//   ....[14]....
        /*0088*/ 	.word	0xffffffff


	//   ....[15]....
        /*008c*/ 	.word	0xffffffff


	//   ....[16]....
        /*0090*/ 	.word	0xffffffff


	//   ....[17]....
        /*0094*/ 	.word	0xffffffff


	//   ....[18]....
        /*0098*/ 	.word	0xffffffff


	//   ....[19]....
        /*009c*/ 	.word	0xffffffff


	//   ....[20]....
        /*00a0*/ 	.word	0xffffffff


	//----- nvinfo : EIATTR_COOP_GROUP_INSTR_OFFSETS
	.align		4
.L_3864:
        /*00a4*/ 	.byte	0x04, 0x28
        /*00a6*/ 	.short	(.L_3866 - .L_3865)


	//   ....[0]....
.L_3865:
        /*00a8*/ 	.word	0x000146f0


	//   ....[1]....
        /*00ac*/ 	.word	0x00014710


	//   ....[2]....
        /*00b0*/ 	.word	0x00014730


	//   ....[3]....
        /*00b4*/ 	.word	0x00014750


	//   ....[4]....
        /*00b8*/ 	.word	0x00014770


	//   ....[5]....
        /*00bc*/ 	.word	0x00014ad0


	//   ....[6]....
        /*00c0*/ 	.word	0x00014af0


	//   ....[7]....
        /*00c4*/ 	.word	0x00014b10


	//   ....[8]....
        /*00c8*/ 	.word	0x00014b30


	//   ....[9]....
        /*00cc*/ 	.word	0x00014b50


	//   ....[10]....
        /*00d0*/ 	.word	0x00014ce0


	//   ....[11]....
        /*00d4*/ 	.word	0x00014d20


	//   ....[12]....
        /*00d8*/ 	.word	0x00014da0


	//   ....[13]....
        /*00dc*/ 	.word	0x00014e20


	//   ....[14]....
        /*00e0*/ 	.word	0x00014e30


	//   ....[15]....
        /*00e4*/ 	.word	0x00014ea0


	//   ....[16]....
        /*00e8*/ 	.word	0x00014f10


	//   ....[17]....
        /*00ec*/ 	.word	0x00014f30


	//   ....[18]....
        /*00f0*/ 	.word	0x00014fd0


	//   ....[19]....
        /*00f4*/ 	.word	0x00015010


	//   ....[20]....
        /*00f8*/ 	.word	0x00015060


	//----- nvinfo : EIATTR_VRC_CTA_INIT_COUNT
	.align		4
.L_3866:
        /*00fc*/ 	.byte	0x02, 0x4a
	.zero		1
	.zero		1


	//----- nvinfo : EIATTR_EXIT_INSTR_OFFSETS
	.align		4
        /*0100*/ 	.byte	0x04, 0x1c
        /*0102*/ 	.short	(.L_3868 - .L_3867)


	//   ....[0]....
.L_3867:
        /*0104*/ 	.word	0x00000ae0


	//   ....[1]....
        /*0108*/ 	.word	0x000158b0


	//----- nvinfo : EIATTR_INDIRECT_BRANCH_TARGETS
	.align		4
.L_3868:
        /*010c*/ 	.byte	0x04, 0x34
        /*010e*/ 	.short	(.L_3870 - .L_3869)


	//   ....[0]....
.L_3869:
        /*0110*/ 	.word	.L_x_20895@srel
        /*0114*/ 	.short	0x0
        /*0116*/ 	.short	0x0
        /*0118*/ 	.word	0x3
        /*011c*/ 	.word	.L_x_20896@srel
        /*0120*/ 	.word	.L_x_20897@srel
        /*0124*/ 	.word	.L_x_20898@srel


	//----- nvinfo : EIATTR_MAX_THREADS
	.align		4
.L_3870:
        /*0128*/ 	.byte	0x04, 0x05
        /*012a*/ 	.short	(.L_3872 - .L_3871)
.L_3871:
        /*012c*/ 	.word	0x00000100
        /*0130*/ 	.word	0x00000001
        /*0134*/ 	.word	0x00000001


	//----- nvinfo : EIATTR_CRS_STACK_SIZE
	.align		4
.L_3872:
        /*0138*/ 	.byte	0x04, 0x1e
        /*013a*/ 	.short	(.L_3874 - .L_3873)
.L_3873:
        /*013c*/ 	.word	0x00000000


	//----- nvinfo : EIATTR_CBANK_PARAM_SIZE
	.align		4
.L_3874:
        /*0140*/ 	.byte	0x03, 0x19
        /*0142*/ 	.short	0x00e8


	//----- nvinfo : EIATTR_PARAM_CBANK
	.align		4
        /*0144*/ 	.byte	0x04, 0x0a
        /*0146*/ 	.short	(.L_3876 - .L_3875)
	.align		4
.L_3875:
        /*0148*/ 	.word	index@(.nv.constant0._ZN10layer_norm13ln_fwd_kernelINS_13Kernel_traitsIfffffjLj6144ELj1ELj1ELj8ELj16ENS_18Kernel_traits_baseILj6144EfffffjLj256EEEEELb1ELb1ELb0ELb0EEEvNS_9FwdParamsE)
        /*014c*/ 	.short	0x0380
        /*014e*/ 	.short	0x00e8


	//----- nvinfo : EIATTR_SW_WAR
	.align		4
.L_3876:
        /*0150*/ 	.byte	0x04, 0x36
        /*0152*/ 	.short	(.L_3878 - .L_3877)
.L_3877:
        /*0154*/ 	.word	0x00000008
.L_3878:


//--------------------- .nv.info._ZN10layer_norm13ln_fwd_kernelINS_13Kernel_traitsIfffffjLj6144ELj1ELj1ELj8ELj16ENS_18Kernel_traits_baseILj6144EfffffjLj256EEEEELb1ELb1ELb0ELb1EEEvNS_9FwdParamsE --------------------------
	.section	.nv.info._ZN10layer_norm13ln_fwd_kernelINS_13Kernel_traitsIfffffjLj6144ELj1ELj1ELj8ELj16ENS_18Kernel_traits_baseILj6144EfffffjLj256EEEEELb1ELb1ELb0ELb1EEEvNS_9FwdParamsE,"",@"SHT_CUDA_INFO"
	.sectionflags	@""
	.align	4


	//----- nvinfo : EIATTR_CUDA_API_VERSION
	.align		4
        /*0000*/ 	.byte	0x04, 0x37
        /*0002*/ 	.short	(.L_3880 - .L_3879)
.L_3879:
        /*0004*/ 	.word	0x00000082


	//----- nvinfo : EIATTR_KPARAM_INFO
	.align		4
.L_3880:
        /*0008*/ 	.byte	0x04, 0x17
        /*000a*/ 	.short	(.L_3882 - .L_3881)
.L_3881:
        /*000c*/ 	.word	0x00000000
        /*0010*/ 	.short	0x0000
        /*0012*/ 	.short	0x0000
        /*0014*/ 	.byte	0x00, 0xf0, 0xa1, 0x03


	//----- nvinfo : EIATTR_SPARSE_MMA_MASK
	.align		4
.L_3882:
        /*0018*/ 	.byte	0x03, 0x50
        /*001a*/ 	.short	0x0000


	//----- nvinfo : EIATTR_MAXREG_COUNT
	.align		4
        /*001c*/ 	.byte	0x03, 0x1b
        /*001e*/ 	.short	0x00ff


	//----- nvinfo : EIATTR_NUM_BARRIERS
	.align		4
        /*0020*/ 	.byte	0x02, 0x4c
        /*0022*/ 	.byte	0x01
	.zero		1


	//----- nvinfo : EIATTR_MERCURY_ISA_VERSION
	.align		4
        /*0024*/ 	.byte	0x03, 0x5f
        /*0026*/ 	.short	0x0101


	//----- nvinfo : EIATTR_COOP_GROUP_MASK_REGIDS
	.align		4
        /*0028*/ 	.byte	0x04, 0x29
        /*002a*/ 	.short	(.L_3884 - .L_3883)


	//   ....[0]....
.L_3883:
        /*002c*/ 	.word	0xffffffff


	//   ....[1]....
        /*0030*/ 	.word	0xffffffff


	//   ....[2]....
        /*0034*/ 	.word	0xffffffff


	//   ....[3]....
        /*0038*/ 	.word	0xffffffff


	//   ....[4]....
        /*003c*/ 	.word	0xffffffff


	//   ....[5]....
        /*0040*/ 	.word	0xffffffff


	//   ....[6]....
        /*0044*/ 	.word	0xffffffff


	//   ....[7]....
        /*0048*/ 	.word	0xffffffff


	//   ....[8]....
        /*004c*/ 	.word	0xffffffff


	//   ....[9]....
        /*0050*/ 	.word	0xffffffff


	//   ....[10]....
        /*0054*/ 	.word	0xffffffff


	//   ....[11]....
        /*0058*/ 	.word	0xffffffff


	//   ....[12]....
        /*005c*/ 	.word	0xffffffff


	//   ....[13]....
        /*0060*/ 	.word	0xffffffff


	//   ....[14]....
        /*0064*/ 	.word	0xffffffff


	//   ....[15]....
        /*0068*/ 	.word	0xffffffff


	//   ....[16]....
        /*006c*/ 	.word	0xffffffff


	//   ....[17]....
        /*0070*/ 	.word	0xffffffff


	//   ....[18]....
        /*0074*/ 	.word	0xffffffff


	//   ....[19]....
        /*0078*/ 	.word	0xffffffff


	//   ....[20]....
        /*007c*/ 	.word	0xffffffff


	//----- nvinfo : EIATTR_COOP_GROUP_INSTR_OFFSETS
	.align		4
.L_3884:
        /*0080*/ 	.byte	0x04, 0x28
        /*0082*/ 	.short	(.L_3886 - .L_3885)


	//   ....[0]....
.L_3885:
        /*0084*/ 	.word	0x0000fe60


	//   ....[1]....
        /*0088*/ 	.word	0x0000fe80


	//   ....[2]....
        /*008c*/ 	.word	0x0000fea0


	//   ....[3]....
        /*0090*/ 	.word	0x0000fed0


	//   ....[4]....
        /*0094*/ 	.word	0x0000ff00


	//   ....[5]....
        /*0098*/ 	.word	0x00010240


	//   ....[6]....
        /*009c*/ 	.word	0x00010260


	//   ....[7]....
        /*00a0*/ 	.word	0x00010280


	//   ....[8]....
        /*00a4*/ 	.word	0x000102b0


	//   ....[9]....
        /*00a8*/ 	.word	0x000102d0


	//   ....[10]....
        /*00ac*/ 	.word	0x00010470


	//   ....[11]....
        /*00b0*/ 	.word	0x000104b0


	//   ....[12]....
        /*00b4*/ 	.word	0x00010550


	//   ....[13]....
        /*00b8*/ 	.word	0x000105b0


	//   ....[14]....
        /*00bc*/ 	.word	0x000105c0


	//   ....[15]....
        /*00c0*/ 	.word	0x00010620


	//   ....[16]....
        /*00c4*/ 	.word	0x00010670


	//   ....[17]....
        /*00c8*/ 	.word	0x000106c0


	//   ....[18]....
        /*00cc*/ 	.word	0x00010720


	//   ....[19]....
        /*00d0*/ 	.word	0x000107d0


	//   ....[20]....
        /*00d4*/ 	.word	0x000107e0


	//----- nvinfo : EIATTR_VRC_CTA_INIT_COUNT
	.align		4
.L_3886:
        /*00d8*/ 	.byte	0x02, 0x4a
	.zero		1
	.zero		1


	//----- nvinfo : EIATTR_EXIT_INSTR_OFFSETS
	.align		4
        /*00dc*/ 	.byte	0x04, 0x1c
        /*00de*/ 	.short	(.L_3888 - .L_3887)


	//   ....[0]....
.L_3887:
        /*00e0*/ 	.word	0x000005b0


	//   ....[1]....
        /*00e4*/ 	.word	0x00010e40


	//----- nvinfo : EIATTR_INDIRECT_BRANCH_TARGETS
	.align		4
.L_3888:
        /*00e8*/ 	.byte	0x04, 0x34
        /*00ea*/ 	.short	(.L_3890 - .L_3889)


	//   ....[0]....
.L_3889:
        /*00ec*/ 	.word	.L_x_20899@srel
        /*00f0*/ 	.short	0x0
        /*00f2*/ 	.short	0x0
        /*00f4*/ 	.word	0x3
        /*00f8*/ 	.word	.L_x_20900@srel
        /*00fc*/ 	.word	.L_x_20901@srel
        /*0100*/ 	.word	.L_x_20902@srel


	//----- nvinfo : EIATTR_MAX_THREADS
	.align		4
.L_3890:
        /*0104*/ 	.byte	0x04, 0x05
        /*0106*/ 	.short	(.L_3892 - .L_3891)
.L_3891:
        /*0108*/ 	.word	0x00000100
        /*010c*/ 	.word	0x00000001
        /*0110*/ 	.word	0x00000001


	//----- nvinfo : EIATTR_CRS_STACK_SIZE
	.align		4
.L_3892:
        /*0114*/ 	.byte	0x04, 0x1e
        /*0116*/ 	.short	(.L_3894 - .L_3893)
.L_3893:
        /*0118*/ 	.word	0x00000000


	//----- nvinfo : EIATTR_CBANK_PARAM_SIZE
	.align		4
.L_3894:
        /*011c*/ 	.byte	0x03, 0x19
        /*011e*/ 	.short	0x00e8


	//----- nvinfo : EIATTR_PARAM_CBANK
	.align		4
        /*0120*/ 	.byte	0x04, 0x0a
        /*0122*/ 	.short	(.L_3896 - .L_3895)
	.align		4
.L_3895:
        /*0124*/ 	.word	index@(.nv.constant0._ZN10layer_norm13ln_fwd_kernelINS_13Kernel_traitsIfffffjLj6144ELj1ELj1ELj8ELj16ENS_18Kernel_traits_baseILj6144EfffffjLj256EEEEELb1ELb1ELb0ELb1EEEvNS_9FwdParamsE)
        /*0128*/ 	.short	0x0380
        /*012a*/ 	.short	0x00e8


	//----- nvinfo : EIATTR_SW_WAR
	.align		4
.L_3896:
        /*012c*/ 	.byte	0x04, 0x36
        /*012e*/ 	.short	(.L_3898 - .L_3897)
.L_3897:
        /*0130*/ 	.word	0x00000008
.L_3898:


//--------------------- .nv.info._ZN10layer_norm13ln_fwd_kernelINS_13Kernel_traitsIfffffjLj6144ELj1ELj1ELj8ELj16ENS_18Kernel_traits_baseILj6144EfffffjLj256EEEEELb1ELb1ELb1ELb0EEEvNS_9FwdParamsE --------------------------
	.section	.nv.info._ZN10layer_norm13ln_fwd_kernelINS_13Kernel_traitsIfffffjLj6144ELj1ELj1ELj8ELj16ENS_18Kernel_traits_baseILj6144EfffffjLj256EEEEELb1ELb1ELb1ELb0EEEvNS_9FwdParamsE,"",@"SHT_CUDA_INFO"
	.sectionflags	@""
	.align	4


	//----- nvinfo : EIATTR_CUDA_API_VERSION
	.align		4
        /*0000*/ 	.byte	0x04, 0x37
        /*0002*/ 	.short	(.L_3900 - .L_3899)
.L_3899:
        /*0004*/ 	.word	0x00000082


	//----- nvinfo : EIATTR_KPARAM_INFO
	.align		4
.L_3900:
        /*0008*/ 	.byte	0x04, 0x17
        /*000a*/ 	.short	(.L_3902 - .L_3901)
.L_3901:
        /*000c*/ 	.word	0x00000000
        /*0010*/ 	.short	0x0000
        /*0012*/ 	.short	0x0000
        /*0014*/ 	.byte	0x00, 0xf0, 0xa1, 0x03


	//----- nvinfo : EIATTR_SPARSE_MMA_MASK
	.align		4
.L_3902:
        /*0018*/ 	.byte	0x03, 0x50
        /*001a*/ 	.short	0x0000


	//----- nvinfo : EIATTR_MAXREG_COUNT
	.align		4
        /*001c*/ 	.byte	0x03, 0x1b
        /*001e*/ 	.short	0x00ff


	//----- nvinfo : EIATTR_NUM_BARRIERS
	.align		4
        /*0020*/ 	.byte	0x02, 0x4c
        /*0022*/ 	.byte	0x01
	.zero		1


	//----- nvinfo : EIATTR_MERCURY_ISA_VERSION
	.align		4
        /*0024*/ 	.byte	0x03, 0x5f
        /*0026*/ 	.short	0x0101


	//----- nvinfo : EIATTR_COOP_GROUP_MASK_REGIDS
	.align		4
        /*0028*/ 	.byte	0x04, 0x29
        /*002a*/ 	.short	(.L_3904 - .L_3903)


	//   ....[0]....
.L_3903:
        /*002c*/ 	.word	0xffffffff


	//   ....[1]....
        /*0030*/ 	.word	0xffffffff


	//   ....[2]....
        /*0034*/ 	.word	0xffffffff


	//   ....[3]....
        /*0038*/ 	.word	0xffffffff


	//   ....[4]....
        /*003c*/ 	.word	0xffffffff


	//   ....[5]....
        /*0040*/ 	.word	0xffffffff


	//   ....[6]....
        /*0044*/ 	.word	0xffffffff


	//   ....[7]....
        /*0048*/ 	.word	0xffffffff


	//   ....[8]....
        /*004c*/ 	.word	0xffffffff


	//   ....[9]....
        /*0050*/ 	.word	0xffffffff


	//   ....[10]....
        /*0054*/ 	.word	0xffffffff


	//   ....[11]....
        /*0058*/ 	.word	0xffffffff


	//   ....[12]....
        /*005c*/ 	.word	0xffffffff


	//   ....[13]....
        /*0060*/ 	.word	0xffffffff


	//   ....[14]....
        /*0064*/ 	.word	0xffffffff


	//   ....[15]....
        /*0068*/ 	.word	0xffffffff


	//   ....[16]....
        /*006c*/ 	.word	0xffffffff


	//   ....[17]....
        /*0070*/ 	.word	0xffffffff


	//   ....[18]....
        /*0074*/ 	.word	0xffffffff


	//   ....[19]....
        /*0078*/ 	.word	0xffffffff


	//   ....[20]....
        /*007c*/ 	.word	0xffffffff


	//----- nvinfo : EIATTR_COOP_GROUP_INSTR_OFFSETS
	.align		4
.L_3904:
        /*0080*/ 	.byte	0x04, 0x28
        /*0082*/ 	.short	(.L_3906 - .L_3905)


	//   ....[0]....
.L_3905:
        /*0084*/ 	.word	0x00015000


	//   ....[1]....
        /*0088*/ 	.word	0x00015020


	//   ....[2]....
        /*008c*/ 	.word	0x00015040


	//   ....[3]....
        /*0090*/ 	.word	0x00015060


	//   ....[4]....
        /*0094*/ 	.word	0x00015080


	//   ....[5]....
        /*0098*/ 	.word	0x00015400


	//   ....[6]....
        /*009c*/ 	.word	0x00015420


	//   ....[7]....
        /*00a0*/ 	.word	0x00015440


	//   ....[8]....
        /*00a4*/ 	.word	0x00015460


	//   ....[9]....
        /*00a8*/ 	.word	0x00015480


	//   ....[10]....
        /*00ac*/ 	.word	0x00015600


	//   ....[11]....
        /*00b0*/ 	.word	0x00015630


	//   ....[12]....
        /*00b4*/ 	.word	0x00015640


	//   ....[13]....
        /*00b8*/ 	.word	0x00015690


	//   ....[14]....
        /*00bc*/ 	.word	0x00015750


	//   ....[15]....
        /*00c0*/ 	.word	0x00015780


	//   ....[16]....
        /*00c4*/ 	.word	0x000157a0


	//   ....[17]....
        /*00c8*/ 	.word	0x00015840


	//   ....[18]....
        /*00cc*/ 	.word	0x00015890


	//   ....[19]....
        /*00d0*/ 	.word	0x00015930


	//   ....[20]....
        /*00d4*/ 	.word	0x00015960


	//----- nvinfo : EIATTR_VRC_CTA_INIT_COUNT
	.align		4
.L_3906:
        /*00d8*/ 	.byte	0x02, 0x4a
	.zero		1
	.zero		1


	//----- nvinfo : EIATTR_EXIT_INSTR_OFFSETS
	.align		4
        /*00dc*/ 	.byte	0x04, 0x1c
        /*00de*/ 	.short	(.L_3908 - .L_3907)


	//   ....[0]....
.L_3907:
        /*00e0*/ 	.word	0x00000ac0


	//   ....[1]....
        /*00e4*/ 	.word	0x00016220


	//----- nvinfo : EIATTR_MAX_THREADS
	.align		4
.L_3908:
        /*00e8*/ 	.byte	0x04, 0x05
        /*00ea*/ 	.short	(.L_3910 - .L_3909)
.L_3909:
        /*00ec*/ 	.word	0x00000100
        /*00f0*/ 	.word	0x00000001
        /*00f4*/ 	.word	0x00000001


	//----- nvinfo : EIATTR_CRS_STACK_SIZE
	.align		4
.L_3910:
        /*00f8*/ 	.byte	0x04, 0x1e
        /*00fa*/ 	.short	(.L_3912 - .L_3911)
.L_3911:
        /*00fc*/ 	.word	0x00000000


	//----- nvinfo : EIATTR_CBANK_PARAM_SIZE
	.align		4
.L_3912:
        /*0100*/ 	.byte	0x03, 0x19
        /*0102*/ 	.short	0x00e8


	//----- nvinfo : EIATTR_PARAM_CBANK
	.align		4
        /*0104*/ 	.byte	0x04, 0x0a
        /*0106*/ 	.short	(.L_3914 - .L_3913)
	.align		4
.L_3913:
        /*0108*/ 	.word	index@(.nv.constant0._ZN10layer_norm13ln_fwd_kernelINS_13Kernel_traitsIfffffjLj6144ELj1ELj1ELj8ELj16ENS_18Kernel_traits_baseILj6144EfffffjLj256EEEEELb1ELb1ELb1ELb0EEEvNS_9FwdParamsE)
        /*010c*/ 	.short	0x0380
        /*010e*/ 	.short	0x00e8


	//----- nvinfo : EIATTR_SW_WAR
	.align		4
.L_3914:
        /*0110*/ 	.byte	0x04, 0x36
        /*0112*/ 	.short	(.L_3916 - .L_3915)
.L_3915:
        /*0114*/ 	.word	0x00000008
.L_3916:


//--------------------- .nv.info._ZN10layer_norm13ln_fwd_kernelINS_13Kernel_traitsIfffffjLj6144ELj1ELj1ELj8ELj16ENS_18Kernel_traits_baseILj6144EfffffjLj256EEEEELb1ELb1ELb1ELb1EEEvNS_9FwdParamsE --------------------------
	.section	.nv.info._ZN10layer_norm13ln_fwd_kernelINS_13Kernel_traitsIfffffjLj6144ELj1ELj1ELj8ELj16ENS_18Kernel_traits_baseILj6144EfffffjLj256EEEEELb1ELb1ELb1ELb1EEEvNS_9FwdParamsE,"",@"SHT_CUDA_INFO"
	.sectionflags	@""
	.align	4


	//----- nvinfo : EIATTR_CUDA_API_VERSION
	.align		4
        /*0000*/ 	.byte	0x04, 0x37
        /*0002*/ 	.short	(.L_3918 - .L_3917)
.L_3917:
        /*0004*/ 	.word	0x00000082


	//----- nvinfo : EIATTR_KPARAM_INFO
	.align		4
.L_3918:
        /*0008*/ 	.byte	0x04, 0x17
        /*000a*/ 	.short	(.L_3920 - .L_3919)
.L_3919:
        /*000c*/ 	.word	0x00000000
        /*0010*/ 	.short	0x0000
        /*0012*/ 	.short	0x0000
        /*0014*/ 	.byte	0x00, 0xf0, 0xa1, 0x03


	//----- nvinfo : EIATTR_SPARSE_MMA_MASK
	.align		4
.L_3920:
        /*0018*/ 	.byte	0x03, 0x50
        /*001a*/ 	.short	0x0000


	//----- nvinfo : EIATTR_MAXREG_COUNT
	.align		4
        /*001c*/ 	.byte	0x03, 0x1b
        /*001e*/ 	.short	0x00ff


	//----- nvinfo : EIATTR_NUM_BARRIERS
	.align		4
        /*0020*/ 	.byte	0x02, 0x4c
        /*0022*/ 	.byte	0x01
	.zero		1


	//----- nvinfo : EIATTR_MERCURY_ISA_VERSION
	.align		4
        /*0024*/ 	.byte	0x03, 0x5f
        /*0026*/ 	.short	0x0101


	//----- nvinfo : EIATTR_COOP_GROUP_MASK_REGIDS
	.align		4
        /*0028*/ 	.byte	0x04, 0x29
        /*002a*/ 	.short	(.L_3922 - .L_3921)


	//   ....[0]....
.L_3921:
        /*002c*/ 	.word	0xffffffff


	//   ....[1]....
        /*0030*/ 	.word	0xffffffff


	//   ....[2]....
        /*0034*/ 	.word	0xffffffff


	//   ....[3]....
        /*0038*/ 	.word	0xffffffff


	//   ....[4]....
        /*003c*/ 	.word	0xffffffff


	//   ....[5]....
        /*0040*/ 	.word	0xffffffff


	//   ....[6]....
        /*0044*/ 	.word	0xffffffff


	//   ....[7]....
        /*0048*/ 	.word	0xffffffff


	//   ....[8]....
        /*004c*/ 	.word	0xffffffff


	//   ....[9]....
        /*0050*/ 	.word	0xffffffff


	//   ....[10]....
        /*0054*/ 	.word	0xffffffff


	//   ....[11]....
        /*0058*/ 	.word	0xffffffff


	//   ....[12]....
        /*005c*/ 	.word	0xffffffff


	//   ....[13]....
        /*0060*/ 	.word	0xffffffff


	//   ....[14]....
        /*0064*/ 	.word	0xffffffff


	//   ....[15]....
        /*0068*/ 	.word	0xffffffff


	//   ....[16]....
        /*006c*/ 	.word	0xffffffff


	//   ....[17]....
        /*0070*/ 	.word	0xffffffff


	//   ....[18]....
        /*0074*/ 	.word	0xffffffff


	//   ....[19]....
        /*0078*/ 	.word	0xffffffff


	//   ....[20]....
        /*007c*/ 	.word	0xffffffff


	//----- nvinfo : EIATTR_COOP_GROUP_INSTR_OFFSETS
	.align		4
.L_3922:
        /*0080*/ 	.byte	0x04, 0x28
        /*0082*/ 	.short	(.L_3924 - .L_3923)


	//   ....[0]....
.L_3923:
        /*0084*/ 	.word	0x00011d50


	//   ....[1]....
        /*0088*/ 	.word	0x00011d70


	//   ....[2]....
        /*008c*/ 	.word	0x00011d90


	//   ....[3]....
        /*0090*/ 	.word	0x00011db0


	//   ....[4]....
        /*0094*/ 	.word	0x00011dd0


	//   ....[5]....
        /*0098*/ 	.word	0x00012100


	//   ....[6]....
        /*009c*/ 	.word	0x00012120


	//   ....[7]....
        /*00a0*/ 	.word	0x00012150


	//   ....[8]....
        /*00a4*/ 	.word	0x00012180


	//   ....[9]....
        /*00a8*/ 	.word	0x000121c0


	//   ....[10]....
        /*00ac*/ 	.word	0x00012350


	//   ....[11]....
        /*00b0*/ 	.word	0x00012390


	//   ....[12]....
        /*00b4*/ 	.word	0x00012440


	//   ....[13]....
        /*00b8*/ 	.word	0x00012470


	//   ....[14]....
        /*00bc*/ 	.word	0x000124a0


	//   ....[15]....
        /*00c0*/ 	.word	0x00012520


	//   ....[16]....
        /*00c4*/ 	.word	0x00012560


	//   ....[17]....
        /*00c8*/ 	.word	0x000125b0


	//   ....[18]....
        /*00cc*/ 	.word	0x00012650


	//   ....[19]....
        /*00d0*/ 	.word	0x000126b0


	//   ....[20]....
        /*00d4*/ 	.word	0x000126c0


	//----- nvinfo : EIATTR_VRC_CTA_INIT_COUNT
	.align		4
.L_3924:
        /*00d8*/ 	.byte	0x02, 0x4a
	.zero		1
	.zero		1


	//----- nvinfo : EIATTR_EXIT_INSTR_OFFSETS
	.align		4
        /*00dc*/ 	.byte	0x04, 0x1c
        /*00de*/ 	.short	(.L_3926 - .L_3925)


	//   ....[0]....
.L_3925:
        /*00e0*/ 	.word	0x000005c0


	//   ....[1]....
        /*00e4*/ 	.word	0x00012df0


	//----- nvinfo : EIATTR_MAX_THREADS
	.align		4
.L_3926:
        /*00e8*/ 	.byte	0x04, 0x05
        /*00ea*/ 	.short	(.L_3928 - .L_3927)
.L_3927:
        /*00ec*/ 	.word	0x00000100
        /*00f0*/ 	.word	0x00000001
        /*00f4*/ 	.word	0x00000001


	//----- nvinfo : EIATTR_CRS_STACK_SIZE
	.align		4
.L_3928:
        /*00f8*/ 	.byte	0x04, 0x1e
        /*00fa*/ 	.short	(.L_3930 - .L_3929)
.L_3929:
        /*00fc*/ 	.word	0x00000000


	//----- nvinfo : EIATTR_CBANK_PARAM_SIZE
	.align		4
.L_3930:
        /*0100*/ 	.byte	0x03, 0x19
        /*0102*/ 	.short	0x00e8


	//----- nvinfo : EIATTR_PARAM_CBANK
	.align		4
        /*0104*/ 	.byte	0x04, 0x0a
        /*0106*/ 	.short	(.L_3932 - .L_3931)
	.align		4
.L_3931:
        /*0108*/ 	.word	index@(.nv.constant0._ZN10layer_norm13ln_fwd_kernelINS_13Kernel_traitsIfffffjLj6144ELj1ELj1ELj8ELj16ENS_18Kernel_traits_baseILj6144EfffffjLj256EEEEELb1ELb1ELb1ELb1EEEvNS_9FwdParamsE)
        /*010c*/ 	.short	0x0380
        /*010e*/ 	.short	0x00e8


	//----- nvinfo : EIATTR_SW_WAR
	.align		4
.L_3932:
        /*0110*/ 	.byte	0x04, 0x36
        /*0112*/ 	.short	(.L_3934 - .L_3933)
.L_3933:
        /*0114*/ 	.word	0x00000008
.L_3934:


//--------------------- .nv.callgraph             --------------------------
	.section	.nv.callgraph,"",@"SHT_CUDA_CALLGRAPH"
	.align	4
	.sectionentsize	8
	.align		4
        /*0000*/ 	.word	0x00000000
	.align		4
        /*0004*/ 	.word	0xffffffff
	.align		4
        /*0008*/ 	.word	0x00000000
	.align		4
        /*000c*/ 	.word	0xfffffffe
	.align		4
        /*0010*/ 	.word	0x00000000
	.align		4
        /*0014*/ 	.word	0xfffffffd
	.align		4
        /*0018*/ 	.word	0x00000000
	.align		4
        /*001c*/ 	.word	0xfffffffc


//--------------------- .nv.constant4             --------------------------
	.section	.nv.constant4,"a",@progbits
	.align	8
	.align		8
.nv.constant4:
        /*0000*/ 	.dword	precalc_xorwow_matrix
	.align		8
        /*0008*/ 	.dword	precalc_xorwow_offset_matrix
	.align		8
        /*0010*/ 	.dword	mrg32k3aM1
	.align		8
        /*0018*/ 	.dword	mrg32k3aM2
	.align		8
        /*0020*/ 	.dword	mrg32k3aM1SubSeq
	.align		8
        /*0028*/ 	.dword	mrg32k3aM2SubSeq
	.align		8
        /*0030*/ 	.dword	mrg32k3aM1Seq
	.align		8
        /*0038*/ 	.dword	mrg32k3aM2Seq


//--------------------- .nv.constant3             --------------------------
	.section	.nv.constant3,"a",@progbits
	.align	8
.nv.constant3:
	.type		__cr_lgamma_table,@object
	.size		__cr_lgamma_table,(.L_8 - __cr_lgamma_table)
__cr_lgamma_table:
        /*0000*/ 	.byte	0x00, 0x00, 0x00, 0x00, 0x00, 0x00, 0x00, 0x00, 0x00, 0x00, 0x00, 0x00, 0x00, 0x00, 0x00, 0x00
        /*0010*/ 	.byte	0xef, 0x39, 0xfa, 0xfe, 0x42, 0x2e, 0xe6, 0x3f, 0x02, 0x20, 0x2a, 0xfa, 0x0b, 0xab, 0xfc, 0x3f
        /*0020*/ 	.byte	0xf9, 0x2c, 0x92, 0x7c, 0xa7, 0x6c, 0x09, 0x40, 0xc9, 0x79, 0x44, 0x3c, 0x64, 0x26, 0x13, 0x40
        /*0030*/ 	.byte	0xca, 0x01, 0xcf, 0x3a, 0x27, 0x51, 0x1a, 0x40, 0x30, 0xcc, 0x2d, 0xf3, 0xe1, 0x0c, 0x21, 0x40
        /*0040*/ 	.byte	0x0d, 0xb7, 0xfc, 0x82, 0x8e, 0x35, 0x25, 0x40
.L_8:


//--------------------- .nv.constant2._ZN10layer_norm13ln_fwd_kernelINS_13Kernel_traitsI13__nv_bfloat16S2_S2_S2_fjLj6144ELj1ELj1ELj8ELj16ENS_18Kernel_traits_baseILj6144ES2_S2_S2_S2_fjLj256EEEEELb1ELb0ELb0ELb0EEEvNS_9FwdParamsE --------------------------
	.section	.nv.constant2._ZN10layer_norm13ln_fwd_kernelINS_13Kernel_traitsI13__nv_bfloat16S2_S2_S2_fjLj6144ELj1ELj1ELj8ELj16ENS_18Kernel_traits_baseILj6144ES2_S2_S2_S2_fjLj256EEEEELb1ELb0ELb0ELb0EEEvNS_9FwdParamsE,"a",@progbits
	.sectionflags	@""
	.align	4
.nv.constant2._ZN10layer_norm13ln_fwd_kernelINS_13Kernel_traitsI13__nv_bfloat16S2_S2_S2_fjLj6144ELj1ELj1ELj8ELj16ENS_18Kernel_traits_baseILj6144ES2_S2_S2_S2_fjLj256EEEEELb1ELb0ELb0ELb0EEEvNS_9FwdParamsE:
        /*0000*/ 	.byte	0x80, 0x0f, 0x00, 0x00, 0xc0, 0x0f, 0x00, 0x00, 0x40, 0x0f, 0x00, 0x00


//--------------------- .nv.constant2._ZN10layer_norm13ln_fwd_kernelINS_13Kernel_traitsI13__nv_bfloat16S2_S2_S2_fjLj6144ELj1ELj1ELj8ELj16ENS_18Kernel_traits_baseILj6144ES2_S2_S2_S2_fjLj256EEEEELb1ELb0ELb0ELb1EEEvNS_9FwdParamsE --------------------------
	.section	.nv.constant2._ZN10layer_norm13ln_fwd_kernelINS_13Kernel_traitsI13__nv_bfloat16S2_S2_S2_fjLj6144ELj1ELj1ELj8ELj16ENS_18Kernel_traits_baseILj6144ES2_S2_S2_S2_fjLj256EEEEELb1ELb0ELb0ELb1EEEvNS_9FwdParamsE,"a",@progbits
	.sectionflags	@""
	.align	4
.nv.constant2._ZN10layer_norm13ln_fwd_kernelINS_13Kernel_traitsI13__nv_bfloat16S2_S2_S2_fjLj6144ELj1ELj1ELj8ELj16ENS_18Kernel_traits_baseILj6144ES2_S2_S2_S2_fjLj256EEEEELb1ELb0ELb0ELb1EEEvNS_9FwdParamsE:
        /*0000*/ 	.byte	0x80, 0x0f, 0x00, 0x00, 0xc0, 0x0f, 0x00, 0x00, 0x40, 0x0f, 0x00, 0x00


//--------------------- .nv.constant2._ZN10layer_norm13ln_fwd_kernelINS_13Kernel_traitsI13__nv_bfloat16S2_S2_S2_fjLj6144ELj1ELj1ELj8ELj16ENS_18Kernel_traits_baseILj6144ES2_S2_S2_S2_fjLj256EEEEELb1ELb1ELb0ELb0EEEvNS_9FwdParamsE --------------------------
	.section	.nv.constant2._ZN10layer_norm13ln_fwd_kernelINS_13Kernel_traitsI13__nv_bfloat16S2_S2_S2_fjLj6144ELj1ELj1ELj8ELj16ENS_18Kernel_traits_baseILj6144ES2_S2_S2_S2_fjLj256EEEEELb1ELb1ELb0ELb0EEEvNS_9FwdParamsE,"a",@progbits
	.sectionflags	@""
	.align	4
.nv.constant2._ZN10layer_norm13ln_fwd_kernelINS_13Kernel_traitsI13__nv_bfloat16S2_S2_S2_fjLj6144ELj1ELj1ELj8ELj16ENS_18Kernel_traits_baseILj6144ES2_S2_S2_S2_fjLj256EEEEELb1ELb1ELb0ELb0EEEvNS_9FwdParamsE:
        /*0000*/ 	.byte	0x40, 0x12, 0x00, 0x00, 0x80, 0x12, 0x00, 0x00, 0x00, 0x12, 0x00, 0x00


//--------------------- .nv.constant2._ZN10layer_norm13ln_fwd_kernelINS_13Kernel_traitsI13__nv_bfloat16S2_S2_S2_fjLj6144ELj1ELj1ELj8ELj16ENS_18Kernel_traits_baseILj6144ES2_S2_S2_S2_fjLj256EEEEELb1ELb1ELb0ELb1EEEvNS_9FwdParamsE --------------------------
	.section	.nv.constant2._ZN10layer_norm13ln_fwd_kernelINS_13Kernel_traitsI13__nv_bfloat16S2_S2_S2_fjLj6144ELj1ELj1ELj8ELj16ENS_18Kernel_traits_baseILj6144ES2_S2_S2_S2_fjLj256EEEEELb1ELb1ELb0ELb1EEEvNS_9FwdParamsE,"a",@progbits
	.sectionflags	@""
	.align	4
.nv.constant2._ZN10layer_norm13ln_fwd_kernelINS_13Kernel_traitsI13__nv_bfloat16S2_S2_S2_fjLj6144ELj1ELj1ELj8ELj16ENS_18Kernel_traits_baseILj6144ES2_S2_S2_S2_fjLj256EEEEELb1ELb1ELb0ELb1EEEvNS_9FwdParamsE:
        /*0000*/ 	.byte	0x40, 0x12, 0x00, 0x00, 0x80, 0x12, 0x00, 0x00, 0x00, 0x12, 0x00, 0x00


//--------------------- .nv.constant2._ZN10layer_norm13ln_fwd_kernelINS_13Kernel_traitsI6__halfS2_S2_S2_fjLj6144ELj1ELj1ELj8ELj16ENS_18Kernel_traits_baseILj6144ES2_S2_S2_S2_fjLj256EEEEELb1ELb0ELb0ELb0EEEvNS_9FwdParamsE --------------------------
	.section	.nv.constant2._ZN10layer_norm13ln_fwd_kernelINS_13Kernel_traitsI6__halfS2_S2_S2_fjLj6144ELj1ELj1ELj8ELj16ENS_18Kernel_traits_baseILj6144ES2_S2_S2_S2_fjLj256EEEEELb1ELb0ELb0ELb0EEEvNS_9FwdParamsE,"a",@progbits
	.sectionflags	@""
	.align	4
.nv.constant2._ZN10layer_norm13ln_fwd_kernelINS_13Kernel_traitsI6__halfS2_S2_S2_fjLj6144ELj1ELj1ELj8ELj16ENS_18Kernel_traits_baseILj6144ES2_S2_S2_S2_fjLj256EEEEELb1ELb0ELb0ELb0EEEvNS_9FwdParamsE:
        /*0000*/ 	.byte	0xa0, 0x0e, 0x00, 0x00, 0xe0, 0x0e, 0x00, 0x00, 0x60, 0x0e, 0x00, 0x00


//--------------------- .nv.constant2._ZN10layer_norm13ln_fwd_kernelINS_13Kernel_traitsI6__halfS2_S2_S2_fjLj6144ELj1ELj1ELj8ELj16ENS_18Kernel_traits_baseILj6144ES2_S2_S2_S2_fjLj256EEEEELb1ELb0ELb0ELb1EEEvNS_9FwdParamsE --------------------------
	.section	.nv.constant2._ZN10layer_norm13ln_fwd_kernelINS_13Kernel_traitsI6__halfS2_S2_S2_fjLj6144ELj1ELj1ELj8ELj16ENS_18Kernel_traits_baseILj6144ES2_S2_S2_S2_fjLj256EEEEELb1ELb0ELb0ELb1EEEvNS_9FwdParamsE,"a",@progbits
	.sectionflags	@""
	.align	4
.nv.constant2._ZN10layer_norm13ln_fwd_kernelINS_13Kernel_traitsI6__halfS2_S2_S2_fjLj6144ELj1ELj1ELj8ELj16ENS_18Kernel_traits_baseILj6144ES2_S2_S2_S2_fjLj256EEEEELb1ELb0ELb0ELb1EEEvNS_9FwdParamsE:
        /*0000*/ 	.byte	0x90, 0x0f, 0x00, 0x00, 0xd0, 0x0f, 0x00, 0x00, 0x50, 0x0f, 0x00, 0x00


//--------------------- .nv.constant2._ZN10layer_norm13ln_fwd_kernelINS_13Kernel_traitsI6__halfS2_S2_S2_fjLj6144ELj1ELj1ELj8ELj16ENS_18Kernel_traits_baseILj6144ES2_S2_S2_S2_fjLj256EEEEELb1ELb1ELb0ELb0EEEvNS_9FwdParamsE --------------------------
	.section	.nv.constant2._ZN10layer_norm13ln_fwd_kernelINS_13Kernel_traitsI6__halfS2_S2_S2_fjLj6144ELj1ELj1ELj8ELj16ENS_18Kernel_traits_baseILj6144ES2_S2_S2_S2_fjLj256EEEEELb1ELb1ELb0ELb0EEEvNS_9FwdParamsE,"a",@progbits
	.sectionflags	@""
	.align	4
.nv.constant2._ZN10layer_norm13ln_fwd_kernelINS_13Kernel_traitsI6__halfS2_S2_S2_fjLj6144ELj1ELj1ELj8ELj16ENS_18Kernel_traits_baseILj6144ES2_S2_S2_S2_fjLj256EEEEELb1ELb1ELb0ELb0EEEvNS_9FwdParamsE:
        /*0000*/ 	.byte	0x90, 0x0f, 0x00, 0x00, 0xd0, 0x0f, 0x00, 0x00, 0x50, 0x0f, 0x00, 0x00


//--------------------- .nv.constant2._ZN10layer_norm13ln_fwd_kernelINS_13Kernel_traitsI6__halfS2_S2_S2_fjLj6144ELj1ELj1ELj8ELj16ENS_18Kernel_traits_baseILj6144ES2_S2_S2_S2_fjLj256EEEEELb1ELb1ELb0ELb1EEEvNS_9FwdParamsE --------------------------
	.section	.nv.constant2._ZN10layer_norm13ln_fwd_kernelINS_13Kernel_traitsI6__halfS2_S2_S2_fjLj6144ELj1ELj1ELj8ELj16ENS_18Kernel_traits_baseILj6144ES2_S2_S2_S2_fjLj256EEEEELb1ELb1ELb0ELb1EEEvNS_9FwdParamsE,"a",@progbits
	.sectionflags	@""
	.align	4
.nv.constant2._ZN10layer_norm13ln_fwd_kernelINS_13Kernel_traitsI6__halfS2_S2_S2_fjLj6144ELj1ELj1ELj8ELj16ENS_18Kernel_traits_baseILj6144ES2_S2_S2_S2_fjLj256EEEEELb1ELb1ELb0ELb1EEEvNS_9FwdParamsE:
        /*0000*/ 	.byte	0x50, 0x12, 0x00, 0x00, 0x90, 0x12, 0x00, 0x00, 0x10, 0x12, 0x00, 0x00


//--------------------- .nv.constant2._ZN10layer_norm13ln_fwd_kernelINS_13Kernel_traitsIf13__nv_bfloat16S2_S2_fjLj6144ELj1ELj1ELj8ELj16ENS_18Kernel_traits_baseILj6144EfS2_S2_S2_fjLj256EEEEELb1ELb0ELb0ELb0EEEvNS_9FwdParamsE --------------------------
	.section	.nv.constant2._ZN10layer_norm13ln_fwd_kernelINS_13Kernel_traitsIf13__nv_bfloat16S2_S2_fjLj6144ELj1ELj1ELj8ELj16ENS_18Kernel_traits_baseILj6144EfS2_S2_S2_fjLj256EEEEELb1ELb0ELb0ELb0EEEvNS_9FwdParamsE,"a",@progbits
	.sectionflags	@""
	.align	4
.nv.constant2._ZN10layer_norm13ln_fwd_kernelINS_13Kernel_traitsIf13__nv_bfloat16S2_S2_fjLj6144ELj1ELj1ELj8ELj16ENS_18Kernel_traits_baseILj6144EfS2_S2_S2_fjLj256EEEEELb1ELb0ELb0ELb0EEEvNS_9FwdParamsE:
        /*0000*/ 	.byte	0x80, 0x0f, 0x00, 0x00, 0xc0, 0x0f, 0x00, 0x00, 0x40, 0x0f, 0x00, 0x00


//--------------------- .nv.constant2._ZN10layer_norm13ln_fwd_kernelINS_13Kernel_traitsIf13__nv_bfloat16S2_S2_fjLj6144ELj1ELj1ELj8ELj16ENS_18Kernel_traits_baseILj6144EfS2_S2_S2_fjLj256EEEEELb1ELb0ELb0ELb1EEEvNS_9FwdParamsE --------------------------
	.section	.nv.constant2._ZN10layer_norm13ln_fwd_kernelINS_13Kernel_traitsIf13__nv_bfloat16S2_S2_fjLj6144ELj1ELj1ELj8ELj16ENS_18Kernel_traits_baseILj6144EfS2_S2_S2_fjLj256EEEEELb1ELb0ELb0ELb1EEEvNS_9FwdParamsE,"a",@progbits
	.sectionflags	@""
	.align	4
.nv.constant2._ZN10layer_norm13ln_fwd_kernelINS_13Kernel_traitsIf13__nv_bfloat16S2_S2_fjLj6144ELj1ELj1ELj8ELj16ENS_18Kernel_traits_baseILj6144EfS2_S2_S2_fjLj256EEEEELb1ELb0ELb0ELb1EEEvNS_9FwdParamsE:
        /*0000*/ 	.byte	0x50, 0x0c, 0x00, 0x00, 0x90, 0x0c, 0x00, 0x00, 0x10, 0x0c, 0x00, 0x00


//--------------------- .nv.constant2._ZN10layer_norm13ln_fwd_kernelINS_13Kernel_traitsIf13__nv_bfloat16S2_S2_fjLj6144ELj1ELj1ELj8ELj16ENS_18Kernel_traits_baseILj6144EfS2_S2_S2_fjLj256EEEEELb1ELb1ELb0ELb0EEEvNS_9FwdParamsE --------------------------
	.section	.nv.constant2._ZN10layer_norm13ln_fwd_kernelINS_13Kernel_traitsIf13__nv_bfloat16S2_S2_fjLj6144ELj1ELj1ELj8ELj16ENS_18Kernel_traits_baseILj6144EfS2_S2_S2_fjLj256EEEEELb1ELb1ELb0ELb0EEEvNS_9FwdParamsE,"a",@progbits
	.sectionflags	@""
	.align	4
.nv.constant2._ZN10layer_norm13ln_fwd_kernelINS_13Kernel_traitsIf13__nv_bfloat16S2_S2_fjLj6144ELj1ELj1ELj8ELj16ENS_18Kernel_traits_baseILj6144EfS2_S2_S2_fjLj256EEEEELb1ELb1ELb0ELb0EEEvNS_9FwdParamsE:
        /*0000*/ 	.byte	0x60, 0x11, 0x00, 0x00, 0xa0, 0x11, 0x00, 0x00, 0x20, 0x11, 0x00, 0x00


//--------------------- .nv.constant2._ZN10layer_norm13ln_fwd_kernelINS_13Kernel_traitsIf13__nv_bfloat16S2_S2_fjLj6144ELj1ELj1ELj8ELj16ENS_18Kernel_traits_baseILj6144EfS2_S2_S2_fjLj256EEEEELb1ELb1ELb0ELb1EEEvNS_9FwdParamsE --------------------------
	.section	.nv.constant2._ZN10layer_norm13ln_fwd_kernelINS_13Kernel_traitsIf13__nv_bfloat16S2_S2_fjLj6144ELj1ELj1ELj8ELj16ENS_18Kernel_traits_baseILj6144EfS2_S2_S2_fjLj256EEEEELb1ELb1ELb0ELb1EEEvNS_9FwdParamsE,"a",@progbits
	.sectionflags	@""
	.align	4
.nv.constant2._ZN10layer_norm13ln_fwd_kernelINS_13Kernel_traitsIf13__nv_bfloat16S2_S2_fjLj6144ELj1ELj1ELj8ELj16ENS_18Kernel_traits_baseILj6144EfS2_S2_S2_fjLj256EEEEELb1ELb1ELb0ELb1EEEvNS_9FwdParamsE:
        /*0000*/ 	.byte	0x70, 0x0e, 0x00, 0x00, 0xb0, 0x0e, 0x00, 0x00, 0x30, 0x0e, 0x00, 0x00


//--------------------- .nv.constant2._ZN10layer_norm13ln_fwd_kernelINS_13Kernel_traitsI13__nv_bfloat16S2_fS2_fjLj6144ELj1ELj1ELj8ELj16ENS_18Kernel_traits_baseILj6144ES2_S2_fS2_fjLj256EEEEELb1ELb0ELb0ELb0EEEvNS_9FwdParamsE --------------------------
	.section	.nv.constant2._ZN10layer_norm13ln_fwd_kernelINS_13Kernel_traitsI13__nv_bfloat16S2_fS2_fjLj6144ELj1ELj1ELj8ELj16ENS_18Kernel_traits_baseILj6144ES2_S2_fS2_fjLj256EEEEELb1ELb0ELb0ELb0EEEvNS_9FwdParamsE,"a",@progbits
	.sectionflags	@""
	.align	4
.nv.constant2._ZN10layer_norm13ln_fwd_kernelINS_13Kernel_traitsI13__nv_bfloat16S2_fS2_fjLj6144ELj1ELj1ELj8ELj16ENS_18Kernel_traits_baseILj6144ES2_S2_fS2_fjLj256EEEEELb1ELb0ELb0ELb0EEEvNS_9FwdParamsE:
        /*0000*/ 	.byte	0xf0, 0x0f, 0x00, 0x00, 0x30, 0x10, 0x00, 0x00, 0xb0, 0x0f, 0x00, 0x00


//--------------------- .nv.constant2._ZN10layer_norm13ln_fwd_kernelINS_13Kernel_traitsI13__nv_bfloat16S2_fS2_fjLj6144ELj1ELj1ELj8ELj16ENS_18Kernel_traits_baseILj6144ES2_S2_fS2_fjLj256EEEEELb1ELb0ELb0ELb1EEEvNS_9FwdParamsE --------------------------
	.section	.nv.constant2._ZN10layer_norm13ln_fwd_kernelINS_13Kernel_traitsI13__nv_bfloat16S2_fS2_fjLj6144ELj1ELj1ELj8ELj16ENS_18Kernel_traits_baseILj6144ES2_S2_fS2_fjLj256EEEEELb1ELb0ELb0ELb1EEEvNS_9FwdParamsE,"a",@progbits
	.sectionflags	@""
	.align	4
.nv.constant2._ZN10layer_norm13ln_fwd_kernelINS_13Kernel_traitsI13__nv_bfloat16S2_fS2_fjLj6144ELj1ELj1ELj8ELj16ENS_18Kernel_traits_baseILj6144ES2_S2_fS2_fjLj256EEEEELb1ELb0ELb0ELb1EEEvNS_9FwdParamsE:
        /*0000*/ 	.byte	0xf0, 0x0f, 0x00, 0x00, 0x30, 0x10, 0x00, 0x00, 0xb0, 0x0f, 0x00, 0x00


//--------------------- .nv.constant2._ZN10layer_norm13ln_fwd_kernelINS_13Kernel_traitsI13__nv_bfloat16S2_fS2_fjLj6144ELj1ELj1ELj8ELj16ENS_18Kernel_traits_baseILj6144ES2_S2_fS2_fjLj256EEEEELb1ELb1ELb0ELb0EEEvNS_9FwdParamsE --------------------------
	.section	.nv.constant2._ZN10layer_norm13ln_fwd_kernelINS_13Kernel_traitsI13__nv_bfloat16S2_fS2_fjLj6144ELj1ELj1ELj8ELj16ENS_18Kernel_traits_baseILj6144ES2_S2_fS2_fjLj256EEEEELb1ELb1ELb0ELb0EEEvNS_9FwdParamsE,"a",@progbits
	.sectionflags	@""
	.align	4
.nv.constant2._ZN10layer_norm13ln_fwd_kernelINS_13Kernel_traitsI13__nv_bfloat16S2_fS2_fjLj6144ELj1ELj1ELj8ELj16ENS_18Kernel_traits_baseILj6144ES2_S2_fS2_fjLj256EEEEELb1ELb1ELb0ELb0EEEvNS_9FwdParamsE:
        /*0000*/ 	.byte	0x50, 0x12, 0x00, 0x00, 0x90, 0x12, 0x00, 0x00, 0x10, 0x12, 0x00, 0x00


//--------------------- .nv.constant2._ZN10layer_norm13ln_fwd_kernelINS_13Kernel_traitsI13__nv_bfloat16S2_fS2_fjLj6144ELj1ELj1ELj8ELj16ENS_18Kernel_traits_baseILj6144ES2_S2_fS2_fjLj256EEEEELb1ELb1ELb0ELb1EEEvNS_9FwdParamsE --------------------------
	.section	.nv.constant2._ZN10layer_norm13ln_fwd_kernelINS_13Kernel_traitsI13__nv_bfloat16S2_fS2_fjLj6144ELj1ELj1ELj8ELj16ENS_18Kernel_traits_baseILj6144ES2_S2_fS2_fjLj256EEEEELb1ELb1ELb0ELb1EEEvNS_9FwdParamsE,"a",@progbits
	.sectionflags	@""
	.align	4
.nv.constant2._ZN10layer_norm13ln_fwd_kernelINS_13Kernel_traitsI13__nv_bfloat16S2_fS2_fjLj6144ELj1ELj1ELj8ELj16ENS_18Kernel_traits_baseILj6144ES2_S2_fS2_fjLj256EEEEELb1ELb1ELb0ELb1EEEvNS_9FwdParamsE:
        /*0000*/ 	.byte	0x20, 0x12, 0x00, 0x00, 0x60, 0x12, 0x00, 0x00, 0xe0, 0x11, 0x00, 0x00


//--------------------- .nv.constant2._ZN10layer_norm13ln_fwd_kernelINS_13Kernel_traitsIf13__nv_bfloat16fS2_fjLj6144ELj1ELj1ELj8ELj16ENS_18Kernel_traits_baseILj6144EfS2_fS2_fjLj256EEEEELb1ELb0ELb0ELb0EEEvNS_9FwdParamsE --------------------------
	.section	.nv.constant2._ZN10layer_norm13ln_fwd_kernelINS_13Kernel_traitsIf13__nv_bfloat16fS2_fjLj6144ELj1ELj1ELj8ELj16ENS_18Kernel_traits_baseILj6144EfS2_fS2_fjLj256EEEEELb1ELb0ELb0ELb0EEEvNS_9FwdParamsE,"a",@progbits
	.sectionflags	@""
	.align	4
.nv.constant2._ZN10layer_norm13ln_fwd_kernelINS_13Kernel_traitsIf13__nv_bfloat16fS2_fjLj6144ELj1ELj1ELj8ELj16ENS_18Kernel_traits_baseILj6144EfS2_fS2_fjLj256EEEEELb1ELb0ELb0ELb0EEEvNS_9FwdParamsE:
        /*0000*/ 	.byte	0x70, 0x0f, 0x00, 0x00, 0xb0, 0x0f, 0x00, 0x00, 0x30, 0x0f, 0x00, 0x00


//--------------------- .nv.constant2._ZN10layer_norm13ln_fwd_kernelINS_13Kernel_traitsIf13__nv_bfloat16fS2_fjLj6144ELj1ELj1ELj8ELj16ENS_18Kernel_traits_baseILj6144EfS2_fS2_fjLj256EEEEELb1ELb0ELb0ELb1EEEvNS_9FwdParamsE --------------------------
	.section	.nv.constant2._ZN10layer_norm13ln_fwd_kernelINS_13Kernel_traitsIf13__nv_bfloat16fS2_fjLj6144ELj1ELj1ELj8ELj16ENS_18Kernel_traits_baseILj6144EfS2_fS2_fjLj256EEEEELb1ELb0ELb0ELb1EEEvNS_9FwdParamsE,"a",@progbits
	.sectionflags	@""
	.align	4
.nv.constant2._ZN10layer_norm13ln_fwd_kernelINS_13Kernel_traitsIf13__nv_bfloat16fS2_fjLj6144ELj1ELj1ELj8ELj16ENS_18Kernel_traits_baseILj6144EfS2_fS2_fjLj256EEEEELb1ELb0ELb0ELb1EEEvNS_9FwdParamsE:
        /*0000*/ 	.byte	0x60, 0x0c, 0x00, 0x00, 0xa0, 0x0c, 0x00, 0x00, 0x20, 0x0c, 0x00, 0x00


//--------------------- .nv.constant2._ZN10layer_norm13ln_fwd_kernelINS_13Kernel_traitsIf13__nv_bfloat16fS2_fjLj6144ELj1ELj1ELj8ELj16ENS_18Kernel_traits_baseILj6144EfS2_fS2_fjLj256EEEEELb1ELb1ELb0ELb0EEEvNS_9FwdParamsE --------------------------
	.section	.nv.constant2._ZN10layer_norm13ln_fwd_kernelINS_13Kernel_traitsIf13__nv_bfloat16fS2_fjLj6144ELj1ELj1ELj8ELj16ENS_18Kernel_traits_baseILj6144EfS2_fS2_fjLj256EEEEELb1ELb1ELb0ELb0EEEvNS_9FwdParamsE,"a",@progbits
	.sectionflags	@""
	.align	4
.nv.constant2._ZN10layer_norm13ln_fwd_kernelINS_13Kernel_traitsIf13__nv_bfloat16fS2_fjLj6144ELj1ELj1ELj8ELj16ENS_18Kernel_traits_baseILj6144EfS2_fS2_fjLj256EEEEELb1ELb1ELb0ELb0EEEvNS_9FwdParamsE:
        /*0000*/ 	.byte	0x40, 0x11, 0x00, 0x00, 0x80, 0x11, 0x00, 0x00, 0x00, 0x11, 0x00, 0x00


//--------------------- .nv.constant2._ZN10layer_norm13ln_fwd_kernelINS_13Kernel_traitsIf13__nv_bfloat16fS2_fjLj6144ELj1ELj1ELj8ELj16ENS_18Kernel_traits_baseILj6144EfS2_fS2_fjLj256EEEEELb1ELb1ELb0ELb1EEEvNS_9FwdParamsE --------------------------
	.section	.nv.constant2._ZN10layer_norm13ln_fwd_kernelINS_13Kernel_traitsIf13__nv_bfloat16fS2_fjLj6144ELj1ELj1ELj8ELj16ENS_18Kernel_traits_baseILj6144EfS2_fS2_fjLj256EEEEELb1ELb1ELb0ELb1EEEvNS_9FwdParamsE,"a",@progbits
	.sectionflags	@""
	.align	4
.nv.constant2._ZN10layer_norm13ln_fwd_kernelINS_13Kernel_traitsIf13__nv_bfloat16fS2_fjLj6144ELj1ELj1ELj8ELj16ENS_18Kernel_traits_baseILj6144EfS2_fS2_fjLj256EEEEELb1ELb1ELb0ELb1EEEvNS_9FwdParamsE:
        /*0000*/ 	.byte	0xb0, 0x0e, 0x00, 0x00, 0xf0, 0x0e, 0x00, 0x00, 0x70, 0x0e, 0x00, 0x00


//--------------------- .nv.constant2._ZN10layer_norm13ln_fwd_kernelINS_13Kernel_traitsIf6__halfS2_S2_fjLj6144ELj1ELj1ELj8ELj16ENS_18Kernel_traits_baseILj6144EfS2_S2_S2_fjLj256EEEEELb1ELb0ELb0ELb0EEEvNS_9FwdParamsE --------------------------
	.section	.nv.constant2._ZN10layer_norm13ln_fwd_kernelINS_13Kernel_traitsIf6__halfS2_S2_fjLj6144ELj1ELj1ELj8ELj16ENS_18Kernel_traits_baseILj6144EfS2_S2_S2_fjLj256EEEEELb1ELb0ELb0ELb0EEEvNS_9FwdParamsE,"a",@progbits
	.sectionflags	@""
	.align	4
.nv.constant2._ZN10layer_norm13ln_fwd_kernelINS_13Kernel_traitsIf6__halfS2_S2_fjLj6144ELj1ELj1ELj8ELj16ENS_18Kernel_traits_baseILj6144EfS2_S2_S2_fjLj256EEEEELb1ELb0ELb0ELb0EEEvNS_9FwdParamsE:
        /*0000*/ 	.byte	0x80, 0x0f, 0x00, 0x00, 0xc0, 0x0f, 0x00, 0x00, 0x40, 0x0f, 0x00, 0x00


//--------------------- .nv.constant2._ZN10layer_norm13ln_fwd_kernelINS_13Kernel_traitsIf6__halfS2_S2_fjLj6144ELj1ELj1ELj8ELj16ENS_18Kernel_traits_baseILj6144EfS2_S2_S2_fjLj256EEEEELb1ELb0ELb0ELb1EEEvNS_9FwdParamsE --------------------------
	.section	.nv.constant2._ZN10layer_norm13ln_fwd_kernelINS_13Kernel_traitsIf6__halfS2_S2_fjLj6144ELj1ELj1ELj8ELj16ENS_18Kernel_traits_baseILj6144EfS2_S2_S2_fjLj256EEEEELb1ELb0ELb0ELb1EEEvNS_9FwdParamsE,"a",@progbits
	.sectionflags	@""
	.align	4
.nv.constant2._ZN10layer_norm13ln_fwd_kernelINS_13Kernel_traitsIf6__halfS2_S2_fjLj6144ELj1ELj1ELj8ELj16ENS_18Kernel_traits_baseILj6144EfS2_S2_S2_fjLj256EEEEELb1ELb0ELb0ELb1EEEvNS_9FwdParamsE:
        /*0000*/ 	.byte	0x60, 0x0c, 0x00, 0x00, 0xa0, 0x0c, 0x00, 0x00, 0x20, 0x0c, 0x00, 0x00


//--------------------- .nv.constant2._ZN10layer_norm13ln_fwd_kernelINS_13Kernel_traitsIf6__halfS2_S2_fjLj6144ELj1ELj1ELj8ELj16ENS_18Kernel_traits_baseILj6144EfS2_S2_S2_fjLj256EEEEELb1ELb1ELb0ELb0EEEvNS_9FwdParamsE --------------------------
	.section	.nv.constant2._ZN10layer_norm13ln_fwd_kernelINS_13Kernel_traitsIf6__halfS2_S2_fjLj6144ELj1ELj1ELj8ELj16ENS_18Kernel_traits_baseILj6144EfS2_S2_S2_fjLj256EEEEELb1ELb1ELb0ELb0EEEvNS_9FwdParamsE,"a",@progbits
	.sectionflags	@""
	.align	4
.nv.constant2._ZN10layer_norm13ln_fwd_kernelINS_13Kernel_traitsIf6__halfS2_S2_fjLj6144ELj1ELj1ELj8ELj16ENS_18Kernel_traits_baseILj6144EfS2_S2_S2_fjLj256EEEEELb1ELb1ELb0ELb0EEEvNS_9FwdParamsE:
        /*0000*/ 	.byte	0x50, 0x11, 0x00, 0x00, 0x90, 0x11, 0x00, 0x00, 0x10, 0x11, 0x00, 0x00


//--------------------- .nv.constant2._ZN10layer_norm13ln_fwd_kernelINS_13Kernel_traitsIf6__halfS2_S2_fjLj6144ELj1ELj1ELj8ELj16ENS_18Kernel_traits_baseILj6144EfS2_S2_S2_fjLj256EEEEELb1ELb1ELb0ELb1EEEvNS_9FwdParamsE --------------------------
	.section	.nv.constant2._ZN10layer_norm13ln_fwd_kernelINS_13Kernel_traitsIf6__halfS2_S2_fjLj6144ELj1ELj1ELj8ELj16ENS_18Kernel_traits_baseILj6144EfS2_S2_S2_fjLj256EEEEELb1ELb1ELb0ELb1EEEvNS_9FwdParamsE,"a",@progbits
	.sectionflags	@""
	.align	4
.nv.constant2._ZN10layer_norm13ln_fwd_kernelINS_13Kernel_traitsIf6__halfS2_S2_fjLj6144ELj1ELj1ELj8ELj16ENS_18Kernel_traits_baseILj6144EfS2_S2_S2_fjLj256EEEEELb1ELb1ELb0ELb1EEEvNS_9FwdParamsE:
        /*0000*/ 	.byte	0x80, 0x0e, 0x00, 0x00, 0xc0, 0x0e, 0x00, 0x00, 0x40, 0x0e, 0x00, 0x00


//--------------------- .nv.constant2._ZN10layer_norm13ln_fwd_kernelINS_13Kernel_traitsI6__halfS2_fS2_fjLj6144ELj1ELj1ELj8ELj16ENS_18Kernel_traits_baseILj6144ES2_S2_fS2_fjLj256EEEEELb1ELb0ELb0ELb0EEEvNS_9FwdParamsE --------------------------
	.section	.nv.constant2._ZN10layer_norm13ln_fwd_kernelINS_13Kernel_traitsI6__halfS2_fS2_fjLj6144ELj1ELj1ELj8ELj16ENS_18Kernel_traits_baseILj6144ES2_S2_fS2_fjLj256EEEEELb1ELb0ELb0ELb0EEEvNS_9FwdParamsE,"a",@progbits
	.sectionflags	@""
	.align	4
.nv.constant2._ZN10layer_norm13ln_fwd_kernelINS_13Kernel_traitsI6__halfS2_fS2_fjLj6144ELj1ELj1ELj8ELj16ENS_18Kernel_traits_baseILj6144ES2_S2_fS2_fjLj256EEEEELb1ELb0ELb0ELb0EEEvNS_9FwdParamsE:
        /*0000*/ 	.byte	0xf0, 0x0e, 0x00, 0x00, 0x30, 0x0f, 0x00, 0x00, 0xb0, 0x0e, 0x00, 0x00


//--------------------- .nv.constant2._ZN10layer_norm13ln_fwd_kernelINS_13Kernel_traitsI6__halfS2_fS2_fjLj6144ELj1ELj1ELj8ELj16ENS_18Kernel_traits_baseILj6144ES2_S2_fS2_fjLj256EEEEELb1ELb0ELb0ELb1EEEvNS_9FwdParamsE --------------------------
	.section	.nv.constant2._ZN10layer_norm13ln_fwd_kernelINS_13Kernel_traitsI6__halfS2_fS2_fjLj6144ELj1ELj1ELj8ELj16ENS_18Kernel_traits_baseILj6144ES2_S2_fS2_fjLj256EEEEELb1ELb0ELb0ELb1EEEvNS_9FwdParamsE,"a",@progbits
	.sectionflags	@""
	.align	4
.nv.constant2._ZN10layer_norm13ln_fwd_kernelINS_13Kernel_traitsI6__halfS2_fS2_fjLj6144ELj1ELj1ELj8ELj16ENS_18Kernel_traits_baseILj6144ES2_S2_fS2_fjLj256EEEEELb1ELb0ELb0ELb1EEEvNS_9FwdParamsE:
        /*0000*/ 	.byte	0xa0, 0x0f, 0x00, 0x00, 0xe0, 0x0f, 0x00, 0x00, 0x60, 0x0f, 0x00, 0x00


//--------------------- .nv.constant2._ZN10layer_norm13ln_fwd_kernelINS_13Kernel_traitsI6__halfS2_fS2_fjLj6144ELj1ELj1ELj8ELj16ENS_18Kernel_traits_baseILj6144ES2_S2_fS2_fjLj256EEEEELb1ELb1ELb0ELb0EEEvNS_9FwdParamsE --------------------------
	.section	.nv.constant2._ZN10layer_norm13ln_fwd_kernelINS_13Kernel_traitsI6__halfS2_fS2_fjLj6144ELj1ELj1ELj8ELj16ENS_18Kernel_traits_baseILj6144ES2_S2_fS2_fjLj256EEEEELb1ELb1ELb0ELb0EEEvNS_9FwdParamsE,"a",@progbits
	.sectionflags	@""
	.align	4
.nv.constant2._ZN10layer_norm13ln_fwd_kernelINS_13Kernel_traitsI6__halfS2_fS2_fjLj6144ELj1ELj1ELj8ELj16ENS_18Kernel_traits_baseILj6144ES2_S2_fS2_fjLj256EEEEELb1ELb1ELb0ELb0EEEvNS_9FwdParamsE:
        /*0000*/ 	.byte	0xb0, 0x0f, 0x00, 0x00, 0xf0, 0x0f, 0x00, 0x00, 0x70, 0x0f, 0x00, 0x00


//--------------------- .nv.constant2._ZN10layer_norm13ln_fwd_kernelINS_13Kernel_traitsI6__halfS2_fS2_fjLj6144ELj1ELj1ELj8ELj16ENS_18Kernel_traits_baseILj6144ES2_S2_fS2_fjLj256EEEEELb1ELb1ELb0ELb1EEEvNS_9FwdParamsE --------------------------
	.section	.nv.constant2._ZN10layer_norm13ln_fwd_kernelINS_13Kernel_traitsI6__halfS2_fS2_fjLj6144ELj1ELj1ELj8ELj16ENS_18Kernel_traits_baseILj6144ES2_S2_fS2_fjLj256EEEEELb1ELb1ELb0ELb1EEEvNS_9FwdParamsE,"a",@progbits
	.sectionflags	@""
	.align	4
.nv.constant2._ZN10layer_norm13ln_fwd_kernelINS_13Kernel_traitsI6__halfS2_fS2_fjLj6144ELj1ELj1ELj8ELj16ENS_18Kernel_traits_baseILj6144ES2_S2_fS2_fjLj256EEEEELb1ELb1ELb0ELb1EEEvNS_9FwdParamsE:
        /*0000*/ 	.byte	0x40, 0x12, 0x00, 0x00, 0x80, 0x12, 0x00, 0x00, 0x00, 0x12, 0x00, 0x00


//--------------------- .nv.constant2._ZN10layer_norm13ln_fwd_kernelINS_13Kernel_traitsIf6__halffS2_fjLj6144ELj1ELj1ELj8ELj16ENS_18Kernel_traits_baseILj6144EfS2_fS2_fjLj256EEEEELb1ELb0ELb0ELb0EEEvNS_9FwdParamsE --------------------------
	.section	.nv.constant2._ZN10layer_norm13ln_fwd_kernelINS_13Kernel_traitsIf6__halffS2_fjLj6144ELj1ELj1ELj8ELj16ENS_18Kernel_traits_baseILj6144EfS2_fS2_fjLj256EEEEELb1ELb0ELb0ELb0EEEvNS_9FwdParamsE,"a",@progbits
	.sectionflags	@""
	.align	4
.nv.constant2._ZN10layer_norm13ln_fwd_kernelINS_13Kernel_traitsIf6__halffS2_fjLj6144ELj1ELj1ELj8ELj16ENS_18Kernel_traits_baseILj6144EfS2_fS2_fjLj256EEEEELb1ELb0ELb0ELb0EEEvNS_9FwdParamsE:
        /*0000*/ 	.byte	0x80, 0x0f, 0x00, 0x00, 0xc0, 0x0f, 0x00, 0x00, 0x40, 0x0f, 0x00, 0x00


//--------------------- .nv.constant2._ZN10layer_norm13ln_fwd_kernelINS_13Kernel_traitsIf6__halffS2_fjLj6144ELj1ELj1ELj8ELj16ENS_18Kernel_traits_baseILj6144EfS2_fS2_fjLj256EEEEELb1ELb0ELb0ELb1EEEvNS_9FwdParamsE --------------------------
	.section	.nv.constant2._ZN10layer_norm13ln_fwd_kernelINS_13Kernel_traitsIf6__halffS2_fjLj6144ELj1ELj1ELj8ELj16ENS_18Kernel_traits_baseILj6144EfS2_fS2_fjLj256EEEEELb1ELb0ELb0ELb1EEEvNS_9FwdParamsE,"a",@progbits
	.sectionflags	@""
	.align	4
.nv.constant2._ZN10layer_norm13ln_fwd_kernelINS_13Kernel_traitsIf6__halffS2_fjLj6144ELj1ELj1ELj8ELj16ENS_18Kernel_traits_baseILj6144EfS2_fS2_fjLj256EEEEELb1ELb0ELb0ELb1EEEvNS_9FwdParamsE:
        /*0000*/ 	.byte	0x70, 0x0c, 0x00, 0x00, 0xb0, 0x0c, 0x00, 0x00, 0x30, 0x0c, 0x00, 0x00


//--------------------- .nv.constant2._ZN10layer_norm13ln_fwd_kernelINS_13Kernel_traitsIf6__halffS2_fjLj6144ELj1ELj1ELj8ELj16ENS_18Kernel_traits_baseILj6144EfS2_fS2_fjLj256EEEEELb1ELb1ELb0ELb0EEEvNS_9FwdParamsE --------------------------
	.section	.nv.constant2._ZN10layer_norm13ln_fwd_kernelINS_13Kernel_traitsIf6__halffS2_fjLj6144ELj1ELj1ELj8ELj16ENS_18Kernel_traits_baseILj6144EfS2_fS2_fjLj256EEEEELb1ELb1ELb0ELb0EEEvNS_9FwdParamsE,"a",@progbits
	.sectionflags	@""
	.align	4
.nv.constant2._ZN10layer_norm13ln_fwd_kernelINS_13Kernel_traitsIf6__halffS2_fjLj6144ELj1ELj1ELj8ELj16ENS_18Kernel_traits_baseILj6144EfS2_fS2_fjLj256EEEEELb1ELb1ELb0ELb0EEEvNS_9FwdParamsE:
        /*0000*/ 	.byte	0x50, 0x11, 0x00, 0x00, 0x90, 0x11, 0x00, 0x00, 0x10, 0x11, 0x00, 0x00


//--------------------- .nv.constant2._ZN10layer_norm13ln_fwd_kernelINS_13Kernel_traitsIf6__halffS2_fjLj6144ELj1ELj1ELj8ELj16ENS_18Kernel_traits_baseILj6144EfS2_fS2_fjLj256EEEEELb1ELb1ELb0ELb1EEEvNS_9FwdParamsE --------------------------
	.section	.nv.constant2._ZN10layer_norm13ln_fwd_kernelINS_13Kernel_traitsIf6__halffS2_fjLj6144ELj1ELj1ELj8ELj16ENS_18Kernel_traits_baseILj6144EfS2_fS2_fjLj256EEEEELb1ELb1ELb0ELb1EEEvNS_9FwdParamsE,"a",@progbits
	.sectionflags	@""
	.align	4
.nv.constant2._ZN10layer_norm13ln_fwd_kernelINS_13Kernel_traitsIf6__halffS2_fjLj6144ELj1ELj1ELj8ELj16ENS_18Kernel_traits_baseILj6144EfS2_fS2_fjLj256EEEEELb1ELb1ELb0ELb1EEEvNS_9FwdParamsE:
        /*0000*/ 	.byte	0xc0, 0x0e, 0x00, 0x00, 0x00, 0x0f, 0x00, 0x00, 0x80, 0x0e, 0x00, 0x00


//--------------------- .nv.constant2._ZN10layer_norm13ln_fwd_kernelINS_13Kernel_traitsI6__halfffffjLj6144ELj1ELj1ELj8ELj16ENS_18Kernel_traits_baseILj6144ES2_ffffjLj256EEEEELb1ELb0ELb0ELb0EEEvNS_9FwdParamsE --------------------------
	.section	.nv.constant2._ZN10layer_norm13ln_fwd_kernelINS_13Kernel_traitsI6__halfffffjLj6144ELj1ELj1ELj8ELj16ENS_18Kernel_traits_baseILj6144ES2_ffffjLj256EEEEELb1ELb0ELb0ELb0EEEvNS_9FwdParamsE,"a",@progbits
	.sectionflags	@""
	.align	4
.nv.constant2._ZN10layer_norm13ln_fwd_kernelINS_13Kernel_traitsI6__halfffffjLj6144ELj1ELj1ELj8ELj16ENS_18Kernel_traits_baseILj6144ES2_ffffjLj256EEEEELb1ELb0ELb0ELb0EEEvNS_9FwdParamsE:
        /*0000*/ 	.byte	0x40, 0x14, 0x00, 0x00, 0x80, 0x14, 0x00, 0x00, 0x00, 0x14, 0x00, 0x00


//--------------------- .nv.constant2._ZN10layer_norm13ln_fwd_kernelINS_13Kernel_traitsI6__halfffffjLj6144ELj1ELj1ELj8ELj16ENS_18Kernel_traits_baseILj6144ES2_ffffjLj256EEEEELb1ELb0ELb0ELb1EEEvNS_9FwdParamsE --------------------------
	.section	.nv.constant2._ZN10layer_norm13ln_fwd_kernelINS_13Kernel_traitsI6__halfffffjLj6144ELj1ELj1ELj8ELj16ENS_18Kernel_traits_baseILj6144ES2_ffffjLj256EEEEELb1ELb0ELb0ELb1EEEvNS_9FwdParamsE,"a",@progbits
	.sectionflags	@""
	.align	4
.nv.constant2._ZN10layer_norm13ln_fwd_kernelINS_13Kernel_traitsI6__halfffffjLj6144ELj1ELj1ELj8ELj16ENS_18Kernel_traits_baseILj6144ES2_ffffjLj256EEEEELb1ELb0ELb0ELb1EEEvNS_9FwdParamsE:
        /*0000*/ 	.byte	0x80, 0x10, 0x00, 0x00, 0xc0, 0x10, 0x00, 0x00, 0x40, 0x10, 0x00, 0x00


//--------------------- .nv.constant2._ZN10layer_norm13ln_fwd_kernelINS_13Kernel_traitsI6__halfffffjLj6144ELj1ELj1ELj8ELj16ENS_18Kernel_traits_baseILj6144ES2_ffffjLj256EEEEELb1ELb1ELb0ELb0EEEvNS_9FwdParamsE --------------------------
	.section	.nv.constant2._ZN10layer_norm13ln_fwd_kernelINS_13Kernel_traitsI6__halfffffjLj6144ELj1ELj1ELj8ELj16ENS_18Kernel_traits_baseILj6144ES2_ffffjLj256EEEEELb1ELb1ELb0ELb0EEEvNS_9FwdParamsE,"a",@progbits
	.sectionflags	@""
	.align	4
.nv.constant2._ZN10layer_norm13ln_fwd_kernelINS_13Kernel_traitsI6__halfffffjLj6144ELj1ELj1ELj8ELj16ENS_18Kernel_traits_baseILj6144ES2_ffffjLj256EEEEELb1ELb1ELb0ELb0EEEvNS_9FwdParamsE:
        /*0000*/ 	.byte	0x80, 0x18, 0x00, 0x00, 0xc0, 0x18, 0x00, 0x00, 0x40, 0x18, 0x00, 0x00


//--------------------- .nv.constant2._ZN10layer_norm13ln_fwd_kernelINS_13Kernel_traitsI6__halfffffjLj6144ELj1ELj1ELj8ELj16ENS_18Kernel_traits_baseILj6144ES2_ffffjLj256EEEEELb1ELb1ELb0ELb1EEEvNS_9FwdParamsE --------------------------
	.section	.nv.constant2._ZN10layer_norm13ln_fwd_kernelINS_13Kernel_traitsI6__halfffffjLj6144ELj1ELj1ELj8ELj16ENS_18Kernel_traits_baseILj6144ES2_ffffjLj256EEEEELb1ELb1ELb0ELb1EEEvNS_9FwdParamsE,"a",@progbits
	.sectionflags	@""
	.align	4
.nv.constant2._ZN10layer_norm13ln_fwd_kernelINS_13Kernel_traitsI6__halfffffjLj6144ELj1ELj1ELj8ELj16ENS_18Kernel_traits_baseILj6144ES2_ffffjLj256EEEEELb1ELb1ELb0ELb1EEEvNS_9FwdParamsE:
        /*0000*/ 	.byte	0x50, 0x15, 0x00, 0x00, 0x90, 0x15, 0x00, 0x00, 0x10, 0x15, 0x00, 0x00


//--------------------- .nv.constant2._ZN10layer_norm13ln_fwd_kernelINS_13Kernel_traitsIfffffjLj6144ELj1ELj1ELj8ELj16ENS_18Kernel_traits_baseILj6144EfffffjLj256EEEEELb1ELb0ELb0ELb0EEEvNS_9FwdParamsE --------------------------
	.section	.nv.constant2._ZN10layer_norm13ln_fwd_kernelINS_13Kernel_traitsIfffffjLj6144ELj1ELj1ELj8ELj16ENS_18Kernel_traits_baseILj6144EfffffjLj256EEEEELb1ELb0ELb0ELb0EEEvNS_9FwdParamsE,"a",@progbits
	.sectionflags	@""
	.align	4
.nv.constant2._ZN10layer_norm13ln_fwd_kernelINS_13Kernel_traitsIfffffjLj6144ELj1ELj1ELj8ELj16ENS_18Kernel_traits_baseILj6144EfffffjLj256EEEEELb1ELb0ELb0ELb0EEEvNS_9FwdParamsE:
        /*0000*/ 	.byte	0x50, 0x11, 0x00, 0x00, 0x90, 0x11, 0x00, 0x00, 0x10, 0x11, 0x00, 0x00


//--------------------- .nv.constant2._ZN10layer_norm13ln_fwd_kernelINS_13Kernel_traitsIfffffjLj6144ELj1ELj1ELj8ELj16ENS_18Kernel_traits_baseILj6144EfffffjLj256EEEEELb1ELb0ELb0ELb1EEEvNS_9FwdParamsE --------------------------
	.section	.nv.constant2._ZN10layer_norm13ln_fwd_kernelINS_13Kernel_traitsIfffffjLj6144ELj1ELj1ELj8ELj16ENS_18Kernel_traits_baseILj6144EfffffjLj256EEEEELb1ELb0ELb0ELb1EEEvNS_9FwdParamsE,"a",@progbits
	.sectionflags	@""
	.align	4
.nv.constant2._ZN10layer_norm13ln_fwd_kernelINS_13Kernel_traitsIfffffjLj6144ELj1ELj1ELj8ELj16ENS_18Kernel_traits_baseILj6144EfffffjLj256EEEEELb1ELb0ELb0ELb1EEEvNS_9FwdParamsE:
        /*0000*/ 	.byte	0x30, 0x0c, 0x00, 0x00, 0x70, 0x0c, 0x00, 0x00, 0xf0, 0x0b, 0x00, 0x00


//--------------------- .nv.constant2._ZN10layer_norm13ln_fwd_kernelINS_13Kernel_traitsIfffffjLj6144ELj1ELj1ELj8ELj16ENS_18Kernel_traits_baseILj6144EfffffjLj256EEEEELb1ELb1ELb0ELb0EEEvNS_9FwdParamsE --------------------------
	.section	.nv.constant2._ZN10layer_norm13ln_fwd_kernelINS_13Kernel_traitsIfffffjLj6144ELj1ELj1ELj8ELj16ENS_18Kernel_traits_baseILj6144EfffffjLj256EEEEELb1ELb1ELb0ELb0EEEvNS_9FwdParamsE,"a",@progbits
	.sectionflags	@""
	.align	4
.nv.constant2._ZN10layer_norm13ln_fwd_kernelINS_13Kernel_traitsIfffffjLj6144ELj1ELj1ELj8ELj16ENS_18Kernel_traits_baseILj6144EfffffjLj256EEEEELb1ELb1ELb0ELb0EEEvNS_9FwdParamsE:
        /*0000*/ 	.byte	0xf0, 0x13, 0x00, 0x00, 0x30, 0x14, 0x00, 0x00, 0xb0, 0x13, 0x00, 0x00


//--------------------- .nv.constant2._ZN10layer_norm13ln_fwd_kernelINS_13Kernel_traitsIfffffjLj6144ELj1ELj1ELj8ELj16ENS_18Kernel_traits_baseILj6144EfffffjLj256EEEEELb1ELb1ELb0ELb1EEEvNS_9FwdParamsE --------------------------
	.section	.nv.constant2._ZN10layer_norm13ln_fwd_kernelINS_13Kernel_traitsIfffffjLj6144ELj1ELj1ELj8ELj16ENS_18Kernel_traits_baseILj6144EfffffjLj256EEEEELb1ELb1ELb0ELb1EEEvNS_9FwdParamsE,"a",@progbits
	.sectionflags	@""
	.align	4
.nv.constant2._ZN10layer_norm13ln_fwd_kernelINS_13Kernel_traitsIfffffjLj6144ELj1ELj1ELj8ELj16ENS_18Kernel_traits_baseILj6144EfffffjLj256EEEEELb1ELb1ELb0ELb1EEEvNS_9FwdParamsE:
        /*0000*/ 	.byte	0x30, 0x0e, 0x00, 0x00, 0x70, 0x0e, 0x00, 0x00, 0xf0, 0x0d, 0x00, 0x00


//--------------------- .text._ZN10layer_norm13ln_fwd_kernelINS_13Kernel_traitsI13__nv_bfloat16S2_S2_S2_fjLj6144ELj1ELj1ELj8ELj16ENS_18Kernel_traits_baseILj6144ES2_S2_S2_S2_fjLj256EEEEELb0ELb0ELb0ELb0EEEvNS_9FwdParamsE --------------------------
	.section	.text._ZN10layer_norm13ln_fwd_kernelINS_13Kernel_traitsI13__nv_bfloat16S2_S2_S2_fjLj6144ELj1ELj1ELj8ELj16ENS_18Kernel_traits_baseILj6144ES2_S2_S2_S2_fjLj256EEEEELb0ELb0ELb0ELb0EEEvNS_9FwdParamsE,"ax",@progbits
	.align	128
        .global         _ZN10layer_norm13ln_fwd_kernelINS_13Kernel_traitsI13__nv_bfloat16S2_S2_S2_fjLj6144ELj1ELj1ELj8ELj16ENS_18Kernel_traits_baseILj6144ES2_S2_S2_S2_fjLj256EEEEELb0ELb0ELb0ELb0EEEvNS_9FwdParamsE
        .type           _ZN10layer_norm13ln_fwd_kernelINS_13Kernel_traitsI13__nv_bfloat16S2_S2_S2_fjLj6144ELj1ELj1ELj8ELj16ENS_18Kernel_traits_baseILj6144ES2_S2_S2_S2_fjLj256EEEEELb0ELb0ELb0ELb0EEEvNS_9FwdParamsE,@function
        .size           _ZN10layer_norm13ln_fwd_kernelINS_13Kernel_traitsI13__nv_bfloat16S2_S2_S2_fjLj6144ELj1ELj1ELj8ELj16ENS_18Kernel_traits_baseILj6144ES2_S2_S2_S2_fjLj256EEEEELb0ELb0ELb0ELb0EEEvNS_9FwdParamsE,(.L_x_20903 - _ZN10layer_norm13ln_fwd_kernelINS_13Kernel_traitsI13__nv_bfloat16S2_S2_S2_fjLj6144ELj1ELj1ELj8ELj16ENS_18Kernel_traits_baseILj6144ES2_S2_S2_S2_fjLj256EEEEELb0ELb0ELb0ELb0EEEvNS_9FwdParamsE)
        .other          _ZN10layer_norm13ln_fwd_kernelINS_13Kernel_traitsI13__nv_bfloat16S2_S2_S2_fjLj6144ELj1ELj1ELj8ELj16ENS_18Kernel_traits_baseILj6144ES2_S2_S2_S2_fjLj256EEEEELb0ELb0ELb0ELb0EEEvNS_9FwdParamsE,@"STO_CUDA_ENTRY STV_DEFAULT"
_ZN10layer_norm13ln_fwd_kernelINS_13Kernel_traitsI13__nv_bfloat16S2_S2_S2_fjLj6144ELj1ELj1ELj8ELj16ENS_18Kernel_traits_baseILj6144ES2_S2_S2_S2_fjLj256EEEEELb0ELb0ELb0ELb0EEEvNS_9FwdParamsE:
.text._ZN10layer_norm13ln_fwd_kernelINS_13Kernel_traitsI13__nv_bfloat16S2_S2_S2_fjLj6144ELj1ELj1ELj8ELj16ENS_18Kernel_traits_baseILj6144ES2_S2_S2_S2_fjLj256EEEEELb0ELb0ELb0ELb0EEEvNS_9FwdParamsE:
[----:B------:R-:W-:Y:S01]  /*0000*/  LDC R1, c[0x0][0x37c] ;  /* 0x0000df00ff017b82 */ /* 0x000fe20000000800 */
[----:B------:R-:W0:Y:S07]  /*0010*/  S2R R10, SR_TID.X ;  /* 0x00000000000a7919 */ /* 0x000e2e0000002100 */
[----:B------:R-:W1:Y:S01]  /*0020*/  LDC R3, c[0x0][0x388] ;  /* 0x0000e200ff037b82 */ /* 0x000e620000000800 */
[----:B------:R-:W2:Y:S01]  /*0030*/  LDCU.64 UR10, c[0x0][0x438] ;  /* 0x00008700ff0a77ac */ /* 0x000ea20008000a00 */
[----:B------:R-:W-:Y:S01]  /*0040*/  BSSY.RECONVERGENT B0, `(.L_x_0) ;  /* 0x000003f000007945 */ /* 0x000fe20003800200 */
[----:B------:R-:W3:Y:S05]  /*0050*/  LDCU.64 UR8, c[0x0][0x3a0] ;  /* 0x00007400ff0877ac */ /* 0x000eea0008000a00 */
[----:B------:R-:W3:Y:S01]  /*0060*/  LDC.64 R12, c[0x0][0x3e0] ;  /* 0x0000f800ff0c7b82 */ /* 0x000ee20000000a00 */
[----:B------:R-:W4:Y:S07]  /*0070*/  LDCU.64 UR6, c[0x0][0x358] ;  /* 0x00006b00ff0677ac */ /* 0x000f2e0008000a00 */
[----:B------:R-:W5:Y:S01]  /*0080*/  S2UR UR4, SR_CTAID.X ;  /* 0x00000000000479c3 */ /* 0x000f620000002500 */
[----:B--2---:R-:W-:-:S04]  /*0090*/  UISETP.NE.U32.AND UP0, UPT, UR10, URZ, UPT ;  /* 0x000000ff0a00728c */ /* 0x004fc8000bf05070 */
[----:B------:R-:W-:Y:S01]  /*00a0*/  UISETP.NE.AND.EX UP0, UPT, UR11, URZ, UPT, UP0 ;  /* 0x000000ff0b00728c */ /* 0x000fe2000bf05300 */
[----:B-1----:R-:W-:-:S04]  /*00b0*/  SHF.R.S32.HI R0, RZ, 0x1f, R3 ;  /* 0x0000001fff007819 */ /* 0x002fc80000011403 */
[----:B------:R-:W-:Y:S02]  /*00c0*/  LEA.HI R0, R0, R3, RZ, 0x3 ;  /* 0x0000000300007211 */ /* 0x000fe400078f18ff */
[----:B0-----:R-:W-:Y:S02]  /*00d0*/  LOP3.LUT R3, R10, 0xff, RZ, 0x3c, !PT ;  /* 0x000000ff0a037812 */ /* 0x001fe400078e3cff */
[----:B---3--:R-:W-:Y:S02]  /*00e0*/  LOP3.LUT P0, RZ, R12, UR8, RZ, 0xfc, !PT ;  /* 0x000000080cff7c12 */ /* 0x008fe4000f80fcff */
[----:B------:R-:W-:Y:S02]  /*00f0*/  MOV R11, R10 ;  /* 0x0000000a000b7202 */ /* 0x000fe40000000f00 */
[----:B------:R-:W-:Y:S02]  /*0100*/  LOP3.LUT P0, RZ, R13, UR9, RZ, 0xfc, P0 ;  /* 0x000000090dff7c12 */ /* 0x000fe4000800fcff */
[----:B------:R-:W-:-:S02]  /*0110*/  LEA.HI.SX32 R68, R0, R3, 0x1d ;  /* 0x0000000300447211 */ /* 0x000fc400078feaff */
[----:B-----5:R-:W-:Y:S01]  /*0120*/  MOV R69, UR4 ;  /* 0x0000000400457c02 */ /* 0x020fe20008000f00 */
[----:B----4-:R-:W-:Y:S08]  /*0130*/  BRA.U !UP0, `(.L_x_1) ;  /* 0x0000000108647547 */ /* 0x010ff0000b800000 */
[C---:B------:R-:W-:Y:S02]  /*0140*/  ISETP.GE.U32.AND P1, PT, R68.reuse, 0x100, PT ;  /* 0x000001004400780c */ /* 0x040fe40003f26070 */
[----:B------:R-:W-:-:S11]  /*0150*/  ISETP.GE.U32.AND P2, PT, R68, 0x200, PT ;  /* 0x000002004400780c */ /* 0x000fd60003f46070 */
[----:B------:R-:W0:Y:S08]  /*0160*/  @P1 LDC.64 R2, c[0x0][0x3d0] ;  /* 0x0000f400ff021b82 */ /* 0x000e300000000a00 */
[----:B------:R-:W1:Y:S08]  /*0170*/  @P1 LDC.64 R4, c[0x0][0x438] ;  /* 0x00010e00ff041b82 */ /* 0x000e700000000a00 */
[----:B------:R-:W2:Y:S08]  /*0180*/  @P2 LDC.64 R6, c[0x0][0x3d0] ;  /* 0x0000f400ff062b82 */ /* 0x000eb00000000a00 */
[----:B------:R-:W3:Y:S01]  /*0190*/  @P2 LDC.64 R8, c[0x0][0x438] ;  /* 0x00010e00ff082b82 */ /* 0x000ee20000000a00 */
[----:B0-----:R-:W-:-:S05]  /*01a0*/  @P1 IMAD.WIDE.U32 R2, R11, 0x10, R2 ;  /* 0x000000100b021825 */ /* 0x001fca00078e0002 */
[----:B------:R0:W5:Y:S01]  /*01b0*/  @P1 LDG.E.128 R48, desc[UR6][R2.64] ;  /* 0x0000000602301981 */ /* 0x000162000c1e1d00 */
[C---:B-1----:R-:W-:Y:S01]  /*01c0*/  @P1 IMAD.WIDE.U32 R4, R11.reuse, 0x10, R4 ;  /* 0x000000100b041825 */ /* 0x042fe200078e0004 */
[----:B------:R-:W-:-:S04]  /*01d0*/  @P1 LOP3.LUT R11, R11, 0x100, RZ, 0xfc, !PT ;  /* 0x000001000b0b1812 */ /* 0x000fc800078efcff */
[----:B------:R0:W5:Y:S01]  /*01e0*/  @P1 LD.E.128 R44, desc[UR6][R4.64] ;  /* 0x00000006042c1980 */ /* 0x000162000c101d00 */
[----:B--2---:R-:W-:-:S05]  /*01f0*/  @P2 IMAD.WIDE.U32 R6, R11, 0x10, R6 ;  /* 0x000000100b062825 */ /* 0x004fca00078e0006 */
[----:B------:R0:W5:Y:S01]  /*0200*/  @P2 LDG.E.128 R40, desc[UR6][R6.64] ;  /* 0x0000000606282981 */ /* 0x000162000c1e1d00 */
[----:B---3--:R-:W-:-:S05]  /*0210*/  @P2 IMAD.WIDE.U32 R8, R11, 0x10, R8 ;  /* 0x000000100b082825 */ /* 0x008fca00078e0008 */
[----:B------:R0:W5:Y:S01]  /*0220*/  @P2 LD.E.128 R36, desc[UR6][R8.64] ;  /* 0x0000000608242980 */ /* 0x000162000c101d00 */
[----:B------:R-:W-:Y:S02]  /*0230*/  ISETP.GE.U32.AND P1, PT, R68, 0x300, PT ;  /* 0x000003004400780c */ /* 0x000fe40003f26070 */
[----:B------:R-:W-:-:S11]  /*0240*/  @P2 IADD3 R11, PT, PT, R11, 0x100, RZ ;  /* 0x000001000b0b2810 */ /* 0x000fd60007ffe0ff */
[----:B0-----:R-:W-:Y:S05]  /*0250*/  @!P1 BRA `(.L_x_2) ;  /* 0x0000000000749947 */ /* 0x001fea0003800000 */
[----:B------:R-:W0:Y:S08]  /*0260*/  LDC.64 R32, c[0x0][0x3d0] ;  /* 0x0000f400ff207b82 */ /* 0x000e300000000a00 */
[----:B------:R-:W1:Y:S01]  /*0270*/  LDC.64 R28, c[0x0][0x438] ;  /* 0x00010e00ff1c7b82 */ /* 0x000e620000000a00 */
[----:B0-----:R-:W-:-:S06]  /*0280*/  IMAD.WIDE.U32 R32, R11, 0x10, R32 ;  /* 0x000000100b207825 */ /* 0x001fcc00078e0020 */
[----:B------:R-:W5:Y:S01]  /*0290*/  LDG.E.128 R32, desc[UR6][R32.64] ;  /* 0x0000000620207981 */ /* 0x000f62000c1e1d00 */
[----:B-1----:R-:W-:-:S06]  /*02a0*/  IMAD.WIDE.U32 R28, R11, 0x10, R28 ;  /* 0x000000100b1c7825 */ /* 0x002fcc00078e001c */
[----:B------:R-:W5:Y:S01]  /*02b0*/  LD.E.128 R28, desc[UR6][R28.64] ;  /* 0x000000061c1c7980 */ /* 0x000f62000c101d00 */
[----:B------:R-:W-:Y:S05]  /*02c0*/  BRA `(.L_x_2) ;  /* 0x0000000000587947 */ /* 0x000fea0003800000 */
.L_x_1:
[C---:B------:R-:W-:Y:S02]  /*02d0*/  ISETP.GE.U32.AND P1, PT, R68.reuse, 0x100, PT ;  /* 0x000001004400780c */ /* 0x040fe40003f26070 */
[C---:B------:R-:W-:Y:S02]  /*02e0*/  ISETP.GE.U32.AND P2, PT, R68.reuse, 0x200, PT ;  /* 0x000002004400780c */ /* 0x040fe40003f46070 */
[----:B------:R-:W-:-:S09]  /*02f0*/  ISETP.GE.U32.AND P3, PT, R68, 0x300, PT ;  /* 0x000003004400780c */ /* 0x000fd20003f66070 */
[----:B------:R-:W0:Y:S08]  /*0300*/  @P1 LDC.64 R2, c[0x0][0x3d0] ;  /* 0x0000f400ff021b82 */ /* 0x000e300000000a00 */
[----:B------:R-:W1:Y:S08]  /*0310*/  @P2 LDC.64 R6, c[0x0][0x3d0] ;  /* 0x0000f400ff062b82 */ /* 0x000e700000000a00 */
[----:B------:R-:W2:Y:S01]  /*0320*/  @P3 LDC.64 R8, c[0x0][0x3d0] ;  /* 0x0000f400ff083b82 */ /* 0x000ea20000000a00 */
[C---:B0-----:R-:W-:Y:S01]  /*0330*/  @P1 IMAD.WIDE.U32 R4, R11.reuse, 0x10, R2 ;  /* 0x000000100b041825 */ /* 0x041fe200078e0002 */
[----:B------:R-:W-:-:S04]  /*0340*/  @P1 LOP3.LUT R11, R11, 0x100, RZ, 0xfc, !PT ;  /* 0x000001000b0b1812 */ /* 0x000fc800078efcff */
[----:B------:R0:W5:Y:S01]  /*0350*/  @P1 LDG.E.128 R48, desc[UR6][R4.64] ;  /* 0x0000000604301981 */ /* 0x000162000c1e1d00 */
[C---:B-1----:R-:W-:Y:S01]  /*0360*/  @P2 IMAD.WIDE.U32 R6, R11.reuse, 0x10, R6 ;  /* 0x000000100b062825 */ /* 0x042fe200078e0006 */
[----:B------:R-:W-:-:S04]  /*0370*/  @P2 IADD3 R11, PT, PT, R11, 0x100, RZ ;  /* 0x000001000b0b2810 */ /* 0x000fc80007ffe0ff */
[----:B------:R0:W5:Y:S01]  /*0380*/  @P2 LDG.E.128 R40, desc[UR6][R6.64] ;  /* 0x0000000606282981 */ /* 0x000162000c1e1d00 */
[----:B--2---:R-:W-:-:S05]  /*0390*/  @P3 IMAD.WIDE.U32 R2, R11, 0x10, R8 ;  /* 0x000000100b023825 */ /* 0x004fca00078e0008 */
[----:B------:R0:W5:Y:S01]  /*03a0*/  @P3 LDG.E.128 R32, desc[UR6][R2.64] ;  /* 0x0000000602203981 */ /* 0x000162000c1e1d00 */
[----:B------:R-:W-:Y:S01]  /*03b0*/  HFMA2 R38, -RZ, RZ, 0, 0 ;  /* 0x00000000ff267431 */ /* 0x000fe200000001ff */
[----:B------:R-:W-:Y:S01]  /*03c0*/  CS2R R36, SRZ ;  /* 0x0000000000247805 */ /* 0x000fe2000001ff00 */
[----:B------:R-:W-:Y:S01]  /*03d0*/  IMAD.MOV.U32 R46, RZ, RZ, RZ ;  /* 0x000000ffff2e7224 */ /* 0x000fe200078e00ff */
[----:B------:R-:W-:Y:S02]  /*03e0*/  CS2R R44, SRZ ;  /* 0x00000000002c7805 */ /* 0x000fe4000001ff00 */
[----:B------:R-:W-:Y:S02]  /*03f0*/  @P3 CS2R R30, SRZ ;  /* 0x00000000001e3805 */ /* 0x000fe4000001ff00 */
[----:B------:R-:W-:Y:S02]  /*0400*/  @P3 CS2R R28, SRZ ;  /* 0x00000000001c3805 */ /* 0x000fe4000001ff00 */
[----:B------:R-:W-:-:S02]  /*0410*/  @P1 MOV R47, RZ ;  /* 0x000000ff002f1202 */ /* 0x000fc40000000f00 */
[----:B0-----:R-:W-:-:S07]  /*0420*/  @P2 MOV R39, RZ ;  /* 0x000000ff00272202 */ /* 0x001fce0000000f00 */
.L_x_2:
[----:B------:R-:W-:Y:S05]  /*0430*/  BSYNC.RECONVERGENT B0 ;  /* 0x0000000000007941 */ /* 0x000fea0003800200 */
.L_x_0:
[----:B------:R-:W0:Y:S02]  /*0440*/  LDCU UR4, c[0x0][0x384] ;  /* 0x00007080ff0477ac */ /* 0x000e240008000800 */
[----:B0-----:R-:W-:-:S13]  /*0450*/  ISETP.GE.AND P1, PT, R69, UR4, PT ;  /* 0x0000000445007c0c */ /* 0x001fda000bf26270 */
[----:B------:R-:W-:Y:S05]  /*0460*/  @P1 EXIT ;  /* 0x000000000000194d */ /* 0x000fea0003800000 */
[----:B------:R-:W-:Y:S01]  /*0470*/  SHF.R.S32.HI R0, RZ, 0x3, R0 ;  /* 0x00000003ff007819 */ /* 0x000fe20000011400 */
[----:B------:R-:W-:Y:S01]  /*0480*/  UPLOP3.LUT UP1, UPT, UPT, UPT, UPT, 0x40, 0x4 ;  /* 0x000000000004789c */ /* 0x000fe20003f2e870 */
[----:B------:R-:W-:Y:S01]  /*0490*/  LOP3.LUT R3, R10, 0xe0, RZ, 0xc0, !PT ;  /* 0x000000e00a037812 */ /* 0x000fe200078ec0ff */
[----:B------:R-:W0:Y:S01]  /*04a0*/  LDCU UR10, c[0x0][0x388] ;  /* 0x00007100ff0a77ac */ /* 0x000e220008000800 */
[C---:B------:R-:W-:Y:S02]  /*04b0*/  LOP3.LUT R2, R0.reuse, 0xff, RZ, 0xc0, !PT ;  /* 0x000000ff00027812 */ /* 0x040fe400078ec0ff */
[----:B------:R-:W-:Y:S01]  /*04c0*/  LOP3.LUT R0, R0, 0xffffff00, RZ, 0xc0, !PT ;  /* 0xffffff0000007812 */ /* 0x000fe200078ec0ff */
[----:B------:R-:W1:Y:S01]  /*04d0*/  LDCU.U8 UR8, c[0x0][0x410] ;  /* 0x00008200ff0877ac */ /* 0x000e620008000000 */
[----:B------:R-:W-:Y:S02]  /*04e0*/  VIADDMNMX R3, R2, -R3, RZ, !PT ;  /* 0x8000000302037246 */ /* 0x000fe400078001ff */
[----:B------:R-:W-:Y:S01]  /*04f0*/  SHF.L.U32 R4, R10, 0x5, RZ ;  /* 0x000000050a047819 */ /* 0x000fe200000006ff */
[----:B------:R-:W2:Y:S01]  /*0500*/  LDCU UR9, c[0x0][0x400] ;  /* 0x00008000ff0977ac */ /* 0x000ea20008000800 */
[----:B------:R-:W-:-:S02]  /*0510*/  VIMNMX R3, PT, PT, R3, 0x20, PT ;  /* 0x0000002003037848 */ /* 0x000fc40003fe0100 */
[----:B------:R-:W-:Y:S01]  /*0520*/  LOP3.LUT R5, R4, 0x3e0, RZ, 0xc0, !PT ;  /* 0x000003e004057812 */ /* 0x000fe200078ec0ff */
[----:B------:R-:W3:Y:S01]  /*0530*/  LDCU.64 UR12, c[0x0][0x3a0] ;  /* 0x00007400ff0c77ac */ /* 0x000ee20008000a00 */
[----:B------:R-:W-:Y:S02]  /*0540*/  LEA R3, R3, R0, 0x3 ;  /* 0x0000000003037211 */ /* 0x000fe400078e18ff */
[----:B------:R-:W-:Y:S01]  /*0550*/  VIADDMNMX R5, R2, -R5, RZ, !PT ;  /* 0x8000000502057246 */ /* 0x000fe200078001ff */
[----:B------:R-:W4:Y:S01]  /*0560*/  LDCU.64 UR14, c[0x0][0x3e0] ;  /* 0x00007c00ff0e77ac */ /* 0x000f220008000a00 */
[----:B------:R-:W-:Y:S02]  /*0570*/  I2FP.F32.U32 R3, R3 ;  /* 0x0000000300037245 */ /* 0x000fe40000201000 */
[----:B------:R-:W-:Y:S02]  /*0580*/  VIMNMX R5, PT, PT, R5, 0x20, PT ;  /* 0x0000002005057848 */ /* 0x000fe40003fe0100 */
[----:B------:R0:W0:Y:S01]  /*0590*/  MUFU.RCP R20, R3 ;  /* 0x0000000300147308 */ /* 0x0000220000001000 */
[----:B------:R-:W-:-:S02]  /*05a0*/  ISETP.NE.U32.AND P1, PT, R12, RZ, PT ;  /* 0x000000ff0c00720c */ /* 0x000fc40003f25070 */
[----:B------:R-:W-:Y:S01]  /*05b0*/  IMAD R67, R5, 0x8, R0 ;  /* 0x0000000805437824 */ /* 0x000fe200078e0200 */
[----:B-----5:R-:W-:Y:S02]  /*05c0*/  PRMT R66, R31, 0x7632, R66 ;  /* 0x000076321f427816 */ /* 0x020fe40000000042 */
[----:B------:R-:W-:Y:S02]  /*05d0*/  ISETP.NE.AND.EX P1, PT, R13, RZ, PT, P1 ;  /* 0x000000ff0d00720c */ /* 0x000fe40003f25310 */
[----:B------:R-:W-:Y:S02]  /*05e0*/  PRMT R65, R35, 0x7632, R65 ;  /* 0x0000763223417816 */ /* 0x000fe40000000041 */
[----:B------:R-:W-:Y:S02]  /*05f0*/  PRMT R64, R30, 0x7632, R64 ;  /* 0x000076321e407816 */ /* 0x000fe40000000040 */
[----:B------:R-:W-:Y:S02]  /*0600*/  PRMT R63, R34, 0x7632, R63 ;  /* 0x00007632223f7816 */ /* 0x000fe4000000003f */
[----:B------:R-:W-:-:S02]  /*0610*/  PRMT R62, R29, 0x7632, R62 ;  /* 0x000076321d3e7816 */ /* 0x000fc4000000003e */
[----:B------:R-:W-:Y:S02]  /*0620*/  PRMT R61, R33, 0x7632, R61 ;  /* 0x00007632213d7816 */ /* 0x000fe4000000003d */
[----:B------:R-:W-:Y:S02]  /*0630*/  PRMT R60, R28, 0x7632, R60 ;  /* 0x000076321c3c7816 */ /* 0x000fe4000000003c */
        /* <DEDUP_REMOVED lines=16> */
[----:B01234-:R-:W-:-:S07]  /*0740*/  PRMT R2, R48, 0x7632, R2 ;  /* 0x0000763230027816 */ /* 0x01ffce0000000002 */
.L_x_28:
[----:B------:R-:W0:Y:S02]  /*0750*/  @P1 LDC.64 R52, c[0x0][0x3e0] ;  /* 0x0000f800ff341b82 */ /* 0x000e240000000a00 */
[----:B0-----:R-:W-:-:S06]  /*0760*/  @P1 IMAD.WIDE R52, R69, 0x2, R52 ;  /* 0x0000000245341825 */ /* 0x001fcc00078e0234 */
[----:B------:R-:W2:Y:S01]  /*0770*/  @P1 LDG.E.U16 R52, desc[UR6][R52.64] ;  /* 0x0000000634341981 */ /* 0x000ea2000c1e1500 */
[----:B------:R-:W-:Y:S01]  /*0780*/  IMAD R0, R69, UR10, RZ ;  /* 0x0000000a45007c24 */ /* 0x000fe2000f8e02ff */
[----:B------:R-:W-:Y:S01]  /*0790*/  ISETP.GE.U32.AND P2, PT, R68, 0x100, PT ;  /* 0x000001004400780c */ /* 0x000fe20003f46070 */
[----:B------:R-:W-:Y:S01]  /*07a0*/  HFMA2 R79, -RZ, RZ, 1.875, 0 ;  /* 0x3f800000ff4f7431 */ /* 0x000fe200000001ff */
[----:B------:R-:W0:Y:S01]  /*07b0*/  S2R R78, SR_TID.X ;  /* 0x00000000004e7919 */ /* 0x000e220000002100 */
[----:B------:R-:W-:Y:S01]  /*07c0*/  BSSY.RECONVERGENT B0, `(.L_x_3) ;  /* 0x000006a000007945 */ /* 0x000fe20003800200 */
[----:B------:R-:W-:-:S04]  /*07d0*/  SHF.R.S32.HI R55, RZ, 0x1f, R0 ;  /* 0x0000001fff377819 */ /* 0x000fc80000011400 */
[----:B------:R-:W-:-:S04]  /*07e0*/  LEA.HI R55, R55, R0, RZ, 0x3 ;  /* 0x0000000037377211 */ /* 0x000fc800078f18ff */
[----:B0-----:R-:W-:-:S04]  /*07f0*/  LEA.HI.SX32 R0, R55, R78, 0x1d ;  /* 0x0000004e37007211 */ /* 0x001fc800078feaff */
[----:B------:R-:W-:Y:S02]  /*0800*/  MOV R81, R0 ;  /* 0x0000000000517202 */ /* 0x000fe40000000f00 */
[----:B--2---:R-:W-:Y:S01]  /*0810*/  @P1 SHF.L.U32 R79, R52, 0x10, RZ ;  /* 0x00000010344f1819 */ /* 0x004fe200000006ff */
[----:B------:R-:W-:Y:S06]  /*0820*/  @!P2 BRA `(.L_x_4) ;  /* 0x00000004008ca947 */ /* 0x000fec0003800000 */
[----:B------:R-:W0:Y:S02]  /*0830*/  LDC.64 R52, c[0x0][0x390] ;  /* 0x0000e400ff347b82 */ /* 0x000e240000000a00 */
[----:B0-----:R-:W-:-:S06]  /*0840*/  IMAD.WIDE.U32 R52, R0, 0x10, R52 ;  /* 0x0000001000347825 */ /* 0x001fcc00078e0034 */
[----:B------:R-:W5:Y:S01]  /*0850*/  LDG.E.128 R52, desc[UR6][R52.64] ;  /* 0x0000000634347981 */ /* 0x000f62000c1e1d00 */
[----:B------:R-:W-:-:S04]  /*0860*/  UISETP.NE.U32.AND UP0, UPT, UR12, URZ, UPT ;  /* 0x000000ff0c00728c */ /* 0x000fc8000bf05070 */
[----:B------:R-:W-:-:S09]  /*0870*/  UISETP.NE.AND.EX UP0, UPT, UR13, URZ, UPT, UP0 ;  /* 0x000000ff0d00728c */ /* 0x000fd2000bf05300 */
[----:B------:R-:W-:Y:S05]  /*0880*/  BRA.U !UP0, `(.L_x_5) ;  /* 0x0000000108a07547 */ /* 0x000fea000b800000 */
[----:B------:R-:W0:Y:S02]  /*0890*/  LDC.64 R24, c[0x0][0x3a0] ;  /* 0x0000e800ff187b82 */ /* 0x000e240000000a00 */
[----:B0-----:R-:W-:-:S06]  /*08a0*/  IMAD.WIDE.U32 R24, R0, 0x10, R24 ;  /* 0x0000001000187825 */ /* 0x001fcc00078e0018 */
[----:B------:R-:W2:Y:S01]  /*08b0*/  LDG.E.128 R24, desc[UR6][R24.64] ;  /* 0x0000000618187981 */ /* 0x000ea2000c1e1d00 */
[C---:B-----5:R-:W-:Y:S02]  /*08c0*/  SHF.L.U32 R70, R52.reuse, 0x10, RZ ;  /* 0x0000001034467819 */ /* 0x060fe400000006ff */
[C---:B------:R-:W-:Y:S02]  /*08d0*/  SHF.L.U32 R72, R53.reuse, 0x10, RZ ;  /* 0x0000001035487819 */ /* 0x040fe400000006ff */
[----:B------:R-:W-:Y:S02]  /*08e0*/  PRMT R53, R53, 0x7632, R53 ;  /* 0x0000763235357816 */ /* 0x000fe40000000035 */
[----:B------:R-:W-:Y:S02]  /*08f0*/  PRMT R52, R52, 0x7632, R52 ;  /* 0x0000763234347816 */ /* 0x000fe40000000034 */
[----:B------:R-:W-:Y:S02]  /*0900*/  SHF.L.U32 R74, R53, 0x10, RZ ;  /* 0x00000010354a7819 */ /* 0x000fe400000006ff */
[----:B------:R-:W-:-:S02]  /*0910*/  SHF.L.U32 R52, R52, 0x10, RZ ;  /* 0x0000001034347819 */ /* 0x000fc400000006ff */
[----:B--2---:R-:W-:Y:S01]  /*0920*/  SHF.L.U32 R15, R25, 0x10, RZ ;  /* 0x00000010190f7819 */ /* 0x004fe200000006ff */
[----:B------:R-:W-:Y:S01]  /*0930*/  IMAD.U32 R17, R24, 0x10000, RZ ;  /* 0x0001000018117824 */ /* 0x000fe200078e00ff */
[C---:B------:R-:W-:Y:S01]  /*0940*/  SHF.L.U32 R11, R27.reuse, 0x10, RZ ;  /* 0x000000101b0b7819 */ /* 0x040fe200000006ff */
[----:B------:R-:W-:Y:S01]  /*0950*/  IMAD.U32 R13, R26, 0x10000, RZ ;  /* 0x000100001a0d7824 */ /* 0x000fe200078e00ff */
[----:B------:R-:W-:Y:S01]  /*0960*/  PRMT R27, R27, 0x7632, R27 ;  /* 0x000076321b1b7816 */ /* 0x000fe2000000001b */
[-C--:B------:R-:W-:Y:S01]  /*0970*/  FFMA.FTZ R17, R70, R79.reuse, R17 ;  /* 0x0000004f46117223 */ /* 0x080fe20000010011 */
[-C--:B------:R-:W-:Y:S01]  /*0980*/  FFMA.FTZ R15, R72, R79.reuse, R15 ;  /* 0x0000004f480f7223 */ /* 0x080fe2000001000f */
[----:B------:R-:W-:Y:S02]  /*0990*/  SHF.L.U32 R70, R54, 0x10, RZ ;  /* 0x0000001036467819 */ /* 0x000fe400000006ff */
[C---:B------:R-:W-:Y:S02]  /*09a0*/  SHF.L.U32 R72, R55.reuse, 0x10, RZ ;  /* 0x0000001037487819 */ /* 0x040fe400000006ff */
[----:B------:R-:W-:Y:S01]  /*09b0*/  PRMT R55, R55, 0x7632, R55 ;  /* 0x0000763237377816 */ /* 0x000fe20000000037 */
[-C--:B------:R-:W-:Y:S01]  /*09c0*/  FFMA.FTZ R13, R70, R79.reuse, R13 ;  /* 0x0000004f460d7223 */ /* 0x080fe2000001000d */
[----:B------:R-:W-:Y:S01]  /*09d0*/  PRMT R25, R25, 0x7632, R25 ;  /* 0x0000763219197816 */ /* 0x000fe20000000019 */
[----:B------:R-:W-:Y:S01]  /*09e0*/  FFMA.FTZ R11, R72, R79, R11 ;  /* 0x0000004f480b7223 */ /* 0x000fe2000001000b */
[----:B------:R-:W-:Y:S01]  /*09f0*/  PRMT R54, R54, 0x7632, R54 ;  /* 0x0000763236367816 */ /* 0x000fe20000000036 */
[----:B------:R-:W-:Y:S01]  /*0a00*/  IMAD.U32 R70, R55, 0x10000, RZ ;  /* 0x0001000037467824 */ /* 0x000fe200078e00ff */
[----:B------:R-:W-:-:S02]  /*0a10*/  PRMT R24, R24, 0x7632, R24 ;  /* 0x0000763218187816 */ /* 0x000fc40000000018 */
[----:B------:R-:W-:Y:S02]  /*0a20*/  PRMT R26, R26, 0x7632, R26 ;  /* 0x000076321a1a7816 */ /* 0x000fe4000000001a */
[----:B------:R-:W-:Y:S02]  /*0a30*/  SHF.L.U32 R55, R27, 0x10, RZ ;  /* 0x000000101b377819 */ /* 0x000fe400000006ff */
[----:B------:R-:W-:Y:S02]  /*0a40*/  SHF.L.U32 R27, R25, 0x10, RZ ;  /* 0x00000010191b7819 */ /* 0x000fe400000006ff */
[----:B------:R-:W-:Y:S01]  /*0a50*/  SHF.L.U32 R54, R54, 0x10, RZ ;  /* 0x0000001036367819 */ /* 0x000fe200000006ff */
[-C--:B------:R-:W-:Y:S01]  /*0a60*/  FFMA.FTZ R70, R70, R79.reuse, R55 ;  /* 0x0000004f46467223 */ /* 0x080fe20000010037 */
[----:B------:R-:W-:Y:S01]  /*0a70*/  SHF.L.U32 R53, R26, 0x10, RZ ;  /* 0x000000101a357819 */ /* 0x000fe200000006ff */
[----:B------:R-:W-:Y:S01]  /*0a80*/  FFMA.FTZ R74, R74, R79, R27 ;  /* 0x0000004f4a4a7223 */ /* 0x000fe2000001001b */
[----:B------:R-:W-:-:S02]  /*0a90*/  SHF.L.U32 R25, R24, 0x10, RZ ;  /* 0x0000001018197819 */ /* 0x000fc400000006ff */
[----:B------:R-:W-:Y:S01]  /*0aa0*/  F2FP.BF16.F32.PACK_AB R27, R70, R11 ;  /* 0x0000000b461b723e */ /* 0x000fe200000010ff */
[-C--:B------:R-:W-:Y:S02]  /*0ab0*/  FFMA.FTZ R72, R54, R79.reuse, R53 ;  /* 0x0000004f36487223 */ /* 0x080fe40000010035 */
[----:B------:R-:W-:Y:S01]  /*0ac0*/  FFMA.FTZ R76, R52, R79, R25 ;  /* 0x0000004f344c7223 */ /* 0x000fe20000010019 */
[----:B------:R-:W-:Y:S02]  /*0ad0*/  F2FP.BF16.F32.PACK_AB R25, R74, R15 ;  /* 0x0000000f4a19723e */ /* 0x000fe400000010ff */
[----:B------:R-:W-:Y:S02]  /*0ae0*/  F2FP.BF16.F32.PACK_AB R26, R72, R13 ;  /* 0x0000000d481a723e */ /* 0x000fe400000010ff */
[----:B------:R-:W-:Y:S01]  /*0af0*/  F2FP.BF16.F32.PACK_AB R24, R76, R17 ;  /* 0x000000114c18723e */ /* 0x000fe200000010ff */
[----:B------:R-:W-:Y:S06]  /*0b00*/  BRA `(.L_x_6) ;  /* 0x0000000000c47947 */ /* 0x000fec0003800000 */
.L_x_5:
[----:B------:R-:W-:-:S04]  /*0b10*/  UISETP.NE.U32.AND UP0, UPT, UR14, URZ, UPT ;  /* 0x000000ff0e00728c */ /* 0x000fc8000bf05070 */
[----:B------:R-:W-:-:S06]  /*0b20*/  UISETP.NE.AND.EX UP0, UPT, UR15, URZ, UPT, UP0 ;  /* 0x000000ff0f00728c */ /* 0x000fcc000bf05300 */
[----:B------:R-:W-:-:S13]  /*0b30*/  PLOP3.LUT P1, PT, PT, PT, UP0, 0x80, 0x8 ;  /* 0x000000000008781c */ /* 0x000fda0003f2f008 */
[----:B------:R-:W-:Y:S05]  /*0b40*/  @!P1 BRA `(.L_x_7) ;  /* 0x0000000000649947 */ /* 0x000fea0003800000 */
[----:B-----5:R-:W-:Y:S01]  /*0b50*/  PRMT R11, R52, 0x7632, R11 ;  /* 0x00007632340b7816 */ /* 0x020fe2000000000b */
[C---:B------:R-:W-:Y:S01]  /*0b60*/  IMAD.U32 R24, R53.reuse, 0x10000, RZ ;  /* 0x0001000035187824 */ /* 0x040fe200078e00ff */
[----:B------:R-:W-:Y:S02]  /*0b70*/  PRMT R13, R53, 0x7632, R13 ;  /* 0x00007632350d7816 */ /* 0x000fe4000000000d */
[----:B------:R-:W-:Y:S01]  /*0b80*/  PRMT R25, R54, 0x7632, R25 ;  /* 0x0000763236197816 */ /* 0x000fe20000000019 */
[-C--:B------:R-:W-:Y:S01]  /*0b90*/  FMUL.FTZ R15, R24, R79.reuse ;  /* 0x0000004f180f7220 */ /* 0x080fe20000410000 */
[----:B------:R-:W-:Y:S01]  /*0ba0*/  PRMT R26, R55, 0x7632, R26 ;  /* 0x00007632371a7816 */ /* 0x000fe2000000001a */
[----:B------:R-:W-:Y:S01]  /*0bb0*/  IMAD.U32 R74, R13, 0x10000, RZ ;  /* 0x000100000d4a7824 */ /* 0x000fe200078e00ff */
[----:B------:R-:W-:Y:S02]  /*0bc0*/  SHF.L.U32 R70, R55, 0x10, RZ ;  /* 0x0000001037467819 */ /* 0x000fe400000006ff */
[----:B------:R-:W-:Y:S01]  /*0bd0*/  SHF.L.U32 R52, R52, 0x10, RZ ;  /* 0x0000001034347819 */ /* 0x000fe200000006ff */
[----:B------:R-:W-:Y:S01]  /*0be0*/  FMUL.FTZ R74, R74, R79 ;  /* 0x0000004f4a4a7220 */ /* 0x000fe20000410000 */
[----:B------:R-:W-:-:S02]  /*0bf0*/  SHF.L.U32 R54, R54, 0x10, RZ ;  /* 0x0000001036367819 */ /* 0x000fc400000006ff */
[----:B------:R-:W-:Y:S01]  /*0c00*/  SHF.L.U32 R76, R11, 0x10, RZ ;  /* 0x000000100b4c7819 */ /* 0x000fe200000006ff */
[-C--:B------:R-:W-:Y:S01]  /*0c10*/  FMUL.FTZ R11, R70, R79.reuse ;  /* 0x0000004f460b7220 */ /* 0x080fe20000410000 */
[----:B------:R-:W-:Y:S01]  /*0c20*/  SHF.L.U32 R26, R26, 0x10, RZ ;  /* 0x000000101a1a7819 */ /* 0x000fe200000006ff */
[-C--:B------:R-:W-:Y:S01]  /*0c30*/  FMUL.FTZ R17, R52, R79.reuse ;  /* 0x0000004f34117220 */ /* 0x080fe20000410000 */
[----:B------:R-:W-:Y:S01]  /*0c40*/  SHF.L.U32 R72, R25, 0x10, RZ ;  /* 0x0000001019487819 */ /* 0x000fe200000006ff */
[-C--:B------:R-:W-:Y:S01]  /*0c50*/  FMUL.FTZ R13, R54, R79.reuse ;  /* 0x0000004f360d7220 */ /* 0x080fe20000410000 */
[-C--:B------:R-:W-:Y:S01]  /*0c60*/  FMUL.FTZ R76, R76, R79.reuse ;  /* 0x0000004f4c4c7220 */ /* 0x080fe20000410000 */
[----:B------:R-:W-:Y:S01]  /*0c70*/  FMUL.FTZ R70, R26, R79 ;  /* 0x0000004f1a467220 */ /* 0x000fe20000410000 */
[----:B------:R-:W-:Y:S01]  /*0c80*/  F2FP.BF16.F32.PACK_AB R25, R74, R15 ;  /* 0x0000000f4a19723e */ /* 0x000fe200000010ff */
[----:B------:R-:W-:Y:S02]  /*0c90*/  FMUL.FTZ R72, R72, R79 ;  /* 0x0000004f48487220 */ /* 0x000fe40000410000 */
[----:B------:R-:W-:-:S02]  /*0ca0*/  F2FP.BF16.F32.PACK_AB R24, R76, R17 ;  /* 0x000000114c18723e */ /* 0x000fc400000010ff */
[----:B------:R-:W-:Y:S02]  /*0cb0*/  F2FP.BF16.F32.PACK_AB R27, R70, R11 ;  /* 0x0000000b461b723e */ /* 0x000fe400000010ff */
[----:B------:R-:W-:Y:S01]  /*0cc0*/  F2FP.BF16.F32.PACK_AB R26, R72, R13 ;  /* 0x0000000d481a723e */ /* 0x000fe200000010ff */
[----:B------:R-:W-:Y:S06]  /*0cd0*/  BRA `(.L_x_6) ;  /* 0x0000000000507947 */ /* 0x000fec0003800000 */
.L_x_7:
[C---:B-----5:R-:W-:Y:S02]  /*0ce0*/  SHF.L.U32 R70, R53.reuse, 0x10, RZ ;  /* 0x0000001035467819 */ /* 0x060fe400000006ff */
[----:B------:R-:W-:Y:S02]  /*0cf0*/  PRMT R13, R53, 0x7632, R13 ;  /* 0x00007632350d7816 */ /* 0x000fe4000000000d */
[----:B------:R-:W-:Y:S01]  /*0d00*/  PRMT R11, R52, 0x7632, R11 ;  /* 0x00007632340b7816 */ /* 0x000fe2000000000b */
[-C--:B------:R-:W-:Y:S01]  /*0d10*/  FMUL.FTZ R15, R70, R79.reuse ;  /* 0x0000004f460f7220 */ /* 0x080fe20000410000 */
[----:B------:R-:W-:Y:S01]  /*0d20*/  PRMT R53, R54, 0x7632, R53 ;  /* 0x0000763236357816 */ /* 0x000fe20000000035 */
[----:B------:R-:W-:Y:S01]  /*0d30*/  IMAD.U32 R74, R13, 0x10000, RZ ;  /* 0x000100000d4a7824 */ /* 0x000fe200078e00ff */
[----:B------:R-:W-:Y:S02]  /*0d40*/  PRMT R81, R55, 0x7632, R81 ;  /* 0x0000763237517816 */ /* 0x000fe40000000051 */
        /* <DEDUP_REMOVED lines=9> */
[----:B------:R-:W-:Y:S01]  /*0de0*/  SHF.L.U32 R70, R81, 0x10, RZ ;  /* 0x0000001051467819 */ /* 0x000fe200000006ff */
[-C--:B------:R-:W-:Y:S02]  /*0df0*/  FMUL.FTZ R76, R76, R79.reuse ;  /* 0x0000004f4c4c7220 */ /* 0x080fe40000410000 */
[-C--:B------:R-:W-:Y:S02]  /*0e00*/  FMUL.FTZ R72, R72, R79.reuse ;  /* 0x0000004f48487220 */ /* 0x080fe40000410000 */
[----:B------:R-:W-:-:S07]  /*0e10*/  FMUL.FTZ R70, R70, R79 ;  /* 0x0000004f46467220 */ /* 0x000fce0000410000 */
.L_x_6:
[----:B------:R-:W0:Y:S01]  /*0e20*/  @P0 LDC.64 R52, c[0x0][0x3a8] ;  /* 0x0000ea00ff340b82 */ /* 0x000e220000000a00 */
[C---:B------:R-:W-:Y:S01]  /*0e30*/  IADD3 R81, PT, PT, R0.reuse, 0x100, RZ ;  /* 0x0000010000517810 */ /* 0x040fe20007ffe0ff */
[----:B0-----:R-:W-:-:S05]  /*0e40*/  @P0 IMAD.WIDE.U32 R52, R0, 0x10, R52 ;  /* 0x0000001000340825 */ /* 0x001fca00078e0034 */
[----:B------:R0:W-:Y:S02]  /*0e50*/  @P0 STG.E.128 desc[UR6][R52.64], R24 ;  /* 0x0000001834000986 */ /* 0x0001e4000c101d06 */
.L_x_4:
[----:B------:R-:W-:Y:S05]  /*0e60*/  BSYNC.RECONVERGENT B0 ;  /* 0x0000000000007941 */ /* 0x000fea0003800200 */
.L_x_3:
[----:B------:R-:W-:Y:S01]  /*0e70*/  ISETP.GE.U32.AND P3, PT, R68, 0x200, PT ;  /* 0x000002004400780c */ /* 0x000fe20003f66070 */
[----:B------:R-:W-:-:S12]  /*0e80*/  BSSY.RECONVERGENT B0, `(.L_x_8) ;  /* 0x0000064000007945 */ /* 0x000fd80003800200 */
[----:B------:R-:W-:Y:S05]  /*0e90*/  @!P3 BRA `(.L_x_9) ;  /* 0x000000040088b947 */ /* 0x000fea0003800000 */
[----:B0-----:R-:W0:Y:S02]  /*0ea0*/  LDC.64 R52, c[0x0][0x390] ;  /* 0x0000e400ff347b82 */ /* 0x001e240000000a00 */
        /* <DEDUP_REMOVED lines=12> */
[----:B------:R-:W-:-:S03]  /*0f70*/  SHF.L.U32 R84, R53, 0x10, RZ ;  /* 0x0000001035547819 */ /* 0x000fc600000006ff */
[----:B------:R-:W-:Y:S02]  /*0f80*/  IMAD.U32 R52, R52, 0x10000, RZ ;  /* 0x0001000034347824 */ /* 0x000fe400078e00ff */
[----:B--2---:R-:W-:Y:S01]  /*0f90*/  IMAD.U32 R9, R24, 0x10000, RZ ;  /* 0x0001000018097824 */ /* 0x004fe200078e00ff */
[----:B------:R-:W-:Y:S02]  /*0fa0*/  SHF.L.U32 R7, R25, 0x10, RZ ;  /* 0x0000001019077819 */ /* 0x000fe400000006ff */
[----:B------:R-:W-:Y:S01]  /*0fb0*/  SHF.L.U32 R5, R26, 0x10, RZ ;  /* 0x000000101a057819 */ /* 0x000fe200000006ff */
[-C--:B------:R-:W-:Y:S01]  /*0fc0*/  FFMA.FTZ R9, R80, R79.reuse, R9 ;  /* 0x0000004f50097223 */ /* 0x080fe20000010009 */
[----:B------:R-:W-:Y:S01]  /*0fd0*/  SHF.L.U32 R80, R54, 0x10, RZ ;  /* 0x0000001036507819 */ /* 0x000fe200000006ff */
[-C--:B------:R-:W-:Y:S01]  /*0fe0*/  FFMA.FTZ R7, R82, R79.reuse, R7 ;  /* 0x0000004f52077223 */ /* 0x080fe20000010007 */
[----:B------:R-:W-:Y:S02]  /*0ff0*/  SHF.L.U32 R82, R55, 0x10, RZ ;  /* 0x0000001037527819 */ /* 0x000fe400000006ff */
[----:B------:R-:W-:Y:S01]  /*1000*/  SHF.L.U32 R3, R27, 0x10, RZ ;  /* 0x000000101b037819 */ /* 0x000fe200000006ff */
[----:B------:R-:W-:Y:S01]  /*1010*/  FFMA.FTZ R5, R80, R79, R5 ;  /* 0x0000004f50057223 */ /* 0x000fe20000010005 */
[----:B------:R-:W-:-:S02]  /*1020*/  PRMT R55, R55, 0x7632, R55 ;  /* 0x0000763237377816 */ /* 0x000fc40000000037 */
[----:B------:R-:W-:Y:S01]  /*1030*/  PRMT R25, R25, 0x7632, R25 ;  /* 0x0000763219197816 */ /* 0x000fe20000000019 */
[----:B------:R-:W-:Y:S01]  /*1040*/  FFMA.FTZ R3, R82, R79, R3 ;  /* 0x0000004f52037223 */ /* 0x000fe20000010003 */
[----:B------:R-:W-:Y:S02]  /*1050*/  PRMT R27, R27, 0x7632, R27 ;  /* 0x000076321b1b7816 */ /* 0x000fe4000000001b */
[----:B------:R-:W-:Y:S02]  /*1060*/  PRMT R54, R54, 0x7632, R54 ;  /* 0x0000763236367816 */ /* 0x000fe40000000036 */
[----:B------:R-:W-:Y:S02]  /*1070*/  PRMT R24, R24, 0x7632, R24 ;  /* 0x0000763218187816 */ /* 0x000fe40000000018 */
[----:B------:R-:W-:Y:S02]  /*1080*/  PRMT R26, R26, 0x7632, R26 ;  /* 0x000076321a1a7816 */ /* 0x000fe4000000001a */
[----:B------:R-:W-:-:S02]  /*1090*/  SHF.L.U32 R80, R55, 0x10, RZ ;  /* 0x0000001037507819 */ /* 0x000fc400000006ff */
[----:B------:R-:W-:Y:S01]  /*10a0*/  SHF.L.U32 R55, R27, 0x10, RZ ;  /* 0x000000101b377819 */ /* 0x000fe200000006ff */
[----:B------:R-:W-:Y:S01]  /*10b0*/  IMAD.U32 R27, R25, 0x10000, RZ ;  /* 0x00010000191b7824 */ /* 0x000fe200078e00ff */
[----:B------:R-:W-:Y:S02]  /*10c0*/  SHF.L.U32 R54, R54, 0x10, RZ ;  /* 0x0000001036367819 */ /* 0x000fe400000006ff */
[----:B------:R-:W-:Y:S01]  /*10d0*/  SHF.L.U32 R53, R26, 0x10, RZ ;  /* 0x000000101a357819 */ /* 0x000fe200000006ff */
[-C--:B------:R-:W-:Y:S01]  /*10e0*/  FFMA.FTZ R80, R80, R79.reuse, R55 ;  /* 0x0000004f50507223 */ /* 0x080fe20000010037 */
[----:B------:R-:W-:Y:S01]  /*10f0*/  SHF.L.U32 R25, R24, 0x10, RZ ;  /* 0x0000001018197819 */ /* 0x000fe200000006ff */
[-C--:B------:R-:W-:Y:S02]  /*1100*/  FFMA.FTZ R84, R84, R79.reuse, R27 ;  /* 0x0000004f54547223 */ /* 0x080fe4000001001b */
[----:B------:R-:W-:Y:S01]  /*1110*/  FFMA.FTZ R82, R54, R79, R53 ;  /* 0x0000004f36527223 */ /* 0x000fe20000010035 */
[----:B------:R-:W-:Y:S01]  /*1120*/  F2FP.BF16.F32.PACK_AB R27, R80, R3 ;  /* 0x00000003501b723e */ /* 0x000fe200000010ff */
[----:B------:R-:W-:Y:S01]  /*1130*/  FFMA.FTZ R86, R52, R79, R25 ;  /* 0x0000004f34567223 */ /* 0x000fe20000010019 */
[----:B------:R-:W-:-:S02]  /*1140*/  F2FP.BF16.F32.PACK_AB R25, R84, R7 ;  /* 0x000000075419723e */ /* 0x000fc400000010ff */
[----:B------:R-:W-:Y:S02]  /*1150*/  F2FP.BF16.F32.PACK_AB R26, R82, R5 ;  /* 0x00000005521a723e */ /* 0x000fe400000010ff */
[----:B------:R-:W-:Y:S01]  /*1160*/  F2FP.BF16.F32.PACK_AB R24, R86, R9 ;  /* 0x000000095618723e */ /* 0x000fe200000010ff */
[----:B------:R-:W-:Y:S06]  /*1170*/  BRA `(.L_x_11) ;  /* 0x0000000000c07947 */ /* 0x000fec0003800000 */
.L_x_10:
[----:B------:R-:W-:-:S04]  /*1180*/  UISETP.NE.U32.AND UP0, UPT, UR14, URZ, UPT ;  /* 0x000000ff0e00728c */ /* 0x000fc8000bf05070 */
[----:B------:R-:W-:-:S09]  /*1190*/  UISETP.NE.AND.EX UP0, UPT, UR15, URZ, UPT, UP0 ;  /* 0x000000ff0f00728c */ /* 0x000fd2000bf05300 */
[----:B------:R-:W-:Y:S05]  /*11a0*/  BRA.U UP0, `(.L_x_12) ;  /* 0x0000000100547547 */ /* 0x000fea000b800000 */
[C---:B-----5:R-:W-:Y:S02]  /*11b0*/  SHF.L.U32 R80, R53.reuse, 0x10, RZ ;  /* 0x0000001035507819 */ /* 0x060fe400000006ff */
[----:B------:R-:W-:Y:S02]  /*11c0*/  PRMT R5, R53, 0x7632, R5 ;  /* 0x0000763235057816 */ /* 0x000fe40000000005 */
[----:B------:R-:W-:Y:S01]  /*11d0*/  PRMT R3, R52, 0x7632, R3 ;  /* 0x0000763234037816 */ /* 0x000fe20000000003 */
[----:B------:R-:W-:Y:S01]  /*11e0*/  FMUL.FTZ R7, R80, R79 ;  /* 0x0000004f50077220 */ /* 0x000fe20000410000 */
[----:B------:R-:W-:Y:S02]  /*11f0*/  PRMT R53, R54, 0x7632, R53 ;  /* 0x0000763236357816 */ /* 0x000fe40000000035 */
[----:B------:R-:W-:Y:S01]  /*1200*/  PRMT R83, R55, 0x7632, R83 ;  /* 0x0000763237537816 */ /* 0x000fe20000000053 */
[----:B------:R-:W-:Y:S01]  /*1210*/  IMAD.U32 R86, R3, 0x10000, RZ ;  /* 0x0001000003567824 */ /* 0x000fe200078e00ff */
        /* <DEDUP_REMOVED lines=11> */
[----:B------:R-:W-:-:S02]  /*12d0*/  FMUL.FTZ R82, R82, R79 ;  /* 0x0000004f52527220 */ /* 0x000fc40000410000 */
[----:B------:R-:W-:Y:S01]  /*12e0*/  FMUL.FTZ R80, R80, R79 ;  /* 0x0000004f50507220 */ /* 0x000fe20000410000 */
[----:B------:R-:W-:Y:S06]  /*12f0*/  BRA `(.L_x_11) ;  /* 0x0000000000607947 */ /* 0x000fec0003800000 */
.L_x_12:
[----:B-----5:R-:W-:Y:S02]  /*1300*/  PRMT R3, R52, 0x7632, R3 ;  /* 0x0000763234037816 */ /* 0x020fe40000000003 */
[----:B------:R-:W-:Y:S02]  /*1310*/  PRMT R5, R53, 0x7632, R5 ;  /* 0x0000763235057816 */ /* 0x000fe40000000005 */
[C---:B------:R-:W-:Y:S01]  /*1320*/  PRMT R25, R54.reuse, 0x7632, R25 ;  /* 0x0000763236197816 */ /* 0x040fe20000000019 */
[----:B------:R-:W-:Y:S01]  /*1330*/  IMAD.U32 R54, R54, 0x10000, RZ ;  /* 0x0001000036367824 */ /* 0x000fe200078e00ff */
[C---:B------:R-:W-:Y:S02]  /*1340*/  PRMT R26, R55.reuse, 0x7632, R26 ;  /* 0x00007632371a7816 */ /* 0x040fe4000000001a */
[----:B------:R-:W-:Y:S02]  /*1350*/  SHF.L.U32 R80, R55, 0x10, RZ ;  /* 0x0000001037507819 */ /* 0x000fe400000006ff */
[----:B------:R-:W-:-:S02]  /*1360*/  SHF.L.U32 R52, R52, 0x10, RZ ;  /* 0x0000001034347819 */ /* 0x000fc400000006ff */
[----:B------:R-:W-:Y:S02]  /*1370*/  SHF.L.U32 R24, R53, 0x10, RZ ;  /* 0x0000001035187819 */ /* 0x000fe400000006ff */
        /* <DEDUP_REMOVED lines=8> */
[-C--:B------:R-:W-:Y:S01]  /*1400*/  FMUL.FTZ R80, R26, R79.reuse ;  /* 0x0000004f1a507220 */ /* 0x080fe20000410000 */
[-C--:B------:R-:W-:Y:S01]  /*1410*/  FMUL.FTZ R82, R82, R79.reuse ;  /* 0x0000004f52527220 */ /* 0x080fe20000410000 */
[-C--:B------:R-:W-:Y:S01]  /*1420*/  FMUL.FTZ R86, R86, R79.reuse ;  /* 0x0000004f56567220 */ /* 0x080fe20000410000 */
[----:B------:R-:W-:-:S02]  /*1430*/  FMUL.FTZ R84, R84, R79 ;  /* 0x0000004f54547220 */ /* 0x000fc40000410000 */
[----:B------:R-:W-:Y:S02]  /*1440*/  F2FP.BF16.F32.PACK_AB R27, R80, R3 ;  /* 0x00000003501b723e */ /* 0x000fe400000010ff */
[----:B------:R-:W-:Y:S02]  /*1450*/  F2FP.BF16.F32.PACK_AB R26, R82, R5 ;  /* 0x00000005521a723e */ /* 0x000fe400000010ff */
[----:B------:R-:W-:Y:S02]  /*1460*/  F2FP.BF16.F32.PACK_AB R25, R84, R7 ;  /* 0x000000075419723e */ /* 0x000fe400000010ff */
[----:B------:R-:W-:-:S07]  /*1470*/  F2FP.BF16.F32.PACK_AB R24, R86, R9 ;  /* 0x000000095618723e */ /* 0x000fce00000010ff */
.L_x_11:
[----:B------:R-:W0:Y:S02]  /*1480*/  @P0 LDC.64 R52, c[0x0][0x3a8] ;  /* 0x0000ea00ff340b82 */ /* 0x000e240000000a00 */
[----:B0-----:R-:W-:-:S04]  /*1490*/  @P0 IMAD.WIDE.U32 R52, R81, 0x10, R52 ;  /* 0x0000001051340825 */ /* 0x001fc800078e0034 */
[----:B------:R-:W-:Y:S01]  /*14a0*/  VIADD R81, R81, 0x100 ;  /* 0x0000010051517836 */ /* 0x000fe20000000000 */
[----:B------:R1:W-:Y:S06]  /*14b0*/  @P0 STG.E.128 desc[UR6][R52.64], R24 ;  /* 0x0000001834000986 */ /* 0x0003ec000c101d06 */
.L_x_9:
[----:B------:R-:W-:Y:S05]  /*14c0*/  BSYNC.RECONVERGENT B0 ;  /* 0x0000000000007941 */ /* 0x000fea0003800200 */
.L_x_8:
[----:B------:R-:W-:Y:S01]  /*14d0*/  ISETP.GE.U32.AND P4, PT, R68, 0x300, PT ;  /* 0x000003004400780c */ /* 0x000fe20003f86070 */
[----:B------:R-:W-:-:S12]  /*14e0*/  BSSY.RECONVERGENT B0, `(.L_x_13) ;  /* 0x0000063000007945 */ /* 0x000fd80003800200 */
[----:B------:R-:W-:Y:S05]  /*14f0*/  @!P4 BRA `(.L_x_14) ;  /* 0x000000040084c947 */ /* 0x000fea0003800000 */
[----:B01----:R-:W0:Y:S02]  /*1500*/  LDC.64 R52, c[0x0][0x390] ;  /* 0x0000e400ff347b82 */ /* 0x003e240000000a00 */
        /* <DEDUP_REMOVED lines=11> */
[----:B------:R-:W-:-:S04]  /*15c0*/  PRMT R52, R52, 0x7632, R52 ;  /* 0x0000763234347816 */ /* 0x000fc80000000034 */
[----:B------:R-:W-:Y:S02]  /*15d0*/  SHF.L.U32 R52, R52, 0x10, RZ ;  /* 0x0000001034347819 */ /* 0x000fe400000006ff */
[----:B--2---:R-:W-:Y:S02]  /*15e0*/  SHF.L.U32 R73, R24, 0x10, RZ ;  /* 0x0000001018497819 */ /* 0x004fe400000006ff */
[----:B------:R-:W-:Y:S02]  /*15f0*/  SHF.L.U32 R71, R27, 0x10, RZ ;  /* 0x000000101b477819 */ /* 0x000fe400000006ff */
[----:B------:R-:W-:Y:S01]  /*1600*/  SHF.L.U32 R75, R25, 0x10, RZ ;  /* 0x00000010194b7819 */ /* 0x000fe200000006ff */
[-C--:B------:R-:W-:Y:S01]  /*1610*/  FFMA.FTZ R73, R88, R79.reuse, R73 ;  /* 0x0000004f58497223 */ /* 0x080fe20000010049 */
[----:B------:R-:W-:Y:S01]  /*1620*/  SHF.L.U32 R88, R53, 0x10, RZ ;  /* 0x0000001035587819 */ /* 0x000fe200000006ff */
[-C--:B------:R-:W-:Y:S01]  /*1630*/  FFMA.FTZ R71, R90, R79.reuse, R71 ;  /* 0x0000004f5a477223 */ /* 0x080fe20000010047 */
[----:B------:R-:W-:Y:S01]  /*1640*/  PRMT R27, R27, 0x7632, R27 ;  /* 0x000076321b1b7816 */ /* 0x000fe2000000001b */
[----:B------:R-:W-:Y:S01]  /*1650*/  IMAD.U32 R90, R54, 0x10000, RZ ;  /* 0x00010000365a7824 */ /* 0x000fe200078e00ff */
[----:B------:R-:W-:Y:S01]  /*1660*/  SHF.L.U32 R77, R26, 0x10, RZ ;  /* 0x000000101a4d7819 */ /* 0x000fe200000006ff */
[----:B------:R-:W-:Y:S01]  /*1670*/  FFMA.FTZ R75, R88, R79, R75 ;  /* 0x0000004f584b7223 */ /* 0x000fe2000001004b */
[----:B------:R-:W-:-:S02]  /*1680*/  PRMT R53, R53, 0x7632, R53 ;  /* 0x0000763235357816 */ /* 0x000fc40000000035 */
[----:B------:R-:W-:Y:S01]  /*1690*/  PRMT R25, R25, 0x7632, R25 ;  /* 0x0000763219197816 */ /* 0x000fe20000000019 */
[----:B------:R-:W-:Y:S01]  /*16a0*/  FFMA.FTZ R77, R90, R79, R77 ;  /* 0x0000004f5a4d7223 */ /* 0x000fe2000001004d */
[----:B------:R-:W-:Y:S02]  /*16b0*/  PRMT R54, R54, 0x7632, R54 ;  /* 0x0000763236367816 */ /* 0x000fe40000000036 */
[----:B------:R-:W-:Y:S02]  /*16c0*/  PRMT R24, R24, 0x7632, R24 ;  /* 0x0000763218187816 */ /* 0x000fe40000000018 */
[----:B------:R-:W-:Y:S01]  /*16d0*/  PRMT R26, R26, 0x7632, R26 ;  /* 0x000076321a1a7816 */ /* 0x000fe2000000001a */
[----:B------:R-:W-:Y:S01]  /*16e0*/  IMAD.U32 R54, R54, 0x10000, RZ ;  /* 0x0001000036367824 */ /* 0x000fe200078e00ff */
[----:B------:R-:W-:Y:S02]  /*16f0*/  SHF.L.U32 R88, R55, 0x10, RZ ;  /* 0x0000001037587819 */ /* 0x000fe400000006ff */
[----:B------:R-:W-:-:S02]  /*1700*/  SHF.L.U32 R55, R27, 0x10, RZ ;  /* 0x000000101b377819 */ /* 0x000fc400000006ff */
[----:B------:R-:W-:Y:S02]  /*1710*/  SHF.L.U32 R92, R53, 0x10, RZ ;  /* 0x00000010355c7819 */ /* 0x000fe400000006ff */
[----:B------:R-:W-:Y:S01]  /*1720*/  SHF.L.U32 R27, R25, 0x10, RZ ;  /* 0x00000010191b7819 */ /* 0x000fe200000006ff */
[-C--:B------:R-:W-:Y:S01]  /*1730*/  FFMA.FTZ R88, R88, R79.reuse, R55 ;  /* 0x0000004f58587223 */ /* 0x080fe20000010037 */
[----:B------:R-:W-:Y:S02]  /*1740*/  SHF.L.U32 R53, R26, 0x10, RZ ;  /* 0x000000101a357819 */ /* 0x000fe400000006ff */
[----:B------:R-:W-:Y:S01]  /*1750*/  SHF.L.U32 R25, R24, 0x10, RZ ;  /* 0x0000001018197819 */ /* 0x000fe200000006ff */
[----:B------:R-:W-:Y:S01]  /*1760*/  FFMA.FTZ R92, R92, R79, R27 ;  /* 0x0000004f5c5c7223 */ /* 0x000fe2000001001b */
[----:B------:R-:W-:Y:S01]  /*1770*/  F2FP.BF16.F32.PACK_AB R27, R88, R71 ;  /* 0x00000047581b723e */ /* 0x000fe200000010ff */
[-C--:B------:R-:W-:Y:S02]  /*1780*/  FFMA.FTZ R90, R54, R79.reuse, R53 ;  /* 0x0000004f365a7223 */ /* 0x080fe40000010035 */
[----:B------:R-:W-:Y:S01]  /*1790*/  FFMA.FTZ R94, R52, R79, R25 ;  /* 0x0000004f345e7223 */ /* 0x000fe20000010019 */
[----:B------:R-:W-:-:S02]  /*17a0*/  F2FP.BF16.F32.PACK_AB R25, R92, R75 ;  /* 0x0000004b5c19723e */ /* 0x000fc400000010ff */
[----:B------:R-:W-:Y:S02]  /*17b0*/  F2FP.BF16.F32.PACK_AB R26, R90, R77 ;  /* 0x0000004d5a1a723e */ /* 0x000fe400000010ff */
[----:B------:R-:W-:Y:S01]  /*17c0*/  F2FP.BF16.F32.PACK_AB R24, R94, R73 ;  /* 0x000000495e18723e */ /* 0x000fe200000010ff */
[----:B------:R-:W-:Y:S06]  /*17d0*/  BRA `(.L_x_16) ;  /* 0x0000000000c07947 */ /* 0x000fec0003800000 */
.L_x_15:
[----:B------:R-:W-:-:S04]  /*17e0*/  UISETP.NE.U32.AND UP0, UPT, UR14, URZ, UPT ;  /* 0x000000ff0e00728c */ /* 0x000fc8000bf05070 */
[----:B------:R-:W-:-:S09]  /*17f0*/  UISETP.NE.AND.EX UP0, UPT, UR15, URZ, UPT, UP0 ;  /* 0x000000ff0f00728c */ /* 0x000fd2000bf05300 */
[----:B------:R-:W-:Y:S05]  /*1800*/  BRA.U UP0, `(.L_x_17) ;  /* 0x0000000100547547 */ /* 0x000fea000b800000 */
[C---:B-----5:R-:W-:Y:S02]  /*1810*/  PRMT R73, R55.reuse, 0x7632, R73 ;  /* 0x0000763237497816 */ /* 0x060fe40000000049 */
[----:B------:R-:W-:Y:S02]  /*1820*/  SHF.L.U32 R90, R55, 0x10, RZ ;  /* 0x00000010375a7819 */ /* 0x000fe400000006ff */
[C---:B------:R-:W-:Y:S02]  /*1830*/  PRMT R77, R53.reuse, 0x7632, R77 ;  /* 0x00007632354d7816 */ /* 0x040fe4000000004d */
[----:B------:R-:W-:Y:S01]  /*1840*/  SHF.L.U32 R88, R53, 0x10, RZ ;  /* 0x0000001035587819 */ /* 0x000fe200000006ff */
[-C--:B------:R-:W-:Y:S01]  /*1850*/  FMUL.FTZ R71, R90, R79.reuse ;  /* 0x0000004f5a477220 */ /* 0x080fe20000410000 */
[C---:B------:R-:W-:Y:S01]  /*1860*/  PRMT R55, R52.reuse, 0x7632, R55 ;  /* 0x0000763234377816 */ /* 0x040fe20000000037 */
[----:B------:R-:W-:Y:S01]  /*1870*/  IMAD.U32 R52, R52, 0x10000, RZ ;  /* 0x0001000034347824 */ /* 0x000fe200078e00ff */
[----:B------:R-:W-:Y:S01]  /*1880*/  PRMT R53, R54, 0x7632, R53 ;  /* 0x0000763236357816 */ /* 0x000fe20000000035 */
[----:B------:R-:W-:Y:S01]  /*1890*/  FMUL.FTZ R75, R88, R79 ;  /* 0x0000004f584b7220 */ /* 0x000fe20000410000 */
[----:B------:R-:W-:-:S02]  /*18a0*/  SHF.L.U32 R54, R54, 0x10, RZ ;  /* 0x0000001036367819 */ /* 0x000fc400000006ff */
[----:B------:R-:W-:Y:S01]  /*18b0*/  SHF.L.U32 R96, R73, 0x10, RZ ;  /* 0x0000001049607819 */ /* 0x000fe200000006ff */
[----:B------:R-:W-:Y:S01]  /*18c0*/  IMAD.U32 R90, R53, 0x10000, RZ ;  /* 0x00010000355a7824 */ /* 0x000fe200078e00ff */
[----:B------:R-:W-:Y:S01]  /*18d0*/  SHF.L.U32 R94, R55, 0x10, RZ ;  /* 0x00000010375e7819 */ /* 0x000fe200000006ff */
[-C--:B------:R-:W-:Y:S01]  /*18e0*/  FMUL.FTZ R73, R52, R79.reuse ;  /* 0x0000004f34497220 */ /* 0x080fe20000410000 */
[----:B------:R-:W-:Y:S01]  /*18f0*/  SHF.L.U32 R92, R77, 0x10, RZ ;  /* 0x000000104d5c7819 */ /* 0x000fe200000006ff */
[-C--:B------:R-:W-:Y:S01]  /*1900*/  FMUL.FTZ R77, R54, R79.reuse ;  /* 0x0000004f364d7220 */ /* 0x080fe20000410000 */
[-C--:B------:R-:W-:Y:S01]  /*1910*/  FMUL.FTZ R88, R96, R79.reuse ;  /* 0x0000004f60587220 */ /* 0x080fe20000410000 */
[-C--:B------:R-:W-:Y:S01]  /*1920*/  FMUL.FTZ R94, R94, R79.reuse ;  /* 0x0000004f5e5e7220 */ /* 0x080fe20000410000 */
[-C--:B------:R-:W-:Y:S01]  /*1930*/  FMUL.FTZ R90, R90, R79.reuse ;  /* 0x0000004f5a5a7220 */ /* 0x080fe20000410000 */
[----:B------:R-:W-:Y:S01]  /*1940*/  FMUL.FTZ R92, R92, R79 ;  /* 0x0000004f5c5c7220 */ /* 0x000fe20000410000 */
[----:B------:R-:W-:Y:S06]  /*1950*/  BRA `(.L_x_16) ;  /* 0x0000000000607947 */ /* 0x000fec0003800000 */
.L_x_17:
        /* <DEDUP_REMOVED lines=10> */
[----:B------:R-:W-:Y:S02]  /*1a00*/  SHF.L.U32 R54, R54, 0x10, RZ ;  /* 0x0000001036367819 */ /* 0x000fe400000006ff */
        /* <DEDUP_REMOVED lines=9> */
[----:B------:R-:W-:-:S02]  /*1aa0*/  FMUL.FTZ R92, R92, R79 ;  /* 0x0000004f5c5c7220 */ /* 0x000fc40000410000 */
[----:B------:R-:W-:Y:S02]  /*1ab0*/  F2FP.BF16.F32.PACK_AB R27, R88, R71 ;  /* 0x00000047581b723e */ /* 0x000fe400000010ff */
[----:B------:R-:W-:Y:S02]  /*1ac0*/  F2FP.BF16.F32.PACK_AB R26, R90, R77 ;  /* 0x0000004d5a1a723e */ /* 0x000fe400000010ff */
[----:B------:R-:W-:-:S07]  /*1ad0*/  F2FP.BF16.F32.PACK_AB R25, R92, R75 ;  /* 0x0000004b5c19723e */ /* 0x000fce00000010ff */
.L_x_16:
[----:B------:R-:W0:Y:S02]  /*1ae0*/  @P0 LDC.64 R52, c[0x0][0x3a8] ;  /* 0x0000ea00ff340b82 */ /* 0x000e240000000a00 */
[----:B0-----:R-:W-:-:S05]  /*1af0*/  @P0 IMAD.WIDE.U32 R52, R81, 0x10, R52 ;  /* 0x0000001051340825 */ /* 0x001fca00078e0034 */
[----:B------:R2:W-:Y:S02]  /*1b00*/  @P0 STG.E.128 desc[UR6][R52.64], R24 ;  /* 0x0000001834000986 */ /* 0x0005e4000c101d06 */
.L_x_14:
[----:B------:R-:W-:Y:S05]  /*1b10*/  BSYNC.RECONVERGENT B0 ;  /* 0x0000000000007941 */ /* 0x000fea0003800200 */
.L_x_13:
[----:B012---:R-:W-:Y:S01]  /*1b20*/  FADD.FTZ R53, RZ, R17 ;  /* 0x00000011ff357221 */ /* 0x007fe20000010000 */
[C---:B------:R-:W-:Y:S01]  /*1b30*/  ISETP.GT.U32.AND P6, PT, R68.reuse, 0x1ff, PT ;  /* 0x000001ff4400780c */ /* 0x040fe20003fc4070 */
[----:B------:R-:W-:Y:S01]  /*1b40*/  BSSY.RECONVERGENT B0, `(.L_x_18) ;  /* 0x000006b000007945 */ /* 0x000fe20003800200 */
[----:B------:R-:W-:Y:S01]  /*1b50*/  ISETP.GT.U32.AND P5, PT, R68, 0x2ff, PT ;  /* 0x000002ff4400780c */ /* 0x000fe20003fa4070 */
[----:B------:R-:W-:-:S04]  /*1b60*/  FADD.FTZ R52, R76, R53 ;  /* 0x000000354c347221 */ /* 0x000fc80000010000 */
[----:B------:R-:W-:-:S04]  /*1b70*/  FADD.FTZ R53, R15, R52 ;  /* 0x000000340f357221 */ /* 0x000fc80000010000 */
[----:B------:R-:W-:-:S04]  /*1b80*/  FADD.FTZ R52, R74, R53 ;  /* 0x000000354a347221 */ /* 0x000fc80000010000 */
[----:B------:R-:W-:-:S04]  /*1b90*/  FADD.FTZ R53, R13, R52 ;  /* 0x000000340d357221 */ /* 0x000fc80000010000 */
[----:B------:R-:W-:-:S04]  /*1ba0*/  FADD.FTZ R52, R72, R53 ;  /* 0x0000003548347221 */ /* 0x000fc80000010000 */
[----:B------:R-:W-:-:S04]  /*1bb0*/  FADD.FTZ R53, R11, R52 ;  /* 0x000000340b357221 */ /* 0x000fc80000010000 */
[----:B------:R-:W-:-:S05]  /*1bc0*/  FADD.FTZ R53, R70, R53 ;  /* 0x0000003546357221 */ /* 0x000fca0000010000 */
[----:B------:R-:W-:-:S05]  /*1bd0*/  FSEL R54, R53, RZ, P2 ;  /* 0x000000ff35367208 */ /* 0x000fca0001000000 */
[----:B------:R-:W-:-:S04]  /*1be0*/  FADD.FTZ R53, R9, R54 ;  /* 0x0000003609357221 */ /* 0x000fc80000010000 */
[----:B------:R-:W-:-:S04]  /*1bf0*/  FADD.FTZ R52, R86, R53 ;  /* 0x0000003556347221 */ /* 0x000fc80000010000 */
[----:B------:R-:W-:-:S04]  /*1c00*/  FADD.FTZ R53, R7, R52 ;  /* 0x0000003407357221 */ /* 0x000fc80000010000 */
[----:B------:R-:W-:-:S04]  /*1c10*/  FADD.FTZ R52, R84, R53 ;  /* 0x0000003554347221 */ /* 0x000fc80000010000 */
[----:B------:R-:W-:-:S04]  /*1c20*/  FADD.FTZ R53, R5, R52 ;  /* 0x0000003405357221 */ /* 0x000fc80000010000 */
[----:B------:R-:W-:-:S04]  /*1c30*/  FADD.FTZ R52, R82, R53 ;  /* 0x0000003552347221 */ /* 0x000fc80000010000 */
[----:B------:R-:W-:-:S04]  /*1c40*/  FADD.FTZ R53, R3, R52 ;  /* 0x0000003403357221 */ /* 0x000fc80000010000 */
[----:B------:R-:W-:-:S04]  /*1c50*/  @P6 FADD.FTZ R54, R80, R53 ;  /* 0x0000003550366221 */ /* 0x000fc80000010000 */
[----:B------:R-:W-:-:S04]  /*1c60*/  FADD.FTZ R53, R73, R54 ;  /* 0x0000003649357221 */ /* 0x000fc80000010000 */
[----:B------:R-:W-:-:S04]  /*1c70*/  FADD.FTZ R52, R94, R53 ;  /* 0x000000355e347221 */ /* 0x000fc80000010000 */
[----:B------:R-:W-:-:S04]  /*1c80*/  FADD.FTZ R53, R75, R52 ;  /* 0x000000344b357221 */ /* 0x000fc80000010000 */
[----:B------:R-:W-:-:S04]  /*1c90*/  FADD.FTZ R52, R92, R53 ;  /* 0x000000355c347221 */ /* 0x000fc80000010000 */
[----:B------:R-:W-:-:S04]  /*1ca0*/  FADD.FTZ R53, R77, R52 ;  /* 0x000000344d357221 */ /* 0x000fc80000010000 */
[----:B------:R-:W-:-:S04]  /*1cb0*/  FADD.FTZ R52, R90, R53 ;  /* 0x000000355a347221 */ /* 0x000fc80000010000 */
[----:B------:R-:W-:-:S04]  /*1cc0*/  FADD.FTZ R53, R71, R52 ;  /* 0x0000003447357221 */ /* 0x000fc80000010000 */
[----:B------:R-:W-:-:S05]  /*1cd0*/  @P5 FADD.FTZ R54, R88, R53 ;  /* 0x0000003558365221 */ /* 0x000fca0000010000 */
[----:B------:R-:W0:Y:S02]  /*1ce0*/  SHFL.BFLY PT, R53, R54, 0x1, 0x1f ;  /* 0x0c201f0036357f89 */ /* 0x000e2400000e0000 */
[----:B0-----:R-:W-:-:S05]  /*1cf0*/  FADD.FTZ R55, R54, R53 ;  /* 0x0000003536377221 */ /* 0x001fca0000010000 */
[----:B------:R-:W0:Y:S02]  /*1d00*/  SHFL.BFLY PT, R52, R55, 0x2, 0x1f ;  /* 0x0c401f0037347f89 */ /* 0x000e2400000e0000 */
[----:B0-----:R-:W-:-:S05]  /*1d10*/  FADD.FTZ R79, R55, R52 ;  /* 0x00000034374f7221 */ /* 0x001fca0000010000 */
[----:B------:R-:W0:Y:S02]  /*1d20*/  SHFL.BFLY PT, R52, R79, 0x4, 0x1f ;  /* 0x0c801f004f347f89 */ /* 0x000e2400000e0000 */
[----:B0-----:R-:W-:-:S05]  /*1d30*/  FADD.FTZ R81, R79, R52 ;  /* 0x000000344f517221 */ /* 0x001fca0000010000 */
[----:B------:R-:W0:Y:S02]  /*1d40*/  SHFL.BFLY PT, R52, R81, 0x8, 0x1f ;  /* 0x0d001f0051347f89 */ /* 0x000e2400000e0000 */
[----:B0-----:R-:W-:Y:S01]  /*1d50*/  FADD.FTZ R83, R81, R52 ;  /* 0x0000003451537221 */ /* 0x001fe20000010000 */
[----:B------:R-:W-:-:S04]  /*1d60*/  LOP3.LUT R81, R78, 0x1f, RZ, 0xc0, !PT ;  /* 0x0000001f4e517812 */ /* 0x000fc800078ec0ff */
[----:B------:R-:W0:Y:S02]  /*1d70*/  SHFL.BFLY PT, R52, R83, 0x10, 0x1f ;  /* 0x0e001f0053347f89 */ /* 0x000e2400000e0000 */
[----:B0-----:R-:W-:-:S04]  /*1d80*/  FADD.FTZ R53, R83, R52 ;  /* 0x0000003453357221 */ /* 0x001fc80000010000 */
[----:B------:R-:W-:-:S04]  /*1d90*/  FMUL.FTZ R52, R20, R53 ;  /* 0x0000003514347220 */ /* 0x000fc80000410000 */
[--C-:B------:R-:W-:Y:S01]  /*1da0*/  FADD.FTZ R53, R17, -R52.reuse ;  /* 0x8000003411357221 */ /* 0x100fe20000010000 */
[--C-:B------:R-:W-:Y:S01]  /*1db0*/  FADD.FTZ R54, R76, -R52.reuse ;  /* 0x800000344c367221 */ /* 0x100fe20000010000 */
[----:B------:R-:W-:Y:S02]  /*1dc0*/  FADD.FTZ R55, R86, -R52 ;  /* 0x8000003456377221 */ /* 0x000fe40000010000 */
[----:B------:R-:W-:-:S04]  /*1dd0*/  FFMA.FTZ R53, R53, R53, RZ ;  /* 0x0000003535357223 */ /* 0x000fc800000100ff */
[----:B------:R-:W-:Y:S01]  /*1de0*/  FFMA.FTZ R53, R54, R54, R53 ;  /* 0x0000003636357223 */ /* 0x000fe20000010035 */
[----:B------:R-:W-:-:S04]  /*1df0*/  FADD.FTZ R54, R15, -R52 ;  /* 0x800000340f367221 */ /* 0x000fc80000010000 */
        /* <DEDUP_REMOVED lines=12> */
[----:B------:R-:W-:-:S05]  /*1ec0*/  FSEL R53, R53, RZ, P2 ;  /* 0x000000ff35357208 */ /* 0x000fca0001000000 */
[----:B------:R-:W-:-:S04]  /*1ed0*/  FFMA.FTZ R54, R54, R54, R53 ;  /* 0x0000003636367223 */ /* 0x000fc80000010035 */
        /* <DEDUP_REMOVED lines=12> */
[----:B------:R-:W-:Y:S01]  /*1fa0*/  @P6 FFMA.FTZ R53, R55, R55, R54 ;  /* 0x0000003737356223 */ /* 0x000fe20000010036 */
[--C-:B------:R-:W-:Y:S01]  /*1fb0*/  FADD.FTZ R54, R73, -R52.reuse ;  /* 0x8000003449367221 */ /* 0x100fe20000010000 */
[----:B------:R-:W-:Y:S01]  /*1fc0*/  FADD.FTZ R55, R94, -R52 ;  /* 0x800000345e377221 */ /* 0x000fe20000010000 */
[----:B------:R-:W-:Y:S02]  /*1fd0*/  ISETP.GT.U32.AND P6, PT, R81, 0x7, PT ;  /* 0x000000075100780c */ /* 0x000fe40003fc4070 */
        /* <DEDUP_REMOVED lines=14> */
[----:B------:R-:W-:-:S04]  /*20c0*/  LOP3.LUT P5, RZ, R78, 0x1f, RZ, 0xc0, !PT ;  /* 0x0000001f4eff7812 */ /* 0x000fc800078ac0ff */
[----:B------:R-:W0:Y:S02]  /*20d0*/  SHFL.BFLY PT, R54, R53, 0x1, 0x1f ;  /* 0x0c201f0035367f89 */ /* 0x000e2400000e0000 */
[----:B0-----:R-:W-:-:S05]  /*20e0*/  FADD.FTZ R54, R53, R54 ;  /* 0x0000003635367221 */ /* 0x001fca0000010000 */
        /* <DEDUP_REMOVED lines=8> */
[----:B------:R-:W-:Y:S06]  /*2170*/  @P5 BRA `(.L_x_19) ;  /* 0x00000000001c5947 */ /* 0x000fec0003800000 */
[----:B------:R-:W0:Y:S01]  /*2180*/  S2UR UR5, SR_CgaCtaId ;  /* 0x00000000000579c3 */ /* 0x000e220000008800 */
[----:B------:R-:W-:Y:S01]  /*2190*/  UMOV UR4, 0x400 ;  /* 0x0000040000047882 */ /* 0x000fe20000000000 */
[----:B------:R-:W-:-:S04]  /*21a0*/  SHF.R.U32.HI R54, RZ, 0x2, R78 ;  /* 0x00000002ff367819 */ /* 0x000fc8000001164e */
[----:B------:R-:W-:Y:S01]  /*21b0*/  LOP3.LUT R54, R54, 0x38, RZ, 0xc0, !PT ;  /* 0x0000003836367812 */ /* 0x000fe200078ec0ff */
[----:B0-----:R-:W-:-:S04]  /*21c0*/  ULEA UR4, UR5, UR4, 0x18 ;  /* 0x0000000405047291 */ /* 0x001fc8000f8ec0ff */
[----:B------:R-:W-:-:S09]  /*21d0*/  @UP1 UIADD3 UR4, UPT, UPT, UR4, 0x40, URZ ;  /* 0x0000004004041890 */ /* 0x000fd2000fffe0ff */
[----:B------:R0:W-:Y:S03]  /*21e0*/  STS.64 [R54+UR4], R52 ;  /* 0x0000003436007988 */ /* 0x0001e60008000a04 */
.L_x_19:
[----:B------:R-:W-:Y:S05]  /*21f0*/  BSYNC.RECONVERGENT B0 ;  /* 0x0000000000007941 */ /* 0x000fea0003800200 */
.L_x_18:
[----:B------:R-:W-:Y:S01]  /*2200*/  BAR.SYNC.DEFER_BLOCKING 0x0 ;  /* 0x0000000000007b1d */ /* 0x000fe20000010000 */
[----:B0-----:R-:W-:Y:S01]  /*2210*/  HFMA2 R54, -RZ, RZ, 0, 0 ;  /* 0x00000000ff367431 */ /* 0x001fe200000001ff */
[----:B------:R-:W-:-:S04]  /*2220*/  CS2R R52, SRZ ;  /* 0x0000000000347805 */ /* 0x000fc8000001ff00 */
[----:B------:R-:W-:Y:S04]  /*2230*/  BSSY.RECONVERGENT B0, `(.L_x_20) ;  /* 0x000000a000007945 */ /* 0x000fe80003800200 */
[----:B------:R-:W-:Y:S05]  /*2240*/  @P6 BRA `(.L_x_21) ;  /* 0x0000000000206947 */ /* 0x000fea0003800000 */
[----:B------:R-:W0:Y:S01]  /*2250*/  S2UR UR5, SR_CgaCtaId ;  /* 0x00000000000579c3 */ /* 0x000e220000008800 */
[----:B------:R-:W-:Y:S01]  /*2260*/  UMOV UR4, 0x400 ;  /* 0x0000040000047882 */ /* 0x000fe20000000000 */
[----:B------:R-:W-:Y:S02]  /*2270*/  SHF.L.U32 R52, R78, 0x3, RZ ;  /* 0x000000034e347819 */ /* 0x000fe400000006ff */
[----:B------:R-:W-:Y:S02]  /*2280*/  MOV R54, R67 ;  /* 0x0000004300367202 */ /* 0x000fe40000000f00 */
[----:B------:R-:W-:Y:S01]  /*2290*/  LOP3.LUT R52, R52, 0xf8, RZ, 0xc0, !PT ;  /* 0x000000f834347812 */ /* 0x000fe200078ec0ff */
[----:B0-----:R-:W-:-:S04]  /*22a0*/  ULEA UR4, UR5, UR4, 0x18 ;  /* 0x0000000405047291 */ /* 0x001fc8000f8ec0ff */
[----:B------:R-:W-:-:S09]  /*22b0*/  @UP1 UIADD3 UR4, UPT, UPT, UR4, 0x40, URZ ;  /* 0x0000004004041890 */ /* 0x000fd2000fffe0ff */
[----:B------:R-:W0:Y:S03]  /*22c0*/  LDS.64 R52, [R52+UR4] ;  /* 0x0000000434347984 */ /* 0x000e260008000a00 */
.L_x_21:
[----:B------:R-:W-:Y:S05]  /*22d0*/  BSYNC.RECONVERGENT B0 ;  /* 0x0000000000007941 */ /* 0x000fea0003800200 */
.L_x_20:
[----:B------:R-:W1:Y:S01]  /*22e0*/  SHFL.DOWN PT, R55, R54, 0x4, 0x1f ;  /* 0x08801f0036377f89 */ /* 0x000e6200000e0000 */
[----:B------:R-:W-:Y:S01]  /*22f0*/  ISETP.NE.AND P5, PT, R78, RZ, PT ;  /* 0x000000ff4e00720c */ /* 0x000fe20003fa5270 */
[----:B------:R-:W-:Y:S01]  /*2300*/  BSSY.RECONVERGENT B0, `(.L_x_22) ;  /* 0x0000072000007945 */ /* 0x000fe20003800200 */
[----:B------:R-:W-:Y:S01]  /*2310*/  ISETP.NE.AND P6, PT, RZ, UR8, PT ;  /* 0x00000008ff007c0c */ /* 0x000fe2000bfc5270 */
[----:B0-----:R-:W0:Y:S01]  /*2320*/  SHFL.DOWN PT, R79, R52, 0x4, 0x1f ;  /* 0x08801f00344f7f89 */ /* 0x001e2200000e0000 */
[----:B-1----:R-:W-:Y:S01]  /*2330*/  I2FP.F32.S32 R96, R55 ;  /* 0x0000003700607245 */ /* 0x002fe20000201400 */
[----:B------:R-:W-:Y:S01]  /*2340*/  IMAD.IADD R81, R55, 0x1, R54 ;  /* 0x0000000137517824 */ /* 0x000fe200078e0236 */
[----:B------:R-:W-:Y:S01]  /*2350*/  I2FP.F32.S32 R55, R54 ;  /* 0x0000003600377245 */ /* 0x000fe20000201400 */
[C---:B0-----:R-:W-:Y:S02]  /*2360*/  FADD.FTZ R83, -R79.reuse, R52 ;  /* 0x000000344f537221 */ /* 0x041fe40000010100 */
[----:B------:R-:W-:Y:S01]  /*2370*/  FMUL.FTZ R98, R79, R96 ;  /* 0x000000604f627220 */ /* 0x000fe20000410000 */
[----:B------:R-:W-:Y:S01]  /*2380*/  I2FP.F32.S32 R54, R81 ;  /* 0x0000005100367245 */ /* 0x000fe20000201400 */
[----:B------:R-:W-:-:S02]  /*2390*/  FMUL.FTZ R83, R83, R83 ;  /* 0x0000005353537220 */ /* 0x000fc40000410000 */
[----:B------:R-:W-:Y:S02]  /*23a0*/  FFMA.FTZ R98, R55, R52, R98 ;  /* 0x0000003437627223 */ /* 0x000fe40000010062 */
[----:B------:R-:W0:Y:S01]  /*23b0*/  SHFL.DOWN PT, R52, R53, 0x4, 0x1f ;  /* 0x08801f0035347f89 */ /* 0x000e2200000e0000 */
[----:B------:R-:W-:Y:S02]  /*23c0*/  FMUL.FTZ R83, R83, R55 ;  /* 0x0000003753537220 */ /* 0x000fe40000410000 */
[----:B------:R-:W1:Y:S02]  /*23d0*/  MUFU.RCP R55, R54 ;  /* 0x0000003600377308 */ /* 0x000e640000001000 */
[----:B------:R-:W-:Y:S02]  /*23e0*/  FMUL.FTZ R83, R83, R96 ;  /* 0x0000006053537220 */ /* 0x000fe40000410000 */
[----:B------:R-:W2:Y:S01]  /*23f0*/  SHFL.DOWN PT, R96, R81, 0x2, 0x1f ;  /* 0x08401f0051607f89 */ /* 0x000ea200000e0000 */
[----:B-1----:R-:W-:Y:S01]  /*2400*/  FMUL.FTZ R79, R55, R98 ;  /* 0x00000062374f7220 */ /* 0x002fe20000410000 */
[----:B0-----:R-:W-:-:S04]  /*2410*/  FADD.FTZ R52, R52, R53 ;  /* 0x0000003534347221 */ /* 0x001fc80000010000 */
[----:B------:R-:W0:Y:S01]  /*2420*/  SHFL.DOWN PT, R98, R79, 0x2, 0x1f ;  /* 0x08401f004f627f89 */ /* 0x000e2200000e0000 */
[----:B------:R-:W-:Y:S01]  /*2430*/  FFMA.FTZ R52, R55, R83, R52 ;  /* 0x0000005337347223 */ /* 0x000fe20000010034 */
[-C--:B--2---:R-:W-:Y:S02]  /*2440*/  IADD3 R55, PT, PT, R81, R96.reuse, RZ ;  /* 0x0000006051377210 */ /* 0x084fe40007ffe0ff */
[----:B------:R-:W-:-:S05]  /*2450*/  I2FP.F32.S32 R96, R96 ;  /* 0x0000006000607245 */ /* 0x000fca0000201400 */
[----:B0-----:R-:W-:Y:S01]  /*2460*/  FMUL.FTZ R53, R98, R96 ;  /* 0x0000006062357220 */ /* 0x001fe20000410000 */
[----:B------:R-:W-:-:S03]  /*2470*/  FADD.FTZ R83, R79, -R98 ;  /* 0x800000624f537221 */ /* 0x000fc60000010000 */
[C---:B------:R-:W-:Y:S01]  /*2480*/  FFMA.FTZ R98, R54.reuse, R79, R53 ;  /* 0x0000004f36627223 */ /* 0x040fe20000010035 */
[----:B------:R-:W-:Y:S01]  /*2490*/  FMUL.FTZ R83, R83, R83 ;  /* 0x0000005353537220 */ /* 0x000fe20000410000 */
[----:B------:R-:W0:Y:S03]  /*24a0*/  SHFL.DOWN PT, R53, R52, 0x2, 0x1f ;  /* 0x08401f0034357f89 */ /* 0x000e2600000e0000 */
[----:B------:R-:W-:Y:S01]  /*24b0*/  FMUL.FTZ R83, R54, R83 ;  /* 0x0000005336537220 */ /* 0x000fe20000410000 */
[----:B------:R-:W-:-:S03]  /*24c0*/  I2FP.F32.S32 R54, R55 ;  /* 0x0000003700367245 */ /* 0x000fc60000201400 */
[----:B------:R-:W-:Y:S01]  /*24d0*/  FMUL.FTZ R83, R83, R96 ;  /* 0x0000006053537220 */ /* 0x000fe20000410000 */
[----:B------:R-:W1:Y:S01]  /*24e0*/  MUFU.RCP R79, R54 ;  /* 0x00000036004f7308 */ /* 0x000e620000001000 */
[----:B0-----:R-:W-:Y:S01]  /*24f0*/  FADD.FTZ R96, R52, R53 ;  /* 0x0000003534607221 */ /* 0x001fe20000010000 */
[----:B-1----:R-:W-:-:S03]  /*2500*/  FMUL.FTZ R53, R79, R98 ;  /* 0x000000624f357220 */ /* 0x002fc60000410000 */
[----:B------:R-:W-:Y:S02]  /*2510*/  FFMA.FTZ R83, R79, R83, R96 ;  /* 0x000000534f537223 */ /* 0x000fe40000010060 */
[----:B------:R-:W0:Y:S04]  /*2520*/  SHFL.DOWN PT, R98, R53, 0x1, 0x1f ;  /* 0x08201f0035627f89 */ /* 0x000e2800000e0000 */
[----:B------:R-:W1:Y:S04]  /*2530*/  SHFL.DOWN PT, R96, R55, 0x1, 0x1f ;  /* 0x08201f0037607f89 */ /* 0x000e6800000e0000 */
[----:B------:R-:W2:Y:S01]  /*2540*/  SHFL.DOWN PT, R52, R83, 0x1, 0x1f ;  /* 0x08201f0053347f89 */ /* 0x000ea200000e0000 */
[----:B0-----:R-:W-:-:S04]  /*2550*/  FADD.FTZ R79, R53, -R98 ;  /* 0x80000062354f7221 */ /* 0x001fc80000010000 */
[----:B------:R-:W-:Y:S01]  /*2560*/  FMUL.FTZ R81, R79, R79 ;  /* 0x0000004f4f517220 */ /* 0x000fe20000410000 */
[-C--:B-1----:R-:W-:Y:S02]  /*2570*/  IADD3 R79, PT, PT, R55, R96.reuse, RZ ;  /* 0x00000060374f7210 */ /* 0x082fe40007ffe0ff */
[----:B------:R-:W-:Y:S01]  /*2580*/  I2FP.F32.S32 R96, R96 ;  /* 0x0000006000607245 */ /* 0x000fe20000201400 */
[----:B------:R-:W-:Y:S01]  /*2590*/  FMUL.FTZ R81, R54, R81 ;  /* 0x0000005136517220 */ /* 0x000fe20000410000 */
[----:B------:R-:W-:Y:S01]  /*25a0*/  I2FP.F32.S32 R79, R79 ;  /* 0x0000004f004f7245 */ /* 0x000fe20000201400 */
[----:B--2---:R-:W-:Y:S02]  /*25b0*/  FADD.FTZ R52, R83, R52 ;  /* 0x0000003453347221 */ /* 0x004fe40000010000 */
[-C--:B------:R-:W-:Y:S01]  /*25c0*/  FMUL.FTZ R85, R98, R96.reuse ;  /* 0x0000006062557220 */ /* 0x080fe20000410000 */
[----:B------:R-:W-:Y:S02]  /*25d0*/  FMUL.FTZ R81, R81, R96 ;  /* 0x0000006051517220 */ /* 0x000fe40000410000 */
[----:B------:R-:W0:Y:S01]  /*25e0*/  MUFU.RCP R79, R79 ;  /* 0x0000004f004f7308 */ /* 0x000e220000001000 */
[----:B------:R-:W-:Y:S01]  /*25f0*/  FFMA.FTZ R54, R54, R53, R85 ;  /* 0x0000003536367223 */ /* 0x000fe20000010055 */
[----:B0-----:R-:W-:-:S03]  /*2600*/  FFMA.FTZ R81, R79, R81, R52 ;  /* 0x000000514f517223 */ /* 0x001fc60000010034 */
[----:B------:R-:W-:Y:S01]  /*2610*/  FMUL.FTZ R85, R79, R54 ;  /* 0x000000364f557220 */ /* 0x000fe20000410000 */
[----:B------:R-:W0:Y:S02]  /*2620*/  LDC R52, c[0x0][0x448] ;  /* 0x00011200ff347b82 */ /* 0x000e240000000800 */
[----:B------:R-:W0:Y:S04]  /*2630*/  SHFL.IDX PT, R81, R81, RZ, 0x1f ;  /* 0x00001fff51517589 */ /* 0x000e2800000e0000 */
[----:B------:R-:W1:Y:S02]  /*2640*/  SHFL.IDX PT, R85, R85, RZ, 0x1f ;  /* 0x00001fff55557589 */ /* 0x000e6400000e0000 */
[----:B------:R-:W2:Y:S01]  /*2650*/  @!P5 LDC.64 R54, c[0x0][0x3c0] ;  /* 0x0000f000ff36db82 */ /* 0x000ea20000000a00 */
[----:B0-----:R-:W-:Y:S01]  /*2660*/  FFMA.FTZ R78, R81, UR9, R52 ;  /* 0x00000009514e7c23 */ /* 0x001fe20008010034 */
[----:B-1----:R-:W-:Y:S01]  /*2670*/  FMUL.FTZ R52, R85, R85 ;  /* 0x0000005555347220 */ /* 0x002fe20000410000 */
[----:B--2---:R-:W-:Y:S01]  /*2680*/  @!P5 IMAD.WIDE R54, R69, 0x4, R54 ;  /* 0x000000044536d825 */ /* 0x004fe200078e0236 */
[----:B------:R-:W-:-:S03]  /*2690*/  FSEL R83, R85, RZ, !P6 ;  /* 0x000000ff55537208 */ /* 0x000fc60007000000 */
[----:B------:R-:W-:Y:S01]  /*26a0*/  FSEL R79, R52, RZ, P6 ;  /* 0x000000ff344f7208 */ /* 0x000fe20003000000 */
[----:B------:R0:W-:Y:S01]  /*26b0*/  @!P5 STG.E desc[UR6][R54.64], R85 ;  /* 0x000000553600d986 */ /* 0x0001e2000c101906 */
[----:B------:R-:W1:Y:S03]  /*26c0*/  @!P5 LDC.64 R52, c[0x0][0x3c8] ;  /* 0x0000f200ff34db82 */ /* 0x000e660000000a00 */
[----:B------:R-:W-:-:S04]  /*26d0*/  FADD.FTZ R78, R78, R79 ;  /* 0x0000004f4e4e7221 */ /* 0x000fc80000010000 */
[----:B------:R-:W2:Y:S01]  /*26e0*/  MUFU.RSQ R81, R78 ;  /* 0x0000004e00517308 */ /* 0x000ea20000001400 */
[----:B-1----:R-:W-:-:S05]  /*26f0*/  @!P5 IMAD.WIDE R52, R69, 0x4, R52 ;  /* 0x000000044534d825 */ /* 0x002fca00078e0234 */
[----:B--2---:R0:W-:Y:S01]  /*2700*/  @!P5 STG.E desc[UR6][R52.64], R81 ;  /* 0x000000513400d986 */ /* 0x0041e2000c101906 */
[----:B------:R-:W-:Y:S05]  /*2710*/  @!P2 BRA `(.L_x_23) ;  /* 0x0000000000c0a947 */ /* 0x000fea0003800000 */
[--C-:B0-----:R-:W-:Y:S01]  /*2720*/  FADD.FTZ R52, R17, -R83.reuse ;  /* 0x8000005311347221 */ /* 0x101fe20000010000 */
[----:B------:R-:W-:Y:S01]  /*2730*/  SHF.L.U32 R53, R48, 0x10, RZ ;  /* 0x0000001030357819 */ /* 0x000fe200000006ff */
[--C-:B------:R-:W-:Y:S01]  /*2740*/  FADD.FTZ R54, R76, -R83.reuse ;  /* 0x800000534c367221 */ /* 0x100fe20000010000 */
[----:B------:R-:W-:Y:S01]  /*2750*/  SHF.L.U32 R55, R44, 0x10, RZ ;  /* 0x000000102c377819 */ /* 0x000fe200000006ff */
[C---:B------:R-:W-:Y:S01]  /*2760*/  FMUL.FTZ R52, R81.reuse, R52 ;  /* 0x0000003451347220 */ /* 0x040fe20000410000 */
[----:B------:R-:W-:Y:S01]  /*2770*/  SHF.L.U32 R85, R8, 0x10, RZ ;  /* 0x0000001008557819 */ /* 0x000fe200000006ff */
[----:B------:R-:W-:Y:S01]  /*2780*/  FMUL.FTZ R54, R81, R54 ;  /* 0x0000003651367220 */ /* 0x000fe20000410000 */
[----:B------:R-:W-:Y:S01]  /*2790*/  FADD.FTZ R96, R72, -R83 ;  /* 0x8000005348607221 */ /* 0x000fe20000010000 */
[----:B------:R-:W-:Y:S01]  /*27a0*/  FFMA.FTZ R52, R52, R53, R55 ;  /* 0x0000003534347223 */ /* 0x000fe20000010037 */
[----:B------:R-:W-:Y:S01]  /*27b0*/  SHF.L.U32 R53, R2, 0x10, RZ ;  /* 0x0000001002357819 */ /* 0x000fe200000006ff */
[----:B------:R-:W-:-:S02]  /*27c0*/  IMAD.U32 R55, R4, 0x10000, RZ ;  /* 0x0001000004377824 */ /* 0x000fc400078e00ff */
[----:B------:R-:W-:Y:S01]  /*27d0*/  FMUL.FTZ R96, R81, R96 ;  /* 0x0000006051607220 */ /* 0x000fe20000410000 */
[----:B------:R-:W-:Y:S01]  /*27e0*/  SHF.L.U32 R87, R47, 0x10, RZ ;  /* 0x000000102f577819 */ /* 0x000fe200000006ff */
[----:B------:R-:W-:Y:S02]  /*27f0*/  IMAD.U32 R89, R16, 0x10000, RZ ;  /* 0x0001000010597824 */ /* 0x000fe400078e00ff */
[----:B------:R-:W-:Y:S01]  /*2800*/  FFMA.FTZ R79, R54, R53, R55 ;  /* 0x00000035364f7223 */ /* 0x000fe20000010037 */
[----:B------:R-:W-:Y:S01]  /*2810*/  FADD.FTZ R54, R15, -R83 ;  /* 0x800000530f367221 */ /* 0x000fe20000010000 */
[----:B------:R-:W-:Y:S02]  /*2820*/  SHF.L.U32 R53, R49, 0x10, RZ ;  /* 0x0000001031357819 */ /* 0x000fe400000006ff */
[----:B------:R-:W-:Y:S01]  /*2830*/  SHF.L.U32 R55, R45, 0x10, RZ ;  /* 0x000000102d377819 */ /* 0x000fe200000006ff */
[----:B------:R-:W-:Y:S01]  /*2840*/  FMUL.FTZ R54, R81, R54 ;  /* 0x0000003651367220 */ /* 0x000fe20000410000 */
[----:B------:R-:W-:-:S03]  /*2850*/  F2FP.BF16.F32.PACK_AB R52, R79, R52 ;  /* 0x000000344f34723e */ /* 0x000fc600000010ff */
[----:B------:R-:W-:Y:S01]  /*2860*/  FFMA.FTZ R53, R54, R53, R55 ;  /* 0x0000003536357223 */ /* 0x000fe20000010037 */
[----:B------:R-:W-:Y:S01]  /*2870*/  FADD.FTZ R54, R74, -R83 ;  /* 0x800000534a367221 */ /* 0x000fe20000010000 */
[----:B------:R-:W-:-:S03]  /*2880*/  SHF.L.U32 R55, R6, 0x10, RZ ;  /* 0x0000001006377819 */ /* 0x000fc600000006ff */
[----:B------:R-:W-:-:S04]  /*2890*/  FMUL.FTZ R54, R81, R54 ;  /* 0x0000003651367220 */ /* 0x000fc80000410000 */
[----:B------:R-:W-:Y:S01]  /*28a0*/  FFMA.FTZ R78, R54, R55, R85 ;  /* 0x00000037364e7223 */ /* 0x000fe20000010055 */
[----:B------:R-:W-:Y:S01]  /*28b0*/  FADD.FTZ R54, R13, -R83 ;  /* 0x800000530d367221 */ /* 0x000fe20000010000 */
[----:B------:R-:W-:Y:S01]  /*28c0*/  SHF.L.U32 R55, R50, 0x10, RZ ;  /* 0x0000001032377819 */ /* 0x000fe200000006ff */
[----:B------:R-:W-:Y:S02]  /*28d0*/  IMAD.U32 R85, R46, 0x10000, RZ ;  /* 0x000100002e557824 */ /* 0x000fe400078e00ff */
[----:B------:R-:W-:Y:S01]  /*28e0*/  FMUL.FTZ R54, R81, R54 ;  /* 0x0000003651367220 */ /* 0x000fe20000410000 */
[----:B------:R-:W-:Y:S02]  /*28f0*/  F2FP.BF16.F32.PACK_AB R53, R78, R53 ;  /* 0x000000354e35723e */ /* 0x000fe400000010ff */
[----:B------:R-:W0:Y:S01]  /*2900*/  LDC.64 R78, c[0x0][0x428] ;  /* 0x00010a00ff4e7b82 */ /* 0x000e220000000a00 */
[----:B------:R-:W-:Y:S01]  /*2910*/  FFMA.FTZ R54, R54, R55, R85 ;  /* 0x0000003736367223 */ /* 0x000fe20000010055 */
[----:B------:R-:W-:-:S02]  /*2920*/  SHF.L.U32 R55, R10, 0x10, RZ ;  /* 0x000000100a377819 */ /* 0x000fc400000006ff */
[----:B------:R-:W-:-:S05]  /*2930*/  SHF.L.U32 R85, R12, 0x10, RZ ;  /* 0x000000100c557819 */ /* 0x000fca00000006ff */
[----:B------:R-:W-:Y:S01]  /*2940*/  FFMA.FTZ R85, R96, R55, R85 ;  /* 0x0000003760557223 */ /* 0x000fe20000010055 */
[----:B------:R-:W-:Y:S01]  /*2950*/  FADD.FTZ R96, R11, -R83 ;  /* 0x800000530b607221 */ /* 0x000fe20000010000 */
[----:B------:R-:W-:-:S03]  /*2960*/  SHF.L.U32 R55, R51, 0x10, RZ ;  /* 0x0000001033377819 */ /* 0x000fc600000006ff */
[----:B------:R-:W-:Y:S01]  /*2970*/  FMUL.FTZ R96, R81, R96 ;  /* 0x0000006051607220 */ /* 0x000fe20000410000 */
[----:B------:R-:W-:-:S03]  /*2980*/  F2FP.BF16.F32.PACK_AB R54, R85, R54 ;  /* 0x000000365536723e */ /* 0x000fc600000010ff */
[----:B------:R-:W-:Y:S01]  /*2990*/  FFMA.FTZ R55, R96, R55, R87 ;  /* 0x0000003760377223 */ /* 0x000fe20000010057 */
[----:B------:R-:W-:Y:S01]  /*29a0*/  FADD.FTZ R96, R70, -R83 ;  /* 0x8000005346607221 */ /* 0x000fe20000010000 */
[----:B------:R-:W-:-:S03]  /*29b0*/  SHF.L.U32 R87, R14, 0x10, RZ ;  /* 0x000000100e577819 */ /* 0x000fc600000006ff */
[----:B------:R-:W-:Y:S01]  /*29c0*/  FMUL.FTZ R96, R81, R96 ;  /* 0x0000006051607220 */ /* 0x000fe20000410000 */
[C---:B0-----:R-:W-:Y:S01]  /*29d0*/  IMAD.WIDE.U32 R78, R0.reuse, 0x10, R78 ;  /* 0x00000010004e7825 */ /* 0x041fe200078e004e */
[----:B------:R-:W-:-:S03]  /*29e0*/  IADD3 R0, PT, PT, R0, 0x100, RZ ;  /* 0x0000010000007810 */ /* 0x000fc60007ffe0ff */
[----:B------:R-:W-:-:S05]  /*29f0*/  FFMA.FTZ R96, R96, R87, R89 ;  /* 0x0000005760607223 */ /* 0x000fca0000010059 */
[----:B------:R-:W-:-:S05]  /*2a00*/  F2FP.BF16.F32.PACK_AB R55, R96, R55 ;  /* 0x000000376037723e */ /* 0x000fca00000010ff */
[----:B------:R1:W-:Y:S02]  /*2a10*/  STG.E.128 desc[UR6][R78.64], R52 ;  /* 0x000000344e007986 */ /* 0x0003e4000c101d06 */
.L_x_23:
[----:B------:R-:W-:Y:S05]  /*2a20*/  BSYNC.RECONVERGENT B0 ;  /* 0x0000000000007941 */ /* 0x000fea0003800200 */
.L_x_22:
[----:B------:R-:W-:Y:S04]  /*2a30*/  BSSY.RECONVERGENT B0, `(.L_x_24) ;  /* 0x0000032000007945 */ /* 0x000fe80003800200 */
[----:B------:R-:W-:Y:S05]  /*2a40*/  @!P3 BRA `(.L_x_25) ;  /* 0x0000000000c0b947 */ /* 0x000fea0003800000 */
[--C-:B01----:R-:W-:Y:S01]  /*2a50*/  FADD.FTZ R52, R9, -R83.reuse ;  /* 0x8000005309347221 */ /* 0x103fe20000010000 */
        /* <DEDUP_REMOVED lines=8> */
[----:B------:R-:W-:Y:S02]  /*2ae0*/  SHF.L.U32 R53, R18, 0x10, RZ ;  /* 0x0000001012357819 */ /* 0x000fe400000006ff */
[----:B------:R-:W-:Y:S01]  /*2af0*/  SHF.L.U32 R55, R19, 0x10, RZ ;  /* 0x0000001013377819 */ /* 0x000fe200000006ff */
[----:B------:R-:W-:Y:S01]  /*2b00*/  FMUL.FTZ R96, R81, R96 ;  /* 0x0000006051607220 */ /* 0x000fe20000410000 */
[----:B------:R-:W-:-:S02]  /*2b10*/  SHF.L.U32 R87, R39, 0x10, RZ ;  /* 0x0000001027577819 */ /* 0x000fc400000006ff */
[----:B------:R-:W-:Y:S01]  /*2b20*/  SHF.L.U32 R89, R58, 0x10, RZ ;  /* 0x000000103a597819 */ /* 0x000fe200000006ff */
[----:B------:R-:W-:Y:S01]  /*2b30*/  FFMA.FTZ R79, R54, R53, R55 ;  /* 0x00000035364f7223 */ /* 0x000fe20000010037 */
[----:B------:R-:W-:Y:S01]  /*2b40*/  FADD.FTZ R54, R7, -R83 ;  /* 0x8000005307367221 */ /* 0x000fe20000010000 */
[----:B------:R-:W-:Y:S01]  /*2b50*/  SHF.L.U32 R55, R37, 0x10, RZ ;  /* 0x0000001025377819 */ /* 0x000fe200000006ff */
[----:B------:R-:W-:Y:S02]  /*2b60*/  IMAD.U32 R53, R41, 0x10000, RZ ;  /* 0x0001000029357824 */ /* 0x000fe400078e00ff */
        /* <DEDUP_REMOVED lines=8> */
[----:B------:R-:W-:Y:S02]  /*2bf0*/  SHF.L.U32 R55, R42, 0x10, RZ ;  /* 0x000000102a377819 */ /* 0x000fe400000006ff */
[----:B------:R-:W-:Y:S01]  /*2c00*/  SHF.L.U32 R85, R38, 0x10, RZ ;  /* 0x0000001026557819 */ /* 0x000fe200000006ff */
[----:B------:R-:W-:Y:S01]  /*2c10*/  FMUL.FTZ R54, R81, R54 ;  /* 0x0000003651367220 */ /* 0x000fe20000410000 */
[----:B------:R-:W-:Y:S02]  /*2c20*/  F2FP.BF16.F32.PACK_AB R53, R78, R53 ;  /* 0x000000354e35723e */ /* 0x000fe400000010ff */
[----:B------:R-:W0:Y:S01]  /*2c30*/  LDC.64 R78, c[0x0][0x428] ;  /* 0x00010a00ff4e7b82 */ /* 0x000e220000000a00 */
[----:B------:R-:W-:Y:S01]  /*2c40*/  FFMA.FTZ R54, R54, R55, R85 ;  /* 0x0000003736367223 */ /* 0x000fe20000010055 */
[----:B------:R-:W-:Y:S01]  /*2c50*/  SHF.L.U32 R85, R56, 0x10, RZ ;  /* 0x0000001038557819 */ /* 0x000fe200000006ff */
[----:B------:R-:W-:-:S04]  /*2c60*/  IMAD.U32 R55, R23, 0x10000, RZ ;  /* 0x0001000017377824 */ /* 0x000fc800078e00ff */
        /* <DEDUP_REMOVED lines=9> */
[----:B0-----:R-:W-:-:S04]  /*2d00*/  IMAD.WIDE.U32 R78, R0, 0x10, R78 ;  /* 0x00000010004e7825 */ /* 0x001fc800078e004e */
[----:B------:R-:W-:Y:S01]  /*2d10*/  FFMA.FTZ R96, R96, R87, R89 ;  /* 0x0000005760607223 */ /* 0x000fe20000010059 */
[----:B------:R-:W-:-:S04]  /*2d20*/  VIADD R0, R0, 0x100 ;  /* 0x0000010000007836 */ /* 0x000fc80000000000 */
[----:B------:R-:W-:-:S05]  /*2d30*/  F2FP.BF16.F32.PACK_AB R55, R96, R55 ;  /* 0x000000376037723e */ /* 0x000fca00000010ff */
[----:B------:R2:W-:Y:S02]  /*2d40*/  STG.E.128 desc[UR6][R78.64], R52 ;  /* 0x000000344e007986 */ /* 0x0005e4000c101d06 */
.L_x_25:
[----:B------:R-:W-:Y:S05]  /*2d50*/  BSYNC.RECONVERGENT B0 ;  /* 0x0000000000007941 */ /* 0x000fea0003800200 */
.L_x_24:
[----:B------:R-:W-:Y:S04]  /*2d60*/  BSSY.RECONVERGENT B0, `(.L_x_26) ;  /* 0x0000031000007945 */ /* 0x000fe80003800200 */
[----:B------:R-:W-:Y:S05]  /*2d70*/  @!P4 BRA `(.L_x_27) ;  /* 0x0000000000bcc947 */ /* 0x000fea0003800000 */
[--C-:B012---:R-:W-:Y:S01]  /*2d80*/  FADD.FTZ R52, R73, -R83.reuse ;  /* 0x8000005349347221 */ /* 0x107fe20000010000 */
        /* <DEDUP_REMOVED lines=11> */
[----:B------:R-:W-:-:S03]  /*2e40*/  SHF.L.U32 R87, R31, 0x10, RZ ;  /* 0x000000101f577819 */ /* 0x000fc600000006ff */
        /* <DEDUP_REMOVED lines=15> */
[----:B------:R-:W-:-:S03]  /*2f40*/  F2FP.BF16.F32.PACK_AB R53, R96, R53 ;  /* 0x000000356035723e */ /* 0x000fc600000010ff */
        /* <DEDUP_REMOVED lines=12> */
[----:B------:R-:W-:-:S05]  /*3010*/  SHF.L.U32 R81, R65, 0x10, RZ ;  /* 0x0000001041517819 */ /* 0x000fca00000006ff */
[----:B------:R-:W-:-:S05]  /*3020*/  FFMA.FTZ R78, R78, R81, R83 ;  /* 0x000000514e4e7223 */ /* 0x000fca0000010053 */
[----:B------:R-:W-:Y:S02]  /*3030*/  F2FP.BF16.F32.PACK_AB R55, R78, R55 ;  /* 0x000000374e37723e */ /* 0x000fe400000010ff */
[----:B------:R-:W0:Y:S02]  /*3040*/  LDC.64 R78, c[0x0][0x428] ;  /* 0x00010a00ff4e7b82 */ /* 0x000e240000000a00 */
[----:B0-----:R-:W-:-:S05]  /*3050*/  IMAD.WIDE.U32 R78, R0, 0x10, R78 ;  /* 0x00000010004e7825 */ /* 0x001fca00078e004e */
[----:B------:R3:W-:Y:S02]  /*3060*/  STG.E.128 desc[UR6][R78.64], R52 ;  /* 0x000000344e007986 */ /* 0x0007e4000c101d06 */
.L_x_27:
[----:B------:R-:W-:Y:S05]  /*3070*/  BSYNC.RECONVERGENT B0 ;  /* 0x0000000000007941 */ /* 0x000fea0003800200 */
.L_x_26:
[----:B0123--:R-:W0:Y:S01]  /*3080*/  LDC.64 R52, c[0x0][0x380] ;  /* 0x0000e000ff347b82 */ /* 0x00fe220000000a00 */
[----:B------:R-:W-:Y:S01]  /*3090*/  UPLOP3.LUT UP1, UPT, UPT, UPT, UP1, 0x40, 0x4 ;  /* 0x000000000004789c */ /* 0x000fe20003f2e810 */
[----:B0-----:R-:W-:-:S04]  /*30a0*/  IADD3 R69, PT, PT, R69, R52, RZ ;  /* 0x0000003445457210 */ /* 0x001fc80007ffe0ff */
[----:B------:R-:W-:-:S13]  /*30b0*/  ISETP.GE.AND P2, PT, R69, R53, PT ;  /* 0x000000354500720c */ /* 0x000fda0003f46270 */
[----:B------:R-:W-:Y:S05]  /*30c0*/  @!P2 BRA `(.L_x_28) ;  /* 0xffffffd400a0a947 */ /* 0x000fea000383ffff */
[----:B------:R-:W-:Y:S05]  /*30d0*/  EXIT ;  /* 0x000000000000794d */ /* 0x000fea0003800000 */
.L_x_29:
[----:B------:R-:W-:-:S00]  /*30e0*/  BRA `(.L_x_29) ;  /* 0xfffffffc00fc7947 */ /* 0x000fc0000383ffff */
[----:B------:R-:W-:-:S00]  /*30f0*/  NOP ;  /* 0x0000000000007918 */ /* 0x000fc00000000000 */
        /* <DEDUP_REMOVED lines=8> */
.L_x_20903:


//--------------------- .text._ZN10layer_norm13ln_fwd_kernelINS_13Kernel_traitsI13__nv_bfloat16S2_S2_S2_fjLj6144ELj1ELj1ELj8ELj16ENS_18Kernel_traits_baseILj6144ES2_S2_S2_S2_fjLj256EEEEELb0ELb0ELb0ELb1EEEvNS_9FwdParamsE --------------------------
	.section	.text._ZN10layer_norm13ln_fwd_kernelINS_13Kernel_traitsI13__nv_bfloat16S2_S2_S2_fjLj6144ELj1ELj1ELj8ELj16ENS_18Kernel_traits_baseILj6144ES2_S2_S2_S2_fjLj256EEEEELb0ELb0ELb0ELb1EEEvNS_9FwdParamsE,"ax",@progbits
	.align	128
        .global         _ZN10layer_norm13ln_fwd_kernelINS_13Kernel_traitsI13__nv_bfloat16S2_S2_S2_fjLj6144ELj1ELj1ELj8ELj16ENS_18Kernel_traits_baseILj6144ES2_S2_S2_S2_fjLj256EEEEELb0ELb0ELb0ELb1EEEvNS_9FwdParamsE
        .type           _ZN10layer_norm13ln_fwd_kernelINS_13Kernel_traitsI13__nv_bfloat16S2_S2_S2_fjLj6144ELj1ELj1ELj8ELj16ENS_18Kernel_traits_baseILj6144ES2_S2_S2_S2_fjLj256EEEEELb0ELb0ELb0ELb1EEEvNS_9FwdParamsE,@function
        .size           _ZN10layer_norm13ln_fwd_kernelINS_13Kernel_traitsI13__nv_bfloat16S2_S2_S2_fjLj6144ELj1ELj1ELj8ELj16ENS_18Kernel_traits_baseILj6144ES2_S2_S2_S2_fjLj256EEEEELb0ELb0ELb0ELb1EEEvNS_9FwdParamsE,(.L_x_20904 - _ZN10layer_norm13ln_fwd_kernelINS_13Kernel_traitsI13__nv_bfloat16S2_S2_S2_fjLj6144ELj1ELj1ELj8ELj16ENS_18Kernel_traits_baseILj6144ES2_S2_S2_S2_fjLj256EEEEELb0ELb0ELb0ELb1EEEvNS_9FwdParamsE)
        .other          _ZN10layer_norm13ln_fwd_kernelINS_13Kernel_traitsI13__nv_bfloat16S2_S2_S2_fjLj6144ELj1ELj1ELj8ELj16ENS_18Kernel_traits_baseILj6144ES2_S2_S2_S2_fjLj256EEEEELb0ELb0ELb0ELb1EEEvNS_9FwdParamsE,@"STO_CUDA_ENTRY STV_DEFAULT"
_ZN10layer_norm13ln_fwd_kernelINS_13Kernel_traitsI13__nv_bfloat16S2_S2_S2_fjLj6144ELj1ELj1ELj8ELj16ENS_18Kernel_traits_baseILj6144ES2_S2_S2_S2_fjLj256EEEEELb0ELb0ELb0ELb1EEEvNS_9FwdParamsE:
.text._ZN10layer_norm13ln_fwd_kernelINS_13Kernel_traitsI13__nv_bfloat16S2_S2_S2_fjLj6144ELj1ELj1ELj8ELj16ENS_18Kernel_traits_baseILj6144ES2_S2_S2_S2_fjLj256EEEEELb0ELb0ELb0ELb1EEEvNS_9FwdParamsE:
[----:B------:R-:W-:Y:S01]  /*0000*/  LDC R1, c[0x0][0x37c] ;  /* 0x0000df00ff017b82 */ /* 0x000fe20000000800 */
[----:B------:R-:W0:Y:S01]  /*0010*/  LDCU.64 UR4, c[0x0][0x438] ;  /* 0x00008700ff0477ac */ /* 0x000e220008000a00 */
[----:B------:R-:W1:Y:S06]  /*0020*/  S2R R5, SR_TID.X ;  /* 0x0000000000057919 */ /* 0x000e6c0000002100 */
[----:B------:R-:W1:Y:S01]  /*0030*/  LDC.64 R2, c[0x0][0x3d0] ;  /* 0x0000f400ff027b82 */ /* 0x000e620000000a00 */
[----:B------:R-:W2:Y:S01]  /*0040*/  LDCU.64 UR6, c[0x0][0x358] ;  /* 0x00006b00ff0677ac */ /* 0x000ea20008000a00 */
[----:B------:R-:W3:Y:S06]  /*0050*/  LDCU.64 UR8, c[0x0][0x3a0] ;  /* 0x00007400ff0877ac */ /* 0x000eec0008000a00 */
[----:B------:R-:W3:Y:S01]  /*0060*/  LDC.64 R14, c[0x0][0x3e0] ;  /* 0x0000f800ff0e7b82 */ /* 0x000ee20000000a00 */
[----:B0-----:R-:W-:-:S04]  /*0070*/  ISETP.NE.U32.AND P0, PT, RZ, UR4, PT ;  /* 0x00000004ff007c0c */ /* 0x001fc8000bf05070 */
[----:B------:R-:W-:Y:S01]  /*0080*/  ISETP.NE.AND.EX P0, PT, RZ, UR5, PT, P0 ;  /* 0x00000005ff007c0c */ /* 0x000fe2000bf05300 */
[C---:B-1----:R-:W-:Y:S02]  /*0090*/  IMAD.WIDE.U32 R2, R5.reuse, 0x10, R2 ;  /* 0x0000001005027825 */ /* 0x042fe400078e0002 */
[----:B------:R-:W0:Y:S01]  /*00a0*/  S2UR UR4, SR_CTAID.X ;  /* 0x00000000000479c3 */ /* 0x000e220000002500 */
[----:B------:R-:W1:Y:S02]  /*00b0*/  LDCU UR5, c[0x0][0x384] ;  /* 0x00007080ff0577ac */ /* 0x000e640008000800 */
[----:B--2---:R-:W2:Y:S07]  /*00c0*/  LDG.E.128 R20, desc[UR6][R2.64] ;  /* 0x0000000602147981 */ /* 0x004eae000c1e1d00 */
[----:B------:R-:W4:Y:S01]  /*00d0*/  @P0 LDC.64 R12, c[0x0][0x438] ;  /* 0x00010e00ff0c0b82 */ /* 0x000f220000000a00 */
[----:B------:R-:W2:Y:S04]  /*00e0*/  LDG.E.128 R24, desc[UR6][R2.64+0x1000] ;  /* 0x0010000602187981 */ /* 0x000ea8000c1e1d00 */
[----:B------:R-:W2:Y:S01]  /*00f0*/  LDG.E.128 R32, desc[UR6][R2.64+0x2000] ;  /* 0x0020000602207981 */ /* 0x000ea2000c1e1d00 */
[----:B----4-:R-:W-:-:S05]  /*0100*/  @P0 IMAD.WIDE.U32 R12, R5, 0x10, R12 ;  /* 0x00000010050c0825 */ /* 0x010fca00078e000c */
[----:B------:R4:W5:Y:S04]  /*0110*/  @P0 LDG.E.128 R16, desc[UR6][R12.64+0x1000] ;  /* 0x001000060c100981 */ /* 0x000968000c1e1d00 */
[----:B------:R4:W5:Y:S04]  /*0120*/  @P0 LDG.E.128 R8, desc[UR6][R12.64+0x2000] ;  /* 0x002000060c080981 */ /* 0x000968000c1e1d00 */
[----:B------:R4:W5:Y:S01]  /*0130*/  @P0 LDG.E.128 R4, desc[UR6][R12.64] ;  /* 0x000000060c040981 */ /* 0x000962000c1e1d00 */
[----:B0-----:R-:W-:Y:S02]  /*0140*/  MOV R30, UR4 ;  /* 0x00000004001e7c02 */ /* 0x001fe40008000f00 */
[----:B---3--:R-:W-:-:S02]  /*0150*/  LOP3.LUT P1, RZ, R14, UR8, RZ, 0xfc, !PT ;  /* 0x000000080eff7c12 */ /* 0x008fc4000f82fcff */
[----:B-1----:R-:W-:Y:S02]  /*0160*/  ISETP.GE.AND P2, PT, R30, UR5, PT ;  /* 0x000000051e007c0c */ /* 0x002fe4000bf46270 */
[----:B--2---:R-:W-:Y:S01]  /*0170*/  @P0 MOV R45, R20 ;  /* 0x00000014002d0202 */ /* 0x004fe20000000f00 */
[----:B------:R-:W-:Y:S01]  /*0180*/  @P0 IMAD.MOV.U32 R44, RZ, RZ, R23 ;  /* 0x000000ffff2c0224 */ /* 0x000fe200078e0017 */
[----:B------:R-:W-:Y:S02]  /*0190*/  @P0 MOV R46, R21 ;  /* 0x00000015002e0202 */ /* 0x000fe40000000f00 */
[----:B------:R-:W-:Y:S02]  /*01a0*/  @P0 MOV R43, R22 ;  /* 0x00000016002b0202 */ /* 0x000fe40000000f00 */
[----:B------:R-:W-:Y:S02]  /*01b0*/  @P0 MOV R49, R24 ;  /* 0x0000001800310202 */ /* 0x000fe40000000f00 */
[----:B------:R-:W-:Y:S01]  /*01c0*/  @P0 MOV R50, R25 ;  /* 0x0000001900320202 */ /* 0x000fe20000000f00 */
[----:B------:R-:W-:Y:S01]  /*01d0*/  @!P0 IMAD.MOV.U32 R50, RZ, RZ, R25 ;  /* 0x000000ffff328224 */ /* 0x000fe200078e0019 */
[----:B------:R-:W-:-:S02]  /*01e0*/  @P0 MOV R47, R26 ;  /* 0x0000001a002f0202 */ /* 0x000fc40000000f00 */
[----:B------:R-:W-:Y:S02]  /*01f0*/  @P0 MOV R48, R27 ;  /* 0x0000001b00300202 */ /* 0x000fe40000000f00 */
[----:B------:R-:W-:Y:S01]  /*0200*/  @P0 MOV R53, R32 ;  /* 0x0000002000350202 */ /* 0x000fe20000000f00 */
[----:B------:R-:W-:Y:S01]  /*0210*/  @!P0 IMAD.MOV.U32 R53, RZ, RZ, R32 ;  /* 0x000000ffff358224 */ /* 0x000fe200078e0020 */
[----:B------:R-:W-:Y:S02]  /*0220*/  @P0 MOV R54, R33 ;  /* 0x0000002100360202 */ /* 0x000fe40000000f00 */
[----:B------:R-:W-:Y:S02]  /*0230*/  @!P0 MOV R45, R20 ;  /* 0x00000014002d8202 */ /* 0x000fe40000000f00 */
[----:B------:R-:W-:Y:S02]  /*0240*/  @!P0 MOV R46, R21 ;  /* 0x00000015002e8202 */ /* 0x000fe40000000f00 */
[----:B------:R-:W-:-:S02]  /*0250*/  @!P0 MOV R43, R22 ;  /* 0x00000016002b8202 */ /* 0x000fc40000000f00 */
[----:B------:R-:W-:Y:S02]  /*0260*/  @!P0 MOV R44, R23 ;  /* 0x00000017002c8202 */ /* 0x000fe40000000f00 */
[----:B------:R-:W-:Y:S02]  /*0270*/  @!P0 MOV R49, R24 ;  /* 0x0000001800318202 */ /* 0x000fe40000000f00 */
[----:B------:R-:W-:Y:S02]  /*0280*/  @!P0 MOV R47, R26 ;  /* 0x0000001a002f8202 */ /* 0x000fe40000000f00 */
[----:B------:R-:W-:Y:S02]  /*0290*/  @!P0 MOV R48, R27 ;  /* 0x0000001b00308202 */ /* 0x000fe40000000f00 */
[----:B------:R-:W-:Y:S02]  /*02a0*/  @!P0 MOV R54, R33 ;  /* 0x0000002100368202 */ /* 0x000fe40000000f00 */
[----:B------:R-:W-:-:S02]  /*02b0*/  @P0 MOV R51, R34 ;  /* 0x0000002200330202 */ /* 0x000fc40000000f00 */
[----:B------:R-:W-:Y:S01]  /*02c0*/  @P0 MOV R52, R35 ;  /* 0x0000002300340202 */ /* 0x000fe20000000f00 */
[----:B----4-:R-:W-:Y:S06]  /*02d0*/  @P2 EXIT ;  /* 0x000000000000294d */ /* 0x010fec0003800000 */
[----:B-----5:R-:W-:Y:S02]  /*02e0*/  @!P0 CS2R R16, SRZ ;  /* 0x0000000000108805 */ /* 0x020fe4000001ff00 */
[----:B------:R-:W-:Y:S02]  /*02f0*/  @!P0 CS2R R6, SRZ ;  /* 0x0000000000068805 */ /* 0x000fe4000001ff00 */
[----:B------:R-:W-:Y:S02]  /*0300*/  @!P0 CS2R R18, SRZ ;  /* 0x0000000000128805 */ /* 0x000fe4000001ff00 */
[----:B------:R-:W-:Y:S02]  /*0310*/  @!P0 CS2R R10, SRZ ;  /* 0x00000000000a8805 */ /* 0x000fe4000001ff00 */
[----:B------:R-:W-:Y:S02]  /*0320*/  @!P0 CS2R R8, SRZ ;  /* 0x0000000000088805 */ /* 0x000fe4000001ff00 */
[----:B------:R-:W-:-:S02]  /*0330*/  @!P0 CS2R R4, SRZ ;  /* 0x0000000000048805 */ /* 0x000fc4000001ff00 */
[----:B------:R-:W-:Y:S01]  /*0340*/  @!P0 MOV R51, R34 ;  /* 0x0000002200338202 */ /* 0x000fe20000000f00 */
[C---:B------:R-:W-:Y:S01]  /*0350*/  IMAD.U32 R39, R7.reuse, 0x10000, RZ ;  /* 0x0001000007277824 */ /* 0x040fe200078e00ff */
[----:B------:R-:W-:Y:S01]  /*0360*/  @!P0 MOV R52, R35 ;  /* 0x0000002300348202 */ /* 0x000fe20000000f00 */
[----:B------:R-:W-:Y:S01]  /*0370*/  IMAD.U32 R32, R18, 0x10000, RZ ;  /* 0x0001000012207824 */ /* 0x000fe200078e00ff */
[----:B------:R-:W-:Y:S01]  /*0380*/  PRMT R73, R16, 0x7632, R73 ;  /* 0x0000763210497816 */ /* 0x000fe20000000049 */
[----:B------:R-:W-:Y:S01]  /*0390*/  UPLOP3.LUT UP2, UPT, UPT, UPT, UPT, 0x40, 0x4 ;  /* 0x000000000004789c */ /* 0x000fe20003f4e870 */
[----:B------:R-:W-:Y:S01]  /*03a0*/  PRMT R68, R7, 0x7632, R68 ;  /* 0x0000763207447816 */ /* 0x000fe20000000044 */
[----:B------:R-:W0:Y:S01]  /*03b0*/  LDCU UR8, c[0x0][0x388] ;  /* 0x00007100ff0877ac */ /* 0x000e220008000800 */
[----:B------:R-:W-:Y:S01]  /*03c0*/  PRMT R60, R47, 0x7632, R60 ;  /* 0x000076322f3c7816 */ /* 0x000fe2000000003c */
[----:B------:R-:W-:Y:S01]  /*03d0*/  IMAD.U32 R73, R73, 0x10000, RZ ;  /* 0x0001000049497824 */ /* 0x000fe200078e00ff */
[----:B------:R-:W-:Y:S01]  /*03e0*/  ISETP.NE.U32.AND P2, PT, R14, RZ, PT ;  /* 0x000000ff0e00720c */ /* 0x000fe20003f45070 */
[----:B------:R-:W-:Y:S01]  /*03f0*/  IMAD.U32 R68, R68, 0x10000, RZ ;  /* 0x0001000044447824 */ /* 0x000fe200078e00ff */
[----:B------:R-:W-:Y:S01]  /*0400*/  PRMT R72, R19, 0x7632, R72 ;  /* 0x0000763213487816 */ /* 0x000fe20000000048 */
[----:B------:R-:W-:Y:S01]  /*0410*/  IMAD.U32 R60, R60, 0x10000, RZ ;  /* 0x000100003c3c7824 */ /* 0x000fe200078e00ff */
[----:B------:R-:W-:Y:S01]  /*0420*/  PRMT R71, R18, 0x7632, R71 ;  /* 0x0000763212477816 */ /* 0x000fe20000000047 */
[----:B------:R-:W1:Y:S01]  /*0430*/  LDCU.U8 UR14, c[0x0][0x410] ;  /* 0x00008200ff0e77ac */ /* 0x000e620008000000 */
[----:B------:R-:W-:-:S02]  /*0440*/  PRMT R74, R17, 0x7632, R74 ;  /* 0x00007632114a7816 */ /* 0x000fc4000000004a */
[----:B------:R-:W-:Y:S01]  /*0450*/  PRMT R76, R11, 0x7632, R76 ;  /* 0x000076320b4c7816 */ /* 0x000fe2000000004c */
[----:B------:R-:W2:Y:S01]  /*0460*/  LDCU.64 UR12, c[0x0][0x3e0] ;  /* 0x00007c00ff0c77ac */ /* 0x000ea20008000a00 */
[----:B------:R-:W-:Y:S02]  /*0470*/  PRMT R75, R10, 0x7632, R75 ;  /* 0x000076320a4b7816 */ /* 0x000fe4000000004b */
[----:B------:R-:W-:Y:S01]  /*0480*/  PRMT R78, R9, 0x7632, R78 ;  /* 0x00007632094e7816 */ /* 0x000fe2000000004e */
[----:B------:R-:W3:Y:S01]  /*0490*/  LDCU.64 UR10, c[0x0][0x3a0] ;  /* 0x00007400ff0a77ac */ /* 0x000ee20008000a00 */
[----:B------:R-:W-:Y:S02]  /*04a0*/  PRMT R77, R8, 0x7632, R77 ;  /* 0x00007632084d7816 */ /* 0x000fe4000000004d */
[----:B------:R-:W-:Y:S02]  /*04b0*/  PRMT R67, R6, 0x7632, R67 ;  /* 0x0000763206437816 */ /* 0x000fe40000000043 */
[----:B------:R-:W-:-:S02]  /*04c0*/  PRMT R70, R5, 0x7632, R70 ;  /* 0x0000763205467816 */ /* 0x000fc40000000046 */
[----:B------:R-:W-:Y:S02]  /*04d0*/  PRMT R69, R4, 0x7632, R69 ;  /* 0x0000763204457816 */ /* 0x000fe40000000045 */
[----:B------:R-:W-:Y:S02]  /*04e0*/  PRMT R55, R44, 0x7632, R55 ;  /* 0x000076322c377816 */ /* 0x000fe40000000037 */
[----:B------:R-:W-:Y:S02]  /*04f0*/  PRMT R56, R43, 0x7632, R56 ;  /* 0x000076322b387816 */ /* 0x000fe40000000038 */
[----:B------:R-:W-:Y:S02]  /*0500*/  PRMT R57, R46, 0x7632, R57 ;  /* 0x000076322e397816 */ /* 0x000fe40000000039 */
[C---:B------:R-:W-:Y:S01]  /*0510*/  PRMT R58, R45.reuse, 0x7632, R58 ;  /* 0x000076322d3a7816 */ /* 0x040fe2000000003a */
[----:B------:R-:W-:Y:S01]  /*0520*/  IMAD.U32 R45, R45, 0x10000, RZ ;  /* 0x000100002d2d7824 */ /* 0x000fe200078e00ff */
        /* <DEDUP_REMOVED lines=8> */
[----:B------:R-:W-:Y:S02]  /*05b0*/  ISETP.NE.AND.EX P2, PT, R15, RZ, PT, P2 ;  /* 0x000000ff0f00720c */ /* 0x000fe40003f45320 */
[----:B------:R-:W-:Y:S02]  /*05c0*/  SHF.L.U32 R31, R19, 0x10, RZ ;  /* 0x00000010131f7819 */ /* 0x000fe400000006ff */
[----:B------:R-:W-:Y:S02]  /*05d0*/  SHF.L.U32 R33, R17, 0x10, RZ ;  /* 0x0000001011217819 */ /* 0x000fe400000006ff */
[----:B------:R-:W-:Y:S02]  /*05e0*/  SHF.L.U32 R34, R16, 0x10, RZ ;  /* 0x0000001010227819 */ /* 0x000fe400000006ff */
[----:B------:R-:W-:Y:S02]  /*05f0*/  SHF.L.U32 R35, R11, 0x10, RZ ;  /* 0x000000100b237819 */ /* 0x000fe400000006ff */
[----:B------:R-:W-:-:S02]  /*0600*/  SHF.L.U32 R36, R10, 0x10, RZ ;  /* 0x000000100a247819 */ /* 0x000fc400000006ff */
[----:B------:R-:W-:Y:S02]  /*0610*/  SHF.L.U32 R37, R9, 0x10, RZ ;  /* 0x0000001009257819 */ /* 0x000fe400000006ff */
        /* <DEDUP_REMOVED lines=35> */
[----:B------:R-:W-:Y:S01]  /*0850*/  LOP3.LUT P1, RZ, R15, UR9, RZ, 0xfc, P1 ;  /* 0x000000090fff7c12 */ /* 0x000fe2000882fcff */
[----:B0123--:R-:W4:-:S12]  /*0860*/  LDCU UR9, c[0x0][0x400] ;  /* 0x00008000ff0977ac */ /* 0x00ff180008000800 */
.L_x_43:
[----:B0-----:R-:W0:Y:S01]  /*0870*/  S2R R14, SR_TID.X ;  /* 0x00000000000e7919 */ /* 0x001e220000002100 */
[----:B------:R-:W1:Y:S01]  /*0880*/  @P2 LDC.64 R12, c[0x0][0x3e0] ;  /* 0x0000f800ff0c2b82 */ /* 0x000e620000000a00 */
[----:B------:R-:W-:-:S05]  /*0890*/  IMAD R0, R30, UR8, RZ ;  /* 0x000000081e007c24 */ /* 0x000fca000f8e02ff */
[----:B------:R-:W-:Y:S02]  /*08a0*/  SHF.R.S32.HI R9, RZ, 0x1f, R0 ;  /* 0x0000001fff097819 */ /* 0x000fe40000011400 */
[----:B------:R-:W2:Y:S02]  /*08b0*/  LDC.64 R2, c[0x0][0x390] ;  /* 0x0000e400ff027b82 */ /* 0x000ea40000000a00 */
[----:B------:R-:W-:Y:S01]  /*08c0*/  LEA.HI R9, R9, R0, RZ, 0x3 ;  /* 0x0000000009097211 */ /* 0x000fe200078f18ff */
[----:B-1----:R-:W-:-:S06]  /*08d0*/  @P2 IMAD.WIDE R12, R30, 0x2, R12 ;  /* 0x000000021e0c2825 */ /* 0x002fcc00078e020c */
[----:B------:R-:W3:Y:S01]  /*08e0*/  @P2 LDG.E.U16 R12, desc[UR6][R12.64] ;  /* 0x000000060c0c2981 */ /* 0x000ee2000c1e1500 */
[----:B0-----:R-:W-:-:S05]  /*08f0*/  LEA.HI.SX32 R15, R9, R14, 0x1d ;  /* 0x0000000e090f7211 */ /* 0x001fca00078feaff */
[----:B--2---:R-:W-:-:S06]  /*0900*/  IMAD.WIDE.U32 R8, R15, 0x10, R2 ;  /* 0x000000100f087825 */ /* 0x004fcc00078e0002 */
[----:B------:R-:W5:Y:S01]  /*0910*/  LDG.E.128 R8, desc[UR6][R8.64] ;  /* 0x0000000608087981 */ /* 0x000f62000c1e1d00 */
[----:B------:R-:W-:-:S04]  /*0920*/  UISETP.NE.U32.AND UP0, UPT, UR10, URZ, UPT ;  /* 0x000000ff0a00728c */ /* 0x000fc8000bf05070 */
[----:B------:R-:W-:Y:S01]  /*0930*/  UISETP.NE.AND.EX UP0, UPT, UR11, URZ, UPT, UP0 ;  /* 0x000000ff0b00728c */ /* 0x000fe2000bf05300 */
[----:B------:R-:W-:Y:S01]  /*0940*/  HFMA2 R0, -RZ, RZ, 1.875, 0 ;  /* 0x3f800000ff007431 */ /* 0x000fe200000001ff */
[----:B---3--:R-:W-:-:S07]  /*0950*/  @P2 SHF.L.U32 R0, R12, 0x10, RZ ;  /* 0x000000100c002819 */ /* 0x008fce00000006ff */
[----:B------:R-:W-:Y:S05]  /*0960*/  BRA.U !UP0, `(.L_x_30) ;  /* 0x0000000108a07547 */ /* 0x000fea000b800000 */
[----:B------:R-:W0:Y:S02]  /*0970*/  LDC.64 R4, c[0x0][0x3a0] ;  /* 0x0000e800ff047b82 */ /* 0x000e240000000a00 */
[----:B0-----:R-:W-:-:S06]  /*0980*/  IMAD.WIDE.U32 R4, R15, 0x10, R4 ;  /* 0x000000100f047825 */ /* 0x001fcc00078e0004 */
[----:B------:R-:W2:Y:S01]  /*0990*/  LDG.E.128 R4, desc[UR6][R4.64] ;  /* 0x0000000604047981 */ /* 0x000ea2000c1e1d00 */
[C---:B-----5:R-:W-:Y:S01]  /*09a0*/  PRMT R12, R8.reuse, 0x7632, R12 ;  /* 0x00007632080c7816 */ /* 0x060fe2000000000c */
[----:B------:R-:W-:Y:S01]  /*09b0*/  IMAD.U32 R13, R8, 0x10000, RZ ;  /* 0x00010000080d7824 */ /* 0x000fe200078e00ff */
[C---:B------:R-:W-:Y:S02]  /*09c0*/  PRMT R21, R10.reuse, 0x7632, R21 ;  /* 0x000076320a157816 */ /* 0x040fe40000000015 */
[----:B------:R-:W-:Y:S02]  /*09d0*/  SHF.L.U32 R17, R10, 0x10, RZ ;  /* 0x000000100a117819 */ /* 0x000fe400000006ff */
[----:B------:R-:W-:Y:S02]  /*09e0*/  PRMT R10, R11, 0x7632, R10 ;  /* 0x000076320b0a7816 */ /* 0x000fe4000000000a */
[----:B------:R-:W-:Y:S02]  /*09f0*/  PRMT R16, R9, 0x7632, R16 ;  /* 0x0000763209107816 */ /* 0x000fe40000000010 */
[----:B------:R-:W-:-:S02]  /*0a00*/  SHF.L.U32 R25, R10, 0x10, RZ ;  /* 0x000000100a197819 */ /* 0x000fc400000006ff */
[----:B------:R-:W-:Y:S02]  /*0a10*/  SHF.L.U32 R9, R9, 0x10, RZ ;  /* 0x0000001009097819 */ /* 0x000fe400000006ff */
[----:B------:R-:W-:Y:S02]  /*0a20*/  SHF.L.U32 R11, R11, 0x10, RZ ;  /* 0x000000100b0b7819 */ /* 0x000fe400000006ff */
[----:B------:R-:W-:Y:S02]  /*0a30*/  SHF.L.U32 R19, R16, 0x10, RZ ;  /* 0x0000001010137819 */ /* 0x000fe400000006ff */
[----:B------:R-:W-:Y:S02]  /*0a40*/  SHF.L.U32 R21, R21, 0x10, RZ ;  /* 0x0000001015157819 */ /* 0x000fe400000006ff */
[C---:B--2---:R-:W-:Y:S01]  /*0a50*/  PRMT R8, R4.reuse, 0x7632, R8 ;  /* 0x0000763204087816 */ /* 0x044fe20000000008 */
[----:B------:R-:W-:Y:S01]  /*0a60*/  IMAD.U32 R24, R7, 0x10000, RZ ;  /* 0x0001000007187824 */ /* 0x000fe200078e00ff */
[----:B------:R-:W-:-:S02]  /*0a70*/  SHF.L.U32 R22, R4, 0x10, RZ ;  /* 0x0000001004167819 */ /* 0x000fc400000006ff */
[----:B------:R-:W-:Y:S01]  /*0a80*/  PRMT R4, R5, 0x7632, R4 ;  /* 0x0000763205047816 */ /* 0x000fe20000000004 */
[-C--:B------:R-:W-:Y:S01]  /*0a90*/  FFMA.FTZ R16, R11, R0.reuse, R24 ;  /* 0x000000000b107223 */ /* 0x080fe20000010018 */
[----:B------:R-:W-:Y:S01]  /*0aa0*/  SHF.L.U32 R20, R5, 0x10, RZ ;  /* 0x0000001005147819 */ /* 0x000fe200000006ff */
[-C--:B------:R-:W-:Y:S01]  /*0ab0*/  FFMA.FTZ R22, R13, R0.reuse, R22 ;  /* 0x000000000d167223 */ /* 0x080fe20000010016 */
[----:B------:R-:W-:Y:S01]  /*0ac0*/  PRMT R5, R6, 0x7632, R5 ;  /* 0x0000763206057816 */ /* 0x000fe20000000005 */
[----:B------:R-:W-:Y:S01]  /*0ad0*/  IMAD.U32 R4, R4, 0x10000, RZ ;  /* 0x0001000004047824 */ /* 0x000fe200078e00ff */
[----:B------:R-:W-:Y:S01]  /*0ae0*/  SHF.L.U32 R6, R6, 0x10, RZ ;  /* 0x0000001006067819 */ /* 0x000fe200000006ff */
[-C--:B------:R-:W-:Y:S01]  /*0af0*/  FFMA.FTZ R20, R9, R0.reuse, R20 ;  /* 0x0000000009147223 */ /* 0x080fe20000010014 */
[----:B------:R-:W-:Y:S01]  /*0b00*/  PRMT R23, R7, 0x7632, R23 ;  /* 0x0000763207177816 */ /* 0x000fe20000000017 */
[-C--:B------:R-:W-:Y:S01]  /*0b10*/  FFMA.FTZ R19, R19, R0.reuse, R4 ;  /* 0x0000000013137223 */ /* 0x080fe20000010004 */
[----:B------:R-:W-:Y:S01]  /*0b20*/  SHF.L.U32 R8, R8, 0x10, RZ ;  /* 0x0000001008087819 */ /* 0x000fe200000006ff */
[----:B------:R-:W-:Y:S01]  /*0b30*/  FFMA.FTZ R18, R17, R0, R6 ;  /* 0x0000000011127223 */ /* 0x000fe20000010006 */
[----:B------:R-:W-:-:S02]  /*0b40*/  SHF.L.U32 R17, R12, 0x10, RZ ;  /* 0x000000100c117819 */ /* 0x000fc400000006ff */
[----:B------:R-:W-:Y:S02]  /*0b50*/  SHF.L.U32 R10, R23, 0x10, RZ ;  /* 0x00000010170a7819 */ /* 0x000fe400000006ff */
[----:B------:R-:W-:Y:S01]  /*0b60*/  SHF.L.U32 R6, R5, 0x10, RZ ;  /* 0x0000001005067819 */ /* 0x000fe200000006ff */
[----:B------:R-:W-:Y:S01]  /*0b70*/  FFMA.FTZ R17, R17, R0, R8 ;  /* 0x0000000011117223 */ /* 0x000fe20000010008 */
[----:B------:R-:W-:Y:S01]  /*0b80*/  F2FP.BF16.F32.PACK_AB R5, R19, R20 ;  /* 0x000000141305723e */ /* 0x000fe200000010ff */
[-C--:B------:R-:W-:Y:S02]  /*0b90*/  FFMA.FTZ R25, R25, R0.reuse, R10 ;  /* 0x0000000019197223 */ /* 0x080fe4000001000a */
[----:B------:R-:W-:Y:S01]  /*0ba0*/  FFMA.FTZ R23, R21, R0, R6 ;  /* 0x0000000015177223 */ /* 0x000fe20000010006 */
[----:B------:R-:W-:Y:S02]  /*0bb0*/  F2FP.BF16.F32.PACK_AB R4, R17, R22 ;  /* 0x000000161104723e */ /* 0x000fe400000010ff */
[----:B------:R-:W-:-:S02]  /*0bc0*/  F2FP.BF16.F32.PACK_AB R7, R25, R16 ;  /* 0x000000101907723e */ /* 0x000fc400000010ff */
[----:B------:R-:W-:Y:S01]  /*0bd0*/  F2FP.BF16.F32.PACK_AB R6, R23, R18 ;  /* 0x000000121706723e */ /* 0x000fe200000010ff */
[----:B------:R-:W-:Y:S06]  /*0be0*/  BRA `(.L_x_31) ;  /* 0x0000000000c47947 */ /* 0x000fec0003800000 */
.L_x_30:
[----:B------:R-:W0:Y:S02]  /*0bf0*/  LDC.64 R12, c[0x0][0x3e0] ;  /* 0x0000f800ff0c7b82 */ /* 0x000e240000000a00 */
[----:B0-----:R-:W-:-:S04]  /*0c00*/  ISETP.NE.U32.AND P2, PT, R12, RZ, PT ;  /* 0x000000ff0c00720c */ /* 0x001fc80003f45070 */
[----:B------:R-:W-:-:S13]  /*0c10*/  ISETP.NE.AND.EX P2, PT, R13, RZ, PT, P2 ;  /* 0x000000ff0d00720c */ /* 0x000fda0003f45320 */
[----:B------:R-:W-:Y:S05]  /*0c20*/  @!P2 BRA `(.L_x_32) ;  /* 0x000000000064a947 */ /* 0x000fea0003800000 */
[C---:B-----5:R-:W-:Y:S02]  /*0c30*/  PRMT R4, R8.reuse, 0x7632, R4 ;  /* 0x0000763208047816 */ /* 0x060fe40000000004 */
[----:B------:R-:W-:Y:S02]  /*0c40*/  SHF.L.U32 R5, R8, 0x10, RZ ;  /* 0x0000001008057819 */ /* 0x000fe400000006ff */
[----:B------:R-:W-:Y:S02]  /*0c50*/  PRMT R6, R9, 0x7632, R6 ;  /* 0x0000763209067816 */ /* 0x000fe40000000006 */
[----:B------:R-:W-:Y:S01]  /*0c60*/  PRMT R7, R10, 0x7632, R7 ;  /* 0x000076320a077816 */ /* 0x000fe20000000007 */
[----:B------:R-:W-:Y:S01]  /*0c70*/  FMUL.FTZ R22, R5, R0 ;  /* 0x0000000005167220 */ /* 0x000fe20000410000 */
[----:B------:R-:W-:Y:S02]  /*0c80*/  PRMT R8, R11, 0x7632, R8 ;  /* 0x000076320b087816 */ /* 0x000fe40000000008 */
[----:B------:R-:W-:-:S02]  /*0c90*/  SHF.L.U32 R9, R9, 0x10, RZ ;  /* 0x0000001009097819 */ /* 0x000fc400000006ff */
[----:B------:R-:W-:Y:S01]  /*0ca0*/  SHF.L.U32 R13, R10, 0x10, RZ ;  /* 0x000000100a0d7819 */ /* 0x000fe200000006ff */
[----:B------:R-:W-:Y:S01]  /*0cb0*/  IMAD.U32 R25, R8, 0x10000, RZ ;  /* 0x0001000008197824 */ /* 0x000fe200078e00ff */
        /* <DEDUP_REMOVED lines=9> */
[----:B------:R-:W-:-:S02]  /*0d50*/  FMUL.FTZ R23, R7, R0 ;  /* 0x0000000007177220 */ /* 0x000fc40000410000 */
[----:B------:R-:W-:Y:S01]  /*0d60*/  FMUL.FTZ R19, R19, R0 ;  /* 0x0000000013137220 */ /* 0x000fe20000410000 */
[----:B------:R-:W-:Y:S02]  /*0d70*/  F2FP.BF16.F32.PACK_AB R7, R25, R16 ;  /* 0x000000101907723e */ /* 0x000fe400000010ff */
[----:B------:R-:W-:Y:S02]  /*0d80*/  F2FP.BF16.F32.PACK_AB R6, R23, R18 ;  /* 0x000000121706723e */ /* 0x000fe400000010ff */
[----:B------:R-:W-:Y:S02]  /*0d90*/  F2FP.BF16.F32.PACK_AB R5, R19, R20 ;  /* 0x000000141305723e */ /* 0x000fe400000010ff */
[----:B------:R-:W-:Y:S01]  /*0da0*/  F2FP.BF16.F32.PACK_AB R4, R17, R22 ;  /* 0x000000161104723e */ /* 0x000fe200000010ff */
[----:B------:R-:W-:Y:S06]  /*0db0*/  BRA `(.L_x_31) ;  /* 0x0000000000507947 */ /* 0x000fec0003800000 */
.L_x_32:
[C---:B-----5:R-:W-:Y:S02]  /*0dc0*/  PRMT R12, R8.reuse, 0x7632, R12 ;  /* 0x00007632080c7816 */ /* 0x060fe4000000000c */
[----:B------:R-:W-:Y:S02]  /*0dd0*/  SHF.L.U32 R13, R8, 0x10, RZ ;  /* 0x00000010080d7819 */ /* 0x000fe400000006ff */
[----:B------:R-:W-:Y:S01]  /*0de0*/  PRMT R16, R10, 0x7632, R16 ;  /* 0x000076320a107816 */ /* 0x000fe20000000010 */
[----:B------:R-:W-:Y:S01]  /*0df0*/  IMAD.U32 R17, R12, 0x10000, RZ ;  /* 0x000100000c117824 */ /* 0x000fe200078e00ff */
[----:B------:R-:W-:Y:S01]  /*0e00*/  SHF.L.U32 R21, R10, 0x10, RZ ;  /* 0x000000100a157819 */ /* 0x000fe200000006ff */
[-C--:B------:R-:W-:Y:S01]  /*0e10*/  FMUL.FTZ R22, R13, R0.reuse ;  /* 0x000000000d167220 */ /* 0x080fe20000410000 */
[----:B------:R-:W-:Y:S01]  /*0e20*/  PRMT R8, R9, 0x7632, R8 ;  /* 0x0000763209087816 */ /* 0x000fe20000000008 */
[-C--:B------:R-:W-:Y:S01]  /*0e30*/  FMUL.FTZ R17, R17, R0.reuse ;  /* 0x0000000011117220 */ /* 0x080fe20000410000 */
[----:B------:R-:W-:Y:S01]  /*0e40*/  PRMT R10, R11, 0x7632, R10 ;  /* 0x000076320b0a7816 */ /* 0x000fe2000000000a */
[----:B------:R-:W-:Y:S01]  /*0e50*/  FMUL.FTZ R18, R21, R0 ;  /* 0x0000000015127220 */ /* 0x000fe20000410000 */
[----:B------:R-:W-:-:S02]  /*0e60*/  SHF.L.U32 R9, R9, 0x10, RZ ;  /* 0x0000001009097819 */ /* 0x000fc400000006ff */
[----:B------:R-:W-:Y:S02]  /*0e70*/  SHF.L.U32 R11, R11, 0x10, RZ ;  /* 0x000000100b0b7819 */ /* 0x000fe400000006ff */
        /* <DEDUP_REMOVED lines=8> */
.L_x_31:
[----:B------:R-:W0:Y:S01]  /*0f00*/  @P1 LDC.64 R12, c[0x0][0x3a8] ;  /* 0x0000ea00ff0c1b82 */ /* 0x000e220000000a00 */
[----:B------:R-:W-:-:S05]  /*0f10*/  IADD3 R21, PT, PT, R15, 0x100, RZ ;  /* 0x000001000f157810 */ /* 0x000fca0007ffe0ff */
[----:B------:R-:W-:-:S04]  /*0f20*/  IMAD.WIDE.U32 R8, R21, 0x10, R2 ;  /* 0x0000001015087825 */ /* 0x000fc800078e0002 */
[----:B0-----:R-:W-:-:S05]  /*0f30*/  @P1 IMAD.WIDE.U32 R12, R15, 0x10, R12 ;  /* 0x000000100f0c1825 */ /* 0x001fca00078e000c */
[----:B------:R0:W-:Y:S04]  /*0f40*/  @P1 STG.E.128 desc[UR6][R12.64], R4 ;  /* 0x000000040c001986 */ /* 0x0001e8000c101d06 */
[----:B------:R-:W5:Y:S01]  /*0f50*/  LDG.E.128 R8, desc[UR6][R8.64] ;  /* 0x0000000608087981 */ /* 0x000f62000c1e1d00 */
[----:B------:R-:W-:Y:S05]  /*0f60*/  BRA.U !UP0, `(.L_x_33) ;  /* 0x0000000108a07547 */ /* 0x000fea000b800000 */
[----:B0-----:R-:W0:Y:S02]  /*0f70*/  LDC.64 R4, c[0x0][0x3a0] ;  /* 0x0000e800ff047b82 */ /* 0x001e240000000a00 */
[----:B0-----:R-:W-:-:S06]  /*0f80*/  IMAD.WIDE.U32 R4, R21, 0x10, R4 ;  /* 0x0000001015047825 */ /* 0x001fcc00078e0004 */
[----:B------:R-:W2:Y:S01]  /*0f90*/  LDG.E.128 R4, desc[UR6][R4.64] ;  /* 0x0000000604047981 */ /* 0x000ea2000c1e1d00 */
[----:B-----5:R-:W-:Y:S01]  /*0fa0*/  PRMT R12, R8, 0x7632, R12 ;  /* 0x00007632080c7816 */ /* 0x020fe2000000000c */
[----:B------:R-:W-:Y:S01]  /*0fb0*/  IMAD.U32 R29, R10, 0x10000, RZ ;  /* 0x000100000a1d7824 */ /* 0x000fe200078e00ff */
[----:B------:R-:W-:Y:S02]  /*0fc0*/  SHF.L.U32 R81, R8, 0x10, RZ ;  /* 0x0000001008517819 */ /* 0x000fe400000006ff */
[----:B------:R-:W-:Y:S02]  /*0fd0*/  PRMT R26, R10, 0x7632, R26 ;  /* 0x000076320a1a7816 */ /* 0x000fe4000000001a */
[C---:B------:R-:W-:Y:S02]  /*0fe0*/  PRMT R27, R11.reuse, 0x7632, R27 ;  /* 0x000076320b1b7816 */ /* 0x040fe4000000001b */
[----:B------:R-:W-:Y:S02]  /*0ff0*/  SHF.L.U32 R83, R11, 0x10, RZ ;  /* 0x000000100b537819 */ /* 0x000fe400000006ff */
[----:B------:R-:W-:-:S02]  /*1000*/  PRMT R13, R9, 0x7632, R13 ;  /* 0x00007632090d7816 */ /* 0x000fc4000000000d */
[----:B------:R-:W-:Y:S02]  /*1010*/  SHF.L.U32 R9, R9, 0x10, RZ ;  /* 0x0000001009097819 */ /* 0x000fe400000006ff */
[----:B------:R-:W-:Y:S01]  /*1020*/  SHF.L.U32 R27, R27, 0x10, RZ ;  /* 0x000000101b1b7819 */ /* 0x000fe200000006ff */
[----:B------:R-:W-:Y:S01]  /*1030*/  IMAD.U32 R13, R13, 0x10000, RZ ;  /* 0x000100000d0d7824 */ /* 0x000fe200078e00ff */
[C---:B--2---:R-:W-:Y:S02]  /*1040*/  PRMT R8, R4.reuse, 0x7632, R8 ;  /* 0x0000763204087816 */ /* 0x044fe40000000008 */
[----:B------:R-:W-:Y:S02]  /*1050*/  SHF.L.U32 R10, R4, 0x10, RZ ;  /* 0x00000010040a7819 */ /* 0x000fe400000006ff */
[----:B------:R-:W-:Y:S02]  /*1060*/  PRMT R28, R7, 0x7632, R28 ;  /* 0x00007632071c7816 */ /* 0x000fe4000000001c */
[----:B------:R-:W-:Y:S01]  /*1070*/  PRMT R4, R5, 0x7632, R4 ;  /* 0x0000763205047816 */ /* 0x000fe20000000004 */
[----:B------:R-:W-:Y:S01]  /*1080*/  FFMA.FTZ R81, R81, R0, R10 ;  /* 0x0000000051517223 */ /* 0x000fe2000001000a */
[----:B------:R-:W-:-:S02]  /*1090*/  PRMT R11, R6, 0x7632, R11 ;  /* 0x00007632060b7816 */ /* 0x000fc4000000000b */
[----:B------:R-:W-:Y:S02]  /*10a0*/  SHF.L.U32 R24, R5, 0x10, RZ ;  /* 0x0000001005187819 */ /* 0x000fe400000006ff */
[----:B------:R-:W-:Y:S02]  /*10b0*/  SHF.L.U32 R80, R7, 0x10, RZ ;  /* 0x0000001007507819 */ /* 0x000fe400000006ff */
[----:B------:R-:W-:Y:S01]  /*10c0*/  SHF.L.U32 R7, R26, 0x10, RZ ;  /* 0x000000101a077819 */ /* 0x000fe200000006ff */
[-C--:B------:R-:W-:Y:S01]  /*10d0*/  FFMA.FTZ R79, R9, R0.reuse, R24 ;  /* 0x00000000094f7223 */ /* 0x080fe20000010018 */
[----:B------:R-:W-:Y:S01]  /*10e0*/  SHF.L.U32 R28, R28, 0x10, RZ ;  /* 0x000000101c1c7819 */ /* 0x000fe200000006ff */
[-C--:B------:R-:W-:Y:S01]  /*10f0*/  FFMA.FTZ R24, R83, R0.reuse, R80 ;  /* 0x0000000053187223 */ /* 0x080fe20000010050 */
[----:B------:R-:W-:Y:S02]  /*1100*/  SHF.L.U32 R6, R6, 0x10, RZ ;  /* 0x0000001006067819 */ /* 0x000fe400000006ff */
[----:B------:R-:W-:Y:S01]  /*1110*/  SHF.L.U32 R5, R12, 0x10, RZ ;  /* 0x000000100c057819 */ /* 0x000fe200000006ff */
[-C--:B------:R-:W-:Y:S01]  /*1120*/  FFMA.FTZ R83, R27, R0.reuse, R28 ;  /* 0x000000001b537223 */ /* 0x080fe2000001001c */
[----:B------:R-:W-:Y:S01]  /*1130*/  SHF.L.U32 R26, R11, 0x10, RZ ;  /* 0x000000100b1a7819 */ /* 0x000fe200000006ff */
[----:B------:R-:W-:Y:S01]  /*1140*/  FFMA.FTZ R29, R29, R0, R6 ;  /* 0x000000001d1d7223 */ /* 0x000fe20000010006 */
[----:B------:R-:W-:-:S02]  /*1150*/  SHF.L.U32 R4, R4, 0x10, RZ ;  /* 0x0000001004047819 */ /* 0x000fc400000006ff */
[----:B------:R-:W-:Y:S01]  /*1160*/  SHF.L.U32 R8, R8, 0x10, RZ ;  /* 0x0000001008087819 */ /* 0x000fe200000006ff */
[----:B------:R-:W-:Y:S01]  /*1170*/  FFMA.FTZ R26, R7, R0, R26 ;  /* 0x00000000071a7223 */ /* 0x000fe2000001001a */
[----:B------:R-:W-:Y:S01]  /*1180*/  F2FP.BF16.F32.PACK_AB R7, R83, R24 ;  /* 0x000000185307723e */ /* 0x000fe200000010ff */
[-C--:B------:R-:W-:Y:S02]  /*1190*/  FFMA.FTZ R28, R13, R0.reuse, R4 ;  /* 0x000000000d1c7223 */ /* 0x080fe40000010004 */
[----:B------:R-:W-:Y:S01]  /*11a0*/  FFMA.FTZ R80, R5, R0, R8 ;  /* 0x0000000005507223 */ /* 0x000fe20000010008 */
[----:B------:R-:W-:Y:S02]  /*11b0*/  F2FP.BF16.F32.PACK_AB R6, R26, R29 ;  /* 0x0000001d1a06723e */ /* 0x000fe400000010ff */
[----:B------:R-:W-:Y:S02]  /*11c0*/  F2FP.BF16.F32.PACK_AB R5, R28, R79 ;  /* 0x0000004f1c05723e */ /* 0x000fe400000010ff */
[----:B------:R-:W-:Y:S01]  /*11d0*/  F2FP.BF16.F32.PACK_AB R4, R80, R81 ;  /* 0x000000515004723e */ /* 0x000fe200000010ff */
[----:B------:R-:W-:Y:S06]  /*11e0*/  BRA `(.L_x_34) ;  /* 0x0000000000c07947 */ /* 0x000fec0003800000 */
.L_x_33:
[----:B------:R-:W-:-:S04]  /*11f0*/  UISETP.NE.U32.AND UP1, UPT, UR12, URZ, UPT ;  /* 0x000000ff0c00728c */ /* 0x000fc8000bf25070 */
[----:B------:R-:W-:-:S09]  /*1200*/  UISETP.NE.AND.EX UP1, UPT, UR13, URZ, UPT, UP1 ;  /* 0x000000ff0d00728c */ /* 0x000fd2000bf25310 */
[----:B------:R-:W-:Y:S05]  /*1210*/  BRA.U UP1, `(.L_x_35) ;  /* 0x0000000101547547 */ /* 0x000fea000b800000 */
[C---:B0----5:R-:W-:Y:S01]  /*1220*/  PRMT R12, R8.reuse, 0x7632, R12 ;  /* 0x00007632080c7816 */ /* 0x061fe2000000000c */
[----:B------:R-:W-:Y:S01]  /*1230*/  IMAD.U32 R81, R8, 0x10000, RZ ;  /* 0x0001000008517824 */ /* 0x000fe200078e00ff */
[C---:B------:R-:W-:Y:S02]  /*1240*/  PRMT R13, R10.reuse, 0x7632, R13 ;  /* 0x000076320a0d7816 */ /* 0x040fe4000000000d */
[----:B------:R-:W-:Y:S01]  /*1250*/  SHF.L.U32 R29, R10, 0x10, RZ ;  /* 0x000000100a1d7819 */ /* 0x000fe200000006ff */
[-C--:B------:R-:W-:Y:S01]  /*1260*/  FMUL.FTZ R81, R81, R0.reuse ;  /* 0x0000000051517220 */ /* 0x080fe20000410000 */
[----:B------:R-:W-:Y:S02]  /*1270*/  PRMT R8, R9, 0x7632, R8 ;  /* 0x0000763209087816 */ /* 0x000fe40000000008 */
        /* <DEDUP_REMOVED lines=11> */
[-C--:B------:R-:W-:Y:S01]  /*1330*/  FMUL.FTZ R83, R83, R0.reuse ;  /* 0x0000000053537220 */ /* 0x080fe20000410000 */
[-C--:B------:R-:W-:Y:S02]  /*1340*/  FMUL.FTZ R28, R11, R0.reuse ;  /* 0x000000000b1c7220 */ /* 0x080fe40000410000 */
[----:B------:R-:W-:Y:S01]  /*1350*/  FMUL.FTZ R26, R13, R0 ;  /* 0x000000000d1a7220 */ /* 0x000fe20000410000 */
[----:B------:R-:W-:Y:S06]  /*1360*/  BRA `(.L_x_34) ;  /* 0x0000000000607947 */ /* 0x000fec0003800000 */
.L_x_35:
[C---:B0----5:R-:W-:Y:S02]  /*1370*/  PRMT R6, R9.reuse, 0x7632, R6 ;  /* 0x0000763209067816 */ /* 0x061fe40000000006 */
[----:B------:R-:W-:Y:S02]  /*1380*/  SHF.L.U32 R9, R9, 0x10, RZ ;  /* 0x0000001009097819 */ /* 0x000fe400000006ff */
[----:B------:R-:W-:Y:S02]  /*1390*/  PRMT R7, R10, 0x7632, R7 ;  /* 0x000076320a077816 */ /* 0x000fe40000000007 */
[C---:B------:R-:W-:Y:S01]  /*13a0*/  PRMT R4, R8.reuse, 0x7632, R4 ;  /* 0x0000763208047816 */ /* 0x040fe20000000004 */
[----:B------:R-:W-:Y:S01]  /*13b0*/  FMUL.FTZ R79, R9, R0 ;  /* 0x00000000094f7220 */ /* 0x000fe20000410000 */
[----:B------:R-:W-:Y:S01]  /*13c0*/  SHF.L.U32 R81, R8, 0x10, RZ ;  /* 0x0000001008517819 */ /* 0x000fe200000006ff */
[----:B------:R-:W-:Y:S01]  /*13d0*/  IMAD.U32 R9, R7, 0x10000, RZ ;  /* 0x0001000007097824 */ /* 0x000fe200078e00ff */
[----:B------:R-:W-:-:S02]  /*13e0*/  PRMT R8, R11, 0x7632, R8 ;  /* 0x000076320b087816 */ /* 0x000fc40000000008 */
        /* <DEDUP_REMOVED lines=10> */
[----:B------:R-:W-:Y:S01]  /*1490*/  F2FP.BF16.F32.PACK_AB R6, R26, R29 ;  /* 0x0000001d1a06723e */ /* 0x000fe200000010ff */
[----:B------:R-:W-:-:S02]  /*14a0*/  FMUL.FTZ R83, R83, R0 ;  /* 0x0000000053537220 */ /* 0x000fc40000410000 */
[----:B------:R-:W-:Y:S01]  /*14b0*/  FMUL.FTZ R28, R7, R0 ;  /* 0x00000000071c7220 */ /* 0x000fe20000410000 */
[----:B------:R-:W-:Y:S02]  /*14c0*/  F2FP.BF16.F32.PACK_AB R4, R80, R81 ;  /* 0x000000515004723e */ /* 0x000fe400000010ff */
[----:B------:R-:W-:Y:S02]  /*14d0*/  F2FP.BF16.F32.PACK_AB R7, R83, R24 ;  /* 0x000000185307723e */ /* 0x000fe400000010ff */
[----:B------:R-:W-:-:S07]  /*14e0*/  F2FP.BF16.F32.PACK_AB R5, R28, R79 ;  /* 0x0000004f1c05723e */ /* 0x000fce00000010ff */
.L_x_34:
[----:B------:R-:W0:Y:S01]  /*14f0*/  @P1 LDC.64 R12, c[0x0][0x3a8] ;  /* 0x0000ea00ff0c1b82 */ /* 0x000e220000000a00 */
[----:B------:R-:W-:-:S05]  /*1500*/  IADD3 R27, PT, PT, R15, 0x200, RZ ;  /* 0x000002000f1b7810 */ /* 0x000fca0007ffe0ff */
[----:B------:R-:W-:-:S04]  /*1510*/  IMAD.WIDE.U32 R8, R27, 0x10, R2 ;  /* 0x000000101b087825 */ /* 0x000fc800078e0002 */
[----:B0-----:R-:W-:-:S05]  /*1520*/  @P1 IMAD.WIDE.U32 R12, R21, 0x10, R12 ;  /* 0x00000010150c1825 */ /* 0x001fca00078e000c */
[----:B------:R0:W-:Y:S04]  /*1530*/  @P1 STG.E.128 desc[UR6][R12.64], R4 ;  /* 0x000000040c001986 */ /* 0x0001e8000c101d06 */
[----:B------:R-:W5:Y:S01]  /*1540*/  LDG.E.128 R8, desc[UR6][R8.64] ;  /* 0x0000000608087981 */ /* 0x000f62000c1e1d00 */
[----:B------:R-:W-:Y:S05]  /*1550*/  BRA.U !UP0, `(.L_x_36) ;  /* 0x0000000108a07547 */ /* 0x000fea000b800000 */
[----:B------:R-:W1:Y:S02]  /*1560*/  LDC.64 R2, c[0x0][0x3a0] ;  /* 0x0000e800ff027b82 */ /* 0x000e640000000a00 */
[----:B-1----:R-:W-:-:S05]  /*1570*/  IMAD.WIDE.U32 R2, R27, 0x10, R2 ;  /* 0x000000101b027825 */ /* 0x002fca00078e0002 */
[----:B0-----:R0:W2:Y:S01]  /*1580*/  LDG.E.128 R4, desc[UR6][R2.64] ;  /* 0x0000000602047981 */ /* 0x0010a2000c1e1d00 */
[----:B-----5:R-:W-:Y:S02]  /*1590*/  SHF.L.U32 R13, R11, 0x10, RZ ;  /* 0x000000100b0d7819 */ /* 0x020fe400000006ff */
[----:B------:R-:W-:Y:S02]  /*15a0*/  SHF.L.U32 R85, R8, 0x10, RZ ;  /* 0x0000001008557819 */ /* 0x000fe400000006ff */
[----:B------:R-:W-:Y:S02]  /*15b0*/  SHF.L.U32 R87, R10, 0x10, RZ ;  /* 0x000000100a577819 */ /* 0x000fe400000006ff */
[----:B------:R-:W-:Y:S02]  /*15c0*/  PRMT R8, R8, 0x7632, R8 ;  /* 0x0000763208087816 */ /* 0x000fe40000000008 */
[----:B0-----:R-:W-:Y:S02]  /*15d0*/  PRMT R2, R10, 0x7632, R2 ;  /* 0x000076320a027816 */ /* 0x001fe40000000002 */
[----:B------:R-:W-:-:S03]  /*15e0*/  SHF.L.U32 R3, R8, 0x10, RZ ;  /* 0x0000001008037819 */ /* 0x000fc600000006ff */
[----:B------:R-:W-:Y:S01]  /*15f0*/  IMAD.U32 R89, R2, 0x10000, RZ ;  /* 0x0001000002597824 */ /* 0x000fe200078e00ff */
[C---:B--2---:R-:W-:Y:S02]  /*1600*/  SHF.L.U32 R82, R7.reuse, 0x10, RZ ;  /* 0x0000001007527819 */ /* 0x044fe400000006ff */
[----:B------:R-:W-:Y:S02]  /*1610*/  SHF.L.U32 R12, R4, 0x10, RZ ;  /* 0x00000010040c7819 */ /* 0x000fe400000006ff */
[----:B------:R-:W-:Y:S01]  /*1620*/  PRMT R10, R7, 0x7632, R10 ;  /* 0x00007632070a7816 */ /* 0x000fe2000000000a */
[-CC-:B------:R-:W-:Y:S01]  /*1630*/  FFMA.FTZ R13, R13, R0.reuse, R82.reuse ;  /* 0x000000000d0d7223 */ /* 0x180fe20000010052 */
[----:B------:R-:W-:Y:S01]  /*1640*/  PRMT R82, R11, 0x7632, R82 ;  /* 0x000076320b527816 */ /* 0x000fe20000000052 */
[----:B------:R-:W-:Y:S01]  /*1650*/  FFMA.FTZ R11, R85, R0, R12 ;  /* 0x00000000550b7223 */ /* 0x000fe2000001000c */
[----:B------:R-:W-:Y:S01]  /*1660*/  SHF.L.U32 R12, R5, 0x10, RZ ;  /* 0x00000010050c7819 */ /* 0x000fe200000006ff */
[C---:B------:R-:W-:Y:S01]  /*1670*/  IMAD.U32 R85, R9.reuse, 0x10000, RZ ;  /* 0x0001000009557824 */ /* 0x040fe200078e00ff */
[----:B------:R-:W-:-:S02]  /*1680*/  PRMT R9, R9, 0x7632, R9 ;  /* 0x0000763209097816 */ /* 0x000fc40000000009 */
[----:B------:R-:W-:Y:S01]  /*1690*/  PRMT R4, R4, 0x7632, R4 ;  /* 0x0000763204047816 */ /* 0x000fe20000000004 */
[----:B------:R-:W-:Y:S01]  /*16a0*/  FFMA.FTZ R85, R85, R0, R12 ;  /* 0x0000000055557223 */ /* 0x000fe2000001000c */
[----:B------:R-:W-:Y:S02]  /*16b0*/  PRMT R5, R5, 0x7632, R5 ;  /* 0x0000763205057816 */ /* 0x000fe40000000005 */
[----:B------:R-:W-:Y:S02]  /*16c0*/  PRMT R7, R6, 0x7632, R7 ;  /* 0x0000763206077816 */ /* 0x000fe40000000007 */
[----:B------:R-:W-:Y:S02]  /*16d0*/  SHF.L.U32 R91, R82, 0x10, RZ ;  /* 0x00000010525b7819 */ /* 0x000fe400000006ff */
[----:B------:R-:W-:Y:S02]  /*16e0*/  SHF.L.U32 R6, R6, 0x10, RZ ;  /* 0x0000001006067819 */ /* 0x000fe400000006ff */
[----:B------:R-:W-:-:S02]  /*16f0*/  SHF.L.U32 R9, R9, 0x10, RZ ;  /* 0x0000001009097819 */ /* 0x000fc400000006ff */
[----:B------:R-:W-:Y:S01]  /*1700*/  SHF.L.U32 R10, R10, 0x10, RZ ;  /* 0x000000100a0a7819 */ /* 0x000fe200000006ff */
[-C--:B------:R-:W-:Y:S01]  /*1710*/  FFMA.FTZ R87, R87, R0.reuse, R6 ;  /* 0x0000000057577223 */ /* 0x080fe20000010006 */
[----:B------:R-:W-:Y:S02]  /*1720*/  SHF.L.U32 R12, R7, 0x10, RZ ;  /* 0x00000010070c7819 */ /* 0x000fe400000006ff */
[----:B------:R-:W-:Y:S01]  /*1730*/  SHF.L.U32 R82, R5, 0x10, RZ ;  /* 0x0000001005527819 */ /* 0x000fe200000006ff */
[-C--:B------:R-:W-:Y:S01]  /*1740*/  FFMA.FTZ R10, R91, R0.reuse, R10 ;  /* 0x000000005b0a7223 */ /* 0x080fe2000001000a */
[----:B------:R-:W-:Y:S01]  /*1750*/  SHF.L.U32 R4, R4, 0x10, RZ ;  /* 0x0000001004047819 */ /* 0x000fe200000006ff */
[-C--:B------:R-:W-:Y:S02]  /*1760*/  FFMA.FTZ R12, R89, R0.reuse, R12 ;  /* 0x00000000590c7223 */ /* 0x080fe4000001000c */
[-C--:B------:R-:W-:Y:S01]  /*1770*/  FFMA.FTZ R82, R9, R0.reuse, R82 ;  /* 0x0000000009527223 */ /* 0x080fe20000010052 */
[----:B------:R-:W-:Y:S01]  /*1780*/  F2FP.BF16.F32.PACK_AB R7, R10, R13 ;  /* 0x0000000d0a07723e */ /* 0x000fe200000010ff */
[----:B------:R-:W-:Y:S01]  /*1790*/  FFMA.FTZ R84, R3, R0, R4 ;  /* 0x0000000003547223 */ /* 0x000fe20000010004 */
[----:B------:R-:W-:-:S02]  /*17a0*/  F2FP.BF16.F32.PACK_AB R6, R12, R87 ;  /* 0x000000570c06723e */ /* 0x000fc400000010ff */
[----:B------:R-:W-:Y:S02]  /*17b0*/  F2FP.BF16.F32.PACK_AB R5, R82, R85 ;  /* 0x000000555205723e */ /* 0x000fe400000010ff */
[----:B------:R-:W-:Y:S01]  /*17c0*/  F2FP.BF16.F32.PACK_AB R4, R84, R11 ;  /* 0x0000000b5404723e */ /* 0x000fe200000010ff */
[----:B------:R-:W-:Y:S06]  /*17d0*/  BRA `(.L_x_37) ;  /* 0x0000000000c07947 */ /* 0x000fec0003800000 */
.L_x_36:
[----:B------:R-:W-:-:S04]  /*17e0*/  UISETP.NE.U32.AND UP0, UPT, UR12, URZ, UPT ;  /* 0x000000ff0c00728c */ /* 0x000fc8000bf05070 */
[----:B------:R-:W-:-:S09]  /*17f0*/  UISETP.NE.AND.EX UP0, UPT, UR13, URZ, UPT, UP0 ;  /* 0x000000ff0d00728c */ /* 0x000fd2000bf05300 */
[----:B------:R-:W-:Y:S05]  /*1800*/  BRA.U UP0, `(.L_x_38) ;  /* 0x0000000100547547 */ /* 0x000fea000b800000 */
[C---:B-----5:R-:W-:Y:S02]  /*1810*/  PRMT R3, R11.reuse, 0x7632, R3 ;  /* 0x000076320b037816 */ /* 0x060fe40000000003 */
[----:B0-----:R-:W-:Y:S02]  /*1820*/  SHF.L.U32 R13, R11, 0x10, RZ ;  /* 0x000000100b0d7819 */ /* 0x001fe400000006ff */
[C---:B------:R-:W-:Y:S02]  /*1830*/  PRMT R2, R8.reuse, 0x7632, R2 ;  /* 0x0000763208027816 */ /* 0x040fe40000000002 */
[----:B------:R-:W-:Y:S01]  /*1840*/  SHF.L.U32 R11, R8, 0x10, RZ ;  /* 0x00000010080b7819 */ /* 0x000fe200000006ff */
[-C--:B------:R-:W-:Y:S01]  /*1850*/  FMUL.FTZ R13, R13, R0.reuse ;  /* 0x000000000d0d7220 */ /* 0x080fe20000410000 */
[C---:B------:R-:W-:Y:S01]  /*1860*/  PRMT R8, R9.reuse, 0x7632, R8 ;  /* 0x0000763209087816 */ /* 0x040fe20000000008 */
[----:B------:R-:W-:Y:S01]  /*1870*/  IMAD.U32 R9, R9, 0x10000, RZ ;  /* 0x0001000009097824 */ /* 0x000fe200078e00ff */
[C---:B------:R-:W-:Y:S01]  /*1880*/  PRMT R12, R10.reuse, 0x7632, R12 ;  /* 0x000076320a0c7816 */ /* 0x040fe2000000000c */
[-C--:B------:R-:W-:Y:S01]  /*1890*/  FMUL.FTZ R11, R11, R0.reuse ;  /* 0x000000000b0b7220 */ /* 0x080fe20000410000 */
        /* <DEDUP_REMOVED lines=8> */
[-C--:B------:R-:W-:Y:S02]  /*1920*/  FMUL.FTZ R84, R3, R0.reuse ;  /* 0x0000000003547220 */ /* 0x080fe40000410000 */
[-C--:B------:R-:W-:Y:S02]  /*1930*/  FMUL.FTZ R82, R9, R0.reuse ;  /* 0x0000000009527220 */ /* 0x080fe40000410000 */
[----:B------:R-:W-:Y:S01]  /*1940*/  FMUL.FTZ R12, R89, R0 ;  /* 0x00000000590c7220 */ /* 0x000fe20000410000 */
[----:B------:R-:W-:Y:S06]  /*1950*/  BRA `(.L_x_37) ;  /* 0x0000000000607947 */ /* 0x000fec0003800000 */
.L_x_38:
[----:B-----5:R-:W-:Y:S02]  /*1960*/  PRMT R3, R11, 0x7632, R3 ;  /* 0x000076320b037816 */ /* 0x020fe40000000003 */
[----:B0-----:R-:W-:Y:S02]  /*1970*/  PRMT R5, R10, 0x7632, R5 ;  /* 0x000076320a057816 */ /* 0x001fe40000000005 */
[----:B------:R-:W-:Y:S02]  /*1980*/  PRMT R2, R8, 0x7632, R2 ;  /* 0x0000763208027816 */ /* 0x000fe40000000002 */
[----:B------:R-:W-:Y:S02]  /*1990*/  PRMT R4, R9, 0x7632, R4 ;  /* 0x0000763209047816 */ /* 0x000fe40000000004 */
[----:B------:R-:W-:Y:S02]  /*19a0*/  SHF.L.U32 R89, R3, 0x10, RZ ;  /* 0x0000001003597819 */ /* 0x000fe400000006ff */
        /* <DEDUP_REMOVED lines=19> */
.L_x_37:
[----:B------:R-:W-:Y:S01]  /*1ae0*/  FADD.FTZ R0, RZ, R22 ;  /* 0x00000016ff007221 */ /* 0x000fe20000010000 */
[----:B------:R-:W-:Y:S01]  /*1af0*/  LOP3.LUT P0, RZ, R14, 0x1f, RZ, 0xc0, !PT ;  /* 0x0000001f0eff7812 */ /* 0x000fe2000780c0ff */
[----:B------:R-:W-:Y:S02]  /*1b00*/  BSSY.RECONVERGENT B0, `(.L_x_39) ;  /* 0x0000068000007945 */ /* 0x000fe40003800200 */
[----:B------:R-:W-:-:S04]  /*1b10*/  FADD.FTZ R3, R0, R17 ;  /* 0x0000001100037221 */ /* 0x000fc80000010000 */
        /* <DEDUP_REMOVED lines=21> */
[----:B------:R-:W-:-:S05]  /*1c70*/  FADD.FTZ R3, R3, R10 ;  /* 0x0000000a03037221 */ /* 0x000fca0000010000 */
        /* <DEDUP_REMOVED lines=9> */
[----:B0-----:R-:W-:-:S04]  /*1d10*/  FADD.FTZ R0, R89, R0 ;  /* 0x0000000059007221 */ /* 0x001fc80000010000 */
[----:B------:R-:W-:-:S04]  /*1d20*/  FMUL.FTZ R2, R0, 0.001302083372138440609 ;  /* 0x3aaaaaab00027820 */ /* 0x000fc80000410000 */
[C---:B------:R-:W-:Y:S01]  /*1d30*/  FADD.FTZ R0, -R2.reuse, R22 ;  /* 0x0000001602007221 */ /* 0x040fe20000010100 */
[----:B------:R-:W-:-:S03]  /*1d40*/  FADD.FTZ R3, -R2, R17 ;  /* 0x0000001102037221 */ /* 0x000fc60000010100 */
[----:B------:R-:W-:-:S04]  /*1d50*/  FFMA.FTZ R0, R0, R0, RZ ;  /* 0x0000000000007223 */ /* 0x000fc800000100ff */
[----:B------:R-:W-:Y:S01]  /*1d60*/  FFMA.FTZ R0, R3, R3, R0 ;  /* 0x0000000303007223 */ /* 0x000fe20000010000 */
[----:B------:R-:W-:-:S04]  /*1d70*/  FADD.FTZ R3, -R2, R20 ;  /* 0x0000001402037221 */ /* 0x000fc80000010100 */
        /* <DEDUP_REMOVED lines=42> */
[----:B------:R-:W-:-:S05]  /*2020*/  FFMA.FTZ R0, R3, R3, R0 ;  /* 0x0000000303007223 */ /* 0x000fca0000010000 */
[----:B------:R-:W0:Y:S02]  /*2030*/  SHFL.BFLY PT, R3, R0, 0x1, 0x1f ;  /* 0x0c201f0000037f89 */ /* 0x000e2400000e0000 */
[----:B0-----:R-:W-:-:S05]  /*2040*/  FADD.FTZ R3, R0, R3 ;  /* 0x0000000300037221 */ /* 0x001fca0000010000 */
[----:B------:R-:W0:Y:S02]  /*2050*/  SHFL.BFLY PT, R8, R3, 0x2, 0x1f ;  /* 0x0c401f0003087f89 */ /* 0x000e2400000e0000 */
[----:B0-----:R-:W-:-:S05]  /*2060*/  FADD.FTZ R86, R3, R8 ;  /* 0x0000000803567221 */ /* 0x001fca0000010000 */
[----:B------:R-:W0:Y:S02]  /*2070*/  SHFL.BFLY PT, R9, R86, 0x4, 0x1f ;  /* 0x0c801f0056097f89 */ /* 0x000e2400000e0000 */
[----:B0-----:R-:W-:Y:S02]  /*2080*/  FADD.FTZ R88, R86, R9 ;  /* 0x0000000956587221 */ /* 0x001fe40000010000 */
[----:B------:R-:W0:Y:S03]  /*2090*/  @P1 LDC.64 R8, c[0x0][0x3a8] ;  /* 0x0000ea00ff081b82 */ /* 0x000e260000000a00 */
[----:B------:R-:W1:Y:S01]  /*20a0*/  SHFL.BFLY PT, R89, R88, 0x8, 0x1f ;  /* 0x0d001f0058597f89 */ /* 0x000e6200000e0000 */
[----:B0-----:R-:W-:-:S04]  /*20b0*/  @P1 IMAD.WIDE.U32 R8, R27, 0x10, R8 ;  /* 0x000000101b081825 */ /* 0x001fc800078e0008 */
[----:B-1----:R-:W-:Y:S01]  /*20c0*/  FADD.FTZ R89, R88, R89 ;  /* 0x0000005958597221 */ /* 0x002fe20000010000 */
[----:B------:R-:W-:Y:S04]  /*20d0*/  @P1 STG.E.128 desc[UR6][R8.64], R4 ;  /* 0x0000000408001986 */ /* 0x000fe8000c101d06 */
        /* <DEDUP_REMOVED lines=10> */
.L_x_40:
[----:B----4-:R-:W-:Y:S05]  /*2180*/  BSYNC.RECONVERGENT B0 ;  /* 0x0000000000007941 */ /* 0x010fea0003800200 */
.L_x_39:
[----:B0-----:R-:W-:Y:S01]  /*2190*/  LOP3.LUT R0, R14, 0x1f, RZ, 0xc0, !PT ;  /* 0x0000001f0e007812 */ /* 0x001fe200078ec0ff */
[----:B------:R-:W-:Y:S01]  /*21a0*/  BAR.SYNC.DEFER_BLOCKING 0x0 ;  /* 0x0000000000007b1d */ /* 0x000fe20000010000 */
[----:B------:R-:W-:Y:S02]  /*21b0*/  CS2R R2, SRZ ;  /* 0x0000000000027805 */ /* 0x000fe4000001ff00 */
[----:B------:R-:W-:Y:S01]  /*21c0*/  ISETP.GT.U32.AND P0, PT, R0, 0x7, PT ;  /* 0x000000070000780c */ /* 0x000fe20003f04070 */
[----:B------:R-:W-:Y:S02]  /*21d0*/  IMAD.MOV.U32 R0, RZ, RZ, RZ ;  /* 0x000000ffff007224 */ /* 0x000fe400078e00ff */
[----:B------:R-:W-:Y:S10]  /*21e0*/  BSSY.RECONVERGENT B0, `(.L_x_41) ;  /* 0x000000a000007945 */ /* 0x000ff40003800200 */
[----:B------:R-:W-:Y:S05]  /*21f0*/  @P0 BRA `(.L_x_42) ;  /* 0x0000000000200947 */ /* 0x000fea0003800000 */
[----:B------:R-:W0:Y:S01]  /*2200*/  S2UR UR5, SR_CgaCtaId ;  /* 0x00000000000579c3 */ /* 0x000e220000008800 */
[----:B------:R-:W-:Y:S01]  /*2210*/  UMOV UR4, 0x400 ;  /* 0x0000040000047882 */ /* 0x000fe20000000000 */
[----:B------:R-:W-:-:S04]  /*2220*/  SHF.L.U32 R0, R14, 0x3, RZ ;  /* 0x000000030e007819 */ /* 0x000fc800000006ff */
[----:B------:R-:W-:Y:S02]  /*2230*/  LOP3.LUT R2, R0, 0xf8, RZ, 0xc0, !PT ;  /* 0x000000f800027812 */ /* 0x000fe400078ec0ff */
[----:B------:R-:W-:Y:S01]  /*2240*/  MOV R0, 0x300 ;  /* 0x0000030000007802 */ /* 0x000fe20000000f00 */
[----:B0-----:R-:W-:-:S04]  /*2250*/  ULEA UR4, UR5, UR4, 0x18 ;  /* 0x0000000405047291 */ /* 0x001fc8000f8ec0ff */
[----:B------:R-:W-:-:S09]  /*2260*/  @UP2 UIADD3 UR4, UPT, UPT, UR4, 0x40, URZ ;  /* 0x0000004004042890 */ /* 0x000fd2000fffe0ff */
[----:B------:R-:W0:Y:S03]  /*2270*/  LDS.64 R2, [R2+UR4] ;  /* 0x0000000402027984 */ /* 0x000e260008000a00 */
.L_x_42:
[----:B------:R-:W-:Y:S05]  /*2280*/  BSYNC.RECONVERGENT B0 ;  /* 0x0000000000007941 */ /* 0x000fea0003800200 */
.L_x_41:
[----:B------:R-:W1:Y:S01]  /*2290*/  SHFL.DOWN PT, R9, R0, 0x4, 0x1f ;  /* 0x08801f0000097f89 */ /* 0x000e6200000e0000 */
[-C--:B------:R-:W-:Y:S01]  /*22a0*/  I2FP.F32.U32 R91, R0.reuse ;  /* 0x00000000005b7245 */ /* 0x080fe20000201000 */
[----:B------:R-:W-:Y:S01]  /*22b0*/  UPLOP3.LUT UP2, UPT, UPT, UPT, UP2, 0x40, 0x4 ;  /* 0x000000000004789c */ /* 0x000fe20003f4e820 */
[----:B------:R-:W-:Y:S01]  /*22c0*/  ISETP.NE.AND P3, PT, RZ, UR14, PT ;  /* 0x0000000eff007c0c */ /* 0x000fe2000bf65270 */
[----:B0-----:R-:W0:Y:S01]  /*22d0*/  SHFL.DOWN PT, R89, R2, 0x4, 0x1f ;  /* 0x08801f0002597f89 */ /* 0x001e2200000e0000 */
[----:B------:R-:W-:Y:S02]  /*22e0*/  ISETP.NE.AND P0, PT, R14, RZ, PT ;  /* 0x000000ff0e00720c */ /* 0x000fe40003f05270 */
[----:B-1----:R-:W-:Y:S02]  /*22f0*/  I2FP.F32.S32 R86, R9 ;  /* 0x0000000900567245 */ /* 0x002fe40000201400 */
[----:B------:R-:W-:Y:S01]  /*2300*/  IADD3 R9, PT, PT, R9, R0, RZ ;  /* 0x0000000009097210 */ /* 0x000fe20007ffe0ff */
[----:B0-----:R-:W-:-:S02]  /*2310*/  FADD.FTZ R8, -R89, R2 ;  /* 0x0000000259087221 */ /* 0x001fc40000010100 */
[----:B------:R-:W-:Y:S01]  /*2320*/  FMUL.FTZ R88, R89, R86 ;  /* 0x0000005659587220 */ /* 0x000fe20000410000 */
[----:B------:R-:W-:Y:S01]  /*2330*/  I2FP.F32.S32 R0, R9 ;  /* 0x0000000900007245 */ /* 0x000fe20000201400 */
[----:B------:R-:W-:Y:S02]  /*2340*/  FMUL.FTZ R8, R8, R8 ;  /* 0x0000000808087220 */ /* 0x000fe40000410000 */
[----:B------:R-:W-:Y:S02]  /*2350*/  FFMA.FTZ R93, R91, R2, R88 ;  /* 0x000000025b5d7223 */ /* 0x000fe40000010058 */
[----:B------:R-:W0:Y:S01]  /*2360*/  MUFU.RCP R2, R0 ;  /* 0x0000000000027308 */ /* 0x000e220000001000 */
[----:B------:R-:W-:Y:S02]  /*2370*/  FMUL.FTZ R91, R8, R91 ;  /* 0x0000005b085b7220 */ /* 0x000fe40000410000 */
[----:B------:R-:W1:Y:S02]  /*2380*/  SHFL.DOWN PT, R8, R3, 0x4, 0x1f ;  /* 0x08801f0003087f89 */ /* 0x000e6400000e0000 */
[----:B------:R-:W-:Y:S01]  /*2390*/  FMUL.FTZ R91, R91, R86 ;  /* 0x000000565b5b7220 */ /* 0x000fe20000410000 */
[----:B0-----:R-:W-:-:S05]  /*23a0*/  FMUL.FTZ R93, R2, R93 ;  /* 0x0000005d025d7220 */ /* 0x001fca0000410000 */
[----:B------:R-:W0:Y:S01]  /*23b0*/  SHFL.DOWN PT, R86, R93, 0x2, 0x1f ;  /* 0x08401f005d567f89 */ /* 0x000e2200000e0000 */
[----:B-1----:R-:W-:-:S03]  /*23c0*/  FADD.FTZ R89, R8, R3 ;  /* 0x0000000308597221 */ /* 0x002fc60000010000 */
[----:B------:R-:W1:Y:S01]  /*23d0*/  SHFL.DOWN PT, R8, R9, 0x2, 0x1f ;  /* 0x08401f0009087f89 */ /* 0x000e6200000e0000 */
[----:B------:R-:W-:Y:S01]  /*23e0*/  FFMA.FTZ R89, R2, R91, R89 ;  /* 0x0000005b02597223 */ /* 0x000fe20000010059 */
[----:B0-----:R-:W-:-:S04]  /*23f0*/  FADD.FTZ R3, R93, -R86 ;  /* 0x800000565d037221 */ /* 0x001fc80000010000 */
[----:B------:R-:W-:Y:S01]  /*2400*/  FMUL.FTZ R3, R3, R3 ;  /* 0x0000000303037220 */ /* 0x000fe20000410000 */
[-C--:B-1----:R-:W-:Y:S02]  /*2410*/  I2FP.F32.S32 R91, R8.reuse ;  /* 0x00000008005b7245 */ /* 0x082fe40000201400 */
[----:B------:R-:W-:-:S03]  /*2420*/  IADD3 R2, PT, PT, R9, R8, RZ ;  /* 0x0000000809027210 */ /* 0x000fc60007ffe0ff */
[----:B------:R-:W-:Y:S01]  /*2430*/  FMUL.FTZ R95, R86, R91 ;  /* 0x0000005b565f7220 */ /* 0x000fe20000410000 */
[C---:B------:R-:W-:Y:S01]  /*2440*/  FMUL.FTZ R86, R0.reuse, R3 ;  /* 0x0000000300567220 */ /* 0x040fe20000410000 */
[----:B------:R-:W-:Y:S02]  /*2450*/  I2FP.F32.S32 R3, R2 ;  /* 0x0000000200037245 */ /* 0x000fe40000201400 */
[----:B------:R-:W-:Y:S01]  /*2460*/  FFMA.FTZ R95, R0, R93, R95 ;  /* 0x0000005d005f7223 */ /* 0x000fe2000001005f */
[----:B------:R-:W-:Y:S01]  /*2470*/  FMUL.FTZ R86, R86, R91 ;  /* 0x0000005b56567220 */ /* 0x000fe20000410000 */
[----:B------:R-:W0:Y:S01]  /*2480*/  SHFL.DOWN PT, R0, R89, 0x2, 0x1f ;  /* 0x08401f0059007f89 */ /* 0x000e2200000e0000 */
[----:B------:R-:W1:Y:S03]  /*2490*/  MUFU.RCP R8, R3 ;  /* 0x0000000300087308 */ /* 0x000e660000001000 */
[----:B------:R-:W2:Y:S01]  /*24a0*/  SHFL.DOWN PT, R91, R2, 0x1, 0x1f ;  /* 0x08201f00025b7f89 */ /* 0x000ea200000e0000 */
[----:B-1----:R-:W-:-:S05]  /*24b0*/  FMUL.FTZ R88, R8, R95 ;  /* 0x0000005f08587220 */ /* 0x002fca0000410000 */
[----:B------:R-:W1:Y:S01]  /*24c0*/  SHFL.DOWN PT, R93, R88, 0x1, 0x1f ;  /* 0x08201f00585d7f89 */ /* 0x000e6200000e0000 */
[----:B0-----:R-:W-:-:S04]  /*24d0*/  FADD.FTZ R9, R89, R0 ;  /* 0x0000000059097221 */ /* 0x001fc80000010000 */
[----:B------:R-:W-:Y:S01]  /*24e0*/  FFMA.FTZ R9, R8, R86, R9 ;  /* 0x0000005608097223 */ /* 0x000fe20000010009 */
[-C--:B--2---:R-:W-:Y:S02]  /*24f0*/  IADD3 R8, PT, PT, R2, R91.reuse, RZ ;  /* 0x0000005b02087210 */ /* 0x084fe40007ffe0ff */
[----:B------:R-:W-:Y:S02]  /*2500*/  I2FP.F32.S32 R91, R91 ;  /* 0x0000005b005b7245 */ /* 0x000fe40000201400 */
[----:B------:R-:W-:Y:S01]  /*2510*/  I2FP.F32.S32 R8, R8 ;  /* 0x0000000800087245 */ /* 0x000fe20000201400 */
[----:B------:R-:W0:Y:S05]  /*2520*/  SHFL.DOWN PT, R0, R9, 0x1, 0x1f ;  /* 0x08201f0009007f89 */ /* 0x000e2a00000e0000 */
[----:B------:R-:W2:Y:S01]  /*2530*/  MUFU.RCP R8, R8 ;  /* 0x0000000800087308 */ /* 0x000ea20000001000 */
[----:B-1----:R-:W-:Y:S01]  /*2540*/  FADD.FTZ R86, R88, -R93 ;  /* 0x8000005d58567221 */ /* 0x002fe20000010000 */
[----:B------:R-:W-:-:S03]  /*2550*/  FMUL.FTZ R2, R93, R91 ;  /* 0x0000005b5d027220 */ /* 0x000fc60000410000 */
[----:B------:R-:W-:Y:S01]  /*2560*/  FMUL.FTZ R86, R86, R86 ;  /* 0x0000005656567220 */ /* 0x000fe20000410000 */
[----:B------:R-:W-:-:S03]  /*2570*/  FFMA.FTZ R89, R3, R88, R2 ;  /* 0x0000005803597223 */ /* 0x000fc60000010002 */
[----:B------:R-:W-:Y:S01]  /*2580*/  FMUL.FTZ R86, R3, R86 ;  /* 0x0000005603567220 */ /* 0x000fe20000410000 */
[----:B--2---:R-:W-:Y:S01]  /*2590*/  FMUL.FTZ R89, R8, R89 ;  /* 0x0000005908597220 */ /* 0x004fe20000410000 */
[----:B0-----:R-:W-:Y:S02]  /*25a0*/  FADD.FTZ R3, R9, R0 ;  /* 0x0000000009037221 */ /* 0x001fe40000010000 */
[----:B------:R-:W-:Y:S01]  /*25b0*/  FMUL.FTZ R86, R86, R91 ;  /* 0x0000005b56567220 */ /* 0x000fe20000410000 */
[----:B------:R-:W0:Y:S02]  /*25c0*/  LDC R0, c[0x0][0x448] ;  /* 0x00011200ff007b82 */ /* 0x000e240000000800 */
[----:B------:R-:W1:Y:S01]  /*25d0*/  SHFL.IDX PT, R89, R89, RZ, 0x1f ;  /* 0x00001fff59597589 */ /* 0x000e6200000e0000 */
[----:B------:R-:W-:-:S06]  /*25e0*/  FFMA.FTZ R3, R8, R86, R3 ;  /* 0x0000005608037223 */ /* 0x000fcc0000010003 */
[----:B------:R-:W0:Y:S01]  /*25f0*/  SHFL.IDX PT, R3, R3, RZ, 0x1f ;  /* 0x00001fff03037589 */ /* 0x000e2200000e0000 */
[----:B-1----:R-:W-:-:S05]  /*2600*/  FMUL.FTZ R2, R89, R89 ;  /* 0x0000005959027220 */ /* 0x002fca0000410000 */
[----:B------:R-:W-:Y:S01]  /*2610*/  FSEL R9, R2, RZ, P3 ;  /* 0x000000ff02097208 */ /* 0x000fe20001800000 */
[----:B0-----:R-:W-:Y:S01]  /*2620*/  FFMA.FTZ R0, R3, UR9, R0 ;  /* 0x0000000903007c23 */ /* 0x001fe20008010000 */
[----:B------:R-:W-:-:S03]  /*2630*/  FSEL R2, R89, RZ, !P3 ;  /* 0x000000ff59027208 */ /* 0x000fc60005800000 */
[----:B------:R-:W-:Y:S02]  /*2640*/  FADD.FTZ R9, R0, R9 ;  /* 0x0000000900097221 */ /* 0x000fe40000010000 */
[C---:B------:R-:W-:Y:S01]  /*2650*/  FADD.FTZ R8, -R2.reuse, R22 ;  /* 0x0000001602087221 */ /* 0x040fe20000010100 */
[C---:B------:R-:W-:Y:S01]  /*2660*/  FADD.FTZ R102, -R2.reuse, R23 ;  /* 0x0000001702667221 */ /* 0x040fe20000010100 */
[C---:B------:R-:W-:Y:S01]  /*2670*/  FADD.FTZ R0, -R2.reuse, R81 ;  /* 0x0000005102007221 */ /* 0x040fe20000010100 */
[----:B------:R-:W0:Y:S01]  /*2680*/  LDC.64 R22, c[0x0][0x428] ;  /* 0x00010a00ff167b82 */ /* 0x000e220000000a00 */
[----:B------:R-:W1:Y:S01]  /*2690*/  MUFU.RSQ R81, R9 ;  /* 0x0000000900517308 */ /* 0x000e620000001400 */
[C---:B------:R-:W-:Y:S01]  /*26a0*/  FADD.FTZ R104, -R2.reuse, R25 ;  /* 0x0000001902687221 */ /* 0x040fe20000010100 */
        /* <DEDUP_REMOVED lines=15> */
[----:B-1----:R-:W-:Y:S01]  /*27a0*/  FMUL.FTZ R3, R81, R104 ;  /* 0x0000006851037220 */ /* 0x002fe20000410000 */
[C---:B------:R-:W-:Y:S01]  /*27b0*/  FADD.FTZ R18, -R2.reuse, R85 ;  /* 0x0000005502127221 */ /* 0x040fe20000010100 */
[C---:B------:R-:W-:Y:S01]  /*27c0*/  FADD.FTZ R82, -R2.reuse, R82 ;  /* 0x0000005202527221 */ /* 0x040fe20000010100 */
[C---:B------:R-:W-:Y:S01]  /*27d0*/  FADD.FTZ R86, -R2.reuse, R87 ;  /* 0x0000005702567221 */ /* 0x040fe20000010100 */
[C---:B------:R-:W-:Y:S01]  /*27e0*/  FADD.FTZ R88, -R2.reuse, R12 ;  /* 0x0000000c02587221 */ /* 0x040fe20000010100 */
[----:B------:R-:W-:Y:S01]  /*27f0*/  FADD.FTZ R106, -R2, R13 ;  /* 0x0000000d026a7221 */ /* 0x000fe20000010100 */
[----:B------:R-:W-:Y:S01]  /*2800*/  FFMA.FTZ R10, R3, R55, R68 ;  /* 0x00000037030a7223 */ /* 0x000fe20000010044 */
[----:B0-----:R-:W-:-:S04]  /*2810*/  IMAD.WIDE.U32 R2, R15, 0x10, R22 ;  /* 0x000000100f027825 */ /* 0x001fc800078e0016 */
[C---:B------:R-:W-:Y:S01]  /*2820*/  FMUL.FTZ R9, R81.reuse, R8 ;  /* 0x0000000851097220 */ /* 0x040fe20000410000 */
[C---:B------:R-:W-:Y:S01]  /*2830*/  FMUL.FTZ R94, R81.reuse, R94 ;  /* 0x0000005e515e7220 */ /* 0x040fe20000410000 */
[C---:B------:R-:W-:Y:S01]  /*2840*/  FMUL.FTZ R15, R81.reuse, R98 ;  /* 0x00000062510f7220 */ /* 0x040fe20000410000 */
[C---:B------:R-:W-:Y:S01]  /*2850*/  FMUL.FTZ R20, R81.reuse, R20 ;  /* 0x0000001451147220 */ /* 0x040fe20000410000 */
[C---:B------:R-:W-:Y:S01]  /*2860*/  FMUL.FTZ R24, R81.reuse, R24 ;  /* 0x0000001851187220 */ /* 0x040fe20000410000 */
[----:B------:R-:W-:Y:S01]  /*2870*/  FMUL.FTZ R19, R81, R26 ;  /* 0x0000001a51137220 */ /* 0x000fe20000410000 */
[----:B------:R-:W-:Y:S01]  /*2880*/  FFMA.FTZ R8, R9, R45, R42 ;  /* 0x0000002d09087223 */ /* 0x000fe2000001002a */
[----:B------:R-:W-:Y:S01]  /*2890*/  FFMA.FTZ R13, R94, R58, R69 ;  /* 0x0000003a5e0d7223 */ /* 0x000fe20000010045 */
[----:B------:R-:W-:Y:S01]  /*28a0*/  FFMA.FTZ R12, R15, R57, R70 ;  /* 0x000000390f0c7223 */ /* 0x000fe20000010046 */
[----:B------:R-:W-:Y:S01]  /*28b0*/  FFMA.FTZ R11, R20, R44, R39 ;  /* 0x0000002c140b7223 */ /* 0x000fe20000010027 */
[----:B------:R-:W-:Y:S01]  /*28c0*/  FFMA.FTZ R15, R24, R48, R31 ;  /* 0x00000030180f7223 */ /* 0x000fe2000001001f */
[----:B------:R-:W-:-:S04]  /*28d0*/  IMAD.WIDE.U32 R20, R21, 0x10, R22 ;  /* 0x0000001015147825 */ /* 0x000fc800078e0016 */
[----:B------:R-:W-:Y:S01]  /*28e0*/  FFMA.FTZ R24, R19, R59, R72 ;  /* 0x0000003b13187223 */ /* 0x000fe20000010048 */
[C---:B------:R-:W-:Y:S01]  /*28f0*/  FMUL.FTZ R17, R81.reuse, R100 ;  /* 0x0000006451117220 */ /* 0x040fe20000410000 */
[----:B------:R-:W-:Y:S01]  /*2900*/  FMUL.FTZ R19, R81, R28 ;  /* 0x0000001c51137220 */ /* 0x000fe20000410000 */
[----:B------:R-:W-:-:S04]  /*2910*/  IMAD.WIDE.U32 R22, R27, 0x10, R22 ;  /* 0x000000101b167825 */ /* 0x000fc800078e0016 */
[C---:B------:R-:W-:Y:S01]  /*2920*/  FMUL.FTZ R25, R81.reuse, R14 ;  /* 0x0000000e51197220 */ /* 0x040fe20000410000 */
[C---:B------:R-:W-:Y:S01]  /*2930*/  FMUL.FTZ R96, R81.reuse, R96 ;  /* 0x0000006051607220 */ /* 0x040fe20000410000 */
[C---:B------:R-:W-:Y:S01]  /*2940*/  FMUL.FTZ R102, R81.reuse, R102 ;  /* 0x0000006651667220 */ /* 0x040fe20000410000 */
[----:B------:R-:W0:Y:S01]  /*2950*/  @!P0 LDC.64 R26, c[0x0][0x3c0] ;  /* 0x0000f000ff1a8b82 */ /* 0x000e220000000a00 */
[C---:B------:R-:W-:Y:S01]  /*2960*/  FMUL.FTZ R90, R81.reuse, R90 ;  /* 0x0000005a515a7220 */ /* 0x040fe20000410000 */
[C---:B------:R-:W-:Y:S01]  /*2970*/  FMUL.FTZ R106, R81.reuse, R106 ;  /* 0x0000006a516a7220 */ /* 0x040fe20000410000 */
[----:B------:R-:W-:Y:S01]  /*2980*/  FMUL.FTZ R79, R81, R108 ;  /* 0x0000006c514f7220 */ /* 0x000fe20000410000 */
[----:B------:R-:W-:Y:S01]  /*2990*/  F2FP.BF16.F32.PACK_AB R8, R13, R8 ;  /* 0x000000080d08723e */ /* 0x000fe200000010ff */
[----:B------:R-:W-:Y:S01]  /*29a0*/  FMUL.FTZ R13, R81, R0 ;  /* 0x00000000510d7220 */ /* 0x000fe20000410000 */
[----:B------:R-:W-:Y:S01]  /*29b0*/  F2FP.BF16.F32.PACK_AB R11, R10, R11 ;  /* 0x0000000b0a0b723e */ /* 0x000fe200000010ff */
[----:B------:R-:W-:Y:S01]  /*29c0*/  FFMA.FTZ R10, R17, R43, R40 ;  /* 0x0000002b110a7223 */ /* 0x000fe20000010028 */
[----:B------:R-:W1:Y:S01]  /*29d0*/  @!P0 LDC.64 R28, c[0x0][0x3c8] ;  /* 0x0000f200ff1c8b82 */ /* 0x000e620000000a00 */
[----:B------:R-:W-:Y:S01]  /*29e0*/  F2FP.BF16.F32.PACK_AB R15, R24, R15 ;  /* 0x0000000f180f723e */ /* 0x000fe200000010ff */
[----:B------:R-:W-:Y:S01]  /*29f0*/  FFMA.FTZ R14, R25, R47, R32 ;  /* 0x0000002f190e7223 */ /* 0x000fe20000010020 */
[----:B------:R-:W-:Y:S01]  /*2a00*/  FFMA.FTZ R0, R19, R61, R74 ;  /* 0x0000003d13007223 */ /* 0x000fe2000001004a */
[----:B------:R-:W-:Y:S01]  /*2a10*/  FFMA.FTZ R9, R96, R46, R41 ;  /* 0x0000002e60097223 */ /* 0x000fe20000010029 */
[----:B------:R-:W-:Y:S01]  /*2a20*/  FFMA.FTZ R17, R102, R56, R67 ;  /* 0x0000003866117223 */ /* 0x000fe20000010043 */
[----:B------:R-:W-:Y:S01]  /*2a30*/  FFMA.FTZ R25, R90, R60, R71 ;  /* 0x0000003c5a197223 */ /* 0x000fe20000010047 */
[----:B------:R-:W-:Y:S01]  /*2a40*/  FFMA.FTZ R19, R106, R52, R35 ;  /* 0x000000346a137223 */ /* 0x000fe20000010023 */
[----:B------:R-:W-:Y:S01]  /*2a50*/  FFMA.FTZ R24, R79, R63, R76 ;  /* 0x0000003f4f187223 */ /* 0x000fe2000001004c */
[----:B------:R-:W-:Y:S01]  /*2a60*/  FMUL.FTZ R80, R81, R80 ;  /* 0x0000005051507220 */ /* 0x000fe20000410000 */
[----:B------:R-:W-:Y:S01]  /*2a70*/  F2FP.BF16.F32.PACK_AB R10, R17, R10 ;  /* 0x0000000a110a723e */ /* 0x000fe200000010ff */
[----:B------:R-:W-:Y:S01]  /*2a80*/  FMUL.FTZ R92, R81, R92 ;  /* 0x0000005c515c7220 */ /* 0x000fe20000410000 */
[----:B------:R-:W-:Y:S01]  /*2a90*/  F2FP.BF16.F32.PACK_AB R9, R12, R9 ;  /* 0x000000090c09723e */ /* 0x000fe200000010ff */
[----:B------:R-:W-:Y:S01]  /*2aa0*/  FFMA.FTZ R12, R13, R49, R34 ;  /* 0x000000310d0c7223 */ /* 0x000fe20000010022 */
[----:B------:R-:W-:Y:S01]  /*2ab0*/  F2FP.BF16.F32.PACK_AB R14, R25, R14 ;  /* 0x0000000e190e723e */ /* 0x000fe200000010ff */
[----:B------:R-:W-:Y:S01]  /*2ac0*/  FFMA.FTZ R17, R80, R62, R73 ;  /* 0x0000003e50117223 */ /* 0x000fe20000010049 */
[----:B------:R-:W-:Y:S01]  /*2ad0*/  F2FP.BF16.F32.PACK_AB R19, R24, R19 ;  /* 0x000000131813723e */ /* 0x000fe200000010ff */
[----:B------:R-:W-:Y:S01]  /*2ae0*/  FFMA.FTZ R13, R92, R50, R33 ;  /* 0x000000325c0d7223 */ /* 0x000fe20000010021 */
[----:B------:R-:W2:Y:S01]  /*2af0*/  LDC.64 R24, c[0x0][0x380] ;  /* 0x0000e000ff187b82 */ /* 0x000ea20000000a00 */
[----:B------:R-:W-:Y:S01]  /*2b00*/  FMUL.FTZ R18, R81, R18 ;  /* 0x0000001251127220 */ /* 0x000fe20000410000 */
[----:B------:R-:W-:Y:S01]  /*2b10*/  F2FP.BF16.F32.PACK_AB R12, R17, R12 ;  /* 0x0000000c110c723e */ /* 0x000fe200000010ff */
[C---:B------:R-:W-:Y:S01]  /*2b20*/  FMUL.FTZ R17, R81.reuse, R16 ;  /* 0x0000001051117220 */ /* 0x040fe20000410000 */
[C---:B------:R-:W-:Y:S01]  /*2b30*/  FMUL.FTZ R79, R81.reuse, R82 ;  /* 0x00000052514f7220 */ /* 0x040fe20000410000 */
[C---:B------:R-:W-:Y:S01]  /*2b40*/  FMUL.FTZ R83, R81.reuse, R86 ;  /* 0x0000005651537220 */ /* 0x040fe20000410000 */
[C---:B------:R-:W-:Y:S01]  /*2b50*/  FMUL.FTZ R84, R81.reuse, R84 ;  /* 0x0000005451547220 */ /* 0x040fe20000410000 */
[----:B------:R-:W-:Y:S01]  /*2b60*/  FMUL.FTZ R88, R81, R88 ;  /* 0x0000005851587220 */ /* 0x000fe20000410000 */
[----:B------:R-:W-:Y:S01]  /*2b70*/  FFMA.FTZ R16, R17, R53, R38 ;  /* 0x0000003511107223 */ /* 0x000fe20000010026 */
[----:B------:R-:W-:Y:S01]  /*2b80*/  F2FP.BF16.F32.PACK_AB R13, R0, R13 ;  /* 0x0000000d000d723e */ /* 0x000fe200000010ff */
[----:B------:R-:W-:Y:S01]  /*2b90*/  FFMA.FTZ R17, R18, R54, R37 ;  /* 0x0000003612117223 */ /* 0x000fe20000010025 */
[----:B------:R-:W-:Y:S01]  /*2ba0*/  FFMA.FTZ R18, R83, R51, R36 ;  /* 0x0000003353127223 */ /* 0x000fe20000010024 */
[----:B------:R-:W-:Y:S01]  /*2bb0*/  FFMA.FTZ R0, R79, R65, R78 ;  /* 0x000000414f007223 */ /* 0x000fe2000001004e */
[----:B------:R-:W-:Y:S01]  /*2bc0*/  FFMA.FTZ R83, R88, R64, R75 ;  /* 0x0000004058537223 */ /* 0x000fe2000001004b */
[----:B------:R-:W-:Y:S01]  /*2bd0*/  FFMA.FTZ R79, R84, R66, R77 ;  /* 0x00000042544f7223 */ /* 0x000fe2000001004d */
[----:B0-----:R-:W-:-:S02]  /*2be0*/  @!P0 IMAD.WIDE R26, R30, 0x4, R26 ;  /* 0x000000041e1a8825 */ /* 0x001fc400078e021a */
[----:B------:R-:W-:Y:S02]  /*2bf0*/  F2FP.BF16.F32.PACK_AB R17, R0, R17 ;  /* 0x000000110011723e */ /* 0x000fe400000010ff */
[C---:B-1----:R-:W-:Y:S01]  /*2c00*/  @!P0 IMAD.WIDE R28, R30.reuse, 0x4, R28 ;  /* 0x000000041e1c8825 */ /* 0x042fe200078e021c */
[----:B------:R-:W-:Y:S01]  /*2c10*/  F2FP.BF16.F32.PACK_AB R18, R83, R18 ;  /* 0x000000125312723e */ /* 0x000fe200000010ff */
[----:B------:R0:W-:Y:S01]  /*2c20*/  @!P0 STG.E desc[UR6][R26.64], R89 ;  /* 0x000000591a008986 */ /* 0x0001e2000c101906 */
[----:B------:R-:W-:Y:S02]  /*2c30*/  F2FP.BF16.F32.PACK_AB R16, R79, R16 ;  /* 0x000000104f10723e */ /* 0x000fe400000010ff */
[----:B--2---:R-:W-:Y:S01]  /*2c40*/  IADD3 R30, PT, PT, R30, R24, RZ ;  /* 0x000000181e1e7210 */ /* 0x004fe20007ffe0ff */
[----:B------:R0:W-:Y:S03]  /*2c50*/  @!P0 STG.E desc[UR6][R28.64], R81 ;  /* 0x000000511c008986 */ /* 0x0001e6000c101906 */
[----:B------:R-:W-:Y:S01]  /*2c60*/  ISETP.GE.AND P0, PT, R30, R25, PT ;  /* 0x000000191e00720c */ /* 0x000fe20003f06270 */
[----:B------:R0:W-:Y:S04]  /*2c70*/  STG.E.128 desc[UR6][R2.64], R8 ;  /* 0x0000000802007986 */ /* 0x0001e8000c101d06 */
[----:B------:R0:W-:Y:S04]  /*2c80*/  STG.E.128 desc[UR6][R20.64], R12 ;  /* 0x0000000c14007986 */ /* 0x0001e8000c101d06 */
[----:B------:R0:W-:Y:S04]  /*2c90*/  STG.E.128 desc[UR6][R22.64], R16 ;  /* 0x0000001016007986 */ /* 0x0001e8000c101d06 */
[----:B------:R-:W-:Y:S05]  /*2ca0*/  @!P0 BRA `(.L_x_43) ;  /* 0xffffffd800f08947 */ /* 0x000fea000383ffff */
[----:B------:R-:W-:Y:S05]  /*2cb0*/  EXIT ;  /* 0x000000000000794d */ /* 0x000fea0003800000 */
.L_x_44:
        /* <DEDUP_REMOVED lines=12> */
.L_x_20904:


//--------------------- .text._ZN10layer_norm13ln_fwd_kernelINS_13Kernel_traitsI13__nv_bfloat16S2_S2_S2_fjLj6144ELj1ELj1ELj8ELj16ENS_18Kernel_traits_baseILj6144ES2_S2_S2_S2_fjLj256EEEEELb0ELb0ELb1ELb0EEEvNS_9FwdParamsE --------------------------
	.section	.text._ZN10layer_norm13ln_fwd_kernelINS_13Kernel_traitsI13__nv_bfloat16S2_S2_S2_fjLj6144ELj1ELj1ELj8ELj16ENS_18Kernel_traits_baseILj6144ES2_S2_S2_S2_fjLj256EEEEELb0ELb0ELb1ELb0EEEvNS_9FwdParamsE,"ax",@progbits
	.align	128
        .global         _ZN10layer_norm13ln_fwd_kernelINS_13Kernel_traitsI13__nv_bfloat16S2_S2_S2_fjLj6144ELj1ELj1ELj8ELj16ENS_18Kernel_traits_baseILj6144ES2_S2_S2_S2_fjLj256EEEEELb0ELb0ELb1ELb0EEEvNS_9FwdParamsE
        .type           _ZN10layer_norm13ln_fwd_kernelINS_13Kernel_traitsI13__nv_bfloat16S2_S2_S2_fjLj6144ELj1ELj1ELj8ELj16ENS_18Kernel_traits_baseILj6144ES2_S2_S2_S2_fjLj256EEEEELb0ELb0ELb1ELb0EEEvNS_9FwdParamsE,@function
        .size           _ZN10layer_norm13ln_fwd_kernelINS_13Kernel_traitsI13__nv_bfloat16S2_S2_S2_fjLj6144ELj1ELj1ELj8ELj16ENS_18Kernel_traits_baseILj6144ES2_S2_S2_S2_fjLj256EEEEELb0ELb0ELb1ELb0EEEvNS_9FwdParamsE,(.L_x_20905 - _ZN10layer_norm13ln_fwd_kernelINS_13Kernel_traitsI13__nv_bfloat16S2_S2_S2_fjLj6144ELj1ELj1ELj8ELj16ENS_18Kernel_traits_baseILj6144ES2_S2_S2_S2_fjLj256EEEEELb0ELb0ELb1ELb0EEEvNS_9FwdParamsE)
        .other          _ZN10layer_norm13ln_fwd_kernelINS_13Kernel_traitsI13__nv_bfloat16S2_S2_S2_fjLj6144ELj1ELj1ELj8ELj16ENS_18Kernel_traits_baseILj6144ES2_S2_S2_S2_fjLj256EEEEELb0ELb0ELb1ELb0EEEvNS_9FwdParamsE,@"STO_CUDA_ENTRY STV_DEFAULT"
_ZN10layer_norm13ln_fwd_kernelINS_13Kernel_traitsI13__nv_bfloat16S2_S2_S2_fjLj6144ELj1ELj1ELj8ELj16ENS_18Kernel_traits_baseILj6144ES2_S2_S2_S2_fjLj256EEEEELb0ELb0ELb1ELb0EEEvNS_9FwdParamsE:
.text._ZN10layer_norm13ln_fwd_kernelINS_13Kernel_traitsI13__nv_bfloat16S2_S2_S2_fjLj6144ELj1ELj1ELj8ELj16ENS_18Kernel_traits_baseILj6144ES2_S2_S2_S2_fjLj256EEEEELb0ELb0ELb1ELb0EEEvNS_9FwdParamsE:
[----:B------:R-:W-:Y:S01]  /*0000*/  LDC R1, c[0x0][0x37c] ;  /* 0x0000df00ff017b82 */ /* 0x000fe20000000800 */
[----:B------:R-:W0:Y:S07]  /*0010*/  S2R R13, SR_TID.X ;  /* 0x00000000000d7919 */ /* 0x000e2e0000002100 */
[----:B------:R-:W1:Y:S01]  /*0020*/  LDC R3, c[0x0][0x388] ;  /* 0x0000e200ff037b82 */ /* 0x000e620000000800 */
[----:B------:R-:W2:Y:S01]  /*0030*/  LDCU.64 UR8, c[0x0][0x438] ;  /* 0x00008700ff0877ac */ /* 0x000ea20008000a00 */
[----:B------:R-:W-:Y:S01]  /*0040*/  BSSY.RECONVERGENT B0, `(.L_x_45) ;  /* 0x000003d000007945 */ /* 0x000fe20003800200 */
[----:B------:R-:W3:Y:S05]  /*0050*/  LDCU.64 UR6, c[0x0][0x358] ;  /* 0x00006b00ff0677ac */ /* 0x000eea0008000a00 */
[----:B------:R-:W4:Y:S01]  /*0060*/  S2UR UR4, SR_CTAID.X ;  /* 0x00000000000479c3 */ /* 0x000f220000002500 */
[----:B--2---:R-:W-:-:S04]  /*0070*/  UISETP.NE.U32.AND UP0, UPT, UR8, URZ, UPT ;  /* 0x000000ff0800728c */ /* 0x004fc8000bf05070 */
[----:B------:R-:W-:Y:S01]  /*0080*/  UISETP.NE.AND.EX UP0, UPT, UR9, URZ, UPT, UP0 ;  /* 0x000000ff0900728c */ /* 0x000fe2000bf05300 */
[----:B-1----:R-:W-:-:S04]  /*0090*/  SHF.R.S32.HI R0, RZ, 0x1f, R3 ;  /* 0x0000001fff007819 */ /* 0x002fc80000011403 */
[----:B------:R-:W-:Y:S02]  /*00a0*/  LEA.HI R10, R0, R3, RZ, 0x3 ;  /* 0x00000003000a7211 */ /* 0x000fe400078f18ff */
[C---:B0-----:R-:W-:Y:S02]  /*00b0*/  LOP3.LUT R3, R13.reuse, 0xff, RZ, 0x3c, !PT ;  /* 0x000000ff0d037812 */ /* 0x041fe400078e3cff */
[----:B------:R-:W-:Y:S02]  /*00c0*/  LOP3.LUT R0, R13, 0xe0, RZ, 0xc0, !PT ;  /* 0x000000e00d007812 */ /* 0x000fe400078ec0ff */
[----:B----4-:R-:W-:Y:S02]  /*00d0*/  MOV R65, UR4 ;  /* 0x0000000400417c02 */ /* 0x010fe40008000f00 */
[----:B------:R-:W-:Y:S01]  /*00e0*/  LEA.HI.SX32 R64, R10, R3, 0x1d ;  /* 0x000000030a407211 */ /* 0x000fe200078feaff */
[----:B---3--:R-:W-:Y:S06]  /*00f0*/  BRA.U !UP0, `(.L_x_46) ;  /* 0x0000000108687547 */ /* 0x008fec000b800000 */
[C---:B------:R-:W-:Y:S01]  /*0100*/  ISETP.GE.U32.AND P1, PT, R64.reuse, 0x200, PT ;  /* 0x000002004000780c */ /* 0x040fe20003f26070 */
[----:B------:R-:W-:Y:S01]  /*0110*/  IMAD.MOV.U32 R11, RZ, RZ, R13 ;  /* 0x000000ffff0b7224 */ /* 0x000fe200078e000d */
[----:B------:R-:W-:-:S11]  /*0120*/  ISETP.GE.U32.AND P0, PT, R64, 0x100, PT ;  /* 0x000001004000780c */ /* 0x000fd60003f06070 */
[----:B------:R-:W0:Y:S02]  /*0130*/  @P1 LDC.64 R6, c[0x0][0x3d0] ;  /* 0x0000f400ff061b82 */ /* 0x000e240000000a00 */
[----:B------:R-:W-:-:S06]  /*0140*/  @P0 LOP3.LUT R11, R13, 0x100, RZ, 0xfc, !PT ;  /* 0x000001000d0b0812 */ /* 0x000fcc00078efcff */
[----:B------:R-:W1:Y:S08]  /*0150*/  @P1 LDC.64 R8, c[0x0][0x438] ;  /* 0x00010e00ff081b82 */ /* 0x000e700000000a00 */
[----:B------:R-:W2:Y:S01]  /*0160*/  @P0 LDC.64 R2, c[0x0][0x3d0] ;  /* 0x0000f400ff020b82 */ /* 0x000ea20000000a00 */
[----:B0-----:R-:W-:-:S07]  /*0170*/  @P1 IMAD.WIDE.U32 R6, R11, 0x10, R6 ;  /* 0x000000100b061825 */ /* 0x001fce00078e0006 */
[----:B------:R-:W0:Y:S01]  /*0180*/  @P0 LDC.64 R4, c[0x0][0x438] ;  /* 0x00010e00ff040b82 */ /* 0x000e220000000a00 */
[----:B------:R3:W5:Y:S01]  /*0190*/  @P1 LDG.E.128 R40, desc[UR6][R6.64] ;  /* 0x0000000606281981 */ /* 0x000762000c1e1d00 */
[----:B-1----:R-:W-:-:S05]  /*01a0*/  @P1 IMAD.WIDE.U32 R8, R11, 0x10, R8 ;  /* 0x000000100b081825 */ /* 0x002fca00078e0008 */
[----:B------:R3:W5:Y:S01]  /*01b0*/  @P1 LD.E.128 R36, desc[UR6][R8.64] ;  /* 0x0000000608241980 */ /* 0x000762000c101d00 */
[----:B--2---:R-:W-:-:S05]  /*01c0*/  @P0 IMAD.WIDE.U32 R2, R13, 0x10, R2 ;  /* 0x000000100d020825 */ /* 0x004fca00078e0002 */
[----:B------:R3:W5:Y:S01]  /*01d0*/  @P0 LDG.E.128 R48, desc[UR6][R2.64] ;  /* 0x0000000602300981 */ /* 0x000762000c1e1d00 */
[----:B0-----:R-:W-:-:S05]  /*01e0*/  @P0 IMAD.WIDE.U32 R4, R13, 0x10, R4 ;  /* 0x000000100d040825 */ /* 0x001fca00078e0004 */
[----:B------:R3:W5:Y:S01]  /*01f0*/  @P0 LD.E.128 R44, desc[UR6][R4.64] ;  /* 0x00000006042c0980 */ /* 0x000762000c101d00 */
[----:B------:R-:W-:Y:S02]  /*0200*/  ISETP.GE.U32.AND P0, PT, R64, 0x300, PT ;  /* 0x000003004000780c */ /* 0x000fe40003f06070 */
[----:B------:R-:W-:-:S11]  /*0210*/  @P1 IADD3 R11, PT, PT, R11, 0x100, RZ ;  /* 0x000001000b0b1810 */ /* 0x000fd60007ffe0ff */
[----:B---3--:R-:W-:Y:S05]  /*0220*/  @!P0 BRA `(.L_x_47) ;  /* 0x0000000000788947 */ /* 0x008fea0003800000 */
[----:B------:R-:W0:Y:S08]  /*0230*/  LDC.64 R32, c[0x0][0x3d0] ;  /* 0x0000f400ff207b82 */ /* 0x000e300000000a00 */
[----:B------:R-:W1:Y:S01]  /*0240*/  LDC.64 R28, c[0x0][0x438] ;  /* 0x00010e00ff1c7b82 */ /* 0x000e620000000a00 */
[----:B0-----:R-:W-:-:S06]  /*0250*/  IMAD.WIDE.U32 R32, R11, 0x10, R32 ;  /* 0x000000100b207825 */ /* 0x001fcc00078e0020 */
[----:B------:R-:W5:Y:S01]  /*0260*/  LDG.E.128 R32, desc[UR6][R32.64] ;  /* 0x0000000620207981 */ /* 0x000f62000c1e1d00 */
[----:B-1----:R-:W-:-:S06]  /*0270*/  IMAD.WIDE.U32 R28, R11, 0x10, R28 ;  /* 0x000000100b1c7825 */ /* 0x002fcc00078e001c */
[----:B------:R-:W5:Y:S01]  /*0280*/  LD.E.128 R28, desc[UR6][R28.64] ;  /* 0x000000061c1c7980 */ /* 0x000f62000c101d00 */
[----:B------:R-:W-:Y:S05]  /*0290*/  BRA `(.L_x_47) ;  /* 0x00000000005c7947 */ /* 0x000fea0003800000 */
.L_x_46:
[C---:B------:R-:W-:Y:S01]  /*02a0*/  ISETP.GE.U32.AND P1, PT, R64.reuse, 0x200, PT ;  /* 0x000002004000780c */ /* 0x040fe20003f26070 */
[----:B------:R-:W-:Y:S01]  /*02b0*/  IMAD.MOV.U32 R11, RZ, RZ, R13 ;  /* 0x000000ffff0b7224 */ /* 0x000fe200078e000d */
[C---:B------:R-:W-:Y:S02]  /*02c0*/  ISETP.GE.U32.AND P0, PT, R64.reuse, 0x100, PT ;  /* 0x000001004000780c */ /* 0x040fe40003f06070 */
[----:B------:R-:W-:-:S09]  /*02d0*/  ISETP.GE.U32.AND P2, PT, R64, 0x300, PT ;  /* 0x000003004000780c */ /* 0x000fd20003f46070 */
[----:B------:R-:W0:Y:S02]  /*02e0*/  @P1 LDC.64 R2, c[0x0][0x3d0] ;  /* 0x0000f400ff021b82 */ /* 0x000e240000000a00 */
[----:B------:R-:W-:-:S06]  /*02f0*/  @P0 LOP3.LUT R11, R13, 0x100, RZ, 0xfc, !PT ;  /* 0x000001000d0b0812 */ /* 0x000fcc00078efcff */
[----:B------:R-:W1:Y:S08]  /*0300*/  @P0 LDC.64 R4, c[0x0][0x3d0] ;  /* 0x0000f400ff040b82 */ /* 0x000e700000000a00 */
[----:B------:R-:W2:Y:S01]  /*0310*/  @P2 LDC.64 R8, c[0x0][0x3d0] ;  /* 0x0000f400ff082b82 */ /* 0x000ea20000000a00 */
[C---:B0-----:R-:W-:Y:S01]  /*0320*/  @P1 IMAD.WIDE.U32 R2, R11.reuse, 0x10, R2 ;  /* 0x000000100b021825 */ /* 0x041fe200078e0002 */
[----:B------:R-:W-:-:S04]  /*0330*/  @P1 IADD3 R11, PT, PT, R11, 0x100, RZ ;  /* 0x000001000b0b1810 */ /* 0x000fc80007ffe0ff */
[----:B------:R0:W5:Y:S01]  /*0340*/  @P1 LDG.E.128 R40, desc[UR6][R2.64] ;  /* 0x0000000602281981 */ /* 0x000162000c1e1d00 */
[----:B-1----:R-:W-:-:S05]  /*0350*/  @P0 IMAD.WIDE.U32 R6, R13, 0x10, R4 ;  /* 0x000000100d060825 */ /* 0x002fca00078e0004 */
[----:B------:R0:W5:Y:S01]  /*0360*/  @P0 LDG.E.128 R48, desc[UR6][R6.64] ;  /* 0x0000000606300981 */ /* 0x000162000c1e1d00 */
[----:B--2---:R-:W-:-:S05]  /*0370*/  @P2 IMAD.WIDE.U32 R4, R11, 0x10, R8 ;  /* 0x000000100b042825 */ /* 0x004fca00078e0008 */
[----:B------:R0:W5:Y:S01]  /*0380*/  @P2 LDG.E.128 R32, desc[UR6][R4.64] ;  /* 0x0000000604202981 */ /* 0x000162000c1e1d00 */
[----:B------:R-:W-:Y:S02]  /*0390*/  HFMA2 R46, -RZ, RZ, 0, 0 ;  /* 0x00000000ff2e7431 */ /* 0x000fe400000001ff */
[----:B------:R-:W-:Y:S01]  /*03a0*/  IMAD.MOV.U32 R38, RZ, RZ, RZ ;  /* 0x000000ffff267224 */ /* 0x000fe200078e00ff */
[----:B------:R-:W-:Y:S02]  /*03b0*/  CS2R R36, SRZ ;  /* 0x0000000000247805 */ /* 0x000fe4000001ff00 */
[----:B------:R-:W-:Y:S02]  /*03c0*/  CS2R R44, SRZ ;  /* 0x00000000002c7805 */ /* 0x000fe4000001ff00 */
[----:B------:R-:W-:Y:S02]  /*03d0*/  @P2 CS2R R30, SRZ ;  /* 0x00000000001e2805 */ /* 0x000fe4000001ff00 */
[----:B------:R-:W-:Y:S01]  /*03e0*/  @P2 CS2R R28, SRZ ;  /* 0x00000000001c2805 */ /* 0x000fe2000001ff00 */
[----:B------:R-:W-:Y:S01]  /*03f0*/  @P1 IMAD.MOV.U32 R39, RZ, RZ, RZ ;  /* 0x000000ffff271224 */ /* 0x000fe200078e00ff */
[----:B0-----:R-:W-:-:S07]  /*0400*/  @P0 MOV R47, RZ ;  /* 0x000000ff002f0202 */ /* 0x001fce0000000f00 */
.L_x_47:
[----:B------:R-:W-:Y:S05]  /*0410*/  BSYNC.RECONVERGENT B0 ;  /* 0x0000000000007941 */ /* 0x000fea0003800200 */
.L_x_45:
[----:B------:R-:W0:Y:S02]  /*0420*/  LDCU UR4, c[0x0][0x384] ;  /* 0x00007080ff0477ac */ /* 0x000e240008000800 */
[----:B0-----:R-:W-:-:S13]  /*0430*/  ISETP.GE.AND P0, PT, R65, UR4, PT ;  /* 0x0000000441007c0c */ /* 0x001fda000bf06270 */
[----:B------:R-:W-:Y:S05]  /*0440*/  @P0 EXIT ;  /* 0x000000000000094d */ /* 0x000fea0003800000 */
[----:B------:R-:W-:Y:S01]  /*0450*/  SHF.R.S32.HI R10, RZ, 0x3, R10 ;  /* 0x00000003ff0a7819 */ /* 0x000fe2000001140a */
[----:B------:R-:W-:Y:S01]  /*0460*/  IMAD.SHL.U32 R2, R13, 0x20, RZ ;  /* 0x000000200d027824 */ /* 0x000fe200078e00ff */
[----:B-----5:R-:W-:Y:S01]  /*0470*/  PRMT R62, R31, 0x7632, R62 ;  /* 0x000076321f3e7816 */ /* 0x020fe2000000003e */
[----:B------:R-:W-:Y:S01]  /*0480*/  UPLOP3.LUT UP1, UPT, UPT, UPT, UPT, 0x40, 0x4 ;  /* 0x000000000004789c */ /* 0x000fe20003f2e870 */
[----:B------:R-:W-:Y:S01]  /*0490*/  LOP3.LUT R3, R10, 0xff, RZ, 0xc0, !PT ;  /* 0x000000ff0a037812 */ /* 0x000fe200078ec0ff */
[----:B------:R-:W0:Y:S01]  /*04a0*/  LDCU.U8 UR10, c[0x0][0x410] ;  /* 0x00008200ff0a77ac */ /* 0x000e220008000000 */
[----:B------:R-:W-:Y:S02]  /*04b0*/  LOP3.LUT R2, R2, 0x3e0, RZ, 0xc0, !PT ;  /* 0x000003e002027812 */ /* 0x000fe400078ec0ff */
[C---:B------:R-:W-:Y:S01]  /*04c0*/  VIADDMNMX R0, R3.reuse, -R0, RZ, !PT ;  /* 0x8000000003007246 */ /* 0x040fe200078001ff */
[----:B------:R-:W1:Y:S01]  /*04d0*/  LDCU UR11, c[0x0][0x400] ;  /* 0x00008000ff0b77ac */ /* 0x000e620008000800 */
[----:B------:R-:W-:-:S02]  /*04e0*/  VIADDMNMX R2, R3, -R2, RZ, !PT ;  /* 0x8000000203027246 */ /* 0x000fc400078001ff */
[----:B------:R-:W-:Y:S01]  /*04f0*/  LOP3.LUT R10, R10, 0xffffff00, RZ, 0xc0, !PT ;  /* 0xffffff000a0a7812 */ /* 0x000fe200078ec0ff */
[----:B------:R-:W2:Y:S01]  /*0500*/  LDCU.64 UR8, c[0x0][0x3a0] ;  /* 0x00007400ff0877ac */ /* 0x000ea20008000a00 */
[----:B------:R-:W-:Y:S02]  /*0510*/  VIMNMX R3, PT, PT, R0, 0x20, PT ;  /* 0x0000002000037848 */ /* 0x000fe40003fe0100 */
[----:B------:R-:W-:Y:S02]  /*0520*/  VIMNMX R63, PT, PT, R2, 0x20, PT ;  /* 0x00000020023f7848 */ /* 0x000fe40003fe0100 */
[----:B------:R-:W-:Y:S02]  /*0530*/  LEA R3, R3, R10, 0x3 ;  /* 0x0000000a03037211 */ /* 0x000fe400078e18ff */
[----:B------:R-:W-:Y:S01]  /*0540*/  PRMT R61, R35, 0x7632, R61 ;  /* 0x00007632233d7816 */ /* 0x000fe2000000003d */
[----:B------:R-:W-:Y:S01]  /*0550*/  IMAD R63, R63, 0x8, R10 ;  /* 0x000000083f3f7824 */ /* 0x000fe200078e020a */
[----:B------:R-:W-:-:S02]  /*0560*/  I2FP.F32.U32 R3, R3 ;  /* 0x0000000300037245 */ /* 0x000fc40000201000 */
[----:B------:R-:W-:Y:S02]  /*0570*/  PRMT R60, R30, 0x7632, R60 ;  /* 0x000076321e3c7816 */ /* 0x000fe4000000003c */
[----:B------:R3:W4:Y:S01]  /*0580*/  MUFU.RCP R16, R3 ;  /* 0x0000000300107308 */ /* 0x0007220000001000 */
        /* <DEDUP_REMOVED lines=20> */
[----:B01234-:R-:W-:-:S07]  /*06d0*/  PRMT R0, R48, 0x7632, R0 ;  /* 0x0000763230007816 */ /* 0x01ffce0000000000 */
.L_x_73:
[----:B------:R-:W0:Y:S08]  /*06e0*/  LDC.64 R52, c[0x0][0x3f0] ;  /* 0x0000fc00ff347b82 */ /* 0x000e300000000a00 */
[----:B------:R-:W1:Y:S01]  /*06f0*/  LDC R68, c[0x0][0x388] ;  /* 0x0000e200ff447b82 */ /* 0x000e620000000800 */
[----:B0-----:R-:W-:-:S07]  /*0700*/  IMAD.WIDE R54, R65, 0x4, R52 ;  /* 0x0000000441367825 */ /* 0x001fce00078e0234 */
[----:B------:R-:W0:Y:S01]  /*0710*/  LDC.64 R52, c[0x0][0x3f8] ;  /* 0x0000fe00ff347b82 */ /* 0x000e220000000a00 */
[----:B------:R-:W2:Y:S01]  /*0720*/  LDG.E R72, desc[UR6][R54.64] ;  /* 0x0000000636487981 */ /* 0x000ea2000c1e1900 */
[----:B0-----:R-:W-:-:S05]  /*0730*/  IMAD.WIDE R52, R65, 0x4, R52 ;  /* 0x0000000441347825 */ /* 0x001fca00078e0234 */
[----:B------:R0:W5:Y:S01]  /*0740*/  LDG.E R66, desc[UR6][R52.64] ;  /* 0x0000000634427981 */ /* 0x000162000c1e1900 */
[----:B------:R-:W-:Y:S01]  /*0750*/  ISETP.GE.U32.AND P0, PT, R64, 0x100, PT ;  /* 0x000001004000780c */ /* 0x000fe20003f06070 */
[----:B-1----:R-:W-:Y:S01]  /*0760*/  IMAD R74, R65, R68, RZ ;  /* 0x00000044414a7224 */ /* 0x002fe200078e02ff */
[----:B------:R-:W-:Y:S01]  /*0770*/  BSSY.RECONVERGENT B0, `(.L_x_48) ;  /* 0x0000082000007945 */ /* 0x000fe20003800200 */
[----:B------:R-:W1:Y:S01]  /*0780*/  S2R R70, SR_TID.X ;  /* 0x0000000000467919 */ /* 0x000e620000002100 */
[----:B------:R-:W-:Y:S01]  /*0790*/  IMAD.MOV.U32 R109, RZ, RZ, RZ ;  /* 0x000000ffff6d7224 */ /* 0x000fe200078e00ff */
[----:B--2---:R-:W-:-:S13]  /*07a0*/  ISETP.GE.AND P3, PT, R72, 0x1, PT ;  /* 0x000000014800780c */ /* 0x004fda0003f66270 */
[----:B------:R-:W-:-:S05]  /*07b0*/  @P3 IADD3 R91, PT, PT, R72, -0x1, RZ ;  /* 0xffffffff485b3810 */ /* 0x000fca0007ffe0ff */
[----:B------:R-:W-:Y:S01]  /*07c0*/  @P3 IMAD R76, R91, R68, RZ ;  /* 0x000000445b4c3224 */ /* 0x000fe200078e02ff */
[----:B------:R-:W-:-:S04]  /*07d0*/  SHF.R.S32.HI R91, RZ, 0x1f, R74 ;  /* 0x0000001fff5b7819 */ /* 0x000fc8000001144a */
[----:B------:R-:W-:Y:S02]  /*07e0*/  @P3 SHF.R.S32.HI R55, RZ, 0x1f, R76 ;  /* 0x0000001fff373819 */ /* 0x000fe4000001144c */
[----:B------:R-:W-:Y:S02]  /*07f0*/  LEA.HI R91, R91, R74, RZ, 0x3 ;  /* 0x0000004a5b5b7211 */ /* 0x000fe400078f18ff */
[----:B------:R-:W-:Y:S02]  /*0800*/  @P3 LEA.HI R55, R55, R76, RZ, 0x3 ;  /* 0x0000004c37373211 */ /* 0x000fe400078f18ff */
[-C--:B-1----:R-:W-:Y:S02]  /*0810*/  LEA.HI.SX32 R107, R91, R70.reuse, 0x1d ;  /* 0x000000465b6b7211 */ /* 0x082fe400078feaff */
[----:B------:R-:W-:Y:S01]  /*0820*/  @P3 LEA.HI.SX32 R109, R55, R70, 0x1d ;  /* 0x00000046376d3211 */ /* 0x000fe200078feaff */
[----:B0-----:R-:W-:Y:S06]  /*0830*/  @!P0 BRA `(.L_x_49) ;  /* 0x0000000400d48947 */ /* 0x001fec0003800000 */
[----:B------:R-:W-:-:S04]  /*0840*/  UISETP.NE.U32.AND UP0, UPT, UR8, URZ, UPT ;  /* 0x000000ff0800728c */ /* 0x000fc8000bf05070 */
[----:B------:R-:W-:Y:S01]  /*0850*/  UISETP.NE.AND.EX UP0, UPT, UR9, URZ, UPT, UP0 ;  /* 0x000000ff0900728c */ /* 0x000fe2000bf05300 */
[----:B------:R-:W-:Y:S10]  /*0860*/  @!P3 BRA `(.L_x_50) ;  /* 0x00000000000cb947 */ /* 0x000ff40003800000 */
[----:B------:R-:W0:Y:S02]  /*0870*/  LDC.64 R24, c[0x0][0x390] ;  /* 0x0000e400ff187b82 */ /* 0x000e240000000a00 */
[----:B0-----:R-:W-:-:S06]  /*0880*/  IMAD.WIDE.U32 R24, R109, 0x10, R24 ;  /* 0x000000106d187825 */ /* 0x001fcc00078e0018 */
[----:B------:R-:W5:Y:S02]  /*0890*/  LDG.E.128 R24, desc[UR6][R24.64] ;  /* 0x0000000618187981 */ /* 0x000f64000c1e1d00 */
.L_x_50:
[----:B------:R-:W-:Y:S05]  /*08a0*/  BRA.U !UP0, `(.L_x_51) ;  /* 0x0000000108e47547 */ /* 0x000fea000b800000 */
[----:B------:R-:W0:Y:S02]  /*08b0*/  LDC.64 R52, c[0x0][0x3a0] ;  /* 0x0000e800ff347b82 */ /* 0x000e240000000a00 */
[----:B0-----:R-:W-:-:S06]  /*08c0*/  IMAD.WIDE.U32 R52, R107, 0x10, R52 ;  /* 0x000000106b347825 */ /* 0x001fcc00078e0034 */
[----:B------:R-:W2:Y:S01]  /*08d0*/  LDG.E.128 R52, desc[UR6][R52.64] ;  /* 0x0000000634347981 */ /* 0x000ea2000c1e1d00 */
[----:B------:R-:W-:-:S13]  /*08e0*/  ISETP.GT.AND P1, PT, R72, RZ, PT ;  /* 0x000000ff4800720c */ /* 0x000fda0003f24270 */
[----:B------:R-:W0:Y:S08]  /*08f0*/  @P1 LDC R67, c[0x0][0x40c] ;  /* 0x00010300ff431b82 */ /* 0x000e300000000800 */
[----:B------:R-:W1:Y:S08]  /*0900*/  @P1 LDC R69, c[0x0][0x40c] ;  /* 0x00010300ff451b82 */ /* 0x000e700000000800 */
[----:B------:R-:W3:Y:S01]  /*0910*/  @P1 LDC R76, c[0x0][0x40c] ;  /* 0x00010300ff4c1b82 */ /* 0x000ee20000000800 */
[----:B--2---:R-:W-:-:S02]  /*0920*/  PRMT R9, R52, 0x7632, R9 ;  /* 0x0000763234097816 */ /* 0x004fc40000000009 */
[----:B------:R-:W-:Y:S02]  /*0930*/  SHF.L.U32 R95, R52, 0x10, RZ ;  /* 0x00000010345f7819 */ /* 0x000fe400000006ff */
[----:B------:R-:W-:Y:S02]  /*0940*/  SHF.L.U32 R11, R9, 0x10, RZ ;  /* 0x00000010090b7819 */ /* 0x000fe400000006ff */
[C---:B-----5:R-:W-:Y:S02]  /*0950*/  @P1 PRMT R9, R24.reuse, 0x7632, R9 ;  /* 0x0000763218091816 */ /* 0x060fe40000000009 */
[----:B------:R-:W-:Y:S02]  /*0960*/  @P1 SHF.L.U32 R52, R24, 0x10, RZ ;  /* 0x0000001018341819 */ /* 0x000fe400000006ff */
[----:B------:R-:W-:Y:S01]  /*0970*/  SHF.L.U32 R83, R55, 0x10, RZ ;  /* 0x0000001037537819 */ /* 0x000fe200000006ff */
[----:B------:R-:W-:Y:S01]  /*0980*/  @P1 IMAD.U32 R74, R9, 0x10000, RZ ;  /* 0x00010000094a1824 */ /* 0x000fe200078e00ff */
[----:B------:R-:W-:-:S02]  /*0990*/  SHF.L.U32 R9, R53, 0x10, RZ ;  /* 0x0000001035097819 */ /* 0x000fc400000006ff */
[----:B------:R-:W-:Y:S01]  /*09a0*/  PRMT R53, R53, 0x7632, R53 ;  /* 0x0000763235357816 */ /* 0x000fe20000000035 */
[----:B0-----:R-:W-:Y:S01]  /*09b0*/  @P1 FFMA.FTZ R11, R74, R67, R11 ;  /* 0x000000434a0b1223 */ /* 0x001fe2000001000b */
[----:B------:R-:W-:Y:S01]  /*09c0*/  @P1 IMAD.U32 R74, R25, 0x10000, RZ ;  /* 0x00010000194a1824 */ /* 0x000fe200078e00ff */
[----:B------:R-:W0:Y:S01]  /*09d0*/  @P1 LDC R67, c[0x0][0x40c] ;  /* 0x00010300ff431b82 */ /* 0x000e220000000800 */
[----:B------:R-:W-:Y:S02]  /*09e0*/  PRMT R55, R55, 0x7632, R55 ;  /* 0x0000763237377816 */ /* 0x000fe40000000037 */
[----:B-1----:R-:W-:Y:S01]  /*09f0*/  @P1 FFMA.FTZ R9, R74, R69, R9 ;  /* 0x000000454a091223 */ /* 0x002fe20000010009 */
[----:B------:R-:W-:Y:S02]  /*0a00*/  SHF.L.U32 R69, R53, 0x10, RZ ;  /* 0x0000001035457819 */ /* 0x000fe400000006ff */
[----:B------:R-:W-:Y:S01]  /*0a10*/  @P1 PRMT R53, R25, 0x7632, R53 ;  /* 0x0000763219351816 */ /* 0x000fe20000000035 */
[----:B------:R-:W-:-:S04]  /*0a20*/  IMAD.U32 R103, R55, 0x10000, RZ ;  /* 0x0001000037677824 */ /* 0x000fc800078e00ff */
[----:B------:R-:W-:Y:S01]  /*0a30*/  @P1 IMAD.U32 R74, R53, 0x10000, RZ ;  /* 0x00010000354a1824 */ /* 0x000fe200078e00ff */
[----:B------:R-:W-:-:S03]  /*0a40*/  @P1 PRMT R53, R26, 0x7632, R53 ;  /* 0x000076321a351816 */ /* 0x000fc60000000035 */
[----:B0-----:R-:W-:Y:S01]  /*0a50*/  @P1 FFMA.FTZ R69, R74, R67, R69 ;  /* 0x000000434a451223 */ /* 0x001fe20000010045 */
[----:B------:R-:W-:Y:S01]  /*0a60*/  SHF.L.U32 R67, R54, 0x10, RZ ;  /* 0x0000001036437819 */ /* 0x000fe200000006ff */
[----:B------:R-:W-:Y:S01]  /*0a70*/  @P1 IMAD.U32 R74, R26, 0x10000, RZ ;  /* 0x000100001a4a1824 */ /* 0x000fe200078e00ff */
[----:B------:R-:W-:-:S03]  /*0a80*/  PRMT R54, R54, 0x7632, R54 ;  /* 0x0000763236367816 */ /* 0x000fc60000000036 */
[----:B---3--:R-:W-:Y:S01]  /*0a90*/  @P1 FFMA.FTZ R67, R74, R76, R67 ;  /* 0x0000004c4a431223 */ /* 0x008fe20000010043 */
[----:B------:R-:W-:Y:S01]  /*0aa0*/  SHF.L.U32 R85, R54, 0x10, RZ ;  /* 0x0000001036557819 */ /* 0x000fe200000006ff */
[----:B------:R-:W-:Y:S01]  /*0ab0*/  @P1 IMAD.U32 R54, R53, 0x10000, RZ ;  /* 0x0001000035361824 */ /* 0x000fe200078e00ff */
[----:B------:R-:W0:Y:S08]  /*0ac0*/  @P1 LDC R74, c[0x0][0x40c] ;  /* 0x00010300ff4a1b82 */ /* 0x000e300000000800 */
[----:B------:R-:W1:Y:S08]  /*0ad0*/  @P1 LDC R53, c[0x0][0x40c] ;  /* 0x00010300ff351b82 */ /* 0x000e700000000800 */
[----:B------:R-:W2:Y:S01]  /*0ae0*/  @P1 LDC R76, c[0x0][0x40c] ;  /* 0x00010300ff4c1b82 */ /* 0x000ea20000000800 */
[----:B0-----:R-:W-:Y:S01]  /*0af0*/  @P1 FFMA.FTZ R85, R54, R74, R85 ;  /* 0x0000004a36551223 */ /* 0x001fe20000010055 */
[----:B------:R-:W-:Y:S01]  /*0b00*/  @P1 IMAD.U32 R54, R27, 0x10000, RZ ;  /* 0x000100001b361824 */ /* 0x000fe200078e00ff */
[----:B------:R-:W-:-:S03]  /*0b10*/  F2FP.BF16.F32.PACK_AB R74, RZ, R11 ;  /* 0x0000000bff4a723e */ /* 0x000fc600000010ff */
[----:B------:R-:W-:Y:S01]  /*0b20*/  F2FP.BF16.F32.PACK_AB R78, RZ, R85 ;  /* 0x00000055ff4e723e */ /* 0x000fe200000010ff */
[----:B-1----:R-:W-:Y:S01]  /*0b30*/  @P1 FFMA.FTZ R95, R52, R53, R95 ;  /* 0x00000035345f1223 */ /* 0x002fe2000001005f */
[----:B------:R-:W-:Y:S01]  /*0b40*/  @P1 PRMT R52, R27, 0x7632, R52 ;  /* 0x000076321b341816 */ /* 0x000fe20000000034 */
[----:B------:R-:W0:Y:S03]  /*0b50*/  @P1 LDC R53, c[0x0][0x40c] ;  /* 0x00010300ff351b82 */ /* 0x000e260000000800 */
[----:B------:R-:W-:Y:S01]  /*0b60*/  @P1 SHF.L.U32 R52, R52, 0x10, RZ ;  /* 0x0000001034341819 */ /* 0x000fe200000006ff */
[----:B--2---:R-:W-:Y:S01]  /*0b70*/  @P1 FFMA.FTZ R83, R54, R76, R83 ;  /* 0x0000004c36531223 */ /* 0x004fe20000010053 */
[----:B------:R-:W-:Y:S02]  /*0b80*/  F2FP.BF16.F32.PACK_AB R54, RZ, R69 ;  /* 0x00000045ff36723e */ /* 0x000fe400000010ff */
[----:B------:R-:W-:-:S02]  /*0b90*/  F2FP.BF16.F32.PACK_AB R76, RZ, R67 ;  /* 0x00000043ff4c723e */ /* 0x000fc400000010ff */
[----:B------:R-:W-:Y:S01]  /*0ba0*/  F2FP.BF16.F32.PACK_AB R80, RZ, R83 ;  /* 0x00000053ff50723e */ /* 0x000fe200000010ff */
[----:B0-----:R-:W-:Y:S01]  /*0bb0*/  @P1 FFMA.FTZ R103, R52, R53, R103 ;  /* 0x0000003534671223 */ /* 0x001fe20000010067 */
[----:B------:R-:W-:Y:S02]  /*0bc0*/  F2FP.BF16.F32.PACK_AB R53, RZ, R9 ;  /* 0x00000009ff35723e */ /* 0x000fe400000010ff */
[----:B------:R-:W-:Y:S02]  /*0bd0*/  F2FP.BF16.F32.PACK_AB R52, RZ, R95 ;  /* 0x0000005fff34723e */ /* 0x000fe400000010ff */
[----:B------:R-:W-:Y:S02]  /*0be0*/  F2FP.BF16.F32.PACK_AB R55, RZ, R103 ;  /* 0x00000067ff37723e */ /* 0x000fe400000010ff */
[----:B------:R-:W-:Y:S02]  /*0bf0*/  PRMT R53, R53, 0x5410, R54 ;  /* 0x0000541035357816 */ /* 0x000fe40000000036 */
[----:B------:R-:W-:-:S02]  /*0c00*/  PRMT R54, R76, 0x5410, R78 ;  /* 0x000054104c367816 */ /* 0x000fc4000000004e */
[----:B------:R-:W-:Y:S02]  /*0c10*/  PRMT R52, R52, 0x5410, R74 ;  /* 0x0000541034347816 */ /* 0x000fe4000000004a */
[----:B------:R-:W-:Y:S01]  /*0c20*/  PRMT R55, R80, 0x5410, R55 ;  /* 0x0000541050377816 */ /* 0x000fe20000000037 */
[----:B------:R-:W-:Y:S06]  /*0c30*/  BRA `(.L_x_52) ;  /* 0x0000000000c07947 */ /* 0x000fec0003800000 */
.L_x_51:
[----:B------:R-:W0:Y:S01]  /*0c40*/  @P3 LDC R54, c[0x0][0x40c] ;  /* 0x00010300ff363b82 */ /* 0x000e220000000800 */
[----:B-----5:R-:W-:Y:S01]  /*0c50*/  @P3 PRMT R11, R25, 0x7632, R11 ;  /* 0x00007632190b3816 */ /* 0x020fe2000000000b */
[----:B------:R-:W-:Y:S01]  /*0c60*/  HFMA2 R85, -RZ, RZ, 0, 0 ;  /* 0x00000000ff557431 */ /* 0x000fe200000001ff */
[----:B------:R-:W-:Y:S01]  /*0c70*/  @P3 PRMT R9, R24, 0x7632, R9 ;  /* 0x0000763218093816 */ /* 0x000fe20000000009 */
[----:B------:R-:W-:Y:S01]  /*0c80*/  IMAD.MOV.U32 R103, RZ, RZ, RZ ;  /* 0x000000ffff677224 */ /* 0x000fe200078e00ff */
[----:B------:R-:W-:Y:S01]  /*0c90*/  MOV R69, RZ ;  /* 0x000000ff00457202 */ /* 0x000fe20000000f00 */
[----:B------:R-:W-:Y:S02]  /*0ca0*/  @P3 IMAD.U32 R52, R11, 0x10000, RZ ;  /* 0x000100000b343824 */ /* 0x000fe400078e00ff */
[----:B------:R-:W-:Y:S01]  /*0cb0*/  HFMA2 R11, -RZ, RZ, 0, 0 ;  /* 0x00000000ff0b7431 */ /* 0x000fe200000001ff */
[----:B------:R-:W1:Y:S01]  /*0cc0*/  @P3 LDC R53, c[0x0][0x40c] ;  /* 0x00010300ff353b82 */ /* 0x000e620000000800 */
[----:B------:R-:W-:Y:S01]  /*0cd0*/  @P3 SHF.L.U32 R9, R9, 0x10, RZ ;  /* 0x0000001009093819 */ /* 0x000fe200000006ff */
[----:B------:R-:W-:Y:S01]  /*0ce0*/  HFMA2 R67, -RZ, RZ, 0, 0 ;  /* 0x00000000ff437431 */ /* 0x000fe200000001ff */
[----:B------:R-:W-:-:S02]  /*0cf0*/  MOV R95, RZ ;  /* 0x000000ff005f7202 */ /* 0x000fc40000000f00 */
[----:B------:R-:W-:-:S03]  /*0d00*/  MOV R83, RZ ;  /* 0x000000ff00537202 */ /* 0x000fc60000000f00 */
[----:B------:R-:W2:Y:S01]  /*0d10*/  @P3 LDC R74, c[0x0][0x40c] ;  /* 0x00010300ff4a3b82 */ /* 0x000ea20000000800 */
[----:B0-----:R-:W-:Y:S01]  /*0d20*/  @P3 FMUL.FTZ R11, R9, R54 ;  /* 0x00000036090b3220 */ /* 0x001fe20000410000 */
[----:B------:R-:W-:-:S06]  /*0d30*/  @P3 PRMT R9, R26, 0x7632, R9 ;  /* 0x000076321a093816 */ /* 0x000fcc0000000009 */
[----:B------:R-:W0:Y:S01]  /*0d40*/  @P3 LDC R54, c[0x0][0x40c] ;  /* 0x00010300ff363b82 */ /* 0x000e220000000800 */
[----:B------:R-:W-:Y:S02]  /*0d50*/  @P3 IMAD.U32 R9, R9, 0x10000, RZ ;  /* 0x0001000009093824 */ /* 0x000fe400078e00ff */
[----:B-1----:R-:W-:-:S05]  /*0d60*/  @P3 FMUL.FTZ R69, R52, R53 ;  /* 0x0000003534453220 */ /* 0x002fca0000410000 */
[----:B------:R-:W1:Y:S01]  /*0d70*/  @P3 LDC R52, c[0x0][0x40c] ;  /* 0x00010300ff343b82 */ /* 0x000e620000000800 */
[----:B--2---:R-:W-:Y:S01]  /*0d80*/  @P3 FMUL.FTZ R85, R9, R74 ;  /* 0x0000004a09553220 */ /* 0x004fe20000410000 */
[----:B------:R-:W-:-:S06]  /*0d90*/  @P3 PRMT R9, R27, 0x7632, R9 ;  /* 0x000076321b093816 */ /* 0x000fcc0000000009 */
[----:B------:R-:W2:Y:S01]  /*0da0*/  @P3 LDC R53, c[0x0][0x40c] ;  /* 0x00010300ff353b82 */ /* 0x000ea20000000800 */
[----:B------:R-:W-:Y:S02]  /*0db0*/  @P3 SHF.L.U32 R9, R9, 0x10, RZ ;  /* 0x0000001009093819 */ /* 0x000fe400000006ff */
[----:B------:R-:W-:-:S05]  /*0dc0*/  F2FP.BF16.F32.PACK_AB R76, RZ, R85 ;  /* 0x00000055ff4c723e */ /* 0x000fca00000010ff */
[----:B------:R-:W3:Y:S01]  /*0dd0*/  @P3 LDC R55, c[0x0][0x40c] ;  /* 0x00010300ff373b82 */ /* 0x000ee20000000800 */
[----:B0-----:R-:W-:Y:S01]  /*0de0*/  @P3 FMUL.FTZ R103, R9, R54 ;  /* 0x0000003609673220 */ /* 0x001fe20000410000 */
[----:B------:R-:W-:-:S04]  /*0df0*/  @P3 SHF.L.U32 R9, R24, 0x10, RZ ;  /* 0x0000001018093819 */ /* 0x000fc800000006ff */
[----:B------:R-:W-:Y:S02]  /*0e00*/  F2FP.BF16.F32.PACK_AB R80, RZ, R103 ;  /* 0x00000067ff50723e */ /* 0x000fe400000010ff */
[----:B------:R-:W0:Y:S01]  /*0e10*/  @P3 LDC R91, c[0x0][0x40c] ;  /* 0x00010300ff5b3b82 */ /* 0x000e220000000800 */
[----:B-1----:R-:W-:Y:S01]  /*0e20*/  @P3 FMUL.FTZ R95, R9, R52 ;  /* 0x00000034095f3220 */ /* 0x002fe20000410000 */
[----:B------:R-:W-:Y:S01]  /*0e30*/  @P3 SHF.L.U32 R52, R25, 0x10, RZ ;  /* 0x0000001019343819 */ /* 0x000fe200000006ff */
[----:B------:R-:W-:-:S04]  /*0e40*/  IMAD.MOV.U32 R9, RZ, RZ, RZ ;  /* 0x000000ffff097224 */ /* 0x000fc800078e00ff */
[----:B--2---:R-:W-:Y:S01]  /*0e50*/  @P3 FMUL.FTZ R9, R52, R53 ;  /* 0x0000003534093220 */ /* 0x004fe20000410000 */
[----:B------:R-:W-:Y:S01]  /*0e60*/  @P3 IMAD.U32 R52, R26, 0x10000, RZ ;  /* 0x000100001a343824 */ /* 0x000fe200078e00ff */
[----:B------:R-:W-:-:S03]  /*0e70*/  F2FP.BF16.F32.PACK_AB R53, RZ, R11 ;  /* 0x0000000bff35723e */ /* 0x000fc600000010ff */
[----:B------:R-:W-:Y:S01]  /*0e80*/  F2FP.BF16.F32.PACK_AB R54, RZ, R9 ;  /* 0x00000009ff36723e */ /* 0x000fe200000010ff */
[----:B---3--:R-:W-:Y:S01]  /*0e90*/  @P3 FMUL.FTZ R67, R52, R55 ;  /* 0x0000003734433220 */ /* 0x008fe20000410000 */
[----:B------:R-:W-:Y:S02]  /*0ea0*/  @P3 SHF.L.U32 R52, R27, 0x10, RZ ;  /* 0x000000101b343819 */ /* 0x000fe400000006ff */
[----:B------:R-:W-:Y:S02]  /*0eb0*/  F2FP.BF16.F32.PACK_AB R55, RZ, R69 ;  /* 0x00000045ff37723e */ /* 0x000fe400000010ff */
[----:B------:R-:W-:Y:S01]  /*0ec0*/  F2FP.BF16.F32.PACK_AB R74, RZ, R67 ;  /* 0x00000043ff4a723e */ /* 0x000fe200000010ff */
[----:B0-----:R-:W-:Y:S01]  /*0ed0*/  @P3 FMUL.FTZ R83, R52, R91 ;  /* 0x0000005b34533220 */ /* 0x001fe20000410000 */
[----:B------:R-:W-:-:S04]  /*0ee0*/  F2FP.BF16.F32.PACK_AB R52, RZ, R95 ;  /* 0x0000005fff34723e */ /* 0x000fc800000010ff */
[----:B------:R-:W-:Y:S02]  /*0ef0*/  F2FP.BF16.F32.PACK_AB R78, RZ, R83 ;  /* 0x00000053ff4e723e */ /* 0x000fe400000010ff */
[----:B------:R-:W-:Y:S02]  /*0f00*/  PRMT R52, R52, 0x5410, R53 ;  /* 0x0000541034347816 */ /* 0x000fe40000000035 */
[----:B------:R-:W-:Y:S02]  /*0f10*/  PRMT R53, R54, 0x5410, R55 ;  /* 0x0000541036357816 */ /* 0x000fe40000000037 */
[----:B------:R-:W-:Y:S02]  /*0f20*/  PRMT R54, R74, 0x5410, R76 ;  /* 0x000054104a367816 */ /* 0x000fe4000000004c */
[----:B------:R-:W-:-:S07]  /*0f30*/  PRMT R55, R78, 0x5410, R80 ;  /* 0x000054104e377816 */ /* 0x000fce0000000050 */
.L_x_52:
[----:B------:R-:W0:Y:S01]  /*0f40*/  LDC.64 R90, c[0x0][0x3a8] ;  /* 0x0000ea00ff5a7b82 */ /* 0x000e220000000a00 */
[----:B------:R-:W-:Y:S02]  /*0f50*/  VIADD R109, R109, 0x100 ;  /* 0x000001006d6d7836 */ /* 0x000fe40000000000 */
[C---:B0-----:R-:W-:Y:S01]  /*0f60*/  IMAD.WIDE.U32 R90, R107.reuse, 0x10, R90 ;  /* 0x000000106b5a7825 */ /* 0x041fe200078e005a */
[----:B------:R-:W-:-:S04]  /*0f70*/  IADD3 R107, PT, PT, R107, 0x100, RZ ;  /* 0x000001006b6b7810 */ /* 0x000fc80007ffe0ff */
[----:B------:R0:W-:Y:S03]  /*0f80*/  STG.E.128 desc[UR6][R90.64], R52 ;  /* 0x000000345a007986 */ /* 0x0001e6000c101d06 */
.L_x_49:
[----:B------:R-:W-:Y:S05]  /*0f90*/  BSYNC.RECONVERGENT B0 ;  /* 0x0000000000007941 */ /* 0x000fea0003800200 */
.L_x_48:
[----:B------:R-:W-:Y:S01]  /*0fa0*/  ISETP.GE.U32.AND P1, PT, R64, 0x200, PT ;  /* 0x000002004000780c */ /* 0x000fe20003f26070 */
[----:B------:R-:W-:-:S12]  /*0fb0*/  BSSY.RECONVERGENT B0, `(.L_x_53) ;  /* 0x0000077000007945 */ /* 0x000fd80003800200 */
[----:B------:R-:W-:Y:S05]  /*0fc0*/  @!P1 BRA `(.L_x_54) ;  /* 0x0000000400d49947 */ /* 0x000fea0003800000 */
[----:B------:R-:W-:-:S04]  /*0fd0*/  UISETP.NE.U32.AND UP0, UPT, UR8, URZ, UPT ;  /* 0x000000ff0800728c */ /* 0x000fc8000bf05070 */
[----:B------:R-:W-:Y:S01]  /*0fe0*/  UISETP.NE.AND.EX UP0, UPT, UR9, URZ, UPT, UP0 ;  /* 0x000000ff0900728c */ /* 0x000fe2000bf05300 */
[----:B------:R-:W-:Y:S10]  /*0ff0*/  @!P3 BRA `(.L_x_55) ;  /* 0x00000000000cb947 */ /* 0x000ff40003800000 */
[----:B------:R-:W1:Y:S02]  /*1000*/  LDC.64 R24, c[0x0][0x390] ;  /* 0x0000e400ff187b82 */ /* 0x000e640000000a00 */
[----:B-1----:R-:W-:-:S06]  /*1010*/  IMAD.WIDE.U32 R24, R109, 0x10, R24 ;  /* 0x000000106d187825 */ /* 0x002fcc00078e0018 */
[----:B------:R-:W5:Y:S02]  /*1020*/  LDG.E.128 R24, desc[UR6][R24.64] ;  /* 0x0000000618187981 */ /* 0x000f64000c1e1d00 */
.L_x_55:
[----:B------:R-:W-:Y:S05]  /*1030*/  BRA.U !UP0, `(.L_x_56) ;  /* 0x0000000108e47547 */ /* 0x000fea000b800000 */
[----:B0-----:R-:W0:Y:S02]  /*1040*/  LDC.64 R52, c[0x0][0x3a0] ;  /* 0x0000e800ff347b82 */ /* 0x001e240000000a00 */
[----:B0-----:R-:W-:-:S06]  /*1050*/  IMAD.WIDE.U32 R52, R107, 0x10, R52 ;  /* 0x000000106b347825 */ /* 0x001fcc00078e0034 */
[----:B------:R-:W2:Y:S01]  /*1060*/  LDG.E.128 R52, desc[UR6][R52.64] ;  /* 0x0000000634347981 */ /* 0x000ea2000c1e1d00 */
[----:B------:R-:W-:-:S13]  /*1070*/  ISETP.GT.AND P2, PT, R72, RZ, PT ;  /* 0x000000ff4800720c */ /* 0x000fda0003f44270 */
[----:B------:R-:W0:Y:S08]  /*1080*/  @P2 LDC R71, c[0x0][0x40c] ;  /* 0x00010300ff472b82 */ /* 0x000e300000000800 */
[----:B------:R-:W1:Y:S08]  /*1090*/  @P2 LDC R73, c[0x0][0x40c] ;  /* 0x00010300ff492b82 */ /* 0x000e700000000800 */
[----:B------:R-:W3:Y:S01]  /*10a0*/  @P2 LDC R76, c[0x0][0x40c] ;  /* 0x00010300ff4c2b82 */ /* 0x000ee20000000800 */
[C---:B--2---:R-:W-:Y:S01]  /*10b0*/  PRMT R5, R52.reuse, 0x7632, R5 ;  /* 0x0000763234057816 */ /* 0x044fe20000000005 */
[----:B------:R-:W-:Y:S01]  /*10c0*/  IMAD.U32 R79, R55, 0x10000, RZ ;  /* 0x00010000374f7824 */ /* 0x000fe200078e00ff */
[----:B------:R-:W-:Y:S01]  /*10d0*/  SHF.L.U32 R97, R52, 0x10, RZ ;  /* 0x0000001034617819 */ /* 0x000fe200000006ff */
[----:B-----5:R-:W-:Y:S01]  /*10e0*/  @P2 IMAD.U32 R52, R24, 0x10000, RZ ;  /* 0x0001000018342824 */ /* 0x020fe200078e00ff */
[----:B------:R-:W-:-:S02]  /*10f0*/  SHF.L.U32 R7, R5, 0x10, RZ ;  /* 0x0000001005077819 */ /* 0x000fc400000006ff */
[----:B------:R-:W-:Y:S02]  /*1100*/  @P2 PRMT R5, R24, 0x7632, R5 ;  /* 0x0000763218052816 */ /* 0x000fe40000000005 */
[----:B------:R-:W-:-:S03]  /*1110*/  PRMT R55, R55, 0x7632, R55 ;  /* 0x0000763237377816 */ /* 0x000fc60000000037 */
[----:B------:R-:W-:Y:S01]  /*1120*/  @P2 IMAD.U32 R74, R5, 0x10000, RZ ;  /* 0x00010000054a2824 */ /* 0x000fe200078e00ff */
[C---:B------:R-:W-:Y:S02]  /*1130*/  SHF.L.U32 R5, R53.reuse, 0x10, RZ ;  /* 0x0000001035057819 */ /* 0x040fe400000006ff */
[----:B------:R-:W-:Y:S01]  /*1140*/  PRMT R53, R53, 0x7632, R53 ;  /* 0x0000763235357816 */ /* 0x000fe20000000035 */
[----:B0-----:R-:W-:Y:S01]  /*1150*/  @P2 FFMA.FTZ R7, R74, R71, R7 ;  /* 0x000000474a072223 */ /* 0x001fe20000010007 */
[----:B------:R-:W-:Y:S02]  /*1160*/  @P2 SHF.L.U32 R74, R25, 0x10, RZ ;  /* 0x00000010194a2819 */ /* 0x000fe400000006ff */
[----:B------:R-:W-:Y:S01]  /*1170*/  SHF.L.U32 R105, R55, 0x10, RZ ;  /* 0x0000001037697819 */ /* 0x000fe200000006ff */
[----:B------:R-:W-:Y:S01]  /*1180*/  IMAD.U32 R71, R53, 0x10000, RZ ;  /* 0x0001000035477824 */ /* 0x000fe200078e00ff */
[----:B------:R-:W-:Y:S01]  /*1190*/  @P2 PRMT R53, R25, 0x7632, R53 ;  /* 0x0000763219352816 */ /* 0x000fe20000000035 */
[----:B-1----:R-:W-:-:S02]  /*11a0*/  @P2 FFMA.FTZ R5, R74, R73, R5 ;  /* 0x000000494a052223 */ /* 0x002fc40000010005 */
[----:B------:R-:W0:Y:S01]  /*11b0*/  @P2 LDC R73, c[0x0][0x40c] ;  /* 0x00010300ff492b82 */ /* 0x000e220000000800 */
[----:B------:R-:W-:Y:S02]  /*11c0*/  @P2 SHF.L.U32 R74, R53, 0x10, RZ ;  /* 0x00000010354a2819 */ /* 0x000fe400000006ff */
[----:B------:R-:W-:-:S03]  /*11d0*/  @P2 PRMT R53, R26, 0x7632, R53 ;  /* 0x000076321a352816 */ /* 0x000fc60000000035 */
[----:B0-----:R-:W-:Y:S01]  /*11e0*/  @P2 FFMA.FTZ R71, R74, R73, R71 ;  /* 0x000000494a472223 */ /* 0x001fe20000010047 */
[----:B------:R-:W-:Y:S01]  /*11f0*/  SHF.L.U32 R73, R54, 0x10, RZ ;  /* 0x0000001036497819 */ /* 0x000fe200000006ff */
[----:B------:R-:W-:Y:S01]  /*1200*/  @P2 IMAD.U32 R74, R26, 0x10000, RZ ;  /* 0x000100001a4a2824 */ /* 0x000fe200078e00ff */
[----:B------:R-:W-:-:S03]  /*1210*/  PRMT R54, R54, 0x7632, R54 ;  /* 0x0000763236367816 */ /* 0x000fc60000000036 */
[----:B---3--:R-:W-:Y:S01]  /*1220*/  @P2 FFMA.FTZ R73, R74, R76, R73 ;  /* 0x0000004c4a492223 */ /* 0x008fe20000010049 */
[----:B------:R-:W-:Y:S01]  /*1230*/  SHF.L.U32 R81, R54, 0x10, RZ ;  /* 0x0000001036517819 */ /* 0x000fe200000006ff */
[----:B------:R-:W0:Y:S01]  /*1240*/  @P2 LDC R74, c[0x0][0x40c] ;  /* 0x00010300ff4a2b82 */ /* 0x000e220000000800 */
[----:B------:R-:W-:-:S07]  /*1250*/  @P2 SHF.L.U32 R54, R53, 0x10, RZ ;  /* 0x0000001035362819 */ /* 0x000fce00000006ff */
[----:B------:R-:W1:Y:S08]  /*1260*/  @P2 LDC R53, c[0x0][0x40c] ;  /* 0x00010300ff352b82 */ /* 0x000e700000000800 */
[----:B------:R-:W2:Y:S01]  /*1270*/  @P2 LDC R76, c[0x0][0x40c] ;  /* 0x00010300ff4c2b82 */ /* 0x000ea20000000800 */
[----:B0-----:R-:W-:Y:S01]  /*1280*/  @P2 FFMA.FTZ R81, R54, R74, R81 ;  /* 0x0000004a36512223 */ /* 0x001fe20000010051 */
[----:B------:R-:W-:-:S02]  /*1290*/  @P2 SHF.L.U32 R54, R27, 0x10, RZ ;  /* 0x000000101b362819 */ /* 0x000fc400000006ff */
[----:B------:R-:W-:Y:S02]  /*12a0*/  F2FP.BF16.F32.PACK_AB R74, RZ, R7 ;  /* 0x00000007ff4a723e */ /* 0x000fe400000010ff */
[----:B------:R-:W-:Y:S01]  /*12b0*/  F2FP.BF16.F32.PACK_AB R78, RZ, R81 ;  /* 0x00000051ff4e723e */ /* 0x000fe200000010ff */
[----:B-1----:R-:W-:Y:S01]  /*12c0*/  @P2 FFMA.FTZ R97, R52, R53, R97 ;  /* 0x0000003534612223 */ /* 0x002fe20000010061 */
[----:B------:R-:W-:Y:S01]  /*12d0*/  @P2 PRMT R52, R27, 0x7632, R52 ;  /* 0x000076321b342816 */ /* 0x000fe20000000034 */
[----:B------:R-:W0:Y:S03]  /*12e0*/  @P2 LDC R53, c[0x0][0x40c] ;  /* 0x00010300ff352b82 */ /* 0x000e260000000800 */
[----:B------:R-:W-:Y:S01]  /*12f0*/  @P2 SHF.L.U32 R52, R52, 0x10, RZ ;  /* 0x0000001034342819 */ /* 0x000fe200000006ff */
[----:B--2---:R-:W-:Y:S01]  /*1300*/  @P2 FFMA.FTZ R79, R54, R76, R79 ;  /* 0x0000004c364f2223 */ /* 0x004fe2000001004f */
[----:B------:R-:W-:-:S02]  /*1310*/  F2FP.BF16.F32.PACK_AB R54, RZ, R71 ;  /* 0x00000047ff36723e */ /* 0x000fc400000010ff */
[----:B------:R-:W-:Y:S02]  /*1320*/  F2FP.BF16.F32.PACK_AB R76, RZ, R73 ;  /* 0x00000049ff4c723e */ /* 0x000fe400000010ff */
[----:B------:R-:W-:Y:S01]  /*1330*/  F2FP.BF16.F32.PACK_AB R80, RZ, R79 ;  /* 0x0000004fff50723e */ /* 0x000fe200000010ff */
[----:B0-----:R-:W-:Y:S01]  /*1340*/  @P2 FFMA.FTZ R105, R52, R53, R105 ;  /* 0x0000003534692223 */ /* 0x001fe20000010069 */
[----:B------:R-:W-:Y:S02]  /*1350*/  F2FP.BF16.F32.PACK_AB R53, RZ, R5 ;  /* 0x00000005ff35723e */ /* 0x000fe400000010ff */
[----:B------:R-:W-:Y:S02]  /*1360*/  F2FP.BF16.F32.PACK_AB R52, RZ, R97 ;  /* 0x00000061ff34723e */ /* 0x000fe400000010ff */
[----:B------:R-:W-:Y:S02]  /*1370*/  F2FP.BF16.F32.PACK_AB R55, RZ, R105 ;  /* 0x00000069ff37723e */ /* 0x000fe400000010ff */
[----:B------:R-:W-:-:S02]  /*1380*/  PRMT R53, R53, 0x5410, R54 ;  /* 0x0000541035357816 */ /* 0x000fc40000000036 */
[----:B------:R-:W-:Y:S02]  /*1390*/  PRMT R54, R76, 0x5410, R78 ;  /* 0x000054104c367816 */ /* 0x000fe4000000004e */
[----:B------:R-:W-:Y:S02]  /*13a0*/  PRMT R52, R52, 0x5410, R74 ;  /* 0x0000541034347816 */ /* 0x000fe4000000004a */
[----:B------:R-:W-:Y:S01]  /*13b0*/  PRMT R55, R80, 0x5410, R55 ;  /* 0x0000541050377816 */ /* 0x000fe20000000037 */
[----:B------:R-:W-:Y:S06]  /*13c0*/  BRA `(.L_x_57) ;  /* 0x0000000000c07947 */ /* 0x000fec0003800000 */
.L_x_56:
[----:B0-----:R-:W0:Y:S01]  /*13d0*/  @P3 LDC R54, c[0x0][0x40c] ;  /* 0x00010300ff363b82 */ /* 0x001e220000000800 */
[----:B-----5:R-:W-:Y:S01]  /*13e0*/  @P3 PRMT R7, R25, 0x7632, R7 ;  /* 0x0000763219073816 */ /* 0x020fe20000000007 */
[----:B------:R-:W-:Y:S01]  /*13f0*/  IMAD.MOV.U32 R71, RZ, RZ, RZ ;  /* 0x000000ffff477224 */ /* 0x000fe200078e00ff */
[----:B------:R-:W-:Y:S01]  /*1400*/  @P3 PRMT R5, R24, 0x7632, R5 ;  /* 0x0000763218053816 */ /* 0x000fe20000000005 */
[----:B------:R-:W-:Y:S01]  /*1410*/  HFMA2 R105, -RZ, RZ, 0, 0 ;  /* 0x00000000ff697431 */ /* 0x000fe200000001ff */
[----:B------:R-:W-:Y:S01]  /*1420*/  @P3 SHF.L.U32 R52, R7, 0x10, RZ ;  /* 0x0000001007343819 */ /* 0x000fe200000006ff */
[----:B------:R-:W-:Y:S01]  /*1430*/  HFMA2 R7, -RZ, RZ, 0, 0 ;  /* 0x00000000ff077431 */ /* 0x000fe200000001ff */
[----:B------:R-:W-:Y:S01]  /*1440*/  MOV R81, RZ ;  /* 0x000000ff00517202 */ /* 0x000fe20000000f00 */
[----:B------:R-:W1:Y:S01]  /*1450*/  @P3 LDC R53, c[0x0][0x40c] ;  /* 0x00010300ff353b82 */ /* 0x000e620000000800 */
[----:B------:R-:W-:Y:S01]  /*1460*/  @P3 IMAD.U32 R5, R5, 0x10000, RZ ;  /* 0x0001000005053824 */ /* 0x000fe200078e00ff */
[----:B------:R-:W-:Y:S01]  /*1470*/  MOV R97, RZ ;  /* 0x000000ff00617202 */ /* 0x000fe20000000f00 */
[----:B------:R-:W-:Y:S01]  /*1480*/  IMAD.MOV.U32 R73, RZ, RZ, RZ ;  /* 0x000000ffff497224 */ /* 0x000fe200078e00ff */
[----:B------:R-:W-:-:S04]  /*1490*/  MOV R79, RZ ;  /* 0x000000ff004f7202 */ /* 0x000fc80000000f00 */
[----:B------:R-:W2:Y:S01]  /*14a0*/  @P3 LDC R74, c[0x0][0x40c] ;  /* 0x00010300ff4a3b82 */ /* 0x000ea20000000800 */
[----:B0-----:R-:W-:Y:S01]  /*14b0*/  @P3 FMUL.FTZ R7, R5, R54 ;  /* 0x0000003605073220 */ /* 0x001fe20000410000 */
[----:B------:R-:W-:-:S06]  /*14c0*/  @P3 PRMT R5, R26, 0x7632, R5 ;  /* 0x000076321a053816 */ /* 0x000fcc0000000005 */
[----:B------:R-:W0:Y:S01]  /*14d0*/  @P3 LDC R54, c[0x0][0x40c] ;  /* 0x00010300ff363b82 */ /* 0x000e220000000800 */
[----:B------:R-:W-:Y:S01]  /*14e0*/  @P3 SHF.L.U32 R5, R5, 0x10, RZ ;  /* 0x0000001005053819 */ /* 0x000fe200000006ff */
[----:B-1----:R-:W-:-:S06]  /*14f0*/  @P3 FMUL.FTZ R71, R52, R53 ;  /* 0x0000003534473220 */ /* 0x002fcc0000410000 */
[----:B------:R-:W1:Y:S01]  /*1500*/  @P3 LDC R52, c[0x0][0x40c] ;  /* 0x00010300ff343b82 */ /* 0x000e620000000800 */
[----:B--2---:R-:W-:Y:S01]  /*1510*/  @P3 FMUL.FTZ R81, R5, R74 ;  /* 0x0000004a05513220 */ /* 0x004fe20000410000 */
[----:B------:R-:W-:-:S06]  /*1520*/  @P3 PRMT R5, R27, 0x7632, R5 ;  /* 0x000076321b053816 */ /* 0x000fcc0000000005 */
[----:B------:R-:W2:Y:S01]  /*1530*/  @P3 LDC R53, c[0x0][0x40c] ;  /* 0x00010300ff353b82 */ /* 0x000ea20000000800 */
[----:B------:R-:W-:Y:S01]  /*1540*/  F2FP.BF16.F32.PACK_AB R76, RZ, R81 ;  /* 0x00000051ff4c723e */ /* 0x000fe200000010ff */
[----:B------:R-:W-:-:S06]  /*1550*/  @P3 IMAD.U32 R5, R5, 0x10000, RZ ;  /* 0x0001000005053824 */ /* 0x000fcc00078e00ff */
[----:B------:R-:W3:Y:S01]  /*1560*/  @P3 LDC R55, c[0x0][0x40c] ;  /* 0x00010300ff373b82 */ /* 0x000ee20000000800 */
[----:B0-----:R-:W-:Y:S01]  /*1570*/  @P3 FMUL.FTZ R105, R5, R54 ;  /* 0x0000003605693220 */ /* 0x001fe20000410000 */
[----:B------:R-:W-:-:S04]  /*1580*/  @P3 IMAD.U32 R5, R24, 0x10000, RZ ;  /* 0x0001000018053824 */ /* 0x000fc800078e00ff */
[----:B------:R-:W-:Y:S02]  /*1590*/  F2FP.BF16.F32.PACK_AB R80, RZ, R105 ;  /* 0x00000069ff50723e */ /* 0x000fe400000010ff */
[----:B------:R-:W0:Y:S01]  /*15a0*/  @P3 LDC R91, c[0x0][0x40c] ;  /* 0x00010300ff5b3b82 */ /* 0x000e220000000800 */
[----:B-1----:R-:W-:Y:S01]  /*15b0*/  @P3 FMUL.FTZ R97, R5, R52 ;  /* 0x0000003405613220 */ /* 0x002fe20000410000 */
[----:B------:R-:W-:Y:S01]  /*15c0*/  HFMA2 R5, -RZ, RZ, 0, 0 ;  /* 0x00000000ff057431 */ /* 0x000fe200000001ff */
[----:B------:R-:W-:-:S05]  /*15d0*/  @P3 SHF.L.U32 R52, R25, 0x10, RZ ;  /* 0x0000001019343819 */ /* 0x000fca00000006ff */
[----:B--2---:R-:W-:Y:S01]  /*15e0*/  @P3 FMUL.FTZ R5, R52, R53 ;  /* 0x0000003534053220 */ /* 0x004fe20000410000 */
[----:B------:R-:W-:Y:S02]  /*15f0*/  @P3 SHF.L.U32 R52, R26, 0x10, RZ ;  /* 0x000000101a343819 */ /* 0x000fe400000006ff */
[----:B------:R-:W-:Y:S02]  /*1600*/  F2FP.BF16.F32.PACK_AB R53, RZ, R7 ;  /* 0x00000007ff35723e */ /* 0x000fe400000010ff */
[----:B------:R-:W-:Y:S01]  /*1610*/  F2FP.BF16.F32.PACK_AB R54, RZ, R5 ;  /* 0x00000005ff36723e */ /* 0x000fe200000010ff */
[----:B---3--:R-:W-:Y:S01]  /*1620*/  @P3 FMUL.FTZ R73, R52, R55 ;  /* 0x0000003734493220 */ /* 0x008fe20000410000 */
[----:B------:R-:W-:Y:S01]  /*1630*/  @P3 IMAD.U32 R52, R27, 0x10000, RZ ;  /* 0x000100001b343824 */ /* 0x000fe200078e00ff */
[----:B------:R-:W-:-:S03]  /*1640*/  F2FP.BF16.F32.PACK_AB R55, RZ, R71 ;  /* 0x00000047ff37723e */ /* 0x000fc600000010ff */
        /* <DEDUP_REMOVED lines=8> */
.L_x_57:
[----:B------:R-:W0:Y:S01]  /*16d0*/  LDC.64 R90, c[0x0][0x3a8] ;  /* 0x0000ea00ff5a7b82 */ /* 0x000e220000000a00 */
[----:B------:R-:W-:Y:S01]  /*16e0*/  IADD3 R109, PT, PT, R109, 0x100, RZ ;  /* 0x000001006d6d7810 */ /* 0x000fe20007ffe0ff */
[C---:B0-----:R-:W-:Y:S01]  /*16f0*/  IMAD.WIDE.U32 R90, R107.reuse, 0x10, R90 ;  /* 0x000000106b5a7825 */ /* 0x041fe200078e005a */
[----:B------:R-:W-:-:S04]  /*1700*/  IADD3 R107, PT, PT, R107, 0x100, RZ ;  /* 0x000001006b6b7810 */ /* 0x000fc80007ffe0ff */
[----:B------:R1:W-:Y:S03]  /*1710*/  STG.E.128 desc[UR6][R90.64], R52 ;  /* 0x000000345a007986 */ /* 0x0003e6000c101d06 */
.L_x_54:
[----:B------:R-:W-:Y:S05]  /*1720*/  BSYNC.RECONVERGENT B0 ;  /* 0x0000000000007941 */ /* 0x000fea0003800200 */
.L_x_53:
[----:B------:R-:W-:Y:S01]  /*1730*/  ISETP.GE.U32.AND P2, PT, R64, 0x300, PT ;  /* 0x000003004000780c */ /* 0x000fe20003f46070 */
[----:B------:R-:W-:-:S12]  /*1740*/  BSSY.RECONVERGENT B0, `(.L_x_58) ;  /* 0x0000075000007945 */ /* 0x000fd80003800200 */
[----:B------:R-:W-:Y:S05]  /*1750*/  @!P2 BRA `(.L_x_59) ;  /* 0x0000000400cca947 */ /* 0x000fea0003800000 */
[----:B------:R-:W-:-:S04]  /*1760*/  UISETP.NE.U32.AND UP0, UPT, UR8, URZ, UPT ;  /* 0x000000ff0800728c */ /* 0x000fc8000bf05070 */
[----:B------:R-:W-:Y:S01]  /*1770*/  UISETP.NE.AND.EX UP0, UPT, UR9, URZ, UPT, UP0 ;  /* 0x000000ff0900728c */ /* 0x000fe2000bf05300 */
[----:B------:R-:W-:Y:S10]  /*1780*/  @!P3 BRA `(.L_x_60) ;  /* 0x00000000000cb947 */ /* 0x000ff40003800000 */
[----:B------:R-:W2:Y:S02]  /*1790*/  LDC.64 R24, c[0x0][0x390] ;  /* 0x0000e400ff187b82 */ /* 0x000ea40000000a00 */
[----:B--2---:R-:W-:-:S06]  /*17a0*/  IMAD.WIDE.U32 R24, R109, 0x10, R24 ;  /* 0x000000106d187825 */ /* 0x004fcc00078e0018 */
[----:B------:R-:W5:Y:S02]  /*17b0*/  LDG.E.128 R24, desc[UR6][R24.64] ;  /* 0x0000000618187981 */ /* 0x000f64000c1e1d00 */
.L_x_60:
[----:B------:R-:W-:Y:S05]  /*17c0*/  BRA.U !UP0, `(.L_x_61) ;  /* 0x0000000108e47547 */ /* 0x000fea000b800000 */
[----:B01----:R-:W0:Y:S02]  /*17d0*/  LDC.64 R52, c[0x0][0x3a0] ;  /* 0x0000e800ff347b82 */ /* 0x003e240000000a00 */
[----:B0-----:R-:W-:-:S06]  /*17e0*/  IMAD.WIDE.U32 R52, R107, 0x10, R52 ;  /* 0x000000106b347825 */ /* 0x001fcc00078e0034 */
[----:B------:R-:W2:Y:S01]  /*17f0*/  LDG.E.128 R52, desc[UR6][R52.64] ;  /* 0x0000000634347981 */ /* 0x000ea2000c1e1d00 */
[----:B------:R-:W-:-:S13]  /*1800*/  ISETP.GT.AND P3, PT, R72, RZ, PT ;  /* 0x000000ff4800720c */ /* 0x000fda0003f64270 */
[----:B------:R-:W0:Y:S01]  /*1810*/  @P3 LDC R74, c[0x0][0x40c] ;  /* 0x00010300ff4a3b82 */ /* 0x000e220000000800 */
[----:B-----5:R-:W-:-:S07]  /*1820*/  @P3 SHF.L.U32 R72, R25, 0x10, RZ ;  /* 0x0000001019483819 */ /* 0x020fce00000006ff */
[----:B------:R-:W1:Y:S08]  /*1830*/  @P3 LDC R76, c[0x0][0x40c] ;  /* 0x00010300ff4c3b82 */ /* 0x000e700000000800 */
[----:B------:R-:W3:Y:S01]  /*1840*/  @P3 LDC R78, c[0x0][0x40c] ;  /* 0x00010300ff4e3b82 */ /* 0x000ee20000000800 */
[----:B--2---:R-:W-:Y:S01]  /*1850*/  IMAD.U32 R3, R53, 0x10000, RZ ;  /* 0x0001000035037824 */ /* 0x004fe200078e00ff */
[----:B------:R-:W-:Y:S01]  /*1860*/  SHF.L.U32 R77, R54, 0x10, RZ ;  /* 0x00000010364d7819 */ /* 0x000fe200000006ff */
[----:B------:R-:W-:Y:S01]  /*1870*/  IMAD.U32 R99, R52, 0x10000, RZ ;  /* 0x0001000034637824 */ /* 0x000fe200078e00ff */
[----:B------:R-:W-:Y:S01]  /*1880*/  PRMT R54, R54, 0x7632, R54 ;  /* 0x0000763236367816 */ /* 0x000fe20000000036 */
[----:B0-----:R-:W-:Y:S01]  /*1890*/  @P3 FFMA.FTZ R3, R72, R74, R3 ;  /* 0x0000004a48033223 */ /* 0x001fe20000010003 */
[----:B------:R-:W-:-:S02]  /*18a0*/  @P3 PRMT R74, R25, 0x7632, R74 ;  /* 0x00007632194a3816 */ /* 0x000fc4000000004a */
[----:B------:R-:W-:Y:S01]  /*18b0*/  PRMT R72, R53, 0x7632, R72 ;  /* 0x0000763235487816 */ /* 0x000fe20000000048 */
[----:B------:R-:W-:Y:S01]  /*18c0*/  IMAD.U32 R87, R54, 0x10000, RZ ;  /* 0x0001000036577824 */ /* 0x000fe200078e00ff */
[----:B------:R-:W-:Y:S01]  /*18d0*/  @P3 PRMT R53, R26, 0x7632, R53 ;  /* 0x000076321a353816 */ /* 0x000fe20000000035 */
[----:B------:R-:W-:Y:S01]  /*18e0*/  @P3 IMAD.U32 R74, R74, 0x10000, RZ ;  /* 0x000100004a4a3824 */ /* 0x000fe200078e00ff */
[----:B------:R-:W-:Y:S02]  /*18f0*/  SHF.L.U32 R75, R72, 0x10, RZ ;  /* 0x00000010484b7819 */ /* 0x000fe400000006ff */
[----:B------:R-:W-:Y:S02]  /*1900*/  @P3 SHF.L.U32 R72, R26, 0x10, RZ ;  /* 0x000000101a483819 */ /* 0x000fe400000006ff */
[----:B------:R-:W-:Y:S01]  /*1910*/  @P3 SHF.L.U32 R54, R53, 0x10, RZ ;  /* 0x0000001035363819 */ /* 0x000fe200000006ff */
[----:B-1----:R-:W-:Y:S01]  /*1920*/  @P3 FFMA.FTZ R75, R74, R76, R75 ;  /* 0x0000004c4a4b3223 */ /* 0x002fe2000001004b */
[----:B------:R-:W-:Y:S01]  /*1930*/  SHF.L.U32 R89, R55, 0x10, RZ ;  /* 0x0000001037597819 */ /* 0x000fe200000006ff */
[----:B------:R-:W0:Y:S01]  /*1940*/  @P3 LDC R74, c[0x0][0x40c] ;  /* 0x00010300ff4a3b82 */ /* 0x000e220000000800 */
[----:B---3--:R-:W-:Y:S01]  /*1950*/  @P3 FFMA.FTZ R77, R72, R78, R77 ;  /* 0x0000004e484d3223 */ /* 0x008fe2000001004d */
[----:B------:R-:W-:-:S02]  /*1960*/  PRMT R53, R52, 0x7632, R53 ;  /* 0x0000763234357816 */ /* 0x000fc40000000035 */
[C---:B------:R-:W-:Y:S02]  /*1970*/  @P3 SHF.L.U32 R52, R24.reuse, 0x10, RZ ;  /* 0x0000001018343819 */ /* 0x040fe400000006ff */
[----:B------:R-:W-:Y:S02]  /*1980*/  SHF.L.U32 R93, R53, 0x10, RZ ;  /* 0x00000010355d7819 */ /* 0x000fe400000006ff */
[----:B------:R-:W1:Y:S01]  /*1990*/  @P3 LDC R72, c[0x0][0x40c] ;  /* 0x00010300ff483b82 */ /* 0x000e620000000800 */
[----:B------:R-:W-:Y:S02]  /*19a0*/  @P3 PRMT R53, R24, 0x7632, R53 ;  /* 0x0000763218353816 */ /* 0x000fe40000000035 */
[----:B------:R-:W-:-:S04]  /*19b0*/  PRMT R55, R55, 0x7632, R55 ;  /* 0x0000763237377816 */ /* 0x000fc80000000037 */
[----:B------:R-:W-:Y:S01]  /*19c0*/  SHF.L.U32 R101, R55, 0x10, RZ ;  /* 0x0000001037657819 */ /* 0x000fe200000006ff */
[----:B0-----:R-:W-:Y:S01]  /*19d0*/  @P3 FFMA.FTZ R87, R54, R74, R87 ;  /* 0x0000004a36573223 */ /* 0x001fe20000010057 */
[----:B------:R-:W-:Y:S01]  /*19e0*/  @P3 IMAD.U32 R54, R27, 0x10000, RZ ;  /* 0x000100001b363824 */ /* 0x000fe200078e00ff */
[----:B------:R-:W0:Y:S03]  /*19f0*/  @P3 LDC R74, c[0x0][0x40c] ;  /* 0x00010300ff4a3b82 */ /* 0x000e260000000800 */
[----:B------:R-:W-:Y:S01]  /*1a00*/  F2FP.BF16.F32.PACK_AB R76, RZ, R87 ;  /* 0x00000057ff4c723e */ /* 0x000fe200000010ff */
[----:B-1----:R-:W-:Y:S01]  /*1a10*/  @P3 FFMA.FTZ R89, R54, R72, R89 ;  /* 0x0000004836593223 */ /* 0x002fe20000010059 */
[----:B------:R-:W-:-:S03]  /*1a20*/  @P3 SHF.L.U32 R54, R53, 0x10, RZ ;  /* 0x0000001035363819 */ /* 0x000fc600000006ff */
[----:B------:R-:W1:Y:S01]  /*1a30*/  @P3 LDC R72, c[0x0][0x40c] ;  /* 0x00010300ff483b82 */ /* 0x000e620000000800 */
[----:B------:R-:W-:-:S07]  /*1a40*/  F2FP.BF16.F32.PACK_AB R78, RZ, R89 ;  /* 0x00000059ff4e723e */ /* 0x000fce00000010ff */
[----:B------:R-:W2:Y:S01]  /*1a50*/  @P3 LDC R53, c[0x0][0x40c] ;  /* 0x00010300ff353b82 */ /* 0x000ea20000000800 */
[----:B0-----:R-:W-:Y:S01]  /*1a60*/  @P3 FFMA.FTZ R93, R54, R74, R93 ;  /* 0x0000004a365d3223 */ /* 0x001fe2000001005d */
[----:B------:R-:W-:Y:S02]  /*1a70*/  F2FP.BF16.F32.PACK_AB R54, RZ, R75 ;  /* 0x0000004bff36723e */ /* 0x000fe400000010ff */
[----:B------:R-:W-:Y:S01]  /*1a80*/  F2FP.BF16.F32.PACK_AB R74, RZ, R77 ;  /* 0x0000004dff4a723e */ /* 0x000fe200000010ff */
[----:B-1----:R-:W-:Y:S01]  /*1a90*/  @P3 FFMA.FTZ R99, R52, R72, R99 ;  /* 0x0000004834633223 */ /* 0x002fe20000010063 */
[----:B------:R-:W-:Y:S02]  /*1aa0*/  @P3 PRMT R52, R27, 0x7632, R52 ;  /* 0x000076321b343816 */ /* 0x000fe40000000034 */
[----:B------:R-:W-:-:S03]  /*1ab0*/  F2FP.BF16.F32.PACK_AB R72, RZ, R93 ;  /* 0x0000005dff48723e */ /* 0x000fc600000010ff */
[----:B------:R-:W-:-:S04]  /*1ac0*/  @P3 IMAD.U32 R52, R52, 0x10000, RZ ;  /* 0x0001000034343824 */ /* 0x000fc800078e00ff */
[----:B--2---:R-:W-:Y:S01]  /*1ad0*/  @P3 FFMA.FTZ R101, R52, R53, R101 ;  /* 0x0000003534653223 */ /* 0x004fe20000010065 */
[----:B------:R-:W-:Y:S02]  /*1ae0*/  F2FP.BF16.F32.PACK_AB R53, RZ, R3 ;  /* 0x00000003ff35723e */ /* 0x000fe400000010ff */
[----:B------:R-:W-:Y:S02]  /*1af0*/  F2FP.BF16.F32.PACK_AB R52, RZ, R99 ;  /* 0x00000063ff34723e */ /* 0x000fe400000010ff */
[----:B------:R-:W-:Y:S02]  /*1b00*/  F2FP.BF16.F32.PACK_AB R55, RZ, R101 ;  /* 0x00000065ff37723e */ /* 0x000fe400000010ff */
[----:B------:R-:W-:Y:S02]  /*1b10*/  PRMT R53, R53, 0x5410, R54 ;  /* 0x0000541035357816 */ /* 0x000fe40000000036 */
[----:B------:R-:W-:Y:S02]  /*1b20*/  PRMT R54, R74, 0x5410, R76 ;  /* 0x000054104a367816 */ /* 0x000fe4000000004c */
[----:B------:R-:W-:-:S02]  /*1b30*/  PRMT R52, R52, 0x5410, R72 ;  /* 0x0000541034347816 */ /* 0x000fc40000000048 */
[----:B------:R-:W-:Y:S01]  /*1b40*/  PRMT R55, R78, 0x5410, R55 ;  /* 0x000054104e377816 */ /* 0x000fe20000000037 */
[----:B------:R-:W-:Y:S06]  /*1b50*/  BRA `(.L_x_62) ;  /* 0x0000000000c07947 */ /* 0x000fec0003800000 */
.L_x_61:
[----:B01----:R-:W0:Y:S01]  /*1b60*/  @P3 LDC R54, c[0x0][0x40c] ;  /* 0x00010300ff363b82 */ /* 0x003e220000000800 */
[----:B-----5:R-:W-:Y:S01]  /*1b70*/  @P3 PRMT R3, R24, 0x7632, R3 ;  /* 0x0000763218033816 */ /* 0x020fe20000000003 */
[----:B------:R-:W-:Y:S01]  /*1b80*/  HFMA2 R93, -RZ, RZ, 0, 0 ;  /* 0x00000000ff5d7431 */ /* 0x000fe200000001ff */
[----:B------:R-:W-:Y:S01]  /*1b90*/  @P3 PRMT R52, R25, 0x7632, R52 ;  /* 0x0000763219343816 */ /* 0x000fe20000000034 */
[----:B------:R-:W-:Y:S01]  /*1ba0*/  HFMA2 R87, -RZ, RZ, 0, 0 ;  /* 0x00000000ff577431 */ /* 0x000fe200000001ff */
[----:B------:R-:W-:Y:S01]  /*1bb0*/  @P3 SHF.L.U32 R3, R3, 0x10, RZ ;  /* 0x0000001003033819 */ /* 0x000fe200000006ff */
[----:B------:R-:W-:Y:S01]  /*1bc0*/  IMAD.MOV.U32 R99, RZ, RZ, RZ ;  /* 0x000000ffff637224 */ /* 0x000fe200078e00ff */
[----:B------:R-:W-:Y:S01]  /*1bd0*/  MOV R75, RZ ;  /* 0x000000ff004b7202 */ /* 0x000fe20000000f00 */
[----:B------:R-:W1:Y:S01]  /*1be0*/  @P3 LDC R53, c[0x0][0x40c] ;  /* 0x00010300ff353b82 */ /* 0x000e620000000800 */
[----:B------:R-:W-:Y:S01]  /*1bf0*/  @P3 IMAD.U32 R52, R52, 0x10000, RZ ;  /* 0x0001000034343824 */ /* 0x000fe200078e00ff */
[----:B------:R-:W-:Y:S01]  /*1c00*/  MOV R101, RZ ;  /* 0x000000ff00657202 */ /* 0x000fe20000000f00 */
[----:B------:R-:W-:Y:S01]  /*1c10*/  IMAD.MOV.U32 R89, RZ, RZ, RZ ;  /* 0x000000ffff597224 */ /* 0x000fe200078e00ff */
[----:B------:R-:W-:-:S04]  /*1c20*/  MOV R77, RZ ;  /* 0x000000ff004d7202 */ /* 0x000fc80000000f00 */
[----:B------:R-:W2:Y:S08]  /*1c30*/  @P3 LDC R55, c[0x0][0x40c] ;  /* 0x00010300ff373b82 */ /* 0x000eb00000000800 */
[----:B------:R-:W3:Y:S01]  /*1c40*/  @P3 LDC R72, c[0x0][0x40c] ;  /* 0x00010300ff483b82 */ /* 0x000ee20000000800 */
[----:B0-----:R-:W-:Y:S01]  /*1c50*/  @P3 FMUL.FTZ R93, R3, R54 ;  /* 0x00000036035d3220 */ /* 0x001fe20000410000 */
[----:B------:R-:W-:-:S05]  /*1c60*/  @P3 PRMT R3, R26, 0x7632, R3 ;  /* 0x000076321a033816 */ /* 0x000fca0000000003 */
[----:B------:R-:W-:Y:S01]  /*1c70*/  @P3 IMAD.U32 R3, R3, 0x10000, RZ ;  /* 0x0001000003033824 */ /* 0x000fe200078e00ff */
[----:B------:R-:W0:Y:S01]  /*1c80*/  @P3 LDC R54, c[0x0][0x40c] ;  /* 0x00010300ff363b82 */ /* 0x000e220000000800 */
[----:B-1----:R-:W-:Y:S01]  /*1c90*/  @P3 FMUL.FTZ R75, R52, R53 ;  /* 0x00000035344b3220 */ /* 0x002fe20000410000 */
[----:B------:R-:W-:-:S04]  /*1ca0*/  @P3 PRMT R52, R27, 0x7632, R52 ;  /* 0x000076321b343816 */ /* 0x000fc80000000034 */
[----:B------:R-:W-:Y:S02]  /*1cb0*/  @P3 SHF.L.U32 R52, R52, 0x10, RZ ;  /* 0x0000001034343819 */ /* 0x000fe400000006ff */
[----:B------:R-:W1:Y:S03]  /*1cc0*/  @P3 LDC R53, c[0x0][0x40c] ;  /* 0x00010300ff353b82 */ /* 0x000e660000000800 */
[----:B--2---:R-:W-:Y:S01]  /*1cd0*/  @P3 FMUL.FTZ R101, R52, R55 ;  /* 0x0000003734653220 */ /* 0x004fe20000410000 */
[----:B------:R-:W-:-:S04]  /*1ce0*/  @P3 IMAD.U32 R52, R25, 0x10000, RZ ;  /* 0x0001000019343824 */ /* 0x000fc800078e00ff */
[----:B------:R-:W2:Y:S01]  /*1cf0*/  @P3 LDC R55, c[0x0][0x40c] ;  /* 0x00010300ff373b82 */ /* 0x000ea20000000800 */
[----:B---3--:R-:W-:Y:S01]  /*1d00*/  @P3 FMUL.FTZ R87, R3, R72 ;  /* 0x0000004803573220 */ /* 0x008fe20000410000 */
[----:B------:R-:W-:Y:S02]  /*1d10*/  @P3 SHF.L.U32 R3, R24, 0x10, RZ ;  /* 0x0000001018033819 */ /* 0x000fe400000006ff */
[----:B------:R-:W-:Y:S02]  /*1d20*/  F2FP.BF16.F32.PACK_AB R78, RZ, R101 ;  /* 0x00000065ff4e723e */ /* 0x000fe400000010ff */
[----:B------:R-:W-:Y:S02]  /*1d30*/  F2FP.BF16.F32.PACK_AB R74, RZ, R87 ;  /* 0x00000057ff4a723e */ /* 0x000fe400000010ff */
[----:B------:R-:W3:Y:S01]  /*1d40*/  @P3 LDC R91, c[0x0][0x40c] ;  /* 0x00010300ff5b3b82 */ /* 0x000ee20000000800 */
[----:B0-----:R-:W-:Y:S01]  /*1d50*/  @P3 FMUL.FTZ R99, R3, R54 ;  /* 0x0000003603633220 */ /* 0x001fe20000410000 */
[----:B------:R-:W-:-:S02]  /*1d60*/  HFMA2 R3, -RZ, RZ, 0, 0 ;  /* 0x00000000ff037431 */ /* 0x000fc400000001ff */
[----:B-1----:R-:W-:Y:S01]  /*1d70*/  @P3 FMUL.FTZ R3, R52, R53 ;  /* 0x0000003534033220 */ /* 0x002fe20000410000 */
[----:B------:R-:W-:Y:S02]  /*1d80*/  @P3 SHF.L.U32 R52, R26, 0x10, RZ ;  /* 0x000000101a343819 */ /* 0x000fe400000006ff */
[----:B------:R-:W-:Y:S02]  /*1d90*/  F2FP.BF16.F32.PACK_AB R53, RZ, R93 ;  /* 0x0000005dff35723e */ /* 0x000fe400000010ff */
[----:B------:R-:W-:Y:S01]  /*1da0*/  F2FP.BF16.F32.PACK_AB R54, RZ, R3 ;  /* 0x00000003ff36723e */ /* 0x000fe200000010ff */
[----:B--2---:R-:W-:Y:S01]  /*1db0*/  @P3 FMUL.FTZ R77, R52, R55 ;  /* 0x00000037344d3220 */ /* 0x004fe20000410000 */
[----:B------:R-:W-:Y:S02]  /*1dc0*/  @P3 SHF.L.U32 R52, R27, 0x10, RZ ;  /* 0x000000101b343819 */ /* 0x000fe400000006ff */
[----:B------:R-:W-:Y:S02]  /*1dd0*/  F2FP.BF16.F32.PACK_AB R55, RZ, R75 ;  /* 0x0000004bff37723e */ /* 0x000fe400000010ff */
[----:B------:R-:W-:Y:S01]  /*1de0*/  F2FP.BF16.F32.PACK_AB R72, RZ, R77 ;  /* 0x0000004dff48723e */ /* 0x000fe200000010ff */
[----:B---3--:R-:W-:Y:S01]  /*1df0*/  @P3 FMUL.FTZ R89, R52, R91 ;  /* 0x0000005b34593220 */ /* 0x008fe20000410000 */
[----:B------:R-:W-:-:S04]  /*1e00*/  F2FP.BF16.F32.PACK_AB R52, RZ, R99 ;  /* 0x00000063ff34723e */ /* 0x000fc800000010ff */
[----:B------:R-:W-:Y:S02]  /*1e10*/  F2FP.BF16.F32.PACK_AB R76, RZ, R89 ;  /* 0x00000059ff4c723e */ /* 0x000fe400000010ff */
[----:B------:R-:W-:Y:S02]  /*1e20*/  PRMT R52, R52, 0x5410, R53 ;  /* 0x0000541034347816 */ /* 0x000fe40000000035 */
[----:B------:R-:W-:Y:S02]  /*1e30*/  PRMT R53, R54, 0x5410, R55 ;  /* 0x0000541036357816 */ /* 0x000fe40000000037 */
[----:B------:R-:W-:Y:S02]  /*1e40*/  PRMT R54, R72, 0x5410, R74 ;  /* 0x0000541048367816 */ /* 0x000fe4000000004a */
[----:B------:R-:W-:-:S07]  /*1e50*/  PRMT R55, R76, 0x5410, R78 ;  /* 0x000054104c377816 */ /* 0x000fce000000004e */
.L_x_62:
[----:B------:R-:W0:Y:S02]  /*1e60*/  LDC.64 R90, c[0x0][0x3a8] ;  /* 0x0000ea00ff5a7b82 */ /* 0x000e240000000a00 */
[----:B0-----:R-:W-:-:S05]  /*1e70*/  IMAD.WIDE.U32 R90, R107, 0x10, R90 ;  /* 0x000000106b5a7825 */ /* 0x001fca00078e005a */
[----:B------:R2:W-:Y:S02]  /*1e80*/  STG.E.128 desc[UR6][R90.64], R52 ;  /* 0x000000345a007986 */ /* 0x0005e4000c101d06 */
.L_x_59:
[----:B------:R-:W-:Y:S05]  /*1e90*/  BSYNC.RECONVERGENT B0 ;  /* 0x0000000000007941 */ /* 0x000fea0003800200 */
.L_x_58:
        /* <DEDUP_REMOVED lines=38> */
[----:B------:R-:W-:-:S03]  /*2100*/  LOP3.LUT R76, R70, 0x1f, RZ, 0xc0, !PT ;  /* 0x0000001f464c7812 */ /* 0x000fc600078ec0ff */
        /* <DEDUP_REMOVED lines=70> */
.L_x_64:
[----:B------:R-:W-:Y:S05]  /*2570*/  BSYNC.RECONVERGENT B0 ;  /* 0x0000000000007941 */ /* 0x000fea0003800200 */
.L_x_63:
[----:B------:R-:W-:Y:S01]  /*2580*/  BAR.SYNC.DEFER_BLOCKING 0x0 ;  /* 0x0000000000007b1d */ /* 0x000fe20000010000 */
[----:B0-----:R-:W-:Y:S01]  /*2590*/  HFMA2 R54, -RZ, RZ, 0, 0 ;  /* 0x00000000ff367431 */ /* 0x001fe200000001ff */
[----:B------:R-:W-:-:S04]  /*25a0*/  CS2R R52, SRZ ;  /* 0x0000000000347805 */ /* 0x000fc8000001ff00 */
[----:B------:R-:W-:Y:S04]  /*25b0*/  BSSY.RECONVERGENT B0, `(.L_x_65) ;  /* 0x000000a000007945 */ /* 0x000fe80003800200 */
[----:B------:R-:W-:Y:S05]  /*25c0*/  @P4 BRA `(.L_x_66) ;  /* 0x0000000000204947 */ /* 0x000fea0003800000 */
[----:B------:R-:W0:Y:S01]  /*25d0*/  S2UR UR5, SR_CgaCtaId ;  /* 0x00000000000579c3 */ /* 0x000e220000008800 */
[----:B------:R-:W-:Y:S01]  /*25e0*/  UMOV UR4, 0x400 ;  /* 0x0000040000047882 */ /* 0x000fe20000000000 */
[----:B------:R-:W-:Y:S01]  /*25f0*/  IMAD.SHL.U32 R52, R70, 0x8, RZ ;  /* 0x0000000846347824 */ /* 0x000fe200078e00ff */
[----:B------:R-:W-:-:S04]  /*2600*/  MOV R54, R63 ;  /* 0x0000003f00367202 */ /* 0x000fc80000000f00 */
[----:B------:R-:W-:Y:S01]  /*2610*/  LOP3.LUT R52, R52, 0xf8, RZ, 0xc0, !PT ;  /* 0x000000f834347812 */ /* 0x000fe200078ec0ff */
[----:B0-----:R-:W-:-:S04]  /*2620*/  ULEA UR4, UR5, UR4, 0x18 ;  /* 0x0000000405047291 */ /* 0x001fc8000f8ec0ff */
[----:B------:R-:W-:-:S09]  /*2630*/  @UP1 UIADD3 UR4, UPT, UPT, UR4, 0x40, URZ ;  /* 0x0000004004041890 */ /* 0x000fd2000fffe0ff */
[----:B------:R-:W0:Y:S03]  /*2640*/  LDS.64 R52, [R52+UR4] ;  /* 0x0000000434347984 */ /* 0x000e260008000a00 */
.L_x_66:
[----:B------:R-:W-:Y:S05]  /*2650*/  BSYNC.RECONVERGENT B0 ;  /* 0x0000000000007941 */ /* 0x000fea0003800200 */
.L_x_65:
[----:B0-----:R-:W0:Y:S01]  /*2660*/  SHFL.DOWN PT, R91, R52, 0x4, 0x1f ;  /* 0x08801f00345b7f89 */ /* 0x001e2200000e0000 */
[----:B------:R-:W-:Y:S02]  /*2670*/  I2FP.F32.S32 R107, R54 ;  /* 0x00000036006b7245 */ /* 0x000fe40000201400 */
[----:B------:R-:W-:Y:S01]  /*2680*/  ISETP.NE.AND P4, PT, R70, RZ, PT ;  /* 0x000000ff4600720c */ /* 0x000fe20003f85270 */
[----:B------:R-:W1:Y:S01]  /*2690*/  SHFL.DOWN PT, R55, R54, 0x4, 0x1f ;  /* 0x08801f0036377f89 */ /* 0x000e6200000e0000 */
[----:B------:R-:W-:Y:S01]  /*26a0*/  ISETP.NE.AND P3, PT, RZ, UR10, PT ;  /* 0x0000000aff007c0c */ /* 0x000fe2000bf65270 */
[----:B0-----:R-:W-:-:S04]  /*26b0*/  FADD.FTZ R72, -R91, R52 ;  /* 0x000000345b487221 */ /* 0x001fc80000010100 */
[----:B------:R-:W-:Y:S01]  /*26c0*/  FMUL.FTZ R74, R72, R72 ;  /* 0x00000048484a7220 */ /* 0x000fe20000410000 */
[----:B-1----:R-:W-:Y:S02]  /*26d0*/  IADD3 R72, PT, PT, R55, R54, RZ ;  /* 0x0000003637487210 */ /* 0x002fe40007ffe0ff */
[----:B------:R-:W-:Y:S01]  /*26e0*/  I2FP.F32.S32 R55, R55 ;  /* 0x0000003700377245 */ /* 0x000fe20000201400 */
[----:B------:R-:W-:-:S04]  /*26f0*/  FMUL.FTZ R74, R74, R107 ;  /* 0x0000006b4a4a7220 */ /* 0x000fc80000410000 */
[-C--:B------:R-:W-:Y:S01]  /*2700*/  FMUL.FTZ R76, R91, R55.reuse ;  /* 0x000000375b4c7220 */ /* 0x080fe20000410000 */
[----:B------:R-:W-:Y:S01]  /*2710*/  FMUL.FTZ R74, R74, R55 ;  /* 0x000000374a4a7220 */ /* 0x000fe20000410000 */
[----:B------:R-:W-:Y:S02]  /*2720*/  SHFL.DOWN PT, R91, R72, 0x2, 0x1f ;  /* 0x08401f00485b7f89 */ /* 0x000fe400000e0000 */
[----:B------:R-:W-:Y:S02]  /*2730*/  FFMA.FTZ R107, R107, R52, R76 ;  /* 0x000000346b6b7223 */ /* 0x000fe4000001004c */
[----:B------:R-:W0:Y:S02]  /*2740*/  SHFL.DOWN PT, R52, R53, 0x4, 0x1f ;  /* 0x08801f0035347f89 */ /* 0x000e2400000e0000 */
[----:B0-----:R-:W-:Y:S01]  /*2750*/  FADD.FTZ R55, R52, R53 ;  /* 0x0000003534377221 */ /* 0x001fe20000010000 */
[----:B------:R-:W-:-:S04]  /*2760*/  I2FP.F32.S32 R52, R72 ;  /* 0x0000004800347245 */ /* 0x000fc80000201400 */
[----:B------:R-:W0:Y:S02]  /*2770*/  MUFU.RCP R54, R52 ;  /* 0x0000003400367308 */ /* 0x000e240000001000 */
[C---:B0-----:R-:W-:Y:S01]  /*2780*/  FMUL.FTZ R107, R54.reuse, R107 ;  /* 0x0000006b366b7220 */ /* 0x041fe20000410000 */
[----:B------:R-:W-:-:S04]  /*2790*/  FFMA.FTZ R55, R54, R74, R55 ;  /* 0x0000004a36377223 */ /* 0x000fc80000010037 */
[----:B------:R-:W0:Y:S02]  /*27a0*/  SHFL.DOWN PT, R54, R107, 0x2, 0x1f ;  /* 0x08401f006b367f89 */ /* 0x000e2400000e0000 */
[----:B0-----:R-:W-:-:S04]  /*27b0*/  FADD.FTZ R74, R107, -R54 ;  /* 0x800000366b4a7221 */ /* 0x001fc80000010000 */
[----:B------:R-:W-:Y:S01]  /*27c0*/  FMUL.FTZ R109, R74, R74 ;  /* 0x0000004a4a6d7220 */ /* 0x000fe20000410000 */
[----:B------:R-:W-:Y:S01]  /*27d0*/  IMAD.IADD R74, R72, 0x1, R91 ;  /* 0x00000001484a7824 */ /* 0x000fe200078e025b */
[----:B------:R-:W-:Y:S02]  /*27e0*/  I2FP.F32.S32 R91, R91 ;  /* 0x0000005b005b7245 */ /* 0x000fe40000201400 */
[----:B------:R-:W-:-:S04]  /*27f0*/  FMUL.FTZ R109, R52, R109 ;  /* 0x0000006d346d7220 */ /* 0x000fc80000410000 */
[-C--:B------:R-:W-:Y:S01]  /*2800*/  FMUL.FTZ R109, R109, R91.reuse ;  /* 0x0000005b6d6d7220 */ /* 0x080fe20000410000 */
[----:B------:R-:W-:-:S04]  /*2810*/  FMUL.FTZ R91, R54, R91 ;  /* 0x0000005b365b7220 */ /* 0x000fc80000410000 */
[----:B------:R-:W-:Y:S02]  /*2820*/  FFMA.FTZ R76, R52, R107, R91 ;  /* 0x0000006b344c7223 */ /* 0x000fe4000001005b */
[----:B------:R-:W0:Y:S02]  /*2830*/  SHFL.DOWN PT, R52, R55, 0x2, 0x1f ;  /* 0x08401f0037347f89 */ /* 0x000e2400000e0000 */
[----:B0-----:R-:W-:Y:S01]  /*2840*/  FADD.FTZ R54, R55, R52 ;  /* 0x0000003437367221 */ /* 0x001fe20000010000 */
[----:B------:R-:W-:-:S04]  /*2850*/  I2FP.F32.S32 R52, R74 ;  /* 0x0000004a00347245 */ /* 0x000fc80000201400 */
[----:B------:R-:W0:Y:S02]  /*2860*/  MUFU.RCP R53, R52 ;  /* 0x0000003400357308 */ /* 0x000e240000001000 */
[C---:B0-----:R-:W-:Y:S01]  /*2870*/  FMUL.FTZ R91, R53.reuse, R76 ;  /* 0x0000004c355b7220 */ /* 0x041fe20000410000 */
[----:B------:R-:W-:Y:S02]  /*2880*/  FFMA.FTZ R54, R53, R109, R54 ;  /* 0x0000006d35367223 */ /* 0x000fe40000010036 */
[----:B------:R-:W-:Y:S04]  /*2890*/  SHFL.DOWN PT, R53, R74, 0x1, 0x1f ;  /* 0x08201f004a357f89 */ /* 0x000fe800000e0000 */
[----:B------:R-:W0:Y:S02]  /*28a0*/  SHFL.DOWN PT, R72, R91, 0x1, 0x1f ;  /* 0x08201f005b487f89 */ /* 0x000e2400000e0000 */
[----:B0-----:R-:W-:-:S04]  /*28b0*/  FADD.FTZ R76, R91, -R72 ;  /* 0x800000485b4c7221 */ /* 0x001fc80000010000 */
[----:B------:R-:W-:Y:S01]  /*28c0*/  FMUL.FTZ R107, R76, R76 ;  /* 0x0000004c4c6b7220 */ /* 0x000fe20000410000 */
[-C--:B------:R-:W-:Y:S02]  /*28d0*/  IADD3 R76, PT, PT, R74, R53.reuse, RZ ;  /* 0x000000354a4c7210 */ /* 0x080fe40007ffe0ff */
[----:B------:R-:W-:Y:S01]  /*28e0*/  I2FP.F32.S32 R53, R53 ;  /* 0x0000003500357245 */ /* 0x000fe20000201400 */
[----:B------:R-:W-:Y:S01]  /*28f0*/  FMUL.FTZ R107, R52, R107 ;  /* 0x0000006b346b7220 */ /* 0x000fe20000410000 */
[----:B------:R-:W-:-:S03]  /*2900*/  I2FP.F32.S32 R76, R76 ;  /* 0x0000004c004c7245 */ /* 0x000fc60000201400 */
[-C--:B------:R-:W-:Y:S01]  /*2910*/  FMUL.FTZ R107, R107, R53.reuse ;  /* 0x000000356b6b7220 */ /* 0x080fe20000410000 */
[----:B------:R-:W-:Y:S02]  /*2920*/  FMUL.FTZ R53, R72, R53 ;  /* 0x0000003548357220 */ /* 0x000fe40000410000 */
[----:B------:R-:W0:Y:S02]  /*2930*/  MUFU.RCP R76, R76 ;  /* 0x0000004c004c7308 */ /* 0x000e240000001000 */
[----:B------:R-:W-:Y:S02]  /*2940*/  FFMA.FTZ R55, R52, R91, R53 ;  /* 0x0000005b34377223 */ /* 0x000fe40000010035 */
[----:B------:R-:W1:Y:S01]  /*2950*/  SHFL.DOWN PT, R53, R54, 0x1, 0x1f ;  /* 0x08201f0036357f89 */ /* 0x000e6200000e0000 */
[----:B------:R-:W2:Y:S01]  /*2960*/  LDC R52, c[0x0][0x448] ;  /* 0x00011200ff347b82 */ /* 0x000ea20000000800 */
[----:B0-----:R-:W-:-:S05]  /*2970*/  FMUL.FTZ R74, R76, R55 ;  /* 0x000000374c4a7220 */ /* 0x001fca0000410000 */
[----:B------:R-:W0:Y:S01]  /*2980*/  SHFL.IDX PT, R91, R74, RZ, 0x1f ;  /* 0x00001fff4a5b7589 */ /* 0x000e2200000e0000 */
[----:B-1----:R-:W-:-:S04]  /*2990*/  FADD.FTZ R53, R54, R53 ;  /* 0x0000003536357221 */ /* 0x002fc80000010000 */
[----:B------:R-:W-:-:S05]  /*29a0*/  FFMA.FTZ R72, R76, R107, R53 ;  /* 0x0000006b4c487223 */ /* 0x000fca0000010035 */
[----:B------:R-:W2:Y:S01]  /*29b0*/  SHFL.IDX PT, R55, R72, RZ, 0x1f ;  /* 0x00001fff48377589 */ /* 0x000ea200000e0000 */
[----:B0-----:R-:W-:-:S05]  /*29c0*/  FMUL.FTZ R53, R91, R91 ;  /* 0x0000005b5b357220 */ /* 0x001fca0000410000 */
[----:B------:R-:W-:Y:S01]  /*29d0*/  FSEL R53, R53, RZ, P3 ;  /* 0x000000ff35357208 */ /* 0x000fe20001800000 */
[----:B--2---:R-:W-:Y:S02]  /*29e0*/  FFMA.FTZ R52, R55, UR11, R52 ;  /* 0x0000000b37347c23 */ /* 0x004fe40008010034 */
[----:B------:R-:W0:Y:S02]  /*29f0*/  @!P4 LDC.64 R54, c[0x0][0x3c0] ;  /* 0x0000f000ff36cb82 */ /* 0x000e240000000a00 */
[----:B------:R-:W-:-:S06]  /*2a00*/  FADD.FTZ R107, R52, R53 ;  /* 0x00000035346b7221 */ /* 0x000fcc0000010000 */
[----:B------:R-:W1:Y:S01]  /*2a10*/  @!P4 LDC.64 R52, c[0x0][0x3c8] ;  /* 0x0000f200ff34cb82 */ /* 0x000e620000000a00 */
[----:B------:R-:W2:Y:S01]  /*2a20*/  MUFU.RSQ R107, R107 ;  /* 0x0000006b006b7308 */ /* 0x000ea20000001400 */
[----:B0-----:R-:W-:-:S05]  /*2a30*/  @!P4 IMAD.WIDE R54, R65, 0x4, R54 ;  /* 0x000000044136c825 */ /* 0x001fca00078e0236 */
[----:B------:R0:W-:Y:S01]  /*2a40*/  @!P4 STG.E desc[UR6][R54.64], R91 ;  /* 0x0000005b3600c986 */ /* 0x0001e2000c101906 */
[----:B-1----:R-:W-:-:S05]  /*2a50*/  @!P4 IMAD.WIDE R52, R65, 0x4, R52 ;  /* 0x000000044134c825 */ /* 0x002fca00078e0234 */
[----:B--2---:R0:W-:Y:S01]  /*2a60*/  @!P4 STG.E desc[UR6][R52.64], R107 ;  /* 0x0000006b3400c986 */ /* 0x0041e2000c101906 */
[----:B-----5:R-:W-:-:S13]  /*2a70*/  ISETP.GE.AND P4, PT, R66, 0x1, PT ;  /* 0x000000014200780c */ /* 0x020fda0003f86270 */
[----:B0-----:R-:W-:Y:S05]  /*2a80*/  @!P4 BRA `(.L_x_67) ;  /* 0x000000080078c947 */ /* 0x001fea0003800000 */
[----:B------:R-:W-:Y:S01]  /*2a90*/  IADD3 R53, PT, PT, R66, -0x1, RZ ;  /* 0xffffffff42357810 */ /* 0x000fe20007ffe0ff */
[----:B------:R-:W-:Y:S01]  /*2aa0*/  BSSY.RECONVERGENT B0, `(.L_x_68) ;  /* 0x0000037000007945 */ /* 0x000fe20003800200 */
[----:B------:R-:W-:-:S03]  /*2ab0*/  FSEL R66, R91, RZ, !P3 ;  /* 0x000000ff5b427208 */ /* 0x000fc60005800000 */
[----:B------:R-:W-:-:S05]  /*2ac0*/  IMAD R53, R53, R68, RZ ;  /* 0x0000004435357224 */ /* 0x000fca00078e02ff */
[----:B------:R-:W-:-:S04]  /*2ad0*/  SHF.R.S32.HI R52, RZ, 0x1f, R53 ;  /* 0x0000001fff347819 */ /* 0x000fc80000011435 */
[----:B------:R-:W-:-:S04]  /*2ae0*/  LEA.HI R53, R52, R53, RZ, 0x3 ;  /* 0x0000003534357211 */ /* 0x000fc800078f18ff */
[----:B------:R-:W-:Y:S01]  /*2af0*/  LEA.HI.SX32 R109, R53, R70, 0x1d ;  /* 0x00000046356d7211 */ /* 0x000fe200078feaff */
[----:B------:R-:W-:Y:S06]  /*2b00*/  @!P0 BRA `(.L_x_69) ;  /* 0x0000000000c08947 */ /* 0x000fec0003800000 */
[--C-:B------:R-:W-:Y:S01]  /*2b10*/  FADD.FTZ R52, R95, -R66.reuse ;  /* 0x800000425f347221 */ /* 0x100fe20000010000 */
[----:B------:R-:W-:Y:S01]  /*2b20*/  SHF.L.U32 R55, R44, 0x10, RZ ;  /* 0x000000102c377819 */ /* 0x000fe200000006ff */
[----:B------:R-:W-:Y:S02]  /*2b30*/  IMAD.U32 R53, R48, 0x10000, RZ ;  /* 0x0001000030357824 */ /* 0x000fe400078e00ff */
[--C-:B------:R-:W-:Y:S01]  /*2b40*/  FADD.FTZ R54, R11, -R66.reuse ;  /* 0x800000420b367221 */ /* 0x100fe20000010000 */
[----:B------:R-:W-:Y:S01]  /*2b50*/  FMUL.FTZ R52, R107, R52 ;  /* 0x000000346b347220 */ /* 0x000fe20000410000 */
[----:B------:R-:W-:Y:S01]  /*2b60*/  SHF.L.U32 R111, R6, 0x10, RZ ;  /* 0x00000010066f7819 */ /* 0x000fe200000006ff */
[----:B------:R-:W-:Y:S01]  /*2b70*/  FADD.FTZ R70, R85, -R66 ;  /* 0x8000004255467221 */ /* 0x000fe20000010000 */
[----:B------:R-:W-:Y:S01]  /*2b80*/  FMUL.FTZ R54, R107, R54 ;  /* 0x000000366b367220 */ /* 0x000fe20000410000 */
        /* <DEDUP_REMOVED lines=11> */
[----:B------:R-:W-:-:S02]  /*2c40*/  F2FP.BF16.F32.PACK_AB R52, R91, R52 ;  /* 0x000000345b34723e */ /* 0x000fc400000010ff */
[----:B------:R-:W0:Y:S01]  /*2c50*/  LDC.64 R90, c[0x0][0x428] ;  /* 0x00010a00ff5a7b82 */ /* 0x000e220000000a00 */
[----:B------:R-:W-:Y:S01]  /*2c60*/  FFMA.FTZ R53, R54, R53, R55 ;  /* 0x0000003536357223 */ /* 0x000fe20000010037 */
[----:B------:R-:W-:Y:S01]  /*2c70*/  FADD.FTZ R54, R69, -R66 ;  /* 0x8000004245367221 */ /* 0x000fe20000010000 */
[----:B------:R-:W-:-:S03]  /*2c80*/  IMAD.U32 R55, R4, 0x10000, RZ ;  /* 0x0001000004377824 */ /* 0x000fc600078e00ff */
[----:B------:R-:W-:-:S04]  /*2c90*/  FMUL.FTZ R54, R107, R54 ;  /* 0x000000366b367220 */ /* 0x000fc80000410000 */
[----:B------:R-:W-:Y:S01]  /*2ca0*/  FFMA.FTZ R68, R54, R55, R111 ;  /* 0x0000003736447223 */ /* 0x000fe2000001006f */
[----:B------:R-:W-:Y:S01]  /*2cb0*/  FADD.FTZ R54, R67, -R66 ;  /* 0x8000004243367221 */ /* 0x000fe20000010000 */
[----:B------:R-:W-:Y:S01]  /*2cc0*/  SHF.L.U32 R55, R50, 0x10, RZ ;  /* 0x0000001032377819 */ /* 0x000fe200000006ff */
[----:B------:R-:W-:Y:S02]  /*2cd0*/  IMAD.U32 R111, R46, 0x10000, RZ ;  /* 0x000100002e6f7824 */ /* 0x000fe400078e00ff */
[----:B------:R-:W-:Y:S01]  /*2ce0*/  FMUL.FTZ R54, R107, R54 ;  /* 0x000000366b367220 */ /* 0x000fe20000410000 */
[----:B------:R-:W-:-:S03]  /*2cf0*/  F2FP.BF16.F32.PACK_AB R53, R68, R53 ;  /* 0x000000354435723e */ /* 0x000fc600000010ff */
[----:B------:R-:W-:Y:S01]  /*2d00*/  FFMA.FTZ R54, R54, R55, R111 ;  /* 0x0000003736367223 */ /* 0x000fe2000001006f */
[----:B------:R-:W-:Y:S02]  /*2d10*/  SHF.L.U32 R55, R8, 0x10, RZ ;  /* 0x0000001008377819 */ /* 0x000fe400000006ff */
[----:B------:R-:W-:Y:S01]  /*2d20*/  SHF.L.U32 R111, R10, 0x10, RZ ;  /* 0x000000100a6f7819 */ /* 0x000fe200000006ff */
[C---:B0-----:R-:W-:Y:S01]  /*2d30*/  IMAD.WIDE.U32 R90, R109.reuse, 0x10, R90 ;  /* 0x000000106d5a7825 */ /* 0x041fe200078e005a */
[----:B------:R-:W-:-:S03]  /*2d40*/  IADD3 R109, PT, PT, R109, 0x100, RZ ;  /* 0x000001006d6d7810 */ /* 0x000fc60007ffe0ff */
[----:B------:R-:W-:Y:S01]  /*2d50*/  FFMA.FTZ R111, R70, R55, R111 ;  /* 0x00000037466f7223 */ /* 0x000fe2000001006f */
[----:B------:R-:W-:Y:S01]  /*2d60*/  FADD.FTZ R70, R83, -R66 ;  /* 0x8000004253467221 */ /* 0x000fe20000010000 */
[----:B------:R-:W-:-:S03]  /*2d70*/  IMAD.U32 R55, R51, 0x10000, RZ ;  /* 0x0001000033377824 */ /* 0x000fc600078e00ff */
[----:B------:R-:W-:Y:S01]  /*2d80*/  FMUL.FTZ R70, R107, R70 ;  /* 0x000000466b467220 */ /* 0x000fe20000410000 */
[----:B------:R-:W-:-:S03]  /*2d90*/  F2FP.BF16.F32.PACK_AB R54, R111, R54 ;  /* 0x000000366f36723e */ /* 0x000fc600000010ff */
[----:B------:R-:W-:Y:S01]  /*2da0*/  FFMA.FTZ R55, R70, R55, R113 ;  /* 0x0000003746377223 */ /* 0x000fe20000010071 */
[----:B------:R-:W-:Y:S01]  /*2db0*/  FADD.FTZ R70, R103, -R66 ;  /* 0x8000004267467221 */ /* 0x000fe20000010000 */
[----:B------:R-:W-:-:S03]  /*2dc0*/  SHF.L.U32 R113, R12, 0x10, RZ ;  /* 0x000000100c717819 */ /* 0x000fc600000006ff */
[----:B------:R-:W-:-:S04]  /*2dd0*/  FMUL.FTZ R70, R107, R70 ;  /* 0x000000466b467220 */ /* 0x000fc80000410000 */
[----:B------:R-:W-:-:S05]  /*2de0*/  FFMA.FTZ R70, R70, R113, R115 ;  /* 0x0000007146467223 */ /* 0x000fca0000010073 */
[----:B------:R-:W-:-:S05]  /*2df0*/  F2FP.BF16.F32.PACK_AB R55, R70, R55 ;  /* 0x000000374637723e */ /* 0x000fca00000010ff */
[----:B------:R0:W-:Y:S02]  /*2e00*/  STG.E.128 desc[UR6][R90.64], R52 ;  /* 0x000000345a007986 */ /* 0x0001e4000c101d06 */
.L_x_69:
[----:B------:R-:W-:Y:S05]  /*2e10*/  BSYNC.RECONVERGENT B0 ;  /* 0x0000000000007941 */ /* 0x000fea0003800200 */
.L_x_68:
[----:B------:R-:W-:Y:S04]  /*2e20*/  BSSY.RECONVERGENT B0, `(.L_x_70) ;  /* 0x0000032000007945 */ /* 0x000fe80003800200 */
[----:B------:R-:W-:Y:S05]  /*2e30*/  @!P1 BRA `(.L_x_71) ;  /* 0x0000000000c09947 */ /* 0x000fea0003800000 */
[--C-:B0-----:R-:W-:Y:S01]  /*2e40*/  FADD.FTZ R52, R97, -R66.reuse ;  /* 0x8000004261347221 */ /* 0x101fe20000010000 */
[----:B------:R-:W-:Y:S01]  /*2e50*/  SHF.L.U32 R53, R40, 0x10, RZ ;  /* 0x0000001028357819 */ /* 0x000fe200000006ff */
[----:B------:R-:W-:Y:S02]  /*2e60*/  IMAD.U32 R55, R36, 0x10000, RZ ;  /* 0x0001000024377824 */ /* 0x000fe400078e00ff */
[--C-:B------:R-:W-:Y:S01]  /*2e70*/  FADD.FTZ R54, R7, -R66.reuse ;  /* 0x8000004207367221 */ /* 0x100fe20000010000 */
[----:B------:R-:W-:Y:S01]  /*2e80*/  FMUL.FTZ R52, R107, R52 ;  /* 0x000000346b347220 */ /* 0x000fe20000410000 */
[----:B------:R-:W-:Y:S02]  /*2e90*/  IMAD.U32 R111, R18, 0x10000, RZ ;  /* 0x00010000126f7824 */ /* 0x000fe400078e00ff */
[----:B------:R-:W-:Y:S01]  /*2ea0*/  FADD.FTZ R70, R81, -R66 ;  /* 0x8000004251467221 */ /* 0x000fe20000010000 */
[C---:B------:R-:W-:Y:S01]  /*2eb0*/  FMUL.FTZ R54, R107.reuse, R54 ;  /* 0x000000366b367220 */ /* 0x040fe20000410000 */
[----:B------:R-:W-:Y:S01]  /*2ec0*/  FFMA.FTZ R52, R52, R53, R55 ;  /* 0x0000003534347223 */ /* 0x000fe20000010037 */
[----:B------:R-:W-:Y:S01]  /*2ed0*/  SHF.L.U32 R53, R14, 0x10, RZ ;  /* 0x000000100e357819 */ /* 0x000fe200000006ff */
[----:B------:R-:W-:Y:S01]  /*2ee0*/  FMUL.FTZ R70, R107, R70 ;  /* 0x000000466b467220 */ /* 0x000fe20000410000 */
[----:B------:R-:W-:Y:S01]  /*2ef0*/  SHF.L.U32 R55, R15, 0x10, RZ ;  /* 0x000000100f377819 */ /* 0x000fe200000006ff */
[----:B------:R-:W-:Y:S01]  /*2f00*/  IMAD.U32 R113, R39, 0x10000, RZ ;  /* 0x0001000027717824 */ /* 0x000fe200078e00ff */
[----:B------:R-:W-:-:S03]  /*2f10*/  SHF.L.U32 R115, R22, 0x10, RZ ;  /* 0x0000001016737819 */ /* 0x000fc600000006ff */
[----:B------:R-:W-:Y:S01]  /*2f20*/  FFMA.FTZ R91, R54, R53, R55 ;  /* 0x00000035365b7223 */ /* 0x000fe20000010037 */
[--C-:B------:R-:W-:Y:S01]  /*2f30*/  FADD.FTZ R54, R5, -R66.reuse ;  /* 0x8000004205367221 */ /* 0x100fe20000010000 */
[----:B------:R-:W-:Y:S01]  /*2f40*/  SHF.L.U32 R55, R37, 0x10, RZ ;  /* 0x0000001025377819 */ /* 0x000fe200000006ff */
[----:B------:R-:W-:Y:S02]  /*2f50*/  IMAD.U32 R53, R41, 0x10000, RZ ;  /* 0x0001000029357824 */ /* 0x000fe400078e00ff */
[----:B------:R-:W-:Y:S01]  /*2f60*/  FMUL.FTZ R54, R107, R54 ;  /* 0x000000366b367220 */ /* 0x000fe20000410000 */
[----:B------:R-:W-:Y:S02]  /*2f70*/  F2FP.BF16.F32.PACK_AB R52, R91, R52 ;  /* 0x000000345b34723e */ /* 0x000fe400000010ff */
[----:B------:R-:W0:Y:S01]  /*2f80*/  LDC.64 R90, c[0x0][0x428] ;  /* 0x00010a00ff5a7b82 */ /* 0x000e220000000a00 */
        /* <DEDUP_REMOVED lines=12> */
[----:B------:R-:W-:Y:S02]  /*3050*/  IMAD.U32 R55, R19, 0x10000, RZ ;  /* 0x0001000013377824 */ /* 0x000fe400078e00ff */
[----:B0-----:R-:W-:-:S04]  /*3060*/  IMAD.WIDE.U32 R90, R109, 0x10, R90 ;  /* 0x000000106d5a7825 */ /* 0x001fc800078e005a */
[----:B------:R-:W-:Y:S01]  /*3070*/  FFMA.FTZ R111, R70, R55, R111 ;  /* 0x00000037466f7223 */ /* 0x000fe2000001006f */
[----:B------:R-:W-:Y:S01]  /*3080*/  FADD.FTZ R70, R79, -R66 ;  /* 0x800000424f467221 */ /* 0x000fe20000010000 */
[----:B------:R-:W-:Y:S01]  /*3090*/  SHF.L.U32 R55, R43, 0x10, RZ ;  /* 0x000000102b377819 */ /* 0x000fe200000006ff */
[----:B------:R-:W-:Y:S02]  /*30a0*/  VIADD R109, R109, 0x100 ;  /* 0x000001006d6d7836 */ /* 0x000fe40000000000 */
        /* <DEDUP_REMOVED lines=9> */
.L_x_71:
[----:B------:R-:W-:Y:S05]  /*3140*/  BSYNC.RECONVERGENT B0 ;  /* 0x0000000000007941 */ /* 0x000fea0003800200 */
.L_x_70:
        /* <DEDUP_REMOVED lines=32> */
[----:B------:R-:W-:Y:S01]  /*3350*/  SHF.L.U32 R55, R59, 0x10, RZ ;  /* 0x000000103b377819 */ /* 0x000fe200000006ff */
[----:B------:R-:W-:-:S04]  /*3360*/  IMAD.U32 R91, R60, 0x10000, RZ ;  /* 0x000100003c5b7824 */ /* 0x000fc800078e00ff */
[----:B------:R-:W-:Y:S01]  /*3370*/  FFMA.FTZ R91, R70, R55, R91 ;  /* 0x00000037465b7223 */ /* 0x000fe2000001005b */
[--C-:B------:R-:W-:Y:S01]  /*3380*/  FADD.FTZ R70, R89, -R66.reuse ;  /* 0x8000004259467221 */ /* 0x100fe20000010000 */
[----:B------:R-:W-:Y:S01]  /*3390*/  SHF.L.U32 R55, R35, 0x10, RZ ;  /* 0x0000001023377819 */ /* 0x000fe200000006ff */
[----:B------:R-:W-:Y:S02]  /*33a0*/  FADD.FTZ R66, R101, -R66 ;  /* 0x8000004265427221 */ /* 0x000fe40000010000 */
[----:B------:R-:W-:Y:S01]  /*33b0*/  F2FP.BF16.F32.PACK_AB R54, R91, R54 ;  /* 0x000000365b36723e */ /* 0x000fe200000010ff */
[C---:B------:R-:W-:Y:S01]  /*33c0*/  FMUL.FTZ R70, R107.reuse, R70 ;  /* 0x000000466b467220 */ /* 0x040fe20000410000 */
[----:B------:R-:W0:Y:S01]  /*33d0*/  LDC.64 R90, c[0x0][0x428] ;  /* 0x00010a00ff5a7b82 */ /* 0x000e220000000a00 */
[----:B------:R-:W-:Y:S01]  /*33e0*/  FMUL.FTZ R66, R107, R66 ;  /* 0x000000426b427220 */ /* 0x000fe20000410000 */
[----:B------:R-:W-:Y:S02]  /*33f0*/  IMAD.U32 R107, R61, 0x10000, RZ ;  /* 0x000100003d6b7824 */ /* 0x000fe400078e00ff */
[----:B------:R-:W-:Y:S01]  /*3400*/  FFMA.FTZ R55, R70, R55, R113 ;  /* 0x0000003746377223 */ /* 0x000fe20000010071 */
[----:B------:R-:W-:-:S05]  /*3410*/  SHF.L.U32 R113, R62, 0x10, RZ ;  /* 0x000000103e717819 */ /* 0x000fca00000006ff */
[----:B------:R-:W-:-:S05]  /*3420*/  FFMA.FTZ R66, R66, R107, R113 ;  /* 0x0000006b42427223 */ /* 0x000fca0000010071 */
[----:B------:R-:W-:Y:S01]  /*3430*/  F2FP.BF16.F32.PACK_AB R55, R66, R55 ;  /* 0x000000374237723e */ /* 0x000fe200000010ff */
[----:B0-----:R-:W-:-:S05]  /*3440*/  IMAD.WIDE.U32 R90, R109, 0x10, R90 ;  /* 0x000000106d5a7825 */ /* 0x001fca00078e005a */
[----:B------:R2:W-:Y:S02]  /*3450*/  STG.E.128 desc[UR6][R90.64], R52 ;  /* 0x000000345a007986 */ /* 0x0005e4000c101d06 */
.L_x_72:
[----:B------:R-:W-:Y:S05]  /*3460*/  BSYNC.RECONVERGENT B0 ;  /* 0x0000000000007941 */ /* 0x000fea0003800200 */
.L_x_67:
[----:B012---:R-:W0:Y:S01]  /*3470*/  LDC.64 R52, c[0x0][0x380] ;  /* 0x0000e000ff347b82 */ /* 0x007e220000000a00 */
[----:B------:R-:W-:Y:S01]  /*3480*/  UPLOP3.LUT UP1, UPT, UPT, UPT, UP1, 0x40, 0x4 ;  /* 0x000000000004789c */ /* 0x000fe20003f2e810 */
[----:B0-----:R-:W-:-:S04]  /*3490*/  IADD3 R65, PT, PT, R65, R52, RZ ;  /* 0x0000003441417210 */ /* 0x001fc80007ffe0ff */
[----:B------:R-:W-:-:S13]  /*34a0*/  ISETP.GE.AND P0, PT, R65, R53, PT ;  /* 0x000000354100720c */ /* 0x000fda0003f06270 */
[----:B------:R-:W-:Y:S05]  /*34b0*/  @!P0 BRA `(.L_x_73) ;  /* 0xffffffd000888947 */ /* 0x000fea000383ffff */
[----:B------:R-:W-:Y:S05]  /*34c0*/  EXIT ;  /* 0x000000000000794d */ /* 0x000fea0003800000 */
.L_x_74:
        /* <DEDUP_REMOVED lines=11> */
.L_x_20905:


//--------------------- .text._ZN10layer_norm13ln_fwd_kernelINS_13Kernel_traitsI13__nv_bfloat16S2_S2_S2_fjLj6144ELj1ELj1ELj8ELj16ENS_18Kernel_traits_baseILj6144ES2_S2_S2_S2_fjLj256EEEEELb0ELb0ELb1ELb1EEEvNS_9FwdParamsE --------------------------
	.section	.text._ZN10layer_norm13ln_fwd_kernelINS_13Kernel_traitsI13__nv_bfloat16S2_S2_S2_fjLj6144ELj1ELj1ELj8ELj16ENS_18Kernel_traits_baseILj6144ES2_S2_S2_S2_fjLj256EEEEELb0ELb0ELb1ELb1EEEvNS_9FwdParamsE,"ax",@progbits
	.align	128
        .global         _ZN10layer_norm13ln_fwd_kernelINS_13Kernel_traitsI13__nv_bfloat16S2_S2_S2_fjLj6144ELj1ELj1ELj8ELj16ENS_18Kernel_traits_baseILj6144ES2_S2_S2_S2_fjLj256EEEEELb0ELb0ELb1ELb1EEEvNS_9FwdParamsE
        .type           _ZN10layer_norm13ln_fwd_kernelINS_13Kernel_traitsI13__nv_bfloat16S2_S2_S2_fjLj6144ELj1ELj1ELj8ELj16ENS_18Kernel_traits_baseILj6144ES2_S2_S2_S2_fjLj256EEEEELb0ELb0ELb1ELb1EEEvNS_9FwdParamsE,@function
        .size           _ZN10layer_norm13ln_fwd_kernelINS_13Kernel_traitsI13__nv_bfloat16S2_S2_S2_fjLj6144ELj1ELj1ELj8ELj16ENS_18Kernel_traits_baseILj6144ES2_S2_S2_S2_fjLj256EEEEELb0ELb0ELb1ELb1EEEvNS_9FwdParamsE,(.L_x_20906 - _ZN10layer_norm13ln_fwd_kernelINS_13Kernel_traitsI13__nv_bfloat16S2_S2_S2_fjLj6144ELj1ELj1ELj8ELj16ENS_18Kernel_traits_baseILj6144ES2_S2_S2_S2_fjLj256EEEEELb0ELb0ELb1ELb1EEEvNS_9FwdParamsE)
        .other          _ZN10layer_norm13ln_fwd_kernelINS_13Kernel_traitsI13__nv_bfloat16S2_S2_S2_fjLj6144ELj1ELj1ELj8ELj16ENS_18Kernel_traits_baseILj6144ES2_S2_S2_S2_fjLj256EEEEELb0ELb0ELb1ELb1EEEvNS_9FwdParamsE,@"STO_CUDA_ENTRY STV_DEFAULT"
_ZN10layer_norm13ln_fwd_kernelINS_13Kernel_traitsI13__nv_bfloat16S2_S2_S2_fjLj6144ELj1ELj1ELj8ELj16ENS_18Kernel_traits_baseILj6144ES2_S2_S2_S2_fjLj256EEEEELb0ELb0ELb1ELb1EEEvNS_9FwdParamsE:
.text._ZN10layer_norm13ln_fwd_kernelINS_13Kernel_traitsI13__nv_bfloat16S2_S2_S2_fjLj6144ELj1ELj1ELj8ELj16ENS_18Kernel_traits_baseILj6144ES2_S2_S2_S2_fjLj256EEEEELb0ELb0ELb1ELb1EEEvNS_9FwdParamsE:
[----:B------:R-:W-:Y:S01]  /*0000*/  LDC R1, c[0x0][0x37c] ;  /* 0x0000df00ff017b82 */ /* 0x000fe20000000800 */
[----:B------:R-:W0:Y:S01]  /*0010*/  LDCU.64 UR4, c[0x0][0x438] ;  /* 0x00008700ff0477ac */ /* 0x000e220008000a00 */
[----:B------:R-:W1:Y:S06]  /*0020*/  S2R R46, SR_TID.X ;  /* 0x00000000002e7919 */ /* 0x000e6c0000002100 */
[----:B------:R-:W1:Y:S01]  /*0030*/  LDC.64 R4, c[0x0][0x3d0] ;  /* 0x0000f400ff047b82 */ /* 0x000e620000000a00 */
[----:B------:R-:W2:Y:S01]  /*0040*/  LDCU.64 UR12, c[0x0][0x358] ;  /* 0x00006b00ff0c77ac */ /* 0x000ea20008000a00 */
[----:B0-----:R-:W-:-:S06]  /*0050*/  ISETP.NE.U32.AND P0, PT, RZ, UR4, PT ;  /* 0x00000004ff007c0c */ /* 0x001fcc000bf05070 */
[----:B------:R-:W0:Y:S01]  /*0060*/  S2UR UR7, SR_CTAID.X ;  /* 0x00000000000779c3 */ /* 0x000e220000002500 */
[----:B------:R-:W0:Y:S01]  /*0070*/  LDCU UR4, c[0x0][0x384] ;  /* 0x00007080ff0477ac */ /* 0x000e220008000800 */
[----:B------:R-:W-:-:S13]  /*0080*/  ISETP.NE.AND.EX P0, PT, RZ, UR5, PT, P0 ;  /* 0x00000005ff007c0c */ /* 0x000fda000bf05300 */
[C-C-:B-1----:R-:W-:Y:S01]  /*0090*/  @P0 IMAD.WIDE.U32 R2, R46.reuse, 0x10, R4.reuse ;  /* 0x000000102e020825 */ /* 0x142fe200078e0004 */
[----:B------:R-:W1:Y:S04]  /*00a0*/  @P0 LDC.64 R6, c[0x0][0x438] ;  /* 0x00010e00ff060b82 */ /* 0x000e680000000a00 */
[----:B--2---:R2:W5:Y:S04]  /*00b0*/  @P0 LDG.E.128 R36, desc[UR12][R2.64] ;  /* 0x0000000c02240981 */ /* 0x004568000c1e1d00 */
[----:B------:R2:W5:Y:S04]  /*00c0*/  @P0 LDG.E.128 R32, desc[UR12][R2.64+0x1000] ;  /* 0x0010000c02200981 */ /* 0x000568000c1e1d00 */
[----:B------:R2:W5:Y:S01]  /*00d0*/  @P0 LDG.E.128 R28, desc[UR12][R2.64+0x2000] ;  /* 0x0020000c021c0981 */ /* 0x000562000c1e1d00 */
[----:B------:R-:W-:-:S04]  /*00e0*/  @!P0 IMAD.WIDE.U32 R8, R46, 0x10, R4 ;  /* 0x000000102e088825 */ /* 0x000fc800078e0004 */
[----:B-1----:R-:W-:-:S05]  /*00f0*/  @P0 IMAD.WIDE.U32 R4, R46, 0x10, R6 ;  /* 0x000000102e040825 */ /* 0x002fca00078e0006 */
[----:B------:R2:W5:Y:S04]  /*0100*/  @P0 LDG.E.128 R24, desc[UR12][R4.64] ;  /* 0x0000000c04180981 */ /* 0x000568000c1e1d00 */
[----:B------:R2:W5:Y:S04]  /*0110*/  @P0 LDG.E.128 R20, desc[UR12][R4.64+0x1000] ;  /* 0x0010000c04140981 */ /* 0x000568000c1e1d00 */
[----:B------:R2:W5:Y:S04]  /*0120*/  @P0 LDG.E.128 R16, desc[UR12][R4.64+0x2000] ;  /* 0x0020000c04100981 */ /* 0x000568000c1e1d00 */
[----:B------:R2:W5:Y:S04]  /*0130*/  @!P0 LDG.E.128 R36, desc[UR12][R8.64] ;  /* 0x0000000c08248981 */ /* 0x000568000c1e1d00 */
[----:B------:R2:W5:Y:S04]  /*0140*/  @!P0 LDG.E.128 R32, desc[UR12][R8.64+0x1000] ;  /* 0x0010000c08208981 */ /* 0x000568000c1e1d00 */
[----:B------:R2:W5:Y:S01]  /*0150*/  @!P0 LDG.E.128 R28, desc[UR12][R8.64+0x2000] ;  /* 0x0020000c081c8981 */ /* 0x000562000c1e1d00 */
[----:B0-----:R-:W-:-:S06]  /*0160*/  UISETP.GE.AND UP0, UPT, UR7, UR4, UPT ;  /* 0x000000040700728c */ /* 0x001fcc000bf06270 */
[----:B------:R-:W-:-:S13]  /*0170*/  PLOP3.LUT P1, PT, PT, PT, UP0, 0x80, 0x8 ;  /* 0x000000000008781c */ /* 0x000fda0003f2f008 */
[----:B--2---:R-:W-:Y:S05]  /*0180*/  @P1 EXIT ;  /* 0x000000000000194d */ /* 0x004fea0003800000 */
[----:B-----5:R-:W-:Y:S02]  /*0190*/  @!P0 CS2R R26, SRZ ;  /* 0x00000000001a8805 */ /* 0x020fe4000001ff00 */
[----:B------:R-:W-:Y:S02]  /*01a0*/  @!P0 CS2R R24, SRZ ;  /* 0x0000000000188805 */ /* 0x000fe4000001ff00 */
[----:B------:R-:W-:Y:S02]  /*01b0*/  PRMT R8, R39, 0x7632, R8 ;  /* 0x0000763227087816 */ /* 0x000fe40000000008 */
[----:B------:R-:W-:Y:S02]  /*01c0*/  @!P0 CS2R R22, SRZ ;  /* 0x0000000000168805 */ /* 0x000fe4000001ff00 */
[----:B------:R-:W-:Y:S02]  /*01d0*/  PRMT R7, R38, 0x7632, R7 ;  /* 0x0000763226077816 */ /* 0x000fe40000000007 */
[----:B------:R-:W-:-:S02]  /*01e0*/  @!P0 CS2R R20, SRZ ;  /* 0x0000000000148805 */ /* 0x000fc4000001ff00 */
[----:B------:R-:W-:Y:S02]  /*01f0*/  PRMT R6, R37, 0x7632, R6 ;  /* 0x0000763225067816 */ /* 0x000fe40000000006 */
[----:B------:R-:W-:Y:S02]  /*0200*/  @!P0 CS2R R18, SRZ ;  /* 0x0000000000128805 */ /* 0x000fe4000001ff00 */
[----:B------:R-:W-:Y:S02]  /*0210*/  PRMT R5, R36, 0x7632, R5 ;  /* 0x0000763224057816 */ /* 0x000fe40000000005 */
[----:B------:R-:W-:Y:S02]  /*0220*/  @!P0 CS2R R16, SRZ ;  /* 0x0000000000108805 */ /* 0x000fe4000001ff00 */
[----:B------:R-:W-:Y:S01]  /*0230*/  PRMT R4, R27, 0x7632, R4 ;  /* 0x000076321b047816 */ /* 0x000fe20000000004 */
[----:B------:R-:W-:Y:S01]  /*0240*/  UPLOP3.LUT UP1, UPT, UPT, UPT, UPT, 0x40, 0x4 ;  /* 0x000000000004789c */ /* 0x000fe20003f2e870 */
[----:B------:R-:W-:Y:S01]  /*0250*/  PRMT R3, R26, 0x7632, R3 ;  /* 0x000076321a037816 */ /* 0x000fe20000000003 */
[----:B------:R-:W0:Y:S01]  /*0260*/  LDCU UR20, c[0x0][0x388] ;  /* 0x00007100ff1477ac */ /* 0x000e220008000800 */
[----:B------:R-:W-:-:S02]  /*0270*/  PRMT R2, R25, 0x7632, R2 ;  /* 0x0000763219027816 */ /* 0x000fc40000000002 */
[----:B------:R-:W-:Y:S01]  /*0280*/  PRMT R0, R24, 0x7632, R0 ;  /* 0x0000763218007816 */ /* 0x000fe20000000000 */
[----:B------:R-:W1:Y:S01]  /*0290*/  LDCU.U8 UR21, c[0x0][0x410] ;  /* 0x00008200ff1577ac */ /* 0x000e620008000000 */
[----:B------:R-:W2:Y:S01]  /*02a0*/  LDCU UR24, c[0x0][0x400] ;  /* 0x00008000ff1877ac */ /* 0x000ea20008000800 */
[----:B------:R-:W3:Y:S01]  /*02b0*/  LDCU.128 UR8, c[0x0][0x3f0] ;  /* 0x00007e00ff0877ac */ /* 0x000ee20008000c00 */
[----:B------:R-:W4:Y:S01]  /*02c0*/  LDCU.64 UR14, c[0x0][0x3a0] ;  /* 0x00007400ff0e77ac */ /* 0x000f220008000a00 */
[----:B------:R-:W0:Y:S02]  /*02d0*/  LDCU.64 UR16, c[0x0][0x380] ;  /* 0x00007000ff1077ac */ /* 0x000e240008000a00 */
.L_x_86:
[----:B---3--:R-:W-:-:S06]  /*02e0*/  UIMAD.WIDE UR4, UR7, 0x4, UR8 ;  /* 0x00000004070478a5 */ /* 0x008fcc000f8e0208 */
[----:B-1----:R-:W-:Y:S02]  /*02f0*/  MOV R10, UR4 ;  /* 0x00000004000a7c02 */ /* 0x002fe40008000f00 */
[----:B------:R-:W-:-:S05]  /*0300*/  MOV R11, UR5 ;  /* 0x00000005000b7c02 */ /* 0x000fca0008000f00 */
[----:B------:R-:W3:Y:S01]  /*0310*/  LDG.E R10, desc[UR12][R10.64] ;  /* 0x0000000c0a0a7981 */ /* 0x000ee2000c1e1900 */
[----:B------:R-:W-:Y:S01]  /*0320*/  UIMAD.WIDE UR18, UR7, 0x4, UR10 ;  /* 0x00000004071278a5 */ /* 0x000fe2000f8e020a */
[----:B------:R-:W-:-:S05]  /*0330*/  HFMA2 R62, -RZ, RZ, 0, 0 ;  /* 0x00000000ff3e7431 */ /* 0x000fca00000001ff */
[----:B0-----:R-:W-:Y:S01]  /*0340*/  IMAD.U32 R40, RZ, RZ, UR18 ;  /* 0x00000012ff287e24 */ /* 0x001fe2000f8e00ff */
[----:B------:R-:W-:-:S05]  /*0350*/  MOV R41, UR19 ;  /* 0x0000001300297c02 */ /* 0x000fca0008000f00 */
[----:B------:R-:W2:Y:S01]  /*0360*/  LDG.E R40, desc[UR12][R40.64] ;  /* 0x0000000c28287981 */ /* 0x000ea2000c1e1900 */
[----:B---3--:R-:W-:-:S13]  /*0370*/  R2UR UR25, R10 ;  /* 0x000000000a1972ca */ /* 0x008fda00000e0000 */
[----:B------:R-:W-:-:S06]  /*0380*/  UISETP.GE.AND UP2, UPT, UR25, 0x1, UPT ;  /* 0x000000011900788c */ /* 0x000fcc000bf46270 */
[----:B------:R-:W-:-:S05]  /*0390*/  PLOP3.LUT P0, PT, PT, PT, UP2, 0x80, 0x8 ;  /* 0x000000000008781c */ /* 0x000fca0003f0f028 */
[----:B------:R-:W-:Y:S01]  /*03a0*/  @UP2 UIADD3 UR4, UPT, UPT, UR25, -0x1, URZ ;  /* 0xffffffff19042890 */ /* 0x000fe2000fffe0ff */
[----:B------:R-:W3:Y:S03]  /*03b0*/  @UP2 LDCU.64 UR22, c[0x0][0x390] ;  /* 0x00007200ff1627ac */ /* 0x000ee60008000a00 */
[----:B0-----:R-:W-:-:S04]  /*03c0*/  @UP2 UIMAD UR4, UR4, UR20, URZ ;  /* 0x00000014040422a4 */ /* 0x001fc8000f8e02ff */
[----:B------:R-:W-:-:S04]  /*03d0*/  @UP2 USHF.R.S32.HI UR5, URZ, 0x1f, UR4 ;  /* 0x0000001fff052899 */ /* 0x000fc80008011404 */
[----:B------:R-:W-:-:S06]  /*03e0*/  @UP2 ULEA.HI UR5, UR5, UR4, URZ, 0x3 ;  /* 0x0000000405052291 */ /* 0x000fcc000f8f18ff */
[----:B------:R-:W-:Y:S01]  /*03f0*/  IMAD.U32 R9, RZ, RZ, UR5 ;  /* 0x00000005ff097e24 */ /* 0x000fe2000f8e00ff */
[----:B---3--:R-:W-:Y:S02]  /*0400*/  MOV R10, UR22 ;  /* 0x00000016000a7c02 */ /* 0x008fe40008000f00 */
[----:B------:R-:W-:Y:S02]  /*0410*/  MOV R11, UR23 ;  /* 0x00000017000b7c02 */ /* 0x000fe40008000f00 */
[----:B------:R-:W-:-:S05]  /*0420*/  @P0 LEA.HI.SX32 R62, R9, R46, 0x1d ;  /* 0x0000002e093e0211 */ /* 0x000fca00078feaff */
[----:B------:R-:W-:-:S05]  /*0430*/  @P0 IMAD.WIDE.U32 R10, R62, 0x10, R10 ;  /* 0x000000103e0a0825 */ /* 0x000fca00078e000a */
[----:B------:R0:W5:Y:S01]  /*0440*/  @P0 LDG.E.128 R12, desc[UR12][R10.64] ;  /* 0x0000000c0a0c0981 */ /* 0x000162000c1e1d00 */
[----:B------:R-:W-:Y:S02]  /*0450*/  UIMAD UR4, UR7, UR20, URZ ;  /* 0x00000014070472a4 */ /* 0x000fe4000f8e02ff */
[----:B----4-:R-:W-:Y:S02]  /*0460*/  UISETP.NE.U32.AND UP0, UPT, UR14, URZ, UPT ;  /* 0x000000ff0e00728c */ /* 0x010fe4000bf05070 */
[----:B------:R-:W-:Y:S02]  /*0470*/  USHF.R.S32.HI UR5, URZ, 0x1f, UR4 ;  /* 0x0000001fff057899 */ /* 0x000fe40008011404 */
[----:B------:R-:W-:Y:S02]  /*0480*/  UISETP.NE.AND.EX UP0, UPT, UR15, URZ, UPT, UP0 ;  /* 0x000000ff0f00728c */ /* 0x000fe4000bf05300 */
[----:B------:R-:W-:Y:S01]  /*0490*/  ULEA.HI UR5, UR5, UR4, URZ, 0x3 ;  /* 0x0000000405057291 */ /* 0x000fe2000f8f18ff */
[----:B--2---:R-:W-:-:S05]  /*04a0*/  R2UR UR6, R40 ;  /* 0x00000000280672ca */ /* 0x004fca00000e0000 */
[----:B------:R-:W-:-:S05]  /*04b0*/  IMAD.U32 R59, RZ, RZ, UR5 ;  /* 0x00000005ff3b7e24 */ /* 0x000fca000f8e00ff */
[----:B------:R-:W-:Y:S01]  /*04c0*/  LEA.HI.SX32 R59, R59, R46, 0x1d ;  /* 0x0000002e3b3b7211 */ /* 0x000fe200078feaff */
[----:B0-----:R-:W-:Y:S06]  /*04d0*/  BRA.U !UP0, `(.L_x_75) ;  /* 0x0000000108e47547 */ /* 0x001fec000b800000 */
[----:B------:R-:W0:Y:S02]  /*04e0*/  LDC.64 R40, c[0x0][0x3a0] ;  /* 0x0000e800ff287b82 */ /* 0x000e240000000a00 */
[----:B0-----:R-:W-:-:S06]  /*04f0*/  IMAD.WIDE.U32 R40, R59, 0x10, R40 ;  /* 0x000000103b287825 */ /* 0x001fcc00078e0028 */
[----:B------:R-:W2:Y:S01]  /*0500*/  LDG.E.128 R40, desc[UR12][R40.64] ;  /* 0x0000000c28287981 */ /* 0x000ea2000c1e1d00 */
[----:B------:R-:W-:-:S13]  /*0510*/  ISETP.LT.AND P1, PT, RZ, UR25, PT ;  /* 0x00000019ff007c0c */ /* 0x000fda000bf21270 */
[----:B------:R-:W0:Y:S01]  /*0520*/  @P1 LDC R11, c[0x0][0x40c] ;  /* 0x00010300ff0b1b82 */ /* 0x000e220000000800 */
[----:B-----5:R-:W-:Y:S01]  /*0530*/  @P1 PRMT R10, R12, 0x7632, R10 ;  /* 0x000076320c0a1816 */ /* 0x020fe2000000000a */
[----:B------:R-:W-:Y:S01]  /*0540*/  @P1 IMAD.U32 R45, R13, 0x10000, RZ ;  /* 0x000100000d2d1824 */ /* 0x000fe200078e00ff */
[----:B------:R-:W-:Y:S02]  /*0550*/  @P1 SHF.L.U32 R47, R14, 0x10, RZ ;  /* 0x000000100e2f1819 */ /* 0x000fe400000006ff */
[----:B------:R-:W-:-:S03]  /*0560*/  @P1 SHF.L.U32 R10, R10, 0x10, RZ ;  /* 0x000000100a0a1819 */ /* 0x000fc600000006ff */
[----:B------:R-:W3:Y:S08]  /*0570*/  @P1 LDC R50, c[0x0][0x40c] ;  /* 0x00010300ff321b82 */ /* 0x000ef00000000800 */
[----:B------:R-:W4:Y:S08]  /*0580*/  @P1 LDC R52, c[0x0][0x40c] ;  /* 0x00010300ff341b82 */ /* 0x000f300000000800 */
[----:B------:R-:W1:Y:S08]  /*0590*/  @P1 LDC R53, c[0x0][0x40c] ;  /* 0x00010300ff351b82 */ /* 0x000e700000000800 */
[----:B------:R-:W1:Y:S08]  /*05a0*/  @P1 LDC R54, c[0x0][0x40c] ;  /* 0x00010300ff361b82 */ /* 0x000e700000000800 */
[----:B------:R-:W1:Y:S08]  /*05b0*/  @P1 LDC R55, c[0x0][0x40c] ;  /* 0x00010300ff371b82 */ /* 0x000e700000000800 */
[----:B------:R-:W1:Y:S08]  /*05c0*/  @P1 LDC R51, c[0x0][0x40c] ;  /* 0x00010300ff331b82 */ /* 0x000e700000000800 */
[----:B------:R-:W1:Y:S01]  /*05d0*/  @P1 LDC R56, c[0x0][0x40c] ;  /* 0x00010300ff381b82 */ /* 0x000e620000000800 */
[----:B--2---:R-:W-:Y:S01]  /*05e0*/  PRMT R9, R40, 0x7632, R9 ;  /* 0x0000763228097816 */ /* 0x004fe20000000009 */
[----:B------:R-:W-:Y:S01]  /*05f0*/  IMAD.U32 R44, R41, 0x10000, RZ ;  /* 0x00010000292c7824 */ /* 0x000fe200078e00ff */
[----:B------:R-:W-:-:S02]  /*0600*/  SHF.L.U32 R49, R43, 0x10, RZ ;  /* 0x000000102b317819 */ /* 0x000fc400000006ff */
[----:B------:R-:W-:Y:S01]  /*0610*/  SHF.L.U32 R9, R9, 0x10, RZ ;  /* 0x0000001009097819 */ /* 0x000fe200000006ff */
[----:B---3--:R-:W-:Y:S01]  /*0620*/  @P1 FFMA.FTZ R44, R45, R50, R44 ;  /* 0x000000322d2c1223 */ /* 0x008fe2000001002c */
[----:B------:R-:W-:Y:S02]  /*0630*/  @P1 PRMT R45, R15, 0x7632, R45 ;  /* 0x000076320f2d1816 */ /* 0x000fe4000000002d */
[----:B------:R-:W-:Y:S01]  /*0640*/  PRMT R43, R43, 0x7632, R43 ;  /* 0x000076322b2b7816 */ /* 0x000fe2000000002b */
[----:B0-----:R-:W-:Y:S01]  /*0650*/  @P1 FFMA.FTZ R9, R10, R11, R9 ;  /* 0x0000000b0a091223 */ /* 0x001fe20000010009 */
[----:B------:R-:W-:Y:S02]  /*0660*/  @P1 PRMT R11, R13, 0x7632, R11 ;  /* 0x000076320d0b1816 */ /* 0x000fe4000000000b */
[----:B------:R-:W-:Y:S02]  /*0670*/  PRMT R10, R41, 0x7632, R10 ;  /* 0x00007632290a7816 */ /* 0x000fe4000000000a */
[----:B------:R-:W-:-:S02]  /*0680*/  @P1 SHF.L.U32 R46, R11, 0x10, RZ ;  /* 0x000000100b2e1819 */ /* 0x000fc400000006ff */
[----:B------:R-:W-:Y:S01]  /*0690*/  SHF.L.U32 R11, R10, 0x10, RZ ;  /* 0x000000100a0b7819 */ /* 0x000fe200000006ff */
[C---:B------:R-:W-:Y:S01]  /*06a0*/  IMAD.U32 R10, R42.reuse, 0x10000, RZ ;  /* 0x000100002a0a7824 */ /* 0x040fe200078e00ff */
[----:B------:R-:W-:Y:S02]  /*06b0*/  PRMT R42, R42, 0x7632, R42 ;  /* 0x000076322a2a7816 */ /* 0x000fe4000000002a */
[----:B------:R-:W-:Y:S01]  /*06c0*/  @P1 PRMT R41, R14, 0x7632, R41 ;  /* 0x000076320e291816 */ /* 0x000fe20000000029 */
[----:B----4-:R-:W-:Y:S01]  /*06d0*/  @P1 FFMA.FTZ R11, R46, R52, R11 ;  /* 0x000000342e0b1223 */ /* 0x010fe2000001000b */
[----:B------:R-:W-:Y:S01]  /*06e0*/  SHF.L.U32 R50, R42, 0x10, RZ ;  /* 0x000000102a327819 */ /* 0x000fe200000006ff */
[----:B------:R-:W-:Y:S01]  /*06f0*/  @P1 IMAD.U32 R42, R45, 0x10000, RZ ;  /* 0x000100002d2a1824 */ /* 0x000fe200078e00ff */
[----:B------:R-:W-:Y:S01]  /*0700*/  SHF.L.U32 R48, R40, 0x10, RZ ;  /* 0x0000001028307819 */ /* 0x000fe200000006ff */
[----:B------:R-:W-:Y:S01]  /*0710*/  @P1 IMAD.U32 R40, R12, 0x10000, RZ ;  /* 0x000100000c281824 */ /* 0x000fe200078e00ff */
[----:B------:R-:W-:Y:S01]  /*0720*/  @P1 SHF.L.U32 R46, R15, 0x10, RZ ;  /* 0x000000100f2e1819 */ /* 0x000fe200000006ff */
[----:B-1----:R-:W-:Y:S01]  /*0730*/  @P1 FFMA.FTZ R10, R47, R53, R10 ;  /* 0x000000352f0a1223 */ /* 0x002fe2000001000a */
[----:B------:R-:W-:Y:S01]  /*0740*/  @P1 SHF.L.U32 R41, R41, 0x10, RZ ;  /* 0x0000001029291819 */ /* 0x000fe200000006ff */
[----:B------:R-:W-:Y:S01]  /*0750*/  @P1 FFMA.FTZ R48, R40, R51, R48 ;  /* 0x0000003328301223 */ /* 0x000fe20000010030 */
[----:B------:R-:W-:Y:S01]  /*0760*/  SHF.L.U32 R45, R43, 0x10, RZ ;  /* 0x000000102b2d7819 */ /* 0x000fe200000006ff */
[----:B------:R-:W-:Y:S01]  /*0770*/  @P1 FFMA.FTZ R49, R46, R55, R49 ;  /* 0x000000372e311223 */ /* 0x000fe20000010031 */
[----:B------:R-:W-:Y:S01]  /*0780*/  F2FP.BF16.F32.PACK_AB R46, RZ, R9 ;  /* 0x00000009ff2e723e */ /* 0x000fe200000010ff */
[----:B------:R-:W-:Y:S01]  /*0790*/  @P1 FFMA.FTZ R50, R41, R54, R50 ;  /* 0x0000003629321223 */ /* 0x000fe20000010032 */
[----:B------:R-:W-:Y:S01]  /*07a0*/  F2FP.BF16.F32.PACK_AB R41, RZ, R44 ;  /* 0x0000002cff29723e */ /* 0x000fe200000010ff */
[----:B------:R-:W-:Y:S01]  /*07b0*/  @P1 FFMA.FTZ R45, R42, R56, R45 ;  /* 0x000000382a2d1223 */ /* 0x000fe2000001002d */
[----:B------:R-:W-:-:S02]  /*07c0*/  F2FP.BF16.F32.PACK_AB R42, RZ, R11 ;  /* 0x0000000bff2a723e */ /* 0x000fc400000010ff */
[----:B------:R-:W-:Y:S02]  /*07d0*/  F2FP.BF16.F32.PACK_AB R47, RZ, R10 ;  /* 0x0000000aff2f723e */ /* 0x000fe400000010ff */
[----:B------:R-:W-:Y:S02]  /*07e0*/  F2FP.BF16.F32.PACK_AB R51, RZ, R50 ;  /* 0x00000032ff33723e */ /* 0x000fe400000010ff */
        /* <DEDUP_REMOVED lines=8> */
.L_x_75:
[----:B------:R-:W0:Y:S01]  /*0870*/  @UP2 LDCU UR4, c[0x0][0x40c] ;  /* 0x00008180ff0427ac */ /* 0x000e220008000800 */
[----:B-----5:R-:W-:Y:S02]  /*0880*/  @P0 SHF.L.U32 R9, R12, 0x10, RZ ;  /* 0x000000100c090819 */ /* 0x020fe400000006ff */
[----:B------:R-:W-:Y:S02]  /*0890*/  CS2R R48, SRZ ;  /* 0x0000000000307805 */ /* 0x000fe4000001ff00 */
[C---:B------:R-:W-:Y:S01]  /*08a0*/  @P0 SHF.L.U32 R40, R14.reuse, 0x10, RZ ;  /* 0x000000100e280819 */ /* 0x040fe200000006ff */
[----:B------:R-:W2:Y:S01]  /*08b0*/  @UP2 LDCU UR22, c[0x0][0x40c] ;  /* 0x00008180ff1627ac */ /* 0x000ea20008000800 */
[----:B------:R-:W-:Y:S01]  /*08c0*/  MOV R10, RZ ;  /* 0x000000ff000a7202 */ /* 0x000fe20000000f00 */
[C---:B------:R-:W-:Y:S01]  /*08d0*/  @P0 IMAD.U32 R11, R13.reuse, 0x10000, RZ ;  /* 0x000100000d0b0824 */ /* 0x040fe200078e00ff */
[----:B------:R-:W-:Y:S01]  /*08e0*/  @P0 PRMT R41, R13, 0x7632, R41 ;  /* 0x000076320d290816 */ /* 0x000fe20000000029 */
[----:B------:R-:W3:Y:S01]  /*08f0*/  @UP2 LDCU UR18, c[0x0][0x40c] ;  /* 0x00008180ff1227ac */ /* 0x000ee20008000800 */
[----:B------:R-:W-:-:S02]  /*0900*/  @P0 PRMT R42, R14, 0x7632, R42 ;  /* 0x000076320e2a0816 */ /* 0x000fc4000000002a */
[----:B------:R-:W-:Y:S02]  /*0910*/  CS2R R44, SRZ ;  /* 0x00000000002c7805 */ /* 0x000fe4000001ff00 */
[----:B------:R-:W-:Y:S01]  /*0920*/  @P0 PRMT R43, R15, 0x7632, R43 ;  /* 0x000076320f2b0816 */ /* 0x000fe2000000002b */
[----:B------:R-:W4:Y:S01]  /*0930*/  @UP2 LDCU UR5, c[0x0][0x40c] ;  /* 0x00008180ff0527ac */ /* 0x000f220008000800 */
[----:B------:R-:W-:Y:S01]  /*0940*/  @P0 SHF.L.U32 R41, R41, 0x10, RZ ;  /* 0x0000001029290819 */ /* 0x000fe200000006ff */
[----:B------:R-:W-:Y:S01]  /*0950*/  @P0 IMAD.U32 R46, R15, 0x10000, RZ ;  /* 0x000100000f2e0824 */ /* 0x000fe200078e00ff */
[----:B------:R-:W-:Y:S01]  /*0960*/  @P0 SHF.L.U32 R43, R43, 0x10, RZ ;  /* 0x000000102b2b0819 */ /* 0x000fe200000006ff */
[----:B------:R-:W1:Y:S01]  /*0970*/  @UP2 LDCU UR19, c[0x0][0x40c] ;  /* 0x00008180ff1327ac */ /* 0x000e620008000800 */
[----:B------:R-:W-:Y:S02]  /*0980*/  @P0 IMAD.U32 R42, R42, 0x10000, RZ ;  /* 0x000100002a2a0824 */ /* 0x000fe400078e00ff */
[----:B0-----:R-:W-:Y:S01]  /*0990*/  @P0 FMUL.FTZ R48, R9, UR4 ;  /* 0x0000000409300c20 */ /* 0x001fe20008410000 */
[----:B------:R-:W-:Y:S01]  /*09a0*/  IMAD.MOV.U32 R9, RZ, RZ, RZ ;  /* 0x000000ffff097224 */ /* 0x000fe200078e00ff */
[----:B------:R-:W0:Y:S01]  /*09b0*/  @UP2 LDCU UR23, c[0x0][0x40c] ;  /* 0x00008180ff1727ac */ /* 0x000e220008000800 */
[----:B------:R-:W-:Y:S01]  /*09c0*/  MOV R50, RZ ;  /* 0x000000ff00327202 */ /* 0x000fe20000000f00 */
[----:B--2---:R-:W-:Y:S01]  /*09d0*/  @P0 FMUL.FTZ R10, R40, UR22 ;  /* 0x00000016280a0c20 */ /* 0x004fe20008410000 */
[----:B------:R-:W-:Y:S01]  /*09e0*/  @P0 PRMT R40, R12, 0x7632, R40 ;  /* 0x000076320c280816 */ /* 0x000fe20000000028 */
[----:B------:R-:W2:Y:S01]  /*09f0*/  @UP2 LDCU UR26, c[0x0][0x40c] ;  /* 0x00008180ff1a27ac */ /* 0x000ea20008000800 */
[----:B---3--:R-:W-:-:S02]  /*0a00*/  @P0 FMUL.FTZ R44, R11, UR18 ;  /* 0x000000120b2c0c20 */ /* 0x008fc40008410000 */
[----:B------:R-:W-:Y:S01]  /*0a10*/  @P0 SHF.L.U32 R40, R40, 0x10, RZ ;  /* 0x0000001028280819 */ /* 0x000fe200000006ff */
[----:B------:R-:W3:Y:S01]  /*0a20*/  @UP2 LDCU UR4, c[0x0][0x40c] ;  /* 0x00008180ff0427ac */ /* 0x000ee20008000800 */
[----:B------:R-:W-:Y:S02]  /*0a30*/  MOV R11, RZ ;  /* 0x000000ff000b7202 */ /* 0x000fe40000000f00 */
[----:B------:R-:W-:Y:S01]  /*0a40*/  F2FP.BF16.F32.PACK_AB R47, RZ, R10 ;  /* 0x0000000aff2f723e */ /* 0x000fe200000010ff */
[----:B----4-:R-:W-:Y:S01]  /*0a50*/  @P0 FMUL.FTZ R9, R40, UR5 ;  /* 0x0000000528090c20 */ /* 0x010fe20008410000 */
[----:B------:R-:W-:Y:S01]  /*0a60*/  F2FP.BF16.F32.PACK_AB R40, RZ, R48 ;  /* 0x00000030ff28723e */ /* 0x000fe200000010ff */
[----:B-1----:R-:W-:-:S03]  /*0a70*/  @P0 FMUL.FTZ R11, R41, UR19 ;  /* 0x00000013290b0c20 */ /* 0x002fc60008410000 */
[----:B------:R-:W-:Y:S01]  /*0a80*/  F2FP.BF16.F32.PACK_AB R41, RZ, R9 ;  /* 0x00000009ff29723e */ /* 0x000fe200000010ff */
[----:B0-----:R-:W-:Y:S01]  /*0a90*/  @P0 FMUL.FTZ R50, R42, UR23 ;  /* 0x000000172a320c20 */ /* 0x001fe20008410000 */
[----:B------:R-:W-:Y:S02]  /*0aa0*/  F2FP.BF16.F32.PACK_AB R42, RZ, R44 ;  /* 0x0000002cff2a723e */ /* 0x000fe400000010ff */
[----:B------:R-:W-:Y:S01]  /*0ab0*/  PRMT R40, R40, 0x5410, R41 ;  /* 0x0000541028287816 */ /* 0x000fe20000000029 */
[----:B--2---:R-:W-:Y:S01]  /*0ac0*/  @P0 FMUL.FTZ R49, R46, UR26 ;  /* 0x0000001a2e310c20 */ /* 0x004fe20008410000 */
[----:B------:R-:W-:Y:S02]  /*0ad0*/  F2FP.BF16.F32.PACK_AB R46, RZ, R11 ;  /* 0x0000000bff2e723e */ /* 0x000fe400000010ff */
[----:B------:R-:W-:Y:S01]  /*0ae0*/  F2FP.BF16.F32.PACK_AB R51, RZ, R50 ;  /* 0x00000032ff33723e */ /* 0x000fe200000010ff */
[----:B---3--:R-:W-:Y:S01]  /*0af0*/  @P0 FMUL.FTZ R45, R43, UR4 ;  /* 0x000000042b2d0c20 */ /* 0x008fe20008410000 */
[----:B------:R-:W-:-:S02]  /*0b00*/  F2FP.BF16.F32.PACK_AB R43, RZ, R49 ;  /* 0x00000031ff2b723e */ /* 0x000fc400000010ff */
[----:B------:R-:W-:Y:S02]  /*0b10*/  PRMT R41, R42, 0x5410, R46 ;  /* 0x000054102a297816 */ /* 0x000fe4000000002e */
[----:B------:R-:W-:Y:S02]  /*0b20*/  F2FP.BF16.F32.PACK_AB R52, RZ, R45 ;  /* 0x0000002dff34723e */ /* 0x000fe400000010ff */
[----:B------:R-:W-:Y:S02]  /*0b30*/  PRMT R42, R47, 0x5410, R51 ;  /* 0x000054102f2a7816 */ /* 0x000fe40000000033 */
[----:B------:R-:W-:-:S07]  /*0b40*/  PRMT R43, R43, 0x5410, R52 ;  /* 0x000054102b2b7816 */ /* 0x000fce0000000034 */
.L_x_76:
[----:B------:R-:W0:Y:S01]  /*0b50*/  LDC.64 R46, c[0x0][0x3a8] ;  /* 0x0000ea00ff2e7b82 */ /* 0x000e220000000a00 */
[----:B------:R-:W1:Y:S01]  /*0b60*/  @UP2 LDCU.64 UR4, c[0x0][0x390] ;  /* 0x00007200ff0427ac */ /* 0x000e620008000a00 */
[----:B------:R-:W-:Y:S01]  /*0b70*/  @P0 IADD3 R54, PT, PT, R62, 0x100, RZ ;  /* 0x000001003e360810 */ /* 0x000fe20007ffe0ff */
[----:B------:R-:W-:-:S04]  /*0b80*/  IMAD.MOV.U32 R55, RZ, RZ, 0x10 ;  /* 0x00000010ff377424 */ /* 0x000fc800078e00ff */
[----:B-1----:R-:W-:-:S04]  /*0b90*/  @P0 IMAD.WIDE.U32 R54, R54, R55, UR4 ;  /* 0x0000000436360e25 */ /* 0x002fc8000f8e0037 */
[----:B0-----:R-:W-:-:S05]  /*0ba0*/  IMAD.WIDE.U32 R52, R59, 0x10, R46 ;  /* 0x000000103b347825 */ /* 0x001fca00078e002e */
[----:B------:R0:W-:Y:S04]  /*0bb0*/  STG.E.128 desc[UR12][R52.64], R40 ;  /* 0x0000002834007986 */ /* 0x0001e8000c101d0c */
[----:B------:R0:W5:Y:S01]  /*0bc0*/  @P0 LDG.E.128 R12, desc[UR12][R54.64] ;  /* 0x0000000c360c0981 */ /* 0x000162000c1e1d00 */
[----:B------:R-:W-:Y:S05]  /*0bd0*/  BRA.U !UP0, `(.L_x_77) ;  /* 0x0000000108e87547 */ /* 0x000fea000b800000 */
[----:B0-----:R-:W0:Y:S01]  /*0be0*/  LDC.64 R40, c[0x0][0x3a0] ;  /* 0x0000e800ff287b82 */ /* 0x001e220000000a00 */
[----:B------:R-:W-:-:S05]  /*0bf0*/  IADD3 R43, PT, PT, R59, 0x100, RZ ;  /* 0x000001003b2b7810 */ /* 0x000fca0007ffe0ff */
[----:B0-----:R-:W-:-:S06]  /*0c00*/  IMAD.WIDE.U32 R40, R43, 0x10, R40 ;  /* 0x000000102b287825 */ /* 0x001fcc00078e0028 */
[----:B------:R-:W2:Y:S01]  /*0c10*/  LDG.E.128 R40, desc[UR12][R40.64] ;  /* 0x0000000c28287981 */ /* 0x000ea2000c1e1d00 */
[----:B------:R-:W-:-:S13]  /*0c20*/  ISETP.LT.AND P1, PT, RZ, UR25, PT ;  /* 0x00000019ff007c0c */ /* 0x000fda000bf21270 */
[----:B------:R-:W0:Y:S01]  /*0c30*/  @P1 LDC R53, c[0x0][0x40c] ;  /* 0x00010300ff351b82 */ /* 0x000e220000000800 */
[----:B-----5:R-:W-:Y:S01]  /*0c40*/  @P1 PRMT R52, R12, 0x7632, R52 ;  /* 0x000076320c341816 */ /* 0x020fe20000000034 */
[C---:B------:R-:W-:Y:S01]  /*0c50*/  @P1 IMAD.U32 R56, R13.reuse, 0x10000, RZ ;  /* 0x000100000d381824 */ /* 0x040fe200078e00ff */
[----:B------:R-:W-:-:S03]  /*0c60*/  @P1 PRMT R54, R13, 0x7632, R54 ;  /* 0x000076320d361816 */ /* 0x000fc60000000036 */
[----:B------:R-:W-:Y:S02]  /*0c70*/  @P1 IMAD.U32 R52, R52, 0x10000, RZ ;  /* 0x0001000034341824 */ /* 0x000fe400078e00ff */
[----:B------:R-:W1:Y:S08]  /*0c80*/  @P1 LDC R57, c[0x0][0x40c] ;  /* 0x00010300ff391b82 */ /* 0x000e700000000800 */
[----:B------:R-:W3:Y:S08]  /*0c90*/  @P1 LDC R55, c[0x0][0x40c] ;  /* 0x00010300ff371b82 */ /* 0x000ef00000000800 */
[----:B------:R-:W4:Y:S08]  /*0ca0*/  @P1 LDC R60, c[0x0][0x40c] ;  /* 0x00010300ff3c1b82 */ /* 0x000f300000000800 */
[----:B------:R-:W4:Y:S01]  /*0cb0*/  @P1 LDC R58, c[0x0][0x40c] ;  /* 0x00010300ff3a1b82 */ /* 0x000f220000000800 */
[----:B--2---:R-:W-:-:S04]  /*0cc0*/  PRMT R51, R40, 0x7632, R51 ;  /* 0x0000763228337816 */ /* 0x004fc80000000033 */
[----:B------:R-:W-:-:S05]  /*0cd0*/  SHF.L.U32 R51, R51, 0x10, RZ ;  /* 0x0000001033337819 */ /* 0x000fca00000006ff */
[----:B0-----:R-:W-:Y:S01]  /*0ce0*/  @P1 FFMA.FTZ R51, R52, R53, R51 ;  /* 0x0000003534331223 */ /* 0x001fe20000010033 */
[C---:B------:R-:W-:Y:S02]  /*0cf0*/  PRMT R52, R41.reuse, 0x7632, R52 ;  /* 0x0000763229347816 */ /* 0x040fe40000000034 */
[----:B------:R-:W-:Y:S02]  /*0d00*/  SHF.L.U32 R53, R41, 0x10, RZ ;  /* 0x0000001029357819 */ /* 0x000fe400000006ff */
[----:B------:R-:W-:Y:S02]  /*0d10*/  SHF.L.U32 R52, R52, 0x10, RZ ;  /* 0x0000001034347819 */ /* 0x000fe400000006ff */
[----:B------:R-:W-:Y:S01]  /*0d20*/  @P1 SHF.L.U32 R41, R54, 0x10, RZ ;  /* 0x0000001036291819 */ /* 0x000fe200000006ff */
[----:B---3--:R-:W-:Y:S01]  /*0d30*/  @P1 FFMA.FTZ R53, R56, R55, R53 ;  /* 0x0000003738351223 */ /* 0x008fe20000010035 */
[----:B------:R-:W-:Y:S02]  /*0d40*/  @P1 PRMT R54, R14, 0x7632, R54 ;  /* 0x000076320e361816 */ /* 0x000fe40000000036 */
[C---:B------:R-:W-:Y:S01]  /*0d50*/  SHF.L.U32 R56, R42.reuse, 0x10, RZ ;  /* 0x000000102a387819 */ /* 0x040fe200000006ff */
[----:B-1----:R-:W-:Y:S01]  /*0d60*/  @P1 FFMA.FTZ R52, R41, R57, R52 ;  /* 0x0000003929341223 */ /* 0x002fe20000010034 */
[----:B------:R-:W-:Y:S01]  /*0d70*/  PRMT R41, R42, 0x7632, R41 ;  /* 0x000076322a297816 */ /* 0x000fe20000000029 */
[----:B------:R-:W0:Y:S01]  /*0d80*/  @P1 LDC R57, c[0x0][0x40c] ;  /* 0x00010300ff391b82 */ /* 0x000e220000000800 */
[----:B------:R-:W-:-:S03]  /*0d90*/  @P1 SHF.L.U32 R54, R54, 0x10, RZ ;  /* 0x0000001036361819 */ /* 0x000fc600000006ff */
[----:B------:R-:W-:Y:S01]  /*0da0*/  IMAD.U32 R55, R41, 0x10000, RZ ;  /* 0x0001000029377824 */ /* 0x000fe200078e00ff */
[----:B------:R-:W-:-:S03]  /*0db0*/  @P1 SHF.L.U32 R41, R14, 0x10, RZ ;  /* 0x000000100e291819 */ /* 0x000fc600000006ff */
[----:B----4-:R-:W-:Y:S01]  /*0dc0*/  @P1 FFMA.FTZ R55, R54, R60, R55 ;  /* 0x0000003c36371223 */ /* 0x010fe20000010037 */
[----:B------:R-:W1:Y:S01]  /*0dd0*/  @P1 LDC R42, c[0x0][0x40c] ;  /* 0x00010300ff2a1b82 */ /* 0x000e620000000800 */
[----:B------:R-:W-:Y:S01]  /*0de0*/  @P1 FFMA.FTZ R56, R41, R58, R56 ;  /* 0x0000003a29381223 */ /* 0x000fe20000010038 */
[----:B------:R-:W-:Y:S01]  /*0df0*/  @P1 SHF.L.U32 R41, R15, 0x10, RZ ;  /* 0x000000100f291819 */ /* 0x000fe200000006ff */
[C---:B------:R-:W-:Y:S01]  /*0e00*/  IMAD.U32 R54, R43.reuse, 0x10000, RZ ;  /* 0x000100002b367824 */ /* 0x040fe200078e00ff */
[----:B------:R-:W-:Y:S02]  /*0e10*/  PRMT R43, R43, 0x7632, R43 ;  /* 0x000076322b2b7816 */ /* 0x000fe4000000002b */
[----:B------:R-:W-:Y:S02]  /*0e20*/  SHF.L.U32 R58, R40, 0x10, RZ ;  /* 0x00000010283a7819 */ /* 0x000fe400000006ff */
[----:B------:R-:W2:Y:S01]  /*0e30*/  @P1 LDC R60, c[0x0][0x40c] ;  /* 0x00010300ff3c1b82 */ /* 0x000ea20000000800 */
[----:B------:R-:W-:-:S02]  /*0e40*/  F2FP.BF16.F32.PACK_AB R61, RZ, R56 ;  /* 0x00000038ff3d723e */ /* 0x000fc400000010ff */
[----:B------:R-:W-:Y:S01]  /*0e50*/  F2FP.BF16.F32.PACK_AB R63, RZ, R55 ;  /* 0x00000037ff3f723e */ /* 0x000fe200000010ff */
[----:B0-----:R-:W-:Y:S01]  /*0e60*/  @P1 FFMA.FTZ R54, R41, R57, R54 ;  /* 0x0000003929361223 */ /* 0x001fe20000010036 */
[----:B------:R-:W-:Y:S01]  /*0e70*/  @P1 PRMT R41, R15, 0x7632, R41 ;  /* 0x000076320f291816 */ /* 0x000fe20000000029 */
[----:B------:R-:W-:Y:S01]  /*0e80*/  IMAD.U32 R57, R43, 0x10000, RZ ;  /* 0x000100002b397824 */ /* 0x000fe200078e00ff */
[----:B------:R-:W-:Y:S02]  /*0e90*/  @P1 SHF.L.U32 R43, R12, 0x10, RZ ;  /* 0x000000100c2b1819 */ /* 0x000fe400000006ff */
[----:B------:R-:W-:Y:S02]  /*0ea0*/  @P1 SHF.L.U32 R40, R41, 0x10, RZ ;  /* 0x0000001029281819 */ /* 0x000fe400000006ff */
[----:B------:R-:W-:Y:S01]  /*0eb0*/  F2FP.BF16.F32.PACK_AB R41, RZ, R53 ;  /* 0x00000035ff29723e */ /* 0x000fe200000010ff */
[----:B-1----:R-:W-:Y:S01]  /*0ec0*/  @P1 FFMA.FTZ R58, R43, R42, R58 ;  /* 0x0000002a2b3a1223 */ /* 0x002fe2000001003a */
[----:B------:R-:W-:-:S02]  /*0ed0*/  F2FP.BF16.F32.PACK_AB R42, RZ, R52 ;  /* 0x00000034ff2a723e */ /* 0x000fc400000010ff */
[----:B------:R-:W-:Y:S02]  /*0ee0*/  F2FP.BF16.F32.PACK_AB R64, RZ, R54 ;  /* 0x00000036ff40723e */ /* 0x000fe400000010ff */
[----:B------:R-:W-:Y:S02]  /*0ef0*/  PRMT R41, R41, 0x5410, R42 ;  /* 0x0000541029297816 */ /* 0x000fe4000000002a */
[----:B------:R-:W-:Y:S01]  /*0f00*/  PRMT R42, R61, 0x5410, R63 ;  /* 0x000054103d2a7816 */ /* 0x000fe2000000003f */
[----:B--2---:R-:W-:Y:S01]  /*0f10*/  @P1 FFMA.FTZ R57, R40, R60, R57 ;  /* 0x0000003c28391223 */ /* 0x004fe20000010039 */
[----:B------:R-:W-:Y:S02]  /*0f20*/  F2FP.BF16.F32.PACK_AB R60, RZ, R51 ;  /* 0x00000033ff3c723e */ /* 0x000fe400000010ff */
[----:B------:R-:W-:Y:S02]  /*0f30*/  F2FP.BF16.F32.PACK_AB R40, RZ, R58 ;  /* 0x0000003aff28723e */ /* 0x000fe400000010ff */
[----:B------:R-:W-:-:S02]  /*0f40*/  F2FP.BF16.F32.PACK_AB R43, RZ, R57 ;  /* 0x00000039ff2b723e */ /* 0x000fc400000010ff */
[----:B------:R-:W-:Y:S02]  /*0f50*/  PRMT R40, R40, 0x5410, R60 ;  /* 0x0000541028287816 */ /* 0x000fe4000000003c */
[----:B------:R-:W-:Y:S01]  /*0f60*/  PRMT R43, R64, 0x5410, R43 ;  /* 0x00005410402b7816 */ /* 0x000fe2000000002b */
[----:B------:R-:W-:Y:S06]  /*0f70*/  BRA `(.L_x_78) ;  /* 0x0000000000b47947 */ /* 0x000fec0003800000 */
.L_x_77:
[----:B------:R-:W1:Y:S01]  /*0f80*/  @UP2 LDCU UR4, c[0x0][0x40c] ;  /* 0x00008180ff0427ac */ /* 0x000e620008000800 */
[----:B0----5:R-:W-:Y:S01]  /*0f90*/  @P0 SHF.L.U32 R40, R12, 0x10, RZ ;  /* 0x000000100c280819 */ /* 0x021fe200000006ff */
[----:B------:R-:W-:Y:S01]  /*0fa0*/  IMAD.MOV.U32 R58, RZ, RZ, RZ ;  /* 0x000000ffff3a7224 */ /* 0x000fe200078e00ff */
[----:B------:R-:W-:Y:S01]  /*0fb0*/  @P0 SHF.L.U32 R41, R13, 0x10, RZ ;  /* 0x000000100d290819 */ /* 0x000fe200000006ff */
[----:B------:R-:W0:Y:S01]  /*0fc0*/  @UP2 LDCU UR18, c[0x0][0x40c] ;  /* 0x00008180ff1227ac */ /* 0x000e220008000800 */
[----:B------:R-:W-:Y:S01]  /*0fd0*/  @P0 IMAD.U32 R42, R14, 0x10000, RZ ;  /* 0x000100000e2a0824 */ /* 0x000fe200078e00ff */
[----:B------:R-:W-:Y:S02]  /*0fe0*/  CS2R R52, SRZ ;  /* 0x0000000000347805 */ /* 0x000fe4000001ff00 */
[----:B------:R-:W-:Y:S01]  /*0ff0*/  CS2R R56, SRZ ;  /* 0x0000000000387805 */ /* 0x000fe2000001ff00 */
[----:B------:R-:W2:Y:S01]  /*1000*/  @UP2 LDCU UR22, c[0x0][0x40c] ;  /* 0x00008180ff1627ac */ /* 0x000ea20008000800 */
[----:B------:R-:W-:-:S02]  /*1010*/  @P0 PRMT R43, R15, 0x7632, R43 ;  /* 0x000076320f2b0816 */ /* 0x000fc4000000002b */
[----:B------:R-:W-:Y:S02]  /*1020*/  CS2R R54, SRZ ;  /* 0x0000000000367805 */ /* 0x000fe4000001ff00 */
[----:B------:R-:W-:Y:S01]  /*1030*/  @P0 SHF.L.U32 R60, R15, 0x10, RZ ;  /* 0x000000100f3c0819 */ /* 0x000fe200000006ff */
[----:B------:R-:W3:Y:S01]  /*1040*/  @UP2 LDCU UR5, c[0x0][0x40c] ;  /* 0x00008180ff0527ac */ /* 0x000ee20008000800 */
[----:B------:R-:W-:Y:S01]  /*1050*/  MOV R51, RZ ;  /* 0x000000ff00337202 */ /* 0x000fe20000000f00 */
[----:B------:R-:W-:Y:S01]  /*1060*/  @P0 IMAD.U32 R43, R43, 0x10000, RZ ;  /* 0x000100002b2b0824 */ /* 0x000fe200078e00ff */
[----:B------:R-:W4:Y:S01]  /*1070*/  @UP2 LDCU UR19, c[0x0][0x40c] ;  /* 0x00008180ff1327ac */ /* 0x000f220008000800 */
[----:B-1----:R-:W-:Y:S01]  /*1080*/  @P0 FMUL.FTZ R58, R40, UR4 ;  /* 0x00000004283a0c20 */ /* 0x002fe20008410000 */
[----:B------:R-:W-:Y:S01]  /*1090*/  @P0 PRMT R40, R12, 0x7632, R40 ;  /* 0x000076320c280816 */ /* 0x000fe20000000028 */
[----:B------:R-:W1:Y:S01]  /*10a0*/  @UP2 LDCU UR23, c[0x0][0x40c] ;  /* 0x00008180ff1727ac */ /* 0x000e620008000800 */
[----:B0-----:R-:W-:Y:S01]  /*10b0*/  @P0 FMUL.FTZ R53, R41, UR18 ;  /* 0x0000001229350c20 */ /* 0x001fe20008410000 */
[----:B------:R-:W-:Y:S01]  /*10c0*/  @P0 PRMT R41, R13, 0x7632, R41 ;  /* 0x000076320d290816 */ /* 0x000fe20000000029 */
[----:B------:R-:W0:Y:S01]  /*10d0*/  @UP2 LDCU UR26, c[0x0][0x40c] ;  /* 0x00008180ff1a27ac */ /* 0x000e220008000800 */
[----:B------:R-:W-:-:S02]  /*10e0*/  @P0 IMAD.U32 R40, R40, 0x10000, RZ ;  /* 0x0001000028280824 */ /* 0x000fc400078e00ff */
[----:B--2---:R-:W-:Y:S01]  /*10f0*/  @P0 FMUL.FTZ R56, R42, UR22 ;  /* 0x000000162a380c20 */ /* 0x004fe20008410000 */
[----:B------:R-:W-:Y:S01]  /*1100*/  @P0 PRMT R42, R14, 0x7632, R42 ;  /* 0x000076320e2a0816 */ /* 0x000fe2000000002a */
[----:B------:R-:W2:Y:S01]  /*1110*/  @UP2 LDCU UR4, c[0x0][0x40c] ;  /* 0x00008180ff0427ac */ /* 0x000ea20008000800 */
[----:B------:R-:W-:Y:S01]  /*1120*/  @P0 SHF.L.U32 R41, R41, 0x10, RZ ;  /* 0x0000001029290819 */ /* 0x000fe200000006ff */
[----:B---3--:R-:W-:Y:S01]  /*1130*/  @P0 FMUL.FTZ R51, R40, UR5 ;  /* 0x0000000528330c20 */ /* 0x008fe20008410000 */
[----:B------:R-:W-:Y:S02]  /*1140*/  @P0 SHF.L.U32 R42, R42, 0x10, RZ ;  /* 0x000000102a2a0819 */ /* 0x000fe400000006ff */
[----:B------:R-:W-:Y:S01]  /*1150*/  F2FP.BF16.F32.PACK_AB R40, RZ, R58 ;  /* 0x0000003aff28723e */ /* 0x000fe200000010ff */
[----:B----4-:R-:W-:Y:S01]  /*1160*/  @P0 FMUL.FTZ R52, R41, UR19 ;  /* 0x0000001329340c20 */ /* 0x010fe20008410000 */
[----:B------:R-:W-:Y:S02]  /*1170*/  F2FP.BF16.F32.PACK_AB R41, RZ, R51 ;  /* 0x00000033ff29723e */ /* 0x000fe400000010ff */
[----:B------:R-:W-:Y:S01]  /*1180*/  F2FP.BF16.F32.PACK_AB R61, RZ, R56 ;  /* 0x00000038ff3d723e */ /* 0x000fe200000010ff */
[----:B-1----:R-:W-:Y:S01]  /*1190*/  @P0 FMUL.FTZ R55, R42, UR23 ;  /* 0x000000172a370c20 */ /* 0x002fe20008410000 */
[----:B------:R-:W-:-:S02]  /*11a0*/  F2FP.BF16.F32.PACK_AB R42, RZ, R53 ;  /* 0x00000035ff2a723e */ /* 0x000fc400000010ff */
[----:B------:R-:W-:Y:S01]  /*11b0*/  PRMT R40, R40, 0x5410, R41 ;  /* 0x0000541028287816 */ /* 0x000fe20000000029 */
[----:B0-----:R-:W-:Y:S01]  /*11c0*/  @P0 FMUL.FTZ R54, R60, UR26 ;  /* 0x0000001a3c360c20 */ /* 0x001fe20008410000 */
[----:B------:R-:W-:Y:S02]  /*11d0*/  F2FP.BF16.F32.PACK_AB R60, RZ, R52 ;  /* 0x00000034ff3c723e */ /* 0x000fe400000010ff */
[----:B------:R-:W-:Y:S01]  /*11e0*/  F2FP.BF16.F32.PACK_AB R63, RZ, R55 ;  /* 0x00000037ff3f723e */ /* 0x000fe200000010ff */
[----:B--2---:R-:W-:Y:S01]  /*11f0*/  @P0 FMUL.FTZ R57, R43, UR4 ;  /* 0x000000042b390c20 */ /* 0x004fe20008410000 */
[----:B------:R-:W-:Y:S02]  /*1200*/  F2FP.BF16.F32.PACK_AB R43, RZ, R54 ;  /* 0x00000036ff2b723e */ /* 0x000fe400000010ff */
[----:B------:R-:W-:Y:S02]  /*1210*/  PRMT R41, R42, 0x5410, R60 ;  /* 0x000054102a297816 */ /* 0x000fe4000000003c */
[----:B------:R-:W-:-:S02]  /*1220*/  F2FP.BF16.F32.PACK_AB R64, RZ, R57 ;  /* 0x00000039ff40723e */ /* 0x000fc400000010ff */
[----:B------:R-:W-:Y:S02]  /*1230*/  PRMT R42, R61, 0x5410, R63 ;  /* 0x000054103d2a7816 */ /* 0x000fe4000000003f */
[----:B------:R-:W-:-:S07]  /*1240*/  PRMT R43, R43, 0x5410, R64 ;  /* 0x000054102b2b7816 */ /* 0x000fce0000000040 */
.L_x_78:
[----:B------:R-:W0:Y:S01]  /*1250*/  @UP2 LDCU.64 UR4, c[0x0][0x390] ;  /* 0x00007200ff0427ac */ /* 0x000e220008000a00 */
[----:B------:R-:W-:Y:S01]  /*1260*/  IADD3 R61, PT, PT, R59, 0x100, RZ ;  /* 0x000001003b3d7810 */ /* 0x000fe20007ffe0ff */
[----:B------:R-:W-:Y:S01]  /*1270*/  IMAD.MOV.U32 R63, RZ, RZ, 0x10 ;  /* 0x00000010ff3f7424 */ /* 0x000fe200078e00ff */
[----:B------:R-:W-:-:S03]  /*1280*/  @P0 IADD3 R62, PT, PT, R62, 0x200, RZ ;  /* 0x000002003e3e0810 */ /* 0x000fc60007ffe0ff */
[----:B------:R-:W-:-:S05]  /*1290*/  IMAD.WIDE.U32 R60, R61, 0x10, R46 ;  /* 0x000000103d3c7825 */ /* 0x000fca00078e002e */
[----:B------:R1:W-:Y:S01]  /*12a0*/  STG.E.128 desc[UR12][R60.64], R40 ;  /* 0x000000283c007986 */ /* 0x0003e2000c101d0c */
[----:B0-----:R-:W-:-:S05]  /*12b0*/  @P0 IMAD.WIDE.U32 R62, R62, R63, UR4 ;  /* 0x000000043e3e0e25 */ /* 0x001fca000f8e003f */
[----:B------:R1:W5:Y:S01]  /*12c0*/  @P0 LDG.E.128 R12, desc[UR12][R62.64] ;  /* 0x0000000c3e0c0981 */ /* 0x000362000c1e1d00 */
[----:B------:R-:W-:Y:S01]  /*12d0*/  IADD3 R67, PT, PT, R59, 0x200, RZ ;  /* 0x000002003b437810 */ /* 0x000fe20007ffe0ff */
[----:B------:R-:W-:Y:S06]  /*12e0*/  BRA.U !UP0, `(.L_x_79) ;  /* 0x0000000108e47547 */ /* 0x000fec000b800000 */
[----:B-1----:R-:W0:Y:S02]  /*12f0*/  LDC.64 R40, c[0x0][0x3a0] ;  /* 0x0000e800ff287b82 */ /* 0x002e240000000a00 */
[----:B0-----:R-:W-:-:S06]  /*1300*/  IMAD.WIDE.U32 R40, R67, 0x10, R40 ;  /* 0x0000001043287825 */ /* 0x001fcc00078e0028 */
[----:B------:R-:W2:Y:S01]  /*1310*/  LDG.E.128 R40, desc[UR12][R40.64] ;  /* 0x0000000c28287981 */ /* 0x000ea2000c1e1d00 */
[----:B------:R-:W-:-:S13]  /*1320*/  ISETP.LT.AND P0, PT, RZ, UR25, PT ;  /* 0x00000019ff007c0c */ /* 0x000fda000bf01270 */
[----:B------:R-:W0:Y:S01]  /*1330*/  @P0 LDC R61, c[0x0][0x40c] ;  /* 0x00010300ff3d0b82 */ /* 0x000e220000000800 */
[----:B-----5:R-:W-:Y:S01]  /*1340*/  @P0 SHF.L.U32 R62, R13, 0x10, RZ ;  /* 0x000000100d3e0819 */ /* 0x020fe200000006ff */
[----:B------:R-:W-:-:S06]  /*1350*/  @P0 IMAD.U32 R64, R14, 0x10000, RZ ;  /* 0x000100000e400824 */ /* 0x000fcc00078e00ff */
[----:B------:R-:W1:Y:S01]  /*1360*/  @P0 LDC R63, c[0x0][0x40c] ;  /* 0x00010300ff3f0b82 */ /* 0x000e620000000800 */
[C---:B--2---:R-:W-:Y:S02]  /*1370*/  PRMT R59, R40.reuse, 0x7632, R59 ;  /* 0x00007632283b7816 */ /* 0x044fe4000000003b */
[----:B------:R-:W-:Y:S01]  /*1380*/  SHF.L.U32 R65, R40, 0x10, RZ ;  /* 0x0000001028417819 */ /* 0x000fe200000006ff */
[C---:B------:R-:W-:Y:S01]  /*1390*/  @P0 IMAD.U32 R40, R12.reuse, 0x10000, RZ ;  /* 0x000100000c280824 */ /* 0x040fe200078e00ff */
[----:B------:R-:W-:Y:S02]  /*13a0*/  SHF.L.U32 R60, R59, 0x10, RZ ;  /* 0x000000103b3c7819 */ /* 0x000fe400000006ff */
[----:B------:R-:W-:-:S05]  /*13b0*/  @P0 PRMT R59, R12, 0x7632, R59 ;  /* 0x000076320c3b0816 */ /* 0x000fca000000003b */
[----:B------:R-:W-:-:S04]  /*13c0*/  @P0 IMAD.U32 R59, R59, 0x10000, RZ ;  /* 0x000100003b3b0824 */ /* 0x000fc800078e00ff */
[----:B0-----:R-:W-:Y:S01]  /*13d0*/  @P0 FFMA.FTZ R60, R59, R61, R60 ;  /* 0x0000003d3b3c0223 */ /* 0x001fe2000001003c */
[C---:B------:R-:W-:Y:S01]  /*13e0*/  SHF.L.U32 R59, R41.reuse, 0x10, RZ ;  /* 0x00000010293b7819 */ /* 0x040fe200000006ff */
[----:B------:R-:W0:Y:S01]  /*13f0*/  @P0 LDC R61, c[0x0][0x40c] ;  /* 0x00010300ff3d0b82 */ /* 0x000e220000000800 */
[----:B------:R-:W-:Y:S02]  /*1400*/  PRMT R41, R41, 0x7632, R41 ;  /* 0x0000763229297816 */ /* 0x000fe40000000029 */
[----:B------:R-:W-:Y:S01]  /*1410*/  F2FP.BF16.F32.PACK_AB R68, RZ, R60 ;  /* 0x0000003cff44723e */ /* 0x000fe200000010ff */
[----:B-1----:R-:W-:Y:S02]  /*1420*/  @P0 FFMA.FTZ R59, R62, R63, R59 ;  /* 0x0000003f3e3b0223 */ /* 0x002fe4000001003b */
[----:B------:R-:W-:Y:S01]  /*1430*/  IMAD.U32 R62, R41, 0x10000, RZ ;  /* 0x00010000293e7824 */ /* 0x000fe200078e00ff */
[----:B------:R-:W-:Y:S01]  /*1440*/  @P0 PRMT R41, R13, 0x7632, R41 ;  /* 0x000076320d290816 */ /* 0x000fe20000000029 */
[----:B------:R-:W1:Y:S03]  /*1450*/  @P0 LDC R63, c[0x0][0x40c] ;  /* 0x00010300ff3f0b82 */ /* 0x000e660000000800 */
[----:B------:R-:W-:-:S05]  /*1460*/  @P0 SHF.L.U32 R41, R41, 0x10, RZ ;  /* 0x0000001029290819 */ /* 0x000fca00000006ff */
[----:B0-----:R-:W-:Y:S01]  /*1470*/  @P0 FFMA.FTZ R62, R41, R61, R62 ;  /* 0x0000003d293e0223 */ /* 0x001fe2000001003e */
[C---:B------:R-:W-:Y:S02]  /*1480*/  SHF.L.U32 R61, R42.reuse, 0x10, RZ ;  /* 0x000000102a3d7819 */ /* 0x040fe400000006ff */
[----:B------:R-:W-:Y:S02]  /*1490*/  PRMT R42, R42, 0x7632, R42 ;  /* 0x000076322a2a7816 */ /* 0x000fe4000000002a */
[----:B------:R-:W-:Y:S01]  /*14a0*/  @P0 PRMT R41, R14, 0x7632, R41 ;  /* 0x000076320e290816 */ /* 0x000fe20000000029 */
[----:B-1----:R-:W-:Y:S01]  /*14b0*/  @P0 FFMA.FTZ R61, R64, R63, R61 ;  /* 0x0000003f403d0223 */ /* 0x002fe2000001003d */
[----:B------:R-:W-:Y:S01]  /*14c0*/  SHF.L.U32 R64, R42, 0x10, RZ ;  /* 0x000000102a407819 */ /* 0x000fe200000006ff */
[----:B------:R-:W0:Y:S01]  /*14d0*/  @P0 LDC R63, c[0x0][0x40c] ;  /* 0x00010300ff3f0b82 */ /* 0x000e220000000800 */
[----:B------:R-:W-:Y:S02]  /*14e0*/  @P0 SHF.L.U32 R41, R41, 0x10, RZ ;  /* 0x0000001029290819 */ /* 0x000fe400000006ff */
[----:B------:R-:W-:-:S02]  /*14f0*/  @P0 SHF.L.U32 R42, R15, 0x10, RZ ;  /* 0x000000100f2a0819 */ /* 0x000fc400000006ff */
[----:B------:R-:W-:Y:S01]  /*1500*/  F2FP.BF16.F32.PACK_AB R69, RZ, R61 ;  /* 0x0000003dff45723e */ /* 0x000fe200000010ff */
[----:B0-----:R-:W-:Y:S01]  /*1510*/  @P0 FFMA.FTZ R64, R41, R63, R64 ;  /* 0x0000003f29400223 */ /* 0x001fe20000010040 */
[C---:B------:R-:W-:Y:S01]  /*1520*/  IMAD.U32 R63, R43.reuse, 0x10000, RZ ;  /* 0x000100002b3f7824 */ /* 0x040fe200078e00ff */
[----:B------:R-:W0:Y:S01]  /*1530*/  @P0 LDC R41, c[0x0][0x40c] ;  /* 0x00010300ff290b82 */ /* 0x000e220000000800 */
[----:B------:R-:W-:Y:S02]  /*1540*/  PRMT R43, R43, 0x7632, R43 ;  /* 0x000076322b2b7816 */ /* 0x000fe4000000002b */
[----:B------:R-:W-:Y:S02]  /*1550*/  F2FP.BF16.F32.PACK_AB R70, RZ, R64 ;  /* 0x00000040ff46723e */ /* 0x000fe400000010ff */
[----:B------:R-:W-:Y:S01]  /*1560*/  SHF.L.U32 R66, R43, 0x10, RZ ;  /* 0x000000102b427819 */ /* 0x000fe200000006ff */
[----:B0-----:R-:W-:Y:S02]  /*1570*/  @P0 FFMA.FTZ R63, R42, R41, R63 ;  /* 0x000000292a3f0223 */ /* 0x001fe4000001003f */
[----:B------:R-:W0:Y:S03]  /*1580*/  @P0 LDC R41, c[0x0][0x40c] ;  /* 0x00010300ff290b82 */ /* 0x000e260000000800 */
[----:B------:R-:W-:-:S05]  /*1590*/  F2FP.BF16.F32.PACK_AB R71, RZ, R63 ;  /* 0x0000003fff47723e */ /* 0x000fca00000010ff */
[----:B------:R-:W1:Y:S01]  /*15a0*/  @P0 LDC R42, c[0x0][0x40c] ;  /* 0x00010300ff2a0b82 */ /* 0x000e620000000800 */
[----:B0-----:R-:W-:Y:S01]  /*15b0*/  @P0 FFMA.FTZ R65, R40, R41, R65 ;  /* 0x0000002928410223 */ /* 0x001fe20000010041 */
[----:B------:R-:W-:-:S04]  /*15c0*/  @P0 PRMT R40, R15, 0x7632, R40 ;  /* 0x000076320f280816 */ /* 0x000fc80000000028 */
[----:B------:R-:W-:Y:S02]  /*15d0*/  @P0 SHF.L.U32 R41, R40, 0x10, RZ ;  /* 0x0000001028290819 */ /* 0x000fe400000006ff */
[----:B------:R-:W-:-:S03]  /*15e0*/  F2FP.BF16.F32.PACK_AB R40, RZ, R65 ;  /* 0x00000041ff28723e */ /* 0x000fc600000010ff */
[----:B-1----:R-:W-:Y:S01]  /*15f0*/  @P0 FFMA.FTZ R66, R41, R42, R66 ;  /* 0x0000002a29420223 */ /* 0x002fe20000010042 */
        /* <DEDUP_REMOVED lines=8> */
.L_x_79:
[----:B------:R-:W0:Y:S01]  /*1680*/  @UP2 LDCU UR4, c[0x0][0x40c] ;  /* 0x00008180ff0427ac */ /* 0x000e220008000800 */
[----:B-1---5:R-:W-:Y:S02]  /*1690*/  @P0 PRMT R40, R12, 0x7632, R40 ;  /* 0x000076320c280816 */ /* 0x022fe40000000028 */
[----:B------:R-:W-:Y:S02]  /*16a0*/  CS2R R60, SRZ ;  /* 0x00000000003c7805 */ /* 0x000fe4000001ff00 */
[----:B------:R-:W-:Y:S01]  /*16b0*/  @P0 PRMT R41, R13, 0x7632, R41 ;  /* 0x000076320d290816 */ /* 0x000fe20000000029 */
[----:B------:R-:W1:Y:S01]  /*16c0*/  @UP2 LDCU UR5, c[0x0][0x40c] ;  /* 0x00008180ff0527ac */ /* 0x000e620008000800 */
[----:B------:R-:W-:Y:S01]  /*16d0*/  CS2R R62, SRZ ;  /* 0x00000000003e7805 */ /* 0x000fe2000001ff00 */
[----:B------:R-:W-:Y:S01]  /*16e0*/  @P0 IMAD.U32 R40, R40, 0x10000, RZ ;  /* 0x0001000028280824 */ /* 0x000fe200078e00ff */
[----:B------:R-:W-:Y:S01]  /*16f0*/  @P0 SHF.L.U32 R41, R41, 0x10, RZ ;  /* 0x0000001029290819 */ /* 0x000fe200000006ff */
[----:B------:R-:W2:Y:S01]  /*1700*/  @UP2 LDCU UR18, c[0x0][0x40c] ;  /* 0x00008180ff1227ac */ /* 0x000ea20008000800 */
[----:B------:R-:W-:Y:S01]  /*1710*/  CS2R R64, SRZ ;  /* 0x0000000000407805 */ /* 0x000fe2000001ff00 */
[----:B------:R-:W-:-:S02]  /*1720*/  HFMA2 R66, -RZ, RZ, 0, 0 ;  /* 0x00000000ff427431 */ /* 0x000fc400000001ff */
[----:B------:R-:W-:Y:S01]  /*1730*/  IMAD.MOV.U32 R59, RZ, RZ, RZ ;  /* 0x000000ffff3b7224 */ /* 0x000fe200078e00ff */
[----:B------:R-:W3:Y:S01]  /*1740*/  @UP2 LDCU UR22, c[0x0][0x40c] ;  /* 0x00008180ff1627ac */ /* 0x000ee20008000800 */
[----:B------:R-:W4:Y:S01]  /*1750*/  @UP2 LDCU UR19, c[0x0][0x40c] ;  /* 0x00008180ff1327ac */ /* 0x000f220008000800 */
[----:B0-----:R-:W-:Y:S01]  /*1760*/  @P0 FMUL.FTZ R60, R40, UR4 ;  /* 0x00000004283c0c20 */ /* 0x001fe20008410000 */
[----:B------:R-:W-:Y:S01]  /*1770*/  @P0 PRMT R40, R14, 0x7632, R40 ;  /* 0x000076320e280816 */ /* 0x000fe20000000028 */
[----:B------:R-:W0:Y:S01]  /*1780*/  @UP2 LDCU UR4, c[0x0][0x40c] ;  /* 0x00008180ff0427ac */ /* 0x000e220008000800 */
[----:B-1----:R-:W-:Y:S02]  /*1790*/  @P0 FMUL.FTZ R62, R41, UR5 ;  /* 0x00000005293e0c20 */ /* 0x002fe40008410000 */
[----:B------:R-:W-:Y:S01]  /*17a0*/  @P0 SHF.L.U32 R40, R40, 0x10, RZ ;  /* 0x0000001028280819 */ /* 0x000fe200000006ff */
[----:B------:R-:W1:Y:S01]  /*17b0*/  @UP2 LDCU UR5, c[0x0][0x40c] ;  /* 0x00008180ff0527ac */ /* 0x000e620008000800 */
[----:B------:R-:W-:-:S02]  /*17c0*/  @P0 PRMT R41, R15, 0x7632, R41 ;  /* 0x000076320f290816 */ /* 0x000fc40000000029 */
[----:B------:R-:W-:Y:S01]  /*17d0*/  F2FP.BF16.F32.PACK_AB R68, RZ, R62 ;  /* 0x0000003eff44723e */ /* 0x000fe200000010ff */
[----:B--2---:R-:W-:Y:S01]  /*17e0*/  @P0 FMUL.FTZ R64, R40, UR18 ;  /* 0x0000001228400c20 */ /* 0x004fe20008410000 */
[----:B------:R-:W2:Y:S01]  /*17f0*/  @UP2 LDCU UR18, c[0x0][0x40c] ;  /* 0x00008180ff1227ac */ /* 0x000ea20008000800 */
[----:B------:R-:W-:Y:S01]  /*1800*/  @P0 SHF.L.U32 R40, R12, 0x10, RZ ;  /* 0x000000100c280819 */ /* 0x000fe200000006ff */
[----:B------:R-:W-:Y:S02]  /*1810*/  @P0 IMAD.U32 R41, R41, 0x10000, RZ ;  /* 0x0001000029290824 */ /* 0x000fe400078e00ff */
[----:B------:R-:W-:Y:S02]  /*1820*/  F2FP.BF16.F32.PACK_AB R70, RZ, R64 ;  /* 0x00000040ff46723e */ /* 0x000fe400000010ff */
[----:B---3--:R-:W-:Y:S01]  /*1830*/  @P0 FMUL.FTZ R66, R41, UR22 ;  /* 0x0000001629420c20 */ /* 0x008fe20008410000 */
[----:B------:R-:W-:Y:S01]  /*1840*/  @P0 SHF.L.U32 R41, R15, 0x10, RZ ;  /* 0x000000100f290819 */ /* 0x000fe200000006ff */
[----:B0-----:R-:W-:Y:S01]  /*1850*/  @P0 FMUL.FTZ R65, R40, UR4 ;  /* 0x0000000428410c20 */ /* 0x001fe20008410000 */
[----:B------:R-:W-:-:S03]  /*1860*/  @P0 SHF.L.U32 R40, R13, 0x10, RZ ;  /* 0x000000100d280819 */ /* 0x000fc600000006ff */
[----:B----4-:R-:W-:Y:S01]  /*1870*/  @P0 FMUL.FTZ R63, R41, UR19 ;  /* 0x00000013293f0c20 */ /* 0x010fe20008410000 */
[----:B------:R-:W-:Y:S01]  /*1880*/  F2FP.BF16.F32.PACK_AB R41, RZ, R60 ;  /* 0x0000003cff29723e */ /* 0x000fe200000010ff */
[----:B-1----:R-:W-:Y:S01]  /*1890*/  @P0 FMUL.FTZ R59, R40, UR5 ;  /* 0x00000005283b0c20 */ /* 0x002fe20008410000 */
[----:B------:R-:W-:Y:S02]  /*18a0*/  @P0 IMAD.U32 R40, R14, 0x10000, RZ ;  /* 0x000100000e280824 */ /* 0x000fe400078e00ff */
[----:B------:R-:W-:Y:S02]  /*18b0*/  F2FP.BF16.F32.PACK_AB R43, RZ, R63 ;  /* 0x0000003fff2b723e */ /* 0x000fe400000010ff */
[----:B------:R-:W-:Y:S01]  /*18c0*/  F2FP.BF16.F32.PACK_AB R71, RZ, R66 ;  /* 0x00000042ff47723e */ /* 0x000fe200000010ff */
[----:B--2---:R-:W-:Y:S01]  /*18d0*/  @P0 FMUL.FTZ R61, R40, UR18 ;  /* 0x00000012283d0c20 */ /* 0x004fe20008410000 */
[----:B------:R-:W-:Y:S02]  /*18e0*/  F2FP.BF16.F32.PACK_AB R40, RZ, R65 ;  /* 0x00000041ff28723e */ /* 0x000fe400000010ff */
[----:B------:R-:W-:-:S02]  /*18f0*/  F2FP.BF16.F32.PACK_AB R42, RZ, R59 ;  /* 0x0000003bff2a723e */ /* 0x000fc400000010ff */
[----:B------:R-:W-:Y:S02]  /*1900*/  F2FP.BF16.F32.PACK_AB R69, RZ, R61 ;  /* 0x0000003dff45723e */ /* 0x000fe400000010ff */
[----:B------:R-:W-:Y:S02]  /*1910*/  PRMT R40, R40, 0x5410, R41 ;  /* 0x0000541028287816 */ /* 0x000fe40000000029 */
[----:B------:R-:W-:Y:S02]  /*1920*/  PRMT R41, R42, 0x5410, R68 ;  /* 0x000054102a297816 */ /* 0x000fe40000000044 */
[----:B------:R-:W-:Y:S02]  /*1930*/  PRMT R43, R43, 0x5410, R71 ;  /* 0x000054102b2b7816 */ /* 0x000fe40000000047 */
[----:B------:R-:W-:-:S07]  /*1940*/  PRMT R42, R69, 0x5410, R70 ;  /* 0x00005410452a7816 */ /* 0x000fce0000000046 */
.L_x_80:
[----:B------:R-:W-:Y:S01]  /*1950*/  FADD.FTZ R68, RZ, R48 ;  /* 0x00000030ff447221 */ /* 0x000fe20000010000 */
[----:B------:R-:W-:Y:S01]  /*1960*/  IMAD.WIDE.U32 R46, R67, 0x10, R46 ;  /* 0x00000010432e7825 */ /* 0x000fe200078e002e */
[----:B------:R-:W-:Y:S03]  /*1970*/  BSSY.RECONVERGENT B0, `(.L_x_81) ;  /* 0x000006a000007945 */ /* 0x000fe60003800200 */
[----:B------:R-:W-:Y:S01]  /*1980*/  FADD.FTZ R67, R68, R9 ;  /* 0x0000000944437221 */ /* 0x000fe20000010000 */
[----:B------:R0:W-:Y:S03]  /*1990*/  STG.E.128 desc[UR12][R46.64], R40 ;  /* 0x000000282e007986 */ /* 0x0001e6000c101d0c */
        /* <DEDUP_REMOVED lines=8> */
[----:B0-----:R-:W-:-:S04]  /*1a20*/  FADD.FTZ R41, R68, R53 ;  /* 0x0000003544297221 */ /* 0x001fc80000010000 */
        /* <DEDUP_REMOVED lines=78> */
[----:B------:R-:W0:Y:S03]  /*1f10*/  S2R R46, SR_TID.X ;  /* 0x00000000002e7919 */ /* 0x000e260000002100 */
[----:B------:R-:W1:Y:S02]  /*1f20*/  SHFL.BFLY PT, R68, R47, 0x8, 0x1f ;  /* 0x0d001f002f447f89 */ /* 0x000e6400000e0000 */
[----:B-1----:R-:W-:Y:S01]  /*1f30*/  FADD.FTZ R68, R47, R68 ;  /* 0x000000442f447221 */ /* 0x002fe20000010000 */
[----:B0-----:R-:W-:-:S04]  /*1f40*/  LOP3.LUT P0, RZ, R46, 0x1f, RZ, 0xc0, !PT ;  /* 0x0000001f2eff7812 */ /* 0x001fc8000780c0ff */
[----:B------:R-:W0:Y:S01]  /*1f50*/  SHFL.BFLY PT, R67, R68, 0x10, 0x1f ;  /* 0x0e001f0044437f89 */ /* 0x000e2200000e0000 */
[----:B------:R-:W-:-:S04]  /*1f60*/  LOP3.LUT R69, R46, 0x1f, RZ, 0xc0, !PT ;  /* 0x0000001f2e457812 */ /* 0x000fc800078ec0ff */
[----:B------:R-:W-:Y:S01]  /*1f70*/  ISETP.GT.U32.AND P1, PT, R69, 0x7, PT ;  /* 0x000000074500780c */ /* 0x000fe20003f24070 */
[----:B0-----:R-:W-:-:S03]  /*1f80*/  FADD.FTZ R41, R68, R67 ;  /* 0x0000004344297221 */ /* 0x001fc60000010000 */
[----:B------:R-:W-:Y:S09]  /*1f90*/  @P0 BRA `(.L_x_82) ;  /* 0x00000000001c0947 */ /* 0x000ff20003800000 */
[----:B------:R-:W0:Y:S01]  /*1fa0*/  S2UR UR5, SR_CgaCtaId ;  /* 0x00000000000579c3 */ /* 0x000e220000008800 */
[----:B------:R-:W-:Y:S01]  /*1fb0*/  UMOV UR4, 0x400 ;  /* 0x0000040000047882 */ /* 0x000fe20000000000 */
[----:B------:R-:W-:-:S04]  /*1fc0*/  SHF.R.U32.HI R42, RZ, 0x2, R46 ;  /* 0x00000002ff2a7819 */ /* 0x000fc8000001162e */
[----:B------:R-:W-:Y:S01]  /*1fd0*/  LOP3.LUT R42, R42, 0x38, RZ, 0xc0, !PT ;  /* 0x000000382a2a7812 */ /* 0x000fe200078ec0ff */
[----:B0-----:R-:W-:-:S04]  /*1fe0*/  ULEA UR4, UR5, UR4, 0x18 ;  /* 0x0000000405047291 */ /* 0x001fc8000f8ec0ff */
[----:B------:R-:W-:-:S09]  /*1ff0*/  @UP1 UIADD3 UR4, UPT, UPT, UR4, 0x40, URZ ;  /* 0x0000004004041890 */ /* 0x000fd2000fffe0ff */
[----:B------:R0:W-:Y:S03]  /*2000*/  STS.64 [R42+UR4], R40 ;  /* 0x000000282a007988 */ /* 0x0001e60008000a04 */
.L_x_82:
[----:B------:R-:W-:Y:S05]  /*2010*/  BSYNC.RECONVERGENT B0 ;  /* 0x0000000000007941 */ /* 0x000fea0003800200 */
.L_x_81:
[----:B------:R-:W-:Y:S01]  /*2020*/  BAR.SYNC.DEFER_BLOCKING 0x0 ;  /* 0x0000000000007b1d */ /* 0x000fe20000010000 */
[----:B------:R-:W-:Y:S02]  /*2030*/  MOV R43, RZ ;  /* 0x000000ff002b7202 */ /* 0x000fe40000000f00 */
[----:B0-----:R-:W-:-:S03]  /*2040*/  CS2R R40, SRZ ;  /* 0x0000000000287805 */ /* 0x001fc6000001ff00 */
[----:B------:R-:W-:Y:S04]  /*2050*/  BSSY.RECONVERGENT B0, `(.L_x_83) ;  /* 0x000000a000007945 */ /* 0x000fe80003800200 */
[----:B------:R-:W-:Y:S05]  /*2060*/  @P1 BRA `(.L_x_84) ;  /* 0x0000000000201947 */ /* 0x000fea0003800000 */
[----:B------:R-:W0:Y:S01]  /*2070*/  S2UR UR5, SR_CgaCtaId ;  /* 0x00000000000579c3 */ /* 0x000e220000008800 */
[----:B------:R-:W-:Y:S01]  /*2080*/  UMOV UR4, 0x400 ;  /* 0x0000040000047882 */ /* 0x000fe20000000000 */
[----:B------:R-:W-:Y:S01]  /*2090*/  SHF.L.U32 R40, R46, 0x3, RZ ;  /* 0x000000032e287819 */ /* 0x000fe200000006ff */
[----:B------:R-:W-:-:S03]  /*20a0*/  HFMA2 R43, -RZ, RZ, 0, 4.57763671875e-05 ;  /* 0x00000300ff2b7431 */ /* 0x000fc600000001ff */
[----:B------:R-:W-:Y:S01]  /*20b0*/  LOP3.LUT R40, R40, 0xf8, RZ, 0xc0, !PT ;  /* 0x000000f828287812 */ /* 0x000fe200078ec0ff */
[----:B0-----:R-:W-:-:S04]  /*20c0*/  ULEA UR4, UR5, UR4, 0x18 ;  /* 0x0000000405047291 */ /* 0x001fc8000f8ec0ff */
[----:B------:R-:W-:-:S09]  /*20d0*/  @UP1 UIADD3 UR4, UPT, UPT, UR4, 0x40, URZ ;  /* 0x0000004004041890 */ /* 0x000fd2000fffe0ff */
[----:B------:R-:W0:Y:S03]  /*20e0*/  LDS.64 R40, [R40+UR4] ;  /* 0x0000000428287984 */ /* 0x000e260008000a00 */
.L_x_84:
[----:B------:R-:W-:Y:S05]  /*20f0*/  BSYNC.RECONVERGENT B0 ;  /* 0x0000000000007941 */ /* 0x000fea0003800200 */
.L_x_83:
[----:B0-----:R-:W0:Y:S01]  /*2100*/  SHFL.DOWN PT, R47, R40, 0x4, 0x1f ;  /* 0x08801f00282f7f89 */ /* 0x001e2200000e0000 */
[----:B------:R-:W-:Y:S01]  /*2110*/  I2FP.F32.U32 R69, R43 ;  /* 0x0000002b00457245 */ /* 0x000fe20000201000 */
[----:B------:R-:W-:Y:S01]  /*2120*/  UISETP.GE.AND UP0, UPT, UR6, 0x1, UPT ;  /* 0x000000010600788c */ /* 0x000fe2000bf06270 */
[----:B------:R-:W-:Y:S01]  /*2130*/  ISETP.NE.AND P0, PT, R46, RZ, PT ;  /* 0x000000ff2e00720c */ /* 0x000fe20003f05270 */
[----:B------:R-:W1:Y:S01]  /*2140*/  SHFL.DOWN PT, R68, R43, 0x4, 0x1f ;  /* 0x08801f002b447f89 */ /* 0x000e6200000e0000 */
[----:B------:R-:W-:Y:S01]  /*2150*/  ISETP.NE.AND P1, PT, RZ, UR21, PT ;  /* 0x00000015ff007c0c */ /* 0x000fe2000bf25270 */
[----:B0-----:R-:W-:-:S04]  /*2160*/  FADD.FTZ R42, -R47, R40 ;  /* 0x000000282f2a7221 */ /* 0x001fc80000010100 */
[----:B------:R-:W-:Y:S01]  /*2170*/  FMUL.FTZ R67, R42, R42 ;  /* 0x0000002a2a437220 */ /* 0x000fe20000410000 */
[----:B-1----:R-:W-:Y:S01]  /*2180*/  IMAD.IADD R42, R68, 0x1, R43 ;  /* 0x00000001442a7824 */ /* 0x002fe200078e022b */
[----:B------:R-:W-:Y:S02]  /*2190*/  I2FP.F32.S32 R68, R68 ;  /* 0x0000004400447245 */ /* 0x000fe40000201400 */
[----:B------:R-:W-:-:S04]  /*21a0*/  FMUL.FTZ R67, R67, R69 ;  /* 0x0000004543437220 */ /* 0x000fc80000410000 */
[-C--:B------:R-:W-:Y:S01]  /*21b0*/  FMUL.FTZ R67, R67, R68.reuse ;  /* 0x0000004443437220 */ /* 0x080fe20000410000 */
[----:B------:R-:W-:-:S04]  /*21c0*/  FMUL.FTZ R68, R47, R68 ;  /* 0x000000442f447220 */ /* 0x000fc80000410000 */
[----:B------:R-:W-:Y:S02]  /*21d0*/  FFMA.FTZ R70, R69, R40, R68 ;  /* 0x0000002845467223 */ /* 0x000fe40000010044 */
[----:B------:R-:W0:Y:S04]  /*21e0*/  SHFL.DOWN PT, R40, R41, 0x4, 0x1f ;  /* 0x08801f0029287f89 */ /* 0x000e2800000e0000 */
[----:B------:R-:W-:Y:S01]  /*21f0*/  SHFL.DOWN PT, R69, R42, 0x2, 0x1f ;  /* 0x08401f002a457f89 */ /* 0x000fe200000e0000 */
[----:B0-----:R-:W-:Y:S01]  /*2200*/  FADD.FTZ R68, R40, R41 ;  /* 0x0000002928447221 */ /* 0x001fe20000010000 */
[----:B------:R-:W-:-:S04]  /*2210*/  I2FP.F32.S32 R40, R42 ;  /* 0x0000002a00287245 */ /* 0x000fc80000201400 */
[----:B------:R-:W0:Y:S02]  /*2220*/  MUFU.RCP R43, R40 ;  /* 0x00000028002b7308 */ /* 0x000e240000001000 */
[C---:B0-----:R-:W-:Y:S01]  /*2230*/  FFMA.FTZ R47, R43.reuse, R67, R68 ;  /* 0x000000432b2f7223 */ /* 0x041fe20000010044 */
[----:B------:R-:W-:-:S05]  /*2240*/  FMUL.FTZ R67, R43, R70 ;  /* 0x000000462b437220 */ /* 0x000fca0000410000 */
[----:B------:R-:W0:Y:S02]  /*2250*/  SHFL.DOWN PT, R68, R67, 0x2, 0x1f ;  /* 0x08401f0043447f89 */ /* 0x000e2400000e0000 */
[----:B0-----:R-:W-:-:S04]  /*2260*/  FADD.FTZ R43, R67, -R68 ;  /* 0x80000044432b7221 */ /* 0x001fc80000010000 */
[----:B------:R-:W-:Y:S01]  /*2270*/  FMUL.FTZ R71, R43, R43 ;  /* 0x0000002b2b477220 */ /* 0x000fe20000410000 */
[-C--:B------:R-:W-:Y:S02]  /*2280*/  IADD3 R43, PT, PT, R42, R69.reuse, RZ ;  /* 0x000000452a2b7210 */ /* 0x080fe40007ffe0ff */
[----:B------:R-:W-:Y:S01]  /*2290*/  I2FP.F32.S32 R69, R69 ;  /* 0x0000004500457245 */ /* 0x000fe20000201400 */
        /* <DEDUP_REMOVED lines=8> */
[C---:B0-----:R-:W-:Y:S01]  /*2320*/  FFMA.FTZ R42, R41.reuse, R71, R68 ;  /* 0x00000047292a7223 */ /* 0x041fe20000010044 */
[----:B------:R-:W-:Y:S01]  /*2330*/  FMUL.FTZ R41, R41, R70 ;  /* 0x0000004629297220 */ /* 0x000fe20000410000 */
[----:B------:R-:W-:Y:S04]  /*2340*/  SHFL.DOWN PT, R68, R43, 0x1, 0x1f ;  /* 0x08201f002b447f89 */ /* 0x000fe800000e0000 */
[----:B------:R-:W0:Y:S02]  /*2350*/  SHFL.DOWN PT, R70, R41, 0x1, 0x1f ;  /* 0x08201f0029467f89 */ /* 0x000e2400000e0000 */
[----:B0-----:R-:W-:-:S04]  /*2360*/  FADD.FTZ R67, R41, -R70 ;  /* 0x8000004629437221 */ /* 0x001fc80000010000 */
[----:B------:R-:W-:Y:S01]  /*2370*/  FMUL.FTZ R69, R67, R67 ;  /* 0x0000004343457220 */ /* 0x000fe20000410000 */
[-C--:B------:R-:W-:Y:S02]  /*2380*/  IADD3 R67, PT, PT, R43, R68.reuse, RZ ;  /* 0x000000442b437210 */ /* 0x080fe40007ffe0ff */
[----:B------:R-:W-:Y:S01]  /*2390*/  I2FP.F32.S32 R68, R68 ;  /* 0x0000004400447245 */ /* 0x000fe20000201400 */
[----:B------:R-:W-:Y:S01]  /*23a0*/  FMUL.FTZ R69, R40, R69 ;  /* 0x0000004528457220 */ /* 0x000fe20000410000 */
[----:B------:R-:W-:-:S03]  /*23b0*/  MOV R43, UR7 ;  /* 0x00000007002b7c02 */ /* 0x000fc60008000f00 */
[-C--:B------:R-:W-:Y:S01]  /*23c0*/  FMUL.FTZ R47, R70, R68.reuse ;  /* 0x00000044462f7220 */ /* 0x080fe20000410000 */
[----:B------:R-:W-:Y:S01]  /*23d0*/  FMUL.FTZ R69, R69, R68 ;  /* 0x0000004445457220 */ /* 0x000fe20000410000 */
[----:B------:R-:W-:Y:S02]  /*23e0*/  I2FP.F32.S32 R68, R67 ;  /* 0x0000004300447245 */ /* 0x000fe40000201400 */
[----:B------:R-:W-:Y:S02]  /*23f0*/  FFMA.FTZ R71, R40, R41, R47 ;  /* 0x0000002928477223 */ /* 0x000fe4000001002f */
[----:B------:R-:W0:Y:S01]  /*2400*/  SHFL.DOWN PT, R47, R42, 0x1, 0x1f ;  /* 0x08201f002a2f7f89 */ /* 0x000e2200000e0000 */
[----:B------:R-:W1:Y:S01]  /*2410*/  @!P0 LDC.64 R40, c[0x0][0x3c0] ;  /* 0x0000f000ff288b82 */ /* 0x000e620000000a00 */
[----:B------:R-:W2:Y:S02]  /*2420*/  MUFU.RCP R68, R68 ;  /* 0x0000004400447308 */ /* 0x000ea40000001000 */
[----:B--2---:R-:W-:Y:S01]  /*2430*/  FMUL.FTZ R67, R68, R71 ;  /* 0x0000004744437220 */ /* 0x004fe20000410000 */
[----:B0-----:R-:W-:-:S05]  /*2440*/  FADD.FTZ R47, R42, R47 ;  /* 0x0000002f2a2f7221 */ /* 0x001fca0000010000 */
[----:B------:R-:W0:Y:S01]  /*2450*/  SHFL.IDX PT, R67, R67, RZ, 0x1f ;  /* 0x00001fff43437589 */ /* 0x000e2200000e0000 */
[----:B------:R-:W2:Y:S01]  /*2460*/  LDC R42, c[0x0][0x448] ;  /* 0x00011200ff2a7b82 */ /* 0x000ea20000000800 */
[----:B-1----:R-:W-:-:S04]  /*2470*/  @!P0 IMAD.WIDE R40, R43, 0x4, R40 ;  /* 0x000000042b288825 */ /* 0x002fc800078e0228 */
[----:B------:R-:W-:-:S06]  /*2480*/  FFMA.FTZ R69, R68, R69, R47 ;  /* 0x0000004544457223 */ /* 0x000fcc000001002f */
[----:B------:R-:W2:Y:S01]  /*2490*/  SHFL.IDX PT, R69, R69, RZ, 0x1f ;  /* 0x00001fff45457589 */ /* 0x000ea200000e0000 */
[----:B0-----:R-:W-:-:S03]  /*24a0*/  FMUL.FTZ R43, R67, R67 ;  /* 0x00000043432b7220 */ /* 0x001fc60000410000 */
[----:B------:R0:W-:Y:S02]  /*24b0*/  @!P0 STG.E desc[UR12][R40.64], R67 ;  /* 0x0000004328008986 */ /* 0x0001e4000c10190c */
[----:B------:R-:W-:Y:S01]  /*24c0*/  FSEL R43, R43, RZ, P1 ;  /* 0x000000ff2b2b7208 */ /* 0x000fe20000800000 */
[----:B--2---:R-:W-:Y:S01]  /*24d0*/  FFMA.FTZ R42, R69, UR24, R42 ;  /* 0x00000018452a7c23 */ /* 0x004fe2000801002a */
[----:B0-----:R-:W0:Y:S03]  /*24e0*/  @!P0 LDC.64 R40, c[0x0][0x3c8] ;  /* 0x0000f200ff288b82 */ /* 0x001e260000000a00 */
[----:B------:R-:W-:Y:S01]  /*24f0*/  FADD.FTZ R42, R42, R43 ;  /* 0x0000002b2a2a7221 */ /* 0x000fe20000010000 */
[----:B------:R-:W-:-:S03]  /*2500*/  IMAD.U32 R43, RZ, RZ, UR7 ;  /* 0x00000007ff2b7e24 */ /* 0x000fc6000f8e00ff */
[----:B------:R-:W1:Y:S01]  /*2510*/  MUFU.RSQ R47, R42 ;  /* 0x0000002a002f7308 */ /* 0x000e620000001400 */
[----:B0-----:R-:W-:-:S05]  /*2520*/  @!P0 IMAD.WIDE R40, R43, 0x4, R40 ;  /* 0x000000042b288825 */ /* 0x001fca00078e0228 */
[----:B-1----:R0:W-:Y:S01]  /*2530*/  @!P0 STG.E desc[UR12][R40.64], R47 ;  /* 0x0000002f28008986 */ /* 0x0021e2000c10190c */
[----:B------:R-:W-:Y:S05]  /*2540*/  BRA.U !UP0, `(.L_x_85) ;  /* 0x0000000908907547 */ /* 0x000fea000b800000 */
[----:B------:R-:W-:Y:S01]  /*2550*/  FSEL R67, R67, RZ, !P1 ;  /* 0x000000ff43437208 */ /* 0x000fe20004800000 */
[----:B------:R-:W-:Y:S01]  /*2560*/  UIADD3 UR4, UPT, UPT, UR6, -0x1, URZ ;  /* 0xffffffff06047890 */ /* 0x000fe2000fffe0ff */
[----:B0-----:R-:W-:Y:S02]  /*2570*/  SHF.L.U32 R41, R36, 0x10, RZ ;  /* 0x0000001024297819 */ /* 0x001fe400000006ff */
[----:B------:R-:W-:Y:S01]  /*2580*/  SHF.L.U32 R43, R24, 0x10, RZ ;  /* 0x00000010182b7819 */ /* 0x000fe200000006ff */
[C---:B------:R-:W-:Y:S01]  /*2590*/  FADD.FTZ R48, -R67.reuse, R48 ;  /* 0x0000003043307221 */ /* 0x040fe20000010100 */
[----:B------:R-:W-:Y:S01]  /*25a0*/  FADD.FTZ R42, -R67, R9 ;  /* 0x00000009432a7221 */ /* 0x000fe20000010100 */
[----:B------:R-:W-:Y:S01]  /*25b0*/  SHF.L.U32 R69, R5, 0x10, RZ ;  /* 0x0000001005457819 */ /* 0x000fe200000006ff */
[----:B------:R-:W-:Y:S02]  /*25c0*/  IMAD.U32 R9, R0, 0x10000, RZ ;  /* 0x0001000000097824 */ /* 0x000fe400078e00ff */
[C---:B------:R-:W-:Y:S01]  /*25d0*/  FMUL.FTZ R40, R47.reuse, R48 ;  /* 0x000000302f287220 */ /* 0x040fe20000410000 */
[----:B------:R-:W-:Y:S01]  /*25e0*/  FMUL.FTZ R42, R47, R42 ;  /* 0x0000002a2f2a7220 */ /* 0x000fe20000410000 */
[C---:B------:R-:W-:Y:S01]  /*25f0*/  FADD.FTZ R44, -R67.reuse, R44 ;  /* 0x0000002c432c7221 */ /* 0x040fe20000010100 */
[----:B------:R-:W-:Y:S01]  /*2600*/  FADD.FTZ R10, -R67, R10 ;  /* 0x0000000a430a7221 */ /* 0x000fe20000010100 */
[----:B------:R-:W-:Y:S01]  /*2610*/  FFMA.FTZ R40, R40, R41, R43 ;  /* 0x0000002928287223 */ /* 0x000fe2000001002b */
[----:B------:R-:W-:Y:S01]  /*2620*/  FFMA.FTZ R69, R42, R69, R9 ;  /* 0x000000452a457223 */ /* 0x000fe20000010009 */
[----:B------:R-:W-:Y:S01]  /*2630*/  FMUL.FTZ R41, R47, R44 ;  /* 0x0000002c2f297220 */ /* 0x000fe20000410000 */
[----:B------:R-:W-:Y:S01]  /*2640*/  SHF.L.U32 R42, R37, 0x10, RZ ;  /* 0x00000010252a7819 */ /* 0x000fe200000006ff */
[----:B------:R-:W-:Y:S01]  /*2650*/  FMUL.FTZ R10, R47, R10 ;  /* 0x0000000a2f0a7220 */ /* 0x000fe20000410000 */
[----:B------:R-:W-:Y:S01]  /*2660*/  SHF.L.U32 R44, R25, 0x10, RZ ;  /* 0x00000010192c7819 */ /* 0x000fe200000006ff */
[----:B------:R-:W-:Y:S01]  /*2670*/  FADD.FTZ R50, -R67, R50 ;  /* 0x0000003243327221 */ /* 0x000fe20000010100 */
[----:B------:R-:W-:Y:S01]  /*2680*/  SHF.L.U32 R9, R6, 0x10, RZ ;  /* 0x0000001006097819 */ /* 0x000fe200000006ff */
[----:B------:R-:W-:Y:S01]  /*2690*/  UIMAD UR4, UR4, UR20, URZ ;  /* 0x00000014040472a4 */ /* 0x000fe2000f8e02ff */
[----:B------:R-:W-:Y:S01]  /*26a0*/  SHF.L.U32 R43, R27, 0x10, RZ ;  /* 0x000000101b2b7819 */ /* 0x000fe200000006ff */
[----:B------:R-:W-:Y:S01]  /*26b0*/  FFMA.FTZ R41, R41, R42, R44 ;  /* 0x0000002a29297223 */ /* 0x000fe2000001002c */
[----:B------:R-:W-:Y:S01]  /*26c0*/  FADD.FTZ R42, -R67, R11 ;  /* 0x0000000b432a7221 */ /* 0x000fe20000010100 */
[----:B------:R-:W-:-:S02]  /*26d0*/  IMAD.U32 R11, R2, 0x10000, RZ ;  /* 0x00010000020b7824 */ /* 0x000fc400078e00ff */
[C---:B------:R-:W-:Y:S01]  /*26e0*/  FMUL.FTZ R50, R47.reuse, R50 ;  /* 0x000000322f327220 */ /* 0x040fe20000410000 */
[----:B------:R-:W-:Y:S01]  /*26f0*/  USHF.R.S32.HI UR5, URZ, 0x1f, UR4 ;  /* 0x0000001fff057899 */ /* 0x000fe20008011404 */
[----:B------:R-:W-:Y:S01]  /*2700*/  FMUL.FTZ R42, R47, R42 ;  /* 0x0000002a2f2a7220 */ /* 0x000fe20000410000 */
[----:B------:R-:W-:Y:S01]  /*2710*/  F2FP.BF16.F32.PACK_AB R40, R69, R40 ;  /* 0x000000284528723e */ /* 0x000fe200000010ff */
[----:B------:R-:W-:Y:S01]  /*2720*/  FADD.FTZ R58, -R67, R58 ;  /* 0x0000003a433a7221 */ /* 0x000fe20000010100 */
[----:B------:R-:W-:Y:S01]  /*2730*/  ULEA.HI UR5, UR5, UR4, URZ, 0x3 ;  /* 0x0000000405057291 */ /* 0x000fe2000f8f18ff */
[----:B------:R-:W-:Y:S01]  /*2740*/  FFMA.FTZ R44, R42, R9, R11 ;  /* 0x000000092a2c7223 */ /* 0x000fe2000001000b */
[----:B------:R-:W-:Y:S01]  /*2750*/  SHF.L.U32 R9, R38, 0x10, RZ ;  /* 0x0000001026097819 */ /* 0x000fe200000006ff */
[----:B------:R-:W-:Y:S01]  /*2760*/  FMUL.FTZ R58, R47, R58 ;  /* 0x0000003a2f3a7220 */ /* 0x000fe20000410000 */
[----:B------:R-:W-:Y:S01]  /*2770*/  SHF.L.U32 R11, R26, 0x10, RZ ;  /* 0x000000101a0b7819 */ /* 0x000fe200000006ff */
[C---:B------:R-:W-:Y:S01]  /*2780*/  FADD.FTZ R52, -R67.reuse, R52 ;  /* 0x0000003443347221 */ /* 0x040fe20000010100 */
[----:B------:R-:W-:Y:S01]  /*2790*/  F2FP.BF16.F32.PACK_AB R41, R44, R41 ;  /* 0x000000292c29723e */ /* 0x000fe200000010ff */
[----:B------:R-:W-:Y:S01]  /*27a0*/  FADD.FTZ R56, -R67, R56 ;  /* 0x0000003843387221 */ /* 0x000fe20000010100 */
[----:B------:R-:W-:Y:S01]  /*27b0*/  PRMT R69, R32, 0x7632, R69 ;  /* 0x0000763220457816 */ /* 0x000fe20000000045 */
[----:B------:R-:W-:Y:S01]  /*27c0*/  FFMA.FTZ R42, R10, R9, R11 ;  /* 0x000000090a2a7223 */ /* 0x000fe2000001000b */
[----:B------:R-:W-:Y:S01]  /*27d0*/  SHF.L.U32 R9, R7, 0x10, RZ ;  /* 0x0000001007097819 */ /* 0x000fe200000006ff */
[----:B------:R-:W-:-:S02]  /*27e0*/  IMAD.U32 R11, R3, 0x10000, RZ ;  /* 0x00010000030b7824 */ /* 0x000fc400078e00ff */
[----:B------:R-:W-:Y:S01]  /*27f0*/  FADD.FTZ R10, -R67, R49 ;  /* 0x00000031430a7221 */ /* 0x000fe20000010100 */
[----:B------:R-:W-:Y:S01]  /*2800*/  PRMT R71, R20, 0x7632, R71 ;  /* 0x0000763214477816 */ /* 0x000fe20000000047 */
[----:B------:R-:W-:Y:S02]  /*2810*/  IMAD.U32 R49, R32, 0x10000, RZ ;  /* 0x0001000020317824 */ /* 0x000fe400078e00ff */
[----:B------:R-:W-:Y:S01]  /*2820*/  FFMA.FTZ R9, R50, R9, R11 ;  /* 0x0000000932097223 */ /* 0x000fe2000001000b */
[----:B------:R-:W-:Y:S01]  /*2830*/  SHF.L.U32 R11, R39, 0x10, RZ ;  /* 0x00000010270b7819 */ /* 0x000fe200000006ff */
[----:B------:R-:W-:Y:S01]  /*2840*/  FMUL.FTZ R10, R47, R10 ;  /* 0x0000000a2f0a7220 */ /* 0x000fe20000410000 */
[----:B------:R-:W-:Y:S01]  /*2850*/  SHF.L.U32 R69, R69, 0x10, RZ ;  /* 0x0000001045457819 */ /* 0x000fe200000006ff */
[----:B------:R-:W-:Y:S01]  /*2860*/  FADD.FTZ R54, -R67, R54 ;  /* 0x0000003643367221 */ /* 0x000fe20000010100 */
[----:B------:R-:W-:Y:S01]  /*2870*/  F2FP.BF16.F32.PACK_AB R42, R9, R42 ;  /* 0x0000002a092a723e */ /* 0x000fe200000010ff */
[----:B------:R-:W-:Y:S01]  /*2880*/  FFMA.FTZ R43, R10, R11, R43 ;  /* 0x0000000b0a2b7223 */ /* 0x000fe2000001002b */
[----:B------:R-:W-:Y:S01]  /*2890*/  FADD.FTZ R10, -R67, R45 ;  /* 0x0000002d430a7221 */ /* 0x000fe20000010100 */
[----:B------:R-:W-:Y:S01]  /*28a0*/  SHF.L.U32 R11, R8, 0x10, RZ ;  /* 0x00000010080b7819 */ /* 0x000fe200000006ff */
[----:B------:R-:W-:Y:S01]  /*28b0*/  IMAD.U32 R45, R4, 0x10000, RZ ;  /* 0x00010000042d7824 */ /* 0x000fe200078e00ff */
[----:B------:R-:W-:Y:S01]  /*28c0*/  MOV R9, UR5 ;  /* 0x0000000500097c02 */ /* 0x000fe20008000f00 */
[----:B------:R-:W-:Y:S01]  /*28d0*/  FMUL.FTZ R10, R47, R10 ;  /* 0x0000000a2f0a7220 */ /* 0x000fe20000410000 */
[----:B------:R-:W-:Y:S01]  /*28e0*/  SHF.L.U32 R71, R71, 0x10, RZ ;  /* 0x0000001047477819 */ /* 0x000fe200000006ff */
[----:B------:R-:W-:Y:S01]  /*28f0*/  FADD.FTZ R60, -R67, R60 ;  /* 0x0000003c433c7221 */ /* 0x000fe20000010100 */
[----:B------:R-:W-:Y:S01]  /*2900*/  LEA.HI.SX32 R9, R9, R46, 0x1d ;  /* 0x0000002e09097211 */ /* 0x000fe200078feaff */
[----:B------:R-:W-:Y:S01]  /*2910*/  FFMA.FTZ R48, R10, R11, R45 ;  /* 0x0000000b0a307223 */ /* 0x000fe2000001002d */
[----:B------:R-:W-:Y:S01]  /*2920*/  SHF.L.U32 R50, R23, 0x10, RZ ;  /* 0x0000001017327819 */ /* 0x000fe200000006ff */
[----:B------:R-:W0:Y:S01]  /*2930*/  LDC.64 R10, c[0x0][0x428] ;  /* 0x00010a00ff0a7b82 */ /* 0x000e220000000a00 */
[----:B------:R-:W-:Y:S01]  /*2940*/  FMUL.FTZ R60, R47, R60 ;  /* 0x0000003c2f3c7220 */ /* 0x000fe20000410000 */
[C---:B------:R-:W-:Y:S01]  /*2950*/  FADD.FTZ R62, -R67.reuse, R62 ;  /* 0x0000003e433e7221 */ /* 0x040fe20000010100 */
[----:B------:R-:W-:Y:S01]  /*2960*/  F2FP.BF16.F32.PACK_AB R43, R48, R43 ;  /* 0x0000002b302b723e */ /* 0x000fe200000010ff */
[----:B------:R-:W-:Y:S01]  /*2970*/  FADD.FTZ R48, -R67, R51 ;  /* 0x0000003343307221 */ /* 0x000fe20000010100 */
[----:B------:R-:W-:Y:S01]  /*2980*/  SHF.L.U32 R51, R20, 0x10, RZ ;  /* 0x0000001014337819 */ /* 0x000fe200000006ff */
[----:B------:R-:W-:Y:S01]  /*2990*/  FMUL.FTZ R62, R47, R62 ;  /* 0x0000003e2f3e7220 */ /* 0x000fe20000410000 */
[----:B------:R-:W-:Y:S01]  /*29a0*/  FADD.FTZ R64, -R67, R64 ;  /* 0x0000004043407221 */ /* 0x000fe20000010100 */
[----:B------:R-:W-:Y:S01]  /*29b0*/  FMUL.FTZ R48, R47, R48 ;  /* 0x000000302f307220 */ /* 0x000fe20000410000 */
[----:B------:R-:W-:-:S02]  /*29c0*/  FADD.FTZ R66, -R67, R66 ;  /* 0x0000004243427221 */ /* 0x000fc40000010100 */
[C---:B------:R-:W-:Y:S02]  /*29d0*/  FMUL.FTZ R64, R47.reuse, R64 ;  /* 0x000000402f407220 */ /* 0x040fe40000410000 */
[----:B------:R-:W-:Y:S01]  /*29e0*/  FMUL.FTZ R66, R47, R66 ;  /* 0x000000422f427220 */ /* 0x000fe20000410000 */
[----:B0-----:R-:W-:-:S05]  /*29f0*/  IMAD.WIDE.U32 R44, R9, 0x10, R10 ;  /* 0x00000010092c7825 */ /* 0x001fca00078e000a */
[----:B------:R0:W-:Y:S02]  /*2a00*/  STG.E.128 desc[UR12][R44.64], R40 ;  /* 0x000000282c007986 */ /* 0x0001e4000c101d0c */
[----:B0-----:R-:W-:Y:S01]  /*2a10*/  FADD.FTZ R42, -R67, R53 ;  /* 0x00000035432a7221 */ /* 0x001fe20000010100 */
[----:B------:R-:W-:Y:S01]  /*2a20*/  PRMT R43, R33, 0x7632, R43 ;  /* 0x00007632212b7816 */ /* 0x000fe2000000002b */
[----:B------:R-:W-:Y:S01]  /*2a30*/  FFMA.FTZ R40, R58, R49, R51 ;  /* 0x000000313a287223 */ /* 0x000fe20000010033 */
[----:B------:R-:W-:Y:S01]  /*2a40*/  PRMT R45, R21, 0x7632, R45 ;  /* 0x00007632152d7816 */ /* 0x000fe2000000002d */
[----:B------:R-:W-:Y:S01]  /*2a50*/  FMUL.FTZ R41, R47, R42 ;  /* 0x0000002a2f297220 */ /* 0x000fe20000410000 */
[----:B------:R-:W-:Y:S01]  /*2a60*/  SHF.L.U32 R44, R21, 0x10, RZ ;  /* 0x00000010152c7819 */ /* 0x000fe200000006ff */
[----:B------:R-:W-:Y:S02]  /*2a70*/  IMAD.U32 R42, R33, 0x10000, RZ ;  /* 0x00010000212a7824 */ /* 0x000fe400078e00ff */
[----:B------:R-:W-:Y:S01]  /*2a80*/  FFMA.FTZ R49, R48, R69, R71 ;  /* 0x0000004530317223 */ /* 0x000fe20000010047 */
[----:B------:R-:W-:Y:S01]  /*2a90*/  SHF.L.U32 R43, R43, 0x10, RZ ;  /* 0x000000102b2b7819 */ /* 0x000fe200000006ff */
[----:B------:R-:W-:Y:S01]  /*2aa0*/  FMUL.FTZ R48, R47, R52 ;  /* 0x000000342f307220 */ /* 0x000fe20000410000 */
[----:B------:R-:W-:Y:S01]  /*2ab0*/  SHF.L.U32 R45, R45, 0x10, RZ ;  /* 0x000000102d2d7819 */ /* 0x000fe200000006ff */
[----:B------:R-:W-:Y:S01]  /*2ac0*/  FFMA.FTZ R41, R41, R42, R44 ;  /* 0x0000002a29297223 */ /* 0x000fe2000001002c */
[----:B------:R-:W-:Y:S01]  /*2ad0*/  PRMT R51, R34, 0x7632, R51 ;  /* 0x0000763222337816 */ /* 0x000fe20000000033 */
[----:B------:R-:W-:Y:S01]  /*2ae0*/  FADD.FTZ R44, -R67, R55 ;  /* 0x00000037432c7221 */ /* 0x000fe20000010100 */
[----:B------:R-:W-:Y:S01]  /*2af0*/  PRMT R53, R22, 0x7632, R53 ;  /* 0x0000763216357816 */ /* 0x000fe20000000035 */
[----:B------:R-:W-:Y:S01]  /*2b00*/  FFMA.FTZ R48, R48, R43, R45 ;  /* 0x0000002b30307223 */ /* 0x000fe2000001002d */
[----:B------:R-:W-:Y:S01]  /*2b10*/  SHF.L.U32 R51, R51, 0x10, RZ ;  /* 0x0000001033337819 */ /* 0x000fe200000006ff */
[----:B------:R-:W-:Y:S01]  /*2b20*/  FMUL.FTZ R42, R47, R56 ;  /* 0x000000382f2a7220 */ /* 0x000fe20000410000 */
[----:B------:R-:W-:Y:S01]  /*2b30*/  SHF.L.U32 R53, R53, 0x10, RZ ;  /* 0x0000001035357819 */ /* 0x000fe200000006ff */
[----:B------:R-:W-:Y:S01]  /*2b40*/  IMAD.U32 R43, R34, 0x10000, RZ ;  /* 0x00010000222b7824 */ /* 0x000fe200078e00ff */
[----:B------:R-:W-:Y:S01]  /*2b50*/  SHF.L.U32 R45, R22, 0x10, RZ ;  /* 0x00000010162d7819 */ /* 0x000fe200000006ff */
[----:B------:R-:W-:Y:S01]  /*2b60*/  FMUL.FTZ R44, R47, R44 ;  /* 0x0000002c2f2c7220 */ /* 0x000fe20000410000 */
[C---:B------:R-:W-:Y:S01]  /*2b70*/  FADD.FTZ R52, -R67.reuse, R57 ;  /* 0x0000003943347221 */ /* 0x040fe20000010100 */
[----:B------:R-:W-:Y:S01]  /*2b80*/  PRMT R55, R28, 0x7632, R55 ;  /* 0x000076321c377816 */ /* 0x000fe20000000037 */
[----:B------:R-:W-:Y:S01]  /*2b90*/  FADD.FTZ R56, -R67, R63 ;  /* 0x0000003f43387221 */ /* 0x000fe20000010100 */
[----:B------:R-:W-:Y:S01]  /*2ba0*/  FFMA.FTZ R42, R42, R43, R45 ;  /* 0x0000002b2a2a7223 */ /* 0x000fe2000001002d */
[----:B------:R-:W-:Y:S01]  /*2bb0*/  FFMA.FTZ R51, R44, R51, R53 ;  /* 0x000000332c337223 */ /* 0x000fe20000010035 */
[----:B------:R-:W-:Y:S01]  /*2bc0*/  PRMT R45, R35, 0x7632, R45 ;  /* 0x00007632232d7816 */ /* 0x000fe2000000002d */
[----:B------:R-:W-:Y:S01]  /*2bd0*/  FMUL.FTZ R43, R47, R54 ;  /* 0x000000362f2b7220 */ /* 0x000fe20000410000 */
[----:B------:R-:W-:Y:S01]  /*2be0*/  PRMT R53, R23, 0x7632, R53 ;  /* 0x0000763217357816 */ /* 0x000fe20000000035 */
[----:B------:R-:W-:Y:S01]  /*2bf0*/  IMAD.U32 R44, R35, 0x10000, RZ ;  /* 0x00010000232c7824 */ /* 0x000fe200078e00ff */
[----:B------:R-:W-:Y:S01]  /*2c00*/  SHF.L.U32 R45, R45, 0x10, RZ ;  /* 0x000000102d2d7819 */ /* 0x000fe200000006ff */
[----:B------:R-:W-:Y:S01]  /*2c10*/  FMUL.FTZ R52, R47, R52 ;  /* 0x000000342f347220 */ /* 0x000fe20000410000 */
[----:B------:R-:W-:Y:S01]  /*2c20*/  SHF.L.U32 R53, R53, 0x10, RZ ;  /* 0x0000001035357819 */ /* 0x000fe200000006ff */
[----:B------:R-:W-:Y:S01]  /*2c30*/  FFMA.FTZ R43, R43, R44, R50 ;  /* 0x0000002c2b2b7223 */ /* 0x000fe20000010032 */
[----:B------:R-:W-:Y:S01]  /*2c40*/  PRMT R57, R16, 0x7632, R57 ;  /* 0x0000763210397816 */ /* 0x000fe20000000039 */
[----:B------:R-:W-:Y:S01]  /*2c50*/  FADD.FTZ R44, -R67, R65 ;  /* 0x00000041432c7221 */ /* 0x000fe20000010100 */
[----:B------:R-:W-:Y:S01]  /*2c60*/  SHF.L.U32 R55, R55, 0x10, RZ ;  /* 0x0000001037377819 */ /* 0x000fe200000006ff */
[----:B------:R-:W-:Y:S01]  /*2c70*/  FFMA.FTZ R50, R52, R45, R53 ;  /* 0x0000002d34327223 */ /* 0x000fe20000010035 */
[----:B------:R-:W-:Y:S01]  /*2c80*/  SHF.L.U32 R53, R16, 0x10, RZ ;  /* 0x0000001010357819 */ /* 0x000fe200000006ff */
[----:B------:R-:W-:Y:S01]  /*2c90*/  FMUL.FTZ R44, R47, R44 ;  /* 0x0000002c2f2c7220 */ /* 0x000fe20000410000 */
[----:B------:R-:W-:Y:S01]  /*2ca0*/  SHF.L.U32 R57, R57, 0x10, RZ ;  /* 0x0000001039397819 */ /* 0x000fe200000006ff */
[----:B------:R-:W-:Y:S01]  /*2cb0*/  IMAD.U32 R45, R28, 0x10000, RZ ;  /* 0x000100001c2d7824 */ /* 0x000fe200078e00ff */
[----:B------:R-:W-:Y:S01]  /*2cc0*/  PRMT R63, R19, 0x7632, R63 ;  /* 0x00007632133f7816 */ /* 0x000fe2000000003f */
[----:B------:R-:W-:Y:S01]  /*2cd0*/  FMUL.FTZ R56, R47, R56 ;  /* 0x000000382f387220 */ /* 0x000fe20000410000 */
[----:B------:R-:W-:Y:S01]  /*2ce0*/  F2FP.BF16.F32.PACK_AB R43, R50, R43 ;  /* 0x0000002b322b723e */ /* 0x000fe200000010ff */
[----:B------:R-:W-:Y:S01]  /*2cf0*/  FFMA.FTZ R52, R44, R45, R53 ;  /* 0x0000002d2c347223 */ /* 0x000fe20000010035 */
[----:B------:R-:W-:Y:S01]  /*2d00*/  FFMA.FTZ R53, R60, R55, R57 ;  /* 0x000000373c357223 */ /* 0x000fe20000010039 */
[----:B------:R-:W-:Y:S01]  /*2d10*/  PRMT R45, R17, 0x7632, R45 ;  /* 0x00007632112d7816 */ /* 0x000fe2000000002d */
[----:B------:R-:W-:Y:S01]  /*2d20*/  FADD.FTZ R44, -R67, R59 ;  /* 0x0000003b432c7221 */ /* 0x000fe20000010100 */
[----:B------:R-:W-:-:S02]  /*2d30*/  PRMT R57, R29, 0x7632, R57 ;  /* 0x000076321d397816 */ /* 0x000fc40000000039 */
[----:B------:R-:W-:Y:S01]  /*2d40*/  SHF.L.U32 R59, R45, 0x10, RZ ;  /* 0x000000102d3b7819 */ /* 0x000fe200000006ff */
[----:B------:R-:W-:Y:S01]  /*2d50*/  FMUL.FTZ R44, R47, R44 ;  /* 0x0000002c2f2c7220 */ /* 0x000fe20000410000 */
[----:B------:R-:W-:Y:S01]  /*2d60*/  SHF.L.U32 R55, R17, 0x10, RZ ;  /* 0x0000001011377819 */ /* 0x000fe200000006ff */
[----:B------:R-:W-:Y:S01]  /*2d70*/  IMAD.U32 R45, R29, 0x10000, RZ ;  /* 0x000100001d2d7824 */ /* 0x000fe200078e00ff */
[----:B------:R-:W-:Y:S02]  /*2d80*/  SHF.L.U32 R57, R57, 0x10, RZ ;  /* 0x0000001039397819 */ /* 0x000fe400000006ff */
[----:B------:R-:W-:Y:S01]  /*2d90*/  SHF.L.U32 R63, R63, 0x10, RZ ;  /* 0x000000103f3f7819 */ /* 0x000fe200000006ff */
[----:B------:R-:W-:Y:S01]  /*2da0*/  FFMA.FTZ R54, R44, R45, R55 ;  /* 0x0000002d2c367223 */ /* 0x000fe20000010037 */
[----:B------:R-:W-:Y:S01]  /*2db0*/  FADD.FTZ R44, -R67, R61 ;  /* 0x0000003d432c7221 */ /* 0x000fe20000010100 */
[--C-:B------:R-:W-:Y:S01]  /*2dc0*/  FFMA.FTZ R55, R62, R57, R59.reuse ;  /* 0x000000393e377223 */ /* 0x100fe2000001003b */
[----:B------:R-:W-:-:S02]  /*2dd0*/  PRMT R59, R30, 0x7632, R59 ;  /* 0x000076321e3b7816 */ /* 0x000fc4000000003b */
[----:B------:R-:W-:Y:S01]  /*2de0*/  PRMT R57, R18, 0x7632, R57 ;  /* 0x0000763212397816 */ /* 0x000fe20000000039 */
[----:B------:R-:W-:Y:S01]  /*2df0*/  FMUL.FTZ R44, R47, R44 ;  /* 0x0000002c2f2c7220 */ /* 0x000fe20000410000 */
[----:B------:R-:W-:Y:S02]  /*2e00*/  SHF.L.U32 R59, R59, 0x10, RZ ;  /* 0x000000103b3b7819 */ /* 0x000fe400000006ff */
[----:B------:R-:W-:Y:S01]  /*2e10*/  SHF.L.U32 R45, R30, 0x10, RZ ;  /* 0x000000101e2d7819 */ /* 0x000fe200000006ff */
[----:B------:R-:W-:Y:S01]  /*2e20*/  IMAD.U32 R61, R57, 0x10000, RZ ;  /* 0x00010000393d7824 */ /* 0x000fe200078e00ff */
[----:B------:R-:W-:Y:S02]  /*2e30*/  SHF.L.U32 R57, R18, 0x10, RZ ;  /* 0x0000001012397819 */ /* 0x000fe400000006ff */
[----:B------:R-:W-:Y:S01]  /*2e40*/  F2FP.BF16.F32.PACK_AB R42, R51, R42 ;  /* 0x0000002a332a723e */ /* 0x000fe200000010ff */
[--C-:B------:R-:W-:Y:S01]  /*2e50*/  FFMA.FTZ R64, R64, R59, R61.reuse ;  /* 0x0000003b40407223 */ /* 0x100fe2000001003d */
[C---:B------:R-:W-:Y:S01]  /*2e60*/  PRMT R61, R31.reuse, 0x7632, R61 ;  /* 0x000076321f3d7816 */ /* 0x040fe2000000003d */
[----:B------:R-:W-:Y:S01]  /*2e70*/  FFMA.FTZ R47, R44, R45, R57 ;  /* 0x0000002d2c2f7223 */ /* 0x000fe20000010039 */
[----:B------:R-:W-:-:S02]  /*2e80*/  SHF.L.U32 R57, R31, 0x10, RZ ;  /* 0x000000101f397819 */ /* 0x000fc400000006ff */
[----:B------:R-:W-:Y:S01]  /*2e90*/  SHF.L.U32 R59, R19, 0x10, RZ ;  /* 0x00000010133b7819 */ /* 0x000fe200000006ff */
[----:B------:R-:W-:Y:S01]  /*2ea0*/  IMAD.U32 R61, R61, 0x10000, RZ ;  /* 0x000100003d3d7824 */ /* 0x000fe200078e00ff */
[C---:B------:R-:W-:Y:S02]  /*2eb0*/  IADD3 R45, PT, PT, R9.reuse, 0x100, RZ ;  /* 0x00000100092d7810 */ /* 0x040fe40007ffe0ff */
[----:B------:R-:W-:Y:S01]  /*2ec0*/  IADD3 R9, PT, PT, R9, 0x200, RZ ;  /* 0x0000020009097810 */ /* 0x000fe20007ffe0ff */
[----:B------:R-:W-:Y:S01]  /*2ed0*/  FFMA.FTZ R56, R56, R57, R59 ;  /* 0x0000003938387223 */ /* 0x000fe2000001003b */
[----:B------:R-:W-:Y:S01]  /*2ee0*/  FFMA.FTZ R61, R66, R61, R63 ;  /* 0x0000003d423d7223 */ /* 0x000fe2000001003f */
[--C-:B------:R-:W-:Y:S01]  /*2ef0*/  IMAD.WIDE.U32 R44, R45, 0x10, R10.reuse ;  /* 0x000000102d2c7825 */ /* 0x100fe200078e000a */
[----:B------:R-:W-:Y:S02]  /*2f00*/  F2FP.BF16.F32.PACK_AB R41, R48, R41 ;  /* 0x000000293029723e */ /* 0x000fe400000010ff */
[----:B------:R-:W-:Y:S01]  /*2f10*/  F2FP.BF16.F32.PACK_AB R40, R49, R40 ;  /* 0x000000283128723e */ /* 0x000fe200000010ff */
[----:B------:R-:W-:Y:S01]  /*2f20*/  IMAD.WIDE.U32 R10, R9, 0x10, R10 ;  /* 0x00000010090a7825 */ /* 0x000fe200078e000a */
[----:B------:R-:W-:-:S02]  /*2f30*/  F2FP.BF16.F32.PACK_AB R51, R61, R56 ;  /* 0x000000383d33723e */ /* 0x000fc400000010ff */
[----:B------:R-:W-:Y:S01]  /*2f40*/  F2FP.BF16.F32.PACK_AB R50, R64, R47 ;  /* 0x0000002f4032723e */ /* 0x000fe200000010ff */
[----:B------:R1:W-:Y:S01]  /*2f50*/  STG.E.128 desc[UR12][R44.64], R40 ;  /* 0x000000282c007986 */ /* 0x0003e2000c101d0c */
[----:B------:R-:W-:Y:S02]  /*2f60*/  F2FP.BF16.F32.PACK_AB R49, R55, R54 ;  /* 0x000000363731723e */ /* 0x000fe400000010ff */
[----:B------:R-:W-:-:S05]  /*2f70*/  F2FP.BF16.F32.PACK_AB R48, R53, R52 ;  /* 0x000000343530723e */ /* 0x000fca00000010ff */
[----:B------:R1:W-:Y:S02]  /*2f80*/  STG.E.128 desc[UR12][R10.64], R48 ;  /* 0x000000300a007986 */ /* 0x0003e4000c101d0c */
.L_x_85:
[----:B------:R-:W-:Y:S02]  /*2f90*/  UIADD3 UR7, UPT, UPT, UR7, UR16, URZ ;  /* 0x0000001007077290 */ /* 0x000fe4000fffe0ff */
[----:B------:R-:W-:Y:S02]  /*2fa0*/  UPLOP3.LUT UP1, UPT, UPT, UPT, UP1, 0x40, 0x4 ;  /* 0x000000000004789c */ /* 0x000fe40003f2e810 */
[----:B------:R-:W-:-:S09]  /*2fb0*/  UISETP.GE.AND UP0, UPT, UR7, UR17, UPT ;  /* 0x000000110700728c */ /* 0x000fd2000bf06270 */
[----:B------:R-:W-:Y:S05]  /*2fc0*/  BRA.U !UP0, `(.L_x_86) ;  /* 0xffffffd108c47547 */ /* 0x000fea000b83ffff */
[----:B------:R-:W-:Y:S05]  /*2fd0*/  EXIT ;  /* 0x000000000000794d */ /* 0x000fea0003800000 */
.L_x_87:
        /* <DEDUP_REMOVED lines=10> */
.L_x_20906:


//--------------------- .text._ZN10layer_norm13ln_fwd_kernelINS_13Kernel_traitsI13__nv_bfloat16S2_S2_S2_fjLj6144ELj1ELj1ELj8ELj16ENS_18Kernel_traits_baseILj6144ES2_S2_S2_S2_fjLj256EEEEELb0ELb1ELb0ELb0EEEvNS_9FwdParamsE --------------------------
	.section	.text._ZN10layer_norm13ln_fwd_kernelINS_13Kernel_traitsI13__nv_bfloat16S2_S2_S2_fjLj6144ELj1ELj1ELj8ELj16ENS_18Kernel_traits_baseILj6144ES2_S2_S2_S2_fjLj256EEEEELb0ELb1ELb0ELb0EEEvNS_9FwdParamsE,"ax",@progbits
	.align	128
        .global         _ZN10layer_norm13ln_fwd_kernelINS_13Kernel_traitsI13__nv_bfloat16S2_S2_S2_fjLj6144ELj1ELj1ELj8ELj16ENS_18Kernel_traits_baseILj6144ES2_S2_S2_S2_fjLj256EEEEELb0ELb1ELb0ELb0EEEvNS_9FwdParamsE
        .type           _ZN10layer_norm13ln_fwd_kernelINS_13Kernel_traitsI13__nv_bfloat16S2_S2_S2_fjLj6144ELj1ELj1ELj8ELj16ENS_18Kernel_traits_baseILj6144ES2_S2_S2_S2_fjLj256EEEEELb0ELb1ELb0ELb0EEEvNS_9FwdParamsE,@function
        .size           _ZN10layer_norm13ln_fwd_kernelINS_13Kernel_traitsI13__nv_bfloat16S2_S2_S2_fjLj6144ELj1ELj1ELj8ELj16ENS_18Kernel_traits_baseILj6144ES2_S2_S2_S2_fjLj256EEEEELb0ELb1ELb0ELb0EEEvNS_9FwdParamsE,(.L_x_20907 - _ZN10layer_norm13ln_fwd_kernelINS_13Kernel_traitsI13__nv_bfloat16S2_S2_S2_fjLj6144ELj1ELj1ELj8ELj16ENS_18Kernel_traits_baseILj6144ES2_S2_S2_S2_fjLj256EEEEELb0ELb1ELb0ELb0EEEvNS_9FwdParamsE)
        .other          _ZN10layer_norm13ln_fwd_kernelINS_13Kernel_traitsI13__nv_bfloat16S2_S2_S2_fjLj6144ELj1ELj1ELj8ELj16ENS_18Kernel_traits_baseILj6144ES2_S2_S2_S2_fjLj256EEEEELb0ELb1ELb0ELb0EEEvNS_9FwdParamsE,@"STO_CUDA_ENTRY STV_DEFAULT"
_ZN10layer_norm13ln_fwd_kernelINS_13Kernel_traitsI13__nv_bfloat16S2_S2_S2_fjLj6144ELj1ELj1ELj8ELj16ENS_18Kernel_traits_baseILj6144ES2_S2_S2_S2_fjLj256EEEEELb0ELb1ELb0ELb0EEEvNS_9FwdParamsE:
.text._ZN10layer_norm13ln_fwd_kernelINS_13Kernel_traitsI13__nv_bfloat16S2_S2_S2_fjLj6144ELj1ELj1ELj8ELj16ENS_18Kernel_traits_baseILj6144ES2_S2_S2_S2_fjLj256EEEEELb0ELb1ELb0ELb0EEEvNS_9FwdParamsE:
        /* <DEDUP_REMOVED lines=13> */
[----:B------:R-:W-:-:S04]  /*00d0*/  LOP3.LUT R88, R15, 0x1f, R0, 0xf8, !PT ;  /* 0x0000001f0f587812 */ /* 0x000fc800078ef800 */
[----:B------:R-:W-:-:S04]  /*00e0*/  LOP3.LUT R3, R88, 0xff, RZ, 0x3c, !PT ;  /* 0x000000ff58037812 */ /* 0x000fc800078e3cff */
[----:B------:R-:W-:Y:S01]  /*00f0*/  LEA.HI.SX32 R86, R14, R3, 0x1d ;  /* 0x000000030e567211 */ /* 0x000fe200078feaff */
[----:B---34-:R-:W-:Y:S06]  /*0100*/  BRA.U !UP0, `(.L_x_89) ;  /* 0x00000001088c7547 */ /* 0x018fec000b800000 */
[C---:B------:R-:W-:Y:S02]  /*0110*/  ISETP.GE.U32.AND P1, PT, R86.reuse, 0x200, PT ;  /* 0x000002005600780c */ /* 0x040fe40003f26070 */
[----:B------:R-:W-:Y:S02]  /*0120*/  ISETP.GE.U32.AND P0, PT, R86, 0x100, PT ;  /* 0x000001005600780c */ /* 0x000fe40003f06070 */
[----:B------:R-:W-:-:S09]  /*0130*/  MOV R17, R88 ;  /* 0x0000005800117202 */ /* 0x000fd20000000f00 */
[----:B------:R-:W0:Y:S02]  /*0140*/  @P1 LDC.64 R8, c[0x0][0x3d0] ;  /* 0x0000f400ff081b82 */ /* 0x000e240000000a00 */
[----:B------:R-:W-:-:S06]  /*0150*/  @P0 LOP3.LUT R17, R88, 0x100, RZ, 0xfc, !PT ;  /* 0x0000010058110812 */ /* 0x000fcc00078efcff */
[----:B------:R-:W1:Y:S08]  /*0160*/  @P1 LDC.64 R10, c[0x0][0x438] ;  /* 0x00010e00ff0a1b82 */ /* 0x000e700000000a00 */
[----:B------:R-:W2:Y:S01]  /*0170*/  @P1 LDC.64 R12, c[0x0][0x3e8] ;  /* 0x0000fa00ff0c1b82 */ /* 0x000ea20000000a00 */
[----:B0-----:R-:W-:-:S07]  /*0180*/  @P1 IMAD.WIDE.U32 R8, R17, 0x10, R8 ;  /* 0x0000001011081825 */ /* 0x001fce00078e0008 */
[----:B------:R-:W0:Y:S01]  /*0190*/  @P0 LDC.64 R2, c[0x0][0x3d0] ;  /* 0x0000f400ff020b82 */ /* 0x000e220000000a00 */
[----:B------:R3:W5:Y:S01]  /*01a0*/  @P1 LDG.E.128 R44, desc[UR8][R8.64] ;  /* 0x00000008082c1981 */ /* 0x000762000c1e1d00 */
[----:B-1----:R-:W-:-:S06]  /*01b0*/  @P1 IMAD.WIDE.U32 R10, R17, 0x10, R10 ;  /* 0x00000010110a1825 */ /* 0x002fcc00078e000a */
[----:B------:R-:W1:Y:S01]  /*01c0*/  @P0 LDC.64 R4, c[0x0][0x438] ;  /* 0x00010e00ff040b82 */ /* 0x000e620000000a00 */
[----:B------:R3:W5:Y:S01]  /*01d0*/  @P1 LD.E.128 R40, desc[UR8][R10.64] ;  /* 0x000000080a281980 */ /* 0x000762000c101d00 */
[----:B--2---:R-:W-:-:S06]  /*01e0*/  @P1 IMAD.WIDE.U32 R12, R17, 0x10, R12 ;  /* 0x00000010110c1825 */ /* 0x004fcc00078e000c */
[----:B------:R-:W2:Y:S01]  /*01f0*/  @P0 LDC.64 R6, c[0x0][0x3e8] ;  /* 0x0000fa00ff060b82 */ /* 0x000ea20000000a00 */
[----:B------:R3:W5:Y:S01]  /*0200*/  @P1 LDG.E.128 R36, desc[UR8][R12.64] ;  /* 0x000000080c241981 */ /* 0x000762000c1e1d00 */
[----:B0-----:R-:W-:-:S05]  /*0210*/  @P0 IMAD.WIDE.U32 R2, R88, 0x10, R2 ;  /* 0x0000001058020825 */ /* 0x001fca00078e0002 */
[----:B------:R3:W5:Y:S01]  /*0220*/  @P0 LDG.E.128 R56, desc[UR8][R2.64] ;  /* 0x0000000802380981 */ /* 0x000762000c1e1d00 */
[----:B-1----:R-:W-:-:S05]  /*0230*/  @P0 IMAD.WIDE.U32 R4, R88, 0x10, R4 ;  /* 0x0000001058040825 */ /* 0x002fca00078e0004 */
[----:B------:R3:W5:Y:S01]  /*0240*/  @P0 LD.E.128 R52, desc[UR8][R4.64] ;  /* 0x0000000804340980 */ /* 0x000762000c101d00 */
[----:B--2---:R-:W-:-:S05]  /*0250*/  @P0 IMAD.WIDE.U32 R6, R88, 0x10, R6 ;  /* 0x0000001058060825 */ /* 0x004fca00078e0006 */
[----:B------:R3:W5:Y:S01]  /*0260*/  @P0 LDG.E.128 R48, desc[UR8][R6.64] ;  /* 0x0000000806300981 */ /* 0x000762000c1e1d00 */
[----:B------:R-:W-:Y:S02]  /*0270*/  ISETP.GE.U32.AND P0, PT, R86, 0x300, PT ;  /* 0x000003005600780c */ /* 0x000fe40003f06070 */
[----:B------:R-:W-:-:S11]  /*0280*/  @P1 IADD3 R17, PT, PT, R17, 0x100, RZ ;  /* 0x0000010011111810 */ /* 0x000fd60007ffe0ff */
[----:B---3--:R-:W-:Y:S05]  /*0290*/  @!P0 BRA `(.L_x_90) ;  /* 0x0000000000a88947 */ /* 0x008fea0003800000 */
[----:B------:R-:W0:Y:S08]  /*02a0*/  LDC.64 R32, c[0x0][0x3d0] ;  /* 0x0000f400ff207b82 */ /* 0x000e300000000a00 */
[----:B------:R-:W1:Y:S08]  /*02b0*/  LDC.64 R28, c[0x0][0x438] ;  /* 0x00010e00ff1c7b82 */ /* 0x000e700000000a00 */
[----:B------:R-:W2:Y:S01]  /*02c0*/  LDC.64 R24, c[0x0][0x3e8] ;  /* 0x0000fa00ff187b82 */ /* 0x000ea20000000a00 */
[----:B0-----:R-:W-:-:S06]  /*02d0*/  IMAD.WIDE.U32 R32, R17, 0x10, R32 ;  /* 0x0000001011207825 */ /* 0x001fcc00078e0020 */
[----:B------:R-:W5:Y:S01]  /*02e0*/  LDG.E.128 R32, desc[UR8][R32.64] ;  /* 0x0000000820207981 */ /* 0x000f62000c1e1d00 */
[----:B-1----:R-:W-:-:S06]  /*02f0*/  IMAD.WIDE.U32 R28, R17, 0x10, R28 ;  /* 0x00000010111c7825 */ /* 0x002fcc00078e001c */
[----:B------:R-:W5:Y:S01]  /*0300*/  LD.E.128 R28, desc[UR8][R28.64] ;  /* 0x000000081c1c7980 */ /* 0x000f62000c101d00 */
[----:B--2---:R-:W-:-:S06]  /*0310*/  IMAD.WIDE.U32 R24, R17, 0x10, R24 ;  /* 0x0000001011187825 */ /* 0x004fcc00078e0018 */
[----:B------:R-:W5:Y:S01]  /*0320*/  LDG.E.128 R24, desc[UR8][R24.64] ;  /* 0x0000000818187981 */ /* 0x000f62000c1e1d00 */
[----:B------:R-:W-:Y:S05]  /*0330*/  BRA `(.L_x_90) ;  /* 0x0000000000807947 */ /* 0x000fea0003800000 */
.L_x_89:
[C---:B------:R-:W-:Y:S02]  /*0340*/  ISETP.GE.U32.AND P1, PT, R86.reuse, 0x200, PT ;  /* 0x000002005600780c */ /* 0x040fe40003f26070 */
[C---:B------:R-:W-:Y:S02]  /*0350*/  ISETP.GE.U32.AND P2, PT, R86.reuse, 0x300, PT ;  /* 0x000003005600780c */ /* 0x040fe40003f46070 */
[----:B------:R-:W-:Y:S02]  /*0360*/  ISETP.GE.U32.AND P0, PT, R86, 0x100, PT ;  /* 0x000001005600780c */ /* 0x000fe40003f06070 */
[----:B------:R-:W-:-:S07]  /*0370*/  MOV R17, R88 ;  /* 0x0000005800117202 */ /* 0x000fce0000000f00 */
[----:B------:R-:W0:Y:S04]  /*0380*/  @P1 LDC.64 R2, c[0x0][0x3d0] ;  /* 0x0000f400ff021b82 */ /* 0x000e280000000a00 */
[----:B------:R-:W-:-:S04]  /*0390*/  @P0 LOP3.LUT R17, R88, 0x100, RZ, 0xfc, !PT ;  /* 0x0000010058110812 */ /* 0x000fc800078efcff */
[----:B------:R-:W1:Y:S08]  /*03a0*/  @P1 LDC.64 R4, c[0x0][0x3e8] ;  /* 0x0000fa00ff041b82 */ /* 0x000e700000000a00 */
[----:B------:R-:W2:Y:S08]  /*03b0*/  @P2 LDC.64 R6, c[0x0][0x3d0] ;  /* 0x0000f400ff062b82 */ /* 0x000eb00000000a00 */
[----:B------:R-:W3:Y:S01]  /*03c0*/  @P2 LDC.64 R8, c[0x0][0x3e8] ;  /* 0x0000fa00ff082b82 */ /* 0x000ee20000000a00 */
[----:B0-----:R-:W-:-:S05]  /*03d0*/  @P1 IMAD.WIDE.U32 R2, R17, 0x10, R2 ;  /* 0x0000001011021825 */ /* 0x001fca00078e0002 */
[----:B------:R0:W5:Y:S02]  /*03e0*/  @P1 LDG.E.128 R44, desc[UR8][R2.64] ;  /* 0x00000008022c1981 */ /* 0x000164000c1e1d00 */
[----:B------:R-:W4:Y:S01]  /*03f0*/  @P0 LDC.64 R10, c[0x0][0x3d0] ;  /* 0x0000f400ff0a0b82 */ /* 0x000f220000000a00 */
[C---:B-1----:R-:W-:Y:S01]  /*0400*/  @P1 IMAD.WIDE.U32 R4, R17.reuse, 0x10, R4 ;  /* 0x0000001011041825 */ /* 0x042fe200078e0004 */
[----:B------:R-:W-:-:S04]  /*0410*/  @P1 IADD3 R17, PT, PT, R17, 0x100, RZ ;  /* 0x0000010011111810 */ /* 0x000fc80007ffe0ff */
[----:B------:R0:W5:Y:S02]  /*0420*/  @P1 LDG.E.128 R36, desc[UR8][R4.64] ;  /* 0x0000000804241981 */ /* 0x000164000c1e1d00 */
[----:B------:R-:W1:Y:S01]  /*0430*/  @P0 LDC.64 R12, c[0x0][0x3e8] ;  /* 0x0000fa00ff0c0b82 */ /* 0x000e620000000a00 */
[----:B--2---:R-:W-:-:S05]  /*0440*/  @P2 IMAD.WIDE.U32 R6, R17, 0x10, R6 ;  /* 0x0000001011062825 */ /* 0x004fca00078e0006 */
[----:B------:R0:W5:Y:S01]  /*0450*/  @P2 LDG.E.128 R32, desc[UR8][R6.64] ;  /* 0x0000000806202981 */ /* 0x000162000c1e1d00 */
[----:B---3--:R-:W-:-:S05]  /*0460*/  @P2 IMAD.WIDE.U32 R8, R17, 0x10, R8 ;  /* 0x0000001011082825 */ /* 0x008fca00078e0008 */
[----:B------:R0:W5:Y:S01]  /*0470*/  @P2 LDG.E.128 R24, desc[UR8][R8.64] ;  /* 0x0000000808182981 */ /* 0x000162000c1e1d00 */
[----:B----4-:R-:W-:-:S05]  /*0480*/  @P0 IMAD.WIDE.U32 R10, R88, 0x10, R10 ;  /* 0x00000010580a0825 */ /* 0x010fca00078e000a */
[----:B------:R0:W5:Y:S01]  /*0490*/  @P0 LDG.E.128 R56, desc[UR8][R10.64] ;  /* 0x000000080a380981 */ /* 0x000162000c1e1d00 */
[----:B-1----:R-:W-:-:S05]  /*04a0*/  @P0 IMAD.WIDE.U32 R12, R88, 0x10, R12 ;  /* 0x00000010580c0825 */ /* 0x002fca00078e000c */
[----:B------:R0:W5:Y:S01]  /*04b0*/  @P0 LDG.E.128 R48, desc[UR8][R12.64] ;  /* 0x000000080c300981 */ /* 0x000162000c1e1d00 */
[----:B------:R-:W-:Y:S01]  /*04c0*/  HFMA2 R42, -RZ, RZ, 0, 0 ;  /* 0x00000000ff2a7431 */ /* 0x000fe200000001ff */
[----:B------:R-:W-:Y:S02]  /*04d0*/  CS2R R40, SRZ ;  /* 0x0000000000287805 */ /* 0x000fe4000001ff00 */
[----:B------:R-:W-:Y:S02]  /*04e0*/  MOV R54, RZ ;  /* 0x000000ff00367202 */ /* 0x000fe40000000f00 */
[----:B------:R-:W-:Y:S02]  /*04f0*/  CS2R R52, SRZ ;  /* 0x0000000000347805 */ /* 0x000fe4000001ff00 */
[----:B------:R-:W-:Y:S02]  /*0500*/  @P2 CS2R R30, SRZ ;  /* 0x00000000001e2805 */ /* 0x000fe4000001ff00 */
[----:B------:R-:W-:Y:S01]  /*0510*/  @P2 CS2R R28, SRZ ;  /* 0x00000000001c2805 */ /* 0x000fe2000001ff00 */
[----:B------:R-:W-:Y:S01]  /*0520*/  @P1 IMAD.MOV.U32 R43, RZ, RZ, RZ ;  /* 0x000000ffff2b1224 */ /* 0x000fe200078e00ff */
[----:B0-----:R-:W-:-:S07]  /*0530*/  @P0 MOV R55, RZ ;  /* 0x000000ff00370202 */ /* 0x001fce0000000f00 */
.L_x_90:
[----:B------:R-:W-:Y:S05]  /*0540*/  BSYNC.RECONVERGENT B0 ;  /* 0x0000000000007941 */ /* 0x000fea0003800200 */
.L_x_88:
[----:B------:R-:W0:Y:S02]  /*0550*/  LDCU UR4, c[0x0][0x384] ;  /* 0x00007080ff0477ac */ /* 0x000e240008000800 */
[----:B0-----:R-:W-:-:S06]  /*0560*/  UISETP.GE.AND UP0, UPT, UR6, UR4, UPT ;  /* 0x000000040600728c */ /* 0x001fcc000bf06270 */
[----:B------:R-:W-:-:S13]  /*0570*/  PLOP3.LUT P0, PT, PT, PT, UP0, 0x80, 0x8 ;  /* 0x000000000008781c */ /* 0x000fda0003f0f008 */
[----:B------:R-:W-:Y:S05]  /*0580*/  @P0 EXIT ;  /* 0x000000000000094d */ /* 0x000fea0003800000 */
[----:B------:R-:W-:Y:S01]  /*0590*/  SHF.R.S32.HI R14, RZ, 0x3, R14 ;  /* 0x00000003ff0e7819 */ /* 0x000fe2000001140e */
[----:B------:R-:W0:Y:S01]  /*05a0*/  LDCU.64 UR4, c[0x0][0x3e0] ;  /* 0x00007c00ff0477ac */ /* 0x000e220008000a00 */
[----:B-----5:R-:W-:Y:S02]  /*05b0*/  PRMT R84, R31, 0x7632, R84 ;  /* 0x000076321f547816 */ /* 0x020fe40000000054 */
[----:B------:R-:W-:Y:S01]  /*05c0*/  LOP3.LUT R2, R14, 0xff, RZ, 0xc0, !PT ;  /* 0x000000ff0e027812 */ /* 0x000fe200078ec0ff */
[----:B------:R-:W-:Y:S01]  /*05d0*/  UPLOP3.LUT UP2, UPT, UPT, UPT, UPT, 0x40, 0x4 ;  /* 0x000000000004789c */ /* 0x000fe20003f4e870 */
[----:B------:R-:W-:Y:S01]  /*05e0*/  PRMT R4, R30, 0x7632, R4 ;  /* 0x000076321e047816 */ /* 0x000fe20000000004 */
[----:B------:R-:W1:Y:S01]  /*05f0*/  LDCU UR16, c[0x0][0x388] ;  /* 0x00007100ff1077ac */ /* 0x000e620008000800 */
[----:B------:R-:W-:Y:S01]  /*0600*/  VIADDMNMX R15, R2, -R15, RZ, !PT ;  /* 0x8000000f020f7246 */ /* 0x000fe200078001ff */
[----:B------:R-:W-:Y:S01]  /*0610*/  IMAD R3, R90, -0x20, R2 ;  /* 0xffffffe05a037824 */ /* 0x000fe200078e0202 */
[----:B------:R-:W-:Y:S01]  /*0620*/  LOP3.LUT R2, R14, 0xffffff00, RZ, 0xc0, !PT ;  /* 0xffffff000e027812 */ /* 0x000fe200078ec0ff */
[----:B------:R-:W2:Y:S01]  /*0630*/  LDCU.U8 UR12, c[0x0][0x410] ;  /* 0x00008200ff0c77ac */ /* 0x000ea20008000000 */
[----:B------:R-:W-:-:S02]  /*0640*/  VIMNMX R15, PT, PT, R15, 0x20, PT ;  /* 0x000000200f0f7848 */ /* 0x000fc40003fe0100 */
[----:B------:R-:W-:Y:S01]  /*0650*/  VIMNMX R3, PT, PT, RZ, R3, !PT ;  /* 0x00000003ff037248 */ /* 0x000fe20007fe0100 */
[----:B------:R-:W3:Y:S01]  /*0660*/  LDCU UR13, c[0x0][0x400] ;  /* 0x00008000ff0d77ac */ /* 0x000ee20008000800 */
[----:B------:R-:W-:Y:S02]  /*0670*/  LEA R20, R15, R2, 0x3 ;  /* 0x000000020f147211 */ /* 0x000fe400078e18ff */
[----:B------:R-:W-:Y:S01]  /*0680*/  VIMNMX R3, PT, PT, R3, 0x20, PT ;  /* 0x0000002003037848 */ /* 0x000fe20003fe0100 */
[----:B0-----:R-:W-:Y:S01]  /*0690*/  UISETP.NE.U32.AND UP0, UPT, UR4, URZ, UPT ;  /* 0x000000ff0400728c */ /* 0x001fe2000bf05070 */
[----:B------:R-:W-:Y:S01]  /*06a0*/  I2FP.F32.U32 R20, R20 ;  /* 0x0000001400147245 */ /* 0x000fe20000201000 */
[----:B------:R-:W0:Y:S01]  /*06b0*/  LDCU.64 UR10, c[0x0][0x3a0] ;  /* 0x00007400ff0a77ac */ /* 0x000e220008000a00 */
[----:B------:R-:W-:Y:S02]  /*06c0*/  LEA R2, R3, R2, 0x3 ;  /* 0x0000000203027211 */ /* 0x000fe400078e18ff */
[----:B------:R4:W0:Y:S01]  /*06d0*/  MUFU.RCP R72, R20 ;  /* 0x0000001400487308 */ /* 0x0008220000001000 */
[----:B------:R-:W-:Y:S01]  /*06e0*/  PRMT R3, R35, 0x7632, R3 ;  /* 0x0000763223037816 */ /* 0x000fe20000000003 */
[----:B------:R-:W-:Y:S01]  /*06f0*/  UISETP.NE.AND.EX UP0, UPT, UR5, URZ, UPT, UP0 ;  /* 0x000000ff0500728c */ /* 0x000fe2000bf05300 */
[----:B------:R-:W-:Y:S01]  /*0700*/  PRMT R5, R34, 0x7632, R5 ;  /* 0x0000763222057816 */ /* 0x000fe20000000005 */
[----:B------:R-:W0:Y:S01]  /*0710*/  LDCU.64 UR14, c[0x0][0x380] ;  /* 0x00007000ff0e77ac */ /* 0x000e220008000a00 */
        /* <DEDUP_REMOVED lines=32> */
.L_x_111:
[----:B0-----:R-:W0:Y:S01]  /*0920*/  @UP0 LDCU.64 UR4, c[0x0][0x3e0] ;  /* 0x00007c00ff0407ac */ /* 0x001e220008000a00 */
[----:B------:R-:W-:Y:S01]  /*0930*/  PLOP3.LUT P0, PT, PT, PT, UP0, 0x80, 0x8 ;  /* 0x000000000008781c */ /* 0x000fe20003f0f008 */
[----:B0-----:R-:W-:-:S06]  /*0940*/  @UP0 UIMAD.WIDE UR4, UR6, 0x2, UR4 ;  /* 0x00000002060408a5 */ /* 0x001fcc000f8e0204 */
[----:B-123--:R-:W-:Y:S02]  /*0950*/  MOV R60, UR4 ;  /* 0x00000004003c7c02 */ /* 0x00efe40008000f00 */
[----:B------:R-:W-:-:S05]  /*0960*/  MOV R61, UR5 ;  /* 0x00000005003d7c02 */ /* 0x000fca0008000f00 */
[----:B------:R-:W2:Y:S01]  /*0970*/  @P0 LDG.E.U16 R60, desc[UR8][R60.64] ;  /* 0x000000083c3c0981 */ /* 0x000ea2000c1e1500 */
[----:B------:R-:W-:Y:S01]  /*0980*/  UIMAD UR4, UR6, UR16, URZ ;  /* 0x00000010060472a4 */ /* 0x000fe2000f8e02ff */
[----:B------:R-:W-:Y:S01]  /*0990*/  ISETP.GE.U32.AND P2, PT, R86, 0x100, PT ;  /* 0x000001005600780c */ /* 0x000fe20003f46070 */
[----:B------:R-:W-:Y:S02]  /*09a0*/  BSSY.RECONVERGENT B0, `(.L_x_91) ;  /* 0x0000074000007945 */ /* 0x000fe40003800200 */
[----:B------:R-:W-:-:S04]  /*09b0*/  USHF.R.S32.HI UR5, URZ, 0x1f, UR4 ;  /* 0x0000001fff057899 */ /* 0x000fc80008011404 */
[----:B------:R-:W-:-:S03]  /*09c0*/  ULEA.HI UR5, UR5, UR4, URZ, 0x3 ;  /* 0x0000000405057291 */ /* 0x000fc6000f8f18ff */
[----:B------:R-:W-:-:S03]  /*09d0*/  UMOV UR4, 0x3f800000 ;  /* 0x3f80000000047882 */ /* 0x000fc60000000000 */
[----:B------:R-:W-:-:S04]  /*09e0*/  MOV R63, UR5 ;  /* 0x00000005003f7c02 */ /* 0x000fc80008000f00 */
[----:B------:R-:W-:-:S05]  /*09f0*/  LEA.HI.SX32 R92, R63, R88, 0x1d ;  /* 0x000000583f5c7211 */ /* 0x000fca00078feaff */
[----:B------:R-:W-:Y:S01]  /*0a00*/  IMAD.MOV.U32 R107, RZ, RZ, R92 ;  /* 0x000000ffff6b7224 */ /* 0x000fe200078e005c */
[----:B--2---:R-:W-:-:S13]  /*0a10*/  @P0 R2UR UR7, R60 ;  /* 0x000000003c0702ca */ /* 0x004fda00000e0000 */
[----:B------:R-:W-:Y:S01]  /*0a20*/  @UP0 USHF.L.U32 UR4, UR7, 0x10, URZ ;  /* 0x0000001007040899 */ /* 0x000fe200080006ff */
[----:B------:R-:W-:Y:S11]  /*0a30*/  @!P2 BRA `(.L_x_92) ;  /* 0x0000000400a8a947 */ /* 0x000ff60003800000 */
        /* <DEDUP_REMOVED lines=9> */
[----:B-----5:R-:W-:Y:S02]  /*0ad0*/  SHF.L.U32 R83, R60, 0x10, RZ ;  /* 0x000000103c537819 */ /* 0x020fe400000006ff */
[----:B------:R-:W-:Y:S02]  /*0ae0*/  SHF.L.U32 R94, R48, 0x10, RZ ;  /* 0x00000010305e7819 */ /* 0x000fe400000006ff */
[----:B------:R-:W-:Y:S01]  /*0af0*/  SHF.L.U32 R97, R61, 0x10, RZ ;  /* 0x000000103d617819 */ /* 0x000fe200000006ff */
[----:B------:R-:W-:Y:S01]  /*0b00*/  FMUL.FTZ R83, R83, UR4 ;  /* 0x0000000453537c20 */ /* 0x000fe20008410000 */
[----:B------:R-:W-:Y:S02]  /*0b10*/  SHF.L.U32 R98, R49, 0x10, RZ ;  /* 0x0000001031627819 */ /* 0x000fe400000006ff */
[----:B------:R-:W-:Y:S01]  /*0b20*/  PRMT R61, R61, 0x7632, R61 ;  /* 0x000076323d3d7816 */ /* 0x000fe2000000003d */
[----:B------:R-:W-:Y:S01]  /*0b30*/  FMUL.FTZ R97, R97, UR4 ;  /* 0x0000000461617c20 */ /* 0x000fe20008410000 */
[----:B------:R-:W-:-:S02]  /*0b40*/  SHF.L.U32 R118, R79, 0x10, RZ ;  /* 0x000000104f767819 */ /* 0x000fc400000006ff */
[----:B------:R-:W-:Y:S02]  /*0b50*/  PRMT R60, R60, 0x7632, R60 ;  /* 0x000076323c3c7816 */ /* 0x000fe4000000003c */
[----:B------:R-:W-:Y:S02]  /*0b60*/  SHF.L.U32 R99, R50, 0x10, RZ ;  /* 0x0000001032637819 */ /* 0x000fe400000006ff */
[----:B--2---:R-:W-:Y:S02]  /*0b70*/  SHF.L.U32 R96, R20, 0x10, RZ ;  /* 0x0000001014607819 */ /* 0x004fe400000006ff */
[----:B------:R-:W-:-:S03]  /*0b80*/  SHF.L.U32 R100, R21, 0x10, RZ ;  /* 0x0000001015647819 */ /* 0x000fc600000006ff */
[----:B------:R-:W-:Y:S01]  /*0b90*/  FFMA.FTZ R83, R83, R94, R96 ;  /* 0x0000005e53537223 */ /* 0x000fe20000010060 */
[----:B------:R-:W-:Y:S01]  /*0ba0*/  IMAD.U32 R94, R62, 0x10000, RZ ;  /* 0x000100003e5e7824 */ /* 0x000fe200078e00ff */
[----:B------:R-:W-:Y:S01]  /*0bb0*/  PRMT R62, R63, 0x7632, R62 ;  /* 0x000076323f3e7816 */ /* 0x000fe2000000003e */
[----:B------:R-:W-:Y:S01]  /*0bc0*/  FFMA.FTZ R97, R97, R98, R100 ;  /* 0x0000006261617223 */ /* 0x000fe20000010064 */
[----:B------:R-:W-:Y:S01]  /*0bd0*/  SHF.L.U32 R63, R63, 0x10, RZ ;  /* 0x000000103f3f7819 */ /* 0x000fe200000006ff */
[C---:B------:R-:W-:Y:S01]  /*0be0*/  IMAD.U32 R100, R23.reuse, 0x10000, RZ ;  /* 0x0001000017647824 */ /* 0x040fe200078e00ff */
[----:B------:R-:W-:Y:S01]  /*0bf0*/  SHF.L.U32 R96, R62, 0x10, RZ ;  /* 0x000000103e607819 */ /* 0x000fe200000006ff */
[----:B------:R-:W-:Y:S01]  /*0c00*/  FMUL.FTZ R94, R94, UR4 ;  /* 0x000000045e5e7c20 */ /* 0x000fe20008410000 */
[----:B------:R-:W-:Y:S01]  /*0c10*/  PRMT R62, R23, 0x7632, R62 ;  /* 0x00007632173e7816 */ /* 0x000fe2000000003e */
[----:B------:R-:W-:Y:S01]  /*0c20*/  FMUL.FTZ R101, R63, UR4 ;  /* 0x000000043f657c20 */ /* 0x000fe20008410000 */
[----:B------:R-:W-:Y:S01]  /*0c30*/  SHF.L.U32 R98, R51, 0x10, RZ ;  /* 0x0000001033627819 */ /* 0x000fe200000006ff */
[----:B------:R-:W-:Y:S01]  /*0c40*/  FMUL.FTZ R107, R96, UR4 ;  /* 0x00000004606b7c20 */ /* 0x000fe20008410000 */
[----:B------:R-:W-:-:S02]  /*0c50*/  SHF.L.U32 R120, R62, 0x10, RZ ;  /* 0x000000103e787819 */ /* 0x000fc400000006ff */
[----:B------:R-:W-:Y:S01]  /*0c60*/  PRMT R96, R62, 0x7632, R96 ;  /* 0x000076323e607816 */ /* 0x000fe20000000060 */
[----:B------:R-:W-:Y:S01]  /*0c70*/  FFMA.FTZ R101, R101, R98, R100 ;  /* 0x0000006265657223 */ /* 0x000fe20000010064 */
[----:B------:R-:W-:Y:S01]  /*0c80*/  SHF.L.U32 R62, R61, 0x10, RZ ;  /* 0x000000103d3e7819 */ /* 0x000fe200000006ff */
[----:B------:R-:W-:Y:S01]  /*0c90*/  FFMA.FTZ R100, R107, R118, R120 ;  /* 0x000000766b647223 */ /* 0x000fe20000010078 */
[----:B------:R-:W-:Y:S01]  /*0ca0*/  SHF.L.U32 R63, R22, 0x10, RZ ;  /* 0x00000010163f7819 */ /* 0x000fe200000006ff */
[----:B------:R-:W-:Y:S01]  /*0cb0*/  IMAD.U32 R107, R96, 0x10000, RZ ;  /* 0x00010000606b7824 */ /* 0x000fe200078e00ff */
[----:B------:R-:W-:Y:S01]  /*0cc0*/  SHF.L.U32 R61, R60, 0x10, RZ ;  /* 0x000000103c3d7819 */ /* 0x000fe200000006ff */
[----:B------:R-:W-:Y:S01]  /*0cd0*/  FMUL.FTZ R96, R62, UR4 ;  /* 0x000000043e607c20 */ /* 0x000fe20008410000 */
[----:B------:R-:W-:Y:S01]  /*0ce0*/  PRMT R98, R22, 0x7632, R98 ;  /* 0x0000763216627816 */ /* 0x000fe20000000062 */
[----:B------:R-:W-:Y:S01]  /*0cf0*/  FFMA.FTZ R99, R94, R99, R63 ;  /* 0x000000635e637223 */ /* 0x000fe2000001003f */
[----:B------:R-:W-:Y:S01]  /*0d00*/  PRMT R62, R21, 0x7632, R62 ;  /* 0x00007632153e7816 */ /* 0x000fe2000000003e */
[----:B------:R-:W-:Y:S01]  /*0d10*/  FMUL.FTZ R109, R107, UR4 ;  /* 0x000000046b6d7c20 */ /* 0x000fe20008410000 */
[----:B------:R-:W-:Y:S01]  /*0d20*/  PRMT R60, R20, 0x7632, R60 ;  /* 0x00007632143c7816 */ /* 0x000fe2000000003c */
[----:B------:R-:W-:Y:S01]  /*0d30*/  FMUL.FTZ R61, R61, UR4 ;  /* 0x000000043d3d7c20 */ /* 0x000fe20008410000 */
[----:B------:R-:W-:-:S02]  /*0d40*/  SHF.L.U32 R94, R82, 0x10, RZ ;  /* 0x00000010525e7819 */ /* 0x000fc400000006ff */
[----:B------:R-:W-:Y:S02]  /*0d50*/  SHF.L.U32 R63, R81, 0x10, RZ ;  /* 0x00000010513f7819 */ /* 0x000fe400000006ff */
[----:B------:R-:W-:Y:S02]  /*0d60*/  SHF.L.U32 R118, R80, 0x10, RZ ;  /* 0x0000001050767819 */ /* 0x000fe400000006ff */
[----:B------:R-:W-:Y:S02]  /*0d70*/  SHF.L.U32 R98, R98, 0x10, RZ ;  /* 0x0000001062627819 */ /* 0x000fe400000006ff */
[----:B------:R-:W-:Y:S02]  /*0d80*/  SHF.L.U32 R107, R62, 0x10, RZ ;  /* 0x000000103e6b7819 */ /* 0x000fe400000006ff */
[----:B------:R-:W-:Y:S01]  /*0d90*/  SHF.L.U32 R60, R60, 0x10, RZ ;  /* 0x000000103c3c7819 */ /* 0x000fe200000006ff */
[----:B------:R-:W-:Y:S02]  /*0da0*/  FFMA.FTZ R98, R109, R118, R98 ;  /* 0x000000766d627223 */ /* 0x000fe40000010062 */
[----:B------:R-:W-:Y:S01]  /*0db0*/  FFMA.FTZ R96, R96, R63, R107 ;  /* 0x0000003f60607223 */ /* 0x000fe2000001006b */
[----:B------:R-:W-:Y:S01]  /*0dc0*/  F2FP.BF16.F32.PACK_AB R63, R100, R101 ;  /* 0x00000065643f723e */ /* 0x000fe200000010ff */
[----:B------:R-:W-:Y:S01]  /*0dd0*/  FFMA.FTZ R94, R61, R94, R60 ;  /* 0x0000005e3d5e7223 */ /* 0x000fe2000001003c */
[----:B------:R-:W-:-:S02]  /*0de0*/  F2FP.BF16.F32.PACK_AB R62, R98, R99 ;  /* 0x00000063623e723e */ /* 0x000fc400000010ff */
[----:B------:R-:W-:Y:S02]  /*0df0*/  F2FP.BF16.F32.PACK_AB R61, R96, R97 ;  /* 0x00000061603d723e */ /* 0x000fe400000010ff */
[----:B------:R-:W-:Y:S01]  /*0e00*/  F2FP.BF16.F32.PACK_AB R60, R94, R83 ;  /* 0x000000535e3c723e */ /* 0x000fe200000010ff */
[----:B------:R-:W-:Y:S06]  /*0e10*/  BRA `(.L_x_94) ;  /* 0x0000000000a07947 */ /* 0x000fec0003800000 */
.L_x_93:
[----:B-----5:R-:W-:Y:S01]  /*0e20*/  PRMT R94, R60, 0x7632, R94 ;  /* 0x000076323c5e7816 */ /* 0x020fe2000000005e */
[----:B------:R-:W-:Y:S01]  /*0e30*/  IMAD.U32 R107, R80, 0x10000, RZ ;  /* 0x00010000506b7824 */ /* 0x000fe200078e00ff */
[----:B------:R-:W-:Y:S02]  /*0e40*/  SHF.L.U32 R83, R60, 0x10, RZ ;  /* 0x000000103c537819 */ /* 0x000fe400000006ff */
[C---:B------:R-:W-:Y:S02]  /*0e50*/  PRMT R60, R61.reuse, 0x7632, R60 ;  /* 0x000076323d3c7816 */ /* 0x040fe4000000003c */
[----:B------:R-:W-:Y:S01]  /*0e60*/  SHF.L.U32 R61, R61, 0x10, RZ ;  /* 0x000000103d3d7819 */ /* 0x000fe200000006ff */
[----:B------:R-:W-:Y:S01]  /*0e70*/  FMUL.FTZ R83, R83, UR4 ;  /* 0x0000000453537c20 */ /* 0x000fe20008410000 */
[C---:B------:R-:W-:Y:S02]  /*0e80*/  SHF.L.U32 R97, R62.reuse, 0x10, RZ ;  /* 0x000000103e617819 */ /* 0x040fe400000006ff */
[C---:B------:R-:W-:Y:S01]  /*0e90*/  PRMT R109, R63.reuse, 0x7632, R109 ;  /* 0x000076323f6d7816 */ /* 0x040fe2000000006d */
[----:B------:R-:W-:Y:S01]  /*0ea0*/  IMAD.U32 R63, R63, 0x10000, RZ ;  /* 0x000100003f3f7824 */ /* 0x000fe200078e00ff */
[----:B------:R-:W-:Y:S01]  /*0eb0*/  PRMT R98, R62, 0x7632, R98 ;  /* 0x000076323e627816 */ /* 0x000fe20000000062 */
[----:B------:R-:W-:Y:S01]  /*0ec0*/  FMUL.FTZ R61, R61, UR4 ;  /* 0x000000043d3d7c20 */ /* 0x000fe20008410000 */
[----:B------:R-:W-:Y:S01]  /*0ed0*/  SHF.L.U32 R96, R49, 0x10, RZ ;  /* 0x0000001031607819 */ /* 0x000fe200000006ff */
[----:B------:R-:W-:Y:S01]  /*0ee0*/  FMUL.FTZ R99, R97, UR4 ;  /* 0x0000000461637c20 */ /* 0x000fe20008410000 */
[----:B------:R-:W-:Y:S01]  /*0ef0*/  SHF.L.U32 R100, R50, 0x10, RZ ;  /* 0x0000001032647819 */ /* 0x000fe200000006ff */
[----:B------:R-:W-:Y:S01]  /*0f00*/  FMUL.FTZ R63, R63, UR4 ;  /* 0x000000043f3f7c20 */ /* 0x000fe20008410000 */
[----:B------:R-:W-:Y:S01]  /*0f10*/  SHF.L.U32 R118, R51, 0x10, RZ ;  /* 0x0000001033767819 */ /* 0x000fe200000006ff */
[----:B------:R-:W-:Y:S01]  /*0f20*/  FMUL.FTZ R97, R61, R96 ;  /* 0x000000603d617220 */ /* 0x000fe20000410000 */
[----:B------:R-:W-:Y:S01]  /*0f30*/  SHF.L.U32 R109, R109, 0x10, RZ ;  /* 0x000000106d6d7819 */ /* 0x000fe200000006ff */
[----:B------:R-:W-:Y:S01]  /*0f40*/  FMUL.FTZ R99, R99, R100 ;  /* 0x0000006463637220 */ /* 0x000fe20000410000 */
[----:B------:R-:W-:Y:S01]  /*0f50*/  SHF.L.U32 R98, R98, 0x10, RZ ;  /* 0x0000001062627819 */ /* 0x000fe200000006ff */
[----:B------:R-:W-:Y:S01]  /*0f60*/  FMUL.FTZ R101, R63, R118 ;  /* 0x000000763f657220 */ /* 0x000fe20000410000 */
[----:B------:R-:W-:Y:S01]  /*0f70*/  SHF.L.U32 R60, R60, 0x10, RZ ;  /* 0x000000103c3c7819 */ /* 0x000fe200000006ff */
[----:B------:R-:W-:Y:S01]  /*0f80*/  FMUL.FTZ R109, R109, UR4 ;  /* 0x000000046d6d7c20 */ /* 0x000fe20008410000 */
[----:B------:R-:W-:Y:S01]  /*0f90*/  SHF.L.U32 R94, R94, 0x10, RZ ;  /* 0x000000105e5e7819 */ /* 0x000fe200000006ff */
        /* <DEDUP_REMOVED lines=9> */
[----:B------:R-:W-:Y:S01]  /*1030*/  FMUL.FTZ R94, R94, R61 ;  /* 0x0000003d5e5e7220 */ /* 0x000fe20000410000 */
[----:B------:R-:W-:-:S02]  /*1040*/  FMUL.FTZ R96, R60, R63 ;  /* 0x0000003f3c607220 */ /* 0x000fc40000410000 */
[----:B------:R-:W-:Y:S01]  /*1050*/  FMUL.FTZ R100, R109, R100 ;  /* 0x000000646d647220 */ /* 0x000fe20000410000 */
[----:B------:R-:W-:Y:S02]  /*1060*/  F2FP.BF16.F32.PACK_AB R62, R98, R99 ;  /* 0x00000063623e723e */ /* 0x000fe400000010ff */
[----:B------:R-:W-:Y:S02]  /*1070*/  F2FP.BF16.F32.PACK_AB R61, R96, R97 ;  /* 0x00000061603d723e */ /* 0x000fe400000010ff */
[----:B------:R-:W-:Y:S02]  /*1080*/  F2FP.BF16.F32.PACK_AB R63, R100, R101 ;  /* 0x00000065643f723e */ /* 0x000fe400000010ff */
[----:B------:R-:W-:-:S07]  /*1090*/  F2FP.BF16.F32.PACK_AB R60, R94, R83 ;  /* 0x000000535e3c723e */ /* 0x000fce00000010ff */
.L_x_94:
[----:B------:R-:W0:Y:S01]  /*10a0*/  LDC.64 R118, c[0x0][0x3a8] ;  /* 0x0000ea00ff767b82 */ /* 0x000e220000000a00 */
[C---:B------:R-:W-:Y:S01]  /*10b0*/  IADD3 R107, PT, PT, R92.reuse, 0x100, RZ ;  /* 0x000001005c6b7810 */ /* 0x040fe20007ffe0ff */
[----:B0-----:R-:W-:-:S05]  /*10c0*/  IMAD.WIDE.U32 R118, R92, 0x10, R118 ;  /* 0x000000105c767825 */ /* 0x001fca00078e0076 */
[----:B------:R0:W-:Y:S02]  /*10d0*/  STG.E.128 desc[UR8][R118.64], R60 ;  /* 0x0000003c76007986 */ /* 0x0001e4000c101d08 */
.L_x_92:
[----:B------:R-:W-:Y:S05]  /*10e0*/  BSYNC.RECONVERGENT B0 ;  /* 0x0000000000007941 */ /* 0x000fea0003800200 */
.L_x_91:
[----:B------:R-:W-:Y:S01]  /*10f0*/  ISETP.GE.U32.AND P1, PT, R86, 0x200, PT ;  /* 0x000002005600780c */ /* 0x000fe20003f26070 */
[----:B------:R-:W-:-:S12]  /*1100*/  BSSY.RECONVERGENT B0, `(.L_x_95) ;  /* 0x000006c000007945 */ /* 0x000fd80003800200 */
[----:B------:R-:W-:Y:S05]  /*1110*/  @!P1 BRA `(.L_x_96) ;  /* 0x0000000400a89947 */ /* 0x000fea0003800000 */
[----:B------:R-:W-:Y:S01]  /*1120*/  ISETP.NE.U32.AND P0, PT, RZ, UR10, PT ;  /* 0x0000000aff007c0c */ /* 0x000fe2000bf05070 */
[----:B0-----:R-:W0:Y:S03]  /*1130*/  LDC.64 R60, c[0x0][0x390] ;  /* 0x0000e400ff3c7b82 */ /* 0x001e260000000a00 */
[----:B------:R-:W-:-:S13]  /*1140*/  ISETP.NE.AND.EX P0, PT, RZ, UR11, PT, P0 ;  /* 0x0000000bff007c0c */ /* 0x000fda000bf05300 */
[----:B------:R-:W1:Y:S01]  /*1150*/  @P0 LDC.64 R102, c[0x0][0x3a0] ;  /* 0x0000e800ff660b82 */ /* 0x000e620000000a00 */
[----:B0-----:R-:W-:-:S06]  /*1160*/  IMAD.WIDE.U32 R60, R107, 0x10, R60 ;  /* 0x000000106b3c7825 */ /* 0x001fcc00078e003c */
[----:B------:R-:W5:Y:S01]  /*1170*/  LDG.E.128 R60, desc[UR8][R60.64] ;  /* 0x000000083c3c7981 */ /* 0x000f62000c1e1d00 */
[----:B-1----:R-:W-:-:S05]  /*1180*/  @P0 IMAD.WIDE.U32 R102, R107, 0x10, R102 ;  /* 0x000000106b660825 */ /* 0x002fca00078e0066 */
[----:B------:R0:W5:Y:S01]  /*1190*/  @P0 LDG.E.128 R20, desc[UR8][R102.64] ;  /* 0x0000000866140981 */ /* 0x000162000c1e1d00 */
[----:B------:R-:W-:Y:S05]  /*11a0*/  @!P0 BRA `(.L_x_97) ;  /* 0x0000000000d48947 */ /* 0x000fea0003800000 */
[----:B-----5:R-:W-:Y:S01]  /*11b0*/  IMAD.U32 R85, R60, 0x10000, RZ ;  /* 0x000100003c557824 */ /* 0x020fe200078e00ff */
[----:B0-----:R-:W-:Y:S01]  /*11c0*/  SHF.L.U32 R102, R36, 0x10, RZ ;  /* 0x0000001024667819 */ /* 0x001fe200000006ff */
[----:B------:R-:W-:Y:S01]  /*11d0*/  IMAD.U32 R118, R39, 0x10000, RZ ;  /* 0x0001000027767824 */ /* 0x000fe200078e00ff */
[----:B------:R-:W-:Y:S01]  /*11e0*/  SHF.L.U32 R104, R20, 0x10, RZ ;  /* 0x0000001014687819 */ /* 0x000fe200000006ff */
[----:B------:R-:W-:Y:S01]  /*11f0*/  FMUL.FTZ R85, R85, UR4 ;  /* 0x0000000455557c20 */ /* 0x000fe20008410000 */
[----:B------:R-:W-:Y:S02]  /*1200*/  SHF.L.U32 R87, R61, 0x10, RZ ;  /* 0x000000103d577819 */ /* 0x000fe400000006ff */
[----:B------:R-:W-:Y:S01]  /*1210*/  PRMT R61, R62, 0x7632, R61 ;  /* 0x000076323e3d7816 */ /* 0x000fe2000000003d */
[----:B------:R-:W-:Y:S01]  /*1220*/  FFMA.FTZ R85, R85, R102, R104 ;  /* 0x0000006655557223 */ /* 0x000fe20000010068 */
[----:B------:R-:W-:Y:S01]  /*1230*/  SHF.L.U32 R89, R63, 0x10, RZ ;  /* 0x000000103f597819 */ /* 0x000fe200000006ff */
[----:B------:R-:W-:Y:S01]  /*1240*/  FMUL.FTZ R87, R87, UR4 ;  /* 0x0000000457577c20 */ /* 0x000fe20008410000 */
[----:B------:R-:W-:-:S02]  /*1250*/  PRMT R103, R63, 0x7632, R103 ;  /* 0x000076323f677816 */ /* 0x000fc40000000067 */
[----:B------:R-:W-:Y:S01]  /*1260*/  PRMT R63, R22, 0x7632, R63 ;  /* 0x00007632163f7816 */ /* 0x000fe2000000003f */
[----:B------:R-:W-:Y:S01]  /*1270*/  FMUL.FTZ R89, R89, UR4 ;  /* 0x0000000459597c20 */ /* 0x000fe20008410000 */
[----:B------:R-:W-:Y:S02]  /*1280*/  SHF.L.U32 R102, R61, 0x10, RZ ;  /* 0x000000103d667819 */ /* 0x000fe400000006ff */
[----:B------:R-:W-:Y:S02]  /*1290*/  SHF.L.U32 R106, R37, 0x10, RZ ;  /* 0x00000010256a7819 */ /* 0x000fe400000006ff */
[----:B------:R-:W-:Y:S01]  /*12a0*/  SHF.L.U32 R108, R21, 0x10, RZ ;  /* 0x00000010156c7819 */ /* 0x000fe200000006ff */
[----:B------:R-:W-:Y:S01]  /*12b0*/  FMUL.FTZ R102, R102, UR4 ;  /* 0x0000000466667c20 */ /* 0x000fe20008410000 */
[----:B------:R-:W-:Y:S02]  /*12c0*/  SHF.L.U32 R103, R103, 0x10, RZ ;  /* 0x0000001067677819 */ /* 0x000fe400000006ff */
[----:B------:R-:W-:Y:S01]  /*12d0*/  SHF.L.U32 R109, R76, 0x10, RZ ;  /* 0x000000104c6d7819 */ /* 0x000fe200000006ff */
[----:B------:R-:W-:Y:S01]  /*12e0*/  FFMA.FTZ R87, R87, R106, R108 ;  /* 0x0000006a57577223 */ /* 0x000fe2000001006c */
[----:B------:R-:W-:Y:S01]  /*12f0*/  SHF.L.U32 R111, R63, 0x10, RZ ;  /* 0x000000103f6f7819 */ /* 0x000fe200000006ff */
[----:B------:R-:W-:Y:S01]  /*1300*/  FMUL.FTZ R108, R103, UR4 ;  /* 0x00000004676c7c20 */ /* 0x000fe20008410000 */
[----:B------:R-:W-:-:S02]  /*1310*/  PRMT R63, R61, 0x7632, R63 ;  /* 0x000076323d3f7816 */ /* 0x000fc4000000003f */
[C---:B------:R-:W-:Y:S01]  /*1320*/  SHF.L.U32 R120, R23.reuse, 0x10, RZ ;  /* 0x0000001017787819 */ /* 0x040fe200000006ff */
[----:B------:R-:W-:Y:S01]  /*1330*/  FFMA.FTZ R106, R102, R109, R111 ;  /* 0x0000006d666a7223 */ /* 0x000fe2000001006f */
[----:B------:R-:W-:Y:S02]  /*1340*/  PRMT R60, R60, 0x7632, R60 ;  /* 0x000076323c3c7816 */ /* 0x000fe4000000003c */
[----:B------:R-:W-:Y:S01]  /*1350*/  PRMT R104, R23, 0x7632, R104 ;  /* 0x0000763217687816 */ /* 0x000fe20000000068 */
[----:B------:R-:W-:Y:S01]  /*1360*/  FFMA.FTZ R89, R89, R118, R120 ;  /* 0x0000007659597223 */ /* 0x000fe20000010078 */
[----:B------:R-:W-:Y:S02]  /*1370*/  SHF.L.U32 R103, R62, 0x10, RZ ;  /* 0x000000103e677819 */ /* 0x000fe400000006ff */
[----:B------:R-:W-:Y:S01]  /*1380*/  PRMT R61, R20, 0x7632, R61 ;  /* 0x00007632143d7816 */ /* 0x000fe2000000003d */
[----:B------:R-:W-:Y:S01]  /*1390*/  IMAD.U32 R115, R104, 0x10000, RZ ;  /* 0x0001000068737824 */ /* 0x000fe200078e00ff */
[----:B------:R-:W-:Y:S01]  /*13a0*/  PRMT R62, R21, 0x7632, R62 ;  /* 0x00007632153e7816 */ /* 0x000fe2000000003e */
[----:B------:R-:W-:Y:S01]  /*13b0*/  FMUL.FTZ R103, R103, UR4 ;  /* 0x0000000467677c20 */ /* 0x000fe20008410000 */
[----:B------:R-:W-:Y:S01]  /*13c0*/  SHF.L.U32 R102, R63, 0x10, RZ ;  /* 0x000000103f667819 */ /* 0x000fe200000006ff */
[----:B------:R-:W-:Y:S01]  /*13d0*/  IMAD.U32 R63, R61, 0x10000, RZ ;  /* 0x000100003d3f7824 */ /* 0x000fe200078e00ff */
[----:B------:R-:W-:-:S02]  /*13e0*/  SHF.L.U32 R60, R60, 0x10, RZ ;  /* 0x000000103c3c7819 */ /* 0x000fc400000006ff */
[----:B------:R-:W-:Y:S01]  /*13f0*/  SHF.L.U32 R104, R38, 0x10, RZ ;  /* 0x0000001026687819 */ /* 0x000fe200000006ff */
[----:B------:R-:W-:Y:S01]  /*1400*/  FMUL.FTZ R102, R102, UR4 ;  /* 0x0000000466667c20 */ /* 0x000fe20008410000 */
[----:B------:R-:W-:Y:S01]  /*1410*/  SHF.L.U32 R118, R22, 0x10, RZ ;  /* 0x0000001016767819 */ /* 0x000fe200000006ff */
[----:B------:R-:W-:Y:S01]  /*1420*/  FMUL.FTZ R60, R60, UR4 ;  /* 0x000000043c3c7c20 */ /* 0x000fe20008410000 */
[----:B------:R-:W-:Y:S02]  /*1430*/  SHF.L.U32 R109, R77, 0x10, RZ ;  /* 0x000000104d6d7819 */ /* 0x000fe400000006ff */
[----:B------:R-:W-:Y:S01]  /*1440*/  SHF.L.U32 R111, R62, 0x10, RZ ;  /* 0x000000103e6f7819 */ /* 0x000fe200000006ff */
[----:B------:R-:W-:Y:S01]  /*1450*/  FFMA.FTZ R103, R103, R104, R118 ;  /* 0x0000006867677223 */ /* 0x000fe20000010076 */
[----:B------:R-:W-:Y:S02]  /*1460*/  SHF.L.U32 R113, R75, 0x10, RZ ;  /* 0x000000104b717819 */ /* 0x000fe400000006ff */
[----:B------:R-:W-:Y:S01]  /*1470*/  SHF.L.U32 R61, R78, 0x10, RZ ;  /* 0x000000104e3d7819 */ /* 0x000fe200000006ff */
[----:B------:R-:W-:Y:S01]  /*1480*/  FFMA.FTZ R104, R102, R109, R111 ;  /* 0x0000006d66687223 */ /* 0x000fe2000001006f */
[----:B------:R-:W-:Y:S01]  /*1490*/  F2FP.BF16.F32.PACK_AB R62, R106, R103 ;  /* 0x000000676a3e723e */ /* 0x000fe200000010ff */
[----:B------:R-:W-:-:S02]  /*14a0*/  FFMA.FTZ R108, R108, R113, R115 ;  /* 0x000000716c6c7223 */ /* 0x000fc40000010073 */
[----:B------:R-:W-:Y:S01]  /*14b0*/  FFMA.FTZ R102, R60, R61, R63 ;  /* 0x0000003d3c667223 */ /* 0x000fe2000001003f */
[----:B------:R-:W-:Y:S02]  /*14c0*/  F2FP.BF16.F32.PACK_AB R61, R104, R87 ;  /* 0x00000057683d723e */ /* 0x000fe400000010ff */
[----:B------:R-:W-:Y:S02]  /*14d0*/  F2FP.BF16.F32.PACK_AB R63, R108, R89 ;  /* 0x000000596c3f723e */ /* 0x000fe400000010ff */
[----:B------:R-:W-:Y:S01]  /*14e0*/  F2FP.BF16.F32.PACK_AB R60, R102, R85 ;  /* 0x00000055663c723e */ /* 0x000fe200000010ff */
[----:B------:R-:W-:Y:S06]  /*14f0*/  BRA `(.L_x_98) ;  /* 0x0000000000a07947 */ /* 0x000fec0003800000 */
.L_x_97:
[----:B-----5:R-:W-:Y:S02]  /*1500*/  SHF.L.U32 R89, R62, 0x10, RZ ;  /* 0x000000103e597819 */ /* 0x020fe400000006ff */
[----:B------:R-:W-:Y:S02]  /*1510*/  PRMT R108, R63, 0x7632, R108 ;  /* 0x000076323f6c7816 */ /* 0x000fe4000000006c */
[C---:B0-----:R-:W-:Y:S01]  /*1520*/  PRMT R102, R60.reuse, 0x7632, R102 ;  /* 0x000076323c667816 */ /* 0x041fe20000000066 */
[----:B------:R-:W-:Y:S01]  /*1530*/  FMUL.FTZ R89, R89, UR4 ;  /* 0x0000000459597c20 */ /* 0x000fe20008410000 */
[----:B------:R-:W-:Y:S01]  /*1540*/  SHF.L.U32 R85, R60, 0x10, RZ ;  /* 0x000000103c557819 */ /* 0x000fe200000006ff */
[----:B------:R-:W-:Y:S01]  /*1550*/  IMAD.U32 R108, R108, 0x10000, RZ ;  /* 0x000100006c6c7824 */ /* 0x000fe200078e00ff */
[----:B------:R-:W-:Y:S02]  /*1560*/  SHF.L.U32 R63, R63, 0x10, RZ ;  /* 0x000000103f3f7819 */ /* 0x000fe400000006ff */
[----:B------:R-:W-:Y:S01]  /*1570*/  PRMT R60, R61, 0x7632, R60 ;  /* 0x000076323d3c7816 */ /* 0x000fe2000000003c */
[----:B------:R-:W-:Y:S01]  /*1580*/  FMUL.FTZ R85, R85, UR4 ;  /* 0x0000000455557c20 */ /* 0x000fe20008410000 */
[----:B------:R-:W-:Y:S01]  /*1590*/  SHF.L.U32 R87, R61, 0x10, RZ ;  /* 0x000000103d577819 */ /* 0x000fe200000006ff */
[----:B------:R-:W-:Y:S01]  /*15a0*/  FMUL.FTZ R63, R63, UR4 ;  /* 0x000000043f3f7c20 */ /* 0x000fe20008410000 */
[----:B------:R-:W-:Y:S01]  /*15b0*/  PRMT R61, R62, 0x7632, R61 ;  /* 0x000076323e3d7816 */ /* 0x000fe2000000003d */
[----:B------:R-:W-:Y:S01]  /*15c0*/  IMAD.U32 R62, R36, 0x10000, RZ ;  /* 0x00010000243e7824 */ /* 0x000fe200078e00ff */
        /* <DEDUP_REMOVED lines=27> */
.L_x_98:
[----:B------:R-:W0:Y:S02]  /*1780*/  LDC.64 R118, c[0x0][0x3a8] ;  /* 0x0000ea00ff767b82 */ /* 0x000e240000000a00 */
[C---:B0-----:R-:W-:Y:S01]  /*1790*/  IMAD.WIDE.U32 R118, R107.reuse, 0x10, R118 ;  /* 0x000000106b767825 */ /* 0x041fe200078e0076 */
[----:B------:R-:W-:-:S04]  /*17a0*/  IADD3 R107, PT, PT, R107, 0x100, RZ ;  /* 0x000001006b6b7810 */ /* 0x000fc80007ffe0ff */
[----:B------:R1:W-:Y:S03]  /*17b0*/  STG.E.128 desc[UR8][R118.64], R60 ;  /* 0x0000003c76007986 */ /* 0x0003e6000c101d08 */
.L_x_96:
[----:B------:R-:W-:Y:S05]  /*17c0*/  BSYNC.RECONVERGENT B0 ;  /* 0x0000000000007941 */ /* 0x000fea0003800200 */
.L_x_95:
[----:B------:R-:W-:Y:S01]  /*17d0*/  ISETP.GE.U32.AND P3, PT, R86, 0x300, PT ;  /* 0x000003005600780c */ /* 0x000fe20003f66070 */
[----:B------:R-:W-:-:S12]  /*17e0*/  BSSY.RECONVERGENT B0, `(.L_x_99) ;  /* 0x000006b000007945 */ /* 0x000fd80003800200 */
[----:B------:R-:W-:Y:S05]  /*17f0*/  @!P3 BRA `(.L_x_100) ;  /* 0x0000000400a4b947 */ /* 0x000fea0003800000 */
[----:B------:R-:W-:Y:S01]  /*1800*/  ISETP.NE.U32.AND P0, PT, RZ, UR10, PT ;  /* 0x0000000aff007c0c */ /* 0x000fe2000bf05070 */
[----:B01----:R-:W0:Y:S03]  /*1810*/  LDC.64 R60, c[0x0][0x390] ;  /* 0x0000e400ff3c7b82 */ /* 0x003e260000000a00 */
[----:B------:R-:W-:-:S13]  /*1820*/  ISETP.NE.AND.EX P0, PT, RZ, UR11, PT, P0 ;  /* 0x0000000bff007c0c */ /* 0x000fda000bf05300 */
[----:B------:R-:W1:Y:S01]  /*1830*/  @P0 LDC.64 R110, c[0x0][0x3a0] ;  /* 0x0000e800ff6e0b82 */ /* 0x000e620000000a00 */
[----:B0-----:R-:W-:-:S06]  /*1840*/  IMAD.WIDE.U32 R60, R107, 0x10, R60 ;  /* 0x000000106b3c7825 */ /* 0x001fcc00078e003c */
[----:B------:R-:W5:Y:S01]  /*1850*/  LDG.E.128 R60, desc[UR8][R60.64] ;  /* 0x000000083c3c7981 */ /* 0x000f62000c1e1d00 */
[----:B-1----:R-:W-:-:S05]  /*1860*/  @P0 IMAD.WIDE.U32 R110, R107, 0x10, R110 ;  /* 0x000000106b6e0825 */ /* 0x002fca00078e006e */
[----:B------:R0:W5:Y:S01]  /*1870*/  @P0 LDG.E.128 R20, desc[UR8][R110.64] ;  /* 0x000000086e140981 */ /* 0x000162000c1e1d00 */
[----:B------:R-:W-:Y:S05]  /*1880*/  @!P0 BRA `(.L_x_101) ;  /* 0x0000000000d48947 */ /* 0x000fea0003800000 */
[----:B-----5:R-:W-:Y:S01]  /*1890*/  SHF.L.U32 R91, R60, 0x10, RZ ;  /* 0x000000103c5b7819 */ /* 0x020fe200000006ff */
[----:B0-----:R-:W-:Y:S01]  /*18a0*/  IMAD.U32 R110, R24, 0x10000, RZ ;  /* 0x00010000186e7824 */ /* 0x001fe200078e00ff */
[----:B------:R-:W-:Y:S01]  /*18b0*/  SHF.L.U32 R93, R61, 0x10, RZ ;  /* 0x000000103d5d7819 */ /* 0x000fe200000006ff */
[----:B------:R-:W-:Y:S01]  /*18c0*/  IMAD.U32 R120, R23, 0x10000, RZ ;  /* 0x0001000017787824 */ /* 0x000fe200078e00ff */
[----:B------:R-:W-:Y:S01]  /*18d0*/  SHF.L.U32 R95, R63, 0x10, RZ ;  /* 0x000000103f5f7819 */ /* 0x000fe200000006ff */
[----:B------:R-:W-:Y:S01]  /*18e0*/  FMUL.FTZ R91, R91, UR4 ;  /* 0x000000045b5b7c20 */ /* 0x000fe20008410000 */
[----:B------:R-:W-:Y:S01]  /*18f0*/  PRMT R61, R62, 0x7632, R61 ;  /* 0x000076323e3d7816 */ /* 0x000fe2000000003d */
[----:B------:R-:W-:Y:S01]  /*1900*/  FMUL.FTZ R93, R93, UR4 ;  /* 0x000000045d5d7c20 */ /* 0x000fe20008410000 */
[----:B------:R-:W-:Y:S01]  /*1910*/  SHF.L.U32 R116, R20, 0x10, RZ ;  /* 0x0000001014747819 */ /* 0x000fe200000006ff */
[----:B------:R-:W-:Y:S01]  /*1920*/  FMUL.FTZ R95, R95, UR4 ;  /* 0x000000045f5f7c20 */ /* 0x000fe20008410000 */
[----:B------:R-:W-:-:S02]  /*1930*/  SHF.L.U32 R112, R25, 0x10, RZ ;  /* 0x0000001019707819 */ /* 0x000fc400000006ff */
[----:B------:R-:W-:Y:S01]  /*1940*/  SHF.L.U32 R118, R21, 0x10, RZ ;  /* 0x0000001015767819 */ /* 0x000fe200000006ff */
[----:B------:R-:W-:Y:S01]  /*1950*/  FFMA.FTZ R91, R91, R110, R116 ;  /* 0x0000006e5b5b7223 */ /* 0x000fe20000010074 */
[----:B------:R-:W-:Y:S02]  /*1960*/  SHF.L.U32 R114, R27, 0x10, RZ ;  /* 0x000000101b727819 */ /* 0x000fe400000006ff */
[----:B------:R-:W-:Y:S01]  /*1970*/  PRMT R109, R63, 0x7632, R109 ;  /* 0x000076323f6d7816 */ /* 0x000fe2000000006d */
[----:B------:R-:W-:Y:S01]  /*1980*/  FFMA.FTZ R93, R93, R112, R118 ;  /* 0x000000705d5d7223 */ /* 0x000fe20000010076 */
[----:B------:R-:W-:Y:S01]  /*1990*/  PRMT R63, R22, 0x7632, R63 ;  /* 0x00007632163f7816 */ /* 0x000fe2000000003f */
[----:B------:R-:W-:Y:S01]  /*19a0*/  FFMA.FTZ R95, R95, R114, R120 ;  /* 0x000000725f5f7223 */ /* 0x000fe20000010078 */
[----:B------:R-:W-:Y:S02]  /*19b0*/  SHF.L.U32 R105, R61, 0x10, RZ ;  /* 0x000000103d697819 */ /* 0x000fe400000006ff */
[----:B------:R-:W-:-:S02]  /*19c0*/  SHF.L.U32 R114, R71, 0x10, RZ ;  /* 0x0000001047727819 */ /* 0x000fc400000006ff */
[----:B------:R-:W-:Y:S01]  /*19d0*/  PRMT R110, R23, 0x7632, R110 ;  /* 0x00007632176e7816 */ /* 0x000fe2000000006e */
[----:B------:R-:W-:Y:S01]  /*19e0*/  FMUL.FTZ R105, R105, UR4 ;  /* 0x0000000469697c20 */ /* 0x000fe20008410000 */
[----:B------:R-:W-:Y:S02]  /*19f0*/  SHF.L.U32 R109, R109, 0x10, RZ ;  /* 0x000000106d6d7819 */ /* 0x000fe400000006ff */
[----:B------:R-:W-:Y:S02]  /*1a00*/  SHF.L.U32 R112, R63, 0x10, RZ ;  /* 0x000000103f707819 */ /* 0x000fe400000006ff */
[----:B------:R-:W-:Y:S01]  /*1a10*/  PRMT R60, R60, 0x7632, R60 ;  /* 0x000076323c3c7816 */ /* 0x000fe2000000003c */
[----:B------:R-:W-:Y:S01]  /*1a20*/  FMUL.FTZ R109, R109, UR4 ;  /* 0x000000046d6d7c20 */ /* 0x000fe20008410000 */
[----:B------:R-:W-:Y:S01]  /*1a30*/  PRMT R63, R61, 0x7632, R63 ;  /* 0x000076323d3f7816 */ /* 0x000fe2000000003f */
[----:B------:R-:W-:Y:S01]  /*1a40*/  FFMA.FTZ R114, R105, R114, R112 ;  /* 0x0000007269727223 */ /* 0x000fe20000010070 */
[----:B------:R-:W-:-:S02]  /*1a50*/  SHF.L.U32 R116, R70, 0x10, RZ ;  /* 0x0000001046747819 */ /* 0x000fc400000006ff */
[----:B------:R-:W-:Y:S01]  /*1a60*/  SHF.L.U32 R118, R110, 0x10, RZ ;  /* 0x000000106e767819 */ /* 0x000fe200000006ff */
[----:B------:R-:W-:Y:S01]  /*1a70*/  IMAD.U32 R110, R62, 0x10000, RZ ;  /* 0x000100003e6e7824 */ /* 0x000fe200078e00ff */
[----:B------:R-:W-:Y:S02]  /*1a80*/  PRMT R61, R20, 0x7632, R61 ;  /* 0x00007632143d7816 */ /* 0x000fe4000000003d */
[----:B------:R-:W-:Y:S01]  /*1a90*/  PRMT R62, R21, 0x7632, R62 ;  /* 0x00007632153e7816 */ /* 0x000fe2000000003e */
[----:B------:R-:W-:Y:S01]  /*1aa0*/  FFMA.FTZ R116, R109, R116, R118 ;  /* 0x000000746d747223 */ /* 0x000fe20000010076 */
[----:B------:R-:W-:Y:S01]  /*1ab0*/  SHF.L.U32 R105, R63, 0x10, RZ ;  /* 0x000000103f697819 */ /* 0x000fe200000006ff */
[----:B------:R-:W-:Y:S01]  /*1ac0*/  FMUL.FTZ R110, R110, UR4 ;  /* 0x000000046e6e7c20 */ /* 0x000fe20008410000 */
[----:B------:R-:W-:Y:S01]  /*1ad0*/  SHF.L.U32 R60, R60, 0x10, RZ ;  /* 0x000000103c3c7819 */ /* 0x000fe200000006ff */
[----:B------:R-:W-:Y:S01]  /*1ae0*/  IMAD.U32 R111, R62, 0x10000, RZ ;  /* 0x000100003e6f7824 */ /* 0x000fe200078e00ff */
[----:B------:R-:W-:Y:S01]  /*1af0*/  SHF.L.U32 R113, R26, 0x10, RZ ;  /* 0x000000101a717819 */ /* 0x000fe200000006ff */
[----:B------:R-:W-:Y:S01]  /*1b00*/  FMUL.FTZ R112, R105, UR4 ;  /* 0x0000000469707c20 */ /* 0x000fe20008410000 */
[----:B------:R-:W-:Y:S01]  /*1b10*/  SHF.L.U32 R115, R22, 0x10, RZ ;  /* 0x0000001016737819 */ /* 0x000fe200000006ff */
[----:B------:R-:W-:Y:S01]  /*1b20*/  FMUL.FTZ R60, R60, UR4 ;  /* 0x000000043c3c7c20 */ /* 0x000fe20008410000 */
[----:B------:R-:W-:-:S02]  /*1b30*/  SHF.L.U32 R63, R61, 0x10, RZ ;  /* 0x000000103d3f7819 */ /* 0x000fc400000006ff */
[----:B------:R-:W-:Y:S01]  /*1b40*/  SHF.L.U32 R109, R73, 0x10, RZ ;  /* 0x00000010496d7819 */ /* 0x000fe200000006ff */
[----:B------:R-:W-:Y:S01]  /*1b50*/  FFMA.FTZ R105, R110, R113, R115 ;  /* 0x000000716e697223 */ /* 0x000fe20000010073 */
[----:B------:R-:W-:-:S03]  /*1b60*/  SHF.L.U32 R61, R74, 0x10, RZ ;  /* 0x000000104a3d7819 */ /* 0x000fc600000006ff */
[----:B------:R-:W-:Y:S01]  /*1b70*/  FFMA.FTZ R112, R112, R109, R111 ;  /* 0x0000006d70707223 */ /* 0x000fe2000001006f */
[----:B------:R-:W-:Y:S01]  /*1b80*/  F2FP.BF16.F32.PACK_AB R62, R114, R105 ;  /* 0x00000069723e723e */ /* 0x000fe200000010ff */
[----:B------:R-:W-:Y:S01]  /*1b90*/  FFMA.FTZ R110, R60, R61, R63 ;  /* 0x0000003d3c6e7223 */ /* 0x000fe2000001003f */
[----:B------:R-:W-:Y:S02]  /*1ba0*/  F2FP.BF16.F32.PACK_AB R63, R116, R95 ;  /* 0x0000005f743f723e */ /* 0x000fe400000010ff */
[----:B------:R-:W-:Y:S02]  /*1bb0*/  F2FP.BF16.F32.PACK_AB R61, R112, R93 ;  /* 0x0000005d703d723e */ /* 0x000fe400000010ff */
[----:B------:R-:W-:Y:S01]  /*1bc0*/  F2FP.BF16.F32.PACK_AB R60, R110, R91 ;  /* 0x0000005b6e3c723e */ /* 0x000fe200000010ff */
[----:B------:R-:W-:Y:S06]  /*1bd0*/  BRA `(.L_x_102) ;  /* 0x0000000000a07947 */ /* 0x000fec0003800000 */
.L_x_101:
[----:B-----5:R-:W-:Y:S01]  /*1be0*/  SHF.L.U32 R95, R62, 0x10, RZ ;  /* 0x000000103e5f7819 */ /* 0x020fe200000006ff */
[----:B0-----:R-:W-:Y:S01]  /*1bf0*/  IMAD.U32 R110, R25, 0x10000, RZ ;  /* 0x00010000196e7824 */ /* 0x001fe200078e00ff */
[----:B------:R-:W-:Y:S02]  /*1c00*/  PRMT R111, R63, 0x7632, R111 ;  /* 0x000076323f6f7816 */ /* 0x000fe4000000006f */
[C---:B------:R-:W-:Y:S01]  /*1c10*/  PRMT R109, R60.reuse, 0x7632, R109 ;  /* 0x000076323c6d7816 */ /* 0x040fe2000000006d */
[----:B------:R-:W-:Y:S01]  /*1c20*/  FMUL.FTZ R95, R95, UR4 ;  /* 0x000000045f5f7c20 */ /* 0x000fe20008410000 */
[----:B------:R-:W-:Y:S02]  /*1c30*/  SHF.L.U32 R91, R60, 0x10, RZ ;  /* 0x000000103c5b7819 */ /* 0x000fe400000006ff */
[----:B------:R-:W-:Y:S02]  /*1c40*/  SHF.L.U32 R93, R61, 0x10, RZ ;  /* 0x000000103d5d7819 */ /* 0x000fe400000006ff */
[----:B------:R-:W-:Y:S01]  /*1c50*/  SHF.L.U32 R63, R63, 0x10, RZ ;  /* 0x000000103f3f7819 */ /* 0x000fe200000006ff */
[----:B------:R-:W-:Y:S01]  /*1c60*/  FMUL.FTZ R91, R91, UR4 ;  /* 0x000000045b5b7c20 */ /* 0x000fe20008410000 */
[----:B------:R-:W-:Y:S01]  /*1c70*/  PRMT R60, R61, 0x7632, R60 ;  /* 0x000076323d3c7816 */ /* 0x000fe2000000003c */
[----:B------:R-:W-:Y:S01]  /*1c80*/  FMUL.FTZ R93, R93, UR4 ;  /* 0x000000045d5d7c20 */ /* 0x000fe20008410000 */
[----:B------:R-:W-:Y:S01]  /*1c90*/  PRMT R61, R62, 0x7632, R61 ;  /* 0x000076323e3d7816 */ /* 0x000fe2000000003d */
[----:B------:R-:W-:Y:S01]  /*1ca0*/  FMUL.FTZ R63, R63, UR4 ;  /* 0x000000043f3f7c20 */ /* 0x000fe20008410000 */
[----:B------:R-:W-:Y:S01]  /*1cb0*/  SHF.L.U32 R112, R26, 0x10, RZ ;  /* 0x000000101a707819 */ /* 0x000fe200000006ff */
[----:B------:R-:W-:Y:S01]  /*1cc0*/  FMUL.FTZ R93, R93, R110 ;  /* 0x0000006e5d5d7220 */ /* 0x000fe20000410000 */
[----:B------:R-:W-:Y:S01]  /*1cd0*/  SHF.L.U32 R114, R27, 0x10, RZ ;  /* 0x000000101b727819 */ /* 0x000fe200000006ff */
[----:B------:R-:W-:Y:S01]  /*1ce0*/  IMAD.U32 R61, R61, 0x10000, RZ ;  /* 0x000100003d3d7824 */ /* 0x000fe200078e00ff */
        /* <DEDUP_REMOVED lines=23> */
.L_x_102:
[----:B------:R-:W0:Y:S02]  /*1e60*/  LDC.64 R118, c[0x0][0x3a8] ;  /* 0x0000ea00ff767b82 */ /* 0x000e240000000a00 */
[----:B0-----:R-:W-:-:S05]  /*1e70*/  IMAD.WIDE.U32 R118, R107, 0x10, R118 ;  /* 0x000000106b767825 */ /* 0x001fca00078e0076 */
[----:B------:R2:W-:Y:S02]  /*1e80*/  STG.E.128 desc[UR8][R118.64], R60 ;  /* 0x0000003c76007986 */ /* 0x0005e4000c101d08 */
.L_x_100:
[----:B------:R-:W-:Y:S05]  /*1e90*/  BSYNC.RECONVERGENT B0 ;  /* 0x0000000000007941 */ /* 0x000fea0003800200 */
.L_x_99:
[----:B012---:R-:W-:Y:S01]  /*1ea0*/  FADD.FTZ R61, RZ, R83 ;  /* 0x00000053ff3d7221 */ /* 0x007fe20000010000 */
[C---:B------:R-:W-:Y:S01]  /*1eb0*/  ISETP.GT.U32.AND P4, PT, R86.reuse, 0x1ff, PT ;  /* 0x000001ff5600780c */ /* 0x040fe20003f84070 */
[----:B------:R-:W-:Y:S01]  /*1ec0*/  BSSY.RECONVERGENT B0, `(.L_x_103) ;  /* 0x0000073000007945 */ /* 0x000fe20003800200 */
[----:B------:R-:W-:Y:S01]  /*1ed0*/  ISETP.GT.U32.AND P0, PT, R86, 0x2ff, PT ;  /* 0x000002ff5600780c */ /* 0x000fe20003f04070 */
[----:B------:R-:W-:Y:S01]  /*1ee0*/  FADD.FTZ R60, R94, R61 ;  /* 0x0000003d5e3c7221 */ /* 0x000fe20000010000 */
[----:B------:R-:W-:-:S03]  /*1ef0*/  PLOP3.LUT P5, PT, PT, PT, UP2, 0x80, 0x8 ;  /* 0x000000000008781c */ /* 0x000fc60003faf028 */
        /* <DEDUP_REMOVED lines=33> */
[----:B------:R-:W-:-:S04]  /*2110*/  FMUL.FTZ R62, R72, R111 ;  /* 0x0000006f483e7220 */ /* 0x000fc80000410000 */
[--C-:B------:R-:W-:Y:S01]  /*2120*/  FADD.FTZ R60, R83, -R62.reuse ;  /* 0x8000003e533c7221 */ /* 0x100fe20000010000 */
[--C-:B------:R-:W-:Y:S01]  /*2130*/  FADD.FTZ R111, R94, -R62.reuse ;  /* 0x8000003e5e6f7221 */ /* 0x100fe20000010000 */
[--C-:B------:R-:W-:Y:S01]  /*2140*/  FADD.FTZ R61, R97, -R62.reuse ;  /* 0x8000003e613d7221 */ /* 0x100fe20000010000 */
[--C-:B------:R-:W-:Y:S01]  /*2150*/  FADD.FTZ R63, R96, -R62.reuse ;  /* 0x8000003e603f7221 */ /* 0x100fe20000010000 */
[----:B------:R-:W-:Y:S01]  /*2160*/  FFMA.FTZ R60, R60, R60, RZ ;  /* 0x0000003c3c3c7223 */ /* 0x000fe200000100ff */
[--C-:B------:R-:W-:Y:S01]  /*2170*/  FADD.FTZ R118, R102, -R62.reuse ;  /* 0x8000003e66767221 */ /* 0x100fe20000010000 */
[----:B------:R-:W-:Y:S02]  /*2180*/  FADD.FTZ R120, R87, -R62 ;  /* 0x8000003e57787221 */ /* 0x000fe40000010000 */
[----:B------:R-:W-:-:S04]  /*2190*/  FFMA.FTZ R60, R111, R111, R60 ;  /* 0x0000006f6f3c7223 */ /* 0x000fc8000001003c */
[----:B------:R-:W-:Y:S01]  /*21a0*/  FFMA.FTZ R60, R61, R61, R60 ;  /* 0x0000003d3d3c7223 */ /* 0x000fe2000001003c */
[----:B------:R-:W-:-:S03]  /*21b0*/  FADD.FTZ R61, R99, -R62 ;  /* 0x8000003e633d7221 */ /* 0x000fc60000010000 */
        /* <DEDUP_REMOVED lines=9> */
[----:B------:R-:W-:-:S04]  /*2250*/  FADD.FTZ R63, R91, -R62 ;  /* 0x8000003e5b3f7221 */ /* 0x000fc80000010000 */
[----:B------:R-:W-:-:S05]  /*2260*/  FSEL R60, R60, RZ, P2 ;  /* 0x000000ff3c3c7208 */ /* 0x000fca0001000000 */
        /* <DEDUP_REMOVED lines=13> */
[----:B------:R-:W-:Y:S01]  /*2340*/  @P4 FFMA.FTZ R60, R118, R118, R61 ;  /* 0x00000076763c4223 */ /* 0x000fe2000001003d */
[----:B------:R-:W-:Y:S01]  /*2350*/  FADD.FTZ R118, R110, -R62 ;  /* 0x8000003e6e767221 */ /* 0x000fe20000010000 */
[----:B------:R-:W-:Y:S02]  /*2360*/  PLOP3.LUT P4, PT, PT, PT, PT, 0x8, 0x80 ;  /* 0x000000000080781c */ /* 0x000fe40003f8e170 */
        /* <DEDUP_REMOVED lines=11> */
[----:B------:R-:W-:-:S04]  /*2420*/  FFMA.FTZ R63, R120, R120, R63 ;  /* 0x00000078783f7223 */ /* 0x000fc8000001003f */
[----:B------:R-:W-:Y:S01]  /*2430*/  @P0 FFMA.FTZ R60, R118, R118, R63 ;  /* 0x00000076763c0223 */ /* 0x000fe2000001003f */
[----:B------:R-:W-:-:S04]  /*2440*/  ISETP.GT.U32.AND P0, PT, R90, 0x7, PT ;  /* 0x000000075a00780c */ /* 0x000fc80003f04070 */
[----:B------:R-:W0:Y:S09]  /*2450*/  SHFL.BFLY PT, R61, R60, 0x1, 0x1f ;  /* 0x0c201f003c3d7f89 */ /* 0x000e3200000e0000 */
[----:B------:R-:W1:Y:S01]  /*2460*/  @!P0 S2R R109, SR_CgaCtaId ;  /* 0x00000000006d8919 */ /* 0x000e620000008800 */
[----:B------:R-:W-:-:S02]  /*2470*/  @!P0 PLOP3.LUT P4, PT, P5, PT, PT, 0x80, 0x8 ;  /* 0x000000000008881c */ /* 0x000fc40002f8f070 */
[----:B------:R-:W-:Y:S01]  /*2480*/  ISETP.NE.AND P5, PT, R90, RZ, PT ;  /* 0x000000ff5a00720c */ /* 0x000fe20003fa5270 */
[----:B0-----:R-:W-:Y:S01]  /*2490*/  FADD.FTZ R61, R60, R61 ;  /* 0x0000003d3c3d7221 */ /* 0x001fe20000010000 */
[----:B------:R-:W-:-:S04]  /*24a0*/  @!P0 MOV R60, 0x400 ;  /* 0x00000400003c8802 */ /* 0x000fc80000000f00 */
[----:B------:R-:W0:Y:S01]  /*24b0*/  SHFL.BFLY PT, R118, R61, 0x2, 0x1f ;  /* 0x0c401f003d767f89 */ /* 0x000e2200000e0000 */
[----:B-1----:R-:W-:-:S04]  /*24c0*/  @!P0 LEA R109, R109, R60, 0x18 ;  /* 0x0000003c6d6d8211 */ /* 0x002fc800078ec0ff */
[----:B------:R-:W-:-:S04]  /*24d0*/  @P4 IADD3 R109, PT, PT, R109, 0x40, RZ ;  /* 0x000000406d6d4810 */ /* 0x000fc80007ffe0ff */
[----:B------:R-:W-:Y:S01]  /*24e0*/  @!P0 LEA R111, R90, R109, 0x3 ;  /* 0x0000006d5a6f8211 */ /* 0x000fe200078e18ff */
[----:B0-----:R-:W-:Y:S01]  /*24f0*/  FADD.FTZ R118, R61, R118 ;  /* 0x000000763d767221 */ /* 0x001fe20000010000 */
[----:B------:R-:W-:-:S04]  /*2500*/  CS2R R60, SRZ ;  /* 0x00000000003c7805 */ /* 0x000fc8000001ff00 */
        /* <DEDUP_REMOVED lines=14> */
.L_x_104:
[----:B------:R-:W-:Y:S05]  /*25f0*/  BSYNC.RECONVERGENT B0 ;  /* 0x0000000000007941 */ /* 0x000fea0003800200 */
.L_x_103:
[----:B------:R-:W-:Y:S01]  /*2600*/  BAR.SYNC.DEFER_BLOCKING 0x0 ;  /* 0x0000000000007b1d */ /* 0x000fe20000010000 */
[----:B------:R-:W-:Y:S01]  /*2610*/  HFMA2 R109, -RZ, RZ, 0, 0 ;  /* 0x00000000ff6d7431 */ /* 0x000fe200000001ff */
[----:B------:R-:W-:-:S04]  /*2620*/  ISETP.NE.AND P4, PT, R0, RZ, PT ;  /* 0x000000ff0000720c */ /* 0x000fc80003f85270 */
[----:B------:R-:W-:Y:S01]  /*2630*/  BSSY.RECONVERGENT B0, `(.L_x_105) ;  /* 0x0000077000007945 */ /* 0x000fe20003800200 */
[----:B------:R-:W-:-:S05]  /*2640*/  @!P0 IMAD.MOV.U32 R109, RZ, RZ, R2 ;  /* 0x000000ffff6d8224 */ /* 0x000fca00078e0002 */
[----:B0-----:R-:W0:Y:S01]  /*2650*/  SHFL.DOWN PT, R62, R109, 0x4, 0x1f ;  /* 0x08801f006d3e7f89 */ /* 0x001e2200000e0000 */
[----:B------:R-:W-:-:S03]  /*2660*/  I2FP.F32.S32 R117, R109 ;  /* 0x0000006d00757245 */ /* 0x000fc60000201400 */
[----:B------:R-:W1:Y:S01]  /*2670*/  @!P0 LDS.64 R60, [R111] ;  /* 0x000000006f3c8984 */ /* 0x000e620000000a00 */
[----:B------:R-:W-:Y:S02]  /*2680*/  ISETP.NE.AND P0, PT, RZ, UR12, PT ;  /* 0x0000000cff007c0c */ /* 0x000fe4000bf05270 */
[----:B0-----:R-:W-:Y:S02]  /*2690*/  I2FP.F32.S32 R107, R62 ;  /* 0x0000003e006b7245 */ /* 0x001fe40000201400 */
[----:B------:R-:W-:-:S05]  /*26a0*/  IADD3 R63, PT, PT, R62, R109, RZ ;  /* 0x0000006d3e3f7210 */ /* 0x000fca0007ffe0ff */
[----:B------:R-:W-:Y:S04]  /*26b0*/  SHFL.DOWN PT, R118, R63, 0x2, 0x1f ;  /* 0x08401f003f767f89 */ /* 0x000fe800000e0000 */
[----:B-1----:R-:W0:Y:S04]  /*26c0*/  SHFL.DOWN PT, R113, R60, 0x4, 0x1f ;  /* 0x08801f003c717f89 */ /* 0x002e2800000e0000 */
[----:B------:R-:W1:Y:S01]  /*26d0*/  SHFL.DOWN PT, R120, R61, 0x4, 0x1f ;  /* 0x08801f003d787f89 */ /* 0x000e6200000e0000 */
[C---:B0-----:R-:W-:Y:S01]  /*26e0*/  FMUL.FTZ R62, R113.reuse, R107 ;  /* 0x0000006b713e7220 */ /* 0x041fe20000410000 */
[----:B------:R-:W-:-:S03]  /*26f0*/  FADD.FTZ R115, -R113, R60 ;  /* 0x0000003c71737221 */ /* 0x000fc60000010100 */
[----:B------:R-:W-:Y:S01]  /*2700*/  FFMA.FTZ R122, R117, R60, R62 ;  /* 0x0000003c757a7223 */ /* 0x000fe2000001003e */
[----:B------:R-:W-:Y:S01]  /*2710*/  I2FP.F32.S32 R62, R63 ;  /* 0x0000003f003e7245 */ /* 0x000fe20000201400 */
[----:B------:R-:W-:Y:S01]  /*2720*/  FMUL.FTZ R115, R115, R115 ;  /* 0x0000007373737220 */ /* 0x000fe20000410000 */
[----:B-1----:R-:W-:Y:S02]  /*2730*/  FADD.FTZ R120, R120, R61 ;  /* 0x0000003d78787221 */ /* 0x002fe40000010000 */
[----:B------:R-:W0:Y:S02]  /*2740*/  MUFU.RCP R113, R62 ;  /* 0x0000003e00717308 */ /* 0x000e240000001000 */
[----:B0-----:R-:W-:Y:S01]  /*2750*/  FMUL.FTZ R109, R113, R122 ;  /* 0x0000007a716d7220 */ /* 0x001fe20000410000 */
[----:B------:R-:W-:Y:S01]  /*2760*/  FMUL.FTZ R122, R115, R117 ;  /* 0x00000075737a7220 */ /* 0x000fe20000410000 */
[----:B------:R-:W-:-:S03]  /*2770*/  I2FP.F32.S32 R115, R118 ;  /* 0x0000007600737245 */ /* 0x000fc60000201400 */
[----:B------:R-:W0:Y:S01]  /*2780*/  SHFL.DOWN PT, R60, R109, 0x2, 0x1f ;  /* 0x08401f006d3c7f89 */ /* 0x000e2200000e0000 */
[----:B------:R-:W-:Y:S01]  /*2790*/  FMUL.FTZ R122, R122, R107 ;  /* 0x0000006b7a7a7220 */ /* 0x000fe20000410000 */
[----:B------:R-:W-:-:S03]  /*27a0*/  IADD3 R107, PT, PT, R63, R118, RZ ;  /* 0x000000763f6b7210 */ /* 0x000fc60007ffe0ff */
[----:B------:R-:W-:Y:S01]  /*27b0*/  FFMA.FTZ R113, R113, R122, R120 ;  /* 0x0000007a71717223 */ /* 0x000fe20000010078 */
[----:B------:R-:W-:-:S04]  /*27c0*/  I2FP.F32.S32 R111, R107 ;  /* 0x0000006b006f7245 */ /* 0x000fc80000201400 */
[----:B------:R-:W1:Y:S01]  /*27d0*/  MUFU.RCP R61, R111 ;  /* 0x0000006f003d7308 */ /* 0x000e620000001000 */
[----:B------:R-:W2:Y:S01]  /*27e0*/  SHFL.DOWN PT, R118, R113, 0x2, 0x1f ;  /* 0x08401f0071767f89 */ /* 0x000ea200000e0000 */
[----:B0-----:R-:W-:Y:S01]  /*27f0*/  FADD.FTZ R63, R109, -R60 ;  /* 0x8000003c6d3f7221 */ /* 0x001fe20000010000 */
[----:B------:R-:W-:Y:S02]  /*2800*/  FMUL.FTZ R117, R60, R115 ;  /* 0x000000733c757220 */ /* 0x000fe40000410000 */
[----:B------:R-:W0:Y:S01]  /*2810*/  SHFL.DOWN PT, R60, R107, 0x1, 0x1f ;  /* 0x08201f006b3c7f89 */ /* 0x000e2200000e0000 */
[----:B------:R-:W-:Y:S01]  /*2820*/  FMUL.FTZ R63, R63, R63 ;  /* 0x0000003f3f3f7220 */ /* 0x000fe20000410000 */
[----:B------:R-:W-:-:S03]  /*2830*/  FFMA.FTZ R120, R62, R109, R117 ;  /* 0x0000006d3e787223 */ /* 0x000fc60000010075 */
[----:B------:R-:W-:Y:S01]  /*2840*/  FMUL.FTZ R63, R62, R63 ;  /* 0x0000003f3e3f7220 */ /* 0x000fe20000410000 */
[----:B-1----:R-:W-:Y:S01]  /*2850*/  FMUL.FTZ R62, R61, R120 ;  /* 0x000000783d3e7220 */ /* 0x002fe20000410000 */
[----:B--2---:R-:W-:Y:S02]  /*2860*/  FADD.FTZ R118, R113, R118 ;  /* 0x0000007671767221 */ /* 0x004fe40000010000 */
[----:B------:R-:W-:Y:S01]  /*2870*/  FMUL.FTZ R115, R63, R115 ;  /* 0x000000733f737220 */ /* 0x000fe20000410000 */
[----:B------:R-:W-:Y:S01]  /*2880*/  MOV R113, UR6 ;  /* 0x0000000600717c02 */ /* 0x000fe20008000f00 */
[----:B------:R-:W1:Y:S02]  /*2890*/  SHFL.DOWN PT, R63, R62, 0x1, 0x1f ;  /* 0x08201f003e3f7f89 */ /* 0x000e6400000e0000 */
[----:B------:R-:W-:-:S05]  /*28a0*/  FFMA.FTZ R115, R61, R115, R118 ;  /* 0x000000733d737223 */ /* 0x000fca0000010076 */
[----:B------:R-:W2:Y:S01]  /*28b0*/  SHFL.DOWN PT, R118, R115, 0x1, 0x1f ;  /* 0x08201f0073767f89 */ /* 0x000ea200000e0000 */
[-C--:B0-----:R-:W-:Y:S02]  /*28c0*/  IADD3 R61, PT, PT, R107, R60.reuse, RZ ;  /* 0x0000003c6b3d7210 */ /* 0x081fe40007ffe0ff */
[----:B------:R-:W-:Y:S01]  /*28d0*/  I2FP.F32.S32 R60, R60 ;  /* 0x0000003c003c7245 */ /* 0x000fe20000201400 */
[----:B------:R-:W0:Y:S01]  /*28e0*/  LDC R107, c[0x0][0x448] ;  /* 0x00011200ff6b7b82 */ /* 0x000e220000000800 */
[----:B------:R-:W-:-:S06]  /*28f0*/  I2FP.F32.S32 R61, R61 ;  /* 0x0000003d003d7245 */ /* 0x000fcc0000201400 */
[----:B------:R-:W3:Y:S01]  /*2900*/  MUFU.RCP R61, R61 ;  /* 0x0000003d003d7308 */ /* 0x000ee20000001000 */
[----:B-1----:R-:W-:Y:S01]  /*2910*/  FADD.FTZ R109, R62, -R63 ;  /* 0x8000003f3e6d7221 */ /* 0x002fe20000010000 */
[----:B------:R-:W-:-:S03]  /*2920*/  FMUL.FTZ R122, R63, R60 ;  /* 0x0000003c3f7a7220 */ /* 0x000fc60000410000 */
[----:B------:R-:W-:Y:S01]  /*2930*/  FMUL.FTZ R120, R109, R109 ;  /* 0x0000006d6d787220 */ /* 0x000fe20000410000 */
[----:B------:R-:W-:Y:S01]  /*2940*/  FFMA.FTZ R122, R111, R62, R122 ;  /* 0x0000003e6f7a7223 */ /* 0x000fe2000001007a */
[----:B--2---:R-:W-:Y:S02]  /*2950*/  FADD.FTZ R118, R115, R118 ;  /* 0x0000007673767221 */ /* 0x004fe40000010000 */
[----:B------:R-:W-:Y:S01]  /*2960*/  FMUL.FTZ R120, R111, R120 ;  /* 0x000000786f787220 */ /* 0x000fe20000410000 */
[----:B------:R-:W1:Y:S03]  /*2970*/  @!P4 LDC.64 R62, c[0x0][0x3c0] ;  /* 0x0000f000ff3ecb82 */ /* 0x000e660000000a00 */
[----:B------:R-:W-:Y:S01]  /*2980*/  FMUL.FTZ R120, R120, R60 ;  /* 0x0000003c78787220 */ /* 0x000fe20000410000 */
[----:B---3--:R-:W-:-:S03]  /*2990*/  FMUL.FTZ R122, R61, R122 ;  /* 0x0000007a3d7a7220 */ /* 0x008fc60000410000 */
[----:B------:R-:W-:Y:S02]  /*29a0*/  FFMA.FTZ R118, R61, R120, R118 ;  /* 0x000000783d767223 */ /* 0x000fe40000010076 */
[----:B------:R-:W2:Y:S01]  /*29b0*/  @!P4 LDC.64 R60, c[0x0][0x3c8] ;  /* 0x0000f200ff3ccb82 */ /* 0x000ea20000000a00 */
[----:B------:R-:W3:Y:S04]  /*29c0*/  SHFL.IDX PT, R111, R122, RZ, 0x1f ;  /* 0x00001fff7a6f7589 */ /* 0x000ee800000e0000 */
[----:B------:R-:W0:Y:S01]  /*29d0*/  SHFL.IDX PT, R118, R118, RZ, 0x1f ;  /* 0x00001fff76767589 */ /* 0x000e2200000e0000 */
[----:B--2---:R-:W-:-:S04]  /*29e0*/  @!P4 IMAD.WIDE R60, R113, 0x4, R60 ;  /* 0x00000004713cc825 */ /* 0x004fc800078e023c */
[----:B---3--:R-:W-:Y:S01]  /*29f0*/  FMUL.FTZ R109, R111, R111 ;  /* 0x0000006f6f6d7220 */ /* 0x008fe20000410000 */
[----:B0-----:R-:W-:-:S04]  /*2a00*/  FFMA.FTZ R107, R118, UR13, R107 ;  /* 0x0000000d766b7c23 */ /* 0x001fc8000801006b */
[----:B------:R-:W-:-:S05]  /*2a10*/  FSEL R120, R109, RZ, P0 ;  /* 0x000000ff6d787208 */ /* 0x000fca0000000000 */
[----:B------:R-:W-:Y:S01]  /*2a20*/  FADD.FTZ R109, R107, R120 ;  /* 0x000000786b6d7221 */ /* 0x000fe20000010000 */
[----:B------:R-:W-:-:S05]  /*2a30*/  MOV R107, UR6 ;  /* 0x00000006006b7c02 */ /* 0x000fca0008000f00 */
[----:B------:R-:W0:Y:S01]  /*2a40*/  MUFU.RSQ R109, R109 ;  /* 0x0000006d006d7308 */ /* 0x000e220000001400 */
[----:B-1----:R-:W-:Y:S01]  /*2a50*/  @!P4 IMAD.WIDE R62, R107, 0x4, R62 ;  /* 0x000000046b3ec825 */ /* 0x002fe200078e023e */
[----:B------:R-:W-:-:S04]  /*2a60*/  FSEL R107, R111, RZ, !P0 ;  /* 0x000000ff6f6b7208 */ /* 0x000fc80004000000 */
[----:B------:R1:W-:Y:S04]  /*2a70*/  @!P4 STG.E desc[UR8][R62.64], R111 ;  /* 0x0000006f3e00c986 */ /* 0x0003e8000c101908 */
[----:B0-----:R1:W-:Y:S01]  /*2a80*/  @!P4 STG.E desc[UR8][R60.64], R109 ;  /* 0x0000006d3c00c986 */ /* 0x0013e2000c101908 */
[----:B------:R-:W-:Y:S05]  /*2a90*/  @!P2 BRA `(.L_x_106) ;  /* 0x0000000000c0a947 */ /* 0x000fea0003800000 */
[--C-:B-1----:R-:W-:Y:S01]  /*2aa0*/  FADD.FTZ R60, R83, -R107.reuse ;  /* 0x8000006b533c7221 */ /* 0x102fe20000010000 */
[----:B------:R-:W-:Y:S01]  /*2ab0*/  SHF.L.U32 R61, R56, 0x10, RZ ;  /* 0x00000010383d7819 */ /* 0x000fe200000006ff */
[----:B------:R-:W-:Y:S02]  /*2ac0*/  IMAD.U32 R63, R52, 0x10000, RZ ;  /* 0x00010000343f7824 */ /* 0x000fe400078e00ff */
[----:B------:R-:W-:Y:S01]  /*2ad0*/  FADD.FTZ R62, R97, -R107 ;  /* 0x8000006b613e7221 */ /* 0x000fe20000010000 */
[----:B------:R-:W-:Y:S01]  /*2ae0*/  FMUL.FTZ R60, R109, R60 ;  /* 0x0000003c6d3c7220 */ /* 0x000fe20000410000 */
[----:B------:R-:W-:Y:S02]  /*2af0*/  SHF.L.U32 R118, R57, 0x10, RZ ;  /* 0x0000001039767819 */ /* 0x000fe400000006ff */
[----:B------:R-:W-:Y:S01]  /*2b00*/  SHF.L.U32 R120, R53, 0x10, RZ ;  /* 0x0000001035787819 */ /* 0x000fe200000006ff */
[----:B------:R-:W-:Y:S01]  /*2b10*/  FFMA.FTZ R60, R60, R61, R63 ;  /* 0x0000003d3c3c7223 */ /* 0x000fe2000001003f */
[----:B------:R-:W-:Y:S01]  /*2b20*/  FMUL.FTZ R61, R109, R62 ;  /* 0x0000003e6d3d7220 */ /* 0x000fe20000410000 */
[----:B------:R-:W-:Y:S01]  /*2b30*/  FADD.FTZ R62, R96, -R107 ;  /* 0x8000006b603e7221 */ /* 0x000fe20000010000 */
[----:B------:R-:W-:-:S02]  /*2b40*/  SHF.L.U32 R63, R67, 0x10, RZ ;  /* 0x00000010433f7819 */ /* 0x000fc400000006ff */
[----:B------:R-:W-:Y:S01]  /*2b50*/  SHF.L.U32 R111, R66, 0x10, RZ ;  /* 0x00000010426f7819 */ /* 0x000fe200000006ff */
[----:B------:R-:W-:Y:S01]  /*2b60*/  FMUL.FTZ R62, R109, R62 ;  /* 0x0000003e6d3e7220 */ /* 0x000fe20000410000 */
[----:B------:R-:W-:Y:S01]  /*2b70*/  FFMA.FTZ R61, R61, R118, R120 ;  /* 0x000000763d3d7223 */ /* 0x000fe20000010078 */
[----:B------:R-:W-:Y:S01]  /*2b80*/  FADD.FTZ R118, R99, -R107 ;  /* 0x8000006b63767221 */ /* 0x000fe20000010000 */
[----:B------:R-:W-:Y:S01]  /*2b90*/  SHF.L.U32 R122, R64, 0x10, RZ ;  /* 0x00000010407a7819 */ /* 0x000fe200000006ff */
[----:B------:R-:W-:Y:S01]  /*2ba0*/  FFMA.FTZ R120, R62, R63, R111 ;  /* 0x0000003f3e787223 */ /* 0x000fe2000001006f */
[----:B------:R-:W-:Y:S01]  /*2bb0*/  SHF.L.U32 R63, R58, 0x10, RZ ;  /* 0x000000103a3f7819 */ /* 0x000fe200000006ff */
[----:B------:R-:W-:Y:S01]  /*2bc0*/  FMUL.FTZ R62, R109, R118 ;  /* 0x000000766d3e7220 */ /* 0x000fe20000410000 */
[----:B------:R-:W-:Y:S01]  /*2bd0*/  SHF.L.U32 R111, R54, 0x10, RZ ;  /* 0x00000010366f7819 */ /* 0x000fe200000006ff */
[----:B------:R-:W-:Y:S01]  /*2be0*/  FADD.FTZ R118, R98, -R107 ;  /* 0x8000006b62767221 */ /* 0x000fe20000010000 */
[----:B------:R-:W-:-:S02]  /*2bf0*/  SHF.L.U32 R113, R19, 0x10, RZ ;  /* 0x0000001013717819 */ /* 0x000fc400000006ff */
[----:B------:R-:W-:Y:S01]  /*2c00*/  SHF.L.U32 R115, R18, 0x10, RZ ;  /* 0x0000001012737819 */ /* 0x000fe200000006ff */
[----:B------:R-:W-:Y:S01]  /*2c10*/  FFMA.FTZ R62, R62, R63, R111 ;  /* 0x0000003f3e3e7223 */ /* 0x000fe2000001006f */
[----:B------:R-:W-:Y:S01]  /*2c20*/  FMUL.FTZ R111, R109, R118 ;  /* 0x000000766d6f7220 */ /* 0x000fe20000410000 */
[----:B------:R-:W-:Y:S01]  /*2c30*/  IMAD.U32 R118, R65, 0x10000, RZ ;  /* 0x0001000041767824 */ /* 0x000fe200078e00ff */
[----:B------:R-:W-:-:S03]  /*2c40*/  F2FP.BF16.F32.PACK_AB R61, R120, R61 ;  /* 0x0000003d783d723e */ /* 0x000fc600000010ff */
[----:B------:R-:W-:Y:S01]  /*2c50*/  FFMA.FTZ R111, R111, R118, R122 ;  /* 0x000000766f6f7223 */ /* 0x000fe2000001007a */
[----:B------:R-:W-:Y:S01]  /*2c60*/  FADD.FTZ R118, R101, -R107 ;  /* 0x8000006b65767221 */ /* 0x000fe20000010000 */
[----:B------:R-:W-:-:S03]  /*2c70*/  SHF.L.U32 R122, R55, 0x10, RZ ;  /* 0x00000010377a7819 */ /* 0x000fc600000006ff */
[----:B------:R-:W-:Y:S01]  /*2c80*/  FMUL.FTZ R63, R109, R118 ;  /* 0x000000766d3f7220 */ /* 0x000fe20000410000 */
[----:B------:R-:W-:Y:S02]  /*2c90*/  SHF.L.U32 R118, R59, 0x10, RZ ;  /* 0x000000103b767819 */ /* 0x000fe400000006ff */
[----:B------:R-:W-:-:S03]  /*2ca0*/  F2FP.BF16.F32.PACK_AB R62, R111, R62 ;  /* 0x0000003e6f3e723e */ /* 0x000fc600000010ff */
[----:B------:R-:W-:Y:S01]  /*2cb0*/  FFMA.FTZ R63, R63, R118, R122 ;  /* 0x000000763f3f7223 */ /* 0x000fe2000001007a */
[--C-:B------:R-:W-:Y:S01]  /*2cc0*/  FADD.FTZ R118, R100, -R107.reuse ;  /* 0x8000006b64767221 */ /* 0x100fe20000010000 */
[----:B------:R-:W-:-:S03]  /*2cd0*/  FADD.FTZ R122, R94, -R107 ;  /* 0x8000006b5e7a7221 */ /* 0x000fc60000010000 */
[C---:B------:R-:W-:Y:S01]  /*2ce0*/  FMUL.FTZ R118, R109.reuse, R118 ;  /* 0x000000766d767220 */ /* 0x040fe20000410000 */
[----:B------:R-:W-:-:S03]  /*2cf0*/  FMUL.FTZ R122, R109, R122 ;  /* 0x0000007a6d7a7220 */ /* 0x000fc60000410000 */
[----:B------:R-:W-:Y:S01]  /*2d00*/  FFMA.FTZ R124, R118, R113, R115 ;  /* 0x00000071767c7223 */ /* 0x000fe20000010073 */
[----:B------:R-:W-:Y:S01]  /*2d10*/  SHF.L.U32 R113, R69, 0x10, RZ ;  /* 0x0000001045717819 */ /* 0x000fe200000006ff */
[----:B------:R-:W0:Y:S01]  /*2d20*/  LDC.64 R118, c[0x0][0x428] ;  /* 0x00010a00ff767b82 */ /* 0x000e220000000a00 */
[----:B------:R-:W-:Y:S02]  /*2d30*/  IMAD.U32 R115, R68, 0x10000, RZ ;  /* 0x0001000044737824 */ /* 0x000fe400078e00ff */
[----:B------:R-:W-:Y:S02]  /*2d40*/  F2FP.BF16.F32.PACK_AB R63, R124, R63 ;  /* 0x0000003f7c3f723e */ /* 0x000fe400000010ff */
[----:B------:R-:W-:-:S05]  /*2d50*/  FFMA.FTZ R113, R122, R113, R115 ;  /* 0x000000717a717223 */ /* 0x000fca0000010073 */
[----:B------:R-:W-:Y:S01]  /*2d60*/  F2FP.BF16.F32.PACK_AB R60, R113, R60 ;  /* 0x0000003c713c723e */ /* 0x000fe200000010ff */
[C---:B0-----:R-:W-:Y:S01]  /*2d70*/  IMAD.WIDE.U32 R118, R92.reuse, 0x10, R118 ;  /* 0x000000105c767825 */ /* 0x041fe200078e0076 */
[----:B------:R-:W-:-:S04]  /*2d80*/  IADD3 R92, PT, PT, R92, 0x100, RZ ;  /* 0x000001005c5c7810 */ /* 0x000fc80007ffe0ff */
[----:B------:R0:W-:Y:S03]  /*2d90*/  STG.E.128 desc[UR8][R118.64], R60 ;  /* 0x0000003c76007986 */ /* 0x0001e6000c101d08 */
.L_x_106:
[----:B------:R-:W-:Y:S05]  /*2da0*/  BSYNC.RECONVERGENT B0 ;  /* 0x0000000000007941 */ /* 0x000fea0003800200 */
.L_x_105:
[----:B------:R-:W-:Y:S04]  /*2db0*/  BSSY.RECONVERGENT B0, `(.L_x_107) ;  /* 0x0000032000007945 */ /* 0x000fe80003800200 */
[----:B------:R-:W-:Y:S05]  /*2dc0*/  @!P1 BRA `(.L_x_108) ;  /* 0x0000000000c09947 */ /* 0x000fea0003800000 */
[--C-:B01----:R-:W-:Y:S01]  /*2dd0*/  FADD.FTZ R60, R85, -R107.reuse ;  /* 0x8000006b553c7221 */ /* 0x103fe20000010000 */
[----:B------:R-:W-:Y:S01]  /*2de0*/  SHF.L.U32 R61, R44, 0x10, RZ ;  /* 0x000000102c3d7819 */ /* 0x000fe200000006ff */
[----:B------:R-:W-:Y:S01]  /*2df0*/  FADD.FTZ R62, R87, -R107 ;  /* 0x8000006b573e7221 */ /* 0x000fe20000010000 */
[----:B------:R-:W-:Y:S01]  /*2e00*/  SHF.L.U32 R63, R40, 0x10, RZ ;  /* 0x00000010283f7819 */ /* 0x000fe200000006ff */
[----:B------:R-:W-:Y:S01]  /*2e10*/  FMUL.FTZ R60, R109, R60 ;  /* 0x0000003c6d3c7220 */ /* 0x000fe20000410000 */
[----:B------:R-:W-:Y:S01]  /*2e20*/  SHF.L.U32 R118, R45, 0x10, RZ ;  /* 0x000000102d767819 */ /* 0x000fe200000006ff */
[----:B------:R-:W-:Y:S01]  /*2e30*/  IMAD.U32 R111, R14, 0x10000, RZ ;  /* 0x000100000e6f7824 */ /* 0x000fe200078e00ff */
[----:B------:R-:W-:Y:S01]  /*2e40*/  SHF.L.U32 R120, R41, 0x10, RZ ;  /* 0x0000001029787819 */ /* 0x000fe200000006ff */
[----:B------:R-:W-:Y:S01]  /*2e50*/  FFMA.FTZ R60, R60, R61, R63 ;  /* 0x0000003d3c3c7223 */ /* 0x000fe2000001003f */
[----:B------:R-:W-:Y:S01]  /*2e60*/  FMUL.FTZ R61, R109, R62 ;  /* 0x0000003e6d3d7220 */ /* 0x000fe20000410000 */
[----:B------:R-:W-:Y:S01]  /*2e70*/  FADD.FTZ R62, R104, -R107 ;  /* 0x8000006b683e7221 */ /* 0x000fe20000010000 */
[----:B------:R-:W-:Y:S01]  /*2e80*/  SHF.L.U32 R63, R15, 0x10, RZ ;  /* 0x000000100f3f7819 */ /* 0x000fe200000006ff */
[----:B------:R-:W-:-:S02]  /*2e90*/  IMAD.U32 R113, R11, 0x10000, RZ ;  /* 0x000100000b717824 */ /* 0x000fc400078e00ff */
[----:B------:R-:W-:Y:S01]  /*2ea0*/  FFMA.FTZ R61, R61, R118, R120 ;  /* 0x000000763d3d7223 */ /* 0x000fe20000010078 */
[----:B------:R-:W-:Y:S01]  /*2eb0*/  FMUL.FTZ R62, R109, R62 ;  /* 0x0000003e6d3e7220 */ /* 0x000fe20000410000 */
[----:B------:R-:W-:Y:S01]  /*2ec0*/  FADD.FTZ R118, R103, -R107 ;  /* 0x8000006b67767221 */ /* 0x000fe20000010000 */
[----:B------:R-:W-:Y:S02]  /*2ed0*/  SHF.L.U32 R122, R12, 0x10, RZ ;  /* 0x000000100c7a7819 */ /* 0x000fe400000006ff */
[----:B------:R-:W-:Y:S01]  /*2ee0*/  FFMA.FTZ R120, R62, R63, R111 ;  /* 0x0000003f3e787223 */ /* 0x000fe2000001006f */
[----:B------:R-:W-:Y:S01]  /*2ef0*/  SHF.L.U32 R63, R46, 0x10, RZ ;  /* 0x000000102e3f7819 */ /* 0x000fe200000006ff */
[----:B------:R-:W-:Y:S01]  /*2f00*/  FMUL.FTZ R62, R109, R118 ;  /* 0x000000766d3e7220 */ /* 0x000fe20000410000 */
[----:B------:R-:W-:Y:S01]  /*2f10*/  SHF.L.U32 R111, R42, 0x10, RZ ;  /* 0x000000102a6f7819 */ /* 0x000fe200000006ff */
[----:B------:R-:W-:Y:S01]  /*2f20*/  FADD.FTZ R118, R106, -R107 ;  /* 0x8000006b6a767221 */ /* 0x000fe20000010000 */
[----:B------:R-:W-:-:S02]  /*2f30*/  SHF.L.U32 R115, R10, 0x10, RZ ;  /* 0x000000100a737819 */ /* 0x000fc400000006ff */
[----:B------:R-:W-:Y:S01]  /*2f40*/  F2FP.BF16.F32.PACK_AB R61, R120, R61 ;  /* 0x0000003d783d723e */ /* 0x000fe200000010ff */
[----:B------:R-:W-:Y:S01]  /*2f50*/  FFMA.FTZ R62, R62, R63, R111 ;  /* 0x0000003f3e3e7223 */ /* 0x000fe2000001006f */
[----:B------:R-:W-:Y:S01]  /*2f60*/  FMUL.FTZ R111, R109, R118 ;  /* 0x000000766d6f7220 */ /* 0x000fe20000410000 */
[----:B------:R-:W-:-:S05]  /*2f70*/  SHF.L.U32 R118, R13, 0x10, RZ ;  /* 0x000000100d767819 */ /* 0x000fca00000006ff */
        /* <DEDUP_REMOVED lines=14> */
[----:B------:R-:W-:Y:S02]  /*3060*/  SHF.L.U32 R115, R16, 0x10, RZ ;  /* 0x0000001010737819 */ /* 0x000fe400000006ff */
[----:B------:R-:W-:-:S03]  /*3070*/  F2FP.BF16.F32.PACK_AB R63, R124, R63 ;  /* 0x0000003f7c3f723e */ /* 0x000fc600000010ff */
[----:B------:R-:W-:-:S05]  /*3080*/  FFMA.FTZ R113, R122, R113, R115 ;  /* 0x000000717a717223 */ /* 0x000fca0000010073 */
[----:B------:R-:W-:Y:S01]  /*3090*/  F2FP.BF16.F32.PACK_AB R60, R113, R60 ;  /* 0x0000003c713c723e */ /* 0x000fe200000010ff */
[C---:B0-----:R-:W-:Y:S01]  /*30a0*/  IMAD.WIDE.U32 R118, R92.reuse, 0x10, R118 ;  /* 0x000000105c767825 */ /* 0x041fe200078e0076 */
[----:B------:R-:W-:-:S04]  /*30b0*/  IADD3 R92, PT, PT, R92, 0x100, RZ ;  /* 0x000001005c5c7810 */ /* 0x000fc80007ffe0ff */
[----:B------:R2:W-:Y:S03]  /*30c0*/  STG.E.128 desc[UR8][R118.64], R60 ;  /* 0x0000003c76007986 */ /* 0x0005e6000c101d08 */
.L_x_108:
[----:B------:R-:W-:Y:S05]  /*30d0*/  BSYNC.RECONVERGENT B0 ;  /* 0x0000000000007941 */ /* 0x000fea0003800200 */
.L_x_107:
[----:B------:R-:W-:Y:S04]  /*30e0*/  BSSY.RECONVERGENT B0, `(.L_x_109) ;  /* 0x0000031000007945 */ /* 0x000fe80003800200 */
[----:B------:R-:W-:Y:S05]  /*30f0*/  @!P3 BRA `(.L_x_110) ;  /* 0x0000000000bcb947 */ /* 0x000fea0003800000 */
[--C-:B012---:R-:W-:Y:S01]  /*3100*/  FADD.FTZ R60, R91, -R107.reuse ;  /* 0x8000006b5b3c7221 */ /* 0x107fe20000010000 */
        /* <DEDUP_REMOVED lines=21> */
[----:B------:R-:W-:-:S03]  /*3260*/  F2FP.BF16.F32.PACK_AB R61, R120, R61 ;  /* 0x0000003d783d723e */ /* 0x000fc600000010ff */
        /* <DEDUP_REMOVED lines=10> */
[----:B------:R-:W-:Y:S01]  /*3310*/  FADD.FTZ R118, R116, -R107 ;  /* 0x8000006b74767221 */ /* 0x000fe20000010000 */
[----:B------:R-:W-:-:S03]  /*3320*/  SHF.L.U32 R122, R3, 0x10, RZ ;  /* 0x00000010037a7819 */ /* 0x000fc600000006ff */
[----:B------:R-:W-:Y:S02]  /*3330*/  FMUL.FTZ R113, R109, R118 ;  /* 0x000000766d717220 */ /* 0x000fe40000410000 */
[----:B------:R-:W0:Y:S02]  /*3340*/  LDC.64 R118, c[0x0][0x428] ;  /* 0x00010a00ff767b82 */ /* 0x000e240000000a00 */
[----:B------:R-:W-:Y:S01]  /*3350*/  FFMA.FTZ R124, R113, R122, R124 ;  /* 0x0000007a717c7223 */ /* 0x000fe2000001007c */
[----:B------:R-:W-:Y:S01]  /*3360*/  FADD.FTZ R122, R110, -R107 ;  /* 0x8000006b6e7a7221 */ /* 0x000fe20000010000 */
[----:B------:R-:W-:-:S03]  /*3370*/  SHF.L.U32 R107, R9, 0x10, RZ ;  /* 0x00000010096b7819 */ /* 0x000fc600000006ff */
[----:B------:R-:W-:Y:S01]  /*3380*/  FMUL.FTZ R122, R109, R122 ;  /* 0x0000007a6d7a7220 */ /* 0x000fe20000410000 */
[----:B------:R-:W-:Y:S02]  /*3390*/  SHF.L.U32 R109, R8, 0x10, RZ ;  /* 0x00000010086d7819 */ /* 0x000fe400000006ff */
[----:B------:R-:W-:-:S03]  /*33a0*/  F2FP.BF16.F32.PACK_AB R63, R124, R63 ;  /* 0x0000003f7c3f723e */ /* 0x000fc600000010ff */
[----:B------:R-:W-:-:S05]  /*33b0*/  FFMA.FTZ R107, R122, R107, R109 ;  /* 0x0000006b7a6b7223 */ /* 0x000fca000001006d */
[----:B------:R-:W-:Y:S01]  /*33c0*/  F2FP.BF16.F32.PACK_AB R60, R107, R60 ;  /* 0x0000003c6b3c723e */ /* 0x000fe200000010ff */
[----:B0-----:R-:W-:-:S05]  /*33d0*/  IMAD.WIDE.U32 R118, R92, 0x10, R118 ;  /* 0x000000105c767825 */ /* 0x001fca00078e0076 */
[----:B------:R3:W-:Y:S02]  /*33e0*/  STG.E.128 desc[UR8][R118.64], R60 ;  /* 0x0000003c76007986 */ /* 0x0007e4000c101d08 */
.L_x_110:
[----:B------:R-:W-:Y:S05]  /*33f0*/  BSYNC.RECONVERGENT B0 ;  /* 0x0000000000007941 */ /* 0x000fea0003800200 */
.L_x_109:
[----:B------:R-:W-:Y:S02]  /*3400*/  UIADD3 UR6, UPT, UPT, UR6, UR14, URZ ;  /* 0x0000000e06067290 */ /* 0x000fe4000fffe0ff */
[----:B------:R-:W-:Y:S02]  /*3410*/  UPLOP3.LUT UP2, UPT, UPT, UPT, UP2, 0x40, 0x4 ;  /* 0x000000000004789c */ /* 0x000fe40003f4e820 */
[----:B------:R-:W-:-:S09]  /*3420*/  UISETP.GE.AND UP1, UPT, UR6, UR15, UPT ;  /* 0x0000000f0600728c */ /* 0x000fd2000bf26270 */
[----:B------:R-:W-:Y:S05]  /*3430*/  BRA.U !UP1, `(.L_x_111) ;  /* 0xffffffd509387547 */ /* 0x000fea000b83ffff */
[----:B------:R-:W-:Y:S05]  /*3440*/  EXIT ;  /* 0x000000000000794d */ /* 0x000fea0003800000 */
.L_x_112:
        /* <DEDUP_REMOVED lines=11> */
.L_x_20907:


//--------------------- .text._ZN10layer_norm13ln_fwd_kernelINS_13Kernel_traitsI13__nv_bfloat16S2_S2_S2_fjLj6144ELj1ELj1ELj8ELj16ENS_18Kernel_traits_baseILj6144ES2_S2_S2_S2_fjLj256EEEEELb0ELb1ELb0ELb1EEEvNS_9FwdParamsE --------------------------
	.section	.text._ZN10layer_norm13ln_fwd_kernelINS_13Kernel_traitsI13__nv_bfloat16S2_S2_S2_fjLj6144ELj1ELj1ELj8ELj16ENS_18Kernel_traits_baseILj6144ES2_S2_S2_S2_fjLj256EEEEELb0ELb1ELb0ELb1EEEvNS_9FwdParamsE,"ax",@progbits
	.align	128
        .global         _ZN10layer_norm13ln_fwd_kernelINS_13Kernel_traitsI13__nv_bfloat16S2_S2_S2_fjLj6144ELj1ELj1ELj8ELj16ENS_18Kernel_traits_baseILj6144ES2_S2_S2_S2_fjLj256EEEEELb0ELb1ELb0ELb1EEEvNS_9FwdParamsE
        .type           _ZN10layer_norm13ln_fwd_kernelINS_13Kernel_traitsI13__nv_bfloat16S2_S2_S2_fjLj6144ELj1ELj1ELj8ELj16ENS_18Kernel_traits_baseILj6144ES2_S2_S2_S2_fjLj256EEEEELb0ELb1ELb0ELb1EEEvNS_9FwdParamsE,@function
        .size           _ZN10layer_norm13ln_fwd_kernelINS_13Kernel_traitsI13__nv_bfloat16S2_S2_S2_fjLj6144ELj1ELj1ELj8ELj16ENS_18Kernel_traits_baseILj6144ES2_S2_S2_S2_fjLj256EEEEELb0ELb1ELb0ELb1EEEvNS_9FwdParamsE,(.L_x_20908 - _ZN10layer_norm13ln_fwd_kernelINS_13Kernel_traitsI13__nv_bfloat16S2_S2_S2_fjLj6144ELj1ELj1ELj8ELj16ENS_18Kernel_traits_baseILj6144ES2_S2_S2_S2_fjLj256EEEEELb0ELb1ELb0ELb1EEEvNS_9FwdParamsE)
        .other          _ZN10layer_norm13ln_fwd_kernelINS_13Kernel_traitsI13__nv_bfloat16S2_S2_S2_fjLj6144ELj1ELj1ELj8ELj16ENS_18Kernel_traits_baseILj6144ES2_S2_S2_S2_fjLj256EEEEELb0ELb1ELb0ELb1EEEvNS_9FwdParamsE,@"STO_CUDA_ENTRY STV_DEFAULT"
_ZN10layer_norm13ln_fwd_kernelINS_13Kernel_traitsI13__nv_bfloat16S2_S2_S2_fjLj6144ELj1ELj1ELj8ELj16ENS_18Kernel_traits_baseILj6144ES2_S2_S2_S2_fjLj256EEEEELb0ELb1ELb0ELb1EEEvNS_9FwdParamsE:
.text._ZN10layer_norm13ln_fwd_kernelINS_13Kernel_traitsI13__nv_bfloat16S2_S2_S2_fjLj6144ELj1ELj1ELj8ELj16ENS_18Kernel_traits_baseILj6144ES2_S2_S2_S2_fjLj256EEEEELb0ELb1ELb0ELb1EEEvNS_9FwdParamsE:
[----:B------:R-:W-:Y:S01]  /*0000*/  LDC R1, c[0x0][0x37c] ;  /* 0x0000df00ff017b82 */ /* 0x000fe20000000800 */
[----:B------:R-:W0:Y:S07]  /*0010*/  S2R R0, SR_TID.X ;  /* 0x0000000000007919 */ /* 0x000e2e0000002100 */
[----:B------:R-:W0:Y:S01]  /*0020*/  LDC.64 R2, c[0x0][0x3d0] ;  /* 0x0000f400ff027b82 */ /* 0x000e220000000a00 */
[----:B------:R-:W1:Y:S01]  /*0030*/  LDCU.64 UR6, c[0x0][0x358] ;  /* 0x00006b00ff0677ac */ /* 0x000e620008000a00 */
[----:B------:R-:W2:Y:S06]  /*0040*/  LDCU.64 UR4, c[0x0][0x438] ;  /* 0x00008700ff0477ac */ /* 0x000eac0008000a00 */
[----:B------:R-:W3:Y:S01]  /*0050*/  LDC.64 R6, c[0x0][0x3e8] ;  /* 0x0000fa00ff067b82 */ /* 0x000ee20000000a00 */
[----:B0-----:R-:W-:-:S04]  /*0060*/  IMAD.WIDE.U32 R2, R0, 0x10, R2 ;  /* 0x0000001000027825 */ /* 0x001fc800078e0002 */
[----:B---3--:R-:W-:Y:S01]  /*0070*/  IMAD.WIDE.U32 R6, R0, 0x10, R6 ;  /* 0x0000001000067825 */ /* 0x008fe200078e0006 */
[----:B-1----:R-:W3:Y:S04]  /*0080*/  LDG.E.128 R8, desc[UR6][R2.64] ;  /* 0x0000000602087981 */ /* 0x002ee8000c1e1d00 */
[----:B------:R-:W4:Y:S04]  /*0090*/  LDG.E.128 R12, desc[UR6][R2.64+0x2000] ;  /* 0x00200006020c7981 */ /* 0x000f28000c1e1d00 */
[----:B------:R-:W4:Y:S01]  /*00a0*/  LDG.E.128 R40, desc[UR6][R6.64] ;  /* 0x0000000606287981 */ /* 0x000f22000c1e1d00 */
[----:B--2---:R-:W-:-:S03]  /*00b0*/  ISETP.NE.U32.AND P0, PT, RZ, UR4, PT ;  /* 0x00000004ff007c0c */ /* 0x004fc6000bf05070 */
[----:B------:R-:W2:Y:S01]  /*00c0*/  LDG.E.128 R48, desc[UR6][R2.64+0x1000] ;  /* 0x0010000602307981 */ /* 0x000ea2000c1e1d00 */
[----:B------:R-:W-:-:S03]  /*00d0*/  ISETP.NE.AND.EX P0, PT, RZ, UR5, PT, P0 ;  /* 0x00000005ff007c0c */ /* 0x000fc6000bf05300 */
[----:B------:R-:W2:Y:S04]  /*00e0*/  LDG.E.128 R32, desc[UR6][R6.64+0x1000] ;  /* 0x0010000606207981 */ /* 0x000ea8000c1e1d00 */
[----:B------:R0:W2:Y:S01]  /*00f0*/  LDG.E.128 R16, desc[UR6][R6.64+0x2000] ;  /* 0x0020000606107981 */ /* 0x0000a2000c1e1d00 */
[----:B------:R-:W1:Y:S01]  /*0100*/  S2UR UR4, SR_CTAID.X ;  /* 0x00000000000479c3 */ /* 0x000e620000002500 */
[----:B------:R-:W0:Y:S07]  /*0110*/  LDCU UR5, c[0x0][0x384] ;  /* 0x00007080ff0577ac */ /* 0x000e2e0008000800 */
[----:B------:R-:W0:Y:S01]  /*0120*/  @P0 LDC.64 R4, c[0x0][0x438] ;  /* 0x00010e00ff040b82 */ /* 0x000e220000000a00 */
[----:B-1----:R-:W-:-:S05]  /*0130*/  IMAD.U32 R93, RZ, RZ, UR4 ;  /* 0x00000004ff5d7e24 */ /* 0x002fca000f8e00ff */
[----:B0-----:R-:W-:Y:S01]  /*0140*/  ISETP.GE.AND P1, PT, R93, UR5, PT ;  /* 0x000000055d007c0c */ /* 0x001fe2000bf26270 */
[----:B------:R-:W-:-:S05]  /*0150*/  @P0 IMAD.WIDE.U32 R4, R0, 0x10, R4 ;  /* 0x0000001000040825 */ /* 0x000fca00078e0004 */
[----:B------:R-:W5:Y:S04]  /*0160*/  @P0 LDG.E.128 R20, desc[UR6][R4.64] ;  /* 0x0000000604140981 */ /* 0x000f68000c1e1d00 */
[----:B------:R-:W5:Y:S04]  /*0170*/  @P0 LDG.E.128 R24, desc[UR6][R4.64+0x1000] ;  /* 0x0010000604180981 */ /* 0x000f68000c1e1d00 */
[----:B------:R0:W5:Y:S01]  /*0180*/  @P0 LDG.E.128 R28, desc[UR6][R4.64+0x2000] ;  /* 0x00200006041c0981 */ /* 0x000162000c1e1d00 */
[----:B---3--:R-:W-:Y:S01]  /*0190*/  @P0 MOV R46, R8 ;  /* 0x00000008002e0202 */ /* 0x008fe20000000f00 */
[----:B------:R-:W-:Y:S01]  /*01a0*/  @P0 IMAD.MOV.U32 R44, RZ, RZ, R10 ;  /* 0x000000ffff2c0224 */ /* 0x000fe200078e000a */
[----:B------:R-:W-:-:S02]  /*01b0*/  @P0 MOV R45, R9 ;  /* 0x00000009002d0202 */ /* 0x000fc40000000f00 */
[----:B------:R-:W-:Y:S01]  /*01c0*/  @P0 MOV R36, R11 ;  /* 0x0000000b00240202 */ /* 0x000fe20000000f00 */
[----:B------:R-:W-:Y:S01]  /*01d0*/  @!P0 IMAD.MOV.U32 R36, RZ, RZ, R11 ;  /* 0x000000ffff248224 */ /* 0x000fe200078e000b */
[----:B----4-:R-:W-:Y:S02]  /*01e0*/  @P0 MOV R62, R12 ;  /* 0x0000000c003e0202 */ /* 0x010fe40000000f00 */
[----:B------:R-:W-:Y:S02]  /*01f0*/  @P0 MOV R61, R13 ;  /* 0x0000000d003d0202 */ /* 0x000fe40000000f00 */
[----:B------:R-:W-:Y:S02]  /*0200*/  @!P0 MOV R46, R8 ;  /* 0x00000008002e8202 */ /* 0x000fe40000000f00 */
[----:B------:R-:W-:Y:S01]  /*0210*/  @!P0 MOV R45, R9 ;  /* 0x00000009002d8202 */ /* 0x000fe20000000f00 */
[----:B--2---:R-:W-:Y:S01]  /*0220*/  @P0 IMAD.MOV.U32 R54, RZ, RZ, R48 ;  /* 0x000000ffff360224 */ /* 0x004fe200078e0030 */
[----:B------:R-:W-:Y:S01]  /*0230*/  @!P0 MOV R44, R10 ;  /* 0x0000000a002c8202 */ /* 0x000fe20000000f00 */
[----:B------:R-:W-:Y:S01]  /*0240*/  @P0 IMAD.MOV.U32 R52, RZ, RZ, R50 ;  /* 0x000000ffff340224 */ /* 0x000fe200078e0032 */
[----:B------:R-:W-:Y:S01]  /*0250*/  @!P0 MOV R62, R12 ;  /* 0x0000000c003e8202 */ /* 0x000fe20000000f00 */
[----:B------:R-:W-:Y:S01]  /*0260*/  @P0 IMAD.MOV.U32 R7, RZ, RZ, R33 ;  /* 0x000000ffff070224 */ /* 0x000fe200078e0021 */
[----:B------:R-:W-:-:S02]  /*0270*/  @!P0 MOV R61, R13 ;  /* 0x0000000d003d8202 */ /* 0x000fc40000000f00 */
[----:B------:R-:W-:Y:S01]  /*0280*/  @P0 MOV R2, R40 ;  /* 0x0000002800020202 */ /* 0x000fe20000000f00 */
[----:B------:R-:W-:Y:S01]  /*0290*/  @P0 IMAD.MOV.U32 R12, RZ, RZ, R18 ;  /* 0x000000ffff0c0224 */ /* 0x000fe200078e0012 */
[----:B------:R-:W-:Y:S02]  /*02a0*/  @P0 MOV R3, R41 ;  /* 0x0000002900030202 */ /* 0x000fe40000000f00 */
[----:B0-----:R-:W-:Y:S02]  /*02b0*/  @P0 MOV R4, R42 ;  /* 0x0000002a00040202 */ /* 0x001fe40000000f00 */
[----:B------:R-:W-:Y:S02]  /*02c0*/  @P0 MOV R5, R43 ;  /* 0x0000002b00050202 */ /* 0x000fe40000000f00 */
[----:B------:R-:W-:Y:S02]  /*02d0*/  @P0 MOV R53, R49 ;  /* 0x0000003100350202 */ /* 0x000fe40000000f00 */
[----:B------:R-:W-:-:S02]  /*02e0*/  @P0 MOV R6, R32 ;  /* 0x0000002000060202 */ /* 0x000fc40000000f00 */
[----:B------:R-:W-:Y:S01]  /*02f0*/  @P0 MOV R8, R34 ;  /* 0x0000002200080202 */ /* 0x000fe20000000f00 */
[----:B------:R-:W-:Y:S01]  /*0300*/  @!P0 IMAD.MOV.U32 R8, RZ, RZ, R34 ;  /* 0x000000ffff088224 */ /* 0x000fe200078e0022 */
[----:B------:R-:W-:Y:S02]  /*0310*/  @P0 MOV R9, R35 ;  /* 0x0000002300090202 */ /* 0x000fe40000000f00 */
[----:B------:R-:W-:Y:S02]  /*0320*/  @P0 MOV R60, R14 ;  /* 0x0000000e003c0202 */ /* 0x000fe40000000f00 */
[----:B------:R-:W-:Y:S02]  /*0330*/  @P0 MOV R59, R15 ;  /* 0x0000000f003b0202 */ /* 0x000fe40000000f00 */
[----:B------:R-:W-:Y:S02]  /*0340*/  @P0 MOV R10, R16 ;  /* 0x00000010000a0202 */ /* 0x000fe40000000f00 */
[----:B------:R-:W-:-:S02]  /*0350*/  @P0 MOV R11, R17 ;  /* 0x00000011000b0202 */ /* 0x000fc40000000f00 */
[----:B------:R-:W-:Y:S02]  /*0360*/  @P0 MOV R13, R19 ;  /* 0x00000013000d0202 */ /* 0x000fe40000000f00 */
[----:B------:R-:W-:Y:S02]  /*0370*/  @!P0 MOV R2, R40 ;  /* 0x0000002800028202 */ /* 0x000fe40000000f00 */
[----:B------:R-:W-:Y:S02]  /*0380*/  @!P0 MOV R3, R41 ;  /* 0x0000002900038202 */ /* 0x000fe40000000f00 */
        /* <DEDUP_REMOVED lines=13> */
[----:B------:R-:W-:Y:S01]  /*0460*/  @!P0 MOV R13, R19 ;  /* 0x00000013000d8202 */ /* 0x000fe20000000f00 */
[----:B------:R-:W-:Y:S06]  /*0470*/  @P1 EXIT ;  /* 0x000000000000194d */ /* 0x000fec0003800000 */
[----:B------:R-:W0:Y:S01]  /*0480*/  LDC.64 R32, c[0x0][0x3e0] ;  /* 0x0000f800ff207b82 */ /* 0x000e220000000a00 */
[----:B------:R-:W1:Y:S01]  /*0490*/  LDCU.U8 UR4, c[0x0][0x410] ;  /* 0x00008200ff0477ac */ /* 0x000e620008000000 */
[----:B-----5:R-:W-:Y:S02]  /*04a0*/  @!P0 CS2R R22, SRZ ;  /* 0x0000000000168805 */ /* 0x020fe4000001ff00 */
[----:B------:R-:W-:Y:S02]  /*04b0*/  @!P0 CS2R R24, SRZ ;  /* 0x0000000000188805 */ /* 0x000fe4000001ff00 */
[----:B------:R-:W-:Y:S02]  /*04c0*/  @!P0 CS2R R20, SRZ ;  /* 0x0000000000148805 */ /* 0x000fe4000001ff00 */
[----:B------:R-:W-:Y:S02]  /*04d0*/  @!P0 CS2R R26, SRZ ;  /* 0x00000000001a8805 */ /* 0x000fe4000001ff00 */
[----:B------:R-:W-:-:S02]  /*04e0*/  @!P0 CS2R R30, SRZ ;  /* 0x00000000001e8805 */ /* 0x000fc4000001ff00 */
[----:B------:R-:W-:Y:S02]  /*04f0*/  @!P0 CS2R R28, SRZ ;  /* 0x00000000001c8805 */ /* 0x000fe4000001ff00 */
[C---:B------:R-:W-:Y:S01]  /*0500*/  PRMT R82, R23.reuse, 0x7632, R82 ;  /* 0x0000763217527816 */ /* 0x040fe20000000052 */
[----:B------:R-:W-:Y:S01]  /*0510*/  IMAD.U32 R14, R23, 0x10000, RZ ;  /* 0x00010000170e7824 */ /* 0x000fe200078e00ff */
[----:B------:R-:W-:Y:S01]  /*0520*/  PRMT R88, R25, 0x7632, R88 ;  /* 0x0000763219587816 */ /* 0x000fe20000000058 */
[----:B------:R-:W-:Y:S01]  /*0530*/  UPLOP3.LUT UP0, UPT, UPT, UPT, UPT, 0x40, 0x4 ;  /* 0x000000000004789c */ /* 0x000fe20003f0e870 */
[----:B------:R-:W-:Y:S01]  /*0540*/  PRMT R67, R36, 0x7632, R67 ;  /* 0x0000763224437816 */ /* 0x000fe20000000043 */
[----:B------:R-:W-:Y:S01]  /*0550*/  IMAD.U32 R82, R82, 0x10000, RZ ;  /* 0x0001000052527824 */ /* 0x000fe200078e00ff */
[C---:B------:R-:W-:Y:S01]  /*0560*/  PRMT R75, R53.reuse, 0x7632, R75 ;  /* 0x00007632354b7816 */ /* 0x040fe2000000004b */
[----:B------:R-:W-:Y:S01]  /*0570*/  IMAD.U32 R53, R53, 0x10000, RZ ;  /* 0x0001000035357824 */ /* 0x000fe200078e00ff */
[----:B------:R-:W-:Y:S01]  /*0580*/  PRMT R81, R22, 0x7632, R81 ;  /* 0x0000763216517816 */ /* 0x000fe20000000051 */
[----:B------:R-:W-:Y:S01]  /*0590*/  IMAD.U32 R67, R67, 0x10000, RZ ;  /* 0x0001000043437824 */ /* 0x000fe200078e00ff */
[----:B------:R-:W-:Y:S01]  /*05a0*/  PRMT R84, R21, 0x7632, R84 ;  /* 0x0000763215547816 */ /* 0x000fe20000000054 */
[----:B------:R-:W-:Y:S01]  /*05b0*/  IMAD.U32 R75, R75, 0x10000, RZ ;  /* 0x000100004b4b7824 */ /* 0x000fe200078e00ff */
[----:B------:R-:W-:Y:S01]  /*05c0*/  PRMT R83, R20, 0x7632, R83 ;  /* 0x0000763214537816 */ /* 0x000fe20000000053 */
[----:B------:R-:W-:Y:S01]  /*05d0*/  IMAD.U32 R88, R88, 0x10000, RZ ;  /* 0x0001000058587824 */ /* 0x000fe200078e00ff */
[----:B------:R-:W-:Y:S01]  /*05e0*/  PRMT R86, R27, 0x7632, R86 ;  /* 0x000076321b567816 */ /* 0x000fe20000000056 */
[----:B------:R-:W2:Y:S01]  /*05f0*/  LDCU UR10, c[0x0][0x388] ;  /* 0x00007100ff0a77ac */ /* 0x000ea20008000800 */
[----:B------:R-:W-:-:S02]  /*0600*/  PRMT R85, R26, 0x7632, R85 ;  /* 0x000076321a557816 */ /* 0x000fc40000000055 */
[----:B------:R-:W-:Y:S01]  /*0610*/  PRMT R87, R24, 0x7632, R87 ;  /* 0x0000763218577816 */ /* 0x000fe20000000057 */
[----:B------:R-:W3:Y:S01]  /*0620*/  LDCU UR11, c[0x0][0x400] ;  /* 0x00008000ff0b77ac */ /* 0x000ee20008000800 */
[----:B0-----:R-:W-:Y:S02]  /*0630*/  ISETP.NE.U32.AND P1, PT, R32, RZ, PT ;  /* 0x000000ff2000720c */ /* 0x001fe40003f25070 */
[----:B------:R-:W-:Y:S01]  /*0640*/  PRMT R90, R31, 0x7632, R90 ;  /* 0x000076321f5a7816 */ /* 0x000fe2000000005a */
[----:B------:R-:W0:Y:S01]  /*0650*/  LDCU.64 UR8, c[0x0][0x3a0] ;  /* 0x00007400ff0877ac */ /* 0x000e220008000a00 */
        /* <DEDUP_REMOVED lines=13> */
[----:B------:R-:W-:Y:S02]  /*0730*/  SHF.L.U32 R16, R21, 0x10, RZ ;  /* 0x0000001015107819 */ /* 0x000fe400000006ff */
[----:B------:R-:W-:Y:S01]  /*0740*/  SHF.L.U32 R17, R20, 0x10, RZ ;  /* 0x0000001014117819 */ /* 0x000fe200000006ff */
[----:B------:R-:W-:Y:S01]  /*0750*/  IMAD.U32 R20, R25, 0x10000, RZ ;  /* 0x0001000019147824 */ /* 0x000fe200078e00ff */
[----:B------:R-:W-:-:S02]  /*0760*/  SHF.L.U32 R15, R22, 0x10, RZ ;  /* 0x00000010160f7819 */ /* 0x000fc400000006ff */
[----:B------:R-:W-:Y:S01]  /*0770*/  SHF.L.U32 R18, R27, 0x10, RZ ;  /* 0x000000101b127819 */ /* 0x000fe200000006ff */
[----:B------:R-:W-:Y:S01]  /*0780*/  IMAD.U32 R27, R36, 0x10000, RZ ;  /* 0x00010000241b7824 */ /* 0x000fe200078e00ff */
[----:B------:R-:W-:Y:S02]  /*0790*/  SHF.L.U32 R19, R26, 0x10, RZ ;  /* 0x000000101a137819 */ /* 0x000fe400000006ff */
[----:B------:R-:W-:Y:S02]  /*07a0*/  SHF.L.U32 R21, R24, 0x10, RZ ;  /* 0x0000001018157819 */ /* 0x000fe400000006ff */
[----:B------:R-:W-:Y:S02]  /*07b0*/  SHF.L.U32 R22, R31, 0x10, RZ ;  /* 0x000000101f167819 */ /* 0x000fe400000006ff */
[----:B------:R-:W-:Y:S02]  /*07c0*/  SHF.L.U32 R23, R30, 0x10, RZ ;  /* 0x000000101e177819 */ /* 0x000fe400000006ff */
[----:B------:R-:W-:-:S02]  /*07d0*/  SHF.L.U32 R24, R29, 0x10, RZ ;  /* 0x000000101d187819 */ /* 0x000fc400000006ff */
[----:B------:R-:W-:Y:S02]  /*07e0*/  SHF.L.U32 R25, R28, 0x10, RZ ;  /* 0x000000101c197819 */ /* 0x000fe400000006ff */
[----:B------:R-:W-:Y:S02]  /*07f0*/  ISETP.NE.AND.EX P0, PT, R33, RZ, PT, P1 ;  /* 0x000000ff2100720c */ /* 0x000fe40003f05310 */
[----:B------:R-:W-:Y:S02]  /*0800*/  LOP3.LUT R26, R0, 0x1f, RZ, 0xc0, !PT ;  /* 0x0000001f001a7812 */ /* 0x000fe400078ec0ff */
[----:B------:R-:W-:Y:S02]  /*0810*/  SHF.L.U32 R44, R44, 0x10, RZ ;  /* 0x000000102c2c7819 */ /* 0x000fe400000006ff */
[----:B------:R-:W-:Y:S02]  /*0820*/  SHF.L.U32 R45, R45, 0x10, RZ ;  /* 0x000000102d2d7819 */ /* 0x000fe400000006ff */
[----:B------:R-:W-:-:S02]  /*0830*/  SHF.L.U32 R46, R46, 0x10, RZ ;  /* 0x000000102e2e7819 */ /* 0x000fc400000006ff */
[----:B------:R-:W-:Y:S02]  /*0840*/  PRMT R47, R5, 0x7632, R47 ;  /* 0x00007632052f7816 */ /* 0x000fe4000000002f */
[----:B------:R-:W-:Y:S02]  /*0850*/  PRMT R48, R4, 0x7632, R48 ;  /* 0x0000763204307816 */ /* 0x000fe40000000030 */
[----:B------:R-:W-:Y:S02]  /*0860*/  PRMT R49, R3, 0x7632, R49 ;  /* 0x0000763203317816 */ /* 0x000fe40000000031 */
[----:B------:R-:W-:Y:S02]  /*0870*/  PRMT R50, R2, 0x7632, R50 ;  /* 0x0000763202327816 */ /* 0x000fe40000000032 */
[----:B------:R-:W-:Y:S02]  /*0880*/  SHF.L.U32 R51, R51, 0x10, RZ ;  /* 0x0000001033337819 */ /* 0x000fe400000006ff */
[----:B------:R-:W-:-:S02]  /*0890*/  SHF.L.U32 R52, R52, 0x10, RZ ;  /* 0x0000001034347819 */ /* 0x000fc400000006ff */
[----:B------:R-:W-:Y:S02]  /*08a0*/  SHF.L.U32 R54, R54, 0x10, RZ ;  /* 0x0000001036367819 */ /* 0x000fe400000006ff */
[----:B------:R-:W-:Y:S02]  /*08b0*/  PRMT R55, R9, 0x7632, R55 ;  /* 0x0000763209377816 */ /* 0x000fe40000000037 */
[----:B------:R-:W-:Y:S02]  /*08c0*/  PRMT R56, R8, 0x7632, R56 ;  /* 0x0000763208387816 */ /* 0x000fe40000000038 */
[----:B------:R-:W-:Y:S02]  /*08d0*/  PRMT R57, R7, 0x7632, R57 ;  /* 0x0000763207397816 */ /* 0x000fe40000000039 */
[----:B------:R-:W-:Y:S02]  /*08e0*/  PRMT R58, R6, 0x7632, R58 ;  /* 0x00007632063a7816 */ /* 0x000fe4000000003a */
[----:B------:R-:W-:-:S02]  /*08f0*/  SHF.L.U32 R59, R59, 0x10, RZ ;  /* 0x000000103b3b7819 */ /* 0x000fc400000006ff */
[----:B------:R-:W-:Y:S02]  /*0900*/  SHF.L.U32 R60, R60, 0x10, RZ ;  /* 0x000000103c3c7819 */ /* 0x000fe400000006ff */
[----:B------:R-:W-:Y:S02]  /*0910*/  SHF.L.U32 R61, R61, 0x10, RZ ;  /* 0x000000103d3d7819 */ /* 0x000fe400000006ff */
[----:B------:R-:W-:Y:S02]  /*0920*/  SHF.L.U32 R62, R62, 0x10, RZ ;  /* 0x000000103e3e7819 */ /* 0x000fe400000006ff */
[----:B------:R-:W-:Y:S02]  /*0930*/  PRMT R63, R13, 0x7632, R63 ;  /* 0x000076320d3f7816 */ /* 0x000fe4000000003f */
[----:B------:R-:W-:Y:S02]  /*0940*/  PRMT R64, R12, 0x7632, R64 ;  /* 0x000076320c407816 */ /* 0x000fe40000000040 */
[----:B------:R-:W-:-:S02]  /*0950*/  PRMT R65, R11, 0x7632, R65 ;  /* 0x000076320b417816 */ /* 0x000fc40000000041 */
[----:B------:R-:W-:Y:S02]  /*0960*/  PRMT R66, R10, 0x7632, R66 ;  /* 0x000076320a427816 */ /* 0x000fe40000000042 */
[----:B-1----:R-:W-:Y:S02]  /*0970*/  ISETP.NE.AND P2, PT, RZ, UR4, PT ;  /* 0x00000004ff007c0c */ /* 0x002fe4000bf45270 */
        /* <DEDUP_REMOVED lines=19> */
[----:B0-23--:R-:W-:-:S07]  /*0ab0*/  SHF.L.U32 R91, R91, 0x10, RZ ;  /* 0x000000105b5b7819 */ /* 0x00dfce00000006ff */
.L_x_121:
[----:B0-----:R-:W0:Y:S01]  /*0ac0*/  @P0 LDC.64 R36, c[0x0][0x3e0] ;  /* 0x0000f800ff240b82 */ /* 0x001e220000000a00 */
[----:B------:R-:W-:Y:S01]  /*0ad0*/  IMAD R32, R93, UR10, RZ ;  /* 0x0000000a5d207c24 */ /* 0x000fe2000f8e02ff */
[----:B------:R-:W-:-:S04]  /*0ae0*/  LOP3.LUT R35, R0, 0xe0, RZ, 0xc0, !PT ;  /* 0x000000e000237812 */ /* 0x000fc800078ec0ff */
[----:B------:R-:W-:Y:S02]  /*0af0*/  SHF.R.S32.HI R33, RZ, 0x1f, R32 ;  /* 0x0000001fff217819 */ /* 0x000fe40000011420 */
[----:B------:R-:W1:Y:S02]  /*0b00*/  LDC.64 R42, c[0x0][0x390] ;  /* 0x0000e400ff2a7b82 */ /* 0x000e640000000a00 */
[----:B------:R-:W-:Y:S02]  /*0b10*/  LEA.HI R33, R33, R32, RZ, 0x3 ;  /* 0x0000002021217211 */ /* 0x000fe400078f18ff */
[----:B------:R-:W-:-:S04]  /*0b20*/  LOP3.LUT R32, R35, 0x1f, R0, 0xf8, !PT ;  /* 0x0000001f23207812 */ /* 0x000fc800078ef800 */
[----:B------:R-:W-:Y:S01]  /*0b30*/  LEA.HI.SX32 R97, R33, R32, 0x1d ;  /* 0x0000002021617211 */ /* 0x000fe200078feaff */
[----:B0-----:R-:W-:-:S06]  /*0b40*/  @P0 IMAD.WIDE R36, R93, 0x2, R36 ;  /* 0x000000025d240825 */ /* 0x001fcc00078e0224 */
[----:B------:R-:W2:Y:S01]  /*0b50*/  @P0 LDG.E.U16 R36, desc[UR6][R36.64] ;  /* 0x0000000624240981 */ /* 0x000ea2000c1e1500 */
[----:B-1----:R-:W-:-:S06]  /*0b60*/  IMAD.WIDE.U32 R32, R97, 0x10, R42 ;  /* 0x0000001061207825 */ /* 0x002fcc00078e002a */
[----:B------:R-:W5:Y:S01]  /*0b70*/  LDG.E.128 R32, desc[UR6][R32.64] ;  /* 0x0000000620207981 */ /* 0x000f62000c1e1d00 */
[----:B------:R-:W-:Y:S01]  /*0b80*/  ISETP.NE.U32.AND P1, PT, RZ, UR8, PT ;  /* 0x00000008ff007c0c */ /* 0x000fe2000bf25070 */
[----:B------:R-:W-:-:S03]  /*0b90*/  IMAD.MOV.U32 R108, RZ, RZ, 0x3f800000 ;  /* 0x3f800000ff6c7424 */ /* 0x000fc600078e00ff */
[----:B------:R-:W-:Y:S02]  /*0ba0*/  ISETP.NE.AND.EX P1, PT, RZ, UR9, PT, P1 ;  /* 0x00000009ff007c0c */ /* 0x000fe4000bf25310 */
[----:B--2---:R-:W-:-:S11]  /*0bb0*/  @P0 SHF.L.U32 R108, R36, 0x10, RZ ;  /* 0x00000010246c0819 */ /* 0x004fd600000006ff */
[----:B------:R-:W-:Y:S05]  /*0bc0*/  @!P1 BRA `(.L_x_113) ;  /* 0x0000000000e09947 */ /* 0x000fea0003800000 */
[----:B------:R-:W0:Y:S02]  /*0bd0*/  LDC.64 R28, c[0x0][0x3a0] ;  /* 0x0000e800ff1c7b82 */ /* 0x000e240000000a00 */
[----:B0-----:R-:W-:-:S06]  /*0be0*/  IMAD.WIDE.U32 R28, R97, 0x10, R28 ;  /* 0x00000010611c7825 */ /* 0x001fcc00078e001c */
[----:B------:R-:W2:Y:S01]  /*0bf0*/  LDG.E.128 R28, desc[UR6][R28.64] ;  /* 0x000000061c1c7981 */ /* 0x000ea2000c1e1d00 */
[C---:B-----5:R-:W-:Y:S01]  /*0c00*/  PRMT R71, R35.reuse, 0x7632, R71 ;  /* 0x0000763223477816 */ /* 0x060fe20000000047 */
[----:B------:R-:W-:Y:S01]  /*0c10*/  IMAD.U32 R98, R2, 0x10000, RZ ;  /* 0x0001000002627824 */ /* 0x000fe200078e00ff */
[----:B------:R-:W-:Y:S02]  /*0c20*/  SHF.L.U32 R35, R35, 0x10, RZ ;  /* 0x0000001023237819 */ /* 0x000fe400000006ff */
[----:B------:R-:W-:Y:S02]  /*0c30*/  PRMT R38, R33, 0x7632, R38 ;  /* 0x0000763221267816 */ /* 0x000fe40000000026 */
[----:B------:R-:W-:Y:S01]  /*0c40*/  SHF.L.U32 R70, R5, 0x10, RZ ;  /* 0x0000001005467819 */ /* 0x000fe200000006ff */
[----:B------:R-:W-:Y:S01]  /*0c50*/  FMUL.FTZ R35, R35, R108 ;  /* 0x0000006c23237220 */ /* 0x000fe20000410000 */
[----:B------:R-:W-:Y:S02]  /*0c60*/  SHF.L.U32 R37, R32, 0x10, RZ ;  /* 0x0000001020257819 */ /* 0x000fe400000006ff */
[----:B------:R-:W-:-:S02]  /*0c70*/  SHF.L.U32 R33, R33, 0x10, RZ ;  /* 0x0000001021217819 */ /* 0x000fc400000006ff */
[----:B------:R-:W-:Y:S01]  /*0c80*/  PRMT R36, R32, 0x7632, R36 ;  /* 0x0000763220247816 */ /* 0x000fe20000000024 */
[-C--:B------:R-:W-:Y:S01]  /*0c90*/  FMUL.FTZ R37, R37, R108.reuse ;  /* 0x0000006c25257220 */ /* 0x080fe20000410000 */
[C---:B------:R-:W-:Y:S01]  /*0ca0*/  PRMT R39, R34.reuse, 0x7632, R39 ;  /* 0x0000763222277816 */ /* 0x040fe20000000027 */
[-C--:B------:R-:W-:Y:S01]  /*0cb0*/  FMUL.FTZ R33, R33, R108.reuse ;  /* 0x0000006c21217220 */ /* 0x080fe20000410000 */
[----:B------:R-:W-:Y:S02]  /*0cc0*/  SHF.L.U32 R41, R34, 0x10, RZ ;  /* 0x0000001022297819 */ /* 0x000fe400000006ff */
[----:B------:R-:W-:Y:S01]  /*0cd0*/  SHF.L.U32 R96, R3, 0x10, RZ ;  /* 0x0000001003607819 */ /* 0x000fe200000006ff */
[----:B------:R-:W-:Y:S01]  /*0ce0*/  IMAD.U32 R39, R39, 0x10000, RZ ;  /* 0x0001000027277824 */ /* 0x000fe200078e00ff */
[----:B------:R-:W-:Y:S01]  /*0cf0*/  SHF.L.U32 R94, R4, 0x10, RZ ;  /* 0x00000010045e7819 */ /* 0x000fe200000006ff */
[-C--:B------:R-:W-:Y:S01]  /*0d00*/  FMUL.FTZ R41, R41, R108.reuse ;  /* 0x0000006c29297220 */ /* 0x080fe20000410000 */
[----:B------:R-:W-:Y:S01]  /*0d10*/  SHF.L.U32 R71, R71, 0x10, RZ ;  /* 0x0000001047477819 */ /* 0x000fe200000006ff */
[----:B------:R-:W-:Y:S01]  /*0d20*/  FMUL.FTZ R39, R39, R108 ;  /* 0x0000006c27277220 */ /* 0x000fe20000410000 */
[----:B------:R-:W-:-:S03]  /*0d30*/  SHF.L.U32 R102, R47, 0x10, RZ ;  /* 0x000000102f667819 */ /* 0x000fc600000006ff */
[----:B------:R-:W-:Y:S01]  /*0d40*/  FMUL.FTZ R71, R71, R108 ;  /* 0x0000006c47477220 */ /* 0x000fe20000410000 */
[----:B--2---:R-:W-:Y:S01]  /*0d50*/  SHF.L.U32 R100, R31, 0x10, RZ ;  /* 0x000000101f647819 */ /* 0x004fe200000006ff */
[----:B------:R-:W-:Y:S01]  /*0d60*/  IMAD.U32 R40, R30, 0x10000, RZ ;  /* 0x000100001e287824 */ /* 0x000fe200078e00ff */
[----:B------:R-:W-:Y:S02]  /*0d70*/  SHF.L.U32 R32, R28, 0x10, RZ ;  /* 0x000000101c207819 */ /* 0x000fe400000006ff */
[----:B------:R-:W-:Y:S01]  /*0d80*/  SHF.L.U32 R34, R29, 0x10, RZ ;  /* 0x000000101d227819 */ /* 0x000fe200000006ff */
[----:B------:R-:W-:Y:S01]  /*0d90*/  FFMA.FTZ R70, R35, R70, R100 ;  /* 0x0000004623467223 */ /* 0x000fe20000010064 */
[----:B------:R-:W-:Y:S01]  /*0da0*/  SHF.L.U32 R35, R38, 0x10, RZ ;  /* 0x0000001026237819 */ /* 0x000fe200000006ff */
[----:B------:R-:W-:Y:S01]  /*0db0*/  FFMA.FTZ R98, R37, R98, R32 ;  /* 0x0000006225627223 */ /* 0x000fe20000010020 */
[----:B------:R-:W-:Y:S01]  /*0dc0*/  PRMT R37, R31, 0x7632, R37 ;  /* 0x000076321f257816 */ /* 0x000fe20000000025 */
[----:B------:R-:W-:Y:S01]  /*0dd0*/  FFMA.FTZ R96, R33, R96, R34 ;  /* 0x0000006021607223 */ /* 0x000fe20000010022 */
[----:B------:R-:W-:Y:S01]  /*0de0*/  SHF.L.U32 R33, R36, 0x10, RZ ;  /* 0x0000001024217819 */ /* 0x000fe200000006ff */
[----:B------:R-:W-:Y:S01]  /*0df0*/  FMUL.FTZ R99, R35, R108 ;  /* 0x0000006c23637220 */ /* 0x000fe20000410000 */
[----:B------:R-:W-:Y:S01]  /*0e00*/  PRMT R36, R30, 0x7632, R36 ;  /* 0x000076321e247816 */ /* 0x000fe20000000024 */
[----:B------:R-:W-:Y:S01]  /*0e10*/  FFMA.FTZ R94, R41, R94, R40 ;  /* 0x0000005e295e7223 */ /* 0x000fe20000010028 */
[----:B------:R-:W-:Y:S01]  /*0e20*/  PRMT R35, R29, 0x7632, R35 ;  /* 0x000076321d237816 */ /* 0x000fe20000000023 */
[----:B------:R-:W-:Y:S01]  /*0e30*/  FMUL.FTZ R33, R33, R108 ;  /* 0x0000006c21217220 */ /* 0x000fe20000410000 */
[----:B------:R-:W-:-:S02]  /*0e40*/  PRMT R32, R28, 0x7632, R32 ;  /* 0x000076321c207816 */ /* 0x000fc40000000020 */
[----:B------:R-:W-:Y:S02]  /*0e50*/  SHF.L.U32 R104, R37, 0x10, RZ ;  /* 0x0000001025687819 */ /* 0x000fe400000006ff */
[----:B------:R-:W-:Y:S02]  /*0e60*/  SHF.L.U32 R34, R50, 0x10, RZ ;  /* 0x0000001032227819 */ /* 0x000fe400000006ff */
[----:B------:R-:W-:Y:S01]  /*0e70*/  SHF.L.U32 R40, R49, 0x10, RZ ;  /* 0x0000001031287819 */ /* 0x000fe200000006ff */
[----:B------:R-:W-:Y:S01]  /*0e80*/  FFMA.FTZ R103, R71, R102, R104 ;  /* 0x0000006647677223 */ /* 0x000fe20000010068 */
[----:B------:R-:W-:Y:S02]  /*0e90*/  SHF.L.U32 R100, R48, 0x10, RZ ;  /* 0x0000001030647819 */ /* 0x000fe400000006ff */
[----:B------:R-:W-:Y:S01]  /*0ea0*/  SHF.L.U32 R38, R36, 0x10, RZ ;  /* 0x0000001024267819 */ /* 0x000fe200000006ff */
[----:B------:R-:W-:Y:S01]  /*0eb0*/  IMAD.U32 R36, R35, 0x10000, RZ ;  /* 0x0001000023247824 */ /* 0x000fe200078e00ff */
[----:B------:R-:W-:-:S02]  /*0ec0*/  SHF.L.U32 R32, R32, 0x10, RZ ;  /* 0x0000001020207819 */ /* 0x000fc400000006ff */
[----:B------:R-:W-:Y:S01]  /*0ed0*/  F2FP.BF16.F32.PACK_AB R35, R103, R70 ;  /* 0x000000466723723e */ /* 0x000fe200000010ff */
[----:B------:R-:W-:Y:S01]  /*0ee0*/  FFMA.FTZ R101, R39, R100, R38 ;  /* 0x0000006427657223 */ /* 0x000fe20000010026 */
[----:B------:R-:W-:Y:S01]  /*0ef0*/  FFMA.FTZ R99, R99, R40, R36 ;  /* 0x0000002863637223 */ /* 0x000fe20000010024 */
[----:B------:R-:W-:-:S03]  /*0f00*/  FFMA.FTZ R71, R33, R34, R32 ;  /* 0x0000002221477223 */ /* 0x000fc60000010020 */
[----:B------:R-:W-:Y:S02]  /*0f10*/  F2FP.BF16.F32.PACK_AB R34, R101, R94 ;  /* 0x0000005e6522723e */ /* 0x000fe400000010ff */
[----:B------:R-:W-:Y:S02]  /*0f20*/  F2FP.BF16.F32.PACK_AB R33, R99, R96 ;  /* 0x000000606321723e */ /* 0x000fe400000010ff */
[----:B------:R-:W-:Y:S01]  /*0f30*/  F2FP.BF16.F32.PACK_AB R32, R71, R98 ;  /* 0x000000624720723e */ /* 0x000fe200000010ff */
[----:B------:R-:W-:Y:S06]  /*0f40*/  BRA `(.L_x_114) ;  /* 0x0000000000a07947 */ /* 0x000fec0003800000 */
.L_x_113:
[----:B-----5:R-:W-:Y:S01]  /*0f50*/  PRMT R38, R33, 0x7632, R38 ;  /* 0x0000763221267816 */ /* 0x020fe20000000026 */
[----:B------:R-:W-:Y:S01]  /*0f60*/  IMAD.U32 R98, R2, 0x10000, RZ ;  /* 0x0001000002627824 */ /* 0x000fe200078e00ff */
[----:B------:R-:W-:Y:S01]  /*0f70*/  PRMT R71, R35, 0x7632, R71 ;  /* 0x0000763223477816 */ /* 0x000fe20000000047 */
[----:B------:R-:W-:Y:S01]  /*0f80*/  IMAD.U32 R40, R48, 0x10000, RZ ;  /* 0x0001000030287824 */ /* 0x000fe200078e00ff */
[----:B------:R-:W-:Y:S02]  /*0f90*/  SHF.L.U32 R33, R33, 0x10, RZ ;  /* 0x0000001021217819 */ /* 0x000fe400000006ff */
[----:B------:R-:W-:Y:S02]  /*0fa0*/  SHF.L.U32 R35, R35, 0x10, RZ ;  /* 0x0000001023237819 */ /* 0x000fe400000006ff */
[----:B------:R-:W-:Y:S01]  /*0fb0*/  SHF.L.U32 R96, R3, 0x10, RZ ;  /* 0x0000001003607819 */ /* 0x000fe200000006ff */
[-C--:B------:R-:W-:Y:S01]  /*0fc0*/  FMUL.FTZ R33, R33, R108.reuse ;  /* 0x0000006c21217220 */ /* 0x080fe20000410000 */
[----:B------:R-:W-:Y:S01]  /*0fd0*/  SHF.L.U32 R70, R5, 0x10, RZ ;  /* 0x0000001005467819 */ /* 0x000fe200000006ff */
[----:B------:R-:W-:Y:S01]  /*0fe0*/  FMUL.FTZ R35, R35, R108 ;  /* 0x0000006c23237220 */ /* 0x000fe20000410000 */
[----:B------:R-:W-:Y:S01]  /*0ff0*/  PRMT R36, R32, 0x7632, R36 ;  /* 0x0000763220247816 */ /* 0x000fe20000000024 */
[----:B------:R-:W-:Y:S01]  /*1000*/  FMUL.FTZ R96, R33, R96 ;  /* 0x0000006021607220 */ /* 0x000fe20000410000 */
        /* <DEDUP_REMOVED lines=15> */
[----:B------:R-:W-:Y:S01]  /*1100*/  FMUL.FTZ R33, R33, R108 ;  /* 0x0000006c21217220 */ /* 0x000fe20000410000 */
[----:B------:R-:W-:Y:S01]  /*1110*/  SHF.L.U32 R32, R50, 0x10, RZ ;  /* 0x0000001032207819 */ /* 0x000fe200000006ff */
[----:B------:R-:W-:Y:S01]  /*1120*/  FMUL.FTZ R103, R71, R36 ;  /* 0x0000002447677220 */ /* 0x000fe20000410000 */
[----:B------:R-:W-:Y:S01]  /*1130*/  SHF.L.U32 R34, R49, 0x10, RZ ;  /* 0x0000001031227819 */ /* 0x000fe200000006ff */
[----:B------:R-:W-:Y:S01]  /*1140*/  FMUL.FTZ R98, R37, R98 ;  /* 0x0000006225627220 */ /* 0x000fe20000410000 */
[----:B------:R-:W-:Y:S01]  /*1150*/  FMUL.FTZ R94, R41, R94 ;  /* 0x0000005e295e7220 */ /* 0x000fe20000410000 */
[----:B------:R-:W-:Y:S01]  /*1160*/  FMUL.FTZ R101, R39, R40 ;  /* 0x0000002827657220 */ /* 0x000fe20000410000 */
[----:B------:R-:W-:Y:S01]  /*1170*/  FMUL.FTZ R71, R33, R32 ;  /* 0x0000002021477220 */ /* 0x000fe20000410000 */
[----:B------:R-:W-:Y:S01]  /*1180*/  FMUL.FTZ R99, R35, R34 ;  /* 0x0000002223637220 */ /* 0x000fe20000410000 */
[----:B------:R-:W-:-:S02]  /*1190*/  F2FP.BF16.F32.PACK_AB R35, R103, R70 ;  /* 0x000000466723723e */ /* 0x000fc400000010ff */
[----:B------:R-:W-:Y:S02]  /*11a0*/  F2FP.BF16.F32.PACK_AB R34, R101, R94 ;  /* 0x0000005e6522723e */ /* 0x000fe400000010ff */
[----:B------:R-:W-:Y:S02]  /*11b0*/  F2FP.BF16.F32.PACK_AB R33, R99, R96 ;  /* 0x000000606321723e */ /* 0x000fe400000010ff */
[----:B------:R-:W-:-:S07]  /*11c0*/  F2FP.BF16.F32.PACK_AB R32, R71, R98 ;  /* 0x000000624720723e */ /* 0x000fce00000010ff */
.L_x_114:
[----:B------:R-:W0:Y:S01]  /*11d0*/  LDC.64 R40, c[0x0][0x3a8] ;  /* 0x0000ea00ff287b82 */ /* 0x000e220000000a00 */
[----:B------:R-:W-:-:S04]  /*11e0*/  VIADD R95, R97, 0x100 ;  /* 0x00000100615f7836 */ /* 0x000fc80000000000 */
[----:B------:R-:W-:-:S03]  /*11f0*/  IMAD.WIDE.U32 R36, R95, 0x10, R42 ;  /* 0x000000105f247825 */ /* 0x000fc600078e002a */
[----:B------:R-:W1:Y:S01]  /*1200*/  @P1 LDC.64 R104, c[0x0][0x3a0] ;  /* 0x0000e800ff681b82 */ /* 0x000e620000000a00 */
[----:B0-----:R-:W-:-:S05]  /*1210*/  IMAD.WIDE.U32 R106, R97, 0x10, R40 ;  /* 0x00000010616a7825 */ /* 0x001fca00078e0028 */
[----:B------:R0:W-:Y:S01]  /*1220*/  STG.E.128 desc[UR6][R106.64], R32 ;  /* 0x000000206a007986 */ /* 0x0001e2000c101d06 */
[----:B-1----:R-:W-:-:S03]  /*1230*/  @P1 IMAD.WIDE.U32 R104, R95, 0x10, R104 ;  /* 0x000000105f681825 */ /* 0x002fc600078e0068 */
[----:B------:R-:W5:Y:S04]  /*1240*/  LDG.E.128 R36, desc[UR6][R36.64] ;  /* 0x0000000624247981 */ /* 0x000f68000c1e1d00 */
[----:B------:R0:W5:Y:S01]  /*1250*/  @P1 LDG.E.128 R28, desc[UR6][R104.64] ;  /* 0x00000006681c1981 */ /* 0x000162000c1e1d00 */
[----:B------:R-:W-:Y:S05]  /*1260*/  @!P1 BRA `(.L_x_115) ;  /* 0x0000000000d49947 */ /* 0x000fea0003800000 */
[----:B0----5:R-:W-:Y:S01]  /*1270*/  PRMT R33, R37, 0x7632, R33 ;  /* 0x0000763225217816 */ /* 0x021fe20000000021 */
[----:B------:R-:W-:Y:S01]  /*1280*/  IMAD.U32 R112, R31, 0x10000, RZ ;  /* 0x000100001f707824 */ /* 0x000fe200078e00ff */
[----:B------:R-:W-:Y:S02]  /*1290*/  SHF.L.U32 R107, R38, 0x10, RZ ;  /* 0x00000010266b7819 */ /* 0x000fe400000006ff */
[----:B------:R-:W-:Y:S02]  /*12a0*/  PRMT R35, R39, 0x7632, R35 ;  /* 0x0000763227237816 */ /* 0x000fe40000000023 */
[----:B------:R-:W-:Y:S01]  /*12b0*/  SHF.L.U32 R105, R36, 0x10, RZ ;  /* 0x0000001024697819 */ /* 0x000fe200000006ff */
[-C--:B------:R-:W-:Y:S01]  /*12c0*/  FMUL.FTZ R107, R107, R108.reuse ;  /* 0x0000006c6b6b7220 */ /* 0x080fe20000410000 */
[----:B------:R-:W-:Y:S02]  /*12d0*/  SHF.L.U32 R37, R37, 0x10, RZ ;  /* 0x0000001025257819 */ /* 0x000fe400000006ff */
[----:B------:R-:W-:Y:S01]  /*12e0*/  SHF.L.U32 R39, R39, 0x10, RZ ;  /* 0x0000001027277819 */ /* 0x000fe200000006ff */
[-C--:B------:R-:W-:Y:S01]  /*12f0*/  FMUL.FTZ R105, R105, R108.reuse ;  /* 0x0000006c69697220 */ /* 0x080fe20000410000 */
[----:B------:R-:W-:Y:S01]  /*1300*/  PRMT R32, R38, 0x7632, R32 ;  /* 0x0000763226207816 */ /* 0x000fe20000000020 */
[-C--:B------:R-:W-:Y:S01]  /*1310*/  FMUL.FTZ R37, R37, R108.reuse ;  /* 0x0000006c25257220 */ /* 0x080fe20000410000 */
[----:B------:R-:W-:Y:S01]  /*1320*/  SHF.L.U32 R102, R8, 0x10, RZ ;  /* 0x0000001008667819 */ /* 0x000fe200000006ff */
[----:B------:R-:W-:Y:S01]  /*1330*/  FMUL.FTZ R39, R39, R108 ;  /* 0x0000006c27277220 */ /* 0x000fe20000410000 */
[----:B------:R-:W-:-:S02]  /*1340*/  SHF.L.U32 R100, R30, 0x10, RZ ;  /* 0x000000101e647819 */ /* 0x000fc400000006ff */
[----:B------:R-:W-:Y:S01]  /*1350*/  PRMT R34, R36, 0x7632, R34 ;  /* 0x0000763224227816 */ /* 0x000fe20000000022 */
[----:B------:R-:W-:Y:S01]  /*1360*/  IMAD.U32 R36, R28, 0x10000, RZ ;  /* 0x000100001c247824 */ /* 0x000fe200078e00ff */
[----:B------:R-:W-:Y:S01]  /*1370*/  SHF.L.U32 R106, R6, 0x10, RZ ;  /* 0x00000010066a7819 */ /* 0x000fe200000006ff */
[----:B------:R-:W-:Y:S01]  /*1380*/  FFMA.FTZ R102, R107, R102, R100 ;  /* 0x000000666b667223 */ /* 0x000fe20000010064 */
[----:B------:R-:W-:Y:S02]  /*1390*/  SHF.L.U32 R104, R7, 0x10, RZ ;  /* 0x0000001007687819 */ /* 0x000fe400000006ff */
[----:B------:R-:W-:Y:S01]  /*13a0*/  SHF.L.U32 R38, R29, 0x10, RZ ;  /* 0x000000101d267819 */ /* 0x000fe200000006ff */
[----:B------:R-:W-:Y:S01]  /*13b0*/  FFMA.FTZ R106, R105, R106, R36 ;  /* 0x0000006a696a7223 */ /* 0x000fe20000010024 */
[----:B------:R-:W-:Y:S02]  /*13c0*/  SHF.L.U32 R110, R9, 0x10, RZ ;  /* 0x00000010096e7819 */ /* 0x000fe400000006ff */
[----:B------:R-:W-:Y:S01]  /*13d0*/  PRMT R107, R31, 0x7632, R107 ;  /* 0x000076321f6b7816 */ /* 0x000fe2000000006b */
[----:B------:R-:W-:Y:S01]  /*13e0*/  FFMA.FTZ R104, R37, R104, R38 ;  /* 0x0000006825687223 */ /* 0x000fe20000010026 */
[----:B------:R-:W-:Y:S01]  /*13f0*/  SHF.L.U32 R109, R35, 0x10, RZ ;  /* 0x00000010236d7819 */ /* 0x000fe200000006ff */
[----:B------:R-:W-:Y:S01]  /*1400*/  FFMA.FTZ R100, R39, R110, R112 ;  /* 0x0000006e27647223 */ /* 0x000fe20000010070 */
[----:B------:R-:W-:Y:S01]  /*1410*/  PRMT R36, R28, 0x7632, R36 ;  /* 0x000076321c247816 */ /* 0x000fe20000000024 */
[----:B------:R-:W-:Y:S01]  /*1420*/  IMAD.U32 R116, R107, 0x10000, RZ ;  /* 0x000100006b747824 */ /* 0x000fe200078e00ff */
[----:B------:R-:W-:Y:S01]  /*1430*/  PRMT R39, R29, 0x7632, R39 ;  /* 0x000076321d277816 */ /* 0x000fe20000000027 */
[----:B------:R-:W-:Y:S01]  /*1440*/  FMUL.FTZ R109, R109, R108 ;  /* 0x0000006c6d6d7220 */ /* 0x000fe20000410000 */
[----:B------:R-:W-:Y:S01]  /*1450*/  PRMT R105, R30, 0x7632, R105 ;  /* 0x000076321e697816 */ /* 0x000fe20000000069 */
[----:B------:R-:W-:Y:S01]  /*1460*/  IMAD.U32 R36, R36, 0x10000, RZ ;  /* 0x0001000024247824 */ /* 0x000fe200078e00ff */
[----:B------:R-:W-:-:S02]  /*1470*/  SHF.L.U32 R37, R34, 0x10, RZ ;  /* 0x0000001022257819 */ /* 0x000fc400000006ff */
[----:B------:R-:W-:Y:S02]  /*1480*/  SHF.L.U32 R33, R33, 0x10, RZ ;  /* 0x0000001021217819 */ /* 0x000fe400000006ff */
[----:B------:R-:W-:Y:S01]  /*1490*/  SHF.L.U32 R35, R32, 0x10, RZ ;  /* 0x0000001020237819 */ /* 0x000fe200000006ff */
[-C--:B------:R-:W-:Y:S01]  /*14a0*/  FMUL.FTZ R37, R37, R108.reuse ;  /* 0x0000006c25257220 */ /* 0x080fe20000410000 */
[----:B------:R-:W-:Y:S01]  /*14b0*/  SHF.L.U32 R114, R55, 0x10, RZ ;  /* 0x0000001037727819 */ /* 0x000fe200000006ff */
[-C--:B------:R-:W-:Y:S01]  /*14c0*/  FMUL.FTZ R33, R33, R108.reuse ;  /* 0x0000006c21217220 */ /* 0x080fe20000410000 */
[----:B------:R-:W-:Y:S01]  /*14d0*/  SHF.L.U32 R38, R58, 0x10, RZ ;  /* 0x000000103a267819 */ /* 0x000fe200000006ff */
[----:B------:R-:W-:Y:S01]  /*14e0*/  FMUL.FTZ R35, R35, R108 ;  /* 0x0000006c23237220 */ /* 0x000fe20000410000 */
[----:B------:R-:W-:Y:S01]  /*14f0*/  SHF.L.U32 R110, R57, 0x10, RZ ;  /* 0x00000010396e7819 */ /* 0x000fe200000006ff */
[----:B------:R-:W-:Y:S01]  /*1500*/  FFMA.FTZ R113, R109, R114, R116 ;  /* 0x000000726d717223 */ /* 0x000fe20000010074 */
[----:B------:R-:W-:Y:S01]  /*1510*/  SHF.L.U32 R112, R56, 0x10, RZ ;  /* 0x0000001038707819 */ /* 0x000fe200000006ff */
[----:B------:R-:W-:Y:S01]  /*1520*/  FFMA.FTZ R107, R37, R38, R36 ;  /* 0x00000026256b7223 */ /* 0x000fe20000010024 */
[----:B------:R-:W-:-:S02]  /*1530*/  SHF.L.U32 R32, R39, 0x10, RZ ;  /* 0x0000001027207819 */ /* 0x000fc400000006ff */
        /* <DEDUP_REMOVED lines=8> */
.L_x_115:
[----:B0----5:R-:W-:Y:S01]  /*15c0*/  SHF.L.U32 R33, R36, 0x10, RZ ;  /* 0x0000001024217819 */ /* 0x021fe200000006ff */
[----:B------:R-:W-:Y:S01]  /*15d0*/  IMAD.U32 R104, R7, 0x10000, RZ ;  /* 0x0001000007687824 */ /* 0x000fe200078e00ff */
[----:B------:R-:W-:Y:S02]  /*15e0*/  SHF.L.U32 R106, R6, 0x10, RZ ;  /* 0x00000010066a7819 */ /* 0x000fe400000006ff */
[----:B------:R-:W-:Y:S01]  /*15f0*/  PRMT R109, R39, 0x7632, R109 ;  /* 0x00007632276d7816 */ /* 0x000fe2000000006d */
[----:B------:R-:W-:Y:S01]  /*1600*/  FMUL.FTZ R33, R33, R108 ;  /* 0x0000006c21217220 */ /* 0x000fe20000410000 */
[----:B------:R-:W-:Y:S02]  /*1610*/  PRMT R32, R36, 0x7632, R32 ;  /* 0x0000763224207816 */ /* 0x000fe40000000020 */
[----:B------:R-:W-:Y:S01]  /*1620*/  PRMT R35, R37, 0x7632, R35 ;  /* 0x0000763225237816 */ /* 0x000fe20000000023 */
[----:B------:R-:W-:Y:S01]  /*1630*/  FMUL.FTZ R106, R33, R106 ;  /* 0x0000006a216a7220 */ /* 0x000fe20000410000 */
[C---:B------:R-:W-:Y:S01]  /*1640*/  PRMT R105, R38.reuse, 0x7632, R105 ;  /* 0x0000763226697816 */ /* 0x040fe20000000069 */
        /* <DEDUP_REMOVED lines=31> */
.L_x_116:
[----:B------:R-:W0:Y:S01]  /*1840*/  @P1 LDC.64 R36, c[0x0][0x3a0] ;  /* 0x0000e800ff241b82 */ /* 0x000e220000000a00 */
[----:B------:R-:W-:Y:S01]  /*1850*/  IADD3 R105, PT, PT, R97, 0x200, RZ ;  /* 0x0000020061697810 */ /* 0x000fe20007ffe0ff */
[----:B------:R-:W-:-:S05]  /*1860*/  IMAD.WIDE.U32 R114, R95, 0x10, R40 ;  /* 0x000000105f727825 */ /* 0x000fca00078e0028 */
[----:B------:R1:W-:Y:S01]  /*1870*/  STG.E.128 desc[UR6][R114.64], R32 ;  /* 0x0000002072007986 */ /* 0x0003e2000c101d06 */
[----:B0-----:R-:W-:-:S04]  /*1880*/  @P1 IMAD.WIDE.U32 R116, R105, 0x10, R36 ;  /* 0x0000001069741825 */ /* 0x001fc800078e0024 */
[----:B------:R-:W-:Y:S01]  /*1890*/  IMAD.WIDE.U32 R36, R105, 0x10, R42 ;  /* 0x0000001069247825 */ /* 0x000fe200078e002a */
[----:B------:R1:W5:Y:S05]  /*18a0*/  @P1 LDG.E.128 R28, desc[UR6][R116.64] ;  /* 0x00000006741c1981 */ /* 0x00036a000c1e1d00 */
[----:B------:R-:W5:Y:S01]  /*18b0*/  LDG.E.128 R36, desc[UR6][R36.64] ;  /* 0x0000000624247981 */ /* 0x000f62000c1e1d00 */
[----:B------:R-:W-:Y:S05]  /*18c0*/  @!P1 BRA `(.L_x_117) ;  /* 0x0000000000d49947 */ /* 0x000fea0003800000 */
[----:B-1---5:R-:W-:Y:S01]  /*18d0*/  IMAD.U32 R33, R36, 0x10000, RZ ;  /* 0x0001000024217824 */ /* 0x022fe200078e00ff */
[----:B------:R-:W-:Y:S02]  /*18e0*/  SHF.L.U32 R34, R10, 0x10, RZ ;  /* 0x000000100a227819 */ /* 0x000fe400000006ff */
[----:B------:R-:W-:Y:S01]  /*18f0*/  SHF.L.U32 R42, R28, 0x10, RZ ;  /* 0x000000101c2a7819 */ /* 0x000fe200000006ff */
[----:B------:R-:W-:Y:S01]  /*1900*/  FMUL.FTZ R33, R33, R108 ;  /* 0x0000006c21217220 */ /* 0x000fe20000410000 */
[C---:B------:R-:W-:Y:S02]  /*1910*/  PRMT R32, R37.reuse, 0x7632, R32 ;  /* 0x0000763225207816 */ /* 0x040fe40000000020 */
[----:B------:R-:W-:Y:S01]  /*1920*/  SHF.L.U32 R37, R37, 0x10, RZ ;  /* 0x0000001025257819 */ /* 0x000fe200000006ff */
[----:B------:R-:W-:Y:S01]  /*1930*/  FFMA.FTZ R43, R33, R34, R42 ;  /* 0x00000022212b7223 */ /* 0x000fe2000001002a */
[----:B------:R-:W-:Y:S01]  /*1940*/  IMAD.U32 R33, R39, 0x10000, RZ ;  /* 0x0001000027217824 */ /* 0x000fe200078e00ff */
[----:B------:R-:W-:-:S02]  /*1950*/  SHF.L.U32 R110, R13, 0x10, RZ ;  /* 0x000000100d6e7819 */ /* 0x000fc400000006ff */
[----:B------:R-:W-:Y:S01]  /*1960*/  SHF.L.U32 R114, R31, 0x10, RZ ;  /* 0x000000101f727819 */ /* 0x000fe200000006ff */
[-C--:B------:R-:W-:Y:S01]  /*1970*/  FMUL.FTZ R33, R33, R108.reuse ;  /* 0x0000006c21217220 */ /* 0x080fe20000410000 */
[----:B------:R-:W-:Y:S01]  /*1980*/  SHF.L.U32 R34, R11, 0x10, RZ ;  /* 0x000000100b227819 */ /* 0x000fe200000006ff */
[----:B------:R-:W-:Y:S01]  /*1990*/  FMUL.FTZ R37, R37, R108 ;  /* 0x0000006c25257220 */ /* 0x000fe20000410000 */
[----:B------:R-:W-:Y:S01]  /*19a0*/  SHF.L.U32 R112, R29, 0x10, RZ ;  /* 0x000000101d707819 */ /* 0x000fe200000006ff */
[----:B------:R-:W-:Y:S01]  /*19b0*/  FFMA.FTZ R115, R33, R110, R114 ;  /* 0x0000006e21737223 */ /* 0x000fe20000010072 */
[C---:B------:R-:W-:Y:S02]  /*19c0*/  PRMT R42, R38.reuse, 0x7632, R42 ;  /* 0x00007632262a7816 */ /* 0x040fe4000000002a */
[----:B------:R-:W-:Y:S02]  /*19d0*/  SHF.L.U32 R117, R38, 0x10, RZ ;  /* 0x0000001026757819 */ /* 0x000fe400000006ff */
[----:B------:R-:W-:-:S02]  /*19e0*/  PRMT R36, R36, 0x7632, R36 ;  /* 0x0000763224247816 */ /* 0x000fc40000000024 */
[----:B------:R-:W-:Y:S01]  /*19f0*/  PRMT R38, R39, 0x7632, R38 ;  /* 0x0000763227267816 */ /* 0x000fe20000000026 */
[----:B------:R-:W-:Y:S01]  /*1a00*/  FFMA.FTZ R39, R37, R34, R112 ;  /* 0x0000002225277223 */ /* 0x000fe20000010070 */
[----:B------:R-:W-:Y:S01]  /*1a10*/  PRMT R110, R31, 0x7632, R110 ;  /* 0x000076321f6e7816 */ /* 0x000fe2000000006e */
[----:B------:R-:W-:Y:S01]  /*1a20*/  IMAD.U32 R33, R36, 0x10000, RZ ;  /* 0x0001000024217824 */ /* 0x000fe200078e00ff */
[----:B------:R-:W-:Y:S01]  /*1a30*/  SHF.L.U32 R119, R38, 0x10, RZ ;  /* 0x0000001026777819 */ /* 0x000fe200000006ff */
[-C--:B------:R-:W-:Y:S01]  /*1a40*/  FMUL.FTZ R117, R117, R108.reuse ;  /* 0x0000006c75757220 */ /* 0x080fe20000410000 */
[----:B------:R-:W-:Y:S01]  /*1a50*/  PRMT R34, R30, 0x7632, R34 ;  /* 0x000076321e227816 */ /* 0x000fe20000000022 */
[-C--:B------:R-:W-:Y:S01]  /*1a60*/  FMUL.FTZ R38, R33, R108.reuse ;  /* 0x0000006c21267220 */ /* 0x080fe20000410000 */
[----:B------:R-:W-:Y:S01]  /*1a70*/  SHF.L.U32 R37, R42, 0x10, RZ ;  /* 0x000000102a257819 */ /* 0x000fe200000006ff */
[----:B------:R-:W-:Y:S01]  /*1a80*/  FMUL.FTZ R119, R119, R108 ;  /* 0x0000006c77777220 */ /* 0x000fe20000410000 */
[----:B------:R-:W-:-:S02]  /*1a90*/  SHF.L.U32 R114, R63, 0x10, RZ ;  /* 0x000000103f727819 */ /* 0x000fc400000006ff */
[----:B------:R-:W-:Y:S01]  /*1aa0*/  SHF.L.U32 R110, R110, 0x10, RZ ;  /* 0x000000106e6e7819 */ /* 0x000fe200000006ff */
[----:B------:R-:W-:Y:S01]  /*1ab0*/  FMUL.FTZ R37, R37, R108 ;  /* 0x0000006c25257220 */ /* 0x000fe20000410000 */
[----:B------:R-:W-:Y:S02]  /*1ac0*/  SHF.L.U32 R112, R64, 0x10, RZ ;  /* 0x0000001040707819 */ /* 0x000fe400000006ff */
[----:B------:R-:W-:Y:S01]  /*1ad0*/  SHF.L.U32 R35, R32, 0x10, RZ ;  /* 0x0000001020237819 */ /* 0x000fe200000006ff */
[----:B------:R-:W-:Y:S01]  /*1ae0*/  FFMA.FTZ R42, R119, R114, R110 ;  /* 0x00000072772a7223 */ /* 0x000fe2000001006e */
[----:B------:R-:W-:Y:S02]  /*1af0*/  SHF.L.U32 R34, R34, 0x10, RZ ;  /* 0x0000001022227819 */ /* 0x000fe400000006ff */
[----:B------:R-:W-:Y:S01]  /*1b00*/  PRMT R33, R29, 0x7632, R33 ;  /* 0x000076321d217816 */ /* 0x000fe20000000021 */
[----:B------:R-:W-:Y:S01]  /*1b10*/  FMUL.FTZ R108, R35, R108 ;  /* 0x0000006c236c7220 */ /* 0x000fe20000410000 */
[----:B------:R-:W-:Y:S01]  /*1b20*/  PRMT R32, R28, 0x7632, R32 ;  /* 0x000076321c207816 */ /* 0x000fe20000000020 */
[----:B------:R-:W-:Y:S01]  /*1b30*/  FFMA.FTZ R112, R37, R112, R34 ;  /* 0x0000007025707223 */ /* 0x000fe20000010022 */
[----:B------:R-:W-:Y:S01]  /*1b40*/  SHF.L.U32 R119, R33, 0x10, RZ ;  /* 0x0000001021777819 */ /* 0x000fe200000006ff */
[----:B------:R-:W-:Y:S01]  /*1b50*/  IMAD.U32 R37, R65, 0x10000, RZ ;  /* 0x0001000041257824 */ /* 0x000fe200078e00ff */
[----:B------:R-:W-:-:S02]  /*1b60*/  SHF.L.U32 R34, R12, 0x10, RZ ;  /* 0x000000100c227819 */ /* 0x000fc400000006ff */
[----:B------:R-:W-:Y:S01]  /*1b70*/  SHF.L.U32 R36, R30, 0x10, RZ ;  /* 0x000000101e247819 */ /* 0x000fe200000006ff */
[----:B------:R-:W-:Y:S01]  /*1b80*/  FFMA.FTZ R110, R108, R37, R119 ;  /* 0x000000256c6e7223 */ /* 0x000fe20000010077 */
[----:B------:R-:W-:Y:S02]  /*1b90*/  SHF.L.U32 R35, R32, 0x10, RZ ;  /* 0x0000001020237819 */ /* 0x000fe400000006ff */
[----:B------:R-:W-:Y:S01]  /*1ba0*/  SHF.L.U32 R33, R66, 0x10, RZ ;  /* 0x0000001042217819 */ /* 0x000fe200000006ff */
[----:B------:R-:W-:-:S04]  /*1bb0*/  FFMA.FTZ R117, R117, R34, R36 ;  /* 0x0000002275757223 */ /* 0x000fc80000010024 */
[----:B------:R-:W-:Y:S01]  /*1bc0*/  FFMA.FTZ R38, R38, R33, R35 ;  /* 0x0000002126267223 */ /* 0x000fe20000010023 */
[----:B------:R-:W-:Y:S02]  /*1bd0*/  F2FP.BF16.F32.PACK_AB R35, R42, R115 ;  /* 0x000000732a23723e */ /* 0x000fe400000010ff */
[----:B------:R-:W-:Y:S02]  /*1be0*/  F2FP.BF16.F32.PACK_AB R34, R112, R117 ;  /* 0x000000757022723e */ /* 0x000fe400000010ff */
[----:B------:R-:W-:Y:S02]  /*1bf0*/  F2FP.BF16.F32.PACK_AB R33, R110, R39 ;  /* 0x000000276e21723e */ /* 0x000fe400000010ff */
[----:B------:R-:W-:Y:S01]  /*1c00*/  F2FP.BF16.F32.PACK_AB R32, R38, R43 ;  /* 0x0000002b2620723e */ /* 0x000fe200000010ff */
[----:B------:R-:W-:Y:S06]  /*1c10*/  BRA `(.L_x_118) ;  /* 0x0000000000a07947 */ /* 0x000fec0003800000 */
.L_x_117:
[C---:B-1---5:R-:W-:Y:S01]  /*1c20*/  PRMT R35, R37.reuse, 0x7632, R35 ;  /* 0x0000763225237816 */ /* 0x062fe20000000023 */
[C---:B------:R-:W-:Y:S01]  /*1c30*/  IMAD.U32 R33, R36.reuse, 0x10000, RZ ;  /* 0x0001000024217824 */ /* 0x040fe200078e00ff */
[----:B------:R-:W-:Y:S01]  /*1c40*/  SHF.L.U32 R37, R37, 0x10, RZ ;  /* 0x0000001025257819 */ /* 0x000fe200000006ff */
[----:B------:R-:W-:Y:S01]  /*1c50*/  IMAD.U32 R115, R39, 0x10000, RZ ;  /* 0x0001000027737824 */ /* 0x000fe200078e00ff */
[----:B------:R-:W-:Y:S01]  /*1c60*/  PRMT R32, R36, 0x7632, R32 ;  /* 0x0000763224207816 */ /* 0x000fe20000000020 */
[-C--:B------:R-:W-:Y:S01]  /*1c70*/  FMUL.FTZ R33, R33, R108.reuse ;  /* 0x0000006c21217220 */ /* 0x080fe20000410000 */
[----:B------:R-:W-:Y:S01]  /*1c80*/  SHF.L.U32 R43, R38, 0x10, RZ ;  /* 0x00000010262b7819 */ /* 0x000fe200000006ff */
[-C--:B------:R-:W-:Y:S01]  /*1c90*/  FMUL.FTZ R37, R37, R108.reuse ;  /* 0x0000006c25257220 */ /* 0x080fe20000410000 */
        /* <DEDUP_REMOVED lines=11> */
[----:B------:R-:W-:Y:S01]  /*1d50*/  FMUL.FTZ R117, R117, R38 ;  /* 0x0000002675757220 */ /* 0x000fe20000410000 */
        /* <DEDUP_REMOVED lines=9> */
[----:B------:R-:W-:Y:S01]  /*1df0*/  IMAD.U32 R42, R63, 0x10000, RZ ;  /* 0x000100003f2a7824 */ /* 0x000fe200078e00ff */
[----:B------:R-:W-:Y:S01]  /*1e00*/  SHF.L.U32 R38, R66, 0x10, RZ ;  /* 0x0000001042267819 */ /* 0x000fe200000006ff */
[----:B------:R-:W-:Y:S01]  /*1e10*/  FMUL.FTZ R115, R115, R32 ;  /* 0x0000002073737220 */ /* 0x000fe20000410000 */
[----:B------:R-:W-:Y:S01]  /*1e20*/  FMUL.FTZ R112, R37, R112 ;  /* 0x0000007025707220 */ /* 0x000fe20000410000 */
[----:B------:R-:W-:Y:S01]  /*1e30*/  FMUL.FTZ R42, R119, R42 ;  /* 0x0000002a772a7220 */ /* 0x000fe20000410000 */
[----:B------:R-:W-:Y:S01]  /*1e40*/  FMUL.FTZ R110, R35, R110 ;  /* 0x0000006e236e7220 */ /* 0x000fe20000410000 */
[----:B------:R-:W-:-:S02]  /*1e50*/  FMUL.FTZ R38, R33, R38 ;  /* 0x0000002621267220 */ /* 0x000fc40000410000 */
[----:B------:R-:W-:Y:S02]  /*1e60*/  F2FP.BF16.F32.PACK_AB R34, R112, R117 ;  /* 0x000000757022723e */ /* 0x000fe400000010ff */
[----:B------:R-:W-:Y:S02]  /*1e70*/  F2FP.BF16.F32.PACK_AB R35, R42, R115 ;  /* 0x000000732a23723e */ /* 0x000fe400000010ff */
[----:B------:R-:W-:Y:S02]  /*1e80*/  F2FP.BF16.F32.PACK_AB R33, R110, R39 ;  /* 0x000000276e21723e */ /* 0x000fe400000010ff */
[----:B------:R-:W-:-:S07]  /*1e90*/  F2FP.BF16.F32.PACK_AB R32, R38, R43 ;  /* 0x0000002b2620723e */ /* 0x000fce00000010ff */
.L_x_118:
[----:B------:R-:W-:Y:S01]  /*1ea0*/  FADD.FTZ R36, RZ, R98 ;  /* 0x00000062ff247221 */ /* 0x000fe20000010000 */
[----:B------:R-:W-:Y:S01]  /*1eb0*/  IMAD.WIDE.U32 R40, R105, 0x10, R40 ;  /* 0x0000001069287825 */ /* 0x000fe200078e0028 */
[----:B------:R-:W-:Y:S01]  /*1ec0*/  ISETP.NE.AND P1, PT, R26, RZ, PT ;  /* 0x000000ff1a00720c */ /* 0x000fe20003f25270 */
[----:B------:R-:W-:Y:S02]  /*1ed0*/  BSSY.RECONVERGENT B0, `(.L_x_119) ;  /* 0x0000066000007945 */ /* 0x000fe40003800200 */
[----:B------:R-:W-:Y:S01]  /*1ee0*/  FADD.FTZ R37, R36, R71 ;  /* 0x0000004724257221 */ /* 0x000fe20000010000 */
[----:B------:R-:W-:Y:S03]  /*1ef0*/  STG.E.128 desc[UR6][R40.64], R32 ;  /* 0x0000002028007986 */ /* 0x000fe6000c101d06 */
        /* <DEDUP_REMOVED lines=99> */
.L_x_120:
[----:B------:R-:W-:Y:S05]  /*2530*/  BSYNC.RECONVERGENT B0 ;  /* 0x0000000000007941 */ /* 0x000fea0003800200 */
.L_x_119:
[----:B------:R-:W-:Y:S01]  /*2540*/  BAR.SYNC.DEFER_BLOCKING 0x0 ;  /* 0x0000000000007b1d */ /* 0x000fe20000010000 */
[----:B------:R-:W-:Y:S01]  /*2550*/  ISETP.GT.U32.AND P1, PT, R26, 0x7, PT ;  /* 0x000000071a00780c */ /* 0x000fe20003f24070 */
[----:B0-----:R-:W-:Y:S01]  /*2560*/  IMAD.MOV.U32 R37, RZ, RZ, RZ ;  /* 0x000000ffff257224 */ /* 0x001fe200078e00ff */
[----:B------:R-:W-:Y:S01]  /*2570*/  PLOP3.LUT P4, PT, PT, PT, UP0, 0x80, 0x8 ;  /* 0x000000000008781c */ /* 0x000fe20003f8f008 */
[----:B------:R-:W-:Y:S01]  /*2580*/  UPLOP3.LUT UP0, UPT, UPT, UPT, UP0, 0x40, 0x4 ;  /* 0x000000000004789c */ /* 0x000fe20003f0e800 */
[----:B------:R-:W-:-:S09]  /*2590*/  PLOP3.LUT P3, PT, PT, PT, PT, 0x8, 0x80 ;  /* 0x000000000080781c */ /* 0x000fd20003f6e170 */
[----:B------:R-:W0:Y:S01]  /*25a0*/  @!P1 S2R R33, SR_CgaCtaId ;  /* 0x0000000000219919 */ /* 0x000e220000008800 */
[----:B------:R-:W-:Y:S02]  /*25b0*/  @!P1 PLOP3.LUT P3, PT, P4, PT, PT, 0x80, 0x8 ;  /* 0x000000000008981c */ /* 0x000fe4000276f070 */
[----:B------:R-:W-:Y:S02]  /*25c0*/  @!P1 MOV R32, 0x400 ;  /* 0x0000040000209802 */ /* 0x000fe40000000f00 */
[----:B------:R-:W-:-:S04]  /*25d0*/  @!P1 MOV R37, 0x300 ;  /* 0x0000030000259802 */ /* 0x000fc80000000f00 */
[----:B------:R-:W-:Y:S01]  /*25e0*/  I2FP.F32.U32 R108, R37 ;  /* 0x00000025006c7245 */ /* 0x000fe20000201000 */
[----:B------:R-:W1:Y:S01]  /*25f0*/  SHFL.DOWN PT, R36, R37, 0x4, 0x1f ;  /* 0x08801f0025247f89 */ /* 0x000e6200000e0000 */
[----:B0-----:R-:W-:Y:S02]  /*2600*/  @!P1 LEA R35, R33, R32, 0x18 ;  /* 0x0000002021239211 */ /* 0x001fe400078ec0ff */
[----:B------:R-:W-:Y:S02]  /*2610*/  CS2R R32, SRZ ;  /* 0x0000000000207805 */ /* 0x000fe4000001ff00 */
[----:B-1----:R-:W-:Y:S02]  /*2620*/  I2FP.F32.S32 R114, R36 ;  /* 0x0000002400727245 */ /* 0x002fe40000201400 */
[----:B------:R-:W-:-:S04]  /*2630*/  @P3 IADD3 R35, PT, PT, R35, 0x40, RZ ;  /* 0x0000004023233810 */ /* 0x000fc80007ffe0ff */
[----:B------:R-:W-:Y:S02]  /*2640*/  @!P1 LEA R40, R26, R35, 0x3 ;  /* 0x000000231a289211 */ /* 0x000fe400078e18ff */
[----:B------:R-:W-:-:S03]  /*2650*/  IADD3 R35, PT, PT, R36, R37, RZ ;  /* 0x0000002524237210 */ /* 0x000fc60007ffe0ff */
[----:B------:R-:W0:Y:S01]  /*2660*/  @!P1 LDS.64 R32, [R40] ;  /* 0x0000000028209984 */ /* 0x000e220000000a00 */
[----:B------:R-:W-:Y:S02]  /*2670*/  I2FP.F32.S32 R34, R35 ;  /* 0x0000002300227245 */ /* 0x000fe40000201400 */
[----:B------:R-:W-:Y:S01]  /*2680*/  ISETP.NE.AND P1, PT, R0, RZ, PT ;  /* 0x000000ff0000720c */ /* 0x000fe20003f25270 */
[----:B------:R-:W-:Y:S01]  /*2690*/  SHFL.DOWN PT, R116, R35, 0x2, 0x1f ;  /* 0x08401f0023747f89 */ /* 0x000fe200000e0000 */
[----:B------:R-:W1:Y:S03]  /*26a0*/  MUFU.RCP R36, R34 ;  /* 0x0000002200247308 */ /* 0x000e660000001000 */
[----:B0-----:R-:W0:Y:S04]  /*26b0*/  SHFL.DOWN PT, R41, R32, 0x4, 0x1f ;  /* 0x08801f0020297f89 */ /* 0x001e2800000e0000 */
[----:B------:R-:W2:Y:S01]  /*26c0*/  SHFL.DOWN PT, R40, R33, 0x4, 0x1f ;  /* 0x08801f0021287f89 */ /* 0x000ea200000e0000 */
[C---:B0-----:R-:W-:Y:S01]  /*26d0*/  FMUL.FTZ R119, R41.reuse, R114 ;  /* 0x0000007229777220 */ /* 0x041fe20000410000 */
[----:B------:R-:W-:-:S03]  /*26e0*/  FADD.FTZ R41, -R41, R32 ;  /* 0x0000002029297221 */ /* 0x000fc60000010100 */
[----:B------:R-:W-:Y:S01]  /*26f0*/  FFMA.FTZ R119, R108, R32, R119 ;  /* 0x000000206c777223 */ /* 0x000fe20000010077 */
[----:B------:R-:W-:Y:S01]  /*2700*/  FMUL.FTZ R41, R41, R41 ;  /* 0x0000002929297220 */ /* 0x000fe20000410000 */
[----:B------:R-:W-:Y:S02]  /*2710*/  IADD3 R32, PT, PT, R35, R116, RZ ;  /* 0x0000007423207210 */ /* 0x000fe40007ffe0ff */
[----:B-1----:R-:W-:Y:S01]  /*2720*/  FMUL.FTZ R37, R36, R119 ;  /* 0x0000007724257220 */ /* 0x002fe20000410000 */
[----:B------:R-:W-:Y:S01]  /*2730*/  FMUL.FTZ R41, R41, R108 ;  /* 0x0000006c29297220 */ /* 0x000fe20000410000 */
[----:B------:R-:W-:-:S03]  /*2740*/  I2FP.F32.S32 R116, R116 ;  /* 0x0000007400747245 */ /* 0x000fc60000201400 */
[----:B------:R-:W0:Y:S01]  /*2750*/  SHFL.DOWN PT, R108, R37, 0x2, 0x1f ;  /* 0x08401f00256c7f89 */ /* 0x000e2200000e0000 */
[----:B------:R-:W-:Y:S01]  /*2760*/  FMUL.FTZ R114, R41, R114 ;  /* 0x0000007229727220 */ /* 0x000fe20000410000 */
[----:B--2---:R-:W-:Y:S01]  /*2770*/  FADD.FTZ R41, R40, R33 ;  /* 0x0000002128297221 */ /* 0x004fe20000010000 */
[----:B------:R-:W-:-:S03]  /*2780*/  I2FP.F32.S32 R33, R32 ;  /* 0x0000002000217245 */ /* 0x000fc60000201400 */
[----:B------:R-:W-:Y:S01]  /*2790*/  FFMA.FTZ R41, R36, R114, R41 ;  /* 0x0000007224297223 */ /* 0x000fe20000010029 */
[----:B------:R-:W1:Y:S04]  /*27a0*/  MUFU.RCP R40, R33 ;  /* 0x0000002100287308 */ /* 0x000e680000001000 */
[----:B------:R-:W2:Y:S01]  /*27b0*/  SHFL.DOWN PT, R36, R41, 0x2, 0x1f ;  /* 0x08401f0029247f89 */ /* 0x000ea200000e0000 */
[----:B0-----:R-:W-:Y:S01]  /*27c0*/  FMUL.FTZ R35, R108, R116 ;  /* 0x000000746c237220 */ /* 0x001fe20000410000 */
[----:B------:R-:W-:-:S03]  /*27d0*/  FADD.FTZ R108, R37, -R108 ;  /* 0x8000006c256c7221 */ /* 0x000fc60000010000 */
[----:B------:R-:W-:Y:S01]  /*27e0*/  FFMA.FTZ R119, R34, R37, R35 ;  /* 0x0000002522777223 */ /* 0x000fe20000010023 */
[----:B------:R-:W-:Y:S01]  /*27f0*/  FMUL.FTZ R37, R108, R108 ;  /* 0x0000006c6c257220 */ /* 0x000fe20000410000 */
[----:B------:R-:W0:Y:S03]  /*2800*/  SHFL.DOWN PT, R35, R32, 0x1, 0x1f ;  /* 0x08201f0020237f89 */ /* 0x000e2600000e0000 */
[----:B------:R-:W-:Y:S01]  /*2810*/  FMUL.FTZ R37, R34, R37 ;  /* 0x0000002522257220 */ /* 0x000fe20000410000 */
[----:B-1----:R-:W-:-:S03]  /*2820*/  FMUL.FTZ R34, R40, R119 ;  /* 0x0000007728227220 */ /* 0x002fc60000410000 */
[----:B------:R-:W-:Y:S01]  /*2830*/  FMUL.FTZ R116, R37, R116 ;  /* 0x0000007425747220 */ /* 0x000fe20000410000 */
[----:B--2---:R-:W-:Y:S02]  /*2840*/  FADD.FTZ R37, R41, R36 ;  /* 0x0000002429257221 */ /* 0x004fe40000010000 */
[----:B------:R-:W1:Y:S02]  /*2850*/  SHFL.DOWN PT, R41, R34, 0x1, 0x1f ;  /* 0x08201f0022297f89 */ /* 0x000e6400000e0000 */
[----:B------:R-:W-:-:S05]  /*2860*/  FFMA.FTZ R37, R40, R116, R37 ;  /* 0x0000007428257223 */ /* 0x000fca0000010025 */
[----:B------:R-:W2:Y:S01]  /*2870*/  SHFL.DOWN PT, R36, R37, 0x1, 0x1f ;  /* 0x08201f0025247f89 */ /* 0x000ea200000e0000 */
[-C--:B0-----:R-:W-:Y:S02]  /*2880*/  IADD3 R40, PT, PT, R32, R35.reuse, RZ ;  /* 0x0000002320287210 */ /* 0x081fe40007ffe0ff */
[----:B------:R-:W-:Y:S02]  /*2890*/  I2FP.F32.S32 R35, R35 ;  /* 0x0000002300237245 */ /* 0x000fe40000201400 */
[----:B------:R-:W-:-:S06]  /*28a0*/  I2FP.F32.S32 R40, R40 ;  /* 0x0000002800287245 */ /* 0x000fcc0000201400 */
[----:B------:R-:W0:Y:S01]  /*28b0*/  MUFU.RCP R40, R40 ;  /* 0x0000002800287308 */ /* 0x000e220000001000 */
[----:B-1----:R-:W-:Y:S01]  /*28c0*/  FADD.FTZ R32, R34, -R41 ;  /* 0x8000002922207221 */ /* 0x002fe20000010000 */
[----:B------:R-:W-:-:S03]  /*28d0*/  FMUL.FTZ R108, R41, R35 ;  /* 0x00000023296c7220 */ /* 0x000fc60000410000 */
[----:B------:R-:W-:Y:S01]  /*28e0*/  FMUL.FTZ R32, R32, R32 ;  /* 0x0000002020207220 */ /* 0x000fe20000410000 */
[----:B------:R-:W-:-:S03]  /*28f0*/  FFMA.FTZ R41, R33, R34, R108 ;  /* 0x0000002221297223 */ /* 0x000fc6000001006c */
[----:B------:R-:W-:Y:S01]  /*2900*/  FMUL.FTZ R32, R33, R32 ;  /* 0x0000002021207220 */ /* 0x000fe20000410000 */
[----:B--2---:R-:W-:Y:S02]  /*2910*/  FADD.FTZ R33, R37, R36 ;  /* 0x0000002425217221 */ /* 0x004fe40000010000 */
[----:B------:R-:W1:Y:S01]  /*2920*/  LDC R36, c[0x0][0x448] ;  /* 0x00011200ff247b82 */ /* 0x000e620000000800 */
[----:B------:R-:W-:Y:S01]  /*2930*/  FMUL.FTZ R32, R32, R35 ;  /* 0x0000002320207220 */ /* 0x000fe20000410000 */
[----:B0-----:R-:W-:-:S03]  /*2940*/  FMUL.FTZ R41, R40, R41 ;  /* 0x0000002928297220 */ /* 0x001fc60000410000 */
[----:B------:R-:W-:Y:S02]  /*2950*/  FFMA.FTZ R40, R40, R32, R33 ;  /* 0x0000002028287223 */ /* 0x000fe40000010021 */
[----:B------:R-:W0:Y:S04]  /*2960*/  SHFL.IDX PT, R108, R41, RZ, 0x1f ;  /* 0x00001fff296c7589 */ /* 0x000e2800000e0000 */
[----:B------:R-:W1:Y:S01]  /*2970*/  SHFL.IDX PT, R33, R40, RZ, 0x1f ;  /* 0x00001fff28217589 */ /* 0x000e6200000e0000 */
[C---:B0-----:R-:W-:Y:S01]  /*2980*/  FMUL.FTZ R32, R108.reuse, R108 ;  /* 0x0000006c6c207220 */ /* 0x041fe20000410000 */
[----:B------:R-:W-:Y:S01]  /*2990*/  FSEL R34, R108, RZ, !P2 ;  /* 0x000000ff6c227208 */ /* 0x000fe20005000000 */
[----:B-1----:R-:W-:-:S03]  /*29a0*/  FFMA.FTZ R36, R33, UR11, R36 ;  /* 0x0000000b21247c23 */ /* 0x002fc60008010024 */
[----:B------:R-:W-:Y:S01]  /*29b0*/  FSEL R37, R32, RZ, P2 ;  /* 0x000000ff20257208 */ /* 0x000fe20001000000 */
[C---:B------:R-:W-:Y:S01]  /*29c0*/  FADD.FTZ R35, -R34.reuse, R98 ;  /* 0x0000006222237221 */ /* 0x040fe20000010100 */
[----:B------:R-:W0:Y:S01]  /*29d0*/  LDC.64 R32, c[0x0][0x428] ;  /* 0x00010a00ff207b82 */ /* 0x000e220000000a00 */
[C---:B------:R-:W-:Y:S01]  /*29e0*/  FADD.FTZ R71, -R34.reuse, R71 ;  /* 0x0000004722477221 */ /* 0x040fe20000010100 */
[----:B------:R-:W-:Y:S01]  /*29f0*/  FADD.FTZ R121, -R34, R101 ;  /* 0x0000006522797221 */ /* 0x000fe20000010100 */
[----:B------:R-:W-:Y:S01]  /*2a00*/  FADD.FTZ R98, R36, R37 ;  /* 0x0000002524627221 */ /* 0x000fe20000010000 */
[C---:B------:R-:W-:Y:S01]  /*2a10*/  FADD.FTZ R37, -R34.reuse, R96 ;  /* 0x0000006022257221 */ /* 0x040fe20000010100 */
[C---:B------:R-:W-:Y:S01]  /*2a20*/  FADD.FTZ R123, -R34.reuse, R70 ;  /* 0x00000046227b7221 */ /* 0x040fe20000010100 */
[C---:B------:R-:W-:Y:S01]  /*2a30*/  FADD.FTZ R40, -R34.reuse, R111 ;  /* 0x0000006f22287221 */ /* 0x040fe20000010100 */
[C---:B------:R-:W-:Y:S01]  /*2a40*/  FADD.FTZ R99, -R34.reuse, R99 ;  /* 0x0000006322637221 */ /* 0x040fe20000010100 */
[C---:B------:R-:W-:Y:S01]  /*2a50*/  FADD.FTZ R36, -R34.reuse, R103 ;  /* 0x0000006722247221 */ /* 0x040fe20000010100 */
        /* <DEDUP_REMOVED lines=16> */
[----:B------:R-:W-:Y:S01]  /*2b60*/  FADD.FTZ R43, -R34, R42 ;  /* 0x0000002a222b7221 */ /* 0x000fe20000010100 */
[C---:B-1----:R-:W-:Y:S01]  /*2b70*/  FMUL.FTZ R37, R98.reuse, R37 ;  /* 0x0000002562257220 */ /* 0x042fe20000410000 */
        /* <DEDUP_REMOVED lines=14> */
[----:B0-----:R-:W-:-:S04]  /*2c60*/  IMAD.WIDE.U32 R96, R97, 0x10, R32 ;  /* 0x0000001061607825 */ /* 0x001fc800078e0020 */
[C---:B------:R-:W-:Y:S01]  /*2c70*/  FMUL.FTZ R102, R98.reuse, R102 ;  /* 0x0000006662667220 */ /* 0x040fe20000410000 */
[----:B------:R-:W-:Y:S01]  /*2c80*/  FMUL.FTZ R40, R98, R40 ;  /* 0x0000002862287220 */ /* 0x000fe20000410000 */
[----:B------:R-:W0:Y:S01]  /*2c90*/  @!P1 LDC.64 R118, c[0x0][0x3c0] ;  /* 0x0000f000ff769b82 */ /* 0x000e220000000a00 */
[----:B------:R-:W-:-:S04]  /*2ca0*/  IMAD.WIDE.U32 R94, R95, 0x10, R32 ;  /* 0x000000105f5e7825 */ /* 0x000fc800078e0020 */
[C---:B------:R-:W-:Y:S01]  /*2cb0*/  FMUL.FTZ R107, R98.reuse, R39 ;  /* 0x00000027626b7220 */ /* 0x040fe20000410000 */
[----:B------:R-:W-:Y:S01]  /*2cc0*/  FMUL.FTZ R121, R98, R43 ;  /* 0x0000002b62797220 */ /* 0x000fe20000410000 */
[----:B------:R-:W-:Y:S01]  /*2cd0*/  F2FP.BF16.F32.PACK_AB R34, R71, R34 ;  /* 0x000000224722723e */ /* 0x000fe200000010ff */
[----:B------:R-:W-:Y:S01]  /*2ce0*/  IMAD.WIDE.U32 R104, R105, 0x10, R32 ;  /* 0x0000001069687825 */ /* 0x000fe200078e0020 */
[----:B------:R-:W-:-:S03]  /*2cf0*/  F2FP.BF16.F32.PACK_AB R32, R37, R36 ;  /* 0x000000242520723e */ /* 0x000fc600000010ff */
[----:B------:R-:W-:Y:S01]  /*2d00*/  FMUL.FTZ R36, R98, R41 ;  /* 0x0000002962247220 */ /* 0x000fe20000410000 */
[----:B------:R-:W1:Y:S01]  /*2d10*/  @!P1 LDC.64 R114, c[0x0][0x3c8] ;  /* 0x0000f200ff729b82 */ /* 0x000e620000000a00 */
[----:B------:R-:W-:Y:S01]  /*2d20*/  F2FP.BF16.F32.PACK_AB R33, R99, R42 ;  /* 0x0000002a6321723e */ /* 0x000fe200000010ff */
[----:B------:R-:W-:Y:S01]  /*2d30*/  FFMA.FTZ R41, R38, R76, R87 ;  /* 0x0000004c26297223 */ /* 0x000fe20000010057 */
[----:B------:R-:W-:Y:S01]  /*2d40*/  FMUL.FTZ R99, R98, R70 ;  /* 0x0000004662637220 */ /* 0x000fe20000410000 */
[----:B------:R-:W-:Y:S01]  /*2d50*/  FFMA.FTZ R38, R102, R52, R19 ;  /* 0x0000003466267223 */ /* 0x000fe20000010013 */
[----:B------:R-:W-:Y:S01]  /*2d60*/  FFMA.FTZ R43, R40, R74, R85 ;  /* 0x0000004a282b7223 */ /* 0x000fe20000010055 */
[C---:B------:R-:W-:Y:S01]  /*2d70*/  FMUL.FTZ R71, R98.reuse, R100 ;  /* 0x0000006462477220 */ /* 0x040fe20000410000 */
[----:B------:R-:W-:Y:S01]  /*2d80*/  FFMA.FTZ R107, R107, R59, R22 ;  /* 0x0000003b6b6b7223 */ /* 0x000fe20000010016 */
[----:B------:R-:W-:Y:S01]  /*2d90*/  FFMA.FTZ R70, R121, R77, R90 ;  /* 0x0000004d79467223 */ /* 0x000fe2000001005a */
[C---:B------:R-:W-:Y:S01]  /*2da0*/  FMUL.FTZ R125, R98.reuse, R125 ;  /* 0x0000007d627d7220 */ /* 0x040fe20000410000 */
[----:B------:R-:W-:Y:S01]  /*2db0*/  F2FP.BF16.F32.PACK_AB R38, R43, R38 ;  /* 0x000000262b26723e */ /* 0x000fe200000010ff */
[----:B------:R-:W-:Y:S01]  /*2dc0*/  FMUL.FTZ R109, R98, R109 ;  /* 0x0000006d626d7220 */ /* 0x000fe20000410000 */
[----:B------:R-:W-:Y:S01]  /*2dd0*/  FFMA.FTZ R39, R71, R51, R18 ;  /* 0x0000003347277223 */ /* 0x000fe20000010012 */
[----:B------:R-:W-:Y:S01]  /*2de0*/  F2FP.BF16.F32.PACK_AB R43, R70, R107 ;  /* 0x0000006b462b723e */ /* 0x000fe200000010ff */
[----:B------:R-:W-:Y:S01]  /*2df0*/  FFMA.FTZ R37, R125, R53, R20 ;  /* 0x000000357d257223 */ /* 0x000fe20000010014 */
[----:B------:R-:W2:Y:S01]  /*2e00*/  LDC.64 R70, c[0x0][0x380] ;  /* 0x0000e000ff467b82 */ /* 0x000ea20000000a00 */
[----:B------:R-:W-:Y:S01]  /*2e10*/  FFMA.FTZ R42, R99, R73, R86 ;  /* 0x00000049632a7223 */ /* 0x000fe20000010056 */
[----:B------:R-:W-:Y:S01]  /*2e20*/  FFMA.FTZ R40, R109, R75, R88 ;  /* 0x0000004b6d287223 */ /* 0x000fe20000010058 */
[----:B------:R-:W-:Y:S01]  /*2e30*/  FMUL.FTZ R123, R98, R123 ;  /* 0x0000007b627b7220 */ /* 0x000fe20000410000 */
[----:B------:R-:W-:Y:S01]  /*2e40*/  FFMA.FTZ R36, R36, R54, R21 ;  /* 0x0000003624247223 */ /* 0x000fe20000010015 */
[----:B------:R-:W-:Y:S01]  /*2e50*/  FMUL.FTZ R100, R98, R117 ;  /* 0x0000007562647220 */ /* 0x000fe20000410000 */
[----:B------:R-:W-:Y:S01]  /*2e60*/  F2FP.BF16.F32.PACK_AB R39, R42, R39 ;  /* 0x000000272a27723e */ /* 0x000fe200000010ff */
[----:B------:R-:W-:Y:S01]  /*2e70*/  FMUL.FTZ R42, R98, R103 ;  /* 0x00000067622a7220 */ /* 0x000fe20000410000 */
[----:B------:R-:W-:Y:S01]  /*2e80*/  F2FP.BF16.F32.PACK_AB R37, R40, R37 ;  /* 0x000000252825723e */ /* 0x000fe200000010ff */
        /* <DEDUP_REMOVED lines=11> */
[----:B------:R-:W-:Y:S01]  /*2f40*/  FFMA.FTZ R99, R42, R80, R91 ;  /* 0x000000502a637223 */ /* 0x000fe2000001005b */
[----:B0-----:R-:W-:Y:S01]  /*2f50*/  @!P1 IMAD.WIDE R118, R93, 0x4, R118 ;  /* 0x000000045d769825 */ /* 0x001fe200078e0276 */
[----:B------:R-:W-:-:S02]  /*2f60*/  F2FP.BF16.F32.PACK_AB R35, R110, R35 ;  /* 0x000000236e23723e */ /* 0x000fc400000010ff */
[----:B------:R-:W-:Y:S01]  /*2f70*/  F2FP.BF16.F32.PACK_AB R42, R112, R101 ;  /* 0x00000065702a723e */ /* 0x000fe200000010ff */
[----:B-1----:R-:W-:Y:S01]  /*2f80*/  @!P1 IMAD.WIDE R114, R93, 0x4, R114 ;  /* 0x000000045d729825 */ /* 0x002fe200078e0272 */
        /* <DEDUP_REMOVED lines=11> */
.L_x_122:
        /* <DEDUP_REMOVED lines=12> */
.L_x_20908:


//--------------------- .text._ZN10layer_norm13ln_fwd_kernelINS_13Kernel_traitsI13__nv_bfloat16S2_S2_S2_fjLj6144ELj1ELj1ELj8ELj16ENS_18Kernel_traits_baseILj6144ES2_S2_S2_S2_fjLj256EEEEELb0ELb1ELb1ELb0EEEvNS_9FwdParamsE --------------------------
	.section	.text._ZN10layer_norm13ln_fwd_kernelINS_13Kernel_traitsI13__nv_bfloat16S2_S2_S2_fjLj6144ELj1ELj1ELj8ELj16ENS_18Kernel_traits_baseILj6144ES2_S2_S2_S2_fjLj256EEEEELb0ELb1ELb1ELb0EEEvNS_9FwdParamsE,"ax",@progbits
	.align	128
        .global         _ZN10layer_norm13ln_fwd_kernelINS_13Kernel_traitsI13__nv_bfloat16S2_S2_S2_fjLj6144ELj1ELj1ELj8ELj16ENS_18Kernel_traits_baseILj6144ES2_S2_S2_S2_fjLj256EEEEELb0ELb1ELb1ELb0EEEvNS_9FwdParamsE
        .type           _ZN10layer_norm13ln_fwd_kernelINS_13Kernel_traitsI13__nv_bfloat16S2_S2_S2_fjLj6144ELj1ELj1ELj8ELj16ENS_18Kernel_traits_baseILj6144ES2_S2_S2_S2_fjLj256EEEEELb0ELb1ELb1ELb0EEEvNS_9FwdParamsE,@function
        .size           _ZN10layer_norm13ln_fwd_kernelINS_13Kernel_traitsI13__nv_bfloat16S2_S2_S2_fjLj6144ELj1ELj1ELj8ELj16ENS_18Kernel_traits_baseILj6144ES2_S2_S2_S2_fjLj256EEEEELb0ELb1ELb1ELb0EEEvNS_9FwdParamsE,(.L_x_20909 - _ZN10layer_norm13ln_fwd_kernelINS_13Kernel_traitsI13__nv_bfloat16S2_S2_S2_fjLj6144ELj1ELj1ELj8ELj16ENS_18Kernel_traits_baseILj6144ES2_S2_S2_S2_fjLj256EEEEELb0ELb1ELb1ELb0EEEvNS_9FwdParamsE)
        .other          _ZN10layer_norm13ln_fwd_kernelINS_13Kernel_traitsI13__nv_bfloat16S2_S2_S2_fjLj6144ELj1ELj1ELj8ELj16ENS_18Kernel_traits_baseILj6144ES2_S2_S2_S2_fjLj256EEEEELb0ELb1ELb1ELb0EEEvNS_9FwdParamsE,@"STO_CUDA_ENTRY STV_DEFAULT"
_ZN10layer_norm13ln_fwd_kernelINS_13Kernel_traitsI13__nv_bfloat16S2_S2_S2_fjLj6144ELj1ELj1ELj8ELj16ENS_18Kernel_traits_baseILj6144ES2_S2_S2_S2_fjLj256EEEEELb0ELb1ELb1ELb0EEEvNS_9FwdParamsE:
.text._ZN10layer_norm13ln_fwd_kernelINS_13Kernel_traitsI13__nv_bfloat16S2_S2_S2_fjLj6144ELj1ELj1ELj8ELj16ENS_18Kernel_traits_baseILj6144ES2_S2_S2_S2_fjLj256EEEEELb0ELb1ELb1ELb0EEEvNS_9FwdParamsE:
[----:B------:R-:W-:Y:S01]  /*0000*/  LDC R1, c[0x0][0x37c] ;  /* 0x0000df00ff017b82 */ /* 0x000fe20000000800 */
[----:B------:R-:W0:Y:S01]  /*0010*/  S2R R0, SR_TID.X ;  /* 0x0000000000007919 */ /* 0x000e220000002100 */
[----:B------:R-:W1:Y:S06]  /*0020*/  LDCU.64 UR4, c[0x0][0x438] ;  /* 0x00008700ff0477ac */ /* 0x000e6c0008000a00 */
[----:B------:R-:W2:Y:S01]  /*0030*/  LDC R3, c[0x0][0x388] ;  /* 0x0000e200ff037b82 */ /* 0x000ea20000000800 */
[----:B------:R-:W-:Y:S01]  /*0040*/  BSSY.RECONVERGENT B0, `(.L_x_123) ;  /* 0x0000050000007945 */ /* 0x000fe20003800200 */
[----:B------:R-:W3:Y:S06]  /*0050*/  LDCU.64 UR12, c[0x0][0x358] ;  /* 0x00006b00ff0c77ac */ /* 0x000eec0008000a00 */
[----:B------:R-:W4:Y:S01]  /*0060*/  S2UR UR18, SR_CTAID.X ;  /* 0x00000000001279c3 */ /* 0x000f220000002500 */
[----:B-1----:R-:W-:-:S04]  /*0070*/  UISETP.NE.U32.AND UP0, UPT, UR4, URZ, UPT ;  /* 0x000000ff0400728c */ /* 0x002fc8000bf05070 */
[----:B------:R-:W-:Y:S01]  /*0080*/  UISETP.NE.AND.EX UP0, UPT, UR5, URZ, UPT, UP0 ;  /* 0x000000ff0500728c */ /* 0x000fe2000bf05300 */
[----:B--2---:R-:W-:-:S04]  /*0090*/  SHF.R.S32.HI R2, RZ, 0x1f, R3 ;  /* 0x0000001fff027819 */ /* 0x004fc80000011403 */
        /* <DEDUP_REMOVED lines=42> */
.L_x_124:
[C---:B------:R-:W-:Y:S01]  /*0340*/  ISETP.GE.U32.AND P1, PT, R107.reuse, 0x200, PT ;  /* 0x000002006b00780c */ /* 0x040fe20003f26070 */
[----:B------:R-:W-:Y:S01]  /*0350*/  IMAD.MOV.U32 R17, RZ, RZ, R108 ;  /* 0x000000ffff117224 */ /* 0x000fe200078e006c */
[C---:B------:R-:W-:Y:S02]  /*0360*/  ISETP.GE.U32.AND P2, PT, R107.reuse, 0x300, PT ;  /* 0x000003006b00780c */ /* 0x040fe40003f46070 */
[----:B------:R-:W-:-:S09]  /*0370*/  ISETP.GE.U32.AND P0, PT, R107, 0x100, PT ;  /* 0x000001006b00780c */ /* 0x000fd20003f06070 */
        /* <DEDUP_REMOVED lines=28> */
.L_x_125:
[----:B------:R-:W-:Y:S05]  /*0540*/  BSYNC.RECONVERGENT B0 ;  /* 0x0000000000007941 */ /* 0x000fea0003800200 */
.L_x_123:
[----:B------:R-:W0:Y:S02]  /*0550*/  LDCU UR4, c[0x0][0x384] ;  /* 0x00007080ff0477ac */ /* 0x000e240008000800 */
[----:B0-----:R-:W-:-:S06]  /*0560*/  UISETP.GE.AND UP0, UPT, UR18, UR4, UPT ;  /* 0x000000041200728c */ /* 0x001fcc000bf06270 */
[----:B------:R-:W-:-:S13]  /*0570*/  PLOP3.LUT P0, PT, PT, PT, UP0, 0x80, 0x8 ;  /* 0x000000000008781c */ /* 0x000fda0003f0f008 */
[----:B------:R-:W-:Y:S05]  /*0580*/  @P0 EXIT ;  /* 0x000000000000094d */ /* 0x000fea0003800000 */
[----:B------:R-:W-:Y:S01]  /*0590*/  SHF.R.S32.HI R16, RZ, 0x3, R16 ;  /* 0x00000003ff107819 */ /* 0x000fe20000011410 */
[----:B------:R-:W-:Y:S01]  /*05a0*/  UPLOP3.LUT UP1, UPT, UPT, UPT, UPT, 0x40, 0x4 ;  /* 0x000000000004789c */ /* 0x000fe20003f2e870 */
[----:B-----5:R-:W-:Y:S01]  /*05b0*/  PRMT R106, R37, 0x7632, R106 ;  /* 0x00007632256a7816 */ /* 0x020fe2000000006a */
[----:B------:R-:W0:Y:S01]  /*05c0*/  LDCU UR22, c[0x0][0x388] ;  /* 0x00007100ff1677ac */ /* 0x000e220008000800 */
[----:B------:R-:W-:Y:S02]  /*05d0*/  LOP3.LUT R2, R16, 0xff, RZ, 0xc0, !PT ;  /* 0x000000ff10027812 */ /* 0x000fe400078ec0ff */
[----:B------:R-:W-:Y:S01]  /*05e0*/  PRMT R105, R32, 0x7632, R105 ;  /* 0x0000763220697816 */ /* 0x000fe20000000069 */
[----:B------:R-:W1:Y:S01]  /*05f0*/  LDCU.U8 UR19, c[0x0][0x410] ;  /* 0x00008200ff1377ac */ /* 0x000e620008000000 */
[----:B------:R-:W-:Y:S01]  /*0600*/  VIADDMNMX R15, R2, -R15, RZ, !PT ;  /* 0x8000000f020f7246 */ /* 0x000fe200078001ff */
[----:B------:R-:W-:Y:S01]  /*0610*/  IMAD R14, R14, -0x20, R2 ;  /* 0xffffffe00e0e7824 */ /* 0x000fe200078e0202 */
[----:B------:R-:W-:Y:S01]  /*0620*/  LOP3.LUT R2, R16, 0xffffff00, RZ, 0xc0, !PT ;  /* 0xffffff0010027812 */ /* 0x000fe200078ec0ff */
[----:B------:R-:W2:Y:S01]  /*0630*/  LDCU UR20, c[0x0][0x400] ;  /* 0x00008000ff1477ac */ /* 0x000ea20008000800 */
[----:B------:R-:W-:-:S02]  /*0640*/  VIMNMX R15, PT, PT, R15, 0x20, PT ;  /* 0x000000200f0f7848 */ /* 0x000fc40003fe0100 */
[----:B------:R-:W-:Y:S01]  /*0650*/  VIMNMX R14, PT, PT, RZ, R14, !PT ;  /* 0x0000000eff0e7248 */ /* 0x000fe20007fe0100 */
[----:B------:R-:W3:Y:S01]  /*0660*/  LDCU.64 UR14, c[0x0][0x3a0] ;  /* 0x00007400ff0e77ac */ /* 0x000ee20008000a00 */
[----:B------:R-:W-:Y:S01]  /*0670*/  PRMT R104, R36, 0x7632, R104 ;  /* 0x0000763224687816 */ /* 0x000fe20000000068 */
[----:B------:R-:W-:Y:S01]  /*0680*/  IMAD R17, R15, 0x8, R2 ;  /* 0x000000080f117824 */ /* 0x000fe200078e0202 */
[----:B------:R-:W-:Y:S01]  /*0690*/  VIMNMX R3, PT, PT, R14, 0x20, PT ;  /* 0x000000200e037848 */ /* 0x000fe20003fe0100 */
[----:B------:R-:W4:Y:S01]  /*06a0*/  LDCU.128 UR8, c[0x0][0x3f0] ;  /* 0x00007e00ff0877ac */ /* 0x000f220008000c00 */
[----:B------:R-:W-:Y:S02]  /*06b0*/  PRMT R103, R47, 0x7632, R103 ;  /* 0x000076322f677816 */ /* 0x000fe40000000067 */
[----:B------:R-:W-:Y:S01]  /*06c0*/  I2FP.F32.U32 R19, R17 ;  /* 0x0000001100137245 */ /* 0x000fe20000201000 */
[----:B------:R-:W0:Y:S01]  /*06d0*/  LDCU.64 UR16, c[0x0][0x380] ;  /* 0x00007000ff1077ac */ /* 0x000e220008000a00 */
[----:B------:R-:W-:-:S02]  /*06e0*/  LEA R2, R3, R2, 0x3 ;  /* 0x0000000203027211 */ /* 0x000fc400078e18ff */
[----:B------:R-:W-:Y:S02]  /*06f0*/  PRMT R102, R51, 0x7632, R102 ;  /* 0x0000763233667816 */ /* 0x000fe40000000066 */
[----:B------:R-:W0:Y:S01]  /*0700*/  MUFU.RCP R19, R19 ;  /* 0x0000001300137308 */ /* 0x000e220000001000 */
        /* <DEDUP_REMOVED lines=25> */
[----:B01234-:R-:W-:-:S07]  /*08a0*/  PRMT R77, R52, 0x7632, R77 ;  /* 0x00007632344d7816 */ /* 0x01ffce000000004d */
.L_x_149:
[----:B------:R-:W-:-:S06]  /*08b0*/  UIMAD.WIDE UR4, UR18, 0x4, UR8 ;  /* 0x00000004120478a5 */ /* 0x000fcc000f8e0208 */
[----:B0123--:R-:W-:Y:S01]  /*08c0*/  MOV R64, UR4 ;  /* 0x0000000400407c02 */ /* 0x00ffe20008000f00 */
[----:B------:R-:W-:-:S05]  /*08d0*/  IMAD.U32 R65, RZ, RZ, UR5 ;  /* 0x00000005ff417e24 */ /* 0x000fca000f8e00ff */
[----:B------:R0:W2:Y:S01]  /*08e0*/  LDG.E R66, desc[UR12][R64.64] ;  /* 0x0000000c40427981 */ /* 0x0000a2000c1e1900 */
[----:B------:R-:W-:-:S06]  /*08f0*/  UIMAD.WIDE UR4, UR18, 0x4, UR10 ;  /* 0x00000004120478a5 */ /* 0x000fcc000f8e020a */
[----:B0-----:R-:W-:Y:S02]  /*0900*/  MOV R64, UR4 ;  /* 0x0000000400407c02 */ /* 0x001fe40008000f00 */
[----:B------:R-:W-:-:S05]  /*0910*/  MOV R65, UR5 ;  /* 0x0000000500417c02 */ /* 0x000fca0008000f00 */
[----:B------:R-:W3:Y:S01]  /*0920*/  LDG.E R67, desc[UR12][R64.64] ;  /* 0x0000000c40437981 */ /* 0x000ee2000c1e1900 */
[----:B------:R-:W-:Y:S01]  /*0930*/  UIMAD UR4, UR18, UR22, URZ ;  /* 0x00000016120472a4 */ /* 0x000fe2000f8e02ff */
[----:B------:R-:W-:Y:S01]  /*0940*/  ISETP.GE.U32.AND P2, PT, R107, 0x100, PT ;  /* 0x000001006b00780c */ /* 0x000fe20003f46070 */
[----:B------:R-:W-:Y:S01]  /*0950*/  BSSY.RECONVERGENT B0, `(.L_x_126) ;  /* 0x00000af000007945 */ /* 0x000fe20003800200 */
[----:B------:R-:W-:Y:S01]  /*0960*/  IMAD.MOV.U32 R112, RZ, RZ, RZ ;  /* 0x000000ffff707224 */ /* 0x000fe200078e00ff */
[----:B--2---:R-:W-:-:S13]  /*0970*/  R2UR UR21, R66 ;  /* 0x00000000421572ca */ /* 0x004fda00000e0000 */
[----:B------:R-:W-:-:S06]  /*0980*/  UISETP.GE.AND UP2, UPT, UR21, 0x1, UPT ;  /* 0x000000011500788c */ /* 0x000fcc000bf46270 */
[----:B------:R-:W-:-:S05]  /*0990*/  PLOP3.LUT P1, PT, PT, PT, UP2, 0x80, 0x8 ;  /* 0x000000000008781c */ /* 0x000fca0003f2f028 */
[----:B------:R-:W-:-:S04]  /*09a0*/  @UP2 UIADD3 UR5, UPT, UPT, UR21, -0x1, URZ ;  /* 0xffffffff15052890 */ /* 0x000fc8000fffe0ff */
[----:B------:R-:W-:Y:S02]  /*09b0*/  @UP2 UIMAD UR6, UR5, UR22, URZ ;  /* 0x00000016050622a4 */ /* 0x000fe4000f8e02ff */
[----:B------:R-:W-:Y:S02]  /*09c0*/  USHF.R.S32.HI UR5, URZ, 0x1f, UR4 ;  /* 0x0000001fff057899 */ /* 0x000fe40008011404 */
[----:B------:R-:W-:Y:S02]  /*09d0*/  @UP2 USHF.R.S32.HI UR7, URZ, 0x1f, UR6 ;  /* 0x0000001fff072899 */ /* 0x000fe40008011406 */
[----:B------:R-:W-:Y:S02]  /*09e0*/  ULEA.HI UR5, UR5, UR4, URZ, 0x3 ;  /* 0x0000000405057291 */ /* 0x000fe4000f8f18ff */
[----:B------:R-:W-:Y:S01]  /*09f0*/  @UP2 ULEA.HI UR7, UR7, UR6, URZ, 0x3 ;  /* 0x0000000607072291 */ /* 0x000fe2000f8f18ff */
[----:B---3--:R-:W-:-:S03]  /*0a00*/  R2UR UR6, R67 ;  /* 0x00000000430672ca */ /* 0x008fc600000e0000 */
[----:B------:R-:W-:Y:S02]  /*0a10*/  MOV R109, UR5 ;  /* 0x00000005006d7c02 */ /* 0x000fe40008000f00 */
[----:B------:R-:W-:Y:S02]  /*0a20*/  MOV R65, UR7 ;  /* 0x0000000700417c02 */ /* 0x000fe40008000f00 */
[-C--:B------:R-:W-:Y:S02]  /*0a30*/  LEA.HI.SX32 R109, R109, R108.reuse, 0x1d ;  /* 0x0000006c6d6d7211 */ /* 0x080fe400078feaff */
[----:B------:R-:W-:Y:S01]  /*0a40*/  @P1 LEA.HI.SX32 R112, R65, R108, 0x1d ;  /* 0x0000006c41701211 */ /* 0x000fe200078feaff */
[----:B------:R-:W-:Y:S06]  /*0a50*/  @!P2 BRA `(.L_x_127) ;  /* 0x000000080078a947 */ /* 0x000fec0003800000 */
[----:B------:R-:W-:-:S04]  /*0a60*/  UISETP.NE.U32.AND UP0, UPT, UR14, URZ, UPT ;  /* 0x000000ff0e00728c */ /* 0x000fc8000bf05070 */
[----:B------:R-:W-:Y:S01]  /*0a70*/  UISETP.NE.AND.EX UP0, UPT, UR15, URZ, UPT, UP0 ;  /* 0x000000ff0f00728c */ /* 0x000fe2000bf05300 */
[----:B------:R-:W-:Y:S10]  /*0a80*/  BRA.U !UP2, `(.L_x_128) ;  /* 0x000000010a0c7547 */ /* 0x000ff4000b800000 */
[----:B------:R-:W0:Y:S02]  /*0a90*/  LDC.64 R24, c[0x0][0x390] ;  /* 0x0000e400ff187b82 */ /* 0x000e240000000a00 */
[----:B0-----:R-:W-:-:S06]  /*0aa0*/  IMAD.WIDE.U32 R24, R112, 0x10, R24 ;  /* 0x0000001070187825 */ /* 0x001fcc00078e0018 */
[----:B------:R-:W5:Y:S02]  /*0ab0*/  LDG.E.128 R24, desc[UR12][R24.64] ;  /* 0x0000000c18187981 */ /* 0x000f64000c1e1d00 */
.L_x_128:
[----:B------:R-:W-:Y:S05]  /*0ac0*/  BRA.U !UP0, `(.L_x_129) ;  /* 0x0000000508547547 */ /* 0x000fea000b800000 */
[----:B------:R-:W0:Y:S02]  /*0ad0*/  LDC.64 R20, c[0x0][0x3a0] ;  /* 0x0000e800ff147b82 */ /* 0x000e240000000a00 */
[----:B0-----:R-:W-:-:S06]  /*0ae0*/  IMAD.WIDE.U32 R20, R109, 0x10, R20 ;  /* 0x000000106d147825 */ /* 0x001fcc00078e0014 */
[----:B------:R-:W2:Y:S01]  /*0af0*/  LDG.E.128 R20, desc[UR12][R20.64] ;  /* 0x0000000c14147981 */ /* 0x000ea2000c1e1d00 */
[----:B------:R-:W-:-:S13]  /*0b00*/  ISETP.LT.AND P0, PT, RZ, UR21, PT ;  /* 0x00000015ff007c0c */ /* 0x000fda000bf01270 */
[----:B------:R-:W0:Y:S01]  /*0b10*/  @P0 LDC R66, c[0x0][0x40c] ;  /* 0x00010300ff420b82 */ /* 0x000e220000000800 */
[C---:B-----5:R-:W-:Y:S01]  /*0b20*/  @P0 PRMT R65, R24.reuse, 0x7632, R65 ;  /* 0x0000763218410816 */ /* 0x060fe20000000041 */
[----:B------:R-:W-:Y:S01]  /*0b30*/  @P0 IMAD.U32 R81, R77, 0x10000, RZ ;  /* 0x000100004d510824 */ /* 0x000fe200078e00ff */
[----:B------:R-:W-:Y:S01]  /*0b40*/  @P0 PRMT R82, R25, 0x7632, R82 ;  /* 0x0000763219520816 */ /* 0x000fe20000000052 */
[----:B------:R-:W-:Y:S01]  /*0b50*/  @P0 IMAD.U32 R64, R24, 0x10000, RZ ;  /* 0x0001000018400824 */ /* 0x000fe200078e00ff */
[----:B------:R-:W-:Y:S02]  /*0b60*/  @P0 SHF.L.U32 R65, R65, 0x10, RZ ;  /* 0x0000001041410819 */ /* 0x000fe400000006ff */
[----:B------:R-:W-:Y:S01]  /*0b70*/  @P0 SHF.L.U32 R114, R26, 0x10, RZ ;  /* 0x000000101a720819 */ /* 0x000fe200000006ff */
[----:B------:R-:W1:Y:S01]  /*0b80*/  @P0 LDC R67, c[0x0][0x40c] ;  /* 0x00010300ff430b82 */ /* 0x000e620000000800 */
[----:B------:R-:W-:Y:S01]  /*0b90*/  @P0 IMAD.U32 R82, R82, 0x10000, RZ ;  /* 0x0001000052520824 */ /* 0x000fe200078e00ff */
[----:B------:R-:W-:-:S06]  /*0ba0*/  @P0 SHF.L.U32 R84, R76, 0x10, RZ ;  /* 0x000000104c540819 */ /* 0x000fcc00000006ff */
[----:B------:R-:W3:Y:S08]  /*0bb0*/  @P0 LDC R113, c[0x0][0x40c] ;  /* 0x00010300ff710b82 */ /* 0x000ef00000000800 */
[----:B------:R-:W4:Y:S01]  /*0bc0*/  @P0 LDC R111, c[0x0][0x40c] ;  /* 0x00010300ff6f0b82 */ /* 0x000f220000000800 */
[----:B0-----:R-:W-:-:S07]  /*0bd0*/  @P0 FMUL.FTZ R66, R65, R66 ;  /* 0x0000004241420220 */ /* 0x001fce0000410000 */
[----:B------:R-:W0:Y:S01]  /*0be0*/  @P0 LDC R65, c[0x0][0x40c] ;  /* 0x00010300ff410b82 */ /* 0x000e220000000800 */
[----:B-1----:R-:W-:Y:S01]  /*0bf0*/  @P0 FMUL.FTZ R64, R64, R67 ;  /* 0x0000004340400220 */ /* 0x002fe20000410000 */
[----:B------:R-:W-:Y:S01]  /*0c00*/  @P0 SHF.L.U32 R67, R52, 0x10, RZ ;  /* 0x0000001034430819 */ /* 0x000fe200000006ff */
[----:B0-----:R-:W-:-:S05]  /*0c10*/  @P0 FMUL.FTZ R114, R114, R65 ;  /* 0x0000004172720220 */ /* 0x001fca0000410000 */
[----:B------:R-:W0:Y:S01]  /*0c20*/  @P0 LDC R65, c[0x0][0x40c] ;  /* 0x00010300ff410b82 */ /* 0x000e220000000800 */
[----:B--2---:R-:W-:Y:S01]  /*0c30*/  @P0 PRMT R80, R20, 0x7632, R80 ;  /* 0x0000763214500816 */ /* 0x004fe20000000050 */
[----:B------:R-:W-:Y:S01]  /*0c40*/  @P0 IMAD.U32 R115, R22, 0x10000, RZ ;  /* 0x0001000016730824 */ /* 0x000fe200078e00ff */
[----:B------:R-:W-:Y:S02]  /*0c50*/  @!P0 PRMT R79, R20, 0x7632, R79 ;  /* 0x00007632144f8816 */ /* 0x000fe4000000004f */
[----:B------:R-:W-:Y:S02]  /*0c60*/  @P0 SHF.L.U32 R83, R80, 0x10, RZ ;  /* 0x0000001050530819 */ /* 0x000fe400000006ff */
[----:B------:R-:W-:Y:S01]  /*0c70*/  @P0 SHF.L.U32 R85, R20, 0x10, RZ ;  /* 0x0000001014550819 */ /* 0x000fe200000006ff */
[----:B------:R-:W-:Y:S01]  /*0c80*/  @!P0 IMAD.U32 R79, R79, 0x10000, RZ ;  /* 0x000100004f4f8824 */ /* 0x000fe200078e00ff */
[----:B------:R-:W-:Y:S01]  /*0c90*/  @P0 SHF.L.U32 R80, R25, 0x10, RZ ;  /* 0x0000001019500819 */ /* 0x000fe200000006ff */
[----:B------:R-:W-:Y:S01]  /*0ca0*/  @P0 FFMA.FTZ R79, R66, R81, R83 ;  /* 0x00000051424f0223 */ /* 0x000fe20000010053 */
[----:B------:R-:W-:Y:S01]  /*0cb0*/  @!P0 SHF.L.U32 R78, R20, 0x10, RZ ;  /* 0x00000010144e8819 */ /* 0x000fe200000006ff */
[----:B------:R-:W1:Y:S01]  /*0cc0*/  @P0 LDC R66, c[0x0][0x40c] ;  /* 0x00010300ff420b82 */ /* 0x000e620000000800 */
[--C-:B------:R-:W-:Y:S01]  /*0cd0*/  @P0 FFMA.FTZ R78, R64, R67, R85.reuse ;  /* 0x00000043404e0223 */ /* 0x100fe20000010055 */
[----:B---3--:R-:W-:Y:S01]  /*0ce0*/  @P0 FMUL.FTZ R83, R82, R113 ;  /* 0x0000007152530220 */ /* 0x008fe20000410000 */
[----:B------:R-:W-:Y:S01]  /*0cf0*/  @P0 SHF.L.U32 R82, R53, 0x10, RZ ;  /* 0x0000001035520819 */ /* 0x000fe200000006ff */
[----:B----4-:R-:W-:Y:S01]  /*0d00*/  @P0 FMUL.FTZ R67, R80, R111 ;  /* 0x0000006f50430220 */ /* 0x010fe20000410000 */
[C---:B------:R-:W-:Y:S01]  /*0d10*/  @P0 PRMT R85, R21.reuse, 0x7632, R85 ;  /* 0x0000763215550816 */ /* 0x040fe20000000055 */
[C---:B------:R-:W-:Y:S01]  /*0d20*/  @!P0 IMAD.U32 R80, R21.reuse, 0x10000, RZ ;  /* 0x0001000015508824 */ /* 0x040fe200078e00ff */
[C---:B------:R-:W-:Y:S01]  /*0d30*/  @P0 SHF.L.U32 R116, R21.reuse, 0x10, RZ ;  /* 0x0000001015740819 */ /* 0x040fe200000006ff */
[----:B------:R-:W2:Y:S01]  /*0d40*/  @P0 LDC R64, c[0x0][0x40c] ;  /* 0x00010300ff400b82 */ /* 0x000ea20000000800 */
[----:B------:R-:W-:Y:S01]  /*0d50*/  @!P0 PRMT R81, R21, 0x7632, R81 ;  /* 0x0000763215518816 */ /* 0x000fe20000000051 */
[----:B------:R-:W-:-:S02]  /*0d60*/  @P0 IMAD.U32 R110, R85, 0x10000, RZ ;  /* 0x00010000556e0824 */ /* 0x000fc400078e00ff */
[----:B------:R-:W-:Y:S01]  /*0d70*/  @P0 FFMA.FTZ R80, R67, R82, R116 ;  /* 0x0000005243500223 */ /* 0x000fe20000010074 */
[----:B------:R-:W-:Y:S01]  /*0d80*/  @P0 PRMT R82, R26, 0x7632, R82 ;  /* 0x000076321a520816 */ /* 0x000fe20000000052 */
[----:B------:R-:W-:Y:S01]  /*0d90*/  @P0 IMAD.U32 R111, R75, 0x10000, RZ ;  /* 0x000100004b6f0824 */ /* 0x000fe200078e00ff */
[----:B------:R-:W-:Y:S01]  /*0da0*/  @!P0 SHF.L.U32 R81, R81, 0x10, RZ ;  /* 0x0000001051518819 */ /* 0x000fe200000006ff */
[----:B------:R-:W-:Y:S01]  /*0db0*/  @P0 FFMA.FTZ R81, R83, R84, R110 ;  /* 0x0000005453510223 */ /* 0x000fe2000001006e */
[----:B------:R-:W-:Y:S02]  /*0dc0*/  @P0 SHF.L.U32 R85, R82, 0x10, RZ ;  /* 0x0000001052550819 */ /* 0x000fe400000006ff */
[C---:B------:R-:W-:Y:S02]  /*0dd0*/  @P0 PRMT R84, R22.reuse, 0x7632, R84 ;  /* 0x0000763216540816 */ /* 0x040fe40000000054 */
[----:B------:R-:W-:Y:S02]  /*0de0*/  @!P0 PRMT R83, R22, 0x7632, R83 ;  /* 0x0000763216538816 */ /* 0x000fe40000000053 */
[----:B------:R-:W-:Y:S01]  /*0df0*/  @P0 SHF.L.U32 R113, R84, 0x10, RZ ;  /* 0x0000001054710819 */ /* 0x000fe200000006ff */
[----:B-1----:R-:W-:Y:S01]  /*0e00*/  @P0 FMUL.FTZ R66, R85, R66 ;  /* 0x0000004255420220 */ /* 0x002fe20000410000 */
[----:B------:R-:W-:Y:S01]  /*0e10*/  @!P0 SHF.L.U32 R83, R83, 0x10, RZ ;  /* 0x0000001053538819 */ /* 0x000fe200000006ff */
[C---:B------:R-:W-:Y:S01]  /*0e20*/  @P0 IMAD.U32 R85, R27.reuse, 0x10000, RZ ;  /* 0x000100001b550824 */ /* 0x040fe200078e00ff */
[----:B------:R-:W-:Y:S01]  /*0e30*/  @P0 SHF.L.U32 R67, R54, 0x10, RZ ;  /* 0x0000001036430819 */ /* 0x000fe200000006ff */
[----:B------:R-:W-:Y:S01]  /*0e40*/  @P0 FFMA.FTZ R83, R66, R111, R113 ;  /* 0x0000006f42530223 */ /* 0x000fe20000010071 */
[----:B------:R-:W-:-:S02]  /*0e50*/  @P0 PRMT R66, R27, 0x7632, R66 ;  /* 0x000076321b420816 */ /* 0x000fc40000000042 */
[----:B------:R-:W-:Y:S01]  /*0e60*/  @P0 PRMT R111, R23, 0x7632, R111 ;  /* 0x00007632176f0816 */ /* 0x000fe2000000006f */
[----:B--2---:R-:W-:Y:S01]  /*0e70*/  @P0 FMUL.FTZ R64, R85, R64 ;  /* 0x0000004055400220 */ /* 0x004fe20000410000 */
[----:B------:R-:W-:Y:S01]  /*0e80*/  @!P0 SHF.L.U32 R82, R22, 0x10, RZ ;  /* 0x0000001016528819 */ /* 0x000fe200000006ff */
[----:B------:R-:W-:Y:S02]  /*0e90*/  @P0 IMAD.U32 R66, R66, 0x10000, RZ ;  /* 0x0001000042420824 */ /* 0x000fe400078e00ff */
[----:B------:R-:W-:Y:S01]  /*0ea0*/  @P0 FFMA.FTZ R82, R114, R67, R115 ;  /* 0x0000004372520223 */ /* 0x000fe20000010073 */
[----:B------:R-:W-:Y:S02]  /*0eb0*/  @!P0 PRMT R85, R23, 0x7632, R85 ;  /* 0x0000763217558816 */ /* 0x000fe40000000055 */
[----:B------:R-:W-:Y:S01]  /*0ec0*/  @P0 SHF.L.U32 R67, R55, 0x10, RZ ;  /* 0x0000001037430819 */ /* 0x000fe200000006ff */
[----:B0-----:R-:W-:Y:S01]  /*0ed0*/  @P0 FMUL.FTZ R65, R66, R65 ;  /* 0x0000004142410220 */ /* 0x001fe20000410000 */
[----:B------:R-:W-:Y:S01]  /*0ee0*/  @P0 SHF.L.U32 R110, R74, 0x10, RZ ;  /* 0x000000104a6e0819 */ /* 0x000fe200000006ff */
[----:B------:R-:W-:Y:S01]  /*0ef0*/  @!P0 IMAD.U32 R85, R85, 0x10000, RZ ;  /* 0x0001000055558824 */ /* 0x000fe200078e00ff */
[----:B------:R-:W-:-:S02]  /*0f00*/  @P0 SHF.L.U32 R113, R23, 0x10, RZ ;  /* 0x0000001017710819 */ /* 0x000fc400000006ff */
[----:B------:R-:W-:Y:S02]  /*0f10*/  @P0 SHF.L.U32 R114, R111, 0x10, RZ ;  /* 0x000000106f720819 */ /* 0x000fe400000006ff */
[----:B------:R-:W-:Y:S01]  /*0f20*/  @!P0 SHF.L.U32 R84, R23, 0x10, RZ ;  /* 0x0000001017548819 */ /* 0x000fe200000006ff */
[----:B------:R-:W-:Y:S01]  /*0f30*/  @P0 FFMA.FTZ R84, R64, R67, R113 ;  /* 0x0000004340540223 */ /* 0x000fe20000010071 */
[----:B------:R-:W-:Y:S01]  /*0f40*/  F2FP.BF16.F32.PACK_AB R64, RZ, R78 ;  /* 0x0000004eff40723e */ /* 0x000fe200000010ff */
[----:B------:R-:W-:Y:S01]  /*0f50*/  @P0 FFMA.FTZ R85, R65, R110, R114 ;  /* 0x0000006e41550223 */ /* 0x000fe20000010072 */
[----:B------:R-:W-:Y:S02]  /*0f60*/  F2FP.BF16.F32.PACK_AB R65, RZ, R79 ;  /* 0x0000004fff41723e */ /* 0x000fe400000010ff */
[----:B------:R-:W-:Y:S02]  /*0f70*/  F2FP.BF16.F32.PACK_AB R66, RZ, R80 ;  /* 0x00000050ff42723e */ /* 0x000fe400000010ff */
[----:B------:R-:W-:-:S02]  /*0f80*/  F2FP.BF16.F32.PACK_AB R110, RZ, R81 ;  /* 0x00000051ff6e723e */ /* 0x000fc400000010ff */
[----:B------:R-:W-:Y:S02]  /*0f90*/  F2FP.BF16.F32.PACK_AB R111, RZ, R82 ;  /* 0x00000052ff6f723e */ /* 0x000fe400000010ff */
        /* <DEDUP_REMOVED lines=8> */
.L_x_129:
[----:B------:R-:W0:Y:S01]  /*1020*/  @UP2 LDCU UR4, c[0x0][0x40c] ;  /* 0x00008180ff0427ac */ /* 0x000e220008000800 */
[----:B-----5:R-:W-:Y:S02]  /*1030*/  @P1 SHF.L.U32 R64, R24, 0x10, RZ ;  /* 0x0000001018401819 */ /* 0x020fe400000006ff */
[----:B------:R-:W-:Y:S02]  /*1040*/  CS2R R78, SRZ ;  /* 0x00000000004e7805 */ /* 0x000fe4000001ff00 */
[----:B------:R-:W-:Y:S01]  /*1050*/  @P1 SHF.L.U32 R65, R52, 0x10, RZ ;  /* 0x0000001034411819 */ /* 0x000fe200000006ff */
[----:B------:R-:W1:Y:S01]  /*1060*/  @UP2 LDCU UR7, c[0x0][0x40c] ;  /* 0x00008180ff0727ac */ /* 0x000e620008000800 */
[----:B------:R-:W-:Y:S02]  /*1070*/  @P1 IMAD.U32 R66, R25, 0x10000, RZ ;  /* 0x0001000019421824 */ /* 0x000fe400078e00ff */
[----:B------:R-:W-:Y:S02]  /*1080*/  HFMA2 R80, -RZ, RZ, 0, 0 ;  /* 0x00000000ff507431 */ /* 0x000fe400000001ff */
[----:B------:R-:W-:Y:S01]  /*1090*/  @P1 IMAD.U32 R67, R53, 0x10000, RZ ;  /* 0x0001000035431824 */ /* 0x000fe200078e00ff */
[----:B------:R-:W2:Y:S01]  /*10a0*/  @UP2 LDCU UR5, c[0x0][0x40c] ;  /* 0x00008180ff0527ac */ /* 0x000ea20008000800 */
[----:B------:R-:W-:-:S02]  /*10b0*/  CS2R R82, SRZ ;  /* 0x0000000000527805 */ /* 0x000fc4000001ff00 */
[----:B------:R-:W-:Y:S01]  /*10c0*/  @P1 SHF.L.U32 R81, R27, 0x10, RZ ;  /* 0x000000101b511819 */ /* 0x000fe200000006ff */
[----:B------:R-:W-:Y:S01]  /*10d0*/  @P1 IMAD.U32 R110, R55, 0x10000, RZ ;  /* 0x00010000376e1824 */ /* 0x000fe200078e00ff */
[----:B------:R-:W3:Y:S01]  /*10e0*/  @UP2 LDCU UR23, c[0x0][0x40c] ;  /* 0x00008180ff1727ac */ /* 0x000ee20008000800 */
[----:B------:R-:W-:Y:S02]  /*10f0*/  CS2R R84, SRZ ;  /* 0x0000000000547805 */ /* 0x000fe4000001ff00 */
[----:B------:R-:W-:Y:S01]  /*1100*/  @P1 SHF.L.U32 R111, R74, 0x10, RZ ;  /* 0x000000104a6f1819 */ /* 0x000fe200000006ff */
[----:B------:R-:W4:Y:S01]  /*1110*/  @UP2 LDCU UR24, c[0x0][0x40c] ;  /* 0x00008180ff1827ac */ /* 0x000f220008000800 */
[----:B0-----:R-:W-:Y:S01]  /*1120*/  @P1 FMUL.FTZ R64, R64, UR4 ;  /* 0x0000000440401c20 */ /* 0x001fe20008410000 */
[----:B------:R-:W0:Y:S03]  /*1130*/  @UP2 LDCU UR4, c[0x0][0x40c] ;  /* 0x00008180ff0427ac */ /* 0x000e260008000800 */
[----:B------:R-:W-:Y:S01]  /*1140*/  @P1 FMUL.FTZ R78, R64, R65 ;  /* 0x00000041404e1220 */ /* 0x000fe20000410000 */
[----:B------:R-:W-:Y:S01]  /*1150*/  @P1 PRMT R64, R24, 0x7632, R64 ;  /* 0x0000763218401816 */ /* 0x000fe20000000040 */
[----:B-1----:R-:W-:Y:S01]  /*1160*/  @P1 FMUL.FTZ R66, R66, UR7 ;  /* 0x0000000742421c20 */ /* 0x002fe20008410000 */
[----:B------:R-:W1:Y:S01]  /*1170*/  @UP2 LDCU UR7, c[0x0][0x40c] ;  /* 0x00008180ff0727ac */ /* 0x000e620008000800 */
[----:B------:R-:W-:-:S02]  /*1180*/  @P1 SHF.L.U32 R65, R77, 0x10, RZ ;  /* 0x000000104d411819 */ /* 0x000fc400000006ff */
[----:B------:R-:W-:Y:S01]  /*1190*/  @P1 SHF.L.U32 R64, R64, 0x10, RZ ;  /* 0x0000001040401819 */ /* 0x000fe200000006ff */
[----:B------:R-:W-:Y:S01]  /*11a0*/  @P1 FMUL.FTZ R80, R66, R67 ;  /* 0x0000004342501220 */ /* 0x000fe20000410000 */
[----:B------:R-:W-:Y:S01]  /*11b0*/  @P1 SHF.L.U32 R66, R26, 0x10, RZ ;  /* 0x000000101a421819 */ /* 0x000fe200000006ff */
[----:B------:R-:W-:Y:S02]  /*11c0*/  @P1 IMAD.U32 R67, R54, 0x10000, RZ ;  /* 0x0001000036431824 */ /* 0x000fe400078e00ff */
[----:B--2---:R-:W-:Y:S01]  /*11d0*/  @P1 FMUL.FTZ R64, R64, UR5 ;  /* 0x0000000540401c20 */ /* 0x004fe20008410000 */
[----:B------:R-:W2:Y:S01]  /*11e0*/  @UP2 LDCU UR5, c[0x0][0x40c] ;  /* 0x00008180ff0527ac */ /* 0x000ea20008000800 */
[----:B---3--:R-:W-:Y:S01]  /*11f0*/  @P1 FMUL.FTZ R66, R66, UR23 ;  /* 0x0000001742421c20 */ /* 0x008fe20008410000 */
[----:B----4-:R-:W-:Y:S01]  /*1200*/  @P1 FMUL.FTZ R81, R81, UR24 ;  /* 0x0000001851511c20 */ /* 0x010fe20008410000 */
[----:B------:R-:W-:Y:S01]  /*1210*/  @P1 FMUL.FTZ R79, R64, R65 ;  /* 0x00000041404f1220 */ /* 0x000fe20000410000 */
[----:B------:R-:W-:Y:S01]  /*1220*/  @P1 PRMT R64, R25, 0x7632, R64 ;  /* 0x0000763219401816 */ /* 0x000fe20000000040 */
[----:B------:R-:W-:Y:S01]  /*1230*/  @P1 FMUL.FTZ R82, R66, R67 ;  /* 0x0000004342521220 */ /* 0x000fe20000410000 */
[----:B------:R-:W-:Y:S01]  /*1240*/  @P1 PRMT R65, R26, 0x7632, R65 ;  /* 0x000076321a411816 */ /* 0x000fe20000000041 */
[----:B------:R-:W-:Y:S01]  /*1250*/  @P1 FMUL.FTZ R84, R81, R110 ;  /* 0x0000006e51541220 */ /* 0x000fe20000410000 */
[----:B------:R-:W-:Y:S01]  /*1260*/  @P1 PRMT R66, R27, 0x7632, R66 ;  /* 0x000076321b421816 */ /* 0x000fe20000000042 */
[----:B------:R-:W-:Y:S01]  /*1270*/  @P1 IMAD.U32 R110, R75, 0x10000, RZ ;  /* 0x000100004b6e1824 */ /* 0x000fe200078e00ff */
[----:B------:R-:W-:-:S02]  /*1280*/  @P1 SHF.L.U32 R64, R64, 0x10, RZ ;  /* 0x0000001040401819 */ /* 0x000fc400000006ff */
[----:B------:R-:W-:Y:S01]  /*1290*/  @P1 SHF.L.U32 R65, R65, 0x10, RZ ;  /* 0x0000001041411819 */ /* 0x000fe200000006ff */
[----:B------:R-:W-:Y:S01]  /*12a0*/  @P1 IMAD.U32 R66, R66, 0x10000, RZ ;  /* 0x0001000042421824 */ /* 0x000fe200078e00ff */
[----:B------:R-:W-:Y:S01]  /*12b0*/  @P1 SHF.L.U32 R67, R76, 0x10, RZ ;  /* 0x000000104c431819 */ /* 0x000fe200000006ff */
[----:B0-----:R-:W-:Y:S01]  /*12c0*/  @P1 FMUL.FTZ R64, R64, UR4 ;  /* 0x0000000440401c20 */ /* 0x001fe20008410000 */
[----:B------:R-:W-:Y:S01]  /*12d0*/  MOV R81, RZ ;  /* 0x000000ff00517202 */ /* 0x000fe20000000f00 */
[----:B-1----:R-:W-:Y:S01]  /*12e0*/  @P1 FMUL.FTZ R65, R65, UR7 ;  /* 0x0000000741411c20 */ /* 0x002fe20008410000 */
[----:B--2---:R-:W-:Y:S01]  /*12f0*/  @P1 FMUL.FTZ R66, R66, UR5 ;  /* 0x0000000542421c20 */ /* 0x004fe20008410000 */
[----:B------:R-:W-:Y:S01]  /*1300*/  @P1 FMUL.FTZ R81, R64, R67 ;  /* 0x0000004340511220 */ /* 0x000fe20000410000 */
[----:B------:R-:W-:Y:S01]  /*1310*/  F2FP.BF16.F32.PACK_AB R64, RZ, R78 ;  /* 0x0000004eff40723e */ /* 0x000fe200000010ff */
[----:B------:R-:W-:Y:S01]  /*1320*/  @P1 FMUL.FTZ R83, R65, R110 ;  /* 0x0000006e41531220 */ /* 0x000fe20000410000 */
[----:B------:R-:W-:Y:S01]  /*1330*/  @P1 FMUL.FTZ R85, R66, R111 ;  /* 0x0000006f42551220 */ /* 0x000fe20000410000 */
[----:B------:R-:W-:-:S02]  /*1340*/  F2FP.BF16.F32.PACK_AB R65, RZ, R79 ;  /* 0x0000004fff41723e */ /* 0x000fc400000010ff */
[----:B------:R-:W-:Y:S02]  /*1350*/  F2FP.BF16.F32.PACK_AB R66, RZ, R80 ;  /* 0x00000050ff42723e */ /* 0x000fe400000010ff */
[----:B------:R-:W-:Y:S02]  /*1360*/  F2FP.BF16.F32.PACK_AB R110, RZ, R81 ;  /* 0x00000051ff6e723e */ /* 0x000fe400000010ff */
[----:B------:R-:W-:Y:S02]  /*1370*/  F2FP.BF16.F32.PACK_AB R67, RZ, R84 ;  /* 0x00000054ff43723e */ /* 0x000fe400000010ff */
[----:B------:R-:W-:Y:S02]  /*1380*/  F2FP.BF16.F32.PACK_AB R111, RZ, R82 ;  /* 0x00000052ff6f723e */ /* 0x000fe400000010ff */
[----:B------:R-:W-:Y:S02]  /*1390*/  F2FP.BF16.F32.PACK_AB R114, RZ, R85 ;  /* 0x00000055ff72723e */ /* 0x000fe400000010ff */
[----:B------:R-:W-:-:S02]  /*13a0*/  F2FP.BF16.F32.PACK_AB R113, RZ, R83 ;  /* 0x00000053ff71723e */ /* 0x000fc400000010ff */
[----:B------:R-:W-:Y:S02]  /*13b0*/  PRMT R64, R64, 0x5410, R65 ;  /* 0x0000541040407816 */ /* 0x000fe40000000041 */
[----:B------:R-:W-:Y:S02]  /*13c0*/  PRMT R65, R66, 0x5410, R110 ;  /* 0x0000541042417816 */ /* 0x000fe4000000006e */
[----:B------:R-:W-:Y:S02]  /*13d0*/  PRMT R67, R67, 0x5410, R114 ;  /* 0x0000541043437816 */ /* 0x000fe40000000072 */
[----:B------:R-:W-:-:S07]  /*13e0*/  PRMT R66, R111, 0x5410, R113 ;  /* 0x000054106f427816 */ /* 0x000fce0000000071 */
.L_x_130:
[----:B------:R-:W0:Y:S01]  /*13f0*/  LDC.64 R110, c[0x0][0x3a8] ;  /* 0x0000ea00ff6e7b82 */ /* 0x000e220000000a00 */
[----:B------:R-:W-:Y:S01]  /*1400*/  IADD3 R112, PT, PT, R112, 0x100, RZ ;  /* 0x0000010070707810 */ /* 0x000fe20007ffe0ff */
[----:B0-----:R-:W-:-:S04]  /*1410*/  IMAD.WIDE.U32 R110, R109, 0x10, R110 ;  /* 0x000000106d6e7825 */ /* 0x001fc800078e006e */
[----:B------:R-:W-:Y:S01]  /*1420*/  VIADD R109, R109, 0x100 ;  /* 0x000001006d6d7836 */ /* 0x000fe20000000000 */
[----:B------:R0:W-:Y:S06]  /*1430*/  STG.E.128 desc[UR12][R110.64], R64 ;  /* 0x000000406e007986 */ /* 0x0001ec000c101d0c */
.L_x_127:
[----:B------:R-:W-:Y:S05]  /*1440*/  BSYNC.RECONVERGENT B0 ;  /* 0x0000000000007941 */ /* 0x000fea0003800200 */
.L_x_126:
[----:B------:R-:W-:Y:S01]  /*1450*/  ISETP.GE.U32.AND P3, PT, R107, 0x200, PT ;  /* 0x000002006b00780c */ /* 0x000fe20003f66070 */
[----:B------:R-:W-:-:S12]  /*1460*/  BSSY.RECONVERGENT B0, `(.L_x_131) ;  /* 0x0000096000007945 */ /* 0x000fd80003800200 */
[----:B------:R-:W-:Y:S05]  /*1470*/  @!P3 BRA `(.L_x_132) ;  /* 0x000000080050b947 */ /* 0x000fea0003800000 */
[----:B------:R-:W-:Y:S01]  /*1480*/  ISETP.NE.U32.AND P0, PT, RZ, UR14, PT ;  /* 0x0000000eff007c0c */ /* 0x000fe2000bf05070 */
[----:B------:R-:W1:Y:S01]  /*1490*/  @UP2 LDCU.64 UR4, c[0x0][0x390] ;  /* 0x00007200ff0427ac */ /* 0x000e620008000a00 */
[----:B0-----:R-:W-:Y:S02]  /*14a0*/  HFMA2 R67, -RZ, RZ, 0, 9.5367431640625e-07 ;  /* 0x00000010ff437431 */ /* 0x001fe400000001ff */
[----:B------:R-:W-:-:S13]  /*14b0*/  ISETP.NE.AND.EX P0, PT, RZ, UR15, PT, P0 ;  /* 0x0000000fff007c0c */ /* 0x000fda000bf05300 */
[----:B------:R-:W0:Y:S01]  /*14c0*/  @P0 LDC.64 R64, c[0x0][0x3a0] ;  /* 0x0000e800ff400b82 */ /* 0x000e220000000a00 */
[----:B-1----:R-:W-:-:S05]  /*14d0*/  @P1 IMAD.WIDE.U32 R66, R112, R67, UR4 ;  /* 0x0000000470421e25 */ /* 0x002fca000f8e0043 */
[----:B------:R1:W5:Y:S01]  /*14e0*/  @P1 LDG.E.128 R24, desc[UR12][R66.64] ;  /* 0x0000000c42181981 */ /* 0x000362000c1e1d00 */
[----:B0-----:R-:W-:-:S05]  /*14f0*/  @P0 IMAD.WIDE.U32 R64, R109, 0x10, R64 ;  /* 0x000000106d400825 */ /* 0x001fca00078e0040 */
[----:B------:R1:W5:Y:S01]  /*1500*/  @P0 LDG.E.128 R20, desc[UR12][R64.64] ;  /* 0x0000000c40140981 */ /* 0x000362000c1e1d00 */
[----:B------:R-:W-:Y:S05]  /*1510*/  @!P0 BRA `(.L_x_133) ;  /* 0x0000000400208947 */ /* 0x000fea0003800000 */
[----:B------:R-:W-:Y:S01]  /*1520*/  ISETP.LT.AND P0, PT, RZ, UR21, PT ;  /* 0x00000015ff007c0c */ /* 0x000fe2000bf01270 */
[----:B-----5:R-:W-:Y:S01]  /*1530*/  IMAD.U32 R93, R21, 0x10000, RZ ;  /* 0x00010000155d7824 */ /* 0x020fe200078e00ff */
[C---:B-1----:R-:W-:Y:S02]  /*1540*/  PRMT R65, R20.reuse, 0x7632, R65 ;  /* 0x0000763214417816 */ /* 0x042fe40000000041 */
[----:B------:R-:W-:Y:S02]  /*1550*/  SHF.L.U32 R86, R20, 0x10, RZ ;  /* 0x0000001014567819 */ /* 0x000fe400000006ff */
[----:B------:R-:W-:-:S07]  /*1560*/  SHF.L.U32 R110, R22, 0x10, RZ ;  /* 0x00000010166e7819 */ /* 0x000fce00000006ff */
[----:B------:R-:W0:Y:S01]  /*1570*/  @P0 LDC R88, c[0x0][0x40c] ;  /* 0x00010300ff580b82 */ /* 0x000e220000000800 */
[----:B------:R-:W-:Y:S01]  /*1580*/  @P0 PRMT R64, R24, 0x7632, R64 ;  /* 0x0000763218400816 */ /* 0x000fe20000000040 */
[----:B------:R-:W-:Y:S01]  /*1590*/  @P0 IMAD.U32 R114, R26, 0x10000, RZ ;  /* 0x000100001a720824 */ /* 0x000fe200078e00ff */
[----:B------:R-:W-:Y:S02]  /*15a0*/  @P0 SHF.L.U32 R67, R24, 0x10, RZ ;  /* 0x0000001018430819 */ /* 0x000fe400000006ff */
[----:B------:R-:W-:Y:S01]  /*15b0*/  @P0 SHF.L.U32 R90, R25, 0x10, RZ ;  /* 0x00000010195a0819 */ /* 0x000fe200000006ff */
[----:B------:R-:W-:Y:S02]  /*15c0*/  @P0 IMAD.U32 R66, R64, 0x10000, RZ ;  /* 0x0001000040420824 */ /* 0x000fe400078e00ff */
[----:B------:R-:W1:Y:S08]  /*15d0*/  @P0 LDC R87, c[0x0][0x40c] ;  /* 0x00010300ff570b82 */ /* 0x000e700000000800 */
[----:B------:R-:W2:Y:S08]  /*15e0*/  @P0 LDC R91, c[0x0][0x40c] ;  /* 0x00010300ff5b0b82 */ /* 0x000eb00000000800 */
[----:B------:R-:W3:Y:S01]  /*15f0*/  @P0 LDC R64, c[0x0][0x40c] ;  /* 0x00010300ff400b82 */ /* 0x000ee20000000800 */
[----:B0-----:R-:W-:Y:S01]  /*1600*/  @P0 FMUL.FTZ R89, R67, R88 ;  /* 0x0000005843590220 */ /* 0x001fe20000410000 */
[----:B------:R-:W-:Y:S01]  /*1610*/  @P0 SHF.L.U32 R67, R73, 0x10, RZ ;  /* 0x0000001049430819 */ /* 0x000fe200000006ff */
[----:B-1----:R-:W-:Y:S01]  /*1620*/  @P0 FMUL.FTZ R88, R66, R87 ;  /* 0x0000005742580220 */ /* 0x002fe20000410000 */
[----:B------:R-:W-:Y:S01]  /*1630*/  SHF.L.U32 R87, R65, 0x10, RZ ;  /* 0x0000001041577819 */ /* 0x000fe200000006ff */
[----:B------:R-:W-:-:S03]  /*1640*/  @P0 IMAD.U32 R66, R40, 0x10000, RZ ;  /* 0x0001000028420824 */ /* 0x000fc600078e00ff */
[----:B------:R-:W0:Y:S01]  /*1650*/  @P0 LDC R65, c[0x0][0x40c] ;  /* 0x00010300ff410b82 */ /* 0x000e220000000800 */
[----:B------:R-:W-:Y:S01]  /*1660*/  @P0 FFMA.FTZ R87, R88, R67, R87 ;  /* 0x0000004358570223 */ /* 0x000fe20000010057 */
[----:B------:R-:W-:Y:S01]  /*1670*/  PRMT R67, R21, 0x7632, R67 ;  /* 0x0000763215437816 */ /* 0x000fe20000000043 */
[----:B------:R-:W-:Y:S01]  /*1680*/  @P0 FFMA.FTZ R86, R89, R66, R86 ;  /* 0x0000004259560223 */ /* 0x000fe20000010056 */
[----:B------:R-:W-:Y:S01]  /*1690*/  @P0 PRMT R88, R25, 0x7632, R88 ;  /* 0x0000763219580816 */ /* 0x000fe20000000058 */
[----:B--2---:R-:W-:-:S03]  /*16a0*/  @P0 FMUL.FTZ R92, R90, R91 ;  /* 0x0000005b5a5c0220 */ /* 0x004fc60000410000 */
[----:B------:R-:W1:Y:S01]  /*16b0*/  @P0 LDC R66, c[0x0][0x40c] ;  /* 0x00010300ff420b82 */ /* 0x000e620000000800 */
[----:B------:R-:W-:Y:S02]  /*16c0*/  SHF.L.U32 R89, R67, 0x10, RZ ;  /* 0x0000001043597819 */ /* 0x000fe400000006ff */
[----:B------:R-:W-:Y:S01]  /*16d0*/  @P0 SHF.L.U32 R67, R88, 0x10, RZ ;  /* 0x0000001058430819 */ /* 0x000fe200000006ff */
[----:B------:R-:W-:Y:S01]  /*16e0*/  @!P0 IMAD.MOV.U32 R88, RZ, RZ, R93 ;  /* 0x000000ffff588224 */ /* 0x000fe200078e005d */
[----:B------:R-:W-:Y:S02]  /*16f0*/  @P0 SHF.L.U32 R91, R72, 0x10, RZ ;  /* 0x00000010485b0819 */ /* 0x000fe400000006ff */
[----:B------:R-:W-:Y:S01]  /*1700*/  @P0 SHF.L.U32 R90, R41, 0x10, RZ ;  /* 0x00000010295a0819 */ /* 0x000fe200000006ff */
[----:B---3--:R-:W-:Y:S02]  /*1710*/  @P0 FMUL.FTZ R64, R67, R64 ;  /* 0x0000004043400220 */ /* 0x008fe40000410000 */
[----:B------:R-:W2:Y:S02]  /*1720*/  @P0 LDC R67, c[0x0][0x40c] ;  /* 0x00010300ff430b82 */ /* 0x000ea40000000800 */
[----:B------:R-:W-:Y:S01]  /*1730*/  @P0 FFMA.FTZ R89, R64, R91, R89 ;  /* 0x0000005b40590223 */ /* 0x000fe20000010059 */
[----:B------:R-:W-:Y:S01]  /*1740*/  @P0 FFMA.FTZ R88, R92, R90, R93 ;  /* 0x0000005a5c580223 */ /* 0x000fe2000001005d */
[----:B------:R-:W-:-:S02]  /*1750*/  @P0 PRMT R92, R26, 0x7632, R92 ;  /* 0x000076321a5c0816 */ /* 0x000fc4000000005c */
[----:B------:R-:W-:Y:S01]  /*1760*/  PRMT R90, R22, 0x7632, R90 ;  /* 0x00007632165a7816 */ /* 0x000fe2000000005a */
[----:B0-----:R-:W-:Y:S01]  /*1770*/  @P0 FMUL.FTZ R111, R114, R65 ;  /* 0x00000041726f0220 */ /* 0x001fe20000410000 */
[----:B------:R-:W0:Y:S01]  /*1780*/  @P0 LDC R64, c[0x0][0x40c] ;  /* 0x00010300ff400b82 */ /* 0x000e220000000800 */
[----:B------:R-:W-:Y:S01]  /*1790*/  @P0 IMAD.U32 R93, R92, 0x10000, RZ ;  /* 0x000100005c5d0824 */ /* 0x000fe200078e00ff */
[----:B------:R-:W-:Y:S01]  /*17a0*/  @P0 SHF.L.U32 R65, R42, 0x10, RZ ;  /* 0x000000102a410819 */ /* 0x000fe200000006ff */
[----:B------:R-:W-:Y:S01]  /*17b0*/  @P0 IMAD.U32 R92, R71, 0x10000, RZ ;  /* 0x00010000475c0824 */ /* 0x000fe200078e00ff */
[----:B------:R-:W-:Y:S01]  /*17c0*/  SHF.L.U32 R91, R90, 0x10, RZ ;  /* 0x000000105a5b7819 */ /* 0x000fe200000006ff */
[----:B-1----:R-:W-:Y:S01]  /*17d0*/  @P0 FMUL.FTZ R66, R93, R66 ;  /* 0x000000425d420220 */ /* 0x002fe20000410000 */
[----:B------:R-:W-:Y:S01]  /*17e0*/  @!P0 MOV R90, R110 ;  /* 0x0000006e005a8202 */ /* 0x000fe20000000f00 */
[----:B------:R-:W-:Y:S01]  /*17f0*/  @P0 FFMA.FTZ R90, R111, R65, R110 ;  /* 0x000000416f5a0223 */ /* 0x000fe2000001006e */
[C---:B------:R-:W-:Y:S01]  /*1800*/  @P0 SHF.L.U32 R110, R27.reuse, 0x10, RZ ;  /* 0x000000101b6e0819 */ /* 0x040fe200000006ff */
[----:B------:R-:W-:Y:S01]  /*1810*/  @P0 FFMA.FTZ R91, R66, R92, R91 ;  /* 0x0000005c425b0223 */ /* 0x000fe2000001005b */
[----:B------:R-:W-:-:S02]  /*1820*/  @P0 PRMT R66, R27, 0x7632, R66 ;  /* 0x000076321b420816 */ /* 0x000fc40000000042 */
[C---:B------:R-:W-:Y:S02]  /*1830*/  PRMT R65, R23.reuse, 0x7632, R65 ;  /* 0x0000763217417816 */ /* 0x040fe40000000041 */
[----:B------:R-:W-:Y:S01]  /*1840*/  SHF.L.U32 R92, R23, 0x10, RZ ;  /* 0x00000010175c7819 */ /* 0x000fe200000006ff */
[----:B--2---:R-:W-:Y:S01]  /*1850*/  @P0 FMUL.FTZ R111, R110, R67 ;  /* 0x000000436e6f0220 */ /* 0x004fe20000410000 */
[----:B------:R-:W-:Y:S01]  /*1860*/  @P0 SHF.L.U32 R67, R66, 0x10, RZ ;  /* 0x0000001042430819 */ /* 0x000fe200000006ff */
[----:B------:R-:W-:Y:S01]  /*1870*/  IMAD.U32 R93, R65, 0x10000, RZ ;  /* 0x00010000415d7824 */ /* 0x000fe200078e00ff */
[----:B------:R-:W-:Y:S01]  /*1880*/  @P0 SHF.L.U32 R65, R43, 0x10, RZ ;  /* 0x000000102b410819 */ /* 0x000fe200000006ff */
[----:B------:R-:W-:Y:S01]  /*1890*/  @P0 IMAD.U32 R66, R70, 0x10000, RZ ;  /* 0x0001000046420824 */ /* 0x000fe200078e00ff */
[----:B------:R-:W-:Y:S02]  /*18a0*/  F2FP.BF16.F32.PACK_AB R110, RZ, R89 ;  /* 0x00000059ff6e723e */ /* 0x000fe400000010ff */
[----:B------:R-:W-:Y:S01]  /*18b0*/  F2FP.BF16.F32.PACK_AB R113, RZ, R91 ;  /* 0x0000005bff71723e */ /* 0x000fe200000010ff */
[----:B0-----:R-:W-:Y:S01]  /*18c0*/  @P0 FMUL.FTZ R64, R67, R64 ;  /* 0x0000004043400220 */ /* 0x001fe20000410000 */
[----:B------:R-:W-:Y:S01]  /*18d0*/  @P0 FFMA.FTZ R92, R111, R65, R92 ;  /* 0x000000416f5c0223 */ /* 0x000fe2000001005c */
[----:B------:R-:W-:-:S02]  /*18e0*/  F2FP.BF16.F32.PACK_AB R65, RZ, R87 ;  /* 0x00000057ff41723e */ /* 0x000fc400000010ff */
[----:B------:R-:W-:Y:S01]  /*18f0*/  @P0 FFMA.FTZ R93, R64, R66, R93 ;  /* 0x00000042405d0223 */ /* 0x000fe2000001005d */
        /* <DEDUP_REMOVED lines=10> */
.L_x_133:
[----:B------:R-:W0:Y:S01]  /*19a0*/  @UP2 LDCU UR4, c[0x0][0x40c] ;  /* 0x00008180ff0427ac */ /* 0x000e220008000800 */
[----:B-1---5:R-:W-:Y:S01]  /*19b0*/  @P1 SHF.L.U32 R64, R24, 0x10, RZ ;  /* 0x0000001018401819 */ /* 0x022fe200000006ff */
[----:B------:R-:W-:Y:S01]  /*19c0*/  @P1 IMAD.U32 R65, R40, 0x10000, RZ ;  /* 0x0001000028411824 */ /* 0x000fe200078e00ff */
[----:B------:R-:W-:Y:S01]  /*19d0*/  CS2R R86, SRZ ;  /* 0x0000000000567805 */ /* 0x000fe2000001ff00 */
[----:B------:R-:W1:Y:S01]  /*19e0*/  @UP2 LDCU UR7, c[0x0][0x40c] ;  /* 0x00008180ff0727ac */ /* 0x000e620008000800 */
[----:B------:R-:W-:Y:S02]  /*19f0*/  @P1 SHF.L.U32 R66, R25, 0x10, RZ ;  /* 0x0000001019421819 */ /* 0x000fe400000006ff */
[----:B------:R-:W-:Y:S02]  /*1a00*/  CS2R R90, SRZ ;  /* 0x00000000005a7805 */ /* 0x000fe4000001ff00 */
[----:B------:R-:W-:Y:S01]  /*1a10*/  @P1 SHF.L.U32 R67, R41, 0x10, RZ ;  /* 0x0000001029431819 */ /* 0x000fe200000006ff */
[----:B------:R-:W2:Y:S01]  /*1a20*/  @UP2 LDCU UR5, c[0x0][0x40c] ;  /* 0x00008180ff0527ac */ /* 0x000ea20008000800 */
[----:B------:R-:W-:Y:S01]  /*1a30*/  MOV R88, RZ ;  /* 0x000000ff00587202 */ /* 0x000fe20000000f00 */
[----:B------:R-:W-:Y:S01]  /*1a40*/  @P1 IMAD.U32 R89, R27, 0x10000, RZ ;  /* 0x000100001b591824 */ /* 0x000fe200078e00ff */
[----:B------:R-:W-:Y:S01]  /*1a50*/  @P1 SHF.L.U32 R110, R43, 0x10, RZ ;  /* 0x000000102b6e1819 */ /* 0x000fe200000006ff */
[----:B------:R-:W3:Y:S01]  /*1a60*/  @UP2 LDCU UR23, c[0x0][0x40c] ;  /* 0x00008180ff1727ac */ /* 0x000ee20008000800 */
[----:B------:R-:W-:Y:S01]  /*1a70*/  CS2R R92, SRZ ;  /* 0x00000000005c7805 */ /* 0x000fe2000001ff00 */
[----:B------:R-:W-:Y:S01]  /*1a80*/  @P1 IMAD.U32 R111, R70, 0x10000, RZ ;  /* 0x00010000466f1824 */ /* 0x000fe200078e00ff */
[----:B------:R-:W4:Y:S01]  /*1a90*/  @UP2 LDCU UR24, c[0x0][0x40c] ;  /* 0x00008180ff1827ac */ /* 0x000f220008000800 */
[----:B0-----:R-:W-:Y:S01]  /*1aa0*/  @P1 FMUL.FTZ R64, R64, UR4 ;  /* 0x0000000440401c20 */ /* 0x001fe20008410000 */
[----:B------:R-:W0:Y:S03]  /*1ab0*/  @UP2 LDCU UR4, c[0x0][0x40c] ;  /* 0x00008180ff0427ac */ /* 0x000e260008000800 */
[----:B------:R-:W-:Y:S01]  /*1ac0*/  @P1 FMUL.FTZ R86, R64, R65 ;  /* 0x0000004140561220 */ /* 0x000fe20000410000 */
[----:B------:R-:W-:Y:S01]  /*1ad0*/  @P1 PRMT R64, R24, 0x7632, R64 ;  /* 0x0000763218401816 */ /* 0x000fe20000000040 */
[----:B-1----:R-:W-:Y:S01]  /*1ae0*/  @P1 FMUL.FTZ R66, R66, UR7 ;  /* 0x0000000742421c20 */ /* 0x002fe20008410000 */
[----:B------:R-:W1:Y:S01]  /*1af0*/  @UP2 LDCU UR7, c[0x0][0x40c] ;  /* 0x00008180ff0727ac */ /* 0x000e620008000800 */
[----:B------:R-:W-:Y:S01]  /*1b00*/  @P1 IMAD.U32 R65, R73, 0x10000, RZ ;  /* 0x0001000049411824 */ /* 0x000fe200078e00ff */
[----:B------:R-:W-:Y:S01]  /*1b10*/  @P1 SHF.L.U32 R64, R64, 0x10, RZ ;  /* 0x0000001040401819 */ /* 0x000fe200000006ff */
[----:B------:R-:W-:Y:S01]  /*1b20*/  @P1 FMUL.FTZ R88, R66, R67 ;  /* 0x0000004342581220 */ /* 0x000fe20000410000 */
[----:B------:R-:W-:-:S02]  /*1b30*/  @P1 SHF.L.U32 R66, R26, 0x10, RZ ;  /* 0x000000101a421819 */ /* 0x000fc400000006ff */
[----:B------:R-:W-:Y:S01]  /*1b40*/  @P1 SHF.L.U32 R67, R42, 0x10, RZ ;  /* 0x000000102a431819 */ /* 0x000fe200000006ff */
        /* <DEDUP_REMOVED lines=11> */
[----:B------:R-:W-:Y:S01]  /*1c00*/  @P1 SHF.L.U32 R65, R65, 0x10, RZ ;  /* 0x0000001041411819 */ /* 0x000fe200000006ff */
[----:B------:R-:W-:Y:S01]  /*1c10*/  IMAD.MOV.U32 R89, RZ, RZ, RZ ;  /* 0x000000ffff597224 */ /* 0x000fe200078e00ff */
[----:B------:R-:W-:Y:S01]  /*1c20*/  @P1 SHF.L.U32 R66, R66, 0x10, RZ ;  /* 0x0000001042421819 */ /* 0x000fe200000006ff */
[----:B0-----:R-:W-:Y:S01]  /*1c30*/  @P1 FMUL.FTZ R64, R64, UR4 ;  /* 0x0000000440401c20 */ /* 0x001fe20008410000 */
[----:B------:R-:W-:Y:S01]  /*1c40*/  @P1 SHF.L.U32 R67, R72, 0x10, RZ ;  /* 0x0000001048431819 */ /* 0x000fe200000006ff */
[----:B-1----:R-:W-:Y:S01]  /*1c50*/  @P1 FMUL.FTZ R65, R65, UR7 ;  /* 0x0000000741411c20 */ /* 0x002fe20008410000 */
[----:B------:R-:W-:Y:S01]  /*1c60*/  @P1 SHF.L.U32 R110, R71, 0x10, RZ ;  /* 0x00000010476e1819 */ /* 0x000fe200000006ff */
[----:B--2---:R-:W-:-:S02]  /*1c70*/  @P1 FMUL.FTZ R66, R66, UR5 ;  /* 0x0000000542421c20 */ /* 0x004fc40008410000 */
[----:B------:R-:W-:Y:S01]  /*1c80*/  @P1 FMUL.FTZ R89, R67, R64 ;  /* 0x0000004043591220 */ /* 0x000fe20000410000 */
[----:B------:R-:W-:Y:S01]  /*1c90*/  F2FP.BF16.F32.PACK_AB R64, RZ, R86 ;  /* 0x00000056ff40723e */ /* 0x000fe200000010ff */
[----:B------:R-:W-:Y:S01]  /*1ca0*/  @P1 FMUL.FTZ R91, R110, R65 ;  /* 0x000000416e5b1220 */ /* 0x000fe20000410000 */
[----:B------:R-:W-:Y:S01]  /*1cb0*/  @P1 FMUL.FTZ R93, R111, R66 ;  /* 0x000000426f5d1220 */ /* 0x000fe20000410000 */
[----:B------:R-:W-:Y:S02]  /*1cc0*/  F2FP.BF16.F32.PACK_AB R65, RZ, R87 ;  /* 0x00000057ff41723e */ /* 0x000fe400000010ff */
[----:B------:R-:W-:Y:S02]  /*1cd0*/  F2FP.BF16.F32.PACK_AB R66, RZ, R88 ;  /* 0x00000058ff42723e */ /* 0x000fe400000010ff */
[----:B------:R-:W-:Y:S02]  /*1ce0*/  F2FP.BF16.F32.PACK_AB R110, RZ, R89 ;  /* 0x00000059ff6e723e */ /* 0x000fe400000010ff */
[----:B------:R-:W-:-:S02]  /*1cf0*/  F2FP.BF16.F32.PACK_AB R67, RZ, R92 ;  /* 0x0000005cff43723e */ /* 0x000fc400000010ff */
[----:B------:R-:W-:Y:S02]  /*1d00*/  F2FP.BF16.F32.PACK_AB R111, RZ, R90 ;  /* 0x0000005aff6f723e */ /* 0x000fe400000010ff */
[----:B------:R-:W-:Y:S02]  /*1d10*/  F2FP.BF16.F32.PACK_AB R114, RZ, R93 ;  /* 0x0000005dff72723e */ /* 0x000fe400000010ff */
[----:B------:R-:W-:Y:S02]  /*1d20*/  F2FP.BF16.F32.PACK_AB R113, RZ, R91 ;  /* 0x0000005bff71723e */ /* 0x000fe400000010ff */
[----:B------:R-:W-:Y:S02]  /*1d30*/  PRMT R64, R64, 0x5410, R65 ;  /* 0x0000541040407816 */ /* 0x000fe40000000041 */
[----:B------:R-:W-:Y:S02]  /*1d40*/  PRMT R65, R66, 0x5410, R110 ;  /* 0x0000541042417816 */ /* 0x000fe4000000006e */
[----:B------:R-:W-:-:S02]  /*1d50*/  PRMT R67, R67, 0x5410, R114 ;  /* 0x0000541043437816 */ /* 0x000fc40000000072 */
[----:B------:R-:W-:-:S07]  /*1d60*/  PRMT R66, R111, 0x5410, R113 ;  /* 0x000054106f427816 */ /* 0x000fce0000000071 */
.L_x_134:
[----:B------:R-:W0:Y:S01]  /*1d70*/  LDC.64 R110, c[0x0][0x3a8] ;  /* 0x0000ea00ff6e7b82 */ /* 0x000e220000000a00 */
[----:B------:R-:W-:Y:S01]  /*1d80*/  IADD3 R112, PT, PT, R112, 0x100, RZ ;  /* 0x0000010070707810 */ /* 0x000fe20007ffe0ff */
[C---:B0-----:R-:W-:Y:S01]  /*1d90*/  IMAD.WIDE.U32 R110, R109.reuse, 0x10, R110 ;  /* 0x000000106d6e7825 */ /* 0x041fe200078e006e */
[----:B------:R-:W-:-:S04]  /*1da0*/  IADD3 R109, PT, PT, R109, 0x100, RZ ;  /* 0x000001006d6d7810 */ /* 0x000fc80007ffe0ff */
[----:B------:R1:W-:Y:S03]  /*1db0*/  STG.E.128 desc[UR12][R110.64], R64 ;  /* 0x000000406e007986 */ /* 0x0003e6000c101d0c */
.L_x_132:
[----:B------:R-:W-:Y:S05]  /*1dc0*/  BSYNC.RECONVERGENT B0 ;  /* 0x0000000000007941 */ /* 0x000fea0003800200 */
.L_x_131:
[----:B------:R-:W-:Y:S01]  /*1dd0*/  ISETP.GE.U32.AND P4, PT, R107, 0x300, PT ;  /* 0x000003006b00780c */ /* 0x000fe20003f86070 */
[----:B------:R-:W-:-:S12]  /*1de0*/  BSSY.RECONVERGENT B0, `(.L_x_135) ;  /* 0x0000092000007945 */ /* 0x000fd80003800200 */
[----:B------:R-:W-:Y:S05]  /*1df0*/  @!P4 BRA `(.L_x_136) ;  /* 0x000000080040c947 */ /* 0x000fea0003800000 */
[----:B------:R-:W-:Y:S01]  /*1e00*/  ISETP.NE.U32.AND P0, PT, RZ, UR14, PT ;  /* 0x0000000eff007c0c */ /* 0x000fe2000bf05070 */
[----:B------:R-:W2:Y:S01]  /*1e10*/  @UP2 LDCU.64 UR4, c[0x0][0x390] ;  /* 0x00007200ff0427ac */ /* 0x000ea20008000a00 */
[----:B------:R-:W-:Y:S02]  /*1e20*/  IMAD.MOV.U32 R113, RZ, RZ, 0x10 ;  /* 0x00000010ff717424 */ /* 0x000fe400078e00ff */
[----:B------:R-:W-:-:S13]  /*1e30*/  ISETP.NE.AND.EX P0, PT, RZ, UR15, PT, P0 ;  /* 0x0000000fff007c0c */ /* 0x000fda000bf05300 */
[----:B01----:R-:W0:Y:S01]  /*1e40*/  @P0 LDC.64 R64, c[0x0][0x3a0] ;  /* 0x0000e800ff400b82 */ /* 0x003e220000000a00 */
[----:B--2---:R-:W-:-:S05]  /*1e50*/  @P1 IMAD.WIDE.U32 R112, R112, R113, UR4 ;  /* 0x0000000470701e25 */ /* 0x004fca000f8e0071 */
[----:B------:R1:W5:Y:S01]  /*1e60*/  @P1 LDG.E.128 R24, desc[UR12][R112.64] ;  /* 0x0000000c70181981 */ /* 0x000362000c1e1d00 */
[----:B0-----:R-:W-:-:S05]  /*1e70*/  @P0 IMAD.WIDE.U32 R64, R109, 0x10, R64 ;  /* 0x000000106d400825 */ /* 0x001fca00078e0040 */
[----:B------:R1:W5:Y:S01]  /*1e80*/  @P0 LDG.E.128 R20, desc[UR12][R64.64] ;  /* 0x0000000c40140981 */ /* 0x000362000c1e1d00 */
[----:B------:R-:W-:Y:S05]  /*1e90*/  @!P0 BRA `(.L_x_137) ;  /* 0x0000000400188947 */ /* 0x000fea0003800000 */
[----:B------:R-:W-:Y:S01]  /*1ea0*/  ISETP.LT.AND P0, PT, RZ, UR21, PT ;  /* 0x00000015ff007c0c */ /* 0x000fe2000bf01270 */
[----:B-----5:R-:W-:-:S12]  /*1eb0*/  IMAD.U32 R94, R20, 0x10000, RZ ;  /* 0x00010000145e7824 */ /* 0x020fd800078e00ff */
[----:B------:R-:W0:Y:S01]  /*1ec0*/  @P0 LDC R67, c[0x0][0x40c] ;  /* 0x00010300ff430b82 */ /* 0x000e220000000800 */
[C---:B-1----:R-:W-:Y:S02]  /*1ed0*/  @P0 PRMT R64, R24.reuse, 0x7632, R64 ;  /* 0x0000763218400816 */ /* 0x042fe40000000040 */
[----:B------:R-:W-:Y:S02]  /*1ee0*/  @P0 SHF.L.U32 R66, R24, 0x10, RZ ;  /* 0x0000001018420819 */ /* 0x000fe400000006ff */
[----:B------:R-:W-:Y:S02]  /*1ef0*/  @P0 SHF.L.U32 R65, R64, 0x10, RZ ;  /* 0x0000001040410819 */ /* 0x000fe400000006ff */
[----:B------:R-:W-:Y:S01]  /*1f00*/  PRMT R64, R20, 0x7632, R64 ;  /* 0x0000763214407816 */ /* 0x000fe20000000040 */
[----:B------:R-:W1:Y:S03]  /*1f10*/  @P0 LDC R96, c[0x0][0x40c] ;  /* 0x00010300ff600b82 */ /* 0x000e660000000800 */
[----:B------:R-:W-:-:S02]  /*1f20*/  SHF.L.U32 R95, R64, 0x10, RZ ;  /* 0x00000010405f7819 */ /* 0x000fc400000006ff */
[----:B------:R-:W-:-:S03]  /*1f30*/  @P0 SHF.L.U32 R64, R28, 0x10, RZ ;  /* 0x000000101c400819 */ /* 0x000fc600000006ff */
[----:B------:R-:W2:Y:S08]  /*1f40*/  @P0 LDC R99, c[0x0][0x40c] ;  /* 0x00010300ff630b82 */ /* 0x000eb00000000800 */
[----:B------:R-:W3:Y:S01]  /*1f50*/  @P0 LDC R98, c[0x0][0x40c] ;  /* 0x00010300ff620b82 */ /* 0x000ee20000000800 */
[----:B0-----:R-:W-:Y:S01]  /*1f60*/  @P0 FMUL.FTZ R97, R66, R67 ;  /* 0x0000004342610220 */ /* 0x001fe20000410000 */
[----:B------:R-:W-:-:S03]  /*1f70*/  @P0 PRMT R67, R25, 0x7632, R67 ;  /* 0x0000763219430816 */ /* 0x000fc60000000043 */
[----:B------:R-:W-:Y:S01]  /*1f80*/  @P0 FFMA.FTZ R94, R97, R64, R94 ;  /* 0x00000040615e0223 */ /* 0x000fe2000001005e */
[----:B------:R-:W-:Y:S02]  /*1f90*/  @P0 SHF.L.U32 R67, R67, 0x10, RZ ;  /* 0x0000001043430819 */ /* 0x000fe400000006ff */
[----:B------:R-:W0:Y:S01]  /*1fa0*/  @P0 LDC R100, c[0x0][0x40c] ;  /* 0x00010300ff640b82 */ /* 0x000e220000000800 */
[----:B-1----:R-:W-:Y:S01]  /*1fb0*/  @P0 FMUL.FTZ R66, R65, R96 ;  /* 0x0000006041420220 */ /* 0x002fe20000410000 */
[----:B------:R-:W-:Y:S01]  /*1fc0*/  @P0 IMAD.U32 R65, R69, 0x10000, RZ ;  /* 0x0001000045410824 */ /* 0x000fe200078e00ff */
[----:B------:R-:W-:Y:S02]  /*1fd0*/  @P0 SHF.L.U32 R96, R25, 0x10, RZ ;  /* 0x0000001019600819 */ /* 0x000fe400000006ff */
[----:B------:R-:W-:Y:S01]  /*1fe0*/  PRMT R64, R21, 0x7632, R64 ;  /* 0x0000763215407816 */ /* 0x000fe20000000040 */
[----:B------:R-:W-:Y:S01]  /*1ff0*/  @P0 FFMA.FTZ R95, R66, R65, R95 ;  /* 0x00000041425f0223 */ /* 0x000fe2000001005f */
[----:B------:R-:W-:Y:S01]  /*2000*/  @P0 IMAD.U32 R65, R68, 0x10000, RZ ;  /* 0x0001000044410824 */ /* 0x000fe200078e00ff */
[----:B------:R-:W1:Y:S01]  /*2010*/  @P0 LDC R110, c[0x0][0x40c] ;  /* 0x00010300ff6e0b82 */ /* 0x000e620000000800 */
[----:B------:R-:W-:Y:S01]  /*2020*/  SHF.L.U32 R97, R64, 0x10, RZ ;  /* 0x0000001040617819 */ /* 0x000fe200000006ff */
[----:B--2---:R-:W-:Y:S01]  /*2030*/  @P0 FMUL.FTZ R99, R96, R99 ;  /* 0x0000006360630220 */ /* 0x004fe20000410000 */
[----:B------:R-:W-:Y:S01]  /*2040*/  @P0 SHF.L.U32 R64, R29, 0x10, RZ ;  /* 0x000000101d400819 */ /* 0x000fe200000006ff */
[----:B------:R-:W-:-:S04]  /*2050*/  IMAD.U32 R96, R21, 0x10000, RZ ;  /* 0x0001000015607824 */ /* 0x000fc800078e00ff */
[----:B------:R-:W2:Y:S01]  /*2060*/  @P0 LDC R112, c[0x0][0x40c] ;  /* 0x00010300ff700b82 */ /* 0x000ea20000000800 */
[----:B---3--:R-:W-:Y:S01]  /*2070*/  @P0 FMUL.FTZ R66, R67, R98 ;  /* 0x0000006243420220 */ /* 0x008fe20000410000 */
[----:B------:R-:W-:Y:S01]  /*2080*/  @P0 SHF.L.U32 R67, R26, 0x10, RZ ;  /* 0x000000101a430819 */ /* 0x000fe200000006ff */
[----:B------:R-:W-:Y:S01]  /*2090*/  @P0 FFMA.FTZ R96, R99, R64, R96 ;  /* 0x0000004063600223 */ /* 0x000fe20000010060 */
[----:B------:R-:W-:Y:S01]  /*20a0*/  SHF.L.U32 R98, R22, 0x10, RZ ;  /* 0x0000001016627819 */ /* 0x000fe200000006ff */
[----:B------:R-:W-:Y:S01]  /*20b0*/  @P0 FFMA.FTZ R97, R66, R65, R97 ;  /* 0x0000004142610223 */ /* 0x000fe20000010061 */
[----:B------:R-:W-:Y:S01]  /*20c0*/  @P0 IMAD.U32 R64, R30, 0x10000, RZ ;  /* 0x000100001e400824 */ /* 0x000fe200078e00ff */
[----:B------:R-:W-:Y:S01]  /*20d0*/  @P0 PRMT R66, R27, 0x7632, R66 ;  /* 0x000076321b420816 */ /* 0x000fe20000000042 */
[----:B------:R-:W3:Y:S01]  /*20e0*/  @P0 LDC R114, c[0x0][0x40c] ;  /* 0x00010300ff720b82 */ /* 0x000ee20000000800 */
[----:B0-----:R-:W-:Y:S01]  /*20f0*/  @P0 FMUL.FTZ R67, R67, R100 ;  /* 0x0000006443430220 */ /* 0x001fe20000410000 */
[----:B------:R-:W-:-:S02]  /*2100*/  @P0 PRMT R65, R26, 0x7632, R65 ;  /* 0x000076321a410816 */ /* 0x000fc40000000041 */
[----:B------:R-:W-:Y:S01]  /*2110*/  @P0 SHF.L.U32 R99, R27, 0x10, RZ ;  /* 0x000000101b630819 */ /* 0x000fe200000006ff */
[----:B------:R-:W-:Y:S01]  /*2120*/  @P0 FFMA.FTZ R98, R67, R64, R98 ;  /* 0x0000004043620223 */ /* 0x000fe20000010062 */
[----:B------:R-:W-:Y:S01]  /*2130*/  @P0 IMAD.U32 R67, R66, 0x10000, RZ ;  /* 0x0001000042430824 */ /* 0x000fe200078e00ff */
[----:B------:R-:W-:Y:S02]  /*2140*/  @P0 SHF.L.U32 R65, R65, 0x10, RZ ;  /* 0x0000001041410819 */ /* 0x000fe400000006ff */
[----:B------:R-:W-:Y:S02]  /*2150*/  PRMT R66, R23, 0x7632, R66 ;  /* 0x0000763217427816 */ /* 0x000fe40000000042 */
[----:B------:R-:W-:Y:S01]  /*2160*/  PRMT R64, R22, 0x7632, R64 ;  /* 0x0000763216407816 */ /* 0x000fe20000000040 */
[----:B-1----:R-:W-:Y:S01]  /*2170*/  @P0 FMUL.FTZ R65, R65, R110 ;  /* 0x0000006e41410220 */ /* 0x002fe20000410000 */
[----:B------:R-:W-:Y:S01]  /*2180*/  F2FP.BF16.F32.PACK_AB R111, RZ, R98 ;  /* 0x00000062ff6f723e */ /* 0x000fe200000010ff */
[----:B------:R-:W-:Y:S01]  /*2190*/  IMAD.U32 R101, R66, 0x10000, RZ ;  /* 0x0001000042657824 */ /* 0x000fe200078e00ff */
[----:B------:R-:W-:Y:S01]  /*21a0*/  SHF.L.U32 R100, R64, 0x10, RZ ;  /* 0x0000001040647819 */ /* 0x000fe200000006ff */
[----:B--2---:R-:W-:Y:S01]  /*21b0*/  @P0 FMUL.FTZ R112, R99, R112 ;  /* 0x0000007063700220 */ /* 0x004fe20000410000 */
[----:B------:R-:W-:-:S02]  /*21c0*/  SHF.L.U32 R99, R23, 0x10, RZ ;  /* 0x0000001017637819 */ /* 0x000fc400000006ff */
[----:B------:R-:W-:Y:S02]  /*21d0*/  @P0 SHF.L.U32 R64, R18, 0x10, RZ ;  /* 0x0000001012400819 */ /* 0x000fe400000006ff */
[----:B------:R-:W-:Y:S01]  /*21e0*/  @P0 SHF.L.U32 R66, R31, 0x10, RZ ;  /* 0x000000101f420819 */ /* 0x000fe200000006ff */
[----:B---3--:R-:W-:Y:S01]  /*21f0*/  @P0 FMUL.FTZ R110, R67, R114 ;  /* 0x00000072436e0220 */ /* 0x008fe20000410000 */
[----:B------:R-:W-:Y:S02]  /*2200*/  @P0 IMAD.U32 R67, R17, 0x10000, RZ ;  /* 0x0001000011430824 */ /* 0x000fe400078e00ff */
[----:B------:R-:W-:Y:S01]  /*2210*/  @P0 FFMA.FTZ R100, R65, R64, R100 ;  /* 0x0000004041640223 */ /* 0x000fe20000010064 */
        /* <DEDUP_REMOVED lines=14> */
.L_x_137:
[----:B------:R-:W0:Y:S01]  /*2300*/  @UP2 LDCU UR4, c[0x0][0x40c] ;  /* 0x00008180ff0427ac */ /* 0x000e220008000800 */
[----:B-1---5:R-:W-:Y:S01]  /*2310*/  @P1 SHF.L.U32 R64, R24, 0x10, RZ ;  /* 0x0000001018401819 */ /* 0x022fe200000006ff */
[----:B------:R-:W-:Y:S01]  /*2320*/  @P1 IMAD.U32 R65, R28, 0x10000, RZ ;  /* 0x000100001c411824 */ /* 0x000fe200078e00ff */
[----:B------:R-:W-:Y:S01]  /*2330*/  MOV R94, RZ ;  /* 0x000000ff005e7202 */ /* 0x000fe20000000f00 */
[----:B------:R-:W1:Y:S01]  /*2340*/  @UP2 LDCU UR5, c[0x0][0x40c] ;  /* 0x00008180ff0527ac */ /* 0x000e620008000800 */
[----:B------:R-:W-:Y:S01]  /*2350*/  @P1 IMAD.U32 R66, R26, 0x10000, RZ ;  /* 0x000100001a421824 */ /* 0x000fe200078e00ff */
[----:B------:R-:W-:Y:S02]  /*2360*/  @P1 SHF.L.U32 R67, R30, 0x10, RZ ;  /* 0x000000101e431819 */ /* 0x000fe400000006ff */
[----:B------:R-:W-:Y:S01]  /*2370*/  CS2R R96, SRZ ;  /* 0x0000000000607805 */ /* 0x000fe2000001ff00 */
[----:B------:R-:W2:Y:S01]  /*2380*/  @UP2 LDCU UR23, c[0x0][0x40c] ;  /* 0x00008180ff1727ac */ /* 0x000ea20008000800 */
[----:B------:R-:W-:-:S02]  /*2390*/  @P1 SHF.L.U32 R95, R27, 0x10, RZ ;  /* 0x000000101b5f1819 */ /* 0x000fc400000006ff */
[----:B------:R-:W-:Y:S01]  /*23a0*/  CS2R R98, SRZ ;  /* 0x0000000000627805 */ /* 0x000fe2000001ff00 */
[----:B------:R-:W-:Y:S01]  /*23b0*/  @P1 IMAD.U32 R100, R31, 0x10000, RZ ;  /* 0x000100001f641824 */ /* 0x000fe200078e00ff */
[----:B------:R-:W3:Y:S01]  /*23c0*/  @UP2 LDCU UR24, c[0x0][0x40c] ;  /* 0x00008180ff1827ac */ /* 0x000ee20008000800 */
[----:B------:R-:W-:Y:S01]  /*23d0*/  @P1 SHF.L.U32 R111, R69, 0x10, RZ ;  /* 0x00000010456f1819 */ /* 0x000fe200000006ff */
[----:B------:R-:W-:Y:S01]  /*23e0*/  @P1 IMAD.U32 R110, R68, 0x10000, RZ ;  /* 0x00010000446e1824 */ /* 0x000fe200078e00ff */
[----:B------:R-:W-:Y:S01]  /*23f0*/  @P1 SHF.L.U32 R113, R18, 0x10, RZ ;  /* 0x0000001012711819 */ /* 0x000fe200000006ff */
[----:B------:R-:W4:Y:S01]  /*2400*/  @UP2 LDCU UR7, c[0x0][0x40c] ;  /* 0x00008180ff0727ac */ /* 0x000f220008000800 */
[----:B------:R-:W-:Y:S02]  /*2410*/  @P1 IMAD.U32 R112, R17, 0x10000, RZ ;  /* 0x0001000011701824 */ /* 0x000fe400078e00ff */
[----:B0-----:R-:W-:Y:S01]  /*2420*/  @P1 FMUL.FTZ R64, R64, UR4 ;  /* 0x0000000440401c20 */ /* 0x001fe20008410000 */
[----:B------:R-:W0:Y:S03]  /*2430*/  @UP2 LDCU UR4, c[0x0][0x40c] ;  /* 0x00008180ff0427ac */ /* 0x000e260008000800 */
[----:B------:R-:W-:Y:S01]  /*2440*/  @P1 FMUL.FTZ R94, R64, R65 ;  /* 0x00000041405e1220 */ /* 0x000fe20000410000 */
[----:B------:R-:W-:-:S02]  /*2450*/  @P1 SHF.L.U32 R64, R25, 0x10, RZ ;  /* 0x0000001019401819 */ /* 0x000fc400000006ff */
[----:B------:R-:W-:Y:S01]  /*2460*/  @P1 SHF.L.U32 R65, R29, 0x10, RZ ;  /* 0x000000101d411819 */ /* 0x000fe200000006ff */
[----:B--2---:R-:W-:Y:S01]  /*2470*/  @P1 FMUL.FTZ R66, R66, UR23 ;  /* 0x0000001742421c20 */ /* 0x004fe20008410000 */
[----:B------:R-:W2:Y:S01]  /*2480*/  @UP2 LDCU UR23, c[0x0][0x40c] ;  /* 0x00008180ff1727ac */ /* 0x000ea20008000800 */
[----:B-1----:R-:W-:Y:S02]  /*2490*/  @P1 FMUL.FTZ R64, R64, UR5 ;  /* 0x0000000540401c20 */ /* 0x002fe40008410000 */
[----:B------:R-:W-:Y:S01]  /*24a0*/  @P1 FMUL.FTZ R98, R66, R67 ;  /* 0x0000004342621220 */ /* 0x000fe20000410000 */
[----:B------:R-:W1:Y:S01]  /*24b0*/  @UP2 LDCU UR5, c[0x0][0x40c] ;  /* 0x00008180ff0527ac */ /* 0x000e620008000800 */
[----:B------:R-:W-:Y:S01]  /*24c0*/  @P1 FMUL.FTZ R96, R64, R65 ;  /* 0x0000004140601220 */ /* 0x000fe20000410000 */
[----:B------:R-:W-:Y:S01]  /*24d0*/  @P1 PRMT R64, R24, 0x7632, R64 ;  /* 0x0000763218401816 */ /* 0x000fe20000000040 */
[----:B---3--:R-:W-:Y:S01]  /*24e0*/  @P1 FMUL.FTZ R95, R95, UR24 ;  /* 0x000000185f5f1c20 */ /* 0x008fe20008410000 */
[----:B------:R-:W-:-:S02]  /*24f0*/  @P1 PRMT R65, R25, 0x7632, R65 ;  /* 0x0000763219411816 */ /* 0x000fc40000000041 */
[----:B------:R-:W-:Y:S01]  /*2500*/  @P1 PRMT R66, R26, 0x7632, R66 ;  /* 0x000076321a421816 */ /* 0x000fe20000000042 */
[----:B------:R-:W-:Y:S01]  /*2510*/  @P1 FMUL.FTZ R99, R95, R100 ;  /* 0x000000645f631220 */ /* 0x000fe20000410000 */
[----:B------:R-:W-:Y:S01]  /*2520*/  @P1 PRMT R67, R27, 0x7632, R67 ;  /* 0x000076321b431816 */ /* 0x000fe20000000043 */
[----:B------:R-:W-:Y:S01]  /*2530*/  @P1 IMAD.U32 R65, R65, 0x10000, RZ ;  /* 0x0001000041411824 */ /* 0x000fe200078e00ff */
[----:B------:R-:W-:Y:S01]  /*2540*/  @P1 SHF.L.U32 R64, R64, 0x10, RZ ;  /* 0x0000001040401819 */ /* 0x000fe200000006ff */
[----:B------:R-:W-:Y:S01]  /*2550*/  HFMA2 R95, -RZ, RZ, 0, 0 ;  /* 0x00000000ff5f7431 */ /* 0x000fe200000001ff */
[----:B------:R-:W-:Y:S01]  /*2560*/  @P1 SHF.L.U32 R66, R66, 0x10, RZ ;  /* 0x0000001042421819 */ /* 0x000fe200000006ff */
[----:B----4-:R-:W-:Y:S01]  /*2570*/  @P1 FMUL.FTZ R65, R65, UR7 ;  /* 0x0000000741411c20 */ /* 0x010fe20008410000 */
[----:B------:R-:W-:Y:S01]  /*2580*/  @P1 SHF.L.U32 R67, R67, 0x10, RZ ;  /* 0x0000001043431819 */ /* 0x000fe200000006ff */
[----:B0-----:R-:W-:Y:S01]  /*2590*/  @P1 FMUL.FTZ R64, R64, UR4 ;  /* 0x0000000440401c20 */ /* 0x001fe20008410000 */
[----:B------:R-:W-:Y:S01]  /*25a0*/  CS2R R100, SRZ ;  /* 0x0000000000647805 */ /* 0x000fe2000001ff00 */
[----:B------:R-:W-:Y:S01]  /*25b0*/  @P1 FMUL.FTZ R97, R110, R65 ;  /* 0x000000416e611220 */ /* 0x000fe20000410000 */
        /* <DEDUP_REMOVED lines=17> */
.L_x_138:
[----:B------:R-:W0:Y:S02]  /*26d0*/  LDC.64 R110, c[0x0][0x3a8] ;  /* 0x0000ea00ff6e7b82 */ /* 0x000e240000000a00 */
[----:B0-----:R-:W-:-:S05]  /*26e0*/  IMAD.WIDE.U32 R110, R109, 0x10, R110 ;  /* 0x000000106d6e7825 */ /* 0x001fca00078e006e */
[----:B------:R2:W-:Y:S02]  /*26f0*/  STG.E.128 desc[UR12][R110.64], R64 ;  /* 0x000000406e007986 */ /* 0x0005e4000c101d0c */
.L_x_136:
[----:B------:R-:W-:Y:S05]  /*2700*/  BSYNC.RECONVERGENT B0 ;  /* 0x0000000000007941 */ /* 0x000fea0003800200 */
.L_x_135:
[----:B012---:R-:W-:Y:S01]  /*2710*/  FADD.FTZ R64, RZ, R78 ;  /* 0x0000004eff407221 */ /* 0x007fe20000010000 */
[C---:B------:R-:W-:Y:S01]  /*2720*/  ISETP.GT.U32.AND P1, PT, R107.reuse, 0x1ff, PT ;  /* 0x000001ff6b00780c */ /* 0x040fe20003f24070 */
[----:B------:R-:W-:Y:S01]  /*2730*/  BSSY.RECONVERGENT B0, `(.L_x_139) ;  /* 0x000006b000007945 */ /* 0x000fe20003800200 */
[----:B------:R-:W-:Y:S01]  /*2740*/  ISETP.GT.U32.AND P0, PT, R107, 0x2ff, PT ;  /* 0x000002ff6b00780c */ /* 0x000fe20003f04070 */
[----:B------:R-:W-:Y:S01]  /*2750*/  FADD.FTZ R65, R79, R64 ;  /* 0x000000404f417221 */ /* 0x000fe20000010000 */
[----:B------:R-:W-:-:S03]  /*2760*/  MOV R113, RZ ;  /* 0x000000ff00717202 */ /* 0x000fc60000000f00 */
        /* <DEDUP_REMOVED lines=40> */
[--C-:B------:R-:W-:Y:S02]  /*29f0*/  FADD.FTZ R109, R88, -R64.reuse ;  /* 0x80000040586d7221 */ /* 0x100fe40000010000 */
[----:B------:R-:W-:Y:S01]  /*2a00*/  FFMA.FTZ R65, R112, R112, R65 ;  /* 0x0000007070417223 */ /* 0x000fe20000010041 */
[----:B------:R-:W-:-:S03]  /*2a10*/  FADD.FTZ R112, R81, -R64 ;  /* 0x8000004051707221 */ /* 0x000fc60000010000 */
[----:B------:R-:W-:Y:S01]  /*2a20*/  FFMA.FTZ R65, R66, R66, R65 ;  /* 0x0000004242417223 */ /* 0x000fe20000010041 */
[----:B------:R-:W-:-:S03]  /*2a30*/  FADD.FTZ R66, R82, -R64 ;  /* 0x8000004052427221 */ /* 0x000fc60000010000 */
        /* <DEDUP_REMOVED lines=37> */
[----:B------:R-:W-:-:S05]  /*2c90*/  @P0 FFMA.FTZ R65, R67, R67, R110 ;  /* 0x0000004343410223 */ /* 0x000fca000001006e */
[----:B------:R-:W0:Y:S02]  /*2ca0*/  SHFL.BFLY PT, R66, R65, 0x1, 0x1f ;  /* 0x0c201f0041427f89 */ /* 0x000e2400000e0000 */
[----:B0-----:R-:W-:-:S05]  /*2cb0*/  FADD.FTZ R67, R65, R66 ;  /* 0x0000004241437221 */ /* 0x001fca0000010000 */
[----:B------:R-:W0:Y:S02]  /*2cc0*/  SHFL.BFLY PT, R66, R67, 0x2, 0x1f ;  /* 0x0c401f0043427f89 */ /* 0x000e2400000e0000 */
[----:B0-----:R-:W-:-:S05]  /*2cd0*/  FADD.FTZ R109, R67, R66 ;  /* 0x00000042436d7221 */ /* 0x001fca0000010000 */
[----:B------:R-:W0:Y:S02]  /*2ce0*/  SHFL.BFLY PT, R66, R109, 0x4, 0x1f ;  /* 0x0c801f006d427f89 */ /* 0x000e2400000e0000 */
[----:B0-----:R-:W-:Y:S01]  /*2cf0*/  FADD.FTZ R110, R109, R66 ;  /* 0x000000426d6e7221 */ /* 0x001fe20000010000 */
[----:B------:R-:W-:-:S04]  /*2d00*/  LOP3.LUT P0, R66, R0, 0x1f, RZ, 0xc0, !PT ;  /* 0x0000001f00427812 */ /* 0x000fc8000780c0ff */
[----:B------:R-:W0:Y:S01]  /*2d10*/  SHFL.BFLY PT, R111, R110, 0x8, 0x1f ;  /* 0x0d001f006e6f7f89 */ /* 0x000e2200000e0000 */
[----:B------:R-:W-:Y:S01]  /*2d20*/  ISETP.GT.U32.AND P1, PT, R66, 0x7, PT ;  /* 0x000000074200780c */ /* 0x000fe20003f24070 */
        /* <DEDUP_REMOVED lines=11> */
.L_x_140:
[----:B------:R-:W-:Y:S05]  /*2de0*/  BSYNC.RECONVERGENT B0 ;  /* 0x0000000000007941 */ /* 0x000fea0003800200 */
.L_x_139:
[----:B------:R-:W-:Y:S01]  /*2df0*/  BAR.SYNC.DEFER_BLOCKING 0x0 ;  /* 0x0000000000007b1d */ /* 0x000fe20000010000 */
[----:B0-----:R-:W-:-:S05]  /*2e00*/  CS2R R64, SRZ ;  /* 0x0000000000407805 */ /* 0x001fca000001ff00 */
[----:B------:R-:W-:Y:S04]  /*2e10*/  BSSY.RECONVERGENT B0, `(.L_x_141) ;  /* 0x000000a000007945 */ /* 0x000fe80003800200 */
[----:B------:R-:W-:Y:S05]  /*2e20*/  @P1 BRA `(.L_x_142) ;  /* 0x0000000000201947 */ /* 0x000fea0003800000 */
[----:B------:R-:W0:Y:S01]  /*2e30*/  S2UR UR5, SR_CgaCtaId ;  /* 0x00000000000579c3 */ /* 0x000e220000008800 */
[----:B------:R-:W-:Y:S01]  /*2e40*/  UMOV UR4, 0x400 ;  /* 0x0000040000047882 */ /* 0x000fe20000000000 */
[----:B------:R-:W-:Y:S01]  /*2e50*/  SHF.L.U32 R64, R0, 0x3, RZ ;  /* 0x0000000300407819 */ /* 0x000fe200000006ff */
[----:B------:R-:W-:-:S03]  /*2e60*/  IMAD.MOV.U32 R113, RZ, RZ, R2 ;  /* 0x000000ffff717224 */ /* 0x000fc600078e0002 */
[----:B------:R-:W-:Y:S01]  /*2e70*/  LOP3.LUT R64, R64, 0xf8, RZ, 0xc0, !PT ;  /* 0x000000f840407812 */ /* 0x000fe200078ec0ff */
[----:B0-----:R-:W-:-:S04]  /*2e80*/  ULEA UR4, UR5, UR4, 0x18 ;  /* 0x0000000405047291 */ /* 0x001fc8000f8ec0ff */
[----:B------:R-:W-:-:S09]  /*2e90*/  @UP1 UIADD3 UR4, UPT, UPT, UR4, 0x40, URZ ;  /* 0x0000004004041890 */ /* 0x000fd2000fffe0ff */
[----:B------:R-:W0:Y:S03]  /*2ea0*/  LDS.64 R64, [R64+UR4] ;  /* 0x0000000440407984 */ /* 0x000e260008000a00 */
.L_x_142:
[----:B------:R-:W-:Y:S05]  /*2eb0*/  BSYNC.RECONVERGENT B0 ;  /* 0x0000000000007941 */ /* 0x000fea0003800200 */
.L_x_141:
[----:B------:R-:W1:Y:S01]  /*2ec0*/  SHFL.DOWN PT, R110, R113, 0x4, 0x1f ;  /* 0x08801f00716e7f89 */ /* 0x000e6200000e0000 */
[----:B------:R-:W-:Y:S01]  /*2ed0*/  I2FP.F32.S32 R115, R113 ;  /* 0x0000007100737245 */ /* 0x000fe20000201400 */
[----:B------:R-:W-:Y:S01]  /*2ee0*/  UISETP.GE.AND UP0, UPT, UR6, 0x1, UPT ;  /* 0x000000010600788c */ /* 0x000fe2000bf06270 */
[----:B------:R-:W-:Y:S01]  /*2ef0*/  ISETP.NE.AND P1, PT, R0, RZ, PT ;  /* 0x000000ff0000720c */ /* 0x000fe20003f25270 */
[----:B0-----:R-:W0:Y:S01]  /*2f00*/  SHFL.DOWN PT, R111, R64, 0x4, 0x1f ;  /* 0x08801f00406f7f89 */ /* 0x001e2200000e0000 */
[----:B------:R-:W-:-:S03]  /*2f10*/  ISETP.NE.AND P0, PT, RZ, UR19, PT ;  /* 0x00000013ff007c0c */ /* 0x000fc6000bf05270 */
[----:B------:R-:W2:Y:S01]  /*2f20*/  SHFL.DOWN PT, R112, R65, 0x4, 0x1f ;  /* 0x08801f0041707f89 */ /* 0x000ea200000e0000 */
[----:B-1----:R-:W-:Y:S02]  /*2f30*/  IADD3 R114, PT, PT, R110, R113, RZ ;  /* 0x000000716e727210 */ /* 0x002fe40007ffe0ff */
[----:B------:R-:W-:Y:S02]  /*2f40*/  I2FP.F32.S32 R110, R110 ;  /* 0x0000006e006e7245 */ /* 0x000fe40000201400 */
[----:B------:R-:W-:Y:S01]  /*2f50*/  I2FP.F32.S32 R66, R114 ;  /* 0x0000007200427245 */ /* 0x000fe20000201400 */
[----:B------:R-:W1:Y:S02]  /*2f60*/  SHFL.DOWN PT, R67, R114, 0x2, 0x1f ;  /* 0x08401f0072437f89 */ /* 0x000e6400000e0000 */
[C---:B0-----:R-:W-:Y:S01]  /*2f70*/  FMUL.FTZ R116, R111.reuse, R110 ;  /* 0x0000006e6f747220 */ /* 0x041fe20000410000 */
[----:B------:R-:W0:Y:S01]  /*2f80*/  MUFU.RCP R109, R66 ;  /* 0x00000042006d7308 */ /* 0x000e220000001000 */
[----:B------:R-:W-:Y:S01]  /*2f90*/  FADD.FTZ R111, -R111, R64 ;  /* 0x000000406f6f7221 */ /* 0x000fe20000010100 */
[----:B--2---:R-:W-:Y:S01]  /*2fa0*/  FADD.FTZ R112, R112, R65 ;  /* 0x0000004170707221 */ /* 0x004fe20000010000 */
[----:B------:R-:W-:-:S02]  /*2fb0*/  FFMA.FTZ R116, R115, R64, R116 ;  /* 0x0000004073747223 */ /* 0x000fc40000010074 */
[----:B------:R-:W-:-:S04]  /*2fc0*/  FMUL.FTZ R64, R111, R111 ;  /* 0x0000006f6f407220 */ /* 0x000fc80000410000 */
[----:B------:R-:W-:-:S04]  /*2fd0*/  FMUL.FTZ R64, R64, R115 ;  /* 0x0000007340407220 */ /* 0x000fc80000410000 */
[----:B------:R-:W-:Y:S01]  /*2fe0*/  FMUL.FTZ R110, R64, R110 ;  /* 0x0000006e406e7220 */ /* 0x000fe20000410000 */
[----:B0-----:R-:W-:-:S03]  /*2ff0*/  FMUL.FTZ R111, R109, R116 ;  /* 0x000000746d6f7220 */ /* 0x001fc60000410000 */
[----:B------:R-:W-:Y:S01]  /*3000*/  FFMA.FTZ R112, R109, R110, R112 ;  /* 0x0000006e6d707223 */ /* 0x000fe20000010070 */
[-C--:B-1----:R-:W-:Y:S01]  /*3010*/  IADD3 R64, PT, PT, R114, R67.reuse, RZ ;  /* 0x0000004372407210 */ /* 0x082fe20007ffe0ff */
[----:B------:R-:W0:Y:S01]  /*3020*/  SHFL.DOWN PT, R116, R111, 0x2, 0x1f ;  /* 0x08401f006f747f89 */ /* 0x000e2200000e0000 */
[----:B------:R-:W-:Y:S02]  /*3030*/  I2FP.F32.S32 R114, R67 ;  /* 0x0000004300727245 */ /* 0x000fe40000201400 */
[----:B------:R-:W-:Y:S01]  /*3040*/  I2FP.F32.S32 R65, R64 ;  /* 0x0000004000417245 */ /* 0x000fe20000201400 */
[----:B------:R-:W1:Y:S03]  /*3050*/  SHFL.DOWN PT, R109, R112, 0x2, 0x1f ;  /* 0x08401f00706d7f89 */ /* 0x000e6600000e0000 */
[----:B------:R-:W2:Y:S01]  /*3060*/  MUFU.RCP R113, R65 ;  /* 0x0000004100717308 */ /* 0x000ea20000001000 */
[----:B------:R-:W3:Y:S01]  /*3070*/  SHFL.DOWN PT, R67, R64, 0x1, 0x1f ;  /* 0x08201f0040437f89 */ /* 0x000ee200000e0000 */
[----:B0-----:R-:W-:Y:S01]  /*3080*/  FMUL.FTZ R115, R116, R114 ;  /* 0x0000007274737220 */ /* 0x001fe20000410000 */
[----:B------:R-:W-:-:S03]  /*3090*/  FADD.FTZ R116, R111, -R116 ;  /* 0x800000746f747221 */ /* 0x000fc60000010000 */
[----:B------:R-:W-:Y:S01]  /*30a0*/  FFMA.FTZ R110, R66, R111, R115 ;  /* 0x0000006f426e7223 */ /* 0x000fe20000010073 */
[----:B------:R-:W-:Y:S01]  /*30b0*/  FMUL.FTZ R111, R116, R116 ;  /* 0x00000074746f7220 */ /* 0x000fe20000410000 */
[----:B-1----:R-:W-:Y:S02]  /*30c0*/  FADD.FTZ R112, R112, R109 ;  /* 0x0000006d70707221 */ /* 0x002fe40000010000 */
[----:B--2---:R-:W-:Y:S01]  /*30d0*/  FMUL.FTZ R110, R113, R110 ;  /* 0x0000006e716e7220 */ /* 0x004fe20000410000 */
[----:B------:R-:W-:Y:S01]  /*30e0*/  FMUL.FTZ R111, R66, R111 ;  /* 0x0000006f426f7220 */ /* 0x000fe20000410000 */
[----:B---3--:R-:W-:Y:S01]  /*30f0*/  IMAD.IADD R66, R64, 0x1, R67 ;  /* 0x0000000140427824 */ /* 0x008fe200078e0243 */
[----:B------:R-:W-:Y:S02]  /*3100*/  I2FP.F32.S32 R109, R67 ;  /* 0x00000043006d7245 */ /* 0x000fe40000201400 */
[----:B------:R-:W0:Y:S01]  /*3110*/  SHFL.DOWN PT, R115, R110, 0x1, 0x1f ;  /* 0x08201f006e737f89 */ /* 0x000e2200000e0000 */
[----:B------:R-:W-:Y:S01]  /*3120*/  FMUL.FTZ R111, R111, R114 ;  /* 0x000000726f6f7220 */ /* 0x000fe20000410000 */
[----:B------:R-:W-:-:S03]  /*3130*/  I2FP.F32.S32 R66, R66 ;  /* 0x0000004200427245 */ /* 0x000fc60000201400 */
[----:B------:R-:W-:Y:S02]  /*3140*/  FFMA.FTZ R111, R113, R111, R112 ;  /* 0x0000006f716f7223 */ /* 0x000fe40000010070 */
[----:B------:R-:W1:Y:S01]  /*3150*/  LDC R113, c[0x0][0x448] ;  /* 0x00011200ff717b82 */ /* 0x000e620000000800 */
[----:B------:R-:W2:Y:S02]  /*3160*/  MUFU.RCP R66, R66 ;  /* 0x0000004200427308 */ /* 0x000ea40000001000 */
[----:B------:R-:W3:Y:S01]  /*3170*/  SHFL.DOWN PT, R64, R111, 0x1, 0x1f ;  /* 0x08201f006f407f89 */ /* 0x000ee200000e0000 */
[----:B0-----:R-:W-:Y:S01]  /*3180*/  FADD.FTZ R67, R110, -R115 ;  /* 0x800000736e437221 */ /* 0x001fe20000010000 */
[----:B------:R-:W-:Y:S01]  /*3190*/  FMUL.FTZ R114, R115, R109 ;  /* 0x0000006d73727220 */ /* 0x000fe20000410000 */
[----:B------:R-:W-:Y:S02]  /*31a0*/  MOV R115, UR18 ;  /* 0x0000001200737c02 */ /* 0x000fe40008000f00 */
[----:B------:R-:W-:Y:S01]  /*31b0*/  FMUL.FTZ R112, R67, R67 ;  /* 0x0000004343707220 */ /* 0x000fe20000410000 */
[----:B------:R-:W-:-:S03]  /*31c0*/  FFMA.FTZ R67, R65, R110, R114 ;  /* 0x0000006e41437223 */ /* 0x000fc60000010072 */
[----:B------:R-:W-:Y:S01]  /*31d0*/  FMUL.FTZ R112, R65, R112 ;  /* 0x0000007041707220 */ /* 0x000fe20000410000 */
[----:B--2---:R-:W-:Y:S01]  /*31e0*/  FMUL.FTZ R110, R66, R67 ;  /* 0x00000043426e7220 */ /* 0x004fe20000410000 */
[----:B---3--:R-:W-:Y:S02]  /*31f0*/  FADD.FTZ R65, R111, R64 ;  /* 0x000000406f417221 */ /* 0x008fe40000010000 */
[----:B------:R-:W-:Y:S02]  /*3200*/  FMUL.FTZ R112, R112, R109 ;  /* 0x0000006d70707220 */ /* 0x000fe40000410000 */
[----:B------:R-:W0:Y:S02]  /*3210*/  SHFL.IDX PT, R111, R110, RZ, 0x1f ;  /* 0x00001fff6e6f7589 */ /* 0x000e2400000e0000 */
[----:B------:R-:W-:Y:S02]  /*3220*/  FFMA.FTZ R112, R66, R112, R65 ;  /* 0x0000007042707223 */ /* 0x000fe40000010041 */
[----:B------:R-:W2:Y:S04]  /*3230*/  @!P1 LDC.64 R66, c[0x0][0x3c0] ;  /* 0x0000f000ff429b82 */ /* 0x000ea80000000a00 */
[----:B------:R-:W1:Y:S04]  /*3240*/  SHFL.IDX PT, R112, R112, RZ, 0x1f ;  /* 0x00001fff70707589 */ /* 0x000e6800000e0000 */
[----:B------:R-:W3:Y:S01]  /*3250*/  @!P1 LDC.64 R64, c[0x0][0x3c8] ;  /* 0x0000f200ff409b82 */ /* 0x000ee20000000a00 */
[----:B0-----:R-:W-:-:S05]  /*3260*/  FMUL.FTZ R109, R111, R111 ;  /* 0x0000006f6f6d7220 */ /* 0x001fca0000410000 */
[----:B------:R-:W-:Y:S01]  /*3270*/  FSEL R114, R109, RZ, P0 ;  /* 0x000000ff6d727208 */ /* 0x000fe20000000000 */
[----:B-1----:R-:W-:Y:S01]  /*3280*/  FFMA.FTZ R109, R112, UR20, R113 ;  /* 0x00000014706d7c23 */ /* 0x002fe20008010071 */
[----:B------:R-:W-:-:S03]  /*3290*/  MOV R113, UR18 ;  /* 0x0000001200717c02 */ /* 0x000fc60008000f00 */
[----:B------:R-:W-:Y:S01]  /*32a0*/  FADD.FTZ R109, R109, R114 ;  /* 0x000000726d6d7221 */ /* 0x000fe20000010000 */
[----:B---3--:R-:W-:-:S04]  /*32b0*/  @!P1 IMAD.WIDE R64, R115, 0x4, R64 ;  /* 0x0000000473409825 */ /* 0x008fc800078e0240 */
[----:B--2---:R-:W-:Y:S01]  /*32c0*/  @!P1 IMAD.WIDE R66, R113, 0x4, R66 ;  /* 0x0000000471429825 */ /* 0x004fe200078e0242 */
[----:B------:R-:W0:Y:S04]  /*32d0*/  MUFU.RSQ R109, R109 ;  /* 0x0000006d006d7308 */ /* 0x000e280000001400 */
[----:B------:R1:W-:Y:S04]  /*32e0*/  @!P1 STG.E desc[UR12][R66.64], R111 ;  /* 0x0000006f42009986 */ /* 0x0003e8000c10190c */
[----:B0-----:R1:W-:Y:S01]  /*32f0*/  @!P1 STG.E desc[UR12][R64.64], R109 ;  /* 0x0000006d40009986 */ /* 0x0013e2000c10190c */
[----:B------:R-:W-:Y:S05]  /*3300*/  BRA.U !UP0, `(.L_x_143) ;  /* 0x0000000908907547 */ /* 0x000fea000b800000 */
[----:B------:R-:W-:Y:S01]  /*3310*/  UIADD3 UR4, UPT, UPT, UR6, -0x1, URZ ;  /* 0xffffffff06047890 */ /* 0x000fe2000fffe0ff */
[----:B------:R-:W-:Y:S01]  /*3320*/  BSSY.RECONVERGENT B0, `(.L_x_144) ;  /* 0x0000038000007945 */ /* 0x000fe20003800200 */
[----:B------:R-:W-:Y:S02]  /*3330*/  FSEL R112, R111, RZ, !P0 ;  /* 0x000000ff6f707208 */ /* 0x000fe40004000000 */
[----:B------:R-:W-:-:S04]  /*3340*/  UIMAD UR4, UR4, UR22, URZ ;  /* 0x00000016040472a4 */ /* 0x000fc8000f8e02ff */
[----:B------:R-:W-:-:S04]  /*3350*/  USHF.R.S32.HI UR5, URZ, 0x1f, UR4 ;  /* 0x0000001fff057899 */ /* 0x000fc80008011404 */
[----:B------:R-:W-:-:S06]  /*3360*/  ULEA.HI UR5, UR5, UR4, URZ, 0x3 ;  /* 0x0000000405057291 */ /* 0x000fcc000f8f18ff */
[----:B------:R-:W-:-:S05]  /*3370*/  IMAD.U32 R113, RZ, RZ, UR5 ;  /* 0x00000005ff717e24 */ /* 0x000fca000f8e00ff */
[----:B------:R-:W-:Y:S01]  /*3380*/  LEA.HI.SX32 R113, R113, R108, 0x1d ;  /* 0x0000006c71717211 */ /* 0x000fe200078feaff */
[----:B------:R-:W-:Y:S06]  /*3390*/  @!P2 BRA `(.L_x_145) ;  /* 0x0000000000c0a947 */ /* 0x000fec0003800000 */
[--C-:B-1----:R-:W-:Y:S01]  /*33a0*/  FADD.FTZ R64, R78, -R112.reuse ;  /* 0x800000704e407221 */ /* 0x102fe20000010000 */
[----:B------:R-:W-:Y:S01]  /*33b0*/  SHF.L.U32 R65, R60, 0x10, RZ ;  /* 0x000000103c417819 */ /* 0x000fe200000006ff */
[--C-:B------:R-:W-:Y:S01]  /*33c0*/  FADD.FTZ R66, R80, -R112.reuse ;  /* 0x8000007050427221 */ /* 0x100fe20000010000 */
[----:B------:R-:W-:Y:S01]  /*33d0*/  SHF.L.U32 R67, R56, 0x10, RZ ;  /* 0x0000001038437819 */ /* 0x000fe200000006ff */
[----:B------:R-:W-:Y:S01]  /*33e0*/  FMUL.FTZ R64, R109, R64 ;  /* 0x000000406d407220 */ /* 0x000fe20000410000 */
[----:B------:R-:W-:Y:S01]  /*33f0*/  FADD.FTZ R116, R81, -R112 ;  /* 0x8000007051747221 */ /* 0x000fe20000010000 */
[----:B------:R-:W-:Y:S01]  /*3400*/  SHF.L.U32 R114, R57, 0x10, RZ ;  /* 0x0000001039727819 */ /* 0x000fe200000006ff */
[----:B------:R-:W-:Y:S02]  /*3410*/  IMAD.U32 R110, R61, 0x10000, RZ ;  /* 0x000100003d6e7824 */ /* 0x000fe400078e00ff */
[----:B------:R-:W-:Y:S01]  /*3420*/  FFMA.FTZ R64, R64, R65, R67 ;  /* 0x0000004140407223 */ /* 0x000fe20000010043 */
[----:B------:R-:W-:Y:S01]  /*3430*/  SHF.L.U32 R67, R14, 0x10, RZ ;  /* 0x000000100e437819 */ /* 0x000fe200000006ff */
[----:B------:R-:W-:Y:S01]  /*3440*/  FMUL.FTZ R65, R109, R66 ;  /* 0x000000426d417220 */ /* 0x000fe20000410000 */
[----:B------:R-:W-:-:S02]  /*3450*/  IMAD.U32 R111, R13, 0x10000, RZ ;  /* 0x000100000d6f7824 */ /* 0x000fc400078e00ff */
[----:B------:R-:W-:Y:S01]  /*3460*/  FMUL.FTZ R116, R109, R116 ;  /* 0x000000746d747220 */ /* 0x000fe20000410000 */
[----:B------:R-:W-:Y:S01]  /*3470*/  FADD.FTZ R66, R82, -R112 ;  /* 0x8000007052427221 */ /* 0x000fe20000010000 */
[----:B------:R-:W-:Y:S01]  /*3480*/  FFMA.FTZ R65, R65, R110, R114 ;  /* 0x0000006e41417223 */ /* 0x000fe20000010072 */
[--C-:B------:R-:W-:Y:S01]  /*3490*/  FADD.FTZ R110, R83, -R112.reuse ;  /* 0x80000070536e7221 */ /* 0x100fe20000010000 */
[----:B------:R-:W-:Y:S01]  /*34a0*/  FFMA.FTZ R114, R116, R67, R111 ;  /* 0x0000004374727223 */ /* 0x000fe2000001006f */
[----:B------:R-:W-:Y:S01]  /*34b0*/  SHF.L.U32 R67, R62, 0x10, RZ ;  /* 0x000000103e437819 */ /* 0x000fe200000006ff */
[C---:B------:R-:W-:Y:S01]  /*34c0*/  FMUL.FTZ R66, R109.reuse, R66 ;  /* 0x000000426d427220 */ /* 0x040fe20000410000 */
[----:B------:R-:W-:Y:S01]  /*34d0*/  SHF.L.U32 R111, R58, 0x10, RZ ;  /* 0x000000103a6f7819 */ /* 0x000fe200000006ff */
[----:B------:R-:W-:Y:S02]  /*34e0*/  IMAD.U32 R115, R12, 0x10000, RZ ;  /* 0x000100000c737824 */ /* 0x000fe400078e00ff */
[----:B------:R-:W-:Y:S01]  /*34f0*/  FMUL.FTZ R110, R109, R110 ;  /* 0x0000006e6d6e7220 */ /* 0x000fe20000410000 */
[----:B------:R-:W-:Y:S01]  /*3500*/  FADD.FTZ R116, R84, -R112 ;  /* 0x8000007054747221 */ /* 0x000fe20000010000 */
[----:B------:R-:W-:Y:S01]  /*3510*/  SHF.L.U32 R117, R15, 0x10, RZ ;  /* 0x000000100f757819 */ /* 0x000fe200000006ff */
[----:B------:R-:W-:Y:S01]  /*3520*/  FFMA.FTZ R66, R66, R67, R111 ;  /* 0x0000004342427223 */ /* 0x000fe2000001006f */
[----:B------:R-:W-:Y:S01]  /*3530*/  SHF.L.U32 R67, R11, 0x10, RZ ;  /* 0x000000100b437819 */ /* 0x000fe200000006ff */
[----:B------:R-:W-:Y:S01]  /*3540*/  FMUL.FTZ R116, R109, R116 ;  /* 0x000000746d747220 */ /* 0x000fe20000410000 */
[----:B------:R-:W-:Y:S01]  /*3550*/  IMAD.U32 R111, R59, 0x10000, RZ ;  /* 0x000100003b6f7824 */ /* 0x000fe200078e00ff */
[----:B------:R-:W-:-:S02]  /*3560*/  F2FP.BF16.F32.PACK_AB R65, R114, R65 ;  /* 0x000000417241723e */ /* 0x000fc400000010ff */
[----:B------:R-:W-:Y:S01]  /*3570*/  FFMA.FTZ R115, R110, R115, R67 ;  /* 0x000000736e737223 */ /* 0x000fe20000010043 */
[----:B------:R-:W-:Y:S01]  /*3580*/  SHF.L.U32 R67, R63, 0x10, RZ ;  /* 0x000000103f437819 */ /* 0x000fe200000006ff */
[----:B------:R-:W-:-:S03]  /*3590*/  FADD.FTZ R110, R85, -R112 ;  /* 0x80000070556e7221 */ /* 0x000fc60000010000 */
[----:B------:R-:W-:Y:S01]  /*35a0*/  F2FP.BF16.F32.PACK_AB R66, R115, R66 ;  /* 0x000000427342723e */ /* 0x000fe200000010ff */
[----:B------:R-:W-:Y:S01]  /*35b0*/  FFMA.FTZ R118, R116, R67, R111 ;  /* 0x0000004374767223 */ /* 0x000fe2000001006f */
[----:B------:R-:W-:Y:S01]  /*35c0*/  FMUL.FTZ R110, R109, R110 ;  /* 0x0000006e6d6e7220 */ /* 0x000fe20000410000 */
[----:B------:R-:W-:Y:S01]  /*35d0*/  SHF.L.U32 R67, R10, 0x10, RZ ;  /* 0x000000100a437819 */ /* 0x000fe200000006ff */
[----:B------:R-:W-:Y:S01]  /*35e0*/  FADD.FTZ R116, R79, -R112 ;  /* 0x800000704f747221 */ /* 0x000fe20000010000 */
[----:B------:R-:W-:-:S03]  /*35f0*/  SHF.L.U32 R111, R9, 0x10, RZ ;  /* 0x00000010096f7819 */ /* 0x000fc600000006ff */
[----:B------:R-:W-:Y:S02]  /*3600*/  FMUL.FTZ R116, R109, R116 ;  /* 0x000000746d747220 */ /* 0x000fe40000410000 */
[----:B------:R-:W-:Y:S01]  /*3610*/  FFMA.FTZ R119, R110, R67, R111 ;  /* 0x000000436e777223 */ /* 0x000fe2000001006f */
[----:B------:R-:W-:Y:S01]  /*3620*/  IMAD.U32 R67, R16, 0x10000, RZ ;  /* 0x0001000010437824 */ /* 0x000fe200078e00ff */
[----:B------:R-:W0:Y:S03]  /*3630*/  LDC.64 R110, c[0x0][0x428] ;  /* 0x00010a00ff6e7b82 */ /* 0x000e260000000a00 */
[----:B------:R-:W-:Y:S01]  /*3640*/  FFMA.FTZ R117, R116, R67, R117 ;  /* 0x0000004374757223 */ /* 0x000fe20000010075 */
[----:B------:R-:W-:-:S04]  /*3650*/  F2FP.BF16.F32.PACK_AB R67, R119, R118 ;  /* 0x000000767743723e */ /* 0x000fc800000010ff */
[----:B------:R-:W-:Y:S01]  /*3660*/  F2FP.BF16.F32.PACK_AB R64, R117, R64 ;  /* 0x000000407540723e */ /* 0x000fe200000010ff */
[C---:B0-----:R-:W-:Y:S01]  /*3670*/  IMAD.WIDE.U32 R110, R113.reuse, 0x10, R110 ;  /* 0x00000010716e7825 */ /* 0x041fe200078e006e */
[----:B------:R-:W-:-:S04]  /*3680*/  IADD3 R113, PT, PT, R113, 0x100, RZ ;  /* 0x0000010071717810 */ /* 0x000fc80007ffe0ff */
[----:B------:R0:W-:Y:S03]  /*3690*/  STG.E.128 desc[UR12][R110.64], R64 ;  /* 0x000000406e007986 */ /* 0x0001e6000c101d0c */
.L_x_145:
[----:B------:R-:W-:Y:S05]  /*36a0*/  BSYNC.RECONVERGENT B0 ;  /* 0x0000000000007941 */ /* 0x000fea0003800200 */
.L_x_144:
[----:B------:R-:W-:Y:S04]  /*36b0*/  BSSY.RECONVERGENT B0, `(.L_x_146) ;  /* 0x0000032000007945 */ /* 0x000fe80003800200 */
[----:B------:R-:W-:Y:S05]  /*36c0*/  @!P3 BRA `(.L_x_147) ;  /* 0x0000000000c0b947 */ /* 0x000fea0003800000 */
[--C-:B01----:R-:W-:Y:S01]  /*36d0*/  FADD.FTZ R64, R86, -R112.reuse ;  /* 0x8000007056407221 */ /* 0x103fe20000010000 */
[----:B------:R-:W-:Y:S01]  /*36e0*/  SHF.L.U32 R67, R44, 0x10, RZ ;  /* 0x000000102c437819 */ /* 0x000fe200000006ff */
[----:B------:R-:W-:Y:S02]  /*36f0*/  IMAD.U32 R65, R48, 0x10000, RZ ;  /* 0x0001000030417824 */ /* 0x000fe400078e00ff */
[--C-:B------:R-:W-:Y:S01]  /*3700*/  FADD.FTZ R66, R88, -R112.reuse ;  /* 0x8000007058427221 */ /* 0x100fe20000010000 */
[----:B------:R-:W-:Y:S01]  /*3710*/  FMUL.FTZ R64, R109, R64 ;  /* 0x000000406d407220 */ /* 0x000fe20000410000 */
[--C-:B------:R-:W-:Y:S01]  /*3720*/  FADD.FTZ R116, R89, -R112.reuse ;  /* 0x8000007059747221 */ /* 0x100fe20000010000 */
[----:B------:R-:W-:Y:S01]  /*3730*/  SHF.L.U32 R110, R49, 0x10, RZ ;  /* 0x00000010316e7819 */ /* 0x000fe200000006ff */
[----:B------:R-:W-:Y:S02]  /*3740*/  IMAD.U32 R114, R45, 0x10000, RZ ;  /* 0x000100002d727824 */ /* 0x000fe400078e00ff */
[----:B------:R-:W-:Y:S01]  /*3750*/  FFMA.FTZ R64, R64, R65, R67 ;  /* 0x0000004140407223 */ /* 0x000fe20000010043 */
[----:B------:R-:W-:Y:S01]  /*3760*/  SHF.L.U32 R67, R6, 0x10, RZ ;  /* 0x0000001006437819 */ /* 0x000fe200000006ff */
[----:B------:R-:W-:Y:S01]  /*3770*/  FMUL.FTZ R65, R109, R66 ;  /* 0x000000426d417220 */ /* 0x000fe20000410000 */
[----:B------:R-:W-:Y:S01]  /*3780*/  SHF.L.U32 R111, R5, 0x10, RZ ;  /* 0x00000010056f7819 */ /* 0x000fe200000006ff */
[----:B------:R-:W-:Y:S01]  /*3790*/  FMUL.FTZ R116, R109, R116 ;  /* 0x000000746d747220 */ /* 0x000fe20000410000 */
[----:B------:R-:W-:Y:S01]  /*37a0*/  FADD.FTZ R66, R90, -R112 ;  /* 0x800000705a427221 */ /* 0x000fe20000010000 */
[----:B------:R-:W-:Y:S01]  /*37b0*/  FFMA.FTZ R65, R65, R110, R114 ;  /* 0x0000006e41417223 */ /* 0x000fe20000010072 */
[----:B------:R-:W-:Y:S01]  /*37c0*/  FADD.FTZ R110, R91, -R112 ;  /* 0x800000705b6e7221 */ /* 0x000fe20000010000 */
[----:B------:R-:W-:Y:S01]  /*37d0*/  FFMA.FTZ R114, R116, R67, R111 ;  /* 0x0000004374727223 */ /* 0x000fe2000001006f */
[----:B------:R-:W-:Y:S01]  /*37e0*/  SHF.L.U32 R111, R46, 0x10, RZ ;  /* 0x000000102e6f7819 */ /* 0x000fe200000006ff */
[----:B------:R-:W-:-:S02]  /*37f0*/  IMAD.U32 R67, R50, 0x10000, RZ ;  /* 0x0001000032437824 */ /* 0x000fc400078e00ff */
[C---:B------:R-:W-:Y:S01]  /*3800*/  FMUL.FTZ R66, R109.reuse, R66 ;  /* 0x000000426d427220 */ /* 0x040fe20000410000 */
[----:B------:R-:W-:Y:S01]  /*3810*/  SHF.L.U32 R115, R4, 0x10, RZ ;  /* 0x0000001004737819 */ /* 0x000fe200000006ff */
[----:B------:R-:W-:Y:S01]  /*3820*/  FMUL.FTZ R110, R109, R110 ;  /* 0x0000006e6d6e7220 */ /* 0x000fe20000410000 */
[--C-:B------:R-:W-:Y:S01]  /*3830*/  FADD.FTZ R116, R92, -R112.reuse ;  /* 0x800000705c747221 */ /* 0x100fe20000010000 */
[----:B------:R-:W-:Y:S01]  /*3840*/  FFMA.FTZ R66, R66, R67, R111 ;  /* 0x0000004342427223 */ /* 0x000fe2000001006f */
[----:B------:R-:W-:Y:S01]  /*3850*/  IMAD.U32 R67, R3, 0x10000, RZ ;  /* 0x0001000003437824 */ /* 0x000fe200078e00ff */
[----:B------:R-:W-:Y:S01]  /*3860*/  SHF.L.U32 R111, R47, 0x10, RZ ;  /* 0x000000102f6f7819 */ /* 0x000fe200000006ff */
[----:B------:R-:W-:Y:S01]  /*3870*/  FMUL.FTZ R116, R109, R116 ;  /* 0x000000746d747220 */ /* 0x000fe20000410000 */
[----:B------:R-:W-:Y:S01]  /*3880*/  SHF.L.U32 R117, R7, 0x10, RZ ;  /* 0x0000001007757819 */ /* 0x000fe200000006ff */
[----:B------:R-:W-:Y:S01]  /*3890*/  FFMA.FTZ R115, R110, R115, R67 ;  /* 0x000000736e737223 */ /* 0x000fe20000010043 */
[----:B------:R-:W-:Y:S01]  /*38a0*/  SHF.L.U32 R67, R51, 0x10, RZ ;  /* 0x0000001033437819 */ /* 0x000fe200000006ff */
[----:B------:R-:W-:Y:S01]  /*38b0*/  FADD.FTZ R110, R93, -R112 ;  /* 0x800000705d6e7221 */ /* 0x000fe20000010000 */
[----:B------:R-:W-:-:S02]  /*38c0*/  F2FP.BF16.F32.PACK_AB R65, R114, R65 ;  /* 0x000000417241723e */ /* 0x000fc400000010ff */
[----:B------:R-:W-:Y:S01]  /*38d0*/  F2FP.BF16.F32.PACK_AB R66, R115, R66 ;  /* 0x000000427342723e */ /* 0x000fe200000010ff */
[----:B------:R-:W-:Y:S01]  /*38e0*/  FFMA.FTZ R118, R116, R67, R111 ;  /* 0x0000004374767223 */ /* 0x000fe2000001006f */
[----:B------:R-:W-:Y:S01]  /*38f0*/  FMUL.FTZ R110, R109, R110 ;  /* 0x0000006e6d6e7220 */ /* 0x000fe20000410000 */
[----:B------:R-:W-:Y:S01]  /*3900*/  SHF.L.U32 R67, R102, 0x10, RZ ;  /* 0x0000001066437819 */ /* 0x000fe200000006ff */
[----:B------:R-:W-:Y:S02]  /*3910*/  IMAD.U32 R111, R103, 0x10000, RZ ;  /* 0x00010000676f7824 */ /* 0x000fe400078e00ff */
[----:B------:R-:W-:Y:S02]  /*3920*/  FADD.FTZ R116, R87, -R112 ;  /* 0x8000007057747221 */ /* 0x000fe40000010000 */
[----:B------:R-:W-:Y:S01]  /*3930*/  FFMA.FTZ R119, R110, R67, R111 ;  /* 0x000000436e777223 */ /* 0x000fe2000001006f */
[----:B------:R-:W-:Y:S01]  /*3940*/  SHF.L.U32 R67, R8, 0x10, RZ ;  /* 0x0000001008437819 */ /* 0x000fe200000006ff */
[----:B------:R-:W0:Y:S01]  /*3950*/  LDC.64 R110, c[0x0][0x428] ;  /* 0x00010a00ff6e7b82 */ /* 0x000e220000000a00 */
[----:B------:R-:W-:-:S04]  /*3960*/  FMUL.FTZ R116, R109, R116 ;  /* 0x000000746d747220 */ /* 0x000fc80000410000 */
[----:B------:R-:W-:Y:S01]  /*3970*/  FFMA.FTZ R117, R116, R67, R117 ;  /* 0x0000004374757223 */ /* 0x000fe20000010075 */
[----:B------:R-:W-:-:S04]  /*3980*/  F2FP.BF16.F32.PACK_AB R67, R119, R118 ;  /* 0x000000767743723e */ /* 0x000fc800000010ff */
[----:B------:R-:W-:Y:S01]  /*3990*/  F2FP.BF16.F32.PACK_AB R64, R117, R64 ;  /* 0x000000407540723e */ /* 0x000fe200000010ff */
[C---:B0-----:R-:W-:Y:S01]  /*39a0*/  IMAD.WIDE.U32 R110, R113.reuse, 0x10, R110 ;  /* 0x00000010716e7825 */ /* 0x041fe200078e006e */
[----:B------:R-:W-:-:S04]  /*39b0*/  IADD3 R113, PT, PT, R113, 0x100, RZ ;  /* 0x0000010071717810 */ /* 0x000fc80007ffe0ff */
[----:B------:R2:W-:Y:S03]  /*39c0*/  STG.E.128 desc[UR12][R110.64], R64 ;  /* 0x000000406e007986 */ /* 0x0005e6000c101d0c */
.L_x_147:
[----:B------:R-:W-:Y:S05]  /*39d0*/  BSYNC.RECONVERGENT B0 ;  /* 0x0000000000007941 */ /* 0x000fea0003800200 */
.L_x_146:
[----:B------:R-:W-:Y:S04]  /*39e0*/  BSSY.RECONVERGENT B0, `(.L_x_143) ;  /* 0x0000036000007945 */ /* 0x000fe80003800200 */
[----:B------:R-:W-:Y:S05]  /*39f0*/  @!P4 BRA `(.L_x_148) ;  /* 0x0000000000d0c947 */ /* 0x000fea0003800000 */
[----:B012---:R-:W-:Y:S01]  /*3a00*/  PRMT R67, R33, 0x7632, R67 ;  /* 0x0000763221437816 */ /* 0x007fe20000000043 */
[----:B------:R-:W-:Y:S01]  /*3a10*/  FADD.FTZ R64, R97, -R112 ;  /* 0x8000007061407221 */ /* 0x000fe20000010000 */
[----:B------:R-:W-:Y:S01]  /*3a20*/  IMAD.U32 R65, R106, 0x10000, RZ ;  /* 0x000100006a417824 */ /* 0x000fe200078e00ff */
[----:B------:R-:W-:Y:S01]  /*3a30*/  PRMT R110, R38, 0x7632, R110 ;  /* 0x00007632266e7816 */ /* 0x000fe2000000006e */
[--C-:B------:R-:W-:Y:S01]  /*3a40*/  FADD.FTZ R66, R100, -R112.reuse ;  /* 0x8000007064427221 */ /* 0x100fe20000010000 */
[----:B------:R-:W-:Y:S01]  /*3a50*/  SHF.L.U32 R67, R67, 0x10, RZ ;  /* 0x0000001043437819 */ /* 0x000fe200000006ff */
[----:B------:R-:W-:Y:S01]  /*3a60*/  FMUL.FTZ R64, R109, R64 ;  /* 0x000000406d407220 */ /* 0x000fe20000410000 */
[----:B------:R-:W-:Y:S01]  /*3a70*/  PRMT R111, R39, 0x7632, R111 ;  /* 0x00007632276f7816 */ /* 0x000fe2000000006f */
[----:B------:R-:W-:Y:S01]  /*3a80*/  FMUL.FTZ R66, R109, R66 ;  /* 0x000000426d427220 */ /* 0x000fe20000410000 */
[----:B------:R-:W-:Y:S01]  /*3a90*/  PRMT R115, R35, 0x7632, R115 ;  /* 0x0000763223737816 */ /* 0x000fe20000000073 */
[--C-:B------:R-:W-:Y:S01]  /*3aa0*/  FFMA.FTZ R114, R64, R65, R67.reuse ;  /* 0x0000004140727223 */ /* 0x100fe20000010043 */
[----:B------:R-:W-:Y:S01]  /*3ab0*/  PRMT R67, R34, 0x7632, R67 ;  /* 0x0000763222437816 */ /* 0x000fe20000000043 */
[--C-:B------:R-:W-:Y:S01]  /*3ac0*/  FADD.FTZ R64, R101, -R112.reuse ;  /* 0x8000007065407221 */ /* 0x100fe20000010000 */
[----:B------:R-:W-:Y:S01]  /*3ad0*/  SHF.L.U32 R65, R110, 0x10, RZ ;  /* 0x000000106e417819 */ /* 0x000fe200000006ff */
[----:B------:R-:W-:Y:S01]  /*3ae0*/  IMAD.U32 R111, R111, 0x10000, RZ ;  /* 0x000100006f6f7824 */ /* 0x000fe200078e00ff */
[----:B------:R-:W-:Y:S01]  /*3af0*/  SHF.L.U32 R67, R67, 0x10, RZ ;  /* 0x0000001043437819 */ /* 0x000fe200000006ff */
[----:B------:R-:W-:Y:S01]  /*3b00*/  FMUL.FTZ R110, R109, R64 ;  /* 0x000000406d6e7220 */ /* 0x000fe20000410000 */
[----:B------:R-:W-:Y:S01]  /*3b10*/  SHF.L.U32 R115, R115, 0x10, RZ ;  /* 0x0000001073737819 */ /* 0x000fe200000006ff */
[----:B------:R-:W-:Y:S01]  /*3b20*/  FADD.FTZ R64, R94, -R112 ;  /* 0x800000705e407221 */ /* 0x000fe20000010000 */
[----:B------:R-:W-:-:S02]  /*3b30*/  IMAD.U32 R117, R37, 0x10000, RZ ;  /* 0x0001000025757824 */ /* 0x000fc400078e00ff */
[----:B------:R-:W-:Y:S01]  /*3b40*/  FFMA.FTZ R66, R66, R65, R67 ;  /* 0x0000004142427223 */ /* 0x000fe20000010043 */
[----:B------:R-:W-:Y:S01]  /*3b50*/  SHF.L.U32 R65, R32, 0x10, RZ ;  /* 0x0000001020417819 */ /* 0x000fe200000006ff */
[----:B------:R-:W-:Y:S01]  /*3b60*/  FFMA.FTZ R67, R110, R111, R115 ;  /* 0x0000006f6e437223 */ /* 0x000fe20000010073 */
[----:B------:R-:W-:Y:S01]  /*3b70*/  SHF.L.U32 R115, R36, 0x10, RZ ;  /* 0x0000001024737819 */ /* 0x000fe200000006ff */
[----:B------:R-:W-:Y:S01]  /*3b80*/  FMUL.FTZ R64, R109, R64 ;  /* 0x000000406d407220 */ /* 0x000fe20000410000 */
[--C-:B------:R-:W-:Y:S01]  /*3b90*/  FADD.FTZ R110, R96, -R112.reuse ;  /* 0x80000070606e7221 */ /* 0x100fe20000010000 */
[----:B------:R-:W-:Y:S01]  /*3ba0*/  SHF.L.U32 R119, R38, 0x10, RZ ;  /* 0x0000001026777819 */ /* 0x000fe200000006ff */
[----:B------:R-:W-:Y:S02]  /*3bb0*/  IMAD.U32 R111, R39, 0x10000, RZ ;  /* 0x00010000276f7824 */ /* 0x000fe400078e00ff */
[----:B------:R-:W-:Y:S01]  /*3bc0*/  FFMA.FTZ R115, R64, R115, R65 ;  /* 0x0000007340737223 */ /* 0x000fe20000010041 */
[----:B------:R-:W-:Y:S01]  /*3bd0*/  SHF.L.U32 R65, R33, 0x10, RZ ;  /* 0x0000001021417819 */ /* 0x000fe200000006ff */
[----:B------:R-:W-:Y:S01]  /*3be0*/  FMUL.FTZ R110, R109, R110 ;  /* 0x0000006e6d6e7220 */ /* 0x000fe20000410000 */
[----:B------:R-:W-:Y:S01]  /*3bf0*/  FADD.FTZ R64, R98, -R112 ;  /* 0x8000007062407221 */ /* 0x000fe20000010000 */
[----:B------:R-:W-:-:S02]  /*3c00*/  SHF.L.U32 R121, R35, 0x10, RZ ;  /* 0x0000001023797819 */ /* 0x000fc400000006ff */
[----:B------:R-:W-:Y:S01]  /*3c10*/  FFMA.FTZ R117, R110, R117, R65 ;  /* 0x000000756e757223 */ /* 0x000fe20000010041 */
[----:B------:R-:W-:Y:S01]  /*3c20*/  SHF.L.U32 R65, R34, 0x10, RZ ;  /* 0x0000001022417819 */ /* 0x000fe200000006ff */
[----:B------:R-:W-:-:S04]  /*3c30*/  FMUL.FTZ R64, R109, R64 ;  /* 0x000000406d407220 */ /* 0x000fc80000410000 */
[----:B------:R-:W-:Y:S01]  /*3c40*/  FFMA.FTZ R119, R64, R119, R65 ;  /* 0x0000007740777223 */ /* 0x000fe20000010041 */
[--C-:B------:R-:W-:Y:S01]  /*3c50*/  FADD.FTZ R64, R99, -R112.reuse ;  /* 0x8000007063407221 */ /* 0x100fe20000010000 */
[----:B------:R-:W-:-:S03]  /*3c60*/  FADD.FTZ R112, R95, -R112 ;  /* 0x800000705f707221 */ /* 0x000fc60000010000 */
[C---:B------:R-:W-:Y:S01]  /*3c70*/  FMUL.FTZ R110, R109.reuse, R64 ;  /* 0x000000406d6e7220 */ /* 0x040fe20000410000 */
[----:B------:R-:W-:Y:S01]  /*3c80*/  FMUL.FTZ R112, R109, R112 ;  /* 0x000000706d707220 */ /* 0x000fe20000410000 */
[----:B------:R-:W0:Y:S01]  /*3c90*/  LDC.64 R64, c[0x0][0x428] ;  /* 0x00010a00ff407b82 */ /* 0x000e220000000a00 */
[----:B------:R-:W-:Y:S01]  /*3ca0*/  SHF.L.U32 R109, R104, 0x10, RZ ;  /* 0x00000010686d7819 */ /* 0x000fe200000006ff */
[----:B------:R-:W-:Y:S01]  /*3cb0*/  FFMA.FTZ R110, R110, R111, R121 ;  /* 0x0000006f6e6e7223 */ /* 0x000fe20000010079 */
[----:B------:R-:W-:Y:S02]  /*3cc0*/  SHF.L.U32 R111, R105, 0x10, RZ ;  /* 0x00000010696f7819 */ /* 0x000fe400000006ff */
[----:B------:R-:W-:Y:S02]  /*3cd0*/  F2FP.BF16.F32.PACK_AB R66, R66, R119 ;  /* 0x000000774242723e */ /* 0x000fe400000010ff */
[----:B------:R-:W-:Y:S01]  /*3ce0*/  F2FP.BF16.F32.PACK_AB R67, R67, R110 ;  /* 0x0000006e4343723e */ /* 0x000fe200000010ff */
[----:B------:R-:W-:Y:S01]  /*3cf0*/  FFMA.FTZ R112, R112, R109, R111 ;  /* 0x0000006d70707223 */ /* 0x000fe2000001006f */
[----:B0-----:R-:W-:Y:S01]  /*3d00*/  IMAD.WIDE.U32 R110, R113, 0x10, R64 ;  /* 0x00000010716e7825 */ /* 0x001fe200078e0040 */
[----:B------:R-:W-:-:S03]  /*3d10*/  F2FP.BF16.F32.PACK_AB R65, R114, R117 ;  /* 0x000000757241723e */ /* 0x000fc600000010ff */
[----:B------:R-:W-:-:S05]  /*3d20*/  F2FP.BF16.F32.PACK_AB R64, R112, R115 ;  /* 0x000000737040723e */ /* 0x000fca00000010ff */
[----:B------:R3:W-:Y:S02]  /*3d30*/  STG.E.128 desc[UR12][R110.64], R64 ;  /* 0x000000406e007986 */ /* 0x0007e4000c101d0c */
.L_x_148:
[----:B------:R-:W-:Y:S05]  /*3d40*/  BSYNC.RECONVERGENT B0 ;  /* 0x0000000000007941 */ /* 0x000fea0003800200 */
.L_x_143:
[----:B------:R-:W-:Y:S02]  /*3d50*/  UIADD3 UR18, UPT, UPT, UR18, UR16, URZ ;  /* 0x0000001012127290 */ /* 0x000fe4000fffe0ff */
[----:B------:R-:W-:Y:S02]  /*3d60*/  UPLOP3.LUT UP1, UPT, UPT, UPT, UP1, 0x40, 0x4 ;  /* 0x000000000004789c */ /* 0x000fe40003f2e810 */
[----:B------:R-:W-:-:S09]  /*3d70*/  UISETP.GE.AND UP0, UPT, UR18, UR17, UPT ;  /* 0x000000111200728c */ /* 0x000fd2000bf06270 */
[----:B------:R-:W-:Y:S05]  /*3d80*/  BRA.U !UP0, `(.L_x_149) ;  /* 0xffffffc908c87547 */ /* 0x000fea000b83ffff */
[----:B------:R-:W-:Y:S05]  /*3d90*/  EXIT ;  /* 0x000000000000794d */ /* 0x000fea0003800000 */
.L_x_150:
        /* <DEDUP_REMOVED lines=14> */
.L_x_20909:


//--------------------- .text._ZN10layer_norm13ln_fwd_kernelINS_13Kernel_traitsI13__nv_bfloat16S2_S2_S2_fjLj6144ELj1ELj1ELj8ELj16ENS_18Kernel_traits_baseILj6144ES2_S2_S2_S2_fjLj256EEEEELb0ELb1ELb1ELb1EEEvNS_9FwdParamsE --------------------------
	.section	.text._ZN10layer_norm13ln_fwd_kernelINS_13Kernel_traitsI13__nv_bfloat16S2_S2_S2_fjLj6144ELj1ELj1ELj8ELj16ENS_18Kernel_traits_baseILj6144ES2_S2_S2_S2_fjLj256EEEEELb0ELb1ELb1ELb1EEEvNS_9FwdParamsE,"ax",@progbits
	.align	128
        .global         _ZN10layer_norm13ln_fwd_kernelINS_13Kernel_traitsI13__nv_bfloat16S2_S2_S2_fjLj6144ELj1ELj1ELj8ELj16ENS_18Kernel_traits_baseILj6144ES2_S2_S2_S2_fjLj256EEEEELb0ELb1ELb1ELb1EEEvNS_9FwdParamsE
        .type           _ZN10layer_norm13ln_fwd_kernelINS_13Kernel_traitsI13__nv_bfloat16S2_S2_S2_fjLj6144ELj1ELj1ELj8ELj16ENS_18Kernel_traits_baseILj6144ES2_S2_S2_S2_fjLj256EEEEELb0ELb1ELb1ELb1EEEvNS_9FwdParamsE,@function
        .size           _ZN10layer_norm13ln_fwd_kernelINS_13Kernel_traitsI13__nv_bfloat16S2_S2_S2_fjLj6144ELj1ELj1ELj8ELj16ENS_18Kernel_traits_baseILj6144ES2_S2_S2_S2_fjLj256EEEEELb0ELb1ELb1ELb1EEEvNS_9FwdParamsE,(.L_x_20910 - _ZN10layer_norm13ln_fwd_kernelINS_13Kernel_traitsI13__nv_bfloat16S2_S2_S2_fjLj6144ELj1ELj1ELj8ELj16ENS_18Kernel_traits_baseILj6144ES2_S2_S2_S2_fjLj256EEEEELb0ELb1ELb1ELb1EEEvNS_9FwdParamsE)
        .other          _ZN10layer_norm13ln_fwd_kernelINS_13Kernel_traitsI13__nv_bfloat16S2_S2_S2_fjLj6144ELj1ELj1ELj8ELj16ENS_18Kernel_traits_baseILj6144ES2_S2_S2_S2_fjLj256EEEEELb0ELb1ELb1ELb1EEEvNS_9FwdParamsE,@"STO_CUDA_ENTRY STV_DEFAULT"
_ZN10layer_norm13ln_fwd_kernelINS_13Kernel_traitsI13__nv_bfloat16S2_S2_S2_fjLj6144ELj1ELj1ELj8ELj16ENS_18Kernel_traits_baseILj6144ES2_S2_S2_S2_fjLj256EEEEELb0ELb1ELb1ELb1EEEvNS_9FwdParamsE:
.text._ZN10layer_norm13ln_fwd_kernelINS_13Kernel_traitsI13__nv_bfloat16S2_S2_S2_fjLj6144ELj1ELj1ELj8ELj16ENS_18Kernel_traits_baseILj6144ES2_S2_S2_S2_fjLj256EEEEELb0ELb1ELb1ELb1EEEvNS_9FwdParamsE:
[----:B------:R-:W-:Y:S01]  /*0000*/  LDC R1, c[0x0][0x37c] ;  /* 0x0000df00ff017b82 */ /* 0x000fe20000000800 */
[----:B------:R-:W0:Y:S01]  /*0010*/  LDCU.64 UR4, c[0x0][0x438] ;  /* 0x00008700ff0477ac */ /* 0x000e220008000a00 */
[----:B------:R-:W1:Y:S06]  /*0020*/  S2R R93, SR_TID.X ;  /* 0x00000000005d7919 */ /* 0x000e6c0000002100 */
[----:B------:R-:W1:Y:S01]  /*0030*/  LDC.64 R2, c[0x0][0x3d0] ;  /* 0x0000f400ff027b82 */ /* 0x000e620000000a00 */
[----:B------:R-:W2:Y:S07]  /*0040*/  LDCU.64 UR12, c[0x0][0x358] ;  /* 0x00006b00ff0c77ac */ /* 0x000eae0008000a00 */
[----:B------:R-:W3:Y:S01]  /*0050*/  LDC.64 R18, c[0x0][0x3e8] ;  /* 0x0000fa00ff127b82 */ /* 0x000ee20000000a00 */
[----:B0-----:R-:W-:-:S07]  /*0060*/  ISETP.NE.U32.AND P0, PT, RZ, UR4, PT ;  /* 0x00000004ff007c0c */ /* 0x001fce000bf05070 */
[----:B------:R-:W0:Y:S01]  /*0070*/  S2UR UR7, SR_CTAID.X ;  /* 0x00000000000779c3 */ /* 0x000e220000002500 */
[----:B------:R-:W0:Y:S01]  /*0080*/  LDCU UR4, c[0x0][0x384] ;  /* 0x00007080ff0477ac */ /* 0x000e220008000800 */
[----:B------:R-:W-:Y:S01]  /*0090*/  ISETP.NE.AND.EX P0, PT, RZ, UR5, PT, P0 ;  /* 0x00000005ff007c0c */ /* 0x000fe2000bf05300 */
[----:B-1----:R-:W-:-:S12]  /*00a0*/  IMAD.WIDE.U32 R2, R93, 0x10, R2 ;  /* 0x000000105d027825 */ /* 0x002fd800078e0002 */
[----:B------:R-:W1:Y:S01]  /*00b0*/  @P0 LDC.64 R16, c[0x0][0x438] ;  /* 0x00010e00ff100b82 */ /* 0x000e620000000a00 */
[C---:B---3--:R-:W-:Y:S01]  /*00c0*/  IMAD.WIDE.U32 R18, R93.reuse, 0x10, R18 ;  /* 0x000000105d127825 */ /* 0x048fe200078e0012 */
[----:B--2---:R-:W2:Y:S04]  /*00d0*/  LDG.E.128 R20, desc[UR12][R2.64] ;  /* 0x0000000c02147981 */ /* 0x004ea8000c1e1d00 */
[----:B------:R-:W3:Y:S04]  /*00e0*/  LDG.E.128 R36, desc[UR12][R18.64] ;  /* 0x0000000c12247981 */ /* 0x000ee8000c1e1d00 */
[----:B------:R-:W4:Y:S04]  /*00f0*/  LDG.E.128 R40, desc[UR12][R2.64+0x1000] ;  /* 0x0010000c02287981 */ /* 0x000f28000c1e1d00 */
[----:B------:R-:W4:Y:S04]  /*0100*/  LDG.E.128 R12, desc[UR12][R18.64+0x1000] ;  /* 0x0010000c120c7981 */ /* 0x000f28000c1e1d00 */
[----:B------:R-:W4:Y:S04]  /*0110*/  LDG.E.128 R8, desc[UR12][R2.64+0x2000] ;  /* 0x0020000c02087981 */ /* 0x000f28000c1e1d00 */
[----:B------:R-:W4:Y:S01]  /*0120*/  LDG.E.128 R4, desc[UR12][R18.64+0x2000] ;  /* 0x0020000c12047981 */ /* 0x000f22000c1e1d00 */
[----:B-1----:R-:W-:-:S05]  /*0130*/  @P0 IMAD.WIDE.U32 R16, R93, 0x10, R16 ;  /* 0x000000105d100825 */ /* 0x002fca00078e0010 */
[----:B------:R1:W5:Y:S04]  /*0140*/  @P0 LDG.E.128 R32, desc[UR12][R16.64] ;  /* 0x0000000c10200981 */ /* 0x000368000c1e1d00 */
[----:B------:R1:W5:Y:S04]  /*0150*/  @P0 LDG.E.128 R28, desc[UR12][R16.64+0x1000] ;  /* 0x0010000c101c0981 */ /* 0x000368000c1e1d00 */
[----:B------:R1:W5:Y:S01]  /*0160*/  @P0 LDG.E.128 R24, desc[UR12][R16.64+0x2000] ;  /* 0x0020000c10180981 */ /* 0x000362000c1e1d00 */
[----:B0-----:R-:W-:-:S06]  /*0170*/  UISETP.GE.AND UP0, UPT, UR7, UR4, UPT ;  /* 0x000000040700728c */ /* 0x001fcc000bf06270 */
[----:B------:R-:W-:Y:S02]  /*0180*/  PLOP3.LUT P1, PT, PT, PT, UP0, 0x80, 0x8 ;  /* 0x000000000008781c */ /* 0x000fe40003f2f008 */
[----:B--2---:R-:W-:Y:S01]  /*0190*/  @P0 MOV R92, R20 ;  /* 0x00000014005c0202 */ /* 0x004fe20000000f00 */
[----:B------:R-:W-:Y:S01]  /*01a0*/  @P0 IMAD.MOV.U32 R89, RZ, RZ, R23 ;  /* 0x000000ffff590224 */ /* 0x000fe200078e0017 */
[----:B------:R-:W-:Y:S01]  /*01b0*/  @P0 MOV R91, R21 ;  /* 0x00000015005b0202 */ /* 0x000fe20000000f00 */
[----:B------:R-:W-:Y:S01]  /*01c0*/  @!P0 IMAD.MOV.U32 R92, RZ, RZ, R20 ;  /* 0x000000ffff5c8224 */ /* 0x000fe200078e0014 */
[----:B------:R-:W-:Y:S01]  /*01d0*/  @P0 MOV R90, R22 ;  /* 0x00000016005a0202 */ /* 0x000fe20000000f00 */
[----:B------:R-:W-:Y:S01]  /*01e0*/  @!P0 IMAD.MOV.U32 R90, RZ, RZ, R22 ;  /* 0x000000ffff5a8224 */ /* 0x000fe200078e0016 */
[----:B---3--:R-:W-:Y:S02]  /*01f0*/  @P0 MOV R88, R36 ;  /* 0x0000002400580202 */ /* 0x008fe40000000f00 */
[----:B------:R-:W-:Y:S01]  /*0200*/  @P0 MOV R87, R37 ;  /* 0x0000002500570202 */ /* 0x000fe20000000f00 */
[----:B----4-:R-:W-:Y:S01]  /*0210*/  @P0 IMAD.MOV.U32 R84, RZ, RZ, R40 ;  /* 0x000000ffff540224 */ /* 0x010fe200078e0028 */
[----:B------:R-:W-:Y:S01]  /*0220*/  @P0 MOV R86, R38 ;  /* 0x0000002600560202 */ /* 0x000fe20000000f00 */
[----:B------:R-:W-:Y:S01]  /*0230*/  @P0 IMAD.MOV.U32 R82, RZ, RZ, R42 ;  /* 0x000000ffff520224 */ /* 0x000fe200078e002a */
[----:B------:R-:W-:Y:S01]  /*0240*/  @P0 MOV R85, R39 ;  /* 0x0000002700550202 */ /* 0x000fe20000000f00 */
[----:B------:R-:W-:Y:S01]  /*0250*/  @P0 IMAD.MOV.U32 R79, RZ, RZ, R13 ;  /* 0x000000ffff4f0224 */ /* 0x000fe200078e000d */
[----:B------:R-:W-:Y:S01]  /*0260*/  @P0 MOV R83, R41 ;  /* 0x0000002900530202 */ /* 0x000fe20000000f00 */
[----:B------:R-:W-:Y:S01]  /*0270*/  @P0 IMAD.MOV.U32 R77, RZ, RZ, R15 ;  /* 0x000000ffff4d0224 */ /* 0x000fe200078e000f */
[----:B------:R-:W-:Y:S01]  /*0280*/  @P0 MOV R81, R43 ;  /* 0x0000002b00510202 */ /* 0x000fe20000000f00 */
[----:B------:R-:W-:Y:S01]  /*0290*/  @!P0 IMAD.MOV.U32 R87, RZ, RZ, R37 ;  /* 0x000000ffff578224 */ /* 0x000fe200078e0025 */
        /* <DEDUP_REMOVED lines=8> */
[----:B------:R-:W-:Y:S01]  /*0320*/  @!P0 MOV R91, R21 ;  /* 0x00000015005b8202 */ /* 0x000fe20000000f00 */
[----:B------:R-:W-:Y:S01]  /*0330*/  @P0 IMAD.MOV.U32 R72, RZ, RZ, R4 ;  /* 0x000000ffff480224 */ /* 0x000fe200078e0004 */
        /* <DEDUP_REMOVED lines=10> */
[----:B------:R-:W-:Y:S02]  /*03e0*/  @P0 MOV R74, R10 ;  /* 0x0000000a004a0202 */ /* 0x000fe40000000f00 */
[----:B------:R-:W-:Y:S01]  /*03f0*/  @P0 MOV R73, R11 ;  /* 0x0000000b00490202 */ /* 0x000fe20000000f00 */
[----:B-1----:R-:W-:Y:S06]  /*0400*/  @P1 EXIT ;  /* 0x000000000000194d */ /* 0x002fec0003800000 */
[--C-:B------:R-:W-:Y:S01]  /*0410*/  @P0 IMAD.MOV.U32 R69, RZ, RZ, R7.reuse ;  /* 0x000000ffff450224 */ /* 0x100fe200078e0007 */
[----:B-----5:R-:W-:Y:S02]  /*0420*/  @!P0 CS2R R34, SRZ ;  /* 0x0000000000228805 */ /* 0x020fe4000001ff00 */
[----:B------:R-:W-:Y:S02]  /*0430*/  @!P0 CS2R R32, SRZ ;  /* 0x0000000000208805 */ /* 0x000fe4000001ff00 */
[----:B------:R-:W-:Y:S02]  /*0440*/  @!P0 CS2R R30, SRZ ;  /* 0x00000000001e8805 */ /* 0x000fe4000001ff00 */
[----:B------:R-:W-:Y:S02]  /*0450*/  @!P0 CS2R R28, SRZ ;  /* 0x00000000001c8805 */ /* 0x000fe4000001ff00 */
[----:B------:R-:W-:Y:S02]  /*0460*/  @!P0 CS2R R26, SRZ ;  /* 0x00000000001a8805 */ /* 0x000fe4000001ff00 */
[----:B------:R-:W-:Y:S01]  /*0470*/  @!P0 CS2R R24, SRZ ;  /* 0x0000000000188805 */ /* 0x000fe2000001ff00 */
[----:B------:R-:W-:Y:S01]  /*0480*/  @!P0 IMAD.MOV.U32 R72, RZ, RZ, R4 ;  /* 0x000000ffff488224 */ /* 0x000fe200078e0004 */
[----:B------:R-:W-:Y:S01]  /*0490*/  @P0 MOV R71, R5 ;  /* 0x0000000500470202 */ /* 0x000fe20000000f00 */
[----:B------:R-:W-:Y:S01]  /*04a0*/  @!P0 IMAD.MOV.U32 R69, RZ, RZ, R7 ;  /* 0x000000ffff458224 */ /* 0x000fe200078e0007 */
[----:B------:R-:W-:Y:S01]  /*04b0*/  @P0 MOV R70, R6 ;  /* 0x0000000600460202 */ /* 0x000fe20000000f00 */
[----:B------:R-:W-:Y:S01]  /*04c0*/  UPLOP3.LUT UP0, UPT, UPT, UPT, UPT, 0x40, 0x4 ;  /* 0x000000000004789c */ /* 0x000fe20003f0e870 */
[----:B------:R-:W-:Y:S01]  /*04d0*/  @!P0 MOV R74, R10 ;  /* 0x0000000a004a8202 */ /* 0x000fe20000000f00 */
[----:B------:R-:W0:Y:S01]  /*04e0*/  LDCU UR20, c[0x0][0x388] ;  /* 0x00007100ff1477ac */ /* 0x000e220008000800 */
[----:B------:R-:W-:-:S02]  /*04f0*/  @!P0 MOV R73, R11 ;  /* 0x0000000b00498202 */ /* 0x000fc40000000f00 */
[----:B------:R-:W-:Y:S01]  /*0500*/  @!P0 MOV R71, R5 ;  /* 0x0000000500478202 */ /* 0x000fe20000000f00 */
[----:B------:R-:W1:Y:S01]  /*0510*/  LDCU.U8 UR21, c[0x0][0x410] ;  /* 0x00008200ff1577ac */ /* 0x000e620008000000 */
[----:B------:R-:W-:Y:S02]  /*0520*/  @!P0 MOV R70, R6 ;  /* 0x0000000600468202 */ /* 0x000fe40000000f00 */
[----:B------:R-:W-:Y:S01]  /*0530*/  PRMT R68, R89, 0x7632, R68 ;  /* 0x0000763259447816 */ /* 0x000fe20000000044 */
[----:B------:R-:W2:Y:S01]  /*0540*/  LDCU UR24, c[0x0][0x400] ;  /* 0x00008000ff1877ac */ /* 0x000ea20008000800 */
[----:B------:R-:W-:Y:S02]  /*0550*/  PRMT R67, R90, 0x7632, R67 ;  /* 0x000076325a437816 */ /* 0x000fe40000000043 */
[----:B------:R-:W-:Y:S01]  /*0560*/  PRMT R66, R91, 0x7632, R66 ;  /* 0x000076325b427816 */ /* 0x000fe20000000042 */
[----:B------:R-:W3:Y:S01]  /*0570*/  LDCU.128 UR8, c[0x0][0x3f0] ;  /* 0x00007e00ff0877ac */ /* 0x000ee20008000c00 */
[----:B------:R-:W-:-:S02]  /*0580*/  PRMT R65, R92, 0x7632, R65 ;  /* 0x000076325c417816 */ /* 0x000fc40000000041 */
[----:B------:R-:W-:Y:S01]  /*0590*/  PRMT R64, R85, 0x7632, R64 ;  /* 0x0000763255407816 */ /* 0x000fe20000000040 */
[----:B------:R-:W4:Y:S01]  /*05a0*/  LDCU.64 UR14, c[0x0][0x3a0] ;  /* 0x00007400ff0e77ac */ /* 0x000f220008000a00 */
[----:B------:R-:W-:Y:S02]  /*05b0*/  PRMT R63, R86, 0x7632, R63 ;  /* 0x00007632563f7816 */ /* 0x000fe4000000003f */
        /* <DEDUP_REMOVED lines=30> */
[----:B01234-:R-:W-:-:S07]  /*07a0*/  PRMT R0, R24, 0x7632, R0 ;  /* 0x0000763218007816 */ /* 0x01ffce0000000000 */
.L_x_162:
[----:B------:R-:W-:-:S06]  /*07b0*/  UIMAD.WIDE UR4, UR7, 0x4, UR8 ;  /* 0x00000004070478a5 */ /* 0x000fcc000f8e0208 */
[----:B01----:R-:W-:Y:S02]  /*07c0*/  MOV R44, UR4 ;  /* 0x00000004002c7c02 */ /* 0x003fe40008000f00 */
[----:B------:R-:W-:-:S05]  /*07d0*/  MOV R45, UR5 ;  /* 0x00000005002d7c02 */ /* 0x000fca0008000f00 */
[----:B------:R0:W2:Y:S01]  /*07e0*/  LDG.E R44, desc[UR12][R44.64] ;  /* 0x0000000c2c2c7981 */ /* 0x0000a2000c1e1900 */
[----:B------:R-:W-:Y:S01]  /*07f0*/  UIMAD.WIDE UR18, UR7, 0x4, UR10 ;  /* 0x00000004071278a5 */ /* 0x000fe2000f8e020a */
[----:B------:R-:W-:Y:S02]  /*0800*/  HFMA2 R47, -RZ, RZ, 0, 9.5367431640625e-07 ;  /* 0x00000010ff2f7431 */ /* 0x000fe400000001ff */
[----:B------:R-:W-:-:S03]  /*0810*/  IMAD.MOV.U32 R94, RZ, RZ, RZ ;  /* 0x000000ffff5e7224 */ /* 0x000fc600078e00ff */
[----:B0-----:R-:W-:Y:S01]  /*0820*/  IMAD.U32 R45, RZ, RZ, UR19 ;  /* 0x00000013ff2d7e24 */ /* 0x001fe2000f8e00ff */
[----:B--2---:R-:W-:Y:S02]  /*0830*/  R2UR UR25, R44 ;  /* 0x000000002c1972ca */ /* 0x004fe400000e0000 */
[----:B------:R-:W-:-:S06]  /*0840*/  MOV R44, UR18 ;  /* 0x00000012002c7c02 */ /* 0x000fcc0008000f00 */
[----:B------:R-:W2:Y:S05]  /*0850*/  LDG.E R44, desc[UR12][R44.64] ;  /* 0x0000000c2c2c7981 */ /* 0x000eaa000c1e1900 */
[----:B------:R-:W-:-:S06]  /*0860*/  UISETP.GE.AND UP1, UPT, UR25, 0x1, UPT ;  /* 0x000000011900788c */ /* 0x000fcc000bf26270 */
[----:B------:R-:W-:-:S05]  /*0870*/  PLOP3.LUT P1, PT, PT, PT, UP1, 0x80, 0x8 ;  /* 0x000000000008781c */ /* 0x000fca0003f2f018 */
[----:B------:R-:W-:Y:S01]  /*0880*/  @UP1 UIADD3 UR4, UPT, UPT, UR25, -0x1, URZ ;  /* 0xffffffff19041890 */ /* 0x000fe2000fffe0ff */
[----:B------:R-:W0:Y:S03]  /*0890*/  @UP1 LDCU.64 UR22, c[0x0][0x390] ;  /* 0x00007200ff1617ac */ /* 0x000e260008000a00 */
[----:B------:R-:W-:-:S04]  /*08a0*/  @UP1 UIMAD UR4, UR4, UR20, URZ ;  /* 0x00000014040412a4 */ /* 0x000fc8000f8e02ff */
[----:B------:R-:W-:-:S04]  /*08b0*/  @UP1 USHF.R.S32.HI UR5, URZ, 0x1f, UR4 ;  /* 0x0000001fff051899 */ /* 0x000fc80008011404 */
[----:B------:R-:W-:-:S06]  /*08c0*/  @UP1 ULEA.HI UR5, UR5, UR4, URZ, 0x3 ;  /* 0x0000000405051291 */ /* 0x000fcc000f8f18ff */
[----:B------:R-:W-:-:S04]  /*08d0*/  MOV R46, UR5 ;  /* 0x00000005002e7c02 */ /* 0x000fc80008000f00 */
[----:B------:R-:W-:-:S05]  /*08e0*/  @P1 LEA.HI.SX32 R94, R46, R93, 0x1d ;  /* 0x0000005d2e5e1211 */ /* 0x000fca00078feaff */
[----:B0-----:R-:W-:-:S05]  /*08f0*/  @P1 IMAD.WIDE.U32 R46, R94, R47, UR22 ;  /* 0x000000165e2e1e25 */ /* 0x001fca000f8e002f */
[----:B------:R-:W3:Y:S01]  /*0900*/  @P1 LDG.E.128 R36, desc[UR12][R46.64] ;  /* 0x0000000c2e241981 */ /* 0x000ee2000c1e1d00 */
[----:B------:R-:W-:Y:S01]  /*0910*/  ISETP.NE.U32.AND P0, PT, RZ, UR14, PT ;  /* 0x0000000eff007c0c */ /* 0x000fe2000bf05070 */
[----:B------:R-:W-:-:S03]  /*0920*/  UIMAD UR4, UR7, UR20, URZ ;  /* 0x00000014070472a4 */ /* 0x000fc6000f8e02ff */
[----:B------:R-:W-:Y:S01]  /*0930*/  ISETP.NE.AND.EX P0, PT, RZ, UR15, PT, P0 ;  /* 0x0000000fff007c0c */ /* 0x000fe2000bf05300 */
[----:B------:R-:W-:-:S04]  /*0940*/  USHF.R.S32.HI UR5, URZ, 0x1f, UR4 ;  /* 0x0000001fff057899 */ /* 0x000fc80008011404 */
[----:B------:R-:W-:-:S06]  /*0950*/  ULEA.HI UR5, UR5, UR4, URZ, 0x3 ;  /* 0x0000000405057291 */ /* 0x000fcc000f8f18ff */
[----:B------:R-:W-:-:S04]  /*0960*/  MOV R102, UR5 ;  /* 0x0000000500667c02 */ /* 0x000fc80008000f00 */
[----:B------:R-:W-:Y:S02]  /*0970*/  LEA.HI.SX32 R102, R102, R93, 0x1d ;  /* 0x0000005d66667211 */ /* 0x000fe400078feaff */
[----:B--2---:R-:W-:Y:S02]  /*0980*/  R2UR UR6, R44 ;  /* 0x000000002c0672ca */ /* 0x004fe400000e0000 */
[----:B---3--:R-:W-:Y:S02]  /*0990*/  PRMT R44, R37, 0x7632, R44 ;  /* 0x00007632252c7816 */ /* 0x008fe4000000002c */
[----:B------:R-:W-:Y:S01]  /*09a0*/  PRMT R45, R36, 0x7632, R45 ;  /* 0x00007632242d7816 */ /* 0x000fe2000000002d */
[----:B------:R-:W-:Y:S10]  /*09b0*/  @!P0 BRA `(.L_x_151) ;  /* 0x00000004004c8947 */ /* 0x000ff40003800000 */
[----:B------:R-:W0:Y:S02]  /*09c0*/  LDC.64 R40, c[0x0][0x3a0] ;  /* 0x0000e800ff287b82 */ /* 0x000e240000000a00 */
[----:B0-----:R-:W-:-:S06]  /*09d0*/  IMAD.WIDE.U32 R40, R102, 0x10, R40 ;  /* 0x0000001066287825 */ /* 0x001fcc00078e0028 */
[----:B------:R-:W2:Y:S01]  /*09e0*/  LDG.E.128 R40, desc[UR12][R40.64] ;  /* 0x0000000c28287981 */ /* 0x000ea2000c1e1d00 */
[----:B------:R-:W-:-:S13]  /*09f0*/  ISETP.LT.AND P2, PT, RZ, UR25, PT ;  /* 0x00000019ff007c0c */ /* 0x000fda000bf41270 */
[----:B------:R-:W0:Y:S01]  /*0a00*/  @P2 LDC R47, c[0x0][0x40c] ;  /* 0x00010300ff2f2b82 */ /* 0x000e220000000800 */
[----:B------:R-:W-:Y:S01]  /*0a10*/  @P2 IMAD.U32 R46, R36, 0x10000, RZ ;  /* 0x00010000242e2824 */ /* 0x000fe200078e00ff */
[----:B------:R-:W-:Y:S01]  /*0a20*/  @P2 SHF.L.U32 R45, R45, 0x10, RZ ;  /* 0x000000102d2d2819 */ /* 0x000fe200000006ff */
[----:B------:R-:W-:Y:S01]  /*0a30*/  @P2 IMAD.U32 R44, R44, 0x10000, RZ ;  /* 0x000100002c2c2824 */ /* 0x000fe200078e00ff */
[----:B------:R-:W-:-:S04]  /*0a40*/  @P2 SHF.L.U32 R51, R37, 0x10, RZ ;  /* 0x0000001025332819 */ /* 0x000fc800000006ff */
[----:B------:R-:W1:Y:S08]  /*0a50*/  @P2 LDC R48, c[0x0][0x40c] ;  /* 0x00010300ff302b82 */ /* 0x000e700000000800 */
[----:B------:R-:W3:Y:S08]  /*0a60*/  @P2 LDC R55, c[0x0][0x40c] ;  /* 0x00010300ff372b82 */ /* 0x000ef00000000800 */
[----:B------:R-:W4:Y:S01]  /*0a70*/  @P2 LDC R52, c[0x0][0x40c] ;  /* 0x00010300ff342b82 */ /* 0x000f220000000800 */
[----:B0-----:R-:W-:-:S07]  /*0a80*/  @P2 FMUL.FTZ R46, R46, R47 ;  /* 0x0000002f2e2e2220 */ /* 0x001fce0000410000 */
[----:B------:R-:W0:Y:S01]  /*0a90*/  @P2 LDC R54, c[0x0][0x40c] ;  /* 0x00010300ff362b82 */ /* 0x000e220000000800 */
[----:B-1----:R-:W-:Y:S01]  /*0aa0*/  @P2 FMUL.FTZ R47, R45, R48 ;  /* 0x000000302d2f2220 */ /* 0x002fe20000410000 */
[----:B------:R-:W-:Y:S01]  /*0ab0*/  @P2 IMAD.U32 R48, R61, 0x10000, RZ ;  /* 0x000100003d302824 */ /* 0x000fe200078e00ff */
[----:B------:R-:W-:-:S05]  /*0ac0*/  @P2 SHF.L.U32 R45, R88, 0x10, RZ ;  /* 0x00000010582d2819 */ /* 0x000fca00000006ff */
[----:B------:R-:W1:Y:S08]  /*0ad0*/  @P2 LDC R95, c[0x0][0x40c] ;  /* 0x00010300ff5f2b82 */ /* 0x000e700000000800 */
[----:B------:R-:W5:Y:S01]  /*0ae0*/  @P2 LDC R96, c[0x0][0x40c] ;  /* 0x00010300ff602b82 */ /* 0x000f620000000800 */
[----:B----4-:R-:W-:-:S07]  /*0af0*/  @P2 FMUL.FTZ R51, R51, R52 ;  /* 0x0000003433332220 */ /* 0x010fce0000410000 */
[----:B------:R-:W4:Y:S01]  /*0b00*/  @P2 LDC R113, c[0x0][0x40c] ;  /* 0x00010300ff712b82 */ /* 0x000f220000000800 */
[C---:B--2---:R-:W-:Y:S01]  /*0b10*/  @P2 PRMT R49, R40.reuse, 0x7632, R49 ;  /* 0x0000763228312816 */ /* 0x044fe20000000031 */
[C---:B------:R-:W-:Y:S01]  /*0b20*/  @P2 IMAD.U32 R53, R40.reuse, 0x10000, RZ ;  /* 0x0001000028352824 */ /* 0x040fe200078e00ff */
[----:B------:R-:W-:Y:S01]  /*0b30*/  @!P2 PRMT R107, R40, 0x7632, R107 ;  /* 0x00007632286ba816 */ /* 0x000fe2000000006b */
[----:B------:R-:W-:Y:S01]  /*0b40*/  @P2 IMAD.U32 R111, R43, 0x10000, RZ ;  /* 0x000100002b6f2824 */ /* 0x000fe200078e00ff */
[----:B------:R-:W-:Y:S01]  /*0b50*/  @P2 SHF.L.U32 R50, R49, 0x10, RZ ;  /* 0x0000001031322819 */ /* 0x000fe200000006ff */
[----:B------:R-:W-:Y:S01]  /*0b60*/  @P2 IMAD.U32 R49, R38, 0x10000, RZ ;  /* 0x0001000026312824 */ /* 0x000fe200078e00ff */
[----:B------:R-:W-:Y:S01]  /*0b70*/  @!P2 SHF.L.U32 R107, R107, 0x10, RZ ;  /* 0x000000106b6ba819 */ /* 0x000fe200000006ff */
[----:B------:R-:W-:Y:S01]  /*0b80*/  @!P2 IMAD.U32 R101, R42, 0x10000, RZ ;  /* 0x000100002a65a824 */ /* 0x000fe200078e00ff */
[----:B------:R-:W-:Y:S01]  /*0b90*/  @!P2 SHF.L.U32 R109, R40, 0x10, RZ ;  /* 0x00000010286da819 */ /* 0x000fe200000006ff */
[----:B------:R-:W-:Y:S01]  /*0ba0*/  @P2 FFMA.FTZ R107, R47, R48, R50 ;  /* 0x000000302f6b2223 */ /* 0x000fe20000010032 */
[C---:B------:R-:W-:Y:S01]  /*0bb0*/  @P2 PRMT R47, R41.reuse, 0x7632, R47 ;  /* 0x00007632292f2816 */ /* 0x040fe2000000002f */
[----:B------:R-:W-:Y:S01]  /*0bc0*/  @P2 FFMA.FTZ R109, R46, R45, R53 ;  /* 0x0000002d2e6d2223 */ /* 0x000fe20000010035 */
[----:B------:R-:W-:Y:S01]  /*0bd0*/  @!P2 PRMT R103, R41, 0x7632, R103 ;  /* 0x000076322967a816 */ /* 0x000fe20000000067 */
[----:B---3--:R-:W-:Y:S01]  /*0be0*/  @P2 FMUL.FTZ R45, R44, R55 ;  /* 0x000000372c2d2220 */ /* 0x008fe20000410000 */
[----:B------:R-:W-:Y:S01]  /*0bf0*/  @P2 SHF.L.U32 R46, R62, 0x10, RZ ;  /* 0x000000103e2e2819 */ /* 0x000fe200000006ff */
[----:B0-----:R-:W-:Y:S01]  /*0c00*/  @P2 FMUL.FTZ R49, R49, R54 ;  /* 0x0000003631312220 */ /* 0x001fe20000410000 */
[----:B------:R-:W-:Y:S01]  /*0c10*/  @P2 SHF.L.U32 R48, R47, 0x10, RZ ;  /* 0x000000102f302819 */ /* 0x000fe200000006ff */
[----:B------:R-:W-:Y:S01]  /*0c20*/  @!P2 IMAD.U32 R103, R103, 0x10000, RZ ;  /* 0x000100006767a824 */ /* 0x000fe200078e00ff */
[----:B------:R-:W-:-:S02]  /*0c30*/  @P2 SHF.L.U32 R44, R87, 0x10, RZ ;  /* 0x00000010572c2819 */ /* 0x000fc400000006ff */
[----:B------:R-:W-:Y:S01]  /*0c40*/  @P2 PRMT R50, R38, 0x7632, R50 ;  /* 0x0000763226322816 */ /* 0x000fe20000000032 */
[----:B------:R-:W-:Y:S01]  /*0c50*/  @P2 FFMA.FTZ R103, R45, R46, R48 ;  /* 0x0000002e2d672223 */ /* 0x000fe20000010030 */
[----:B------:R-:W-:Y:S02]  /*0c60*/  @P2 SHF.L.U32 R52, R41, 0x10, RZ ;  /* 0x0000001029342819 */ /* 0x000fe400000006ff */
[----:B------:R-:W-:Y:S01]  /*0c70*/  @P2 PRMT R46, R39, 0x7632, R46 ;  /* 0x00007632272e2816 */ /* 0x000fe2000000002e */
[----:B------:R-:W-:Y:S01]  /*0c80*/  @P2 IMAD.U32 R50, R50, 0x10000, RZ ;  /* 0x0001000032322824 */ /* 0x000fe200078e00ff */
[----:B------:R-:W-:Y:S01]  /*0c90*/  @!P2 SHF.L.U32 R105, R41, 0x10, RZ ;  /* 0x000000102969a819 */ /* 0x000fe200000006ff */
[----:B------:R-:W-:Y:S01]  /*0ca0*/  @P2 FFMA.FTZ R105, R51, R44, R52 ;  /* 0x0000002c33692223 */ /* 0x000fe20000010034 */
[----:B------:R-:W-:Y:S01]  /*0cb0*/  @P2 SHF.L.U32 R47, R39, 0x10, RZ ;  /* 0x00000010272f2819 */ /* 0x000fe200000006ff */
[----:B-1----:R-:W-:Y:S01]  /*0cc0*/  @P2 FMUL.FTZ R50, R50, R95 ;  /* 0x0000005f32322220 */ /* 0x002fe20000410000 */
[----:B------:R-:W-:Y:S01]  /*0cd0*/  @P2 SHF.L.U32 R52, R46, 0x10, RZ ;  /* 0x000000102e342819 */ /* 0x000fe200000006ff */
[----:B------:R-:W-:Y:S01]  /*0ce0*/  @P2 IMAD.U32 R51, R85, 0x10000, RZ ;  /* 0x0001000055332824 */ /* 0x000fe200078e00ff */
[----:B------:R-:W-:Y:S01]  /*0cf0*/  @P2 PRMT R46, R42, 0x7632, R46 ;  /* 0x000076322a2e2816 */ /* 0x000fe2000000002e */
[----:B-----5:R-:W-:Y:S01]  /*0d00*/  @P2 FMUL.FTZ R48, R47, R96 ;  /* 0x000000602f302220 */ /* 0x020fe20000410000 */
[C---:B------:R-:W-:Y:S01]  /*0d10*/  @P2 PRMT R54, R43.reuse, 0x7632, R54 ;  /* 0x000076322b362816 */ /* 0x040fe20000000036 */
[----:B----4-:R-:W-:Y:S01]  /*0d20*/  @P2 FMUL.FTZ R52, R52, R113 ;  /* 0x0000007134342220 */ /* 0x010fe20000410000 */
[----:B------:R-:W-:-:S02]  /*0d30*/  @!P2 PRMT R95, R43, 0x7632, R95 ;  /* 0x000076322b5fa816 */ /* 0x000fc4000000005f */
[----:B------:R-:W-:Y:S02]  /*0d40*/  @P2 SHF.L.U32 R44, R86, 0x10, RZ ;  /* 0x00000010562c2819 */ /* 0x000fe400000006ff */
[----:B------:R-:W-:Y:S01]  /*0d50*/  @P2 SHF.L.U32 R45, R63, 0x10, RZ ;  /* 0x000000103f2d2819 */ /* 0x000fe200000006ff */
[----:B------:R-:W-:Y:S01]  /*0d60*/  @!P2 IMAD.U32 R95, R95, 0x10000, RZ ;  /* 0x000100005f5fa824 */ /* 0x000fe200078e00ff */
[----:B------:R-:W-:Y:S02]  /*0d70*/  @P2 SHF.L.U32 R53, R64, 0x10, RZ ;  /* 0x0000001040352819 */ /* 0x000fe400000006ff */
[C---:B------:R-:W-:Y:S02]  /*0d80*/  @P2 SHF.L.U32 R96, R42.reuse, 0x10, RZ ;  /* 0x000000102a602819 */ /* 0x040fe400000006ff */
[----:B------:R-:W-:Y:S02]  /*0d90*/  @!P2 PRMT R97, R42, 0x7632, R97 ;  /* 0x000076322a61a816 */ /* 0x000fe40000000061 */
[----:B------:R-:W-:Y:S01]  /*0da0*/  @P2 SHF.L.U32 R47, R46, 0x10, RZ ;  /* 0x000000102e2f2819 */ /* 0x000fe200000006ff */
[----:B------:R-:W-:Y:S01]  /*0db0*/  @P2 FFMA.FTZ R101, R49, R44, R96 ;  /* 0x0000002c31652223 */ /* 0x000fe20000010060 */
[----:B------:R-:W-:-:S02]  /*0dc0*/  @P2 SHF.L.U32 R55, R54, 0x10, RZ ;  /* 0x0000001036372819 */ /* 0x000fc400000006ff */
[----:B------:R-:W-:Y:S01]  /*0dd0*/  @!P2 SHF.L.U32 R99, R43, 0x10, RZ ;  /* 0x000000102b63a819 */ /* 0x000fe200000006ff */
[----:B------:R-:W-:Y:S01]  /*0de0*/  @P2 FFMA.FTZ R99, R48, R51, R111 ;  /* 0x0000003330632223 */ /* 0x000fe2000001006f */
[----:B------:R-:W-:Y:S01]  /*0df0*/  @!P2 SHF.L.U32 R97, R97, 0x10, RZ ;  /* 0x000000106161a819 */ /* 0x000fe200000006ff */
[----:B------:R-:W-:Y:S01]  /*0e00*/  @P2 FFMA.FTZ R97, R50, R45, R47 ;  /* 0x0000002d32612223 */ /* 0x000fe2000001002f */
[----:B------:R-:W-:Y:S01]  /*0e10*/  @P2 FFMA.FTZ R95, R52, R53, R55 ;  /* 0x00000035345f2223 */ /* 0x000fe20000010037 */
[----:B------:R-:W-:Y:S02]  /*0e20*/  F2FP.BF16.F32.PACK_AB R44, RZ, R109 ;  /* 0x0000006dff2c723e */ /* 0x000fe400000010ff */
        /* <DEDUP_REMOVED lines=12> */
.L_x_151:
[----:B------:R-:W0:Y:S01]  /*0ef0*/  @UP1 LDCU UR4, c[0x0][0x40c] ;  /* 0x00008180ff0417ac */ /* 0x000e220008000800 */
[----:B------:R-:W-:Y:S01]  /*0f00*/  @P1 SHF.L.U32 R46, R36, 0x10, RZ ;  /* 0x00000010242e1819 */ /* 0x000fe200000006ff */
[----:B------:R-:W-:Y:S01]  /*0f10*/  IMAD.MOV.U32 R109, RZ, RZ, RZ ;  /* 0x000000ffff6d7224 */ /* 0x000fe200078e00ff */
[----:B------:R-:W-:Y:S01]  /*0f20*/  @P1 SHF.L.U32 R47, R88, 0x10, RZ ;  /* 0x00000010582f1819 */ /* 0x000fe200000006ff */
[----:B------:R-:W1:Y:S01]  /*0f30*/  @UP1 LDCU UR5, c[0x0][0x40c] ;  /* 0x00008180ff0517ac */ /* 0x000e620008000800 */
[----:B------:R-:W-:Y:S01]  /*0f40*/  @P1 SHF.L.U32 R45, R45, 0x10, RZ ;  /* 0x000000102d2d1819 */ /* 0x000fe200000006ff */
[----:B------:R-:W-:Y:S01]  /*0f50*/  IMAD.MOV.U32 R107, RZ, RZ, RZ ;  /* 0x000000ffff6b7224 */ /* 0x000fe200078e00ff */
[----:B------:R-:W-:Y:S01]  /*0f60*/  @P1 SHF.L.U32 R48, R87, 0x10, RZ ;  /* 0x0000001057301819 */ /* 0x000fe200000006ff */
[----:B------:R-:W2:Y:S01]  /*0f70*/  @UP1 LDCU UR18, c[0x0][0x40c] ;  /* 0x00008180ff1217ac */ /* 0x000ea20008000800 */
[----:B------:R-:W-:Y:S01]  /*0f80*/  @P1 SHF.L.U32 R49, R39, 0x10, RZ ;  /* 0x0000001027311819 */ /* 0x000fe200000006ff */
[----:B------:R-:W-:Y:S01]  /*0f90*/  IMAD.MOV.U32 R105, RZ, RZ, RZ ;  /* 0x000000ffff697224 */ /* 0x000fe200078e00ff */
[----:B------:R-:W-:Y:S01]  /*0fa0*/  @P1 SHF.L.U32 R50, R85, 0x10, RZ ;  /* 0x0000001055321819 */ /* 0x000fe200000006ff */
[----:B------:R-:W3:Y:S01]  /*0fb0*/  @UP1 LDCU UR22, c[0x0][0x40c] ;  /* 0x00008180ff1617ac */ /* 0x000ee20008000800 */
[----:B------:R-:W-:Y:S01]  /*0fc0*/  IMAD.MOV.U32 R99, RZ, RZ, RZ ;  /* 0x000000ffff637224 */ /* 0x000fe200078e00ff */
[----:B------:R-:W-:Y:S01]  /*0fd0*/  MOV R97, RZ ;  /* 0x000000ff00617202 */ /* 0x000fe20000000f00 */
[----:B------:R-:W-:Y:S01]  /*0fe0*/  @P1 IMAD.U32 R51, R63, 0x10000, RZ ;  /* 0x000100003f331824 */ /* 0x000fe200078e00ff */
[----:B------:R-:W4:Y:S01]  /*0ff0*/  @UP1 LDCU UR19, c[0x0][0x40c] ;  /* 0x00008180ff1317ac */ /* 0x000f220008000800 */
[----:B------:R-:W-:-:S02]  /*1000*/  IMAD.MOV.U32 R103, RZ, RZ, RZ ;  /* 0x000000ffff677224 */ /* 0x000fc400078e00ff */
[----:B0-----:R-:W-:Y:S01]  /*1010*/  @P1 FMUL.FTZ R46, R46, UR4 ;  /* 0x000000042e2e1c20 */ /* 0x001fe20008410000 */
[----:B------:R-:W-:Y:S01]  /*1020*/  IMAD.MOV.U32 R101, RZ, RZ, RZ ;  /* 0x000000ffff657224 */ /* 0x000fe200078e00ff */
[----:B------:R-:W0:Y:S01]  /*1030*/  @UP1 LDCU UR4, c[0x0][0x40c] ;  /* 0x00008180ff0417ac */ /* 0x000e220008000800 */
[----:B------:R-:W-:Y:S01]  /*1040*/  MOV R95, RZ ;  /* 0x000000ff005f7202 */ /* 0x000fe20000000f00 */
[----:B------:R-:W-:Y:S01]  /*1050*/  @P1 FMUL.FTZ R109, R46, R47 ;  /* 0x0000002f2e6d1220 */ /* 0x000fe20000410000 */
[----:B------:R-:W-:Y:S01]  /*1060*/  @P1 SHF.L.U32 R47, R37, 0x10, RZ ;  /* 0x00000010252f1819 */ /* 0x000fe200000006ff */
[----:B-1----:R-:W-:Y:S01]  /*1070*/  @P1 FMUL.FTZ R45, R45, UR5 ;  /* 0x000000052d2d1c20 */ /* 0x002fe20008410000 */
[----:B------:R-:W1:Y:S01]  /*1080*/  @UP1 LDCU UR5, c[0x0][0x40c] ;  /* 0x00008180ff0517ac */ /* 0x000e620008000800 */
[----:B------:R-:W-:Y:S02]  /*1090*/  @P1 SHF.L.U32 R46, R61, 0x10, RZ ;  /* 0x000000103d2e1819 */ /* 0x000fe400000006ff */
[----:B--2---:R-:W-:Y:S01]  /*10a0*/  @P1 FMUL.FTZ R47, R47, UR18 ;  /* 0x000000122f2f1c20 */ /* 0x004fe20008410000 */
[----:B------:R-:W2:Y:S01]  /*10b0*/  @UP1 LDCU UR18, c[0x0][0x40c] ;  /* 0x00008180ff1217ac */ /* 0x000ea20008000800 */
[----:B---3--:R-:W-:Y:S01]  /*10c0*/  @P1 FMUL.FTZ R49, R49, UR22 ;  /* 0x0000001631311c20 */ /* 0x008fe20008410000 */
[----:B------:R-:W-:Y:S01]  /*10d0*/  @P1 FMUL.FTZ R107, R45, R46 ;  /* 0x0000002e2d6b1220 */ /* 0x000fe20000410000 */
[----:B------:R-:W-:Y:S01]  /*10e0*/  @P1 SHF.L.U32 R46, R44, 0x10, RZ ;  /* 0x000000102c2e1819 */ /* 0x000fe200000006ff */
[----:B------:R-:W-:Y:S01]  /*10f0*/  @P1 FMUL.FTZ R105, R47, R48 ;  /* 0x000000302f691220 */ /* 0x000fe20000410000 */
[----:B------:R-:W-:Y:S01]  /*1100*/  @P1 PRMT R44, R38, 0x7632, R44 ;  /* 0x00007632262c1816 */ /* 0x000fe2000000002c */
[----:B------:R-:W-:Y:S01]  /*1110*/  @P1 FMUL.FTZ R99, R49, R50 ;  /* 0x0000003231631220 */ /* 0x000fe20000410000 */
[----:B------:R-:W-:-:S02]  /*1120*/  @P1 PRMT R45, R39, 0x7632, R45 ;  /* 0x00007632272d1816 */ /* 0x000fc4000000002d */
[----:B------:R-:W-:Y:S01]  /*1130*/  @P1 SHF.L.U32 R48, R38, 0x10, RZ ;  /* 0x0000001026301819 */ /* 0x000fe200000006ff */
[----:B0-----:R-:W-:Y:S01]  /*1140*/  @P1 FMUL.FTZ R46, R46, UR4 ;  /* 0x000000042e2e1c20 */ /* 0x001fe20008410000 */
[----:B------:R-:W-:Y:S01]  /*1150*/  @P1 SHF.L.U32 R44, R44, 0x10, RZ ;  /* 0x000000102c2c1819 */ /* 0x000fe200000006ff */
[----:B------:R-:W-:Y:S01]  /*1160*/  @P1 IMAD.U32 R45, R45, 0x10000, RZ ;  /* 0x000100002d2d1824 */ /* 0x000fe200078e00ff */
[----:B------:R-:W-:Y:S01]  /*1170*/  @P1 SHF.L.U32 R47, R62, 0x10, RZ ;  /* 0x000000103e2f1819 */ /* 0x000fe200000006ff */
[----:B----4-:R-:W-:Y:S01]  /*1180*/  @P1 FMUL.FTZ R48, R48, UR19 ;  /* 0x0000001330301c20 */ /* 0x010fe20008410000 */
[----:B------:R-:W-:Y:S01]  /*1190*/  @P1 SHF.L.U32 R49, R86, 0x10, RZ ;  /* 0x0000001056311819 */ /* 0x000fe200000006ff */
[----:B-1----:R-:W-:Y:S01]  /*11a0*/  @P1 FMUL.FTZ R44, R44, UR5 ;  /* 0x000000052c2c1c20 */ /* 0x002fe20008410000 */
[----:B------:R-:W-:Y:S01]  /*11b0*/  @P1 SHF.L.U32 R50, R64, 0x10, RZ ;  /* 0x0000001040321819 */ /* 0x000fe200000006ff */
[----:B--2---:R-:W-:Y:S01]  /*11c0*/  @P1 FMUL.FTZ R45, R45, UR18 ;  /* 0x000000122d2d1c20 */ /* 0x004fe20008410000 */
[----:B------:R-:W-:Y:S01]  /*11d0*/  @P1 FMUL.FTZ R103, R46, R47 ;  /* 0x0000002f2e671220 */ /* 0x000fe20000410000 */
[----:B------:R-:W-:Y:S01]  /*11e0*/  @P1 FMUL.FTZ R101, R48, R49 ;  /* 0x0000003130651220 */ /* 0x000fe20000410000 */
        /* <DEDUP_REMOVED lines=9> */
[----:B------:R-:W-:Y:S02]  /*1280*/  F2FP.BF16.F32.PACK_AB R49, RZ, R97 ;  /* 0x00000061ff31723e */ /* 0x000fe400000010ff */
[----:B------:R-:W-:Y:S02]  /*1290*/  PRMT R44, R44, 0x5410, R45 ;  /* 0x000054102c2c7816 */ /* 0x000fe4000000002d */
[----:B------:R-:W-:Y:S02]  /*12a0*/  PRMT R45, R46, 0x5410, R47 ;  /* 0x000054102e2d7816 */ /* 0x000fe4000000002f */
[----:B------:R-:W-:Y:S02]  /*12b0*/  PRMT R47, R50, 0x5410, R51 ;  /* 0x00005410322f7816 */ /* 0x000fe40000000033 */
[----:B------:R-:W-:-:S07]  /*12c0*/  PRMT R46, R48, 0x5410, R49 ;  /* 0x00005410302e7816 */ /* 0x000fce0000000031 */
.L_x_152:
[----:B------:R-:W0:Y:S01]  /*12d0*/  LDC.64 R48, c[0x0][0x3a8] ;  /* 0x0000ea00ff307b82 */ /* 0x000e220000000a00 */
[----:B------:R-:W1:Y:S01]  /*12e0*/  @UP1 LDCU.64 UR4, c[0x0][0x390] ;  /* 0x00007200ff0417ac */ /* 0x000e620008000a00 */
[----:B------:R-:W-:Y:S01]  /*12f0*/  @P1 IADD3 R52, PT, PT, R94, 0x100, RZ ;  /* 0x000001005e341810 */ /* 0x000fe20007ffe0ff */
[----:B------:R-:W-:Y:S01]  /*1300*/  IMAD.MOV.U32 R53, RZ, RZ, 0x10 ;  /* 0x00000010ff357424 */ /* 0x000fe200078e00ff */
[----:B------:R-:W-:-:S04]  /*1310*/  @P0 IADD3 R111, PT, PT, R102, 0x100, RZ ;  /* 0x00000100666f0810 */ /* 0x000fc80007ffe0ff */
[----:B------:R-:W2:Y:S01]  /*1320*/  @P0 LDC.64 R50, c[0x0][0x3a0] ;  /* 0x0000e800ff320b82 */ /* 0x000ea20000000a00 */
[----:B-1----:R-:W-:-:S04]  /*1330*/  @P1 IMAD.WIDE.U32 R52, R52, R53, UR4 ;  /* 0x0000000434341e25 */ /* 0x002fc8000f8e0035 */
[----:B0-----:R-:W-:-:S05]  /*1340*/  IMAD.WIDE.U32 R54, R102, 0x10, R48 ;  /* 0x0000001066367825 */ /* 0x001fca00078e0030 */
[----:B------:R0:W-:Y:S01]  /*1350*/  STG.E.128 desc[UR12][R54.64], R44 ;  /* 0x0000002c36007986 */ /* 0x0001e2000c101d0c */
[----:B--2---:R-:W-:-:S03]  /*1360*/  @P0 IMAD.WIDE.U32 R50, R111, 0x10, R50 ;  /* 0x000000106f320825 */ /* 0x004fc600078e0032 */
[----:B------:R0:W5:Y:S04]  /*1370*/  @P1 LDG.E.128 R36, desc[UR12][R52.64] ;  /* 0x0000000c34241981 */ /* 0x000168000c1e1d00 */
[----:B------:R0:W5:Y:S01]  /*1380*/  @P0 LDG.E.128 R40, desc[UR12][R50.64] ;  /* 0x0000000c32280981 */ /* 0x000162000c1e1d00 */
[----:B------:R-:W-:Y:S05]  /*1390*/  @!P0 BRA `(.L_x_153) ;  /* 0x0000000400188947 */ /* 0x000fea0003800000 */
[----:B------:R-:W-:Y:S01]  /*13a0*/  ISETP.LT.AND P2, PT, RZ, UR25, PT ;  /* 0x00000019ff007c0c */ /* 0x000fe2000bf41270 */
[C---:B-----5:R-:W-:Y:S01]  /*13b0*/  IMAD.U32 R111, R40.reuse, 0x10000, RZ ;  /* 0x00010000286f7824 */ /* 0x060fe200078e00ff */
[----:B0-----:R-:W-:Y:S01]  /*13c0*/  PRMT R44, R40, 0x7632, R44 ;  /* 0x00007632282c7816 */ /* 0x001fe2000000002c */
[----:B------:R-:W-:Y:S01]  /*13d0*/  IMAD.U32 R121, R43, 0x10000, RZ ;  /* 0x000100002b797824 */ /* 0x000fe200078e00ff */
[----:B------:R-:W-:Y:S02]  /*13e0*/  SHF.L.U32 R115, R41, 0x10, RZ ;  /* 0x0000001029737819 */ /* 0x000fe400000006ff */
[----:B------:R-:W-:Y:S02]  /*13f0*/  SHF.L.U32 R113, R44, 0x10, RZ ;  /* 0x000000102c717819 */ /* 0x000fe400000006ff */
[----:B------:R-:W-:-:S05]  /*1400*/  SHF.L.U32 R119, R42, 0x10, RZ ;  /* 0x000000102a777819 */ /* 0x000fca00000006ff */
[----:B------:R-:W0:Y:S01]  /*1410*/  @P2 LDC R46, c[0x0][0x40c] ;  /* 0x00010300ff2e2b82 */ /* 0x000e220000000800 */
[----:B------:R-:W-:Y:S01]  /*1420*/  @P2 SHF.L.U32 R45, R36, 0x10, RZ ;  /* 0x00000010242d2819 */ /* 0x000fe200000006ff */
[----:B------:R-:W-:Y:S01]  /*1430*/  @P2 IMAD.U32 R51, R21, 0x10000, RZ ;  /* 0x0001000015332824 */ /* 0x000fe200078e00ff */
[----:B------:R-:W-:Y:S02]  /*1440*/  @P2 SHF.L.U32 R44, R80, 0x10, RZ ;  /* 0x00000010502c2819 */ /* 0x000fe400000006ff */
[----:B------:R-:W-:-:S03]  /*1450*/  @P2 PRMT R52, R37, 0x7632, R52 ;  /* 0x0000763225342816 */ /* 0x000fc60000000034 */
[----:B------:R-:W1:Y:S02]  /*1460*/  @P2 LDC R50, c[0x0][0x40c] ;  /* 0x00010300ff322b82 */ /* 0x000e640000000800 */
[----:B------:R-:W-:-:S06]  /*1470*/  @P2 IMAD.U32 R52, R52, 0x10000, RZ ;  /* 0x0001000034342824 */ /* 0x000fcc00078e00ff */
[----:B------:R-:W2:Y:S01]  /*1480*/  @P2 LDC R53, c[0x0][0x40c] ;  /* 0x00010300ff352b82 */ /* 0x000ea20000000800 */
[----:B0-----:R-:W-:-:S07]  /*1490*/  @P2 FMUL.FTZ R54, R45, R46 ;  /* 0x0000002e2d362220 */ /* 0x001fce0000410000 */
[----:B------:R-:W0:Y:S01]  /*14a0*/  @P2 LDC R96, c[0x0][0x40c] ;  /* 0x00010300ff602b82 */ /* 0x000e220000000800 */
[----:B------:R-:W-:Y:S01]  /*14b0*/  @P2 PRMT R45, R36, 0x7632, R45 ;  /* 0x00007632242d2816 */ /* 0x000fe2000000002d */
[----:B------:R-:W-:Y:S01]  /*14c0*/  @P2 FFMA.FTZ R111, R54, R44, R111 ;  /* 0x0000002c366f2223 */ /* 0x000fe2000001006f */
[----:B------:R-:W-:Y:S02]  /*14d0*/  PRMT R44, R41, 0x7632, R44 ;  /* 0x00007632292c7816 */ /* 0x000fe4000000002c */
[----:B------:R-:W-:-:S03]  /*14e0*/  @P2 SHF.L.U32 R47, R45, 0x10, RZ ;  /* 0x000000102d2f2819 */ /* 0x000fc600000006ff */
[----:B------:R-:W3:Y:S01]  /*14f0*/  @P2 LDC R46, c[0x0][0x40c] ;  /* 0x00010300ff2e2b82 */ /* 0x000ee20000000800 */
[----:B------:R-:W-:Y:S01]  /*1500*/  SHF.L.U32 R117, R44, 0x10, RZ ;  /* 0x000000102c757819 */ /* 0x000fe200000006ff */
[----:B-1----:R-:W-:Y:S01]  /*1510*/  @P2 FMUL.FTZ R50, R47, R50 ;  /* 0x000000322f322220 */ /* 0x002fe20000410000 */
[----:B------:R-:W-:Y:S02]  /*1520*/  @P2 SHF.L.U32 R47, R37, 0x10, RZ ;  /* 0x00000010252f2819 */ /* 0x000fe400000006ff */
[----:B------:R-:W-:Y:S01]  /*1530*/  @P2 SHF.L.U32 R54, R39, 0x10, RZ ;  /* 0x0000001027362819 */ /* 0x000fe200000006ff */
[----:B------:R-:W-:Y:S02]  /*1540*/  @P2 FFMA.FTZ R113, R50, R51, R113 ;  /* 0x0000003332712223 */ /* 0x000fe40000010071 */
[----:B------:R-:W1:Y:S01]  /*1550*/  @P2 LDC R45, c[0x0][0x40c] ;  /* 0x00010300ff2d2b82 */ /* 0x000e620000000800 */
[----:B------:R-:W-:Y:S01]  /*1560*/  @P2 SHF.L.U32 R50, R22, 0x10, RZ ;  /* 0x0000001016322819 */ /* 0x000fe200000006ff */
[----:B--2---:R-:W-:Y:S01]  /*1570*/  @P2 FMUL.FTZ R52, R52, R53 ;  /* 0x0000003534342220 */ /* 0x004fe20000410000 */
[----:B------:R-:W-:-:S02]  /*1580*/  @P2 PRMT R51, R38, 0x7632, R51 ;  /* 0x0000763226332816 */ /* 0x000fc40000000033 */
[----:B------:R-:W-:Y:S01]  /*1590*/  @P2 SHF.L.U32 R53, R38, 0x10, RZ ;  /* 0x0000001026352819 */ /* 0x000fe200000006ff */
[----:B------:R-:W-:Y:S01]  /*15a0*/  @P2 FFMA.FTZ R117, R52, R50, R117 ;  /* 0x0000003234752223 */ /* 0x000fe20000010075 */
[----:B------:R-:W-:Y:S01]  /*15b0*/  @P2 PRMT R50, R39, 0x7632, R50 ;  /* 0x0000763227322816 */ /* 0x000fe20000000032 */
[----:B------:R-:W2:Y:S01]  /*15c0*/  @P2 LDC R98, c[0x0][0x40c] ;  /* 0x00010300ff622b82 */ /* 0x000ea20000000800 */
[----:B0-----:R-:W-:Y:S01]  /*15d0*/  @P2 FMUL.FTZ R96, R47, R96 ;  /* 0x000000602f602220 */ /* 0x001fe20000410000 */
[----:B------:R-:W-:Y:S01]  /*15e0*/  @P2 IMAD.U32 R47, R79, 0x10000, RZ ;  /* 0x000100004f2f2824 */ /* 0x000fe200078e00ff */
[----:B------:R-:W-:Y:S01]  /*15f0*/  @P2 SHF.L.U32 R52, R56, 0x10, RZ ;  /* 0x0000001038342819 */ /* 0x000fe200000006ff */
[----:B------:R-:W-:Y:S02]  /*1600*/  @P2 IMAD.U32 R51, R51, 0x10000, RZ ;  /* 0x0001000033332824 */ /* 0x000fe400078e00ff */
[----:B------:R-:W-:Y:S01]  /*1610*/  @P2 FFMA.FTZ R115, R96, R47, R115 ;  /* 0x0000002f60732223 */ /* 0x000fe20000010073 */
[----:B------:R-:W-:Y:S01]  /*1620*/  PRMT R47, R43, 0x7632, R47 ;  /* 0x000076322b2f7816 */ /* 0x000fe2000000002f */
[----:B------:R-:W0:Y:S01]  /*1630*/  @P2 LDC R44, c[0x0][0x40c] ;  /* 0x00010300ff2c2b82 */ /* 0x000e220000000800 */
[----:B---3--:R-:W-:Y:S01]  /*1640*/  @P2 FMUL.FTZ R46, R51, R46 ;  /* 0x0000002e332e2220 */ /* 0x008fe20000410000 */
[----:B------:R-:W-:Y:S01]  /*1650*/  @P2 SHF.L.U32 R51, R50, 0x10, RZ ;  /* 0x0000001032332819 */ /* 0x000fe200000006ff */
[----:B------:R-:W-:Y:S01]  /*1660*/  @P2 IMAD.U32 R50, R77, 0x10000, RZ ;  /* 0x000100004d322824 */ /* 0x000fe200078e00ff */
[----:B------:R-:W-:-:S02]  /*1670*/  SHF.L.U32 R125, R47, 0x10, RZ ;  /* 0x000000102f7d7819 */ /* 0x000fc400000006ff */
[----:B------:R-:W-:Y:S01]  /*1680*/  @P2 SHF.L.U32 R47, R23, 0x10, RZ ;  /* 0x00000010172f2819 */ /* 0x000fe200000006ff */
[----:B-1----:R-:W-:Y:S01]  /*1690*/  @P2 FMUL.FTZ R54, R54, R45 ;  /* 0x0000002d36362220 */ /* 0x002fe20000410000 */
[----:B------:R-:W-:-:S03]  /*16a0*/  PRMT R45, R42, 0x7632, R45 ;  /* 0x000076322a2d7816 */ /* 0x000fc6000000002d */
[----:B------:R-:W-:Y:S01]  /*16b0*/  @P2 FFMA.FTZ R121, R54, R50, R121 ;  /* 0x0000003236792223 */ /* 0x000fe20000010079 */
[----:B------:R-:W-:Y:S01]  /*16c0*/  SHF.L.U32 R123, R45, 0x10, RZ ;  /* 0x000000102d7b7819 */ /* 0x000fe200000006ff */
[----:B------:R-:W-:Y:S01]  /*16d0*/  @P2 IMAD.U32 R45, R78, 0x10000, RZ ;  /* 0x000100004e2d2824 */ /* 0x000fe200078e00ff */
[----:B------:R-:W-:Y:S01]  /*16e0*/  F2FP.BF16.F32.PACK_AB R50, RZ, R117 ;  /* 0x00000075ff32723e */ /* 0x000fe200000010ff */
[----:B--2---:R-:W-:Y:S01]  /*16f0*/  @P2 FMUL.FTZ R98, R53, R98 ;  /* 0x0000006235622220 */ /* 0x004fe20000410000 */
[----:B------:R-:W-:Y:S01]  /*1700*/  F2FP.BF16.F32.PACK_AB R53, RZ, R121 ;  /* 0x00000079ff35723e */ /* 0x000fe200000010ff */
[----:B------:R-:W-:Y:S01]  /*1710*/  @P2 FFMA.FTZ R123, R46, R47, R123 ;  /* 0x0000002f2e7b2223 */ /* 0x000fe2000001007b */
[----:B------:R-:W-:Y:S01]  /*1720*/  F2FP.BF16.F32.PACK_AB R46, RZ, R115 ;  /* 0x00000073ff2e723e */ /* 0x000fe200000010ff */
[----:B------:R-:W-:Y:S01]  /*1730*/  @P2 FFMA.FTZ R119, R98, R45, R119 ;  /* 0x0000002d62772223 */ /* 0x000fe20000010077 */
[----:B------:R-:W-:Y:S01]  /*1740*/  F2FP.BF16.F32.PACK_AB R45, RZ, R113 ;  /* 0x00000071ff2d723e */ /* 0x000fe200000010ff */
[----:B0-----:R-:W-:-:S03]  /*1750*/  @P2 FMUL.FTZ R44, R51, R44 ;  /* 0x0000002c332c2220 */ /* 0x001fc60000410000 */
[----:B------:R-:W-:Y:S01]  /*1760*/  F2FP.BF16.F32.PACK_AB R51, RZ, R119 ;  /* 0x00000077ff33723e */ /* 0x000fe200000010ff */
[----:B------:R-:W-:Y:S01]  /*1770*/  @P2 FFMA.FTZ R125, R44, R52, R125 ;  /* 0x000000342c7d2223 */ /* 0x000fe2000001007d */
        /* <DEDUP_REMOVED lines=8> */
.L_x_153:
[----:B------:R-:W1:Y:S01]  /*1800*/  @UP1 LDCU UR4, c[0x0][0x40c] ;  /* 0x00008180ff0417ac */ /* 0x000e620008000800 */
[----:B0----5:R-:W-:Y:S01]  /*1810*/  @P1 SHF.L.U32 R44, R36, 0x10, RZ ;  /* 0x00000010242c1819 */ /* 0x021fe200000006ff */
[----:B------:R-:W-:Y:S01]  /*1820*/  IMAD.MOV.U32 R111, RZ, RZ, RZ ;  /* 0x000000ffff6f7224 */ /* 0x000fe200078e00ff */
[----:B------:R-:W-:Y:S01]  /*1830*/  @P1 SHF.L.U32 R45, R80, 0x10, RZ ;  /* 0x00000010502d1819 */ /* 0x000fe200000006ff */
[----:B------:R-:W0:Y:S01]  /*1840*/  @UP1 LDCU UR5, c[0x0][0x40c] ;  /* 0x00008180ff0517ac */ /* 0x000e220008000800 */
        /* <DEDUP_REMOVED lines=8> */
[----:B------:R-:W-:-:S02]  /*18d0*/  IMAD.MOV.U32 R121, RZ, RZ, RZ ;  /* 0x000000ffff797224 */ /* 0x000fc400078e00ff */
[----:B------:R-:W-:Y:S01]  /*18e0*/  HFMA2 R117, -RZ, RZ, 0, 0 ;  /* 0x00000000ff757431 */ /* 0x000fe200000001ff */
[----:B------:R-:W-:Y:S01]  /*18f0*/  @P1 SHF.L.U32 R53, R23, 0x10, RZ ;  /* 0x0000001017351819 */ /* 0x000fe200000006ff */
[----:B------:R-:W4:Y:S01]  /*1900*/  @UP1 LDCU UR18, c[0x0][0x40c] ;  /* 0x00008180ff1217ac */ /* 0x000f220008000800 */
[----:B------:R-:W-:Y:S01]  /*1910*/  @P1 SHF.L.U32 R52, R56, 0x10, RZ ;  /* 0x0000001038341819 */ /* 0x000fe200000006ff */
[----:B-1----:R-:W-:Y:S01]  /*1920*/  @P1 FMUL.FTZ R44, R44, UR4 ;  /* 0x000000042c2c1c20 */ /* 0x002fe20008410000 */
[----:B------:R-:W-:Y:S01]  /*1930*/  MOV R113, RZ ;  /* 0x000000ff00717202 */ /* 0x000fe20000000f00 */
[----:B------:R-:W1:Y:S01]  /*1940*/  @UP1 LDCU UR4, c[0x0][0x40c] ;  /* 0x00008180ff0417ac */ /* 0x000e620008000800 */
[----:B------:R-:W-:Y:S02]  /*1950*/  IMAD.MOV.U32 R123, RZ, RZ, RZ ;  /* 0x000000ffff7b7224 */ /* 0x000fe400078e00ff */
[----:B------:R-:W-:Y:S01]  /*1960*/  @P1 FMUL.FTZ R111, R44, R45 ;  /* 0x0000002d2c6f1220 */ /* 0x000fe20000410000 */
[----:B------:R-:W-:-:S02]  /*1970*/  @P1 SHF.L.U32 R44, R37, 0x10, RZ ;  /* 0x00000010252c1819 */ /* 0x000fc400000006ff */
[----:B------:R-:W-:Y:S01]  /*1980*/  @P1 SHF.L.U32 R45, R79, 0x10, RZ ;  /* 0x000000104f2d1819 */ /* 0x000fe200000006ff */
[----:B--2---:R-:W-:Y:S01]  /*1990*/  @P1 FMUL.FTZ R46, R46, UR19 ;  /* 0x000000132e2e1c20 */ /* 0x004fe20008410000 */
[----:B------:R-:W2:Y:S01]  /*19a0*/  @UP1 LDCU UR19, c[0x0][0x40c] ;  /* 0x00008180ff1317ac */ /* 0x000ea20008000800 */
[----:B0-----:R-:W-:Y:S01]  /*19b0*/  @P1 FMUL.FTZ R44, R44, UR5 ;  /* 0x000000052c2c1c20 */ /* 0x001fe20008410000 */
[----:B------:R-:W-:Y:S01]  /*19c0*/  MOV R125, RZ ;  /* 0x000000ff007d7202 */ /* 0x000fe20000000f00 */
[----:B------:R-:W-:Y:S01]  /*19d0*/  @P1 FMUL.FTZ R119, R46, R47 ;  /* 0x0000002f2e771220 */ /* 0x000fe20000410000 */
[----:B------:R-:W0:Y:S01]  /*19e0*/  @UP1 LDCU UR5, c[0x0][0x40c] ;  /* 0x00008180ff0517ac */ /* 0x000e220008000800 */
[----:B------:R-:W-:Y:S01]  /*19f0*/  @P1 FMUL.FTZ R115, R44, R45 ;  /* 0x0000002d2c731220 */ /* 0x000fe20000410000 */
[----:B------:R-:W-:Y:S01]  /*1a00*/  @P1 PRMT R44, R36, 0x7632, R44 ;  /* 0x00007632242c1816 */ /* 0x000fe2000000002c */
[----:B---3--:R-:W-:Y:S01]  /*1a10*/  @P1 FMUL.FTZ R50, R50, UR22 ;  /* 0x0000001632321c20 */ /* 0x008fe20008410000 */
[----:B------:R-:W-:-:S02]  /*1a20*/  @P1 PRMT R45, R37, 0x7632, R45 ;  /* 0x00007632252d1816 */ /* 0x000fc4000000002d */
[----:B------:R-:W-:Y:S01]  /*1a30*/  @P1 PRMT R46, R38, 0x7632, R46 ;  /* 0x00007632262e1816 */ /* 0x000fe2000000002e */
[----:B------:R-:W-:Y:S01]  /*1a40*/  @P1 IMAD.U32 R44, R44, 0x10000, RZ ;  /* 0x000100002c2c1824 */ /* 0x000fe200078e00ff */
[----:B------:R-:W-:Y:S01]  /*1a50*/  @P1 PRMT R47, R39, 0x7632, R47 ;  /* 0x00007632272f1816 */ /* 0x000fe2000000002f */
[----:B------:R-:W-:Y:S01]  /*1a60*/  @P1 FMUL.FTZ R121, R50, R51 ;  /* 0x0000003332791220 */ /* 0x000fe20000410000 */
[----:B------:R-:W-:Y:S01]  /*1a70*/  @P1 SHF.L.U32 R45, R45, 0x10, RZ ;  /* 0x000000102d2d1819 */ /* 0x000fe200000006ff */
[----:B------:R-:W-:Y:S01]  /*1a80*/  @P1 IMAD.U32 R51, R21, 0x10000, RZ ;  /* 0x0001000015331824 */ /* 0x000fe200078e00ff */
[----:B------:R-:W-:Y:S01]  /*1a90*/  @P1 SHF.L.U32 R46, R46, 0x10, RZ ;  /* 0x000000102e2e1819 */ /* 0x000fe200000006ff */
[----:B------:R-:W-:Y:S01]  /*1aa0*/  @P1 IMAD.U32 R47, R47, 0x10000, RZ ;  /* 0x000100002f2f1824 */ /* 0x000fe200078e00ff */
[----:B------:R-:W-:Y:S01]  /*1ab0*/  @P1 SHF.L.U32 R50, R22, 0x10, RZ ;  /* 0x0000001016321819 */ /* 0x000fe200000006ff */
[----:B-1----:R-:W-:Y:S01]  /*1ac0*/  @P1 FMUL.FTZ R44, R44, UR4 ;  /* 0x000000042c2c1c20 */ /* 0x002fe20008410000 */
[----:B----4-:R-:W-:Y:S01]  /*1ad0*/  @P1 FMUL.FTZ R45, R45, UR18 ;  /* 0x000000122d2d1c20 */ /* 0x010fe20008410000 */
[----:B--2---:R-:W-:Y:S01]  /*1ae0*/  @P1 FMUL.FTZ R47, R47, UR19 ;  /* 0x000000132f2f1c20 */ /* 0x004fe20008410000 */
[----:B0-----:R-:W-:Y:S01]  /*1af0*/  @P1 FMUL.FTZ R46, R46, UR5 ;  /* 0x000000052e2e1c20 */ /* 0x001fe20008410000 */
        /* <DEDUP_REMOVED lines=16> */
.L_x_154:
[----:B------:R-:W0:Y:S01]  /*1c00*/  @P0 LDC.64 R54, c[0x0][0x3a0] ;  /* 0x0000e800ff360b82 */ /* 0x000e220000000a00 */
[----:B------:R-:W1:Y:S01]  /*1c10*/  @UP1 LDCU.64 UR4, c[0x0][0x390] ;  /* 0x00007200ff0417ac */ /* 0x000e620008000a00 */
[----:B------:R-:W-:Y:S01]  /*1c20*/  VIADD R53, R102, 0x100 ;  /* 0x0000010066357836 */ /* 0x000fe20000000000 */
[----:B------:R-:W-:Y:S02]  /*1c30*/  @P1 IADD3 R50, PT, PT, R94, 0x200, RZ ;  /* 0x000002005e321810 */ /* 0x000fe40007ffe0ff */
[----:B------:R-:W-:Y:S01]  /*1c40*/  MOV R51, 0x10 ;  /* 0x0000001000337802 */ /* 0x000fe20000000f00 */
[----:B------:R-:W-:Y:S01]  /*1c50*/  IMAD.WIDE.U32 R52, R53, 0x10, R48 ;  /* 0x0000001035347825 */ /* 0x000fe200078e0030 */
[----:B------:R-:W-:-:S04]  /*1c60*/  IADD3 R102, PT, PT, R102, 0x200, RZ ;  /* 0x0000020066667810 */ /* 0x000fc80007ffe0ff */
[----:B------:R2:W-:Y:S01]  /*1c70*/  STG.E.128 desc[UR12][R52.64], R44 ;  /* 0x0000002c34007986 */ /* 0x0005e2000c101d0c */
[----:B-1----:R-:W-:-:S04]  /*1c80*/  @P1 IMAD.WIDE.U32 R50, R50, R51, UR4 ;  /* 0x0000000432321e25 */ /* 0x002fc8000f8e0033 */
[----:B0-----:R-:W-:Y:S01]  /*1c90*/  @P0 IMAD.WIDE.U32 R54, R102, 0x10, R54 ;  /* 0x0000001066360825 */ /* 0x001fe200078e0036 */
[----:B------:R2:W5:Y:S04]  /*1ca0*/  @P1 LDG.E.128 R36, desc[UR12][R50.64] ;  /* 0x0000000c32241981 */ /* 0x000568000c1e1d00 */
[----:B------:R2:W5:Y:S01]  /*1cb0*/  @P0 LDG.E.128 R40, desc[UR12][R54.64] ;  /* 0x0000000c36280981 */ /* 0x000562000c1e1d00 */
[----:B------:R-:W-:Y:S05]  /*1cc0*/  @!P0 BRA `(.L_x_155) ;  /* 0x0000000400188947 */ /* 0x000fea0003800000 */
[----:B------:R-:W-:Y:S02]  /*1cd0*/  ISETP.LT.AND P0, PT, RZ, UR25, PT ;  /* 0x00000019ff007c0c */ /* 0x000fe4000bf01270 */
[----:B-----5:R-:W-:Y:S02]  /*1ce0*/  SHF.L.U32 R94, R40, 0x10, RZ ;  /* 0x00000010285e7819 */ /* 0x020fe400000006ff */
[----:B------:R-:W-:-:S09]  /*1cf0*/  SHF.L.U32 R98, R41, 0x10, RZ ;  /* 0x0000001029627819 */ /* 0x000fd200000006ff */
[----:B--2---:R-:W0:Y:S01]  /*1d00*/  @P0 LDC R47, c[0x0][0x40c] ;  /* 0x00010300ff2f0b82 */ /* 0x004e220000000800 */
[C---:B------:R-:W-:Y:S01]  /*1d10*/  @P0 IMAD.U32 R44, R36.reuse, 0x10000, RZ ;  /* 0x00010000242c0824 */ /* 0x040fe200078e00ff */
[----:B------:R-:W-:Y:S01]  /*1d20*/  @P0 PRMT R45, R36, 0x7632, R45 ;  /* 0x00007632242d0816 */ /* 0x000fe2000000002d */
[----:B------:R-:W-:Y:S01]  /*1d30*/  @P0 IMAD.U32 R50, R37, 0x10000, RZ ;  /* 0x0001000025320824 */ /* 0x000fe200078e00ff */
[----:B------:R-:W-:Y:S01]  /*1d40*/  @P0 SHF.L.U32 R52, R14, 0x10, RZ ;  /* 0x000000100e340819 */ /* 0x000fe200000006ff */
[----:B------:R-:W-:Y:S01]  /*1d50*/  @P0 IMAD.U32 R54, R39, 0x10000, RZ ;  /* 0x0001000027360824 */ /* 0x000fe200078e00ff */
[----:B------:R-:W-:Y:S02]  /*1d60*/  @P0 SHF.L.U32 R46, R45, 0x10, RZ ;  /* 0x000000102d2e0819 */ /* 0x000fe400000006ff */
[----:B------:R-:W1:Y:S08]  /*1d70*/  @P0 LDC R53, c[0x0][0x40c] ;  /* 0x00010300ff350b82 */ /* 0x000e700000000800 */
[----:B------:R-:W2:Y:S01]  /*1d80*/  @P0 LDC R55, c[0x0][0x40c] ;  /* 0x00010300ff370b82 */ /* 0x000ea20000000800 */
[----:B0-----:R-:W-:Y:S01]  /*1d90*/  @P0 FMUL.FTZ R51, R44, R47 ;  /* 0x0000002f2c330220 */ /* 0x001fe20000410000 */
[----:B------:R-:W-:-:S06]  /*1da0*/  PRMT R44, R40, 0x7632, R44 ;  /* 0x00007632282c7816 */ /* 0x000fcc000000002c */
[----:B------:R-:W0:Y:S01]  /*1db0*/  @P0 LDC R45, c[0x0][0x40c] ;  /* 0x00010300ff2d0b82 */ /* 0x000e220000000800 */
[----:B------:R-:W-:Y:S01]  /*1dc0*/  IMAD.U32 R96, R44, 0x10000, RZ ;  /* 0x000100002c607824 */ /* 0x000fe200078e00ff */
[----:B------:R-:W-:Y:S01]  /*1dd0*/  @P0 SHF.L.U32 R44, R72, 0x10, RZ ;  /* 0x00000010482c0819 */ /* 0x000fe200000006ff */
[----:B-1----:R-:W-:Y:S01]  /*1de0*/  @P0 FMUL.FTZ R47, R46, R53 ;  /* 0x000000352e2f0220 */ /* 0x002fe20000410000 */
[----:B------:R-:W-:Y:S01]  /*1df0*/  @P0 SHF.L.U32 R46, R13, 0x10, RZ ;  /* 0x000000100d2e0819 */ /* 0x000fe200000006ff */
[----:B------:R-:W-:Y:S02]  /*1e00*/  IMAD.U32 R53, R42, 0x10000, RZ ;  /* 0x000100002a357824 */ /* 0x000fe400078e00ff */
[----:B------:R-:W-:Y:S02]  /*1e10*/  @P0 FFMA.FTZ R94, R51, R44, R94 ;  /* 0x0000002c335e0223 */ /* 0x000fe4000001005e */
[----:B------:R-:W1:Y:S01]  /*1e20*/  @P0 LDC R44, c[0x0][0x40c] ;  /* 0x00010300ff2c0b82 */ /* 0x000e620000000800 */
[----:B------:R-:W-:Y:S01]  /*1e30*/  @P0 FFMA.FTZ R96, R47, R46, R96 ;  /* 0x0000002e2f600223 */ /* 0x000fe20000010060 */
[----:B------:R-:W-:Y:S01]  /*1e40*/  PRMT R46, R41, 0x7632, R46 ;  /* 0x00007632292e7816 */ /* 0x000fe2000000002e */
[----:B--2---:R-:W-:Y:S01]  /*1e50*/  @P0 FMUL.FTZ R55, R50, R55 ;  /* 0x0000003732370220 */ /* 0x004fe20000410000 */
[----:B------:R-:W-:-:S02]  /*1e60*/  @P0 PRMT R50, R37, 0x7632, R50 ;  /* 0x0000763225320816 */ /* 0x000fc40000000032 */
[----:B------:R-:W-:Y:S01]  /*1e70*/  @P0 SHF.L.U32 R47, R71, 0x10, RZ ;  /* 0x00000010472f0819 */ /* 0x000fe200000006ff */
[----:B------:R-:W-:Y:S01]  /*1e80*/  IMAD.U32 R100, R46, 0x10000, RZ ;  /* 0x000100002e647824 */ /* 0x000fe200078e00ff */
[----:B------:R-:W-:Y:S01]  /*1e90*/  @P0 SHF.L.U32 R50, R50, 0x10, RZ ;  /* 0x0000001032320819 */ /* 0x000fe200000006ff */
[----:B------:R-:W2:Y:S02]  /*1ea0*/  @P0 LDC R46, c[0x0][0x40c] ;  /* 0x00010300ff2e0b82 */ /* 0x000ea40000000800 */
[----:B------:R-:W-:Y:S01]  /*1eb0*/  @P0 FFMA.FTZ R98, R55, R47, R98 ;  /* 0x0000002f37620223 */ /* 0x000fe20000010062 */
[----:B------:R-:W-:Y:S01]  /*1ec0*/  @P0 SHF.L.U32 R55, R38, 0x10, RZ ;  /* 0x0000001026370819 */ /* 0x000fe200000006ff */
[----:B0-----:R-:W-:Y:S01]  /*1ed0*/  @P0 FMUL.FTZ R51, R50, R45 ;  /* 0x0000002d32330220 */ /* 0x001fe20000410000 */
[----:B------:R-:W-:-:S03]  /*1ee0*/  @P0 SHF.L.U32 R50, R70, 0x10, RZ ;  /* 0x0000001046320819 */ /* 0x000fc600000006ff */
[----:B------:R-:W0:Y:S01]  /*1ef0*/  @P0 LDC R47, c[0x0][0x40c] ;  /* 0x00010300ff2f0b82 */ /* 0x000e220000000800 */
[----:B------:R-:W-:Y:S01]  /*1f00*/  @P0 FFMA.FTZ R100, R51, R52, R100 ;  /* 0x0000003433640223 */ /* 0x000fe20000010064 */
[----:B------:R-:W-:Y:S02]  /*1f10*/  PRMT R51, R42, 0x7632, R51 ;  /* 0x000076322a337816 */ /* 0x000fe40000000033 */
[----:B------:R-:W-:Y:S01]  /*1f20*/  @P0 PRMT R52, R38, 0x7632, R52 ;  /* 0x0000763226340816 */ /* 0x000fe20000000034 */
[----:B-1----:R-:W-:-:S03]  /*1f30*/  @P0 FMUL.FTZ R44, R55, R44 ;  /* 0x0000002c372c0220 */ /* 0x002fc60000410000 */
[----:B------:R-:W1:Y:S01]  /*1f40*/  @P0 LDC R45, c[0x0][0x40c] ;  /* 0x00010300ff2d0b82 */ /* 0x000e620000000800 */
[----:B------:R-:W-:Y:S01]  /*1f50*/  IMAD.U32 R55, R51, 0x10000, RZ ;  /* 0x0001000033377824 */ /* 0x000fe200078e00ff */
[----:B------:R-:W-:Y:S01]  /*1f60*/  @P0 SHF.L.U32 R51, R52, 0x10, RZ ;  /* 0x0000001034330819 */ /* 0x000fe200000006ff */
[----:B------:R-:W-:Y:S01]  /*1f70*/  @P0 FFMA.FTZ R53, R44, R50, R53 ;  /* 0x000000322c350223 */ /* 0x000fe20000010035 */
[----:B------:R-:W-:Y:S02]  /*1f80*/  @P0 SHF.L.U32 R44, R15, 0x10, RZ ;  /* 0x000000100f2c0819 */ /* 0x000fe400000006ff */
[----:B------:R-:W-:Y:S01]  /*1f90*/  @P0 PRMT R50, R39, 0x7632, R50 ;  /* 0x0000763227320816 */ /* 0x000fe20000000032 */
[----:B--2---:R-:W-:Y:S01]  /*1fa0*/  @P0 FMUL.FTZ R46, R51, R46 ;  /* 0x0000002e332e0220 */ /* 0x004fe20000410000 */
[C---:B------:R-:W-:Y:S02]  /*1fb0*/  SHF.L.U32 R52, R43.reuse, 0x10, RZ ;  /* 0x000000102b347819 */ /* 0x040fe400000006ff */
[----:B------:R-:W-:Y:S01]  /*1fc0*/  @P0 SHF.L.U32 R50, R50, 0x10, RZ ;  /* 0x0000001032320819 */ /* 0x000fe200000006ff */
[----:B------:R-:W-:Y:S01]  /*1fd0*/  @P0 FFMA.FTZ R55, R46, R44, R55 ;  /* 0x0000002c2e370223 */ /* 0x000fe20000010037 */
[----:B------:R-:W-:-:S02]  /*1fe0*/  PRMT R44, R43, 0x7632, R44 ;  /* 0x000076322b2c7816 */ /* 0x000fc4000000002c */
[----:B------:R-:W-:Y:S01]  /*1ff0*/  @P0 SHF.L.U32 R46, R16, 0x10, RZ ;  /* 0x00000010102e0819 */ /* 0x000fe200000006ff */
[----:B0-----:R-:W-:Y:S01]  /*2000*/  @P0 FMUL.FTZ R47, R54, R47 ;  /* 0x0000002f362f0220 */ /* 0x001fe20000410000 */
[----:B------:R-:W-:Y:S01]  /*2010*/  F2FP.BF16.F32.PACK_AB R51, RZ, R53 ;  /* 0x00000035ff33723e */ /* 0x000fe200000010ff */
[----:B------:R-:W-:Y:S01]  /*2020*/  IMAD.U32 R54, R44, 0x10000, RZ ;  /* 0x000100002c367824 */ /* 0x000fe200078e00ff */
[----:B------:R-:W-:Y:S02]  /*2030*/  @P0 SHF.L.U32 R44, R69, 0x10, RZ ;  /* 0x00000010452c0819 */ /* 0x000fe400000006ff */
[----:B------:R-:W-:Y:S01]  /*2040*/  F2FP.BF16.F32.PACK_AB R104, RZ, R55 ;  /* 0x00000037ff68723e */ /* 0x000fe200000010ff */
[----:B-1----:R-:W-:Y:S02]  /*2050*/  @P0 FMUL.FTZ R45, R50, R45 ;  /* 0x0000002d322d0220 */ /* 0x002fe40000410000 */
        /* <DEDUP_REMOVED lines=13> */
.L_x_155:
[----:B------:R-:W0:Y:S01]  /*2130*/  @UP1 LDCU UR4, c[0x0][0x40c] ;  /* 0x00008180ff0417ac */ /* 0x000e220008000800 */
[----:B--2--5:R-:W-:Y:S02]  /*2140*/  @P1 IMAD.U32 R44, R36, 0x10000, RZ ;  /* 0x00010000242c1824 */ /* 0x024fe400078e00ff */
[----:B------:R-:W-:Y:S02]  /*2150*/  HFMA2 R94, -RZ, RZ, 0, 0 ;  /* 0x00000000ff5e7431 */ /* 0x000fe400000001ff */
[----:B------:R-:W-:Y:S01]  /*2160*/  @P1 IMAD.U32 R45, R72, 0x10000, RZ ;  /* 0x00010000482d1824 */ /* 0x000fe200078e00ff */
[----:B------:R-:W1:Y:S01]  /*2170*/  @UP1 LDCU UR18, c[0x0][0x40c] ;  /* 0x00008180ff1217ac */ /* 0x000e620008000800 */
[----:B------:R-:W-:Y:S01]  /*2180*/  @P1 SHF.L.U32 R46, R37, 0x10, RZ ;  /* 0x00000010252e1819 */ /* 0x000fe200000006ff */
[----:B------:R-:W-:Y:S01]  /*2190*/  IMAD.MOV.U32 R96, RZ, RZ, RZ ;  /* 0x000000ffff607224 */ /* 0x000fe200078e00ff */
[----:B------:R-:W-:Y:S01]  /*21a0*/  @P1 SHF.L.U32 R47, R71, 0x10, RZ ;  /* 0x00000010472f1819 */ /* 0x000fe200000006ff */
[----:B------:R-:W2:Y:S01]  /*21b0*/  @UP1 LDCU UR5, c[0x0][0x40c] ;  /* 0x00008180ff0517ac */ /* 0x000ea20008000800 */
[----:B------:R-:W-:-:S02]  /*21c0*/  MOV R98, RZ ;  /* 0x000000ff00627202 */ /* 0x000fc40000000f00 */
[----:B------:R-:W-:Y:S02]  /*21d0*/  CS2R R52, SRZ ;  /* 0x0000000000347805 */ /* 0x000fe4000001ff00 */
[----:B------:R-:W-:Y:S01]  /*21e0*/  @P1 SHF.L.U32 R50, R39, 0x10, RZ ;  /* 0x0000001027321819 */ /* 0x000fe200000006ff */
[----:B------:R-:W3:Y:S01]  /*21f0*/  @UP1 LDCU UR19, c[0x0][0x40c] ;  /* 0x00008180ff1317ac */ /* 0x000ee20008000800 */
[----:B------:R-:W-:Y:S02]  /*2200*/  @P1 IMAD.U32 R51, R69, 0x10000, RZ ;  /* 0x0001000045331824 */ /* 0x000fe400078e00ff */
[----:B------:R-:W-:Y:S01]  /*2210*/  HFMA2 R100, -RZ, RZ, 0, 0 ;  /* 0x00000000ff647431 */ /* 0x000fe200000001ff */
[----:B------:R-:W-:Y:S01]  /*2220*/  CS2R R54, SRZ ;  /* 0x0000000000367805 */ /* 0x000fe2000001ff00 */
        /* <DEDUP_REMOVED lines=24> */
[----:B------:R-:W-:Y:S01]  /*23b0*/  @P1 IMAD.U32 R51, R16, 0x10000, RZ ;  /* 0x0001000010331824 */ /* 0x000fe200078e00ff */
        /* <DEDUP_REMOVED lines=21> */
.L_x_156:
[----:B------:R-:W-:Y:S01]  /*2510*/  FADD.FTZ R50, RZ, R109 ;  /* 0x0000006dff327221 */ /* 0x000fe20000010000 */
[----:B------:R-:W-:Y:S01]  /*2520*/  IMAD.WIDE.U32 R48, R102, 0x10, R48 ;  /* 0x0000001066307825 */ /* 0x000fe200078e0030 */
[----:B------:R-:W-:Y:S03]  /*2530*/  BSSY.RECONVERGENT B0, `(.L_x_157) ;  /* 0x0000068000007945 */ /* 0x000fe60003800200 */
        /* <DEDUP_REMOVED lines=84> */
[----:B0-----:R-:W-:Y:S01]  /*2a80*/  FADD.FTZ R104, R51, R104 ;  /* 0x0000006833687221 */ /* 0x001fe20000010000 */
[----:B------:R-:W-:-:S04]  /*2a90*/  LOP3.LUT P0, R51, R93, 0x1f, RZ, 0xc0, !PT ;  /* 0x0000001f5d337812 */ /* 0x000fc8000780c0ff */
[----:B------:R-:W0:Y:S01]  /*2aa0*/  SHFL.BFLY PT, R106, R104, 0x2, 0x1f ;  /* 0x0c401f00686a7f89 */ /* 0x000e2200000e0000 */
[----:B------:R-:W-:Y:S01]  /*2ab0*/  ISETP.GT.U32.AND P1, PT, R51, 0x7, PT ;  /* 0x000000073300780c */ /* 0x000fe20003f24070 */
        /* <DEDUP_REMOVED lines=15> */
.L_x_158:
[----:B------:R-:W-:Y:S05]  /*2bb0*/  BSYNC.RECONVERGENT B0 ;  /* 0x0000000000007941 */ /* 0x000fea0003800200 */
.L_x_157:
[----:B------:R-:W-:Y:S01]  /*2bc0*/  BAR.SYNC.DEFER_BLOCKING 0x0 ;  /* 0x0000000000007b1d */ /* 0x000fe20000010000 */
[----:B0-----:R-:W-:Y:S02]  /*2bd0*/  MOV R50, RZ ;  /* 0x000000ff00327202 */ /* 0x001fe40000000f00 */
[----:B------:R-:W-:-:S03]  /*2be0*/  CS2R R44, SRZ ;  /* 0x00000000002c7805 */ /* 0x000fc6000001ff00 */
        /* <DEDUP_REMOVED lines=10> */
.L_x_160:
[----:B------:R-:W-:Y:S05]  /*2c90*/  BSYNC.RECONVERGENT B0 ;  /* 0x0000000000007941 */ /* 0x000fea0003800200 */
.L_x_159:
[----:B------:R-:W1:Y:S01]  /*2ca0*/  SHFL.DOWN PT, R51, R50, 0x4, 0x1f ;  /* 0x08801f0032337f89 */ /* 0x000e6200000e0000 */
[----:B------:R-:W-:Y:S01]  /*2cb0*/  I2FP.F32.U32 R106, R50 ;  /* 0x00000032006a7245 */ /* 0x000fe20000201000 */
[----:B------:R-:W-:Y:S01]  /*2cc0*/  UISETP.GE.AND UP1, UPT, UR6, 0x1, UPT ;  /* 0x000000010600788c */ /* 0x000fe2000bf26270 */
[----:B------:R-:W-:Y:S01]  /*2cd0*/  ISETP.NE.AND P1, PT, R93, RZ, PT ;  /* 0x000000ff5d00720c */ /* 0x000fe20003f25270 */
[----:B0-----:R-:W0:Y:S01]  /*2ce0*/  SHFL.DOWN PT, R102, R44, 0x4, 0x1f ;  /* 0x08801f002c667f89 */ /* 0x001e2200000e0000 */
[----:B------:R-:W-:-:S03]  /*2cf0*/  ISETP.NE.AND P0, PT, RZ, UR21, PT ;  /* 0x00000015ff007c0c */ /* 0x000fc6000bf05270 */
[----:B------:R-:W2:Y:S01]  /*2d00*/  SHFL.DOWN PT, R104, R45, 0x4, 0x1f ;  /* 0x08801f002d687f89 */ /* 0x000ea200000e0000 */
[----:B-1----:R-:W-:Y:S01]  /*2d10*/  IMAD.IADD R49, R51, 0x1, R50 ;  /* 0x0000000133317824 */ /* 0x002fe200078e0232 */
[----:B------:R-:W-:-:S04]  /*2d20*/  I2FP.F32.S32 R108, R51 ;  /* 0x00000033006c7245 */ /* 0x000fc80000201400 */
[----:B------:R-:W-:Y:S01]  /*2d30*/  I2FP.F32.S32 R46, R49 ;  /* 0x00000031002e7245 */ /* 0x000fe20000201400 */
[C---:B0-----:R-:W-:Y:S01]  /*2d40*/  FMUL.FTZ R51, R102.reuse, R108 ;  /* 0x0000006c66337220 */ /* 0x041fe20000410000 */
[----:B------:R-:W0:Y:S01]  /*2d50*/  SHFL.DOWN PT, R48, R49, 0x2, 0x1f ;  /* 0x08401f0031307f89 */ /* 0x000e2200000e0000 */
[----:B------:R-:W-:Y:S01]  /*2d60*/  FADD.FTZ R102, -R102, R44 ;  /* 0x0000002c66667221 */ /* 0x000fe20000010100 */
[----:B------:R-:W1:Y:S01]  /*2d70*/  MUFU.RCP R47, R46 ;  /* 0x0000002e002f7308 */ /* 0x000e620000001000 */
[----:B------:R-:W-:Y:S01]  /*2d80*/  FFMA.FTZ R110, R106, R44, R51 ;  /* 0x0000002c6a6e7223 */ /* 0x000fe20000010033 */
[----:B--2---:R-:W-:Y:S01]  /*2d90*/  FADD.FTZ R104, R104, R45 ;  /* 0x0000002d68687221 */ /* 0x004fe20000010000 */
[----:B------:R-:W-:-:S04]  /*2da0*/  FMUL.FTZ R102, R102, R102 ;  /* 0x0000006666667220 */ /* 0x000fc80000410000 */
[----:B------:R-:W-:-:S04]  /*2db0*/  FMUL.FTZ R102, R102, R106 ;  /* 0x0000006a66667220 */ /* 0x000fc80000410000 */
[----:B------:R-:W-:Y:S01]  /*2dc0*/  FMUL.FTZ R102, R102, R108 ;  /* 0x0000006c66667220 */ /* 0x000fe20000410000 */
[----:B-1----:R-:W-:-:S03]  /*2dd0*/  FMUL.FTZ R51, R47, R110 ;  /* 0x0000006e2f337220 */ /* 0x002fc60000410000 */
[----:B------:R-:W-:Y:S02]  /*2de0*/  FFMA.FTZ R102, R47, R102, R104 ;  /* 0x000000662f667223 */ /* 0x000fe40000010068 */
[----:B------:R-:W1:Y:S01]  /*2df0*/  SHFL.DOWN PT, R44, R51, 0x2, 0x1f ;  /* 0x08401f00332c7f89 */ /* 0x000e6200000e0000 */
[-C--:B0-----:R-:W-:Y:S02]  /*2e00*/  IADD3 R50, PT, PT, R49, R48.reuse, RZ ;  /* 0x0000003031327210 */ /* 0x081fe40007ffe0ff */
[----:B------:R-:W-:Y:S01]  /*2e10*/  I2FP.F32.S32 R104, R48 ;  /* 0x0000003000687245 */ /* 0x000fe20000201400 */
[----:B------:R-:W0:Y:S01]  /*2e20*/  SHFL.DOWN PT, R49, R102, 0x2, 0x1f ;  /* 0x08401f0066317f89 */ /* 0x000e2200000e0000 */
[----:B------:R-:W-:-:S04]  /*2e30*/  I2FP.F32.S32 R45, R50 ;  /* 0x00000032002d7245 */ /* 0x000fc80000201400 */
[----:B------:R-:W2:Y:S01]  /*2e40*/  MUFU.RCP R48, R45 ;  /* 0x0000002d00307308 */ /* 0x000ea20000001000 */
[----:B-1----:R-:W-:Y:S01]  /*2e50*/  FMUL.FTZ R47, R44, R104 ;  /* 0x000000682c2f7220 */ /* 0x002fe20000410000 */
[----:B------:R-:W-:-:S03]  /*2e60*/  FADD.FTZ R44, R51, -R44 ;  /* 0x8000002c332c7221 */ /* 0x000fc60000010000 */
[----:B------:R-:W-:Y:S01]  /*2e70*/  FFMA.FTZ R106, R46, R51, R47 ;  /* 0x000000332e6a7223 */ /* 0x000fe2000001002f */
[----:B------:R-:W-:Y:S01]  /*2e80*/  FMUL.FTZ R51, R44, R44 ;  /* 0x0000002c2c337220 */ /* 0x000fe20000410000 */
[----:B------:R-:W1:Y:S01]  /*2e90*/  SHFL.DOWN PT, R47, R50, 0x1, 0x1f ;  /* 0x08201f00322f7f89 */ /* 0x000e6200000e0000 */
[----:B0-----:R-:W-:Y:S01]  /*2ea0*/  FADD.FTZ R49, R102, R49 ;  /* 0x0000003166317221 */ /* 0x001fe20000010000 */
[----:B--2---:R-:W-:Y:S01]  /*2eb0*/  FMUL.FTZ R44, R48, R106 ;  /* 0x0000006a302c7220 */ /* 0x004fe20000410000 */
[----:B------:R-:W-:-:S04]  /*2ec0*/  FMUL.FTZ R51, R46, R51 ;  /* 0x000000332e337220 */ /* 0x000fc80000410000 */
[----:B------:R-:W0:Y:S01]  /*2ed0*/  SHFL.DOWN PT, R46, R44, 0x1, 0x1f ;  /* 0x08201f002c2e7f89 */ /* 0x000e2200000e0000 */
[----:B------:R-:W-:Y:S02]  /*2ee0*/  FMUL.FTZ R51, R51, R104 ;  /* 0x0000006833337220 */ /* 0x000fe40000410000 */
[----:B------:R-:W2:Y:S02]  /*2ef0*/  LDC R104, c[0x0][0x448] ;  /* 0x00011200ff687b82 */ /* 0x000ea40000000800 */
[----:B------:R-:W-:-:S05]  /*2f00*/  FFMA.FTZ R49, R48, R51, R49 ;  /* 0x0000003330317223 */ /* 0x000fca0000010031 */
[----:B------:R-:W3:Y:S01]  /*2f10*/  SHFL.DOWN PT, R48, R49, 0x1, 0x1f ;  /* 0x08201f0031307f89 */ /* 0x000ee200000e0000 */
[----:B-1----:R-:W-:-:S04]  /*2f20*/  IADD3 R51, PT, PT, R50, R47, RZ ;  /* 0x0000002f32337210 */ /* 0x002fc80007ffe0ff */
[----:B------:R-:W-:Y:S02]  /*2f30*/  I2FP.F32.S32 R102, R51 ;  /* 0x0000003300667245 */ /* 0x000fe40000201400 */
[----:B------:R-:W-:Y:S01]  /*2f40*/  I2FP.F32.S32 R51, R47 ;  /* 0x0000002f00337245 */ /* 0x000fe20000201400 */
[----:B0-----:R-:W-:-:S03]  /*2f50*/  FADD.FTZ R47, R44, -R46 ;  /* 0x8000002e2c2f7221 */ /* 0x001fc60000010000 */
[----:B------:R-:W0:Y:S01]  /*2f60*/  MUFU.RCP R102, R102 ;  /* 0x0000006600667308 */ /* 0x000e220000001000 */
[----:B------:R-:W-:Y:S01]  /*2f70*/  FMUL.FTZ R50, R46, R51 ;  /* 0x000000332e327220 */ /* 0x000fe20000410000 */
[----:B------:R-:W-:-:S03]  /*2f80*/  FMUL.FTZ R46, R47, R47 ;  /* 0x0000002f2f2e7220 */ /* 0x000fc60000410000 */
[C---:B------:R-:W-:Y:S01]  /*2f90*/  FFMA.FTZ R47, R45.reuse, R44, R50 ;  /* 0x0000002c2d2f7223 */ /* 0x040fe20000010032 */
[----:B------:R-:W-:Y:S01]  /*2fa0*/  FMUL.FTZ R46, R45, R46 ;  /* 0x0000002e2d2e7220 */ /* 0x000fe20000410000 */
[----:B---3--:R-:W-:-:S03]  /*2fb0*/  FADD.FTZ R45, R49, R48 ;  /* 0x00000030312d7221 */ /* 0x008fc60000010000 */
[----:B------:R-:W-:Y:S01]  /*2fc0*/  FMUL.FTZ R46, R46, R51 ;  /* 0x000000332e2e7220 */ /* 0x000fe20000410000 */
[----:B0-----:R-:W-:-:S03]  /*2fd0*/  FMUL.FTZ R50, R102, R47 ;  /* 0x0000002f66327220 */ /* 0x001fc60000410000 */
[----:B------:R-:W-:Y:S02]  /*2fe0*/  FFMA.FTZ R102, R102, R46, R45 ;  /* 0x0000002e66667223 */ /* 0x000fe4000001002d */
[----:B------:R-:W0:Y:S01]  /*2ff0*/  @!P1 LDC.64 R44, c[0x0][0x3c0] ;  /* 0x0000f000ff2c9b82 */ /* 0x000e220000000a00 */
[----:B------:R1:W3:Y:S04]  /*3000*/  SHFL.IDX PT, R51, R50, RZ, 0x1f ;  /* 0x00001fff32337589 */ /* 0x0002e800000e0000 */
[----:B------:R-:W2:Y:S03]  /*3010*/  SHFL.IDX PT, R102, R102, RZ, 0x1f ;  /* 0x00001fff66667589 */ /* 0x000ea600000e0000 */
[----:B------:R-:W4:Y:S01]  /*3020*/  @!P1 LDC.64 R46, c[0x0][0x3c8] ;  /* 0x0000f200ff2e9b82 */ /* 0x000f220000000a00 */
[----:B-1----:R-:W-:-:S02]  /*3030*/  IMAD.U32 R50, RZ, RZ, UR7 ;  /* 0x00000007ff327e24 */ /* 0x002fc4000f8e00ff */
[----:B---3--:R-:W-:-:S05]  /*3040*/  FMUL.FTZ R48, R51, R51 ;  /* 0x0000003333307220 */ /* 0x008fca0000410000 */
[----:B------:R-:W-:Y:S01]  /*3050*/  FSEL R49, R48, RZ, P0 ;  /* 0x000000ff30317208 */ /* 0x000fe20000000000 */
[----:B--2---:R-:W-:Y:S01]  /*3060*/  FFMA.FTZ R48, R102, UR24, R104 ;  /* 0x0000001866307c23 */ /* 0x004fe20008010068 */
[----:B----4-:R-:W-:-:S04]  /*3070*/  @!P1 IMAD.WIDE R46, R50, 0x4, R46 ;  /* 0x00000004322e9825 */ /* 0x010fc800078e022e */
[----:B------:R-:W-:Y:S01]  /*3080*/  FADD.FTZ R49, R48, R49 ;  /* 0x0000003130317221 */ /* 0x000fe20000010000 */
[----:B------:R-:W-:-:S05]  /*3090*/  MOV R48, UR7 ;  /* 0x0000000700307c02 */ /* 0x000fca0008000f00 */
[----:B------:R-:W1:Y:S01]  /*30a0*/  MUFU.RSQ R49, R49 ;  /* 0x0000003100317308 */ /* 0x000e620000001400 */
[----:B0-----:R-:W-:-:S05]  /*30b0*/  @!P1 IMAD.WIDE R44, R48, 0x4, R44 ;  /* 0x00000004302c9825 */ /* 0x001fca00078e022c */
[----:B------:R0:W-:Y:S04]  /*30c0*/  @!P1 STG.E desc[UR12][R44.64], R51 ;  /* 0x000000332c009986 */ /* 0x0001e8000c10190c */
[----:B-1----:R0:W-:Y:S01]  /*30d0*/  @!P1 STG.E desc[UR12][R46.64], R49 ;  /* 0x000000312e009986 */ /* 0x0021e2000c10190c */
[----:B------:R-:W-:Y:S05]  /*30e0*/  BRA.U !UP1, `(.L_x_161) ;  /* 0x0000000909507547 */ /* 0x000fea000b800000 */
[----:B------:R-:W-:Y:S01]  /*30f0*/  FSEL R50, R51, RZ, !P0 ;  /* 0x000000ff33327208 */ /* 0x000fe20004000000 */
[----:B------:R-:W-:Y:S01]  /*3100*/  IMAD.U32 R104, R10, 0x10000, RZ ;  /* 0x000100000a687824 */ /* 0x000fe200078e00ff */
[----:B0-----:R-:W-:Y:S01]  /*3110*/  SHF.L.U32 R51, R92, 0x10, RZ ;  /* 0x000000105c337819 */ /* 0x001fe200000006ff */
[----:B------:R-:W-:Y:S01]  /*3120*/  IMAD.U32 R110, R5, 0x10000, RZ ;  /* 0x00010000056e7824 */ /* 0x000fe200078e00ff */
[----:B------:R-:W-:Y:S01]  /*3130*/  SHF.L.U32 R45, R32, 0x10, RZ ;  /* 0x00000010202d7819 */ /* 0x000fe200000006ff */
[C---:B------:R-:W-:Y:S01]  /*3140*/  FADD.FTZ R44, -R50.reuse, R109 ;  /* 0x0000006d322c7221 */ /* 0x040fe20000010100 */
[C---:B------:R-:W-:Y:S01]  /*3150*/  FADD.FTZ R46, -R50.reuse, R107 ;  /* 0x0000006b322e7221 */ /* 0x040fe20000010100 */
[----:B------:R-:W-:Y:S01]  /*3160*/  SHF.L.U32 R47, R65, 0x10, RZ ;  /* 0x00000010412f7819 */ /* 0x000fe200000006ff */
[----:B------:R-:W-:Y:S02]  /*3170*/  IMAD.U32 R107, R9, 0x10000, RZ ;  /* 0x00010000096b7824 */ /* 0x000fe400078e00ff */
[C---:B------:R-:W-:Y:S01]  /*3180*/  FMUL.FTZ R44, R49.reuse, R44 ;  /* 0x0000002c312c7220 */ /* 0x040fe20000410000 */
[----:B------:R-:W-:Y:S01]  /*3190*/  FMUL.FTZ R46, R49, R46 ;  /* 0x0000002e312e7220 */ /* 0x000fe20000410000 */
[----:B------:R-:W-:Y:S01]  /*31a0*/  FADD.FTZ R48, -R50, R103 ;  /* 0x0000006732307221 */ /* 0x000fe20000010100 */
[----:B------:R-:W-:Y:S01]  /*31b0*/  SHF.L.U32 R102, R66, 0x10, RZ ;  /* 0x0000001042667819 */ /* 0x000fe200000006ff */
[----:B------:R-:W-:Y:S01]  /*31c0*/  FFMA.FTZ R51, R44, R51, R45 ;  /* 0x000000332c337223 */ /* 0x000fe2000001002d */
[----:B------:R-:W-:Y:S01]  /*31d0*/  FFMA.FTZ R44, R46, R47, R107 ;  /* 0x0000002f2e2c7223 */ /* 0x000fe2000001006b */
[C---:B------:R-:W-:Y:S01]  /*31e0*/  FADD.FTZ R46, -R50.reuse, R105 ;  /* 0x00000069322e7221 */ /* 0x040fe20000010100 */
[----:B------:R-:W-:Y:S01]  /*31f0*/  SHF.L.U32 R45, R91, 0x10, RZ ;  /* 0x000000105b2d7819 */ /* 0x000fe200000006ff */
[----:B------:R-:W-:Y:S01]  /*3200*/  FADD.FTZ R106, -R50, R101 ;  /* 0x00000065326a7221 */ /* 0x000fe20000010100 */
[----:B------:R-:W-:Y:S01]  /*3210*/  SHF.L.U32 R47, R33, 0x10, RZ ;  /* 0x00000010212f7819 */ /* 0x000fe200000006ff */
[C---:B------:R-:W-:Y:S01]  /*3220*/  FMUL.FTZ R46, R49.reuse, R46 ;  /* 0x0000002e312e7220 */ /* 0x040fe20000410000 */
[C---:B------:R-:W-:Y:S01]  /*3230*/  FMUL.FTZ R101, R49.reuse, R48 ;  /* 0x0000003031657220 */ /* 0x040fe20000410000 */
[----:B------:R-:W-:Y:S01]  /*3240*/  SHF.L.U32 R107, R90, 0x10, RZ ;  /* 0x000000105a6b7819 */ /* 0x000fe200000006ff */
[----:B------:R-:W-:Y:S01]  /*3250*/  FMUL.FTZ R106, R49, R106 ;  /* 0x0000006a316a7220 */ /* 0x000fe20000410000 */
[----:B------:R-:W-:Y:S01]  /*3260*/  SHF.L.U32 R103, R34, 0x10, RZ ;  /* 0x0000001022677819 */ /* 0x000fe200000006ff */
[----:B------:R-:W-:Y:S01]  /*3270*/  FFMA.FTZ R48, R46, R45, R47 ;  /* 0x0000002d2e307223 */ /* 0x000fe2000001002f */
[----:B------:R-:W-:Y:S01]  /*3280*/  FFMA.FTZ R45, R101, R102, R104 ;  /* 0x00000066652d7223 */ /* 0x000fe20000010068 */
[C---:B------:R-:W-:Y:S01]  /*3290*/  FADD.FTZ R102, -R50.reuse, R97 ;  /* 0x0000006132667221 */ /* 0x040fe20000010100 */
[----:B------:R-:W-:Y:S01]  /*32a0*/  FADD.FTZ R104, -R50, R99 ;  /* 0x0000006332687221 */ /* 0x000fe20000010100 */
[----:B------:R-:W-:Y:S01]  /*32b0*/  FFMA.FTZ R46, R106, R107, R103 ;  /* 0x0000006b6a2e7223 */ /* 0x000fe20000010067 */
[----:B------:R-:W-:Y:S01]  /*32c0*/  SHF.L.U32 R105, R67, 0x10, RZ ;  /* 0x0000001043697819 */ /* 0x000fe200000006ff */
[----:B------:R-:W-:Y:S01]  /*32d0*/  IMAD.U32 R47, R11, 0x10000, RZ ;  /* 0x000100000b2f7824 */ /* 0x000fe200078e00ff */
[----:B------:R-:W-:Y:S01]  /*32e0*/  SHF.L.U32 R101, R89, 0x10, RZ ;  /* 0x0000001059657819 */ /* 0x000fe200000006ff */
[----:B------:R-:W-:Y:S01]  /*32f0*/  FADD.FTZ R106, -R50, R95 ;  /* 0x0000005f326a7221 */ /* 0x000fe20000010100 */
[----:B------:R-:W-:Y:S01]  /*3300*/  SHF.L.U32 R103, R35, 0x10, RZ ;  /* 0x0000001023677819 */ /* 0x000fe200000006ff */
[C---:B------:R-:W-:Y:S01]  /*3310*/  FMUL.FTZ R102, R49.reuse, R102 ;  /* 0x0000006631667220 */ /* 0x040fe20000410000 */
[----:B------:R-:W-:Y:S01]  /*3320*/  FMUL.FTZ R104, R49, R104 ;  /* 0x0000006831687220 */ /* 0x000fe20000410000 */
[----:B------:R-:W-:Y:S01]  /*3330*/  SHF.L.U32 R107, R68, 0x10, RZ ;  /* 0x00000010446b7819 */ /* 0x000fe200000006ff */
[----:B------:R-:W-:-:S02]  /*3340*/  IMAD.U32 R95, R12, 0x10000, RZ ;  /* 0x000100000c5f7824 */ /* 0x000fc400078e00ff */
[C---:B------:R-:W-:Y:S01]  /*3350*/  FMUL.FTZ R106, R49.reuse, R106 ;  /* 0x0000006a316a7220 */ /* 0x040fe20000410000 */
[----:B------:R-:W-:Y:S01]  /*3360*/  FFMA.FTZ R105, R102, R105, R47 ;  /* 0x0000006966697223 */ /* 0x000fe2000001002f */
[----:B------:R-:W-:Y:S01]  /*3370*/  FFMA.FTZ R47, R104, R101, R103 ;  /* 0x00000065682f7223 */ /* 0x000fe20000010067 */
[C---:B------:R-:W-:Y:S01]  /*3380*/  FADD.FTZ R102, -R50.reuse, R111 ;  /* 0x0000006f32667221 */ /* 0x040fe20000010100 */
[----:B------:R-:W-:Y:S01]  /*3390*/  FADD.FTZ R104, -R50, R113 ;  /* 0x0000007132687221 */ /* 0x000fe20000010100 */
[----:B------:R-:W-:Y:S01]  /*33a0*/  FFMA.FTZ R106, R106, R107, R95 ;  /* 0x0000006b6a6a7223 */ /* 0x000fe2000001005f */
[----:B------:R-:W-:Y:S01]  /*33b0*/  SHF.L.U32 R95, R84, 0x10, RZ ;  /* 0x00000010545f7819 */ /* 0x000fe200000006ff */
[C---:B------:R-:W-:Y:S01]  /*33c0*/  FMUL.FTZ R102, R49.reuse, R102 ;  /* 0x0000006631667220 */ /* 0x040fe20000410000 */
[----:B------:R-:W-:Y:S01]  /*33d0*/  SHF.L.U32 R97, R28, 0x10, RZ ;  /* 0x000000101c617819 */ /* 0x000fe200000006ff */
[----:B------:R-:W-:Y:S01]  /*33e0*/  FMUL.FTZ R101, R49, R104 ;  /* 0x0000006831657220 */ /* 0x000fe20000410000 */
[----:B------:R-:W-:Y:S01]  /*33f0*/  SHF.L.U32 R108, R57, 0x10, RZ ;  /* 0x00000010396c7819 */ /* 0x000fe200000006ff */
[C---:B------:R-:W-:Y:S01]  /*3400*/  FADD.FTZ R112, -R50.reuse, R115 ;  /* 0x0000007332707221 */ /* 0x040fe20000010100 */
[----:B------:R-:W-:Y:S01]  /*3410*/  FADD.FTZ R104, -R50, R117 ;  /* 0x0000007532687221 */ /* 0x000fe20000010100 */
[----:B------:R-:W-:Y:S01]  /*3420*/  FFMA.FTZ R102, R102, R95, R97 ;  /* 0x0000005f66667223 */ /* 0x000fe20000010061 */
[----:B------:R-:W-:Y:S01]  /*3430*/  SHF.L.U32 R95, R58, 0x10, RZ ;  /* 0x000000103a5f7819 */ /* 0x000fe200000006ff */
[----:B------:R-:W-:Y:S01]  /*3440*/  FFMA.FTZ R101, R101, R108, R110 ;  /* 0x0000006c65657223 */ /* 0x000fe2000001006e */
[----:B------:R-:W-:Y:S01]  /*3450*/  FMUL.FTZ R103, R49, R112 ;  /* 0x0000007031677220 */ /* 0x000fe20000410000 */
[----:B------:R-:W-:Y:S01]  /*3460*/  FADD.FTZ R108, -R50, R119 ;  /* 0x00000077326c7221 */ /* 0x000fe20000010100 */
[----:B------:R-:W-:-:S02]  /*3470*/  IMAD.U32 R97, R6, 0x10000, RZ ;  /* 0x0001000006617824 */ /* 0x000fc400078e00ff */
[----:B------:R-:W-:Y:S01]  /*3480*/  FADD.FTZ R112, -R50, R123 ;  /* 0x0000007b32707221 */ /* 0x000fe20000010100 */
[C---:B------:R-:W-:Y:S01]  /*3490*/  FMUL.FTZ R104, R49.reuse, R104 ;  /* 0x0000006831687220 */ /* 0x040fe20000410000 */
[----:B------:R-:W-:Y:S01]  /*34a0*/  SHF.L.U32 R99, R82, 0x10, RZ ;  /* 0x0000001052637819 */ /* 0x000fe200000006ff */
[----:B------:R-:W-:Y:S01]  /*34b0*/  FMUL.FTZ R110, R49, R108 ;  /* 0x0000006c316e7220 */ /* 0x000fe20000410000 */
[----:B------:R-:W-:Y:S01]  /*34c0*/  SHF.L.U32 R107, R30, 0x10, RZ ;  /* 0x000000101e6b7819 */ /* 0x000fe200000006ff */
[----:B------:R-:W-:Y:S01]  /*34d0*/  IMAD.U32 R111, R7, 0x10000, RZ ;  /* 0x00010000076f7824 */ /* 0x000fe200078e00ff */
[----:B------:R-:W-:Y:S01]  /*34e0*/  SHF.L.U32 R109, R59, 0x10, RZ ;  /* 0x000000103b6d7819 */ /* 0x000fe200000006ff */
[----:B------:R-:W-:Y:S01]  /*34f0*/  FMUL.FTZ R112, R49, R112 ;  /* 0x0000007031707220 */ /* 0x000fe20000410000 */
[----:B------:R-:W-:Y:S01]  /*3500*/  FFMA.FTZ R108, R104, R95, R97 ;  /* 0x0000005f686c7223 */ /* 0x000fe20000010061 */
[C---:B------:R-:W-:Y:S01]  /*3510*/  FADD.FTZ R104, -R50.reuse, R121 ;  /* 0x0000007932687221 */ /* 0x040fe20000010100 */
[----:B------:R-:W-:Y:S01]  /*3520*/  FADD.FTZ R94, -R50, R94 ;  /* 0x0000005e325e7221 */ /* 0x000fe20000010100 */
[----:B------:R-:W-:Y:S01]  /*3530*/  FFMA.FTZ R110, R110, R99, R107 ;  /* 0x000000636e6e7223 */ /* 0x000fe2000001006b */
[----:B------:R-:W-:Y:S01]  /*3540*/  FFMA.FTZ R107, R112, R109, R111 ;  /* 0x0000006d706b7223 */ /* 0x000fe2000001006f */
[----:B------:R-:W-:Y:S01]  /*3550*/  SHF.L.U32 R113, R81, 0x10, RZ ;  /* 0x0000001051717819 */ /* 0x000fe200000006ff */
[----:B------:R-:W-:Y:S01]  /*3560*/  FMUL.FTZ R104, R49, R104 ;  /* 0x0000006831687220 */ /* 0x000fe20000410000 */
[----:B------:R-:W-:Y:S01]  /*3570*/  SHF.L.U32 R95, R31, 0x10, RZ ;  /* 0x000000101f5f7819 */ /* 0x000fe200000006ff */
[----:B------:R-:W-:Y:S01]  /*3580*/  FMUL.FTZ R94, R49, R94 ;  /* 0x0000005e315e7220 */ /* 0x000fe20000410000 */
[----:B------:R-:W-:Y:S01]  /*3590*/  SHF.L.U32 R109, R76, 0x10, RZ ;  /* 0x000000104c6d7819 */ /* 0x000fe200000006ff */
[----:B------:R-:W-:Y:S01]  /*35a0*/  FADD.FTZ R112, -R50, R125 ;  /* 0x0000007d32707221 */ /* 0x000fe20000010100 */
[----:B------:R-:W-:Y:S01]  /*35b0*/  SHF.L.U32 R111, R24, 0x10, RZ ;  /* 0x00000010186f7819 */ /* 0x000fe200000006ff */
[----:B------:R-:W-:Y:S01]  /*35c0*/  FADD.FTZ R96, -R50, R96 ;  /* 0x0000006032607221 */ /* 0x000fe20000010100 */
[----:B------:R-:W-:Y:S01]  /*35d0*/  FFMA.FTZ R113, R104, R113, R95 ;  /* 0x0000007168717223 */ /* 0x000fe2000001005f */
[----:B------:R-:W-:Y:S01]  /*35e0*/  SHF.L.U32 R97, R60, 0x10, RZ ;  /* 0x000000103c617819 */ /* 0x000fe200000006ff */
[----:B------:R-:W-:Y:S01]  /*35f0*/  UIADD3 UR4, UPT, UPT, UR6, -0x1, URZ ;  /* 0xffffffff06047890 */ /* 0x000fe2000fffe0ff */
[----:B------:R-:W-:Y:S01]  /*3600*/  FFMA.FTZ R104, R94, R109, R111 ;  /* 0x0000006d5e687223 */ /* 0x000fe2000001006f */
[----:B------:R-:W-:-:S02]  /*3610*/  IMAD.U32 R99, R8, 0x10000, RZ ;  /* 0x0001000008637824 */ /* 0x000fc400078e00ff */
[----:B------:R-:W-:Y:S01]  /*3620*/  FMUL.FTZ R112, R49, R112 ;  /* 0x0000007031707220 */ /* 0x000fe20000410000 */
[----:B------:R-:W-:Y:S01]  /*3630*/  SHF.L.U32 R109, R17, 0x10, RZ ;  /* 0x00000010116d7819 */ /* 0x000fe200000006ff */
[----:B------:R-:W-:Y:S02]  /*3640*/  IMAD.U32 R95, R0, 0x10000, RZ ;  /* 0x00010000005f7824 */ /* 0x000fe400078e00ff */
[----:B------:R-:W-:Y:S01]  /*3650*/  FMUL.FTZ R96, R49, R96 ;  /* 0x0000006031607220 */ /* 0x000fe20000410000 */
[C---:B------:R-:W-:Y:S01]  /*3660*/  FADD.FTZ R98, -R50.reuse, R98 ;  /* 0x0000006232627221 */ /* 0x040fe20000010100 */
[----:B------:R-:W-:Y:S01]  /*3670*/  FADD.FTZ R100, -R50, R100 ;  /* 0x0000006432647221 */ /* 0x000fe20000010100 */
[----:B------:R-:W-:Y:S01]  /*3680*/  UIMAD UR4, UR4, UR20, URZ ;  /* 0x00000014040472a4 */ /* 0x000fe2000f8e02ff */
[----:B------:R-:W-:Y:S01]  /*3690*/  FFMA.FTZ R112, R112, R97, R99 ;  /* 0x0000006170707223 */ /* 0x000fe20000010063 */
[----:B------:R-:W-:Y:S01]  /*36a0*/  SHF.L.U32 R111, R75, 0x10, RZ ;  /* 0x000000104b6f7819 */ /* 0x000fe200000006ff */
[----:B------:R-:W-:Y:S01]  /*36b0*/  FFMA.FTZ R109, R96, R109, R95 ;  /* 0x0000006d606d7223 */ /* 0x000fe2000001005f */
[----:B------:R-:W-:Y:S01]  /*36c0*/  SHF.L.U32 R97, R25, 0x10, RZ ;  /* 0x0000001019617819 */ /* 0x000fe200000006ff */
[----:B------:R-:W-:Y:S01]  /*36d0*/  FMUL.FTZ R98, R49, R98 ;  /* 0x0000006231627220 */ /* 0x000fe20000410000 */
[----:B------:R-:W-:Y:S01]  /*36e0*/  SHF.L.U32 R99, R18, 0x10, RZ ;  /* 0x0000001012637819 */ /* 0x000fe200000006ff */
[----:B------:R-:W-:-:S02]  /*36f0*/  IMAD.U32 R115, R2, 0x10000, RZ ;  /* 0x0001000002737824 */ /* 0x000fc400078e00ff */
[C---:B------:R-:W-:Y:S01]  /*3700*/  FMUL.FTZ R100, R49.reuse, R100 ;  /* 0x0000006431647220 */ /* 0x040fe20000410000 */
[----:B------:R-:W0:Y:S01]  /*3710*/  LDC.64 R94, c[0x0][0x428] ;  /* 0x00010a00ff5e7b82 */ /* 0x000e220000000a00 */
[----:B------:R-:W-:Y:S01]  /*3720*/  USHF.R.S32.HI UR5, URZ, 0x1f, UR4 ;  /* 0x0000001fff057899 */ /* 0x000fe20008011404 */
[----:B------:R-:W-:Y:S01]  /*3730*/  FADD.FTZ R96, -R50, R53 ;  /* 0x0000003532607221 */ /* 0x000fe20000010100 */
[----:B------:R-:W-:Y:S01]  /*3740*/  FFMA.FTZ R111, R98, R111, R97 ;  /* 0x0000006f626f7223 */ /* 0x000fe20000010061 */
[----:B------:R-:W-:Y:S01]  /*3750*/  FFMA.FTZ R100, R100, R99, R115 ;  /* 0x0000006364647223 */ /* 0x000fe20000010073 */
[----:B------:R-:W-:Y:S01]  /*3760*/  SHF.L.U32 R97, R74, 0x10, RZ ;  /* 0x000000104a617819 */ /* 0x000fe200000006ff */
[----:B------:R-:W-:Y:S01]  /*3770*/  ULEA.HI UR5, UR5, UR4, URZ, 0x3 ;  /* 0x0000000405057291 */ /* 0x000fe2000f8f18ff */
[----:B------:R-:W-:Y:S01]  /*3780*/  SHF.L.U32 R99, R26, 0x10, RZ ;  /* 0x000000101a637819 */ /* 0x000fe200000006ff */
[----:B------:R-:W-:Y:S01]  /*3790*/  FMUL.FTZ R96, R49, R96 ;  /* 0x0000006031607220 */ /* 0x000fe20000410000 */
[C---:B------:R-:W-:Y:S01]  /*37a0*/  FADD.FTZ R98, -R50.reuse, R55 ;  /* 0x0000003732627221 */ /* 0x040fe20000010100 */
[C---:B------:R-:W-:Y:S01]  /*37b0*/  FADD.FTZ R52, -R50.reuse, R52 ;  /* 0x0000003432347221 */ /* 0x040fe20000010100 */
[----:B------:R-:W-:Y:S01]  /*37c0*/  FADD.FTZ R50, -R50, R54 ;  /* 0x0000003632327221 */ /* 0x000fe20000010100 */
[----:B------:R-:W-:Y:S01]  /*37d0*/  SHF.L.U32 R114, R83, 0x10, RZ ;  /* 0x0000001053727819 */ /* 0x000fe200000006ff */
[----:B------:R-:W-:Y:S01]  /*37e0*/  FFMA.FTZ R54, R96, R97, R99 ;  /* 0x0000006160367223 */ /* 0x000fe20000010063 */
[----:B------:R-:W-:Y:S01]  /*37f0*/  SHF.L.U32 R116, R29, 0x10, RZ ;  /* 0x000000101d747819 */ /* 0x000fe200000006ff */
[C---:B------:R-:W-:Y:S01]  /*3800*/  FMUL.FTZ R52, R49.reuse, R52 ;  /* 0x0000003431347220 */ /* 0x040fe20000410000 */
[----:B------:R-:W-:Y:S01]  /*3810*/  MOV R96, UR5 ;  /* 0x0000000500607c02 */ /* 0x000fe20008000f00 */
[----:B------:R-:W-:Y:S01]  /*3820*/  FMUL.FTZ R53, R49, R98 ;  /* 0x0000006231357220 */ /* 0x000fe20000410000 */
[----:B------:R-:W-:Y:S01]  /*3830*/  SHF.L.U32 R55, R73, 0x10, RZ ;  /* 0x0000001049377819 */ /* 0x000fe200000006ff */
[----:B------:R-:W-:Y:S01]  /*3840*/  FFMA.FTZ R103, R103, R114, R116 ;  /* 0x0000007267677223 */ /* 0x000fe20000010074 */
[----:B------:R-:W-:Y:S01]  /*3850*/  SHF.L.U32 R115, R27, 0x10, RZ ;  /* 0x000000101b737819 */ /* 0x000fe200000006ff */
[----:B------:R-:W-:Y:S01]  /*3860*/  IMAD.U32 R116, R3, 0x10000, RZ ;  /* 0x0001000003747824 */ /* 0x000fe200078e00ff */
[----:B------:R-:W-:Y:S01]  /*3870*/  LEA.HI.SX32 R99, R96, R93, 0x1d ;  /* 0x0000005d60637211 */ /* 0x000fe200078feaff */
[----:B------:R-:W-:Y:S01]  /*3880*/  IMAD.U32 R117, R20, 0x10000, RZ ;  /* 0x0001000014757824 */ /* 0x000fe200078e00ff */
[----:B------:R-:W-:Y:S01]  /*3890*/  SHF.L.U32 R114, R19, 0x10, RZ ;  /* 0x0000001013727819 */ /* 0x000fe200000006ff */
[----:B------:R-:W-:Y:S01]  /*38a0*/  FMUL.FTZ R50, R49, R50 ;  /* 0x0000003231327220 */ /* 0x000fe20000410000 */
[----:B------:R-:W-:Y:S01]  /*38b0*/  SHF.L.U32 R119, R4, 0x10, RZ ;  /* 0x0000001004777819 */ /* 0x000fe200000006ff */
[----:B------:R-:W-:Y:S01]  /*38c0*/  FFMA.FTZ R55, R52, R55, R115 ;  /* 0x0000003734377223 */ /* 0x000fe20000010073 */
[----:B------:R-:W-:Y:S01]  /*38d0*/  IADD3 R97, PT, PT, R99, 0x100, RZ ;  /* 0x0000010063617810 */ /* 0x000fe20007ffe0ff */
[----:B------:R-:W-:Y:S01]  /*38e0*/  FFMA.FTZ R53, R53, R114, R116 ;  /* 0x0000007235357223 */ /* 0x000fe20000010074 */
[C---:B------:R-:W-:Y:S01]  /*38f0*/  IADD3 R49, PT, PT, R99.reuse, 0x200, RZ ;  /* 0x0000020063317810 */ /* 0x040fe20007ffe0ff */
[----:B------:R-:W-:Y:S01]  /*3900*/  FFMA.FTZ R52, R50, R117, R119 ;  /* 0x0000007532347223 */ /* 0x000fe20000010077 */
[----:B0-----:R-:W-:Y:S01]  /*3910*/  IMAD.WIDE.U32 R98, R99, 0x10, R94 ;  /* 0x0000001063627825 */ /* 0x001fe200078e005e */
[----:B------:R-:W-:-:S02]  /*3920*/  F2FP.BF16.F32.PACK_AB R47, R106, R47 ;  /* 0x0000002f6a2f723e */ /* 0x000fc400000010ff */
[----:B------:R-:W-:Y:S01]  /*3930*/  F2FP.BF16.F32.PACK_AB R46, R105, R46 ;  /* 0x0000002e692e723e */ /* 0x000fe200000010ff */
[--C-:B------:R-:W-:Y:S01]  /*3940*/  IMAD.WIDE.U32 R96, R97, 0x10, R94.reuse ;  /* 0x0000001061607825 */ /* 0x100fe200078e005e */
[----:B------:R-:W-:Y:S02]  /*3950*/  F2FP.BF16.F32.PACK_AB R45, R45, R48 ;  /* 0x000000302d2d723e */ /* 0x000fe400000010ff */
[----:B------:R-:W-:Y:S01]  /*3960*/  F2FP.BF16.F32.PACK_AB R44, R44, R51 ;  /* 0x000000332c2c723e */ /* 0x000fe200000010ff */
[----:B------:R-:W-:Y:S01]  /*3970*/  IMAD.WIDE.U32 R94, R49, 0x10, R94 ;  /* 0x00000010315e7825 */ /* 0x000fe200078e005e */
[----:B------:R-:W-:Y:S02]  /*3980*/  F2FP.BF16.F32.PACK_AB R51, R112, R113 ;  /* 0x000000717033723e */ /* 0x000fe400000010ff */
[----:B------:R-:W-:Y:S01]  /*3990*/  F2FP.BF16.F32.PACK_AB R50, R107, R110 ;  /* 0x0000006e6b32723e */ /* 0x000fe200000010ff */
[----:B------:R1:W-:Y:S01]  /*39a0*/  STG.E.128 desc[UR12][R98.64], R44 ;  /* 0x0000002c62007986 */ /* 0x0003e2000c101d0c */
[----:B------:R-:W-:-:S02]  /*39b0*/  F2FP.BF16.F32.PACK_AB R49, R108, R103 ;  /* 0x000000676c31723e */ /* 0x000fc400000010ff */
[----:B------:R-:W-:Y:S02]  /*39c0*/  F2FP.BF16.F32.PACK_AB R48, R101, R102 ;  /* 0x000000666530723e */ /* 0x000fe400000010ff */
[----:B------:R-:W-:Y:S02]  /*39d0*/  F2FP.BF16.F32.PACK_AB R55, R52, R55 ;  /* 0x000000373437723e */ /* 0x000fe400000010ff */
[----:B------:R-:W-:Y:S01]  /*39e0*/  F2FP.BF16.F32.PACK_AB R54, R53, R54 ;  /* 0x000000363536723e */ /* 0x000fe200000010ff */
[----:B------:R1:W-:Y:S01]  /*39f0*/  STG.E.128 desc[UR12][R96.64], R48 ;  /* 0x0000003060007986 */ /* 0x0003e2000c101d0c */
[----:B------:R-:W-:Y:S02]  /*3a00*/  F2FP.BF16.F32.PACK_AB R53, R100, R111 ;  /* 0x0000006f6435723e */ /* 0x000fe400000010ff */
[----:B------:R-:W-:-:S05]  /*3a10*/  F2FP.BF16.F32.PACK_AB R52, R109, R104 ;  /* 0x000000686d34723e */ /* 0x000fca00000010ff */
[----:B------:R1:W-:Y:S02]  /*3a20*/  STG.E.128 desc[UR12][R94.64], R52 ;  /* 0x000000345e007986 */ /* 0x0003e4000c101d0c */
.L_x_161:
[----:B------:R-:W-:Y:S02]  /*3a30*/  UIADD3 UR7, UPT, UPT, UR7, UR16, URZ ;  /* 0x0000001007077290 */ /* 0x000fe4000fffe0ff */
[----:B------:R-:W-:Y:S02]  /*3a40*/  UPLOP3.LUT UP0, UPT, UPT, UPT, UP0, 0x40, 0x4 ;  /* 0x000000000004789c */ /* 0x000fe40003f0e800 */
[----:B------:R-:W-:-:S09]  /*3a50*/  UISETP.GE.AND UP1, UPT, UR7, UR17, UPT ;  /* 0x000000110700728c */ /* 0x000fd2000bf26270 */
[----:B------:R-:W-:Y:S05]  /*3a60*/  BRA.U !UP1, `(.L_x_162) ;  /* 0xffffffcd09507547 */ /* 0x000fea000b83ffff */
[----:B------:R-:W-:Y:S05]  /*3a70*/  EXIT ;  /* 0x000000000000794d */ /* 0x000fea0003800000 */
.L_x_163:
        /* <DEDUP_REMOVED lines=16> */
.L_x_20910:


//--------------------- .text._ZN10layer_norm13ln_fwd_kernelINS_13Kernel_traitsI13__nv_bfloat16S2_S2_S2_fjLj6144ELj1ELj1ELj8ELj16ENS_18Kernel_traits_baseILj6144ES2_S2_S2_S2_fjLj256EEEEELb1ELb0ELb0ELb0EEEvNS_9FwdParamsE --------------------------
	.section	.text._ZN10layer_norm13ln_fwd_kernelINS_13Kernel_traitsI13__nv_bfloat16S2_S2_S2_fjLj6144ELj1ELj1ELj8ELj16ENS_18Kernel_traits_baseILj6144ES2_S2_S2_S2_fjLj256EEEEELb1ELb0ELb0ELb0EEEvNS_9FwdParamsE,"ax",@progbits
	.align	128
        .global         _ZN10layer_norm13ln_fwd_kernelINS_13Kernel_traitsI13__nv_bfloat16S2_S2_S2_fjLj6144ELj1ELj1ELj8ELj16ENS_18Kernel_traits_baseILj6144ES2_S2_S2_S2_fjLj256EEEEELb1ELb0ELb0ELb0EEEvNS_9FwdParamsE
        .type           _ZN10layer_norm13ln_fwd_kernelINS_13Kernel_traitsI13__nv_bfloat16S2_S2_S2_fjLj6144ELj1ELj1ELj8ELj16ENS_18Kernel_traits_baseILj6144ES2_S2_S2_S2_fjLj256EEEEELb1ELb0ELb0ELb0EEEvNS_9FwdParamsE,@function
        .size           _ZN10layer_norm13ln_fwd_kernelINS_13Kernel_traitsI13__nv_bfloat16S2_S2_S2_fjLj6144ELj1ELj1ELj8ELj16ENS_18Kernel_traits_baseILj6144ES2_S2_S2_S2_fjLj256EEEEELb1ELb0ELb0ELb0EEEvNS_9FwdParamsE,(.L_x_20911 - _ZN10layer_norm13ln_fwd_kernelINS_13Kernel_traitsI13__nv_bfloat16S2_S2_S2_fjLj6144ELj1ELj1ELj8ELj16ENS_18Kernel_traits_baseILj6144ES2_S2_S2_S2_fjLj256EEEEELb1ELb0ELb0ELb0EEEvNS_9FwdParamsE)
        .other          _ZN10layer_norm13ln_fwd_kernelINS_13Kernel_traitsI13__nv_bfloat16S2_S2_S2_fjLj6144ELj1ELj1ELj8ELj16ENS_18Kernel_traits_baseILj6144ES2_S2_S2_S2_fjLj256EEEEELb1ELb0ELb0ELb0EEEvNS_9FwdParamsE,@"STO_CUDA_ENTRY STV_DEFAULT"
_ZN10layer_norm13ln_fwd_kernelINS_13Kernel_traitsI13__nv_bfloat16S2_S2_S2_fjLj6144ELj1ELj1ELj8ELj16ENS_18Kernel_traits_baseILj6144ES2_S2_S2_S2_fjLj256EEEEELb1ELb0ELb0ELb0EEEvNS_9FwdParamsE:
.text._ZN10layer_norm13ln_fwd_kernelINS_13Kernel_traitsI13__nv_bfloat16S2_S2_S2_fjLj6144ELj1ELj1ELj8ELj16ENS_18Kernel_traits_baseILj6144ES2_S2_S2_S2_fjLj256EEEEELb1ELb0ELb0ELb0EEEvNS_9FwdParamsE:
[----:B------:R-:W-:Y:S01]  /*0000*/  LDC R1, c[0x0][0x37c] ;  /* 0x0000df00ff017b82 */ /* 0x000fe20000000800 */
[----:B------:R-:W0:Y:S07]  /*0010*/  LDCU.U8 UR4, c[0x0][0x464] ;  /* 0x00008c80ff0477ac */ /* 0x000e2e0008000000 */
[----:B------:R-:W1:Y:S01]  /*0020*/  LDC R0, c[0x0][0x458] ;  /* 0x00011600ff007b82 */ /* 0x000e620000000800 */
[----:B------:R-:W2:Y:S01]  /*0030*/  LDCU.64 UR8, c[0x0][0x450] ;  /* 0x00008a00ff0877ac */ /* 0x000ea20008000a00 */
[----:B------:R-:W3:Y:S06]  /*0040*/  LDCU.64 UR6, c[0x0][0x358] ;  /* 0x00006b00ff0677ac */ /* 0x000eec0008000a00 */
[----:B------:R-:W4:Y:S01]  /*0050*/  LDC R21, c[0x0][0x45c] ;  /* 0x00011700ff157b82 */ /* 0x000f220000000800 */
[----:B------:R-:W5:Y:S07]  /*0060*/  S2R R57, SR_TID.X ;  /* 0x0000000000397919 */ /* 0x000f6e0000002100 */
[----:B------:R-:W5:Y:S01]  /*0070*/  LDC R9, c[0x0][0x388] ;  /* 0x0000e200ff097b82 */ /* 0x000f620000000800 */
[----:B0-----:R-:W-:Y:S01]  /*0080*/  ISETP.NE.AND P0, PT, RZ, UR4, PT ;  /* 0x00000004ff007c0c */ /* 0x001fe2000bf05270 */
[----:B------:R-:W0:Y:S01]  /*0090*/  LDCU.64 UR4, c[0x0][0x438] ;  /* 0x00008700ff0477ac */ /* 0x000e220008000a00 */
[----:B--2---:R-:W-:-:S02]  /*00a0*/  IMAD.U32 R2, RZ, RZ, UR8 ;  /* 0x00000008ff027e24 */ /* 0x004fc4000f8e00ff */
[----:B------:R-:W-:-:S09]  /*00b0*/  IMAD.U32 R3, RZ, RZ, UR9 ;  /* 0x00000009ff037e24 */ /* 0x000fd2000f8e00ff */
[----:B-1----:R-:W-:Y:S01]  /*00c0*/  @P0 MOV R4, R0 ;  /* 0x0000000000040202 */ /* 0x002fe20000000f00 */
[----:B---3--:R-:W2:Y:S01]  /*00d0*/  @P0 LDG.E.64 R2, desc[UR6][R2.64] ;  /* 0x0000000602020981 */ /* 0x008ea2000c1e1b00 */
[----:B----4-:R-:W-:Y:S01]  /*00e0*/  @P0 IMAD.MOV.U32 R5, RZ, RZ, R21 ;  /* 0x000000ffff050224 */ /* 0x010fe200078e0015 */
[----:B------:R-:W1:Y:S05]  /*00f0*/  @P0 LDC R7, c[0x0][0x460] ;  /* 0x00011800ff070b82 */ /* 0x000e6a0000000800 */
[----:B------:R-:W1:Y:S01]  /*0100*/  @P0 LDG.E.64 R4, desc[UR6][R4.64] ;  /* 0x0000000604040981 */ /* 0x000e62000c1e1b00 */
[----:B0-----:R-:W-:Y:S01]  /*0110*/  UISETP.NE.U32.AND UP0, UPT, UR4, URZ, UPT ;  /* 0x000000ff0400728c */ /* 0x001fe2000bf05070 */
[----:B------:R-:W-:Y:S01]  /*0120*/  BSSY.RECONVERGENT B0, `(.L_x_164) ;  /* 0x0000055000007945 */ /* 0x000fe20003800200 */
[----:B------:R-:W5:Y:S02]  /*0130*/  S2UR UR10, SR_CTAID.X ;  /* 0x00000000000a79c3 */ /* 0x000f640000002500 */
[----:B------:R-:W-:-:S06]  /*0140*/  UISETP.NE.AND.EX UP0, UPT, UR5, URZ, UPT, UP0 ;  /* 0x000000ff0500728c */ /* 0x000fcc000bf05300 */
[----:B------:R-:W5:Y:S02]  /*0150*/  LDC R56, c[0x0][0x360] ;  /* 0x0000d800ff387b82 */ /* 0x000f640000000800 */
[----:B-----5:R-:W-:Y:S01]  /*0160*/  IMAD R56, R56, UR10, R57 ;  /* 0x0000000a38387c24 */ /* 0x020fe2000f8e0239 */
[----:B--2---:R-:W-:Y:S02]  /*0170*/  @P0 R2UR UR8, R2 ;  /* 0x00000000020802ca */ /* 0x004fe400000e0000 */
[----:B------:R-:W-:Y:S02]  /*0180*/  SHF.R.S32.HI R2, RZ, 0x1f, R9 ;  /* 0x0000001fff027819 */ /* 0x000fe40000011409 */
[----:B------:R-:W-:Y:S02]  /*0190*/  @P0 R2UR UR9, R3 ;  /* 0x00000000030902ca */ /* 0x000fe400000e0000 */
[----:B------:R-:W-:Y:S02]  /*01a0*/  LEA.HI R2, R2, R9, RZ, 0x3 ;  /* 0x0000000902027211 */ /* 0x000fe400078f18ff */
[----:B-1----:R-:W-:-:S02]  /*01b0*/  @P0 IADD3 R0, P1, PT, R4, R7, RZ ;  /* 0x0000000704000210 */ /* 0x002fc40007f3e0ff */
[C---:B------:R-:W-:Y:S02]  /*01c0*/  LOP3.LUT R4, R57.reuse, 0xe0, RZ, 0xc0, !PT ;  /* 0x000000e039047812 */ /* 0x040fe400078ec0ff */
[----:B------:R-:W-:Y:S01]  /*01d0*/  SHF.R.S32.HI R2, RZ, 0x3, R2 ;  /* 0x00000003ff027819 */ /* 0x000fe20000011402 */
[----:B------:R-:W-:Y:S01]  /*01e0*/  @P0 IMAD.X R21, RZ, RZ, R5, P1 ;  /* 0x000000ffff150224 */ /* 0x000fe200008e0605 */
[----:B------:R-:W-:Y:S01]  /*01f0*/  LOP3.LUT R5, R4, 0x1f, R57, 0xf8, !PT ;  /* 0x0000001f04057812 */ /* 0x000fe200078ef839 */
[----:B------:R-:W-:Y:S01]  /*0200*/  UIADD3 UR18, UPT, UPT, UR8, -0x61c88647, URZ ;  /* 0x9e3779b908127890 */ /* 0x000fe2000fffe0ff */
[----:B------:R-:W-:Y:S01]  /*0210*/  LOP3.LUT R3, R57, 0x1f, RZ, 0xc0, !PT ;  /* 0x0000001f39037812 */ /* 0x000fe200078ec0ff */
[----:B------:R-:W-:Y:S01]  /*0220*/  UIADD3 UR19, UPT, UPT, UR9, -0x4498517b, URZ ;  /* 0xbb67ae8509137890 */ /* 0x000fe2000fffe0ff */
[----:B------:R-:W-:Y:S01]  /*0230*/  LOP3.LUT R23, R5, 0xff, RZ, 0x3c, !PT ;  /* 0x000000ff05177812 */ /* 0x000fe200078e3cff */
[----:B------:R-:W-:Y:S01]  /*0240*/  UIADD3 UR20, UPT, UPT, UR8, 0x3c6ef372, URZ ;  /* 0x3c6ef37208147890 */ /* 0x000fe2000fffe0ff */
[--C-:B------:R-:W-:Y:S01]  /*0250*/  SHF.R.U64 R22, R0, 0x2, R21.reuse ;  /* 0x0000000200167819 */ /* 0x100fe20000001215 */
[----:B------:R-:W-:Y:S01]  /*0260*/  UIADD3 UR21, UPT, UPT, UR9, 0x76cf5d0a, URZ ;  /* 0x76cf5d0a09157890 */ /* 0x000fe2000fffe0ff */
[----:B------:R-:W-:Y:S01]  /*0270*/  IADD3 R23, PT, PT, R2, R23, RZ ;  /* 0x0000001702177210 */ /* 0x000fe20007ffe0ff */
[----:B------:R-:W-:Y:S01]  /*0280*/  UIADD3 UR22, UPT, UPT, UR8, -0x255992d5, URZ ;  /* 0xdaa66d2b08167890 */ /* 0x000fe2000fffe0ff */
[----:B------:R-:W-:Y:S01]  /*0290*/  SHF.R.U32.HI R21, RZ, 0x2, R21 ;  /* 0x00000002ff157819 */ /* 0x000fe20000011615 */
[----:B------:R-:W-:-:S02]  /*02a0*/  UIADD3 UR23, UPT, UPT, UR9, 0x32370b8f, URZ ;  /* 0x32370b8f09177890 */ /* 0x000fc4000fffe0ff */
[----:B------:R-:W-:Y:S02]  /*02b0*/  UIADD3 UR24, UPT, UPT, UR8, 0x78dde6e4, URZ ;  /* 0x78dde6e408187890 */ /* 0x000fe4000fffe0ff */
[----:B------:R-:W-:Y:S02]  /*02c0*/  UIADD3 UR25, UPT, UPT, UR9, -0x126145ec, URZ ;  /* 0xed9eba1409197890 */ /* 0x000fe4000fffe0ff */
[----:B------:R-:W-:Y:S02]  /*02d0*/  UIADD3 UR26, UPT, UPT, UR8, 0x1715609d, URZ ;  /* 0x1715609d081a7890 */ /* 0x000fe4000fffe0ff */
[----:B------:R-:W-:Y:S02]  /*02e0*/  UIADD3 UR27, UPT, UPT, UR9, -0x56f99767, URZ ;  /* 0xa9066899091b7890 */ /* 0x000fe4000fffe0ff */
[----:B------:R-:W-:Y:S02]  /*02f0*/  UIADD3 UR28, UPT, UPT, UR8, -0x4ab325aa, URZ ;  /* 0xb54cda56081c7890 */ /* 0x000fe4000fffe0ff */
[----:B------:R-:W-:-:S02]  /*0300*/  UIADD3 UR29, UPT, UPT, UR9, 0x646e171e, URZ ;  /* 0x646e171e091d7890 */ /* 0x000fc4000fffe0ff */
[----:B------:R-:W-:Y:S02]  /*0310*/  UIADD3 UR30, UPT, UPT, UR8, 0x5384540f, URZ ;  /* 0x5384540f081e7890 */ /* 0x000fe4000fffe0ff */
[----:B------:R-:W-:Y:S02]  /*0320*/  UIADD3 UR31, UPT, UPT, UR9, 0x1fd5c5a3, URZ ;  /* 0x1fd5c5a3091f7890 */ /* 0x000fe4000fffe0ff */
[----:B------:R-:W-:Y:S02]  /*0330*/  UIADD3 UR32, UPT, UPT, UR8, -0xe443238, URZ ;  /* 0xf1bbcdc808207890 */ /* 0x000fe4000fffe0ff */
[----:B------:R-:W-:Y:S02]  /*0340*/  UIADD3 UR33, UPT, UPT, UR9, -0x24c28bd8, URZ ;  /* 0xdb3d742809217890 */ /* 0x000fe4000fffe0ff */
[----:B------:R-:W-:Y:S02]  /*0350*/  UIADD3 UR34, UPT, UPT, UR8, -0x700cb87f, URZ ;  /* 0x8ff3478108227890 */ /* 0x000fe4000fffe0ff */
[----:B------:R-:W-:Y:S01]  /*0360*/  UIADD3 UR35, UPT, UPT, UR9, -0x695add53, URZ ;  /* 0x96a522ad09237890 */ /* 0x000fe2000fffe0ff */
[----:B------:R-:W-:Y:S11]  /*0370*/  BRA.U !UP0, `(.L_x_165) ;  /* 0x0000000108647547 */ /* 0x000ff6000b800000 */
        /* <DEDUP_REMOVED lines=15> */
[----:B------:R-:W-:Y:S01]  /*0470*/  ISETP.GE.U32.AND P0, PT, R23, 0x300, PT ;  /* 0x000003001700780c */ /* 0x000fe20003f06070 */
[----:B------:R-:W-:-:S12]  /*0480*/  @P1 VIADD R5, R5, 0x100 ;  /* 0x0000010005051836 */ /* 0x000fd80000000000 */
        /* <DEDUP_REMOVED lines=8> */
.L_x_165:
        /* <DEDUP_REMOVED lines=9> */
[----:B-1----:R-:W-:-:S04]  /*05a0*/  @P1 IMAD.WIDE.U32 R10, R5, 0x10, R10 ;  /* 0x00000010050a1825 */ /* 0x002fc800078e000a */
[----:B------:R-:W-:Y:S01]  /*05b0*/  @P1 VIADD R5, R5, 0x100 ;  /* 0x0000010005051836 */ /* 0x000fe20000000000 */
[----:B------:R0:W5:Y:S03]  /*05c0*/  @P1 LDG.E.128 R36, desc[UR6][R10.64] ;  /* 0x000000060a241981 */ /* 0x000166000c1e1d00 */
[----:B--2---:R-:W-:-:S05]  /*05d0*/  @P2 IMAD.WIDE.U32 R6, R5, 0x10, R12 ;  /* 0x0000001005062825 */ /* 0x004fca00078e000c */
[----:B------:R0:W5:Y:S01]  /*05e0*/  @P2 LDG.E.128 R28, desc[UR6][R6.64] ;  /* 0x00000006061c2981 */ /* 0x000162000c1e1d00 */
[----:B------:R-:W-:Y:S01]  /*05f0*/  HFMA2 R34, -RZ, RZ, 0, 0 ;  /* 0x00000000ff227431 */ /* 0x000fe200000001ff */
[----:B------:R-:W-:Y:S01]  /*0600*/  CS2R R32, SRZ ;  /* 0x0000000000207805 */ /* 0x000fe2000001ff00 */
[----:B------:R-:W-:Y:S01]  /*0610*/  IMAD.MOV.U32 R42, RZ, RZ, RZ ;  /* 0x000000ffff2a7224 */ /* 0x000fe200078e00ff */
[----:B------:R-:W-:Y:S02]  /*0620*/  CS2R R40, SRZ ;  /* 0x0000000000287805 */ /* 0x000fe4000001ff00 */
[----:B------:R-:W-:Y:S02]  /*0630*/  @P2 CS2R R26, SRZ ;  /* 0x00000000001a2805 */ /* 0x000fe4000001ff00 */
[----:B------:R-:W-:Y:S01]  /*0640*/  @P2 CS2R R24, SRZ ;  /* 0x0000000000182805 */ /* 0x000fe2000001ff00 */
[----:B------:R-:W-:Y:S01]  /*0650*/  @P0 IMAD.MOV.U32 R43, RZ, RZ, RZ ;  /* 0x000000ffff2b0224 */ /* 0x000fe200078e00ff */
[----:B0-----:R-:W-:-:S07]  /*0660*/  @P1 MOV R35, RZ ;  /* 0x000000ff00231202 */ /* 0x001fce0000000f00 */
.L_x_166:
[----:B------:R-:W-:Y:S05]  /*0670*/  BSYNC.RECONVERGENT B0 ;  /* 0x0000000000007941 */ /* 0x000fea0003800200 */
.L_x_164:
[----:B------:R-:W0:Y:S02]  /*0680*/  LDCU UR4, c[0x0][0x384] ;  /* 0x00007080ff0477ac */ /* 0x000e240008000800 */
[----:B0-----:R-:W-:-:S06]  /*0690*/  UISETP.GE.AND UP0, UPT, UR10, UR4, UPT ;  /* 0x000000040a00728c */ /* 0x001fcc000bf06270 */
[----:B------:R-:W-:-:S13]  /*06a0*/  PLOP3.LUT P0, PT, PT, PT, UP0, 0x80, 0x8 ;  /* 0x000000000008781c */ /* 0x000fda0003f0f008 */
[----:B------:R-:W-:Y:S05]  /*06b0*/  @P0 EXIT ;  /* 0x000000000000094d */ /* 0x000fea0003800000 */
[----:B------:R-:W-:Y:S01]  /*06c0*/  IMAD.HI.U32 R6, R56, -0x326172a9, RZ ;  /* 0xcd9e8d5738067827 */ /* 0x000fe200078e00ff */
[C---:B------:R-:W-:Y:S01]  /*06d0*/  LOP3.LUT R13, R2.reuse, 0xff, RZ, 0xc0, !PT ;  /* 0x000000ff020d7812 */ /* 0x040fe200078ec0ff */
[----:B------:R-:W0:Y:S01]  /*06e0*/  LDCU.64 UR4, c[0x0][0x3e0] ;  /* 0x00007c00ff0477ac */ /* 0x000e220008000a00 */
[----:B------:R-:W-:Y:S01]  /*06f0*/  LOP3.LUT R2, R2, 0xffffff00, RZ, 0xc0, !PT ;  /* 0xffffff0002027812 */ /* 0x000fe200078ec0ff */
[C---:B------:R-:W-:Y:S01]  /*0700*/  IMAD.HI.U32 R5, R22.reuse, -0x2daee0ad, RZ ;  /* 0xd2511f5316057827 */ /* 0x040fe200078e00ff */
[----:B------:R-:W-:Y:S01]  /*0710*/  LOP3.LUT R6, R21, UR8, R6, 0x96, !PT ;  /* 0x0000000815067c12 */ /* 0x000fe2000f8e9606 */
[----:B------:R-:W-:Y:S01]  /*0720*/  UPLOP3.LUT UP2, UPT, UPT, UPT, UPT, 0x40, 0x4 ;  /* 0x000000000004789c */ /* 0x000fe20003f4e870 */
[----:B------:R-:W-:Y:S01]  /*0730*/  VIADDMNMX R4, R13, -R4, RZ, !PT ;  /* 0x800000040d047246 */ /* 0x000fe200078001ff */
[----:B------:R-:W-:Y:S01]  /*0740*/  IMAD R10, R22, -0x2daee0ad, RZ ;  /* 0xd2511f53160a7824 */ /* 0x000fe200078e02ff */
[----:B------:R-:W-:Y:S01]  /*0750*/  LOP3.LUT R5, R5, UR9, RZ, 0x3c, !PT ;  /* 0x0000000905057c12 */ /* 0x000fe2000f8e3cff */
[----:B------:R-:W-:Y:S01]  /*0760*/  IMAD.HI.U32 R9, R6, -0x2daee0ad, RZ ;  /* 0xd2511f5306097827 */ /* 0x000fe200078e00ff */
[----:B------:R-:W-:Y:S01]  /*0770*/  LOP3.LUT R17, R0, 0x3, RZ, 0xc0, !PT ;  /* 0x0000000300117812 */ /* 0x000fe200078ec0ff */
[----:B------:R-:W1:Y:S01]  /*0780*/  LDCU UR36, c[0x0][0x388] ;  /* 0x00007100ff2477ac */ /* 0x000e620008000800 */
[----:B-----5:R-:W-:Y:S01]  /*0790*/  PRMT R16, R38, 0x7632, R16 ;  /* 0x0000763226107816 */ /* 0x020fe20000000010 */
[----:B------:R-:W-:Y:S01]  /*07a0*/  IMAD R8, R56, -0x326172a9, RZ ;  /* 0xcd9e8d5738087824 */ /* 0x000fe200078e02ff */
[----:B------:R-:W-:Y:S01]  /*07b0*/  LOP3.LUT R9, R10, UR19, R9, 0x96, !PT ;  /* 0x000000130a097c12 */ /* 0x000fe2000f8e9609 */
[----:B------:R-:W-:Y:S01]  /*07c0*/  IMAD.HI.U32 R7, R5, -0x326172a9, RZ ;  /* 0xcd9e8d5705077827 */ /* 0x000fe200078e00ff */
[----:B------:R-:W-:Y:S01]  /*07d0*/  PRMT R15, R33, 0x7632, R15 ;  /* 0x00007632210f7816 */ /* 0x000fe2000000000f */
[----:B------:R-:W2:Y:S01]  /*07e0*/  LDCU.U8 UR14, c[0x0][0x410] ;  /* 0x00008200ff0e77ac */ /* 0x000ea20008000000 */
[----:B------:R-:W-:Y:S01]  /*07f0*/  PRMT R14, R37, 0x7632, R14 ;  /* 0x00007632250e7816 */ /* 0x000fe2000000000e */
[----:B------:R-:W-:Y:S01]  /*0800*/  IMAD R11, R6, -0x2daee0ad, RZ ;  /* 0xd2511f53060b7824 */ /* 0x000fe200078e02ff */
[----:B------:R-:W-:Y:S01]  /*0810*/  LOP3.LUT R7, R8, UR18, R7, 0x96, !PT ;  /* 0x0000001208077c12 */ /* 0x000fe2000f8e9607 */
[----:B------:R-:W-:Y:S01]  /*0820*/  IMAD R8, R5, -0x326172a9, RZ ;  /* 0xcd9e8d5705087824 */ /* 0x000fe200078e02ff */
[----:B0-----:R-:W-:Y:S01]  /*0830*/  UISETP.NE.U32.AND UP0, UPT, UR4, URZ, UPT ;  /* 0x000000ff0400728c */ /* 0x001fe2000bf05070 */
[----:B------:R-:W-:Y:S01]  /*0840*/  IMAD.HI.U32 R5, R9, -0x326172a9, RZ ;  /* 0xcd9e8d5709057827 */ /* 0x000fe200078e00ff */
[----:B------:R-:W0:Y:S03]  /*0850*/  LDCU UR15, c[0x0][0x400] ;  /* 0x00008000ff0f77ac */ /* 0x000e260008000800 */
[----:B------:R-:W-:Y:S01]  /*0860*/  IMAD.HI.U32 R6, R7, -0x2daee0ad, RZ ;  /* 0xd2511f5307067827 */ /* 0x000fe200078e00ff */
[----:B------:R-:W-:Y:S01]  /*0870*/  LOP3.LUT R5, R8, UR20, R5, 0x96, !PT ;  /* 0x0000001408057c12 */ /* 0x000fe2000f8e9605 */
[----:B------:R-:W-:-:S02]  /*0880*/  UISETP.NE.AND.EX UP0, UPT, UR5, URZ, UPT, UP0 ;  /* 0x000000ff0500728c */ /* 0x000fc4000bf05300 */
[----:B------:R-:W-:Y:S01]  /*0890*/  IMAD R8, R9, -0x326172a9, RZ ;  /* 0xcd9e8d5709087824 */ /* 0x000fe200078e02ff */
[----:B------:R-:W-:Y:S01]  /*08a0*/  LOP3.LUT R6, R11, UR21, R6, 0x96, !PT ;  /* 0x000000150b067c12 */ /* 0x000fe2000f8e9606 */
[----:B------:R-:W-:Y:S01]  /*08b0*/  IMAD R10, R7, -0x2daee0ad, RZ ;  /* 0xd2511f53070a7824 */ /* 0x000fe200078e02ff */
[----:B------:R-:W3:Y:S01]  /*08c0*/  LDCU.64 UR12, c[0x0][0x3a0] ;  /* 0x00007400ff0c77ac */ /* 0x000ee20008000a00 */
[----:B------:R-:W-:Y:S01]  /*08d0*/  IMAD.HI.U32 R9, R5, -0x2daee0ad, RZ ;  /* 0xd2511f5305097827 */ /* 0x000fe200078e00ff */
[----:B------:R-:W4:Y:S03]  /*08e0*/  LDCU.64 UR16, c[0x0][0x380] ;  /* 0x00007000ff1077ac */ /* 0x000f260008000a00 */
[----:B------:R-:W-:Y:S01]  /*08f0*/  IMAD.HI.U32 R7, R6, -0x326172a9, RZ ;  /* 0xcd9e8d5706077827 */ /* 0x000fe200078e00ff */
[----:B------:R-:W-:-:S03]  /*0900*/  LOP3.LUT R9, R10, UR23, R9, 0x96, !PT ;  /* 0x000000170a097c12 */ /* 0x000fc6000f8e9609 */
[----:B------:R-:W-:Y:S01]  /*0910*/  IMAD R11, R5, -0x2daee0ad, RZ ;  /* 0xd2511f53050b7824 */ /* 0x000fe200078e02ff */
[----:B------:R-:W-:Y:S01]  /*0920*/  LOP3.LUT R7, R8, UR22, R7, 0x96, !PT ;  /* 0x0000001608077c12 */ /* 0x000fe2000f8e9607 */
[----:B------:R-:W-:Y:S02]  /*0930*/  IMAD R6, R6, -0x326172a9, RZ ;  /* 0xcd9e8d5706067824 */ /* 0x000fe400078e02ff */
[----:B------:R-:W-:-:S04]  /*0940*/  IMAD.HI.U32 R5, R9, -0x326172a9, RZ ;  /* 0xcd9e8d5709057827 */ /* 0x000fc800078e00ff */
[----:B------:R-:W-:Y:S01]  /*0950*/  IMAD.HI.U32 R8, R7, -0x2daee0ad, RZ ;  /* 0xd2511f5307087827 */ /* 0x000fe200078e00ff */
[----:B------:R-:W-:-:S03]  /*0960*/  LOP3.LUT R5, R6, UR24, R5, 0x96, !PT ;  /* 0x0000001806057c12 */ /* 0x000fc6000f8e9605 */
[----:B------:R-:W-:Y:S01]  /*0970*/  IMAD R10, R7, -0x2daee0ad, RZ ;  /* 0xd2511f53070a7824 */ /* 0x000fe200078e02ff */
[----:B------:R-:W-:Y:S01]  /*0980*/  LOP3.LUT R8, R11, UR25, R8, 0x96, !PT ;  /* 0x000000190b087c12 */ /* 0x000fe2000f8e9608 */
[----:B------:R-:W-:-:S04]  /*0990*/  IMAD.HI.U32 R7, R5, -0x2daee0ad, RZ ;  /* 0xd2511f5305077827 */ /* 0x000fc800078e00ff */
[----:B------:R-:W-:Y:S01]  /*09a0*/  IMAD R9, R9, -0x326172a9, RZ ;  /* 0xcd9e8d5709097824 */ /* 0x000fe200078e02ff */
[----:B------:R-:W-:Y:S01]  /*09b0*/  LOP3.LUT R7, R10, UR27, R7, 0x96, !PT ;  /* 0x0000001b0a077c12 */ /* 0x000fe2000f8e9607 */
[----:B------:R-:W-:-:S04]  /*09c0*/  IMAD.HI.U32 R6, R8, -0x326172a9, RZ ;  /* 0xcd9e8d5708067827 */ /* 0x000fc800078e00ff */
        /* <DEDUP_REMOVED lines=11> */
[----:B------:R-:W-:Y:S01]  /*0a80*/  IMAD.HI.U32 R6, R9, -0x326172a9, RZ ;  /* 0xcd9e8d5709067827 */ /* 0x000fe200078e00ff */
[----:B------:R-:W-:-:S03]  /*0a90*/  PRMT R11, R43, 0x7632, R11 ;  /* 0x000076322b0b7816 */ /* 0x000fc6000000000b */
[----:B------:R-:W-:Y:S01]  /*0aa0*/  IMAD R10, R9, -0x326172a9, RZ ;  /* 0xcd9e8d57090a7824 */ /* 0x000fe200078e02ff */
[----:B------:R-:W-:Y:S01]  /*0ab0*/  LOP3.LUT R6, R7, UR30, R6, 0x96, !PT ;  /* 0x0000001e07067c12 */ /* 0x000fe2000f8e9606 */
[--C-:B------:R-:W-:Y:S01]  /*0ac0*/  IMAD R7, R3, -0x20, R13.reuse ;  /* 0xffffffe003077824 */ /* 0x100fe200078e020d */
[----:B------:R-:W-:Y:S01]  /*0ad0*/  PRMT R13, R32, 0x7632, R13 ;  /* 0x00007632200d7816 */ /* 0x000fe2000000000d */
[----:B------:R-:W-:Y:S01]  /*0ae0*/  IMAD.HI.U32 R3, R8, -0x326172a9, RZ ;  /* 0xcd9e8d5708037827 */ /* 0x000fe200078e00ff */
[----:B------:R-:W-:Y:S02]  /*0af0*/  PRMT R9, R47, 0x7632, R9 ;  /* 0x000076322f097816 */ /* 0x000fe40000000009 */
[----:B------:R-:W-:Y:S01]  /*0b00*/  VIMNMX R7, PT, PT, RZ, R7, !PT ;  /* 0x00000007ff077248 */ /* 0x000fe20007fe0100 */
[----:B------:R-:W-:Y:S01]  /*0b10*/  IMAD R12, R5, -0x2daee0ad, RZ ;  /* 0xd2511f53050c7824 */ /* 0x000fe200078e02ff */
[----:B------:R-:W-:Y:S01]  /*0b20*/  LOP3.LUT R68, R10, UR32, R3, 0x96, !PT ;  /* 0x000000200a447c12 */ /* 0x000fe2000f8e9603 */
[----:B------:R-:W-:Y:S01]  /*0b30*/  IMAD.HI.U32 R5, R6, -0x2daee0ad, RZ ;  /* 0xd2511f5306057827 */ /* 0x000fe200078e00ff */
[----:B------:R-:W-:-:S02]  /*0b40*/  VIMNMX R3, PT, PT, R4, 0x20, PT ;  /* 0x0000002004037848 */ /* 0x000fc40003fe0100 */
[----:B------:R-:W-:Y:S01]  /*0b50*/  VIMNMX R7, PT, PT, R7, 0x20, PT ;  /* 0x0000002007077848 */ /* 0x000fe20003fe0100 */
[----:B------:R-:W-:Y:S01]  /*0b60*/  IMAD R6, R6, -0x2daee0ad, RZ ;  /* 0xd2511f5306067824 */ /* 0x000fe200078e02ff */
[----:B------:R-:W-:Y:S01]  /*0b70*/  LOP3.LUT R48, R12, UR33, R5, 0x96, !PT ;  /* 0x000000210c307c12 */ /* 0x000fe2000f8e9605 */
[----:B------:R-:W-:Y:S01]  /*0b80*/  IMAD R3, R3, 0x8, R2 ;  /* 0x0000000803037824 */ /* 0x000fe200078e0202 */
[----:B------:R-:W-:Y:S01]  /*0b90*/  PRMT R12, R36, 0x7632, R12 ;  /* 0x00007632240c7816 */ /* 0x000fe2000000000c */
[----:B------:R-:W-:Y:S01]  /*0ba0*/  IMAD R5, R8, -0x326172a9, RZ ;  /* 0xcd9e8d5708057824 */ /* 0x000fe200078e02ff */
[----:B------:R-:W-:Y:S01]  /*0bb0*/  PRMT R8, R42, 0x7632, R8 ;  /* 0x000076322a087816 */ /* 0x000fe20000000008 */
[----:B------:R-:W-:Y:S01]  /*0bc0*/  IMAD.HI.U32 R19, R68, -0x2daee0ad, RZ ;  /* 0xd2511f5344137827 */ /* 0x000fe200078e00ff */
[----:B------:R-:W-:Y:S02]  /*0bd0*/  I2FP.F32.U32 R10, R3 ;  /* 0x00000003000a7245 */ /* 0x000fe40000201000 */
[----:B------:R-:W-:Y:S01]  /*0be0*/  PRMT R4, R40, 0x7632, R4 ;  /* 0x0000763228047816 */ /* 0x000fe20000000004 */
[----:B------:R-:W-:Y:S01]  /*0bf0*/  IMAD.HI.U32 R18, R48, -0x326172a9, RZ ;  /* 0xcd9e8d5730127827 */ /* 0x000fe200078e00ff */
[----:B------:R-:W-:-:S02]  /*0c00*/  LOP3.LUT R19, R6, UR35, R19, 0x96, !PT ;  /* 0x0000002306137c12 */ /* 0x000fc4000f8e9613 */
[----:B------:R-:W0:Y:S01]  /*0c10*/  MUFU.RCP R10, R10 ;  /* 0x0000000a000a7308 */ /* 0x000e220000001000 */
[----:B------:R-:W-:Y:S02]  /*0c20*/  IMAD R20, R7, 0x8, R2 ;  /* 0x0000000807147824 */ /* 0x000fe400078e0202 */
[----:B------:R-:W-:Y:S01]  /*0c30*/  HFMA2 R2, -RZ, RZ, 0, 0 ;  /* 0x00000000ff027431 */ /* 0x000fe200000001ff */
[----:B------:R-:W-:Y:S01]  /*0c40*/  LOP3.LUT R18, R5, UR34, R18, 0x96, !PT ;  /* 0x0000002205127c12 */ /* 0x000fe2000f8e9612 */
[----:B------:R-:W-:Y:S01]  /*0c50*/  IMAD R68, R68, -0x2daee0ad, RZ ;  /* 0xd2511f5344447824 */ /* 0x000fe200078e02ff */
[----:B------:R-:W-:Y:S01]  /*0c60*/  PRMT R7, R46, 0x7632, R7 ;  /* 0x000076322e077816 */ /* 0x000fe20000000007 */
[----:B------:R-:W-:Y:S01]  /*0c70*/  IMAD R0, R48, -0x326172a9, RZ ;  /* 0xcd9e8d5730007824 */ /* 0x000fe200078e02ff */
[----:B------:R-:W-:Y:S02]  /*0c80*/  PRMT R6, R41, 0x7632, R6 ;  /* 0x0000763229067816 */ /* 0x000fe40000000006 */
[----:B------:R-:W-:-:S02]  /*0c90*/  PRMT R5, R45, 0x7632, R5 ;  /* 0x000076322d057816 */ /* 0x000fc40000000005 */
[----:B-1234-:R-:W-:-:S07]  /*0ca0*/  PRMT R3, R44, 0x7632, R3 ;  /* 0x000076322c037816 */ /* 0x01efce0000000003 */
.L_x_424:
[----:B-1----:R-:W1:Y:S01]  /*0cb0*/  @UP0 LDCU.64 UR4, c[0x0][0x3e0] ;  /* 0x00007c00ff0407ac */ /* 0x002e620008000a00 */
[----:B------:R-:W-:Y:S01]  /*0cc0*/  PLOP3.LUT P0, PT, PT, PT, UP0, 0x80, 0x8 ;  /* 0x000000000008781c */ /* 0x000fe20003f0f008 */
[----:B-1----:R-:W-:-:S06]  /*0cd0*/  @UP0 UIMAD.WIDE UR4, UR10, 0x2, UR4 ;  /* 0x000000020a0408a5 */ /* 0x002fcc000f8e0204 */
[----:B0-23--:R-:W-:Y:S02]  /*0ce0*/  IMAD.U32 R48, RZ, RZ, UR4 ;  /* 0x00000004ff307e24 */ /* 0x00dfe4000f8e00ff */
[----:B------:R-:W-:-:S05]  /*0cf0*/  IMAD.U32 R49, RZ, RZ, UR5 ;  /* 0x00000005ff317e24 */ /* 0x000fca000f8e00ff */
[----:B------:R-:W2:Y:S01]  /*0d00*/  @P0 LDG.E.U16 R48, desc[UR6][R48.64] ;  /* 0x0000000630300981 */ /* 0x000ea2000c1e1500 */
[----:B------:R-:W-:Y:S01]  /*0d10*/  PLOP3.LUT P0, PT, PT, PT, UP0, 0x80, 0x8 ;  /* 0x000000000008781c */ /* 0x000fe20003f0f008 */
[----:B------:R-:W-:Y:S01]  /*0d20*/  UIMAD UR4, UR10, UR36, URZ ;  /* 0x000000240a0472a4 */ /* 0x000fe2000f8e02ff */
[----:B------:R-:W-:Y:S01]  /*0d30*/  ISETP.GE.U32.AND P1, PT, R23, 0x100, PT ;  /* 0x000001001700780c */ /* 0x000fe20003f26070 */
[----:B------:R-:W-:Y:S02]  /*0d40*/  BSSY.RECONVERGENT B0, `(.L_x_167) ;  /* 0x0000554000007945 */ /* 0x000fe40003800200 */
[----:B------:R-:W-:Y:S01]  /*0d50*/  USHF.R.S32.HI UR5, URZ, 0x1f, UR4 ;  /* 0x0000001fff057899 */ /* 0x000fe20008011404 */
[----:B------:R-:W-:-:S03]  /*0d60*/  P2R R60, PR, RZ, 0x2 ;  /* 0x00000002ff3c7803 */ /* 0x000fc60000000000 */
        /* <DEDUP_REMOVED lines=8> */
[----:B------:R-:W1:Y:S02]  /*0df0*/  LDC.64 R48, c[0x0][0x390] ;  /* 0x0000e400ff307b82 */ /* 0x000e640000000a00 */
[----:B-1----:R-:W-:-:S06]  /*0e00*/  IMAD.WIDE.U32 R48, R58, 0x10, R48 ;  /* 0x000000103a307825 */ /* 0x002fcc00078e0030 */
[----:B------:R-:W5:Y:S01]  /*0e10*/  LDG.E.128 R48, desc[UR6][R48.64] ;  /* 0x0000000630307981 */ /* 0x000f62000c1e1d00 */
[----:B------:R-:W-:-:S04]  /*0e20*/  UISETP.NE.U32.AND UP1, UPT, UR12, URZ, UPT ;  /* 0x000000ff0c00728c */ /* 0x000fc8000bf25070 */
[----:B------:R-:W-:-:S09]  /*0e30*/  UISETP.NE.AND.EX UP1, UPT, UR13, URZ, UPT, UP1 ;  /* 0x000000ff0d00728c */ /* 0x000fd2000bf25310 */
[----:B------:R-:W-:Y:S05]  /*0e40*/  BRA.U !UP1, `(.L_x_169) ;  /* 0x0000002909947547 */ /* 0x000fea000b800000 */
[----:B------:R-:W1:Y:S02]  /*0e50*/  LDC.64 R52, c[0x0][0x3a0] ;  /* 0x0000e800ff347b82 */ /* 0x000e640000000a00 */
[----:B-1----:R-:W-:-:S06]  /*0e60*/  IMAD.WIDE.U32 R52, R58, 0x10, R52 ;  /* 0x000000103a347825 */ /* 0x002fcc00078e0034 */
[----:B------:R-:W5:Y:S01]  /*0e70*/  LDG.E.128 R52, desc[UR6][R52.64] ;  /* 0x0000000634347981 */ /* 0x000f62000c1e1d00 */
[----:B------:R-:W-:Y:S01]  /*0e80*/  ISETP.NE.AND P0, PT, R17, 0x1, PT ;  /* 0x000000011100780c */ /* 0x000fe20003f05270 */
[----:B------:R-:W-:Y:S01]  /*0e90*/  BSSY.RECONVERGENT B1, `(.L_x_170) ;  /* 0x000004c000017945 */ /* 0x000fe20003800200 */
[----:B------:R-:W-:Y:S01]  /*0ea0*/  IMAD.MOV.U32 R61, RZ, RZ, 0x2 ;  /* 0x00000002ff3d7424 */ /* 0x000fe200078e00ff */
[----:B------:R-:W-:Y:S01]  /*0eb0*/  MOV R59, R0 ;  /* 0x00000000003b7202 */ /* 0x000fe20000000f00 */
[----:B------:R-:W-:-:S09]  /*0ec0*/  IMAD.MOV.U32 R62, RZ, RZ, R68 ;  /* 0x000000ffff3e7224 */ /* 0x000fd200078e0044 */
[----:B------:R-:W-:Y:S05]  /*0ed0*/  @!P0 BRA `(.L_x_171) ;  /* 0x00000004001c8947 */ /* 0x000fea0003800000 */
[----:B------:R-:W-:-:S05]  /*0ee0*/  IMAD.MOV.U32 R62, RZ, RZ, 0x2 ;  /* 0x00000002ff3e7424 */ /* 0x000fca00078e00ff */
[----:B------:R-:W-:-:S04]  /*0ef0*/  VIADDMNMX.U32 R59, R17, 0xfffffffe, R62, PT ;  /* 0xfffffffe113b7846 */ /* 0x000fc8000380003e */
[----:B------:R-:W-:-:S04]  /*0f00*/  SHF.L.U32 R59, R59, 0x2, RZ ;  /* 0x000000023b3b7819 */ /* 0x000fc800000006ff */
[----:B------:R-:W1:Y:S02]  /*0f10*/  LDC R70, c[0x2][R59] ;  /* 0x008000003b467b82 */ /* 0x000e640000000800 */
[----:B-1----:R-:W-:-:S04]  /*0f20*/  SHF.R.S32.HI R71, RZ, 0x1f, R70 ;  /* 0x0000001fff477819 */ /* 0x002fc80000011446 */
.L_x_20743:
[----:B0-----:R-:W-:Y:S05]  /*0f30*/  BRX R70 -0xf40                                         (*"BRANCH_TARGETS .L_x_20744,.L_x_20745,.L_x_20746"*) ;  /* 0xfffffff046307949 */ /* 0x001fea000383ffff */
.L_x_20746:
[----:B------:R-:W-:Y:S01]  /*0f40*/  VIADD R61, R17, 0x1 ;  /* 0x00000001113d7836 */ /* 0x000fe20000000000 */
[----:B------:R-:W-:Y:S01]  /*0f50*/  MOV R59, R18 ;  /* 0x00000012003b7202 */ /* 0x000fe20000000f00 */
[----:B------:R-:W-:Y:S01]  /*0f60*/  IMAD.MOV.U32 R62, RZ, RZ, R68 ;  /* 0x000000ffff3e7224 */ /* 0x000fe200078e0044 */
[----:B------:R-:W-:Y:S06]  /*0f70*/  BRA `(.L_x_171) ;  /* 0x0000000000f47947 */ /* 0x000fec0003800000 */
.L_x_20744:
[----:B------:R-:W-:Y:S01]  /*0f80*/  IMAD.MOV.U32 R62, RZ, RZ, R68 ;  /* 0x000000ffff3e7224 */ /* 0x000fe200078e0044 */
[----:B------:R-:W-:Y:S01]  /*0f90*/  MOV R59, R19 ;  /* 0x00000013003b7202 */ /* 0x000fe20000000f00 */
[----:B------:R-:W-:Y:S01]  /*0fa0*/  IMAD.MOV.U32 R61, RZ, RZ, 0x3 ;  /* 0x00000003ff3d7424 */ /* 0x000fe200078e00ff */
[----:B------:R-:W-:Y:S06]  /*0fb0*/  BRA `(.L_x_171) ;  /* 0x0000000000e47947 */ /* 0x000fec0003800000 */
.L_x_20745:
[----:B------:R-:W-:Y:S01]  /*0fc0*/  VIADD R22, R22, 0x1 ;  /* 0x0000000116167836 */ /* 0x000fe20000000000 */
[----:B------:R-:W-:Y:S03]  /*0fd0*/  BSSY.RECONVERGENT B2, `(.L_x_172) ;  /* 0x000000c000027945 */ /* 0x000fe60003800200 */
[C---:B------:R-:W-:Y:S01]  /*0fe0*/  IMAD.WIDE.U32 R72, R22.reuse, -0x2daee0ad, RZ ;  /* 0xd2511f5316487825 */ /* 0x040fe200078e00ff */
[----:B------:R-:W-:-:S13]  /*0ff0*/  ISETP.NE.AND P0, PT, R22, RZ, PT ;  /* 0x000000ff1600720c */ /* 0x000fda0003f05270 */
[----:B------:R-:W-:Y:S05]  /*1000*/  @P0 BRA `(.L_x_173) ;  /* 0x0000000000200947 */ /* 0x000fea0003800000 */
[----:B------:R-:W-:-:S05]  /*1010*/  VIADD R21, R21, 0x1 ;  /* 0x0000000115157836 */ /* 0x000fca0000000000 */
[----:B------:R-:W-:-:S13]  /*1020*/  ISETP.NE.AND P0, PT, R21, RZ, PT ;  /* 0x000000ff1500720c */ /* 0x000fda0003f05270 */
[----:B------:R-:W-:Y:S01]  /*1030*/  @!P0 IADD3 R56, PT, PT, R56, 0x1, RZ ;  /* 0x0000000138388810 */ /* 0x000fe20007ffe0ff */
[----:B------:R-:W-:Y:S01]  /*1040*/  @!P0 VIADD R0, R2, 0x1 ;  /* 0x0000000102008836 */ /* 0x000fe20000000000 */
[----:B------:R-:W-:Y:S02]  /*1050*/  @!P0 MOV R21, RZ ;  /* 0x000000ff00158202 */ /* 0x000fe40000000f00 */
[----:B------:R-:W-:-:S13]  /*1060*/  ISETP.NE.AND P1, PT, R56, RZ, !P0 ;  /* 0x000000ff3800720c */ /* 0x000fda0004725270 */
[----:B------:R-:W-:-:S04]  /*1070*/  @P1 IMAD.MOV R0, RZ, RZ, R2 ;  /* 0x000000ffff001224 */ /* 0x000fc800078e0202 */
[----:B------:R-:W-:-:S07]  /*1080*/  @!P0 IMAD.MOV.U32 R2, RZ, RZ, R0 ;  /* 0x000000ffff028224 */ /* 0x000fce00078e0000 */
.L_x_173:
[----:B------:R-:W-:Y:S05]  /*1090*/  BSYNC.RECONVERGENT B2 ;  /* 0x0000000000027941 */ /* 0x000fea0003800200 */
.L_x_172:
[----:B------:R-:W-:Y:S01]  /*10a0*/  IMAD.WIDE.U32 R82, R56, -0x326172a9, RZ ;  /* 0xcd9e8d5738527825 */ /* 0x000fe200078e00ff */
[----:B------:R-:W-:-:S03]  /*10b0*/  LOP3.LUT R18, R2, UR9, R73, 0x96, !PT ;  /* 0x0000000902127c12 */ /* 0x000fc6000f8e9649 */
[----:B------:R-:W-:Y:S01]  /*10c0*/  IMAD.MOV.U32 R59, RZ, RZ, R68 ;  /* 0x000000ffff3b7224 */ /* 0x000fe200078e0044 */
[----:B------:R-:W-:Y:S01]  /*10d0*/  LOP3.LUT R70, R21, UR8, R83, 0x96, !PT ;  /* 0x0000000815467c12 */ /* 0x000fe2000f8e9653 */
[----:B------:R-:W-:-:S04]  /*10e0*/  IMAD.WIDE.U32 R18, R18, -0x326172a9, RZ ;  /* 0xcd9e8d5712127825 */ /* 0x000fc800078e00ff */
[----:B------:R-:W-:Y:S01]  /*10f0*/  IMAD.WIDE.U32 R70, R70, -0x2daee0ad, RZ ;  /* 0xd2511f5346467825 */ /* 0x000fe200078e00ff */
[----:B------:R-:W-:-:S03]  /*1100*/  LOP3.LUT R73, R82, UR18, R19, 0x96, !PT ;  /* 0x0000001252497c12 */ /* 0x000fc6000f8e9613 */
[----:B------:R-:W-:Y:S01]  /*1110*/  IMAD.MOV.U32 R61, RZ, RZ, RZ ;  /* 0x000000ffff3d7224 */ /* 0x000fe200078e00ff */
[----:B------:R-:W-:Y:S01]  /*1120*/  LOP3.LUT R82, R72, UR19, R71, 0x96, !PT ;  /* 0x0000001348527c12 */ /* 0x000fe2000f8e9647 */
[----:B------:R-:W-:-:S04]  /*1130*/  IMAD.WIDE.U32 R72, R73, -0x2daee0ad, RZ ;  /* 0xd2511f5349487825 */ /* 0x000fc800078e00ff */
[----:B------:R-:W-:Y:S01]  /*1140*/  IMAD.WIDE.U32 R82, R82, -0x326172a9, RZ ;  /* 0xcd9e8d5752527825 */ /* 0x000fe200078e00ff */
[----:B------:R-:W-:-:S04]  /*1150*/  LOP3.LUT R19, R70, UR21, R73, 0x96, !PT ;  /* 0x0000001546137c12 */ /* 0x000fc8000f8e9649 */
        /* <DEDUP_REMOVED lines=27> */
[----:B------:R-:W-:-:S03]  /*1310*/  LOP3.LUT R18, R82, UR34, R85, 0x96, !PT ;  /* 0x0000002252127c12 */ /* 0x000fc6000f8e9655 */
[----:B------:R-:W-:Y:S01]  /*1320*/  IMAD.MOV.U32 R0, RZ, RZ, R84 ;  /* 0x000000ffff007224 */ /* 0x000fe200078e0054 */
[----:B------:R-:W-:Y:S02]  /*1330*/  LOP3.LUT R19, R70, UR35, R73, 0x96, !PT ;  /* 0x0000002346137c12 */ /* 0x000fe4000f8e9649 */
[----:B------:R-:W-:-:S07]  /*1340*/  MOV R62, R72 ;  /* 0x00000048003e7202 */ /* 0x000fce0000000f00 */
.L_x_171:
[----:B0-----:R-:W-:Y:S05]  /*1350*/  BSYNC.RECONVERGENT B1 ;  /* 0x0000000000017941 */ /* 0x001fea0003800200 */
.L_x_170:
[----:B------:R-:W0:Y:S01]  /*1360*/  LDC R70, c[0x0][0x408] ;  /* 0x00010200ff467b82 */ /* 0x000e220000000800 */
[----:B------:R-:W-:Y:S01]  /*1370*/  HFMA2 R66, -RZ, RZ, 0.1171875, 0 ;  /* 0x2f800000ff427431 */ /* 0x000fe200000001ff */
[----:B------:R-:W-:Y:S01]  /*1380*/  I2FP.F32.U32 R17, R59 ;  /* 0x0000003b00117245 */ /* 0x000fe20000201000 */
[----:B-----5:R-:W-:Y:S01]  /*1390*/  IMAD.U32 R59, R48, 0x10000, RZ ;  /* 0x00010000303b7824 */ /* 0x020fe200078e00ff */
[----:B------:R-:W-:Y:S01]  /*13a0*/  ISETP.NE.AND P1, PT, R61, 0x1, PT ;  /* 0x000000013d00780c */ /* 0x000fe20003f25270 */
[----:B------:R-:W-:Y:S01]  /*13b0*/  IMAD.U32 R64, R52, 0x10000, RZ ;  /* 0x0001000034407824 */ /* 0x000fe200078e00ff */
[----:B------:R-:W-:Y:S01]  /*13c0*/  BSSY.RECONVERGENT B1, `(.L_x_174) ;  /* 0x0000050000017945 */ /* 0x000fe20003800200 */
[----:B------:R-:W-:Y:S01]  /*13d0*/  FMUL.FTZ R59, R59, UR4 ;  /* 0x000000043b3b7c20 */ /* 0x000fe20008410000 */
[----:B------:R-:W1:Y:S01]  /*13e0*/  LDC R68, c[0x0][0x404] ;  /* 0x00010100ff447b82 */ /* 0x000e620000000800 */
[----:B------:R-:W-:Y:S01]  /*13f0*/  HFMA2 R71, -RZ, RZ, 0, 1.1920928955078125e-07 ;  /* 0x00000002ff477431 */ /* 0x000fe200000001ff */
[----:B------:R-:W-:Y:S01]  /*1400*/  PRMT R48, R48, 0x7632, R48 ;  /* 0x0000763230307816 */ /* 0x000fe20000000030 */
[----:B------:R-:W-:Y:S01]  /*1410*/  FFMA.FTZ R17, R17, R66, 1.1641532182693481445e-10 ;  /* 0x2f00000011117423 */ /* 0x000fe20000010042 */
[----:B------:R-:W-:Y:S01]  /*1420*/  PRMT R52, R52, 0x7632, R52 ;  /* 0x0000763234347816 */ /* 0x000fe20000000034 */
[----:B0-----:R-:W-:-:S03]  /*1430*/  FMUL.FTZ R59, R59, R70 ;  /* 0x000000463b3b7220 */ /* 0x001fc60000410000 */
[----:B-1----:R-:W-:Y:S01]  /*1440*/  FSETP.GTU.FTZ.AND P0, PT, R17, R68, PT ;  /* 0x000000441100720b */ /* 0x002fe20003f1c000 */
[----:B------:R-:W-:-:S03]  /*1450*/  IMAD.MOV.U32 R17, RZ, RZ, R0 ;  /* 0x000000ffff117224 */ /* 0x000fc600078e0000 */
[----:B------:R-:W-:Y:S02]  /*1460*/  FSEL R59, R59, RZ, !P0 ;  /* 0x000000ff3b3b7208 */ /* 0x000fe40004000000 */
[----:B------:R-:W-:-:S03]  /*1470*/  PLOP3.LUT P0, PT, P0, PT, PT, 0x8, 0x80 ;  /* 0x000000000080781c */ /* 0x000fc6000070e170 */
[----:B------:R-:W-:Y:S01]  /*1480*/  FADD.FTZ R59, R59, R64 ;  /* 0x000000403b3b7221 */ /* 0x000fe20000010000 */
[----:B------:R-:W-:Y:S01]  /*1490*/  P2R R64, PR, RZ, 0x1 ;  /* 0x00000001ff407803 */ /* 0x000fe20000000000 */
[----:B------:R-:W-:Y:S08]  /*14a0*/  @!P1 BRA `(.L_x_175) ;  /* 0x0000000400049947 */ /* 0x000ff00003800000 */
[----:B------:R-:W-:-:S13]  /*14b0*/  ISETP.NE.AND P0, PT, R61, 0x3, PT ;  /* 0x000000033d00780c */ /* 0x000fda0003f05270 */
[----:B------:R-:W-:Y:S05]  /*14c0*/  @!P0 BRA `(.L_x_176) ;  /* 0x0000000000188947 */ /* 0x000fea0003800000 */
[----:B------:R-:W-:-:S13]  /*14d0*/  ISETP.NE.AND P0, PT, R61, 0x2, PT ;  /* 0x000000023d00780c */ /* 0x000fda0003f05270 */
[----:B------:R-:W-:Y:S01]  /*14e0*/  @!P0 IMAD.MOV.U32 R71, RZ, RZ, 0x3 ;  /* 0x00000003ff478424 */ /* 0x000fe200078e00ff */
[----:B------:R-:W-:Y:S01]  /*14f0*/  @!P0 MOV R17, R19 ;  /* 0x0000001300118202 */ /* 0x000fe20000000f00 */
[----:B------:R-:W-:Y:S02]  /*1500*/  @P0 VIADD R71, R61, 0x1 ;  /* 0x000000013d470836 */ /* 0x000fe40000000000 */
[----:B------:R-:W-:Y:S01]  /*1510*/  @P0 IMAD.MOV.U32 R17, RZ, RZ, R18 ;  /* 0x000000ffff110224 */ /* 0x000fe200078e0012 */
[----:B------:R-:W-:Y:S06]  /*1520*/  BRA `(.L_x_175) ;  /* 0x0000000000e47947 */ /* 0x000fec0003800000 */
.L_x_176:
[----:B------:R-:W-:Y:S01]  /*1530*/  IADD3 R22, PT, PT, R22, 0x1, RZ ;  /* 0x0000000116167810 */ /* 0x000fe20007ffe0ff */
[----:B------:R-:W-:Y:S03]  /*1540*/  BSSY.RECONVERGENT B2, `(.L_x_177) ;  /* 0x000000c000027945 */ /* 0x000fe60003800200 */
[C---:B------:R-:W-:Y:S01]  /*1550*/  ISETP.NE.AND P0, PT, R22.reuse, RZ, PT ;  /* 0x000000ff1600720c */ /* 0x040fe20003f05270 */
[----:B------:R-:W-:-:S12]  /*1560*/  IMAD.WIDE.U32 R82, R22, -0x2daee0ad, RZ ;  /* 0xd2511f5316527825 */ /* 0x000fd800078e00ff */
[----:B------:R-:W-:Y:S05]  /*1570*/  @P0 BRA `(.L_x_178) ;  /* 0x0000000000200947 */ /* 0x000fea0003800000 */
[----:B------:R-:W-:-:S05]  /*1580*/  VIADD R21, R21, 0x1 ;  /* 0x0000000115157836 */ /* 0x000fca0000000000 */
[----:B------:R-:W-:-:S13]  /*1590*/  ISETP.NE.AND P0, PT, R21, RZ, PT ;  /* 0x000000ff1500720c */ /* 0x000fda0003f05270 */
[----:B------:R-:W-:Y:S01]  /*15a0*/  @!P0 VIADD R56, R56, 0x1 ;  /* 0x0000000138388836 */ /* 0x000fe20000000000 */
[----:B------:R-:W-:Y:S01]  /*15b0*/  @!P0 IADD3 R0, PT, PT, R2, 0x1, RZ ;  /* 0x0000000102008810 */ /* 0x000fe20007ffe0ff */
[----:B------:R-:W-:-:S03]  /*15c0*/  @!P0 IMAD.MOV.U32 R21, RZ, RZ, RZ ;  /* 0x000000ffff158224 */ /* 0x000fc600078e00ff */
[----:B------:R-:W-:-:S13]  /*15d0*/  ISETP.NE.AND P1, PT, R56, RZ, !P0 ;  /* 0x000000ff3800720c */ /* 0x000fda0004725270 */
[----:B------:R-:W-:-:S05]  /*15e0*/  @P1 IMAD.MOV R0, RZ, RZ, R2 ;  /* 0x000000ffff001224 */ /* 0x000fca00078e0202 */
[----:B------:R-:W-:-:S07]  /*15f0*/  @!P0 MOV R2, R0 ;  /* 0x0000000000028202 */ /* 0x000fce0000000f00 */
.L_x_178:
[----:B------:R-:W-:Y:S05]  /*1600*/  BSYNC.RECONVERGENT B2 ;  /* 0x0000000000027941 */ /* 0x000fea0003800200 */
.L_x_177:
        /* <DEDUP_REMOVED lines=43> */
.L_x_175:
[----:B------:R-:W-:Y:S05]  /*18c0*/  BSYNC.RECONVERGENT B1 ;  /* 0x0000000000017941 */ /* 0x000fea0003800200 */
.L_x_174:
[----:B------:R-:W-:Y:S01]  /*18d0*/  I2FP.F32.U32 R17, R17 ;  /* 0x0000001100117245 */ /* 0x000fe20000201000 */
[----:B------:R-:W-:Y:S01]  /*18e0*/  IMAD.U32 R48, R48, 0x10000, RZ ;  /* 0x0001000030307824 */ /* 0x000fe200078e00ff */
[----:B------:R-:W-:Y:S01]  /*18f0*/  ISETP.NE.AND P1, PT, R71, 0x1, PT ;  /* 0x000000014700780c */ /* 0x000fe20003f25270 */
[----:B------:R-:W-:Y:S01]  /*1900*/  BSSY.RECONVERGENT B1, `(.L_x_179) ;  /* 0x000004d000017945 */ /* 0x000fe20003800200 */
[----:B------:R-:W-:Y:S01]  /*1910*/  SHF.L.U32 R52, R52, 0x10, RZ ;  /* 0x0000001034347819 */ /* 0x000fe200000006ff */
[----:B------:R-:W-:Y:S01]  /*1920*/  FFMA.FTZ R17, R17, R66, 1.1641532182693481445e-10 ;  /* 0x2f00000011117423 */ /* 0x000fe20000010042 */
[----:B------:R-:W-:-:S04]  /*1930*/  FMUL.FTZ R61, R48, UR4 ;  /* 0x00000004303d7c20 */ /* 0x000fc80008410000 */
[----:B------:R-:W-:Y:S01]  /*1940*/  FMUL.FTZ R61, R61, R70 ;  /* 0x000000463d3d7220 */ /* 0x000fe20000410000 */
[----:B------:R-:W-:Y:S01]  /*1950*/  FSETP.GTU.FTZ.AND P0, PT, R17, R68, PT ;  /* 0x000000441100720b */ /* 0x000fe20003f1c000 */
[----:B------:R-:W-:-:S03]  /*1960*/  IMAD.MOV.U32 R17, RZ, RZ, R0 ;  /* 0x000000ffff117224 */ /* 0x000fc600078e0000 */
[----:B------:R-:W-:Y:S02]  /*1970*/  FSEL R61, R61, RZ, !P0 ;  /* 0x000000ff3d3d7208 */ /* 0x000fe40004000000 */
[----:B------:R-:W-:-:S03]  /*1980*/  PLOP3.LUT P0, PT, P0, PT, PT, 0x8, 0x80 ;  /* 0x000000000080781c */ /* 0x000fc6000070e170 */
[----:B------:R-:W-:Y:S01]  /*1990*/  FADD.FTZ R61, R61, R52 ;  /* 0x000000343d3d7221 */ /* 0x000fe20000010000 */
[----:B------:R-:W-:Y:S01]  /*19a0*/  IMAD.MOV.U32 R52, RZ, RZ, 0x2 ;  /* 0x00000002ff347424 */ /* 0x000fe200078e00ff */
[----:B------:R-:W-:Y:S08]  /*19b0*/  @!P1 BRA `(.L_x_180) ;  /* 0x0000000400049947 */ /* 0x000ff00003800000 */
[----:B------:R-:W-:-:S13]  /*19c0*/  ISETP.NE.AND P1, PT, R71, 0x3, PT ;  /* 0x000000034700780c */ /* 0x000fda0003f25270 */
[----:B------:R-:W-:Y:S05]  /*19d0*/  @!P1 BRA `(.L_x_181) ;  /* 0x0000000000189947 */ /* 0x000fea0003800000 */
[----:B------:R-:W-:-:S13]  /*19e0*/  ISETP.NE.AND P1, PT, R71, 0x2, PT ;  /* 0x000000024700780c */ /* 0x000fda0003f25270 */
[----:B------:R-:W-:Y:S01]  /*19f0*/  @!P1 MOV R52, 0x3 ;  /* 0x0000000300349802 */ /* 0x000fe20000000f00 */
[----:B------:R-:W-:Y:S01]  /*1a00*/  @!P1 IMAD.MOV.U32 R17, RZ, RZ, R19 ;  /* 0x000000ffff119224 */ /* 0x000fe200078e0013 */
[----:B------:R-:W-:Y:S01]  /*1a10*/  @P1 MOV R17, R18 ;  /* 0x0000001200111202 */ /* 0x000fe20000000f00 */
[----:B------:R-:W-:Y:S01]  /*1a20*/  @P1 VIADD R52, R71, 0x1 ;  /* 0x0000000147341836 */ /* 0x000fe20000000000 */
[----:B------:R-:W-:Y:S06]  /*1a30*/  BRA `(.L_x_180) ;  /* 0x0000000000e47947 */ /* 0x000fec0003800000 */
.L_x_181:
        /* <DEDUP_REMOVED lines=13> */
.L_x_183:
[----:B------:R-:W-:Y:S05]  /*1b10*/  BSYNC.RECONVERGENT B2 ;  /* 0x0000000000027941 */ /* 0x000fea0003800200 */
.L_x_182:
[----:B------:R-:W-:Y:S01]  /*1b20*/  IMAD.WIDE.U32 R18, R56, -0x326172a9, RZ ;  /* 0xcd9e8d5738127825 */ /* 0x000fe200078e00ff */
[----:B------:R-:W-:Y:S02]  /*1b30*/  LOP3.LUT R72, R2, UR9, R83, 0x96, !PT ;  /* 0x0000000902487c12 */ /* 0x000fe4000f8e9653 */
[----:B------:R-:W-:Y:S01]  /*1b40*/  MOV R17, R62 ;  /* 0x0000003e00117202 */ /* 0x000fe20000000f00 */
        /* <DEDUP_REMOVED lines=38> */
[----:B------:R-:W-:Y:S01]  /*1db0*/  LOP3.LUT R19, R82, UR35, R73, 0x96, !PT ;  /* 0x0000002352137c12 */ /* 0x000fe2000f8e9649 */
[----:B------:R-:W-:-:S07]  /*1dc0*/  IMAD.MOV.U32 R62, RZ, RZ, R72 ;  /* 0x000000ffff3e7224 */ /* 0x000fce00078e0048 */
.L_x_180:
[----:B------:R-:W-:Y:S05]  /*1dd0*/  BSYNC.RECONVERGENT B1 ;  /* 0x0000000000017941 */ /* 0x000fea0003800200 */
.L_x_179:
[----:B------:R-:W-:Y:S01]  /*1de0*/  I2FP.F32.U32 R17, R17 ;  /* 0x0000001100117245 */ /* 0x000fe20000201000 */
[----:B------:R-:W-:Y:S01]  /*1df0*/  BSSY.RECONVERGENT B1, `(.L_x_184) ;  /* 0x0000051000017945 */ /* 0x000fe20003800200 */
[----:B------:R-:W-:Y:S01]  /*1e00*/  SHF.L.U32 R48, R49, 0x10, RZ ;  /* 0x0000001031307819 */ /* 0x000fe200000006ff */
[----:B------:R-:W-:Y:S01]  /*1e10*/  IMAD.MOV.U32 R72, RZ, RZ, 0x2 ;  /* 0x00000002ff487424 */ /* 0x000fe200078e00ff */
[----:B------:R-:W-:Y:S01]  /*1e20*/  ISETP.NE.AND P2, PT, R52, 0x1, PT ;  /* 0x000000013400780c */ /* 0x000fe20003f45270 */
[----:B------:R-:W-:Y:S01]  /*1e30*/  FFMA.FTZ R17, R17, R66, 1.1641532182693481445e-10 ;  /* 0x2f00000011117423 */ /* 0x000fe20000010042 */
[----:B------:R-:W-:Y:S01]  /*1e40*/  PRMT R74, R49, 0x7632, R74 ;  /* 0x00007632314a7816 */ /* 0x000fe2000000004a */
[----:B------:R-:W-:Y:S01]  /*1e50*/  FMUL.FTZ R71, R48, UR4 ;  /* 0x0000000430477c20 */ /* 0x000fe20008410000 */
[----:B------:R-:W-:Y:S01]  /*1e60*/  IMAD.U32 R48, R53, 0x10000, RZ ;  /* 0x0001000035307824 */ /* 0x000fe200078e00ff */
[----:B------:R-:W-:Y:S02]  /*1e70*/  MOV R49, R0 ;  /* 0x0000000000317202 */ /* 0x000fe40000000f00 */
[----:B------:R-:W-:Y:S01]  /*1e80*/  FMUL.FTZ R71, R71, R70 ;  /* 0x0000004647477220 */ /* 0x000fe20000410000 */
[----:B------:R-:W-:-:S02]  /*1e90*/  FSETP.GTU.FTZ.AND P1, PT, R17, R68, PT ;  /* 0x000000441100720b */ /* 0x000fc40003f3c000 */
[----:B------:R-:W-:Y:S02]  /*1ea0*/  PRMT R17, R53, 0x7632, R17 ;  /* 0x0000763235117816 */ /* 0x000fe40000000011 */
[----:B------:R-:W-:Y:S02]  /*1eb0*/  FSEL R71, R71, RZ, !P1 ;  /* 0x000000ff47477208 */ /* 0x000fe40004800000 */
[----:B------:R-:W-:-:S03]  /*1ec0*/  PLOP3.LUT P1, PT, P1, PT, PT, 0x8, 0x80 ;  /* 0x000000000080781c */ /* 0x000fc60000f2e170 */
[----:B------:R-:W-:Y:S01]  /*1ed0*/  FADD.FTZ R71, R71, R48 ;  /* 0x0000003047477221 */ /* 0x000fe20000010000 */
[----:B------:R-:W-:Y:S09]  /*1ee0*/  @!P2 BRA `(.L_x_185) ;  /* 0x000000040004a947 */ /* 0x000ff20003800000 */
[----:B------:R-:W-:-:S13]  /*1ef0*/  ISETP.NE.AND P2, PT, R52, 0x3, PT ;  /* 0x000000033400780c */ /* 0x000fda0003f45270 */
[----:B------:R-:W-:Y:S05]  /*1f00*/  @!P2 BRA `(.L_x_186) ;  /* 0x000000000018a947 */ /* 0x000fea0003800000 */
[----:B------:R-:W-:-:S13]  /*1f10*/  ISETP.NE.AND P2, PT, R52, 0x2, PT ;  /* 0x000000023400780c */ /* 0x000fda0003f45270 */
[----:B------:R-:W-:Y:S01]  /*1f20*/  @!P2 IMAD.MOV.U32 R72, RZ, RZ, 0x3 ;  /* 0x00000003ff48a424 */ /* 0x000fe200078e00ff */
[----:B------:R-:W-:Y:S01]  /*1f30*/  @P2 IADD3 R72, PT, PT, R52, 0x1, RZ ;  /* 0x0000000134482810 */ /* 0x000fe20007ffe0ff */
[----:B------:R-:W-:Y:S02]  /*1f40*/  @!P2 IMAD.MOV.U32 R49, RZ, RZ, R19 ;  /* 0x000000ffff31a224 */ /* 0x000fe400078e0013 */
[----:B------:R-:W-:Y:S01]  /*1f50*/  @P2 IMAD.MOV.U32 R49, RZ, RZ, R18 ;  /* 0x000000ffff312224 */ /* 0x000fe200078e0012 */
[----:B------:R-:W-:Y:S06]  /*1f60*/  BRA `(.L_x_185) ;  /* 0x0000000000e47947 */ /* 0x000fec0003800000 */
.L_x_186:
[----:B------:R-:W-:Y:S01]  /*1f70*/  VIADD R22, R22, 0x1 ;  /* 0x0000000116167836 */ /* 0x000fe20000000000 */
[----:B------:R-:W-:Y:S03]  /*1f80*/  BSSY.RECONVERGENT B2, `(.L_x_187) ;  /* 0x000000c000027945 */ /* 0x000fe60003800200 */
[C---:B------:R-:W-:Y:S01]  /*1f90*/  IMAD.WIDE.U32 R52, R22.reuse, -0x2daee0ad, RZ ;  /* 0xd2511f5316347825 */ /* 0x040fe200078e00ff */
[----:B------:R-:W-:-:S13]  /*1fa0*/  ISETP.NE.AND P2, PT, R22, RZ, PT ;  /* 0x000000ff1600720c */ /* 0x000fda0003f45270 */
[----:B------:R-:W-:Y:S05]  /*1fb0*/  @P2 BRA `(.L_x_188) ;  /* 0x0000000000202947 */ /* 0x000fea0003800000 */
[----:B------:R-:W-:-:S04]  /*1fc0*/  IADD3 R21, PT, PT, R21, 0x1, RZ ;  /* 0x0000000115157810 */ /* 0x000fc80007ffe0ff */
[----:B------:R-:W-:-:S13]  /*1fd0*/  ISETP.NE.AND P2, PT, R21, RZ, PT ;  /* 0x000000ff1500720c */ /* 0x000fda0003f45270 */
[----:B------:R-:W-:Y:S02]  /*1fe0*/  @!P2 VIADD R56, R56, 0x1 ;  /* 0x000000013838a836 */ /* 0x000fe40000000000 */
[----:B------:R-:W-:Y:S02]  /*1ff0*/  @!P2 VIADD R0, R2, 0x1 ;  /* 0x000000010200a836 */ /* 0x000fe40000000000 */
[----:B------:R-:W-:Y:S01]  /*2000*/  @!P2 IMAD.MOV.U32 R21, RZ, RZ, RZ ;  /* 0x000000ffff15a224 */ /* 0x000fe200078e00ff */
[----:B------:R-:W-:-:S13]  /*2010*/  ISETP.NE.AND P3, PT, R56, RZ, !P2 ;  /* 0x000000ff3800720c */ /* 0x000fda0005765270 */
[----:B------:R-:W-:-:S05]  /*2020*/  @P3 IADD3 R0, PT, PT, R2, RZ, RZ ;  /* 0x000000ff02003210 */ /* 0x000fca0007ffe0ff */
[----:B------:R-:W-:-:S07]  /*2030*/  @!P2 IMAD.MOV.U32 R2, RZ, RZ, R0 ;  /* 0x000000ffff02a224 */ /* 0x000fce00078e0000 */
.L_x_188:
[----:B------:R-:W-:Y:S05]  /*2040*/  BSYNC.RECONVERGENT B2 ;  /* 0x0000000000027941 */ /* 0x000fea0003800200 */
.L_x_187:
[----:B------:R-:W-:Y:S01]  /*2050*/  LOP3.LUT R48, R2, UR9, R53, 0x96, !PT ;  /* 0x0000000902307c12 */ /* 0x000fe2000f8e9635 */
[----:B------:R-:W-:-:S04]  /*2060*/  IMAD.WIDE.U32 R18, R56, -0x326172a9, RZ ;  /* 0xcd9e8d5738127825 */ /* 0x000fc800078e00ff */
[----:B------:R-:W-:Y:S01]  /*2070*/  IMAD.WIDE.U32 R48, R48, -0x326172a9, RZ ;  /* 0xcd9e8d5730307825 */ /* 0x000fe200078e00ff */
[----:B------:R-:W-:-:S04]  /*2080*/  LOP3.LUT R19, R21, UR8, R19, 0x96, !PT ;  /* 0x0000000815137c12 */ /* 0x000fc8000f8e9613 */
[----:B------:R-:W-:Y:S01]  /*2090*/  LOP3.LUT R53, R18, UR18, R49, 0x96, !PT ;  /* 0x0000001212357c12 */ /* 0x000fe2000f8e9631 */
[----:B------:R-:W-:-:S05]  /*20a0*/  IMAD.WIDE.U32 R18, R19, -0x2daee0ad, RZ ;  /* 0xd2511f5313127825 */ /* 0x000fca00078e00ff */
        /* <DEDUP_REMOVED lines=27> */
[----:B------:R-:W-:-:S04]  /*2260*/  IMAD.WIDE.U32 R18, R19, -0x326172a9, RZ ;  /* 0xcd9e8d5713127825 */ /* 0x000fc800078e00ff */
[----:B------:R-:W-:Y:S01]  /*2270*/  IMAD.WIDE.U32 R72, R72, -0x326172a9, RZ ;  /* 0xcd9e8d5748487825 */ /* 0x000fe200078e00ff */
[----:B------:R-:W-:Y:S02]  /*2280*/  LOP3.LUT R48, R48, UR32, R19, 0x96, !PT ;  /* 0x0000002030307c12 */ /* 0x000fe4000f8e9613 */
[----:B------:R-:W-:-:S03]  /*2290*/  MOV R0, R72 ;  /* 0x0000004800007202 */ /* 0x000fc60000000f00 */
[----:B------:R-:W-:-:S04]  /*22a0*/  IMAD.WIDE.U32 R48, R48, -0x2daee0ad, RZ ;  /* 0xd2511f5330307825 */ /* 0x000fc800078e00ff */
[----:B------:R-:W-:Y:S01]  /*22b0*/  HFMA2 R72, -RZ, RZ, 0, 0 ;  /* 0x00000000ff487431 */ /* 0x000fe200000001ff */
[----:B------:R-:W-:Y:S02]  /*22c0*/  LOP3.LUT R18, R18, UR34, R73, 0x96, !PT ;  /* 0x0000002212127c12 */ /* 0x000fe4000f8e9649 */
[----:B------:R-:W-:Y:S01]  /*22d0*/  LOP3.LUT R19, R52, UR35, R49, 0x96, !PT ;  /* 0x0000002334137c12 */ /* 0x000fe2000f8e9631 */
[----:B------:R-:W-:Y:S02]  /*22e0*/  IMAD.MOV.U32 R49, RZ, RZ, R62 ;  /* 0x000000ffff317224 */ /* 0x000fe400078e003e */
[----:B------:R-:W-:-:S07]  /*22f0*/  IMAD.MOV.U32 R62, RZ, RZ, R48 ;  /* 0x000000ffff3e7224 */ /* 0x000fce00078e0030 */
.L_x_185:
[----:B------:R-:W-:Y:S05]  /*2300*/  BSYNC.RECONVERGENT B1 ;  /* 0x0000000000017941 */ /* 0x000fea0003800200 */
.L_x_184:
[----:B------:R-:W-:Y:S01]  /*2310*/  I2FP.F32.U32 R49, R49 ;  /* 0x0000003100317245 */ /* 0x000fe20000201000 */
[----:B------:R-:W-:Y:S01]  /*2320*/  IMAD.U32 R74, R74, 0x10000, RZ ;  /* 0x000100004a4a7824 */ /* 0x000fe200078e00ff */
[----:B------:R-:W-:Y:S01]  /*2330*/  ISETP.NE.AND P3, PT, R72, 0x1, PT ;  /* 0x000000014800780c */ /* 0x000fe20003f65270 */
[----:B------:R-:W-:Y:S01]  /*2340*/  IMAD.U32 R48, R17, 0x10000, RZ ;  /* 0x0001000011307824 */ /* 0x000fe200078e00ff */
[----:B------:R-:W-:Y:S01]  /*2350*/  BSSY.RECONVERGENT B1, `(.L_x_189) ;  /* 0x000004c000017945 */ /* 0x000fe20003800200 */
[----:B------:R-:W-:Y:S01]  /*2360*/  FFMA.FTZ R49, R49, R66, 1.1641532182693481445e-10 ;  /* 0x2f00000031317423 */ /* 0x000fe20000010042 */
[----:B------:R-:W-:Y:S01]  /*2370*/  FMUL.FTZ R53, R74, UR4 ;  /* 0x000000044a357c20 */ /* 0x000fe20008410000 */
[----:B------:R-:W-:Y:S02]  /*2380*/  HFMA2 R52, -RZ, RZ, 0, 1.1920928955078125e-07 ;  /* 0x00000002ff347431 */ /* 0x000fe400000001ff */
[----:B------:R-:W-:Y:S02]  /*2390*/  IMAD.MOV.U32 R17, RZ, RZ, R0 ;  /* 0x000000ffff117224 */ /* 0x000fe400078e0000 */
[----:B------:R-:W-:Y:S01]  /*23a0*/  FMUL.FTZ R53, R53, R70 ;  /* 0x0000004635357220 */ /* 0x000fe20000410000 */
[----:B------:R-:W-:-:S04]  /*23b0*/  FSETP.GTU.FTZ.AND P2, PT, R49, R68, PT ;  /* 0x000000443100720b */ /* 0x000fc80003f5c000 */
        /* <DEDUP_REMOVED lines=12> */
.L_x_191:
        /* <DEDUP_REMOVED lines=13> */
.L_x_193:
[----:B------:R-:W-:Y:S05]  /*2550*/  BSYNC.RECONVERGENT B2 ;  /* 0x0000000000027941 */ /* 0x000fea0003800200 */
.L_x_192:
[----:B------:R-:W-:Y:S01]  /*2560*/  LOP3.LUT R48, R2, UR9, R53, 0x96, !PT ;  /* 0x0000000902307c12 */ /* 0x000fe2000f8e9635 */
[----:B------:R-:W-:-:S04]  /*2570*/  IMAD.WIDE.U32 R18, R56, -0x326172a9, RZ ;  /* 0xcd9e8d5738127825 */ /* 0x000fc800078e00ff */
[----:B------:R-:W-:Y:S01]  /*2580*/  IMAD.WIDE.U32 R48, R48, -0x326172a9, RZ ;  /* 0xcd9e8d5730307825 */ /* 0x000fe200078e00ff */
[----:B------:R-:W-:-:S03]  /*2590*/  LOP3.LUT R19, R21, UR8, R19, 0x96, !PT ;  /* 0x0000000815137c12 */ /* 0x000fc6000f8e9613 */
[----:B------:R-:W-:Y:S01]  /*25a0*/  IMAD.MOV.U32 R17, RZ, RZ, R62 ;  /* 0x000000ffff117224 */ /* 0x000fe200078e003e */
        /* <DEDUP_REMOVED lines=36> */
[----:B------:R-:W-:Y:S01]  /*27f0*/  IMAD.MOV.U32 R52, RZ, RZ, RZ ;  /* 0x000000ffff347224 */ /* 0x000fe200078e00ff */
[----:B------:R-:W-:-:S07]  /*2800*/  MOV R62, R48 ;  /* 0x00000030003e7202 */ /* 0x000fce0000000f00 */
.L_x_190:
[----:B------:R-:W-:Y:S05]  /*2810*/  BSYNC.RECONVERGENT B1 ;  /* 0x0000000000017941 */ /* 0x000fea0003800200 */
.L_x_189:
[----:B------:R-:W-:Y:S01]  /*2820*/  I2FP.F32.U32 R17, R17 ;  /* 0x0000001100117245 */ /* 0x000fe20000201000 */
[----:B------:R-:W-:Y:S01]  /*2830*/  IMAD.U32 R48, R50, 0x10000, RZ ;  /* 0x0001000032307824 */ /* 0x000fe200078e00ff */
[----:B------:R-:W-:Y:S01]  /*2840*/  ISETP.NE.AND P4, PT, R52, 0x1, PT ;  /* 0x000000013400780c */ /* 0x000fe20003f85270 */
[----:B------:R-:W-:Y:S01]  /*2850*/  BSSY.RECONVERGENT B1, `(.L_x_194) ;  /* 0x000004f000017945 */ /* 0x000fe20003800200 */
[----:B------:R-:W-:Y:S01]  /*2860*/  PRMT R50, R50, 0x7632, R50 ;  /* 0x0000763232327816 */ /* 0x000fe20000000032 */
[----:B------:R-:W-:Y:S01]  /*2870*/  FFMA.FTZ R17, R17, R66, 1.1641532182693481445e-10 ;  /* 0x2f00000011117423 */ /* 0x000fe20000010042 */
[----:B------:R-:W-:Y:S01]  /*2880*/  FMUL.FTZ R49, R48, UR4 ;  /* 0x0000000430317c20 */ /* 0x000fe20008410000 */
[C---:B------:R-:W-:Y:S02]  /*2890*/  SHF.L.U32 R48, R54.reuse, 0x10, RZ ;  /* 0x0000001036307819 */ /* 0x040fe400000006ff */
[----:B------:R-:W-:Y:S01]  /*28a0*/  PRMT R54, R54, 0x7632, R54 ;  /* 0x0000763236367816 */ /* 0x000fe20000000036 */
        /* <DEDUP_REMOVED lines=16> */
.L_x_196:
        /* <DEDUP_REMOVED lines=8> */
[----:B------:R-:W-:Y:S02]  /*2a30*/  @!P4 VIADD R0, R2, 0x1 ;  /* 0x000000010200c836 */ /* 0x000fe40000000000 */
[----:B------:R-:W-:Y:S01]  /*2a40*/  @!P4 IMAD.MOV.U32 R21, RZ, RZ, RZ ;  /* 0x000000ffff15c224 */ /* 0x000fe200078e00ff */
[----:B------:R-:W-:-:S13]  /*2a50*/  ISETP.NE.AND P5, PT, R56, RZ, !P4 ;  /* 0x000000ff3800720c */ /* 0x000fda00067a5270 */
[----:B------:R-:W-:-:S05]  /*2a60*/  @P5 IMAD.MOV R0, RZ, RZ, R2 ;  /* 0x000000ffff005224 */ /* 0x000fca00078e0202 */
[----:B------:R-:W-:-:S07]  /*2a70*/  @!P4 MOV R2, R0 ;  /* 0x000000000002c202 */ /* 0x000fce0000000f00 */
.L_x_198:
[----:B------:R-:W-:Y:S05]  /*2a80*/  BSYNC.RECONVERGENT B2 ;  /* 0x0000000000027941 */ /* 0x000fea0003800200 */
.L_x_197:
        /* <DEDUP_REMOVED lines=36> */
[----:B------:R-:W-:Y:S01]  /*2cd0*/  IMAD.MOV.U32 R0, RZ, RZ, R48 ;  /* 0x000000ffff007224 */ /* 0x000fe200078e0030 */
[----:B------:R-:W-:Y:S01]  /*2ce0*/  LOP3.LUT R18, R18, UR34, R49, 0x96, !PT ;  /* 0x0000002212127c12 */ /* 0x000fe2000f8e9631 */
[----:B------:R-:W-:Y:S01]  /*2cf0*/  IMAD.WIDE.U32 R48, R17, -0x2daee0ad, RZ ;  /* 0xd2511f5311307825 */ /* 0x000fe200078e00ff */
[----:B------:R-:W-:-:S03]  /*2d00*/  MOV R17, R62 ;  /* 0x0000003e00117202 */ /* 0x000fc60000000f00 */
[----:B------:R-:W-:Y:S01]  /*2d10*/  IMAD.MOV.U32 R62, RZ, RZ, R48 ;  /* 0x000000ffff3e7224 */ /* 0x000fe200078e0030 */
[----:B------:R-:W-:Y:S01]  /*2d20*/  LOP3.LUT R19, R52, UR35, R49, 0x96, !PT ;  /* 0x0000002334137c12 */ /* 0x000fe2000f8e9631 */
[----:B------:R-:W-:-:S07]  /*2d30*/  IMAD.MOV.U32 R48, RZ, RZ, RZ ;  /* 0x000000ffff307224 */ /* 0x000fce00078e00ff */
.L_x_195:
[----:B------:R-:W-:Y:S05]  /*2d40*/  BSYNC.RECONVERGENT B1 ;  /* 0x0000000000017941 */ /* 0x000fea0003800200 */
.L_x_194:
[----:B------:R-:W-:Y:S01]  /*2d50*/  I2FP.F32.U32 R17, R17 ;  /* 0x0000001100117245 */ /* 0x000fe20000201000 */
[----:B------:R-:W-:Y:S01]  /*2d60*/  IMAD.U32 R54, R54, 0x10000, RZ ;  /* 0x0001000036367824 */ /* 0x000fe200078e00ff */
[----:B------:R-:W-:Y:S01]  /*2d70*/  SHF.L.U32 R50, R50, 0x10, RZ ;  /* 0x0000001032327819 */ /* 0x000fe200000006ff */
[----:B------:R-:W-:Y:S01]  /*2d80*/  BSSY.RECONVERGENT B1, `(.L_x_199) ;  /* 0x000004d000017945 */ /* 0x000fe20003800200 */
[----:B------:R-:W-:Y:S01]  /*2d90*/  ISETP.NE.AND P5, PT, R48, 0x1, PT ;  /* 0x000000013000780c */ /* 0x000fe20003fa5270 */
[----:B------:R-:W-:Y:S02]  /*2da0*/  FFMA.FTZ R17, R17, R66, 1.1641532182693481445e-10 ;  /* 0x2f00000011117423 */ /* 0x000fe40000010042 */
[----:B------:R-:W-:Y:S01]  /*2db0*/  FMUL.FTZ R49, R50, UR4 ;  /* 0x0000000432317c20 */ /* 0x000fe20008410000 */
[----:B------:R-:W-:Y:S02]  /*2dc0*/  IMAD.MOV.U32 R50, RZ, RZ, 0x2 ;  /* 0x00000002ff327424 */ /* 0x000fe400078e00ff */
[----:B------:R-:W-:Y:S01]  /*2dd0*/  FSETP.GTU.FTZ.AND P4, PT, R17, R68, PT ;  /* 0x000000441100720b */ /* 0x000fe20003f9c000 */
[----:B------:R-:W-:Y:S01]  /*2de0*/  FMUL.FTZ R49, R49, R70 ;  /* 0x0000004631317220 */ /* 0x000fe20000410000 */
[----:B------:R-:W-:-:S04]  /*2df0*/  MOV R17, R0 ;  /* 0x0000000000117202 */ /* 0x000fc80000000f00 */
        /* <DEDUP_REMOVED lines=12> */
.L_x_201:
        /* <DEDUP_REMOVED lines=13> */
.L_x_203:
[----:B------:R-:W-:Y:S05]  /*2f90*/  BSYNC.RECONVERGENT B2 ;  /* 0x0000000000027941 */ /* 0x000fea0003800200 */
.L_x_202:
[----:B------:R-:W-:Y:S01]  /*2fa0*/  LOP3.LUT R48, R2, UR9, R53, 0x96, !PT ;  /* 0x0000000902307c12 */ /* 0x000fe2000f8e9635 */
[----:B------:R-:W-:-:S04]  /*2fb0*/  IMAD.WIDE.U32 R18, R56, -0x326172a9, RZ ;  /* 0xcd9e8d5738127825 */ /* 0x000fc800078e00ff */
[----:B------:R-:W-:Y:S02]  /*2fc0*/  HFMA2 R50, -RZ, RZ, 0, 0 ;  /* 0x00000000ff327431 */ /* 0x000fe400000001ff */
        /* <DEDUP_REMOVED lines=34> */
[----:B------:R-:W-:Y:S02]  /*31f0*/  LOP3.LUT R18, R18, UR34, R49, 0x96, !PT ;  /* 0x0000002212127c12 */ /* 0x000fe4000f8e9631 */
[----:B------:R-:W-:Y:S01]  /*3200*/  MOV R0, R48 ;  /* 0x0000003000007202 */ /* 0x000fe20000000f00 */
[----:B------:R-:W-:-:S04]  /*3210*/  IMAD.WIDE.U32 R48, R17, -0x2daee0ad, RZ ;  /* 0xd2511f5311307825 */ /* 0x000fc800078e00ff */
[----:B------:R-:W-:Y:S01]  /*3220*/  IMAD.MOV.U32 R17, RZ, RZ, R62 ;  /* 0x000000ffff117224 */ /* 0x000fe200078e003e */
[----:B------:R-:W-:Y:S01]  /*3230*/  LOP3.LUT R19, R52, UR35, R49, 0x96, !PT ;  /* 0x0000002334137c12 */ /* 0x000fe2000f8e9631 */
[----:B------:R-:W-:-:S07]  /*3240*/  IMAD.MOV.U32 R62, RZ, RZ, R48 ;  /* 0x000000ffff3e7224 */ /* 0x000fce00078e0030 */
.L_x_200:
[----:B------:R-:W-:Y:S05]  /*3250*/  BSYNC.RECONVERGENT B1 ;  /* 0x0000000000017941 */ /* 0x000fea0003800200 */
.L_x_199:
[----:B------:R-:W-:Y:S01]  /*3260*/  I2FP.F32.U32 R17, R17 ;  /* 0x0000001100117245 */ /* 0x000fe20000201000 */
[C---:B------:R-:W-:Y:S01]  /*3270*/  IMAD.U32 R48, R51.reuse, 0x10000, RZ ;  /* 0x0001000033307824 */ /* 0x040fe200078e00ff */
[----:B------:R-:W-:Y:S01]  /*3280*/  ISETP.NE.AND P6, PT, R50, 0x1, PT ;  /* 0x000000013200780c */ /* 0x000fe20003fc5270 */
[----:B------:R-:W-:Y:S01]  /*3290*/  BSSY.RECONVERGENT B1, `(.L_x_204) ;  /* 0x0000051000017945 */ /* 0x000fe20003800200 */
[----:B------:R-:W-:Y:S01]  /*32a0*/  PRMT R52, R51, 0x7632, R52 ;  /* 0x0000763233347816 */ /* 0x000fe20000000034 */
[----:B------:R-:W-:Y:S01]  /*32b0*/  FFMA.FTZ R17, R17, R66, 1.1641532182693481445e-10 ;  /* 0x2f00000011117423 */ /* 0x000fe20000010042 */
[----:B------:R-:W-:Y:S01]  /*32c0*/  FMUL.FTZ R49, R48, UR4 ;  /* 0x0000000430317c20 */ /* 0x000fe20008410000 */
[C---:B------:R-:W-:Y:S01]  /*32d0*/  IMAD.U32 R48, R55.reuse, 0x10000, RZ ;  /* 0x0001000037307824 */ /* 0x040fe200078e00ff */
[----:B------:R-:W-:Y:S02]  /*32e0*/  PRMT R55, R55, 0x7632, R55 ;  /* 0x0000763237377816 */ /* 0x000fe40000000037 */
[----:B------:R-:W-:Y:S01]  /*32f0*/  FMUL.FTZ R49, R49, R70 ;  /* 0x0000004631317220 */ /* 0x000fe20000410000 */
[----:B------:R-:W-:Y:S01]  /*3300*/  FSETP.GTU.FTZ.AND P5, PT, R17, R68, PT ;  /* 0x000000441100720b */ /* 0x000fe20003fbc000 */
[----:B------:R-:W-:-:S03]  /*3310*/  HFMA2 R17, -RZ, RZ, 0, 1.1920928955078125e-07 ;  /* 0x00000002ff117431 */ /* 0x000fc600000001ff */
[----:B------:R-:W-:Y:S02]  /*3320*/  FSEL R49, R49, RZ, !P5 ;  /* 0x000000ff31317208 */ /* 0x000fe40006800000 */
[----:B------:R-:W-:-:S03]  /*3330*/  PLOP3.LUT P5, PT, P5, PT, PT, 0x8, 0x80 ;  /* 0x000000000080781c */ /* 0x000fc60002fae170 */
[----:B------:R-:W-:Y:S01]  /*3340*/  FADD.FTZ R95, R49, R48 ;  /* 0x00000030315f7221 */ /* 0x000fe20000010000 */
[----:B------:R-:W-:Y:S01]  /*3350*/  IMAD.MOV.U32 R49, RZ, RZ, R0 ;  /* 0x000000ffff317224 */ /* 0x000fe200078e0000 */
[----:B------:R-:W-:Y:S08]  /*3360*/  @!P6 BRA `(.L_x_205) ;  /* 0x00000004000ce947 */ /* 0x000ff00003800000 */
        /* <DEDUP_REMOVED lines=8> */
.L_x_206:
[----:B------:R-:W-:Y:S01]  /*33f0*/  IADD3 R22, PT, PT, R22, 0x1, RZ ;  /* 0x0000000116167810 */ /* 0x000fe20007ffe0ff */
[----:B------:R-:W-:Y:S03]  /*3400*/  BSSY.RECONVERGENT B2, `(.L_x_207) ;  /* 0x000000e000027945 */ /* 0x000fe60003800200 */
[C---:B------:R-:W-:Y:S01]  /*3410*/  ISETP.NE.AND P6, PT, R22.reuse, RZ, PT ;  /* 0x000000ff1600720c */ /* 0x040fe20003fc5270 */
[----:B------:R-:W-:-:S12]  /*3420*/  IMAD.WIDE.U32 R50, R22, -0x2daee0ad, RZ ;  /* 0xd2511f5316327825 */ /* 0x000fd800078e00ff */
[----:B------:R-:W-:Y:S05]  /*3430*/  @P6 BRA `(.L_x_208) ;  /* 0x0000000000286947 */ /* 0x000fea0003800000 */
[----:B------:R-:W-:Y:S01]  /*3440*/  VIADD R21, R21, 0x1 ;  /* 0x0000000115157836 */ /* 0x000fe20000000000 */
[----:B------:R-:W-:-:S04]  /*3450*/  P2R R0, PR, RZ, 0x1 ;  /* 0x00000001ff007803 */ /* 0x000fc80000000000 */
[----:B------:R-:W-:-:S13]  /*3460*/  ISETP.NE.AND P6, PT, R21, RZ, PT ;  /* 0x000000ff1500720c */ /* 0x000fda0003fc5270 */
[----:B------:R-:W-:Y:S01]  /*3470*/  @!P6 VIADD R56, R56, 0x1 ;  /* 0x000000013838e836 */ /* 0x000fe20000000000 */
[----:B------:R-:W-:Y:S02]  /*3480*/  @!P6 IADD3 R17, PT, PT, R2, 0x1, RZ ;  /* 0x000000010211e810 */ /* 0x000fe40007ffe0ff */
[----:B------:R-:W-:Y:S02]  /*3490*/  @!P6 MOV R21, RZ ;  /* 0x000000ff0015e202 */ /* 0x000fe40000000f00 */
[----:B------:R-:W-:-:S13]  /*34a0*/  ISETP.NE.AND P0, PT, R56, RZ, !P6 ;  /* 0x000000ff3800720c */ /* 0x000fda0007705270 */
[----:B------:R-:W-:Y:S01]  /*34b0*/  @P0 IMAD.MOV R17, RZ, RZ, R2 ;  /* 0x000000ffff110224 */ /* 0x000fe200078e0202 */
[----:B------:R-:W-:-:S03]  /*34c0*/  ISETP.NE.AND P0, PT, R0, RZ, PT ;  /* 0x000000ff0000720c */ /* 0x000fc60003f05270 */
[----:B------:R-:W-:-:S10]  /*34d0*/  @!P6 IMAD.MOV.U32 R2, RZ, RZ, R17 ;  /* 0x000000ffff02e224 */ /* 0x000fd400078e0011 */
.L_x_208:
[----:B------:R-:W-:Y:S05]  /*34e0*/  BSYNC.RECONVERGENT B2 ;  /* 0x0000000000027941 */ /* 0x000fea0003800200 */
.L_x_207:
[----:B------:R-:W-:Y:S01]  /*34f0*/  LOP3.LUT R48, R2, UR9, R51, 0x96, !PT ;  /* 0x0000000902307c12 */ /* 0x000fe2000f8e9633 */
[----:B------:R-:W-:-:S04]  /*3500*/  IMAD.WIDE.U32 R18, R56, -0x326172a9, RZ ;  /* 0xcd9e8d5738127825 */ /* 0x000fc800078e00ff */
[----:B------:R-:W-:Y:S01]  /*3510*/  IMAD.WIDE.U32 R48, R48, -0x326172a9, RZ ;  /* 0xcd9e8d5730307825 */ /* 0x000fe200078e00ff */
[----:B------:R-:W-:-:S03]  /*3520*/  LOP3.LUT R19, R21, UR8, R19, 0x96, !PT ;  /* 0x0000000815137c12 */ /* 0x000fc6000f8e9613 */
[----:B------:R-:W-:Y:S01]  /*3530*/  IMAD.MOV.U32 R17, RZ, RZ, RZ ;  /* 0x000000ffff117224 */ /* 0x000fe200078e00ff */
[----:B------:R-:W-:Y:S01]  /*3540*/  LOP3.LUT R51, R18, UR18, R49, 0x96, !PT ;  /* 0x0000001212337c12 */ /* 0x000fe2000f8e9631 */
[----:B------:R-:W-:-:S05]  /*3550*/  IMAD.WIDE.U32 R18, R19, -0x2daee0ad, RZ ;  /* 0xd2511f5313127825 */ /* 0x000fca00078e00ff */
[----:B------:R-:W-:Y:S01]  /*3560*/  LOP3.LUT R19, R50, UR19, R19, 0x96, !PT ;  /* 0x0000001332137c12 */ /* 0x000fe2000f8e9613 */
[----:B------:R-:W-:-:S05]  /*3570*/  IMAD.WIDE.U32 R50, R51, -0x2daee0ad, RZ ;  /* 0xd2511f5333327825 */ /* 0x000fca00078e00ff */
[----:B------:R-:W-:Y:S01]  /*3580*/  LOP3.LUT R51, R18, UR21, R51, 0x96, !PT ;  /* 0x0000001512337c12 */ /* 0x000fe2000f8e9633 */
[----:B------:R-:W-:-:S05]  /*3590*/  IMAD.WIDE.U32 R18, R19, -0x326172a9, RZ ;  /* 0xcd9e8d5713127825 */ /* 0x000fca00078e00ff */
[----:B------:R-:W-:-:S05]  /*35a0*/  LOP3.LUT R48, R48, UR20, R19, 0x96, !PT ;  /* 0x0000001430307c12 */ /* 0x000fca000f8e9613 */
        /* <DEDUP_REMOVED lines=26> */
[----:B------:R-:W-:-:S04]  /*3750*/  IMAD.WIDE.U32 R50, R51, -0x326172a9, RZ ;  /* 0xcd9e8d5733327825 */ /* 0x000fc800078e00ff */
[----:B------:R-:W-:Y:S01]  /*3760*/  IMAD.MOV.U32 R49, RZ, RZ, R62 ;  /* 0x000000ffff317224 */ /* 0x000fe200078e003e */
[----:B------:R-:W-:Y:S01]  /*3770*/  LOP3.LUT R18, R18, UR34, R51, 0x96, !PT ;  /* 0x0000002212127c12 */ /* 0x000fe2000f8e9633 */
[----:B------:R-:W-:Y:S01]  /*3780*/  IMAD.MOV.U32 R0, RZ, RZ, R50 ;  /* 0x000000ffff007224 */ /* 0x000fe200078e0032 */
[----:B------:R-:W-:-:S07]  /*3790*/  MOV R62, R48 ;  /* 0x00000030003e7202 */ /* 0x000fce0000000f00 */
.L_x_205:
[----:B------:R-:W-:Y:S05]  /*37a0*/  BSYNC.RECONVERGENT B1 ;  /* 0x0000000000017941 */ /* 0x000fea0003800200 */
.L_x_204:
[----:B------:R-:W-:Y:S01]  /*37b0*/  I2FP.F32.U32 R49, R49 ;  /* 0x0000003100317245 */ /* 0x000fe20000201000 */
[----:B------:R-:W-:Y:S01]  /*37c0*/  IMAD.U32 R52, R52, 0x10000, RZ ;  /* 0x0001000034347824 */ /* 0x000fe200078e00ff */
[----:B------:R-:W-:Y:S02]  /*37d0*/  SHF.L.U32 R48, R55, 0x10, RZ ;  /* 0x0000001037307819 */ /* 0x000fe400000006ff */
[----:B------:R-:W-:Y:S01]  /*37e0*/  F2FP.BF16.F32.PACK_AB R50, R85, R83 ;  /* 0x000000535532723e */ /* 0x000fe200000010ff */
[----:B------:R-:W-:Y:S01]  /*37f0*/  FFMA.FTZ R49, R49, R66, 1.1641532182693481445e-10 ;  /* 0x2f00000031317423 */ /* 0x000fe20000010042 */
[----:B------:R-:W-:-:S04]  /*3800*/  FMUL.FTZ R51, R52, UR4 ;  /* 0x0000000434337c20 */ /* 0x000fc80008410000 */
[----:B------:R-:W-:Y:S01]  /*3810*/  FMUL.FTZ R51, R51, R70 ;  /* 0x0000004633337220 */ /* 0x000fe20000410000 */
[----:B------:R-:W-:Y:S02]  /*3820*/  FSETP.GTU.FTZ.AND P6, PT, R49, R68, PT ;  /* 0x000000443100720b */ /* 0x000fe40003fdc000 */
[----:B------:R-:W-:Y:S02]  /*3830*/  F2FP.BF16.F32.PACK_AB R49, R73, R71 ;  /* 0x000000474931723e */ /* 0x000fe400000010ff */
[----:B------:R-:W-:Y:S02]  /*3840*/  FSEL R51, R51, RZ, !P6 ;  /* 0x000000ff33337208 */ /* 0x000fe40007000000 */
[----:B------:R-:W-:-:S03]  /*3850*/  PLOP3.LUT P6, PT, P6, PT, PT, 0x8, 0x80 ;  /* 0x000000000080781c */ /* 0x000fc600037ce170 */
[----:B------:R-:W-:Y:S01]  /*3860*/  FADD.FTZ R97, R51, R48 ;  /* 0x0000003033617221 */ /* 0x000fe20000010000 */
[----:B------:R-:W-:-:S04]  /*3870*/  F2FP.BF16.F32.PACK_AB R48, R61, R59 ;  /* 0x0000003b3d30723e */ /* 0x000fc800000010ff */
[----:B------:R-:W-:Y:S01]  /*3880*/  F2FP.BF16.F32.PACK_AB R51, R97, R95 ;  /* 0x0000005f6133723e */ /* 0x000fe200000010ff */
[----:B------:R-:W-:Y:S06]  /*3890*/  BRA `(.L_x_209) ;  /* 0x0000002800247947 */ /* 0x000fec0003800000 */
.L_x_169:
[----:B------:R-:W-:Y:S01]  /*38a0*/  ISETP.NE.AND P0, PT, R17, 0x1, PT ;  /* 0x000000011100780c */ /* 0x000fe20003f05270 */
[----:B------:R-:W-:Y:S01]  /*38b0*/  BSSY.RECONVERGENT B1, `(.L_x_210) ;  /* 0x0000048000017945 */ /* 0x000fe20003800200 */
[----:B------:R-:W-:Y:S01]  /*38c0*/  IMAD.MOV.U32 R61, RZ, RZ, 0x2 ;  /* 0x00000002ff3d7424 */ /* 0x000fe200078e00ff */
[----:B------:R-:W-:Y:S01]  /*38d0*/  MOV R62, R68 ;  /* 0x00000044003e7202 */ /* 0x000fe20000000f00 */
[----:B------:R-:W-:-:S09]  /*38e0*/  IMAD.MOV.U32 R52, RZ, RZ, R0 ;  /* 0x000000ffff347224 */ /* 0x000fd200078e0000 */
[----:B------:R-:W-:Y:S05]  /*38f0*/  @!P0 BRA `(.L_x_211) ;  /* 0x00000004000c8947 */ /* 0x000fea0003800000 */
[----:B------:R-:W-:-:S13]  /*3900*/  ISETP.NE.AND P0, PT, R17, 0x3, PT ;  /* 0x000000031100780c */ /* 0x000fda0003f05270 */
[----:B------:R-:W-:Y:S05]  /*3910*/  @!P0 BRA `(.L_x_212) ;  /* 0x0000000000208947 */ /* 0x000fea0003800000 */
[----:B------:R-:W-:-:S13]  /*3920*/  ISETP.NE.AND P0, PT, R17, 0x2, PT ;  /* 0x000000021100780c */ /* 0x000fda0003f05270 */
[----:B------:R-:W-:Y:S01]  /*3930*/  @!P0 IMAD.MOV.U32 R61, RZ, RZ, 0x3 ;  /* 0x00000003ff3d8424 */ /* 0x000fe200078e00ff */
[----:B------:R-:W-:Y:S01]  /*3940*/  @!P0 MOV R52, R19 ;  /* 0x0000001300348202 */ /* 0x000fe20000000f00 */
[--C-:B------:R-:W-:Y:S01]  /*3950*/  @!P0 IMAD.MOV.U32 R62, RZ, RZ, R68.reuse ;  /* 0x000000ffff3e8224 */ /* 0x100fe200078e0044 */
[----:B------:R-:W-:Y:S01]  /*3960*/  @P0 MOV R52, R18 ;  /* 0x0000001200340202 */ /* 0x000fe20000000f00 */
[----:B------:R-:W-:Y:S02]  /*3970*/  @P0 VIADD R61, R17, 0x1 ;  /* 0x00000001113d0836 */ /* 0x000fe40000000000 */
[----:B------:R-:W-:Y:S01]  /*3980*/  @P0 IMAD.MOV.U32 R62, RZ, RZ, R68 ;  /* 0x000000ffff3e0224 */ /* 0x000fe200078e0044 */
[----:B------:R-:W-:Y:S06]  /*3990*/  BRA `(.L_x_211) ;  /* 0x0000000000e47947 */ /* 0x000fec0003800000 */
.L_x_212:
        /* <DEDUP_REMOVED lines=13> */
.L_x_214:
[----:B0-----:R-:W-:Y:S05]  /*3a70*/  BSYNC.RECONVERGENT B2 ;  /* 0x0000000000027941 */ /* 0x001fea0003800200 */
.L_x_213:
        /* <DEDUP_REMOVED lines=41> */
[----:B------:R-:W-:Y:S01]  /*3d10*/  IMAD.MOV.U32 R52, RZ, RZ, R68 ;  /* 0x000000ffff347224 */ /* 0x000fe200078e0044 */
[----:B------:R-:W-:-:S07]  /*3d20*/  MOV R62, R70 ;  /* 0x00000046003e7202 */ /* 0x000fce0000000f00 */
.L_x_211:
[----:B0-----:R-:W-:Y:S05]  /*3d30*/  BSYNC.RECONVERGENT B1 ;  /* 0x0000000000017941 */ /* 0x001fea0003800200 */
.L_x_210:
[----:B------:R-:W0:Y:S01]  /*3d40*/  LDC R54, c[0x0][0x404] ;  /* 0x00010100ff367b82 */ /* 0x000e220000000800 */
[----:B------:R-:W-:Y:S01]  /*3d50*/  I2FP.F32.U32 R17, R52 ;  /* 0x0000003400117245 */ /* 0x000fe20000201000 */
[----:B------:R-:W-:Y:S01]  /*3d60*/  HFMA2 R52, -RZ, RZ, 0.1171875, 0 ;  /* 0x2f800000ff347431 */ /* 0x000fe200000001ff */
[----:B------:R-:W-:Y:S01]  /*3d70*/  ISETP.NE.AND P1, PT, R61, 0x1, PT ;  /* 0x000000013d00780c */ /* 0x000fe20003f25270 */
[C---:B-----5:R-:W-:Y:S01]  /*3d80*/  IMAD.U32 R55, R48.reuse, 0x10000, RZ ;  /* 0x0001000030377824 */ /* 0x060fe200078e00ff */
[----:B------:R-:W-:Y:S01]  /*3d90*/  BSSY.RECONVERGENT B1, `(.L_x_215) ;  /* 0x000004e000017945 */ /* 0x000fe20003800200 */
[----:B------:R-:W-:Y:S02]  /*3da0*/  PRMT R48, R48, 0x7632, R48 ;  /* 0x0000763230307816 */ /* 0x000fe40000000030 */
[----:B------:R-:W1:Y:S01]  /*3db0*/  LDC R53, c[0x0][0x408] ;  /* 0x00010200ff357b82 */ /* 0x000e620000000800 */
[----:B------:R-:W-:Y:S01]  /*3dc0*/  FMUL.FTZ R64, R55, UR4 ;  /* 0x0000000437407c20 */ /* 0x000fe20008410000 */
[----:B------:R-:W-:-:S02]  /*3dd0*/  IMAD.MOV.U32 R55, RZ, RZ, 0x2 ;  /* 0x00000002ff377424 */ /* 0x000fc400078e00ff */
[----:B------:R-:W-:-:S05]  /*3de0*/  FFMA.FTZ R17, R17, R52, 1.1641532182693481445e-10 ;  /* 0x2f00000011117423 */ /* 0x000fca0000010034 */
[----:B0-----:R-:W-:Y:S02]  /*3df0*/  FSETP.GTU.FTZ.AND P0, PT, R17, R54, PT ;  /* 0x000000361100720b */ /* 0x001fe40003f1c000 */
[----:B------:R-:W-:Y:S02]  /*3e00*/  MOV R17, R0 ;  /* 0x0000000000117202 */ /* 0x000fe40000000f00 */
[----:B------:R-:W-:Y:S01]  /*3e10*/  PLOP3.LUT P2, PT, P0, PT, PT, 0x8, 0x80 ;  /* 0x000000000080781c */ /* 0x000fe2000074e170 */
[----:B-1----:R-:W-:-:S03]  /*3e20*/  FMUL.FTZ R59, R64, R53 ;  /* 0x00000035403b7220 */ /* 0x002fc60000410000 */
[----:B------:R-:W-:Y:S02]  /*3e30*/  P2R R64, PR, RZ, 0x4 ;  /* 0x00000004ff407803 */ /* 0x000fe40000000000 */
[----:B------:R-:W-:Y:S01]  /*3e40*/  FSEL R59, R59, RZ, !P0 ;  /* 0x000000ff3b3b7208 */ /* 0x000fe20004000000 */
[----:B------:R-:W-:Y:S06]  /*3e50*/  @!P1 BRA `(.L_x_216) ;  /* 0x0000000400049947 */ /* 0x000fec0003800000 */
        /* <DEDUP_REMOVED lines=8> */
.L_x_217:
        /* <DEDUP_REMOVED lines=13> */
.L_x_219:
[----:B------:R-:W-:Y:S05]  /*3fb0*/  BSYNC.RECONVERGENT B2 ;  /* 0x0000000000027941 */ /* 0x000fea0003800200 */
.L_x_218:
[----:B------:R-:W-:Y:S01]  /*3fc0*/  IMAD.WIDE.U32 R18, R56, -0x326172a9, RZ ;  /* 0xcd9e8d5738127825 */ /* 0x000fe200078e00ff */
[----:B------:R-:W-:-:S03]  /*3fd0*/  LOP3.LUT R70, R2, UR9, R73, 0x96, !PT ;  /* 0x0000000902467c12 */ /* 0x000fc6000f8e9649 */
[----:B------:R-:W-:Y:S02]  /*3fe0*/  HFMA2 R55, -RZ, RZ, 0, 0 ;  /* 0x00000000ff377431 */ /* 0x000fe400000001ff */
[----:B------:R-:W-:Y:S01]  /*3ff0*/  IMAD.MOV.U32 R17, RZ, RZ, R62 ;  /* 0x000000ffff117224 */ /* 0x000fe200078e003e */
        /* <DEDUP_REMOVED lines=35> */
[----:B------:R-:W-:Y:S02]  /*4230*/  LOP3.LUT R18, R18, UR34, R83, 0x96, !PT ;  /* 0x0000002212127c12 */ /* 0x000fe4000f8e9653 */
[----:B------:R-:W-:Y:S01]  /*4240*/  MOV R0, R82 ;  /* 0x0000005200007202 */ /* 0x000fe20000000f00 */
[----:B------:R-:W-:Y:S01]  /*4250*/  IMAD.MOV.U32 R62, RZ, RZ, R70 ;  /* 0x000000ffff3e7224 */ /* 0x000fe200078e0046 */
[----:B------:R-:W-:-:S07]  /*4260*/  LOP3.LUT R19, R72, UR35, R71, 0x96, !PT ;  /* 0x0000002348137c12 */ /* 0x000fce000f8e9647 */
.L_x_216:
[----:B------:R-:W-:Y:S05]  /*4270*/  BSYNC.RECONVERGENT B1 ;  /* 0x0000000000017941 */ /* 0x000fea0003800200 */
.L_x_215:
[----:B------:R-:W-:Y:S01]  /*4280*/  ISETP.NE.AND P2, PT, R55, 0x1, PT ;  /* 0x000000013700780c */ /* 0x000fe20003f45270 */
[----:B------:R-:W-:Y:S01]  /*4290*/  IMAD.U32 R48, R48, 0x10000, RZ ;  /* 0x0001000030307824 */ /* 0x000fe200078e00ff */
[----:B------:R-:W-:Y:S01]  /*42a0*/  I2FP.F32.U32 R17, R17 ;  /* 0x0000001100117245 */ /* 0x000fe20000201000 */
[----:B------:R-:W-:Y:S01]  /*42b0*/  BSSY.RECONVERGENT B1, `(.L_x_220) ;  /* 0x000004b000017945 */ /* 0x000fe20003800200 */
[----:B------:R-:W-:Y:S02]  /*42c0*/  IMAD.MOV.U32 R66, RZ, RZ, 0x2 ;  /* 0x00000002ff427424 */ /* 0x000fe400078e00ff */
[----:B------:R-:W-:Y:S01]  /*42d0*/  FMUL.FTZ R48, R48, UR4 ;  /* 0x0000000430307c20 */ /* 0x000fe20008410000 */
[----:B------:R-:W-:-:S03]  /*42e0*/  FFMA.FTZ R17, R17, R52, 1.1641532182693481445e-10 ;  /* 0x2f00000011117423 */ /* 0x000fc60000010034 */
[----:B------:R-:W-:Y:S02]  /*42f0*/  FMUL.FTZ R48, R48, R53 ;  /* 0x0000003530307220 */ /* 0x000fe40000410000 */
[----:B------:R-:W-:Y:S02]  /*4300*/  FSETP.GTU.FTZ.AND P1, PT, R17, R54, PT ;  /* 0x000000361100720b */ /* 0x000fe40003f3c000 */
[----:B------:R-:W-:Y:S02]  /*4310*/  MOV R17, R0 ;  /* 0x0000000000117202 */ /* 0x000fe40000000f00 */
[----:B------:R-:W-:Y:S02]  /*4320*/  PLOP3.LUT P0, PT, P1, PT, PT, 0x8, 0x80 ;  /* 0x000000000080781c */ /* 0x000fe40000f0e170 */
[----:B------:R-:W-:Y:S01]  /*4330*/  FSEL R61, R48, RZ, !P1 ;  /* 0x000000ff303d7208 */ /* 0x000fe20004800000 */
[----:B------:R-:W-:Y:S10]  /*4340*/  @!P2 BRA `(.L_x_221) ;  /* 0x000000040004a947 */ /* 0x000ff40003800000 */
        /* <DEDUP_REMOVED lines=8> */
.L_x_222:
        /* <DEDUP_REMOVED lines=13> */
.L_x_224:
[----:B------:R-:W-:Y:S05]  /*44a0*/  BSYNC.RECONVERGENT B2 ;  /* 0x0000000000027941 */ /* 0x000fea0003800200 */
.L_x_223:
        /* <DEDUP_REMOVED lines=43> */
.L_x_221:
[----:B------:R-:W-:Y:S05]  /*4760*/  BSYNC.RECONVERGENT B1 ;  /* 0x0000000000017941 */ /* 0x000fea0003800200 */
.L_x_220:
        /* <DEDUP_REMOVED lines=9> */
[----:B------:R-:W-:Y:S02]  /*4800*/  PRMT R17, R49, 0x7632, R17 ;  /* 0x0000763231117816 */ /* 0x000fe40000000011 */
[----:B------:R-:W-:Y:S02]  /*4810*/  PLOP3.LUT P1, PT, P2, PT, PT, 0x8, 0x80 ;  /* 0x000000000080781c */ /* 0x000fe4000172e170 */
[----:B------:R-:W-:Y:S02]  /*4820*/  FSEL R71, R48, RZ, !P2 ;  /* 0x000000ff30477208 */ /* 0x000fe40005000000 */
[----:B------:R-:W-:Y:S01]  /*4830*/  MOV R49, R0 ;  /* 0x0000000000317202 */ /* 0x000fe20000000f00 */
        /* <DEDUP_REMOVED lines=9> */
.L_x_227:
        /* <DEDUP_REMOVED lines=13> */
.L_x_229:
[----:B------:R-:W-:Y:S05]  /*49a0*/  BSYNC.RECONVERGENT B2 ;  /* 0x0000000000027941 */ /* 0x000fea0003800200 */
.L_x_228:
[----:B------:R-:W-:Y:S01]  /*49b0*/  IMAD.WIDE.U32 R18, R56, -0x326172a9, RZ ;  /* 0xcd9e8d5738127825 */ /* 0x000fe200078e00ff */
[----:B------:R-:W-:-:S03]  /*49c0*/  LOP3.LUT R48, R2, UR9, R73, 0x96, !PT ;  /* 0x0000000902307c12 */ /* 0x000fc6000f8e9649 */
[----:B------:R-:W-:Y:S01]  /*49d0*/  HFMA2 R55, -RZ, RZ, 0, 0 ;  /* 0x00000000ff377431 */ /* 0x000fe200000001ff */
        /* <DEDUP_REMOVED lines=36> */
[----:B------:R-:W-:Y:S02]  /*4c20*/  MOV R0, R82 ;  /* 0x0000005200007202 */ /* 0x000fe40000000f00 */
[----:B------:R-:W-:Y:S01]  /*4c30*/  LOP3.LUT R19, R72, UR35, R49, 0x96, !PT ;  /* 0x0000002348137c12 */ /* 0x000fe2000f8e9631 */
[----:B------:R-:W-:Y:S02]  /*4c40*/  IMAD.MOV.U32 R49, RZ, RZ, R62 ;  /* 0x000000ffff317224 */ /* 0x000fe400078e003e */
[----:B------:R-:W-:-:S07]  /*4c50*/  IMAD.MOV.U32 R62, RZ, RZ, R48 ;  /* 0x000000ffff3e7224 */ /* 0x000fce00078e0030 */
.L_x_226:
[----:B------:R-:W-:Y:S05]  /*4c60*/  BSYNC.RECONVERGENT B1 ;  /* 0x0000000000017941 */ /* 0x000fea0003800200 */
.L_x_225:
[----:B------:R-:W-:Y:S01]  /*4c70*/  ISETP.NE.AND P4, PT, R55, 0x1, PT ;  /* 0x000000013700780c */ /* 0x000fe20003f85270 */
[----:B------:R-:W-:Y:S01]  /*4c80*/  IMAD.U32 R17, R17, 0x10000, RZ ;  /* 0x0001000011117824 */ /* 0x000fe200078e00ff */
[----:B------:R-:W-:Y:S01]  /*4c90*/  I2FP.F32.U32 R49, R49 ;  /* 0x0000003100317245 */ /* 0x000fe20000201000 */
[----:B------:R-:W-:Y:S02]  /*4ca0*/  BSSY.RECONVERGENT B1, `(.L_x_230) ;  /* 0x000004b000017945 */ /* 0x000fe40003800200 */
[----:B------:R-:W-:Y:S01]  /*4cb0*/  FMUL.FTZ R48, R17, UR4 ;  /* 0x0000000411307c20 */ /* 0x000fe20008410000 */
[----:B------:R-:W-:Y:S01]  /*4cc0*/  MOV R17, R0 ;  /* 0x0000000000117202 */ /* 0x000fe20000000f00 */
[----:B------:R-:W-:Y:S02]  /*4cd0*/  FFMA.FTZ R49, R49, R52, 1.1641532182693481445e-10 ;  /* 0x2f00000031317423 */ /* 0x000fe40000010034 */
[----:B------:R-:W-:-:S03]  /*4ce0*/  FMUL.FTZ R48, R48, R53 ;  /* 0x0000003530307220 */ /* 0x000fc60000410000 */
[----:B------:R-:W-:Y:S01]  /*4cf0*/  FSETP.GTU.FTZ.AND P3, PT, R49, R54, PT ;  /* 0x000000363100720b */ /* 0x000fe20003f7c000 */
[----:B------:R-:W-:-:S03]  /*4d00*/  IMAD.MOV.U32 R49, RZ, RZ, 0x2 ;  /* 0x00000002ff317424 */ /* 0x000fc600078e00ff */
        /* <DEDUP_REMOVED lines=11> */
.L_x_232:
        /* <DEDUP_REMOVED lines=13> */
.L_x_234:
[----:B------:R-:W-:Y:S05]  /*4e90*/  BSYNC.RECONVERGENT B2 ;  /* 0x0000000000027941 */ /* 0x000fea0003800200 */
.L_x_233:
[----:B------:R-:W-:Y:S01]  /*4ea0*/  IMAD.WIDE.U32 R18, R56, -0x326172a9, RZ ;  /* 0xcd9e8d5738127825 */ /* 0x000fe200078e00ff */
[----:B------:R-:W-:-:S03]  /*4eb0*/  LOP3.LUT R48, R2, UR9, R83, 0x96, !PT ;  /* 0x0000000902307c12 */ /* 0x000fc6000f8e9653 */
        /* <DEDUP_REMOVED lines=39> */
[----:B------:R-:W-:Y:S01]  /*5130*/  LOP3.LUT R19, R82, UR35, R49, 0x96, !PT ;  /* 0x0000002352137c12 */ /* 0x000fe2000f8e9631 */
[----:B------:R-:W-:-:S07]  /*5140*/  HFMA2 R49, -RZ, RZ, 0, 0 ;  /* 0x00000000ff317431 */ /* 0x000fce00000001ff */
.L_x_231:
[----:B------:R-:W-:Y:S05]  /*5150*/  BSYNC.RECONVERGENT B1 ;  /* 0x0000000000017941 */ /* 0x000fea0003800200 */
.L_x_230:
[----:B------:R-:W-:Y:S01]  /*5160*/  I2FP.F32.U32 R17, R17 ;  /* 0x0000001100117245 */ /* 0x000fe20000201000 */
[C---:B------:R-:W-:Y:S01]  /*5170*/  IMAD.U32 R48, R50.reuse, 0x10000, RZ ;  /* 0x0001000032307824 */ /* 0x040fe200078e00ff */
[----:B------:R-:W-:Y:S01]  /*5180*/  ISETP.NE.AND P4, PT, R49, 0x1, PT ;  /* 0x000000013100780c */ /* 0x000fe20003f85270 */
[----:B------:R-:W-:Y:S01]  /*5190*/  BSSY.RECONVERGENT B1, `(.L_x_235) ;  /* 0x000004c000017945 */ /* 0x000fe20003800200 */
[----:B------:R-:W-:Y:S01]  /*51a0*/  PRMT R50, R50, 0x7632, R50 ;  /* 0x0000763232327816 */ /* 0x000fe20000000032 */
[----:B------:R-:W-:Y:S01]  /*51b0*/  FFMA.FTZ R17, R17, R52, 1.1641532182693481445e-10 ;  /* 0x2f00000011117423 */ /* 0x000fe20000010034 */
[----:B------:R-:W-:-:S04]  /*51c0*/  FMUL.FTZ R48, R48, UR4 ;  /* 0x0000000430307c20 */ /* 0x000fc80008410000 */
[----:B------:R-:W-:Y:S01]  /*51d0*/  FMUL.FTZ R48, R48, R53 ;  /* 0x0000003530307220 */ /* 0x000fe20000410000 */
[----:B------:R-:W-:Y:S02]  /*51e0*/  FSETP.GTU.FTZ.AND P3, PT, R17, R54, PT ;  /* 0x000000361100720b */ /* 0x000fe40003f7c000 */
[----:B------:R-:W-:Y:S02]  /*51f0*/  MOV R17, R0 ;  /* 0x0000000000117202 */ /* 0x000fe40000000f00 */
[----:B------:R-:W-:Y:S01]  /*5200*/  FSEL R83, R48, RZ, !P3 ;  /* 0x000000ff30537208 */ /* 0x000fe20005800000 */
[----:B------:R-:W-:Y:S01]  /*5210*/  IMAD.MOV.U32 R48, RZ, RZ, 0x2 ;  /* 0x00000002ff307424 */ /* 0x000fe200078e00ff */
[----:B------:R-:W-:Y:S01]  /*5220*/  PLOP3.LUT P3, PT, P3, PT, PT, 0x8, 0x80 ;  /* 0x000000000080781c */ /* 0x000fe20001f6e170 */
[----:B------:R-:W-:-:S12]  /*5230*/  @!P4 BRA `(.L_x_236) ;  /* 0x000000040004c947 */ /* 0x000fd80003800000 */
        /* <DEDUP_REMOVED lines=8> */
.L_x_237:
        /* <DEDUP_REMOVED lines=13> */
.L_x_239:
[----:B------:R-:W-:Y:S05]  /*5390*/  BSYNC.RECONVERGENT B2 ;  /* 0x0000000000027941 */ /* 0x000fea0003800200 */
.L_x_238:
        /* <DEDUP_REMOVED lines=36> */
[----:B------:R-:W-:-:S04]  /*55e0*/  LOP3.LUT R48, R48, UR32, R19, 0x96, !PT ;  /* 0x0000002030307c12 */ /* 0x000fc8000f8e9613 */
[----:B------:R-:W-:Y:S01]  /*55f0*/  LOP3.LUT R18, R18, UR34, R95, 0x96, !PT ;  /* 0x0000002212127c12 */ /* 0x000fe2000f8e965f */
[----:B------:R-:W-:Y:S01]  /*5600*/  IMAD.WIDE.U32 R48, R48, -0x2daee0ad, RZ ;  /* 0xd2511f5330307825 */ /* 0x000fe200078e00ff */
[----:B------:R-:W-:-:S03]  /*5610*/  MOV R0, R94 ;  /* 0x0000005e00007202 */ /* 0x000fc60000000f00 */
[----:B------:R-:W-:Y:S02]  /*5620*/  IMAD.MOV.U32 R62, RZ, RZ, R48 ;  /* 0x000000ffff3e7224 */ /* 0x000fe400078e0030 */
[----:B------:R-:W-:Y:S01]  /*5630*/  HFMA2 R48, -RZ, RZ, 0, 0 ;  /* 0x00000000ff307431 */ /* 0x000fe200000001ff */
[----:B------:R-:W-:-:S07]  /*5640*/  LOP3.LUT R19, R84, UR35, R49, 0x96, !PT ;  /* 0x0000002354137c12 */ /* 0x000fce000f8e9631 */
.L_x_236:
[----:B------:R-:W-:Y:S05]  /*5650*/  BSYNC.RECONVERGENT B1 ;  /* 0x0000000000017941 */ /* 0x000fea0003800200 */
.L_x_235:
[----:B------:R-:W-:Y:S01]  /*5660*/  I2FP.F32.U32 R17, R17 ;  /* 0x0000001100117245 */ /* 0x000fe20000201000 */
[----:B------:R-:W-:Y:S01]  /*5670*/  IMAD.U32 R50, R50, 0x10000, RZ ;  /* 0x0001000032327824 */ /* 0x000fe200078e00ff */
[----:B------:R-:W-:Y:S01]  /*5680*/  ISETP.NE.AND P5, PT, R48, 0x1, PT ;  /* 0x000000013000780c */ /* 0x000fe20003fa5270 */
[----:B------:R-:W-:Y:S02]  /*5690*/  BSSY.RECONVERGENT B1, `(.L_x_240) ;  /* 0x000004b000017945 */ /* 0x000fe40003800200 */
        /* <DEDUP_REMOVED lines=17> */
.L_x_242:
        /* <DEDUP_REMOVED lines=13> */
.L_x_244:
[----:B------:R-:W-:Y:S05]  /*5880*/  BSYNC.RECONVERGENT B2 ;  /* 0x0000000000027941 */ /* 0x000fea0003800200 */
.L_x_243:
        /* <DEDUP_REMOVED lines=43> */
.L_x_241:
[----:B------:R-:W-:Y:S05]  /*5b40*/  BSYNC.RECONVERGENT B1 ;  /* 0x0000000000017941 */ /* 0x000fea0003800200 */
.L_x_240:
[----:B------:R-:W-:Y:S01]  /*5b50*/  I2FP.F32.U32 R17, R17 ;  /* 0x0000001100117245 */ /* 0x000fe20000201000 */
[C---:B------:R-:W-:Y:S01]  /*5b60*/  IMAD.U32 R48, R51.reuse, 0x10000, RZ ;  /* 0x0001000033307824 */ /* 0x040fe200078e00ff */
[----:B------:R-:W-:Y:S01]  /*5b70*/  ISETP.NE.AND P6, PT, R50, 0x1, PT ;  /* 0x000000013200780c */ /* 0x000fe20003fc5270 */
[----:B------:R-:W-:Y:S01]  /*5b80*/  BSSY.RECONVERGENT B1, `(.L_x_245) ;  /* 0x000004e000017945 */ /* 0x000fe20003800200 */
[----:B------:R-:W-:Y:S01]  /*5b90*/  PRMT R55, R51, 0x7632, R55 ;  /* 0x0000763233377816 */ /* 0x000fe20000000037 */
[----:B------:R-:W-:Y:S01]  /*5ba0*/  FFMA.FTZ R17, R17, R52, 1.1641532182693481445e-10 ;  /* 0x2f00000011117423 */ /* 0x000fe20000010034 */
[----:B------:R-:W-:Y:S01]  /*5bb0*/  FMUL.FTZ R48, R48, UR4 ;  /* 0x0000000430307c20 */ /* 0x000fe20008410000 */
[----:B------:R-:W-:-:S03]  /*5bc0*/  MOV R49, R0 ;  /* 0x0000000000317202 */ /* 0x000fc60000000f00 */
[----:B------:R-:W-:Y:S01]  /*5bd0*/  FMUL.FTZ R48, R48, R53 ;  /* 0x0000003530307220 */ /* 0x000fe20000410000 */
[----:B------:R-:W-:Y:S01]  /*5be0*/  FSETP.GTU.FTZ.AND P5, PT, R17, R54, PT ;  /* 0x000000361100720b */ /* 0x000fe20003fbc000 */
[----:B------:R-:W-:-:S03]  /*5bf0*/  IMAD.MOV.U32 R17, RZ, RZ, 0x2 ;  /* 0x00000002ff117424 */ /* 0x000fc600078e00ff */
[----:B------:R-:W-:Y:S02]  /*5c00*/  FSEL R95, R48, RZ, !P5 ;  /* 0x000000ff305f7208 */ /* 0x000fe40006800000 */
        /* <DEDUP_REMOVED lines=10> */
.L_x_247:
[----:B------:R-:W-:Y:S01]  /*5cb0*/  VIADD R22, R22, 0x1 ;  /* 0x0000000116167836 */ /* 0x000fe20000000000 */
[----:B------:R-:W-:Y:S03]  /*5cc0*/  BSSY.RECONVERGENT B2, `(.L_x_248) ;  /* 0x000000e000027945 */ /* 0x000fe60003800200 */
[C---:B------:R-:W-:Y:S01]  /*5cd0*/  IMAD.WIDE.U32 R50, R22.reuse, -0x2daee0ad, RZ ;  /* 0xd2511f5316327825 */ /* 0x040fe200078e00ff */
[----:B------:R-:W-:-:S13]  /*5ce0*/  ISETP.NE.AND P6, PT, R22, RZ, PT ;  /* 0x000000ff1600720c */ /* 0x000fda0003fc5270 */
[----:B------:R-:W-:Y:S05]  /*5cf0*/  @P6 BRA `(.L_x_249) ;  /* 0x0000000000286947 */ /* 0x000fea0003800000 */
[----:B------:R-:W-:Y:S02]  /*5d00*/  IADD3 R21, PT, PT, R21, 0x1, RZ ;  /* 0x0000000115157810 */ /* 0x000fe40007ffe0ff */
[----:B------:R-:W-:Y:S02]  /*5d10*/  P2R R0, PR, RZ, 0x1 ;  /* 0x00000001ff007803 */ /* 0x000fe40000000000 */
[----:B------:R-:W-:-:S13]  /*5d20*/  ISETP.NE.AND P6, PT, R21, RZ, PT ;  /* 0x000000ff1500720c */ /* 0x000fda0003fc5270 */
[----:B------:R-:W-:Y:S02]  /*5d30*/  @!P6 VIADD R56, R56, 0x1 ;  /* 0x000000013838e836 */ /* 0x000fe40000000000 */
[----:B------:R-:W-:Y:S02]  /*5d40*/  @!P6 VIADD R17, R2, 0x1 ;  /* 0x000000010211e836 */ /* 0x000fe40000000000 */
[----:B------:R-:W-:Y:S01]  /*5d50*/  @!P6 IMAD.MOV.U32 R21, RZ, RZ, RZ ;  /* 0x000000ffff15e224 */ /* 0x000fe200078e00ff */
[----:B------:R-:W-:-:S13]  /*5d60*/  ISETP.NE.AND P0, PT, R56, RZ, !P6 ;  /* 0x000000ff3800720c */ /* 0x000fda0007705270 */
[----:B------:R-:W-:Y:S02]  /*5d70*/  @P0 IADD3 R17, PT, PT, R2, RZ, RZ ;  /* 0x000000ff02110210 */ /* 0x000fe40007ffe0ff */
[----:B------:R-:W-:-:S03]  /*5d80*/  ISETP.NE.AND P0, PT, R0, RZ, PT ;  /* 0x000000ff0000720c */ /* 0x000fc60003f05270 */
[----:B------:R-:W-:-:S10]  /*5d90*/  @!P6 IMAD.MOV.U32 R2, RZ, RZ, R17 ;  /* 0x000000ffff02e224 */ /* 0x000fd400078e0011 */
.L_x_249:
[----:B------:R-:W-:Y:S05]  /*5da0*/  BSYNC.RECONVERGENT B2 ;  /* 0x0000000000027941 */ /* 0x000fea0003800200 */
.L_x_248:
        /* <DEDUP_REMOVED lines=39> */
[----:B------:R-:W-:Y:S01]  /*6020*/  HFMA2 R17, -RZ, RZ, 0, 0 ;  /* 0x00000000ff117431 */ /* 0x000fe200000001ff */
[----:B------:R-:W-:Y:S01]  /*6030*/  LOP3.LUT R19, R50, UR35, R49, 0x96, !PT ;  /* 0x0000002332137c12 */ /* 0x000fe2000f8e9631 */
[----:B------:R-:W-:Y:S02]  /*6040*/  IMAD.MOV.U32 R49, RZ, RZ, R62 ;  /* 0x000000ffff317224 */ /* 0x000fe400078e003e */
[----:B------:R-:W-:-:S07]  /*6050*/  IMAD.MOV.U32 R62, RZ, RZ, R48 ;  /* 0x000000ffff3e7224 */ /* 0x000fce00078e0030 */
.L_x_246:
[----:B------:R-:W-:Y:S05]  /*6060*/  BSYNC.RECONVERGENT B1 ;  /* 0x0000000000017941 */ /* 0x000fea0003800200 */
.L_x_245:
[----:B------:R-:W-:Y:S01]  /*6070*/  I2FP.F32.U32 R49, R49 ;  /* 0x0000003100317245 */ /* 0x000fe20000201000 */
[----:B------:R-:W-:Y:S01]  /*6080*/  IMAD.U32 R55, R55, 0x10000, RZ ;  /* 0x0001000037377824 */ /* 0x000fe200078e00ff */
[----:B------:R-:W-:-:S03]  /*6090*/  F2FP.BF16.F32.PACK_AB R50, R85, R83 ;  /* 0x000000535532723e */ /* 0x000fc600000010ff */
[----:B------:R-:W-:Y:S01]  /*60a0*/  FFMA.FTZ R49, R49, R52, 1.1641532182693481445e-10 ;  /* 0x2f00000031317423 */ /* 0x000fe20000010034 */
[----:B------:R-:W-:-:S04]  /*60b0*/  FMUL.FTZ R48, R55, UR4 ;  /* 0x0000000437307c20 */ /* 0x000fc80008410000 */
[----:B------:R-:W-:Y:S01]  /*60c0*/  FMUL.FTZ R48, R48, R53 ;  /* 0x0000003530307220 */ /* 0x000fe20000410000 */
[----:B------:R-:W-:Y:S02]  /*60d0*/  FSETP.GTU.FTZ.AND P6, PT, R49, R54, PT ;  /* 0x000000363100720b */ /* 0x000fe40003fdc000 */
[----:B------:R-:W-:Y:S02]  /*60e0*/  F2FP.BF16.F32.PACK_AB R49, R73, R71 ;  /* 0x000000474931723e */ /* 0x000fe400000010ff */
[----:B------:R-:W-:Y:S02]  /*60f0*/  FSEL R97, R48, RZ, !P6 ;  /* 0x000000ff30617208 */ /* 0x000fe40007000000 */
[----:B------:R-:W-:Y:S02]  /*6100*/  PLOP3.LUT P6, PT, P6, PT, PT, 0x8, 0x80 ;  /* 0x000000000080781c */ /* 0x000fe400037ce170 */
[----:B------:R-:W-:Y:S02]  /*6110*/  F2FP.BF16.F32.PACK_AB R48, R61, R59 ;  /* 0x0000003b3d30723e */ /* 0x000fe400000010ff */
[----:B------:R-:W-:-:S09]  /*6120*/  F2FP.BF16.F32.PACK_AB R51, R97, R95 ;  /* 0x0000005f6133723e */ /* 0x000fd200000010ff */
.L_x_209:
[----:B------:R-:W0:Y:S01]  /*6130*/  LDC.64 R54, c[0x0][0x3a8] ;  /* 0x0000ea00ff367b82 */ /* 0x000e220000000a00 */
[----:B------:R-:W-:Y:S02]  /*6140*/  SEL R70, RZ, 0x1000000, !P6 ;  /* 0x01000000ff467807 */ /* 0x000fe40007000000 */
[----:B------:R-:W-:Y:S02]  /*6150*/  ISETP.NE.AND P6, PT, R64, RZ, PT ;  /* 0x000000ff4000720c */ /* 0x000fe40003fc5270 */
[----:B------:R-:W-:Y:S02]  /*6160*/  SEL R68, RZ, 0x10000, !P5 ;  /* 0x00010000ff447807 */ /* 0x000fe40006800000 */
[----:B------:R-:W-:Y:S01]  /*6170*/  SEL R111, RZ, 0x100, !P4 ;  /* 0x00000100ff6f7807 */ /* 0x000fe20006000000 */
[----:B------:R-:W1:Y:S01]  /*6180*/  LDC.64 R52, c[0x0][0x3b0] ;  /* 0x0000ec00ff347b82 */ /* 0x000e620000000a00 */
[----:B------:R-:W-:Y:S02]  /*6190*/  SEL R66, RZ, 0x1000000, !P2 ;  /* 0x01000000ff427807 */ /* 0x000fe40005000000 */
[----:B------:R-:W-:-:S02]  /*61a0*/  SEL R107, RZ, 0x10000, !P1 ;  /* 0x00010000ff6b7807 */ /* 0x000fc40004800000 */
[----:B------:R-:W-:Y:S02]  /*61b0*/  SEL R64, RZ, 0x100, !P0 ;  /* 0x00000100ff407807 */ /* 0x000fe40004000000 */
[----:B------:R-:W-:Y:S01]  /*61c0*/  LOP3.LUT R111, R111, R70, R68, 0xfe, !PT ;  /* 0x000000466f6f7212 */ /* 0x000fe200078efe44 */
[----:B------:R-:W-:Y:S01]  /*61d0*/  IMAD.MOV.U32 R68, RZ, RZ, R62 ;  /* 0x000000ffff447224 */ /* 0x000fe200078e003e */
[----:B------:R-:W-:Y:S02]  /*61e0*/  SEL R106, RZ, 0x1, !P3 ;  /* 0x00000001ff6a7807 */ /* 0x000fe40005800000 */
[----:B------:R-:W-:Y:S02]  /*61f0*/  LOP3.LUT R64, R64, R66, R107, 0xfe, !PT ;  /* 0x0000004240407212 */ /* 0x000fe400078efe6b */
[----:B------:R-:W-:Y:S02]  /*6200*/  SEL R109, RZ, 0x1, !P6 ;  /* 0x00000001ff6d7807 */ /* 0x000fe40007000000 */
[----:B------:R-:W-:Y:S01]  /*6210*/  LOP3.LUT R107, R111, R106, RZ, 0xfc, !PT ;  /* 0x0000006a6f6b7212 */ /* 0x000fe200078efcff */
[----:B0-----:R-:W-:Y:S01]  /*6220*/  IMAD.WIDE.U32 R54, R58, 0x10, R54 ;  /* 0x000000103a367825 */ /* 0x001fe200078e0036 */
[----:B------:R-:W-:-:S02]  /*6230*/  LOP3.LUT R106, R64, R109, RZ, 0xfc, !PT ;  /* 0x0000006d406a7212 */ /* 0x000fc400078efcff */
[C---:B------:R-:W-:Y:S02]  /*6240*/  IADD3 R64, PT, PT, R58.reuse, 0x100, RZ ;  /* 0x000001003a407810 */ /* 0x040fe40007ffe0ff */
[----:B------:R2:W-:Y:S01]  /*6250*/  STG.E.128 desc[UR6][R54.64], R48 ;  /* 0x0000003036007986 */ /* 0x0005e2000c101d06 */
[----:B-1----:R-:W-:-:S05]  /*6260*/  IMAD.WIDE.U32 R52, R58, 0x8, R52 ;  /* 0x000000083a347825 */ /* 0x002fca00078e0034 */
[----:B------:R2:W-:Y:S02]  /*6270*/  STG.E.64 desc[UR6][R52.64], R106 ;  /* 0x0000006a34007986 */ /* 0x0005e4000c101b06 */
.L_x_168:
[----:B0-----:R-:W-:Y:S05]  /*6280*/  BSYNC.RECONVERGENT B0 ;  /* 0x0000000000007941 */ /* 0x001fea0003800200 */
.L_x_167:
[----:B------:R-:W-:Y:S01]  /*6290*/  ISETP.GE.U32.AND P0, PT, R23, 0x200, PT ;  /* 0x000002001700780c */ /* 0x000fe20003f06070 */
[----:B------:R-:W-:Y:S03]  /*62a0*/  BSSY.RECONVERGENT B0, `(.L_x_250) ;  /* 0x0000548000007945 */ /* 0x000fe60003800200 */
[----:B------:R-:W-:-:S09]  /*62b0*/  P2R R62, PR, RZ, 0x1 ;  /* 0x00000001ff3e7803 */ /* 0x000fd20000000000 */
[----:B------:R-:W-:Y:S05]  /*62c0*/  @!P0 BRA `(.L_x_251) ;  /* 0x0000005400148947 */ /* 0x000fea0003800000 */
[----:B--2---:R-:W0:Y:S02]  /*62d0*/  LDC.64 R48, c[0x0][0x390] ;  /* 0x0000e400ff307b82 */ /* 0x004e240000000a00 */
[----:B0-----:R-:W-:-:S06]  /*62e0*/  IMAD.WIDE.U32 R48, R64, 0x10, R48 ;  /* 0x0000001040307825 */ /* 0x001fcc00078e0030 */
[----:B------:R-:W5:Y:S01]  /*62f0*/  LDG.E.128 R48, desc[UR6][R48.64] ;  /* 0x0000000630307981 */ /* 0x000f62000c1e1d00 */
[----:B------:R-:W-:-:S04]  /*6300*/  UISETP.NE.U32.AND UP1, UPT, UR12, URZ, UPT ;  /* 0x000000ff0c00728c */ /* 0x000fc8000bf25070 */
[----:B------:R-:W-:-:S09]  /*6310*/  UISETP.NE.AND.EX UP1, UPT, UR13, URZ, UPT, UP1 ;  /* 0x000000ff0d00728c */ /* 0x000fd2000bf25310 */
[----:B------:R-:W-:Y:S05]  /*6320*/  BRA.U !UP1, `(.L_x_252) ;  /* 0x0000002909847547 */ /* 0x000fea000b800000 */
[----:B------:R-:W0:Y:S02]  /*6330*/  LDC.64 R52, c[0x0][0x3a0] ;  /* 0x0000e800ff347b82 */ /* 0x000e240000000a00 */
[----:B0-----:R-:W-:-:S06]  /*6340*/  IMAD.WIDE.U32 R52, R64, 0x10, R52 ;  /* 0x0000001040347825 */ /* 0x001fcc00078e0034 */
[----:B------:R-:W5:Y:S01]  /*6350*/  LDG.E.128 R52, desc[UR6][R52.64] ;  /* 0x0000000634347981 */ /* 0x000f62000c1e1d00 */
        /* <DEDUP_REMOVED lines=16> */
.L_x_255:
        /* <DEDUP_REMOVED lines=13> */
.L_x_257:
[----:B------:R-:W-:Y:S05]  /*6530*/  BSYNC.RECONVERGENT B2 ;  /* 0x0000000000027941 */ /* 0x000fea0003800200 */
.L_x_256:
        /* <DEDUP_REMOVED lines=43> */
.L_x_254:
[----:B------:R-:W-:Y:S05]  /*67f0*/  BSYNC.RECONVERGENT B1 ;  /* 0x0000000000017941 */ /* 0x000fea0003800200 */
.L_x_253:
        /* <DEDUP_REMOVED lines=29> */
.L_x_260:
        /* <DEDUP_REMOVED lines=13> */
.L_x_262:
[----:B------:R-:W-:Y:S05]  /*6aa0*/  BSYNC.RECONVERGENT B2 ;  /* 0x0000000000027941 */ /* 0x000fea0003800200 */
.L_x_261:
        /* <DEDUP_REMOVED lines=43> */
.L_x_259:
[----:B------:R-:W-:Y:S05]  /*6d60*/  BSYNC.RECONVERGENT B1 ;  /* 0x0000000000017941 */ /* 0x000fea0003800200 */
.L_x_258:
        /* <DEDUP_REMOVED lines=23> */
.L_x_265:
        /* <DEDUP_REMOVED lines=13> */
.L_x_267:
[----:B------:R-:W-:Y:S05]  /*6fb0*/  BSYNC.RECONVERGENT B2 ;  /* 0x0000000000027941 */ /* 0x000fea0003800200 */
.L_x_266:
        /* <DEDUP_REMOVED lines=43> */
.L_x_264:
[----:B------:R-:W-:Y:S05]  /*7270*/  BSYNC.RECONVERGENT B1 ;  /* 0x0000000000017941 */ /* 0x000fea0003800200 */
.L_x_263:
        /* <DEDUP_REMOVED lines=25> */
.L_x_270:
        /* <DEDUP_REMOVED lines=13> */
.L_x_272:
[----:B------:R-:W-:Y:S05]  /*74e0*/  BSYNC.RECONVERGENT B2 ;  /* 0x0000000000027941 */ /* 0x000fea0003800200 */
.L_x_271:
        /* <DEDUP_REMOVED lines=39> */
[----:B------:R-:W-:-:S05]  /*7760*/  IMAD.WIDE.U32 R48, R19, -0x2daee0ad, RZ ;  /* 0xd2511f5313307825 */ /* 0x000fca00078e00ff */
[----:B------:R-:W-:Y:S01]  /*7770*/  LOP3.LUT R19, R52, UR35, R49, 0x96, !PT ;  /* 0x0000002334137c12 */ /* 0x000fe2000f8e9631 */
[----:B------:R-:W-:Y:S02]  /*7780*/  IMAD.MOV.U32 R49, RZ, RZ, R66 ;  /* 0x000000ffff317224 */ /* 0x000fe400078e0042 */
[----:B------:R-:W-:-:S07]  /*7790*/  IMAD.MOV.U32 R66, RZ, RZ, R48 ;  /* 0x000000ffff427224 */ /* 0x000fce00078e0030 */
.L_x_269:
[----:B------:R-:W-:Y:S05]  /*77a0*/  BSYNC.RECONVERGENT B1 ;  /* 0x0000000000017941 */ /* 0x000fea0003800200 */
.L_x_268:
        /* <DEDUP_REMOVED lines=23> */
.L_x_275:
        /* <DEDUP_REMOVED lines=8> */
[----:B------:R-:W-:Y:S02]  /*79a0*/  @!P3 IADD3 R0, PT, PT, R2, 0x1, RZ ;  /* 0x000000010200b810 */ /* 0x000fe40007ffe0ff */
[----:B------:R-:W-:Y:S02]  /*79b0*/  @!P3 MOV R21, RZ ;  /* 0x000000ff0015b202 */ /* 0x000fe40000000f00 */
[----:B------:R-:W-:-:S13]  /*79c0*/  ISETP.NE.AND P4, PT, R56, RZ, !P3 ;  /* 0x000000ff3800720c */ /* 0x000fda0005f85270 */
[----:B------:R-:W-:-:S04]  /*79d0*/  @P4 IMAD.MOV R0, RZ, RZ, R2 ;  /* 0x000000ffff004224 */ /* 0x000fc800078e0202 */
[----:B------:R-:W-:-:S07]  /*79e0*/  @!P3 IMAD.MOV.U32 R2, RZ, RZ, R0 ;  /* 0x000000ffff02b224 */ /* 0x000fce00078e0000 */
.L_x_277:
[----:B------:R-:W-:Y:S05]  /*79f0*/  BSYNC.RECONVERGENT B2 ;  /* 0x0000000000027941 */ /* 0x000fea0003800200 */
.L_x_276:
        /* <DEDUP_REMOVED lines=38> */
[----:B------:R-:W-:-:S04]  /*7c60*/  IMAD.WIDE.U32 R48, R17, -0x2daee0ad, RZ ;  /* 0xd2511f5311307825 */ /* 0x000fc800078e00ff */
[----:B------:R-:W-:Y:S01]  /*7c70*/  IMAD.MOV.U32 R17, RZ, RZ, R66 ;  /* 0x000000ffff117224 */ /* 0x000fe200078e0042 */
[----:B------:R-:W-:Y:S01]  /*7c80*/  LOP3.LUT R19, R52, UR35, R49, 0x96, !PT ;  /* 0x0000002334137c12 */ /* 0x000fe2000f8e9631 */
[----:B------:R-:W-:Y:S01]  /*7c90*/  IMAD.MOV.U32 R52, RZ, RZ, RZ ;  /* 0x000000ffff347224 */ /* 0x000fe200078e00ff */
[----:B------:R-:W-:-:S07]  /*7ca0*/  MOV R66, R48 ;  /* 0x0000003000427202 */ /* 0x000fce0000000f00 */
.L_x_274:
[----:B------:R-:W-:Y:S05]  /*7cb0*/  BSYNC.RECONVERGENT B1 ;  /* 0x0000000000017941 */ /* 0x000fea0003800200 */
.L_x_273:
        /* <DEDUP_REMOVED lines=25> */
.L_x_280:
        /* <DEDUP_REMOVED lines=13> */
.L_x_282:
[----:B------:R-:W-:Y:S05]  /*7f20*/  BSYNC.RECONVERGENT B2 ;  /* 0x0000000000027941 */ /* 0x000fea0003800200 */
.L_x_281:
        /* <DEDUP_REMOVED lines=43> */
.L_x_279:
[----:B------:R-:W-:Y:S05]  /*81e0*/  BSYNC.RECONVERGENT B1 ;  /* 0x0000000000017941 */ /* 0x000fea0003800200 */
.L_x_278:
[----:B------:R-:W-:Y:S01]  /*81f0*/  I2FP.F32.U32 R17, R17 ;  /* 0x0000001100117245 */ /* 0x000fe20000201000 */
[----:B------:R-:W-:Y:S01]  /*8200*/  IMAD.U32 R54, R54, 0x10000, RZ ;  /* 0x0001000036367824 */ /* 0x000fe200078e00ff */
[----:B------:R-:W-:Y:S01]  /*8210*/  SHF.L.U32 R50, R50, 0x10, RZ ;  /* 0x0000001032327819 */ /* 0x000fe200000006ff */
[----:B------:R-:W-:Y:S01]  /*8220*/  BSSY.RECONVERGENT B1, `(.L_x_283) ;  /* 0x000004d000017945 */ /* 0x000fe20003800200 */
[----:B------:R-:W-:Y:S01]  /*8230*/  ISETP.NE.AND P5, PT, R48, 0x1, PT ;  /* 0x000000013000780c */ /* 0x000fe20003fa5270 */
[----:B------:R-:W-:Y:S01]  /*8240*/  FFMA.FTZ R17, R17, R70, 1.1641532182693481445e-10 ;  /* 0x2f00000011117423 */ /* 0x000fe20000010046 */
[----:B------:R-:W-:Y:S02]  /*8250*/  IMAD.MOV.U32 R53, RZ, RZ, 0x2 ;  /* 0x00000002ff357424 */ /* 0x000fe400078e00ff */
[----:B------:R-:W-:Y:S02]  /*8260*/  FMUL.FTZ R49, R50, UR4 ;  /* 0x0000000432317c20 */ /* 0x000fe40008410000 */
[----:B------:R-:W-:-:S02]  /*8270*/  FSETP.GTU.FTZ.AND P4, PT, R17, R72, PT ;  /* 0x000000481100720b */ /* 0x000fc40003f9c000 */
        /* <DEDUP_REMOVED lines=14> */
.L_x_285:
        /* <DEDUP_REMOVED lines=13> */
.L_x_287:
[----:B------:R-:W-:Y:S05]  /*8430*/  BSYNC.RECONVERGENT B2 ;  /* 0x0000000000027941 */ /* 0x000fea0003800200 */
.L_x_286:
        /* <DEDUP_REMOVED lines=34> */
[----:B------:R-:W-:Y:S01]  /*8660*/  HFMA2 R53, -RZ, RZ, 0, 0 ;  /* 0x00000000ff357431 */ /* 0x000fe200000001ff */
        /* <DEDUP_REMOVED lines=8> */
.L_x_284:
[----:B------:R-:W-:Y:S05]  /*86f0*/  BSYNC.RECONVERGENT B1 ;  /* 0x0000000000017941 */ /* 0x000fea0003800200 */
.L_x_283:
[----:B------:R-:W-:Y:S01]  /*8700*/  I2FP.F32.U32 R17, R17 ;  /* 0x0000001100117245 */ /* 0x000fe20000201000 */
[----:B------:R-:W-:Y:S01]  /*8710*/  IMAD.U32 R48, R51, 0x10000, RZ ;  /* 0x0001000033307824 */ /* 0x000fe200078e00ff */
[----:B------:R-:W-:Y:S01]  /*8720*/  ISETP.NE.AND P6, PT, R53, 0x1, PT ;  /* 0x000000013500780c */ /* 0x000fe20003fc5270 */
[----:B------:R-:W-:Y:S01]  /*8730*/  BSSY.RECONVERGENT B1, `(.L_x_288) ;  /* 0x0000051000017945 */ /* 0x000fe20003800200 */
[----:B------:R-:W-:Y:S01]  /*8740*/  PRMT R52, R51, 0x7632, R52 ;  /* 0x0000763233347816 */ /* 0x000fe20000000034 */
[----:B------:R-:W-:Y:S01]  /*8750*/  FFMA.FTZ R17, R17, R70, 1.1641532182693481445e-10 ;  /* 0x2f00000011117423 */ /* 0x000fe20000010046 */
[----:B------:R-:W-:Y:S01]  /*8760*/  FMUL.FTZ R49, R48, UR4 ;  /* 0x0000000430317c20 */ /* 0x000fe20008410000 */
[C---:B------:R-:W-:Y:S01]  /*8770*/  IMAD.U32 R48, R55.reuse, 0x10000, RZ ;  /* 0x0001000037307824 */ /* 0x040fe200078e00ff */
[----:B------:R-:W-:Y:S01]  /*8780*/  PRMT R55, R55, 0x7632, R55 ;  /* 0x0000763237377816 */ /* 0x000fe20000000037 */
[----:B------:R-:W-:Y:S02]  /*8790*/  IMAD.MOV.U32 R50, RZ, RZ, R0 ;  /* 0x000000ffff327224 */ /* 0x000fe400078e0000 */
[----:B------:R-:W-:Y:S01]  /*87a0*/  FMUL.FTZ R49, R49, R74 ;  /* 0x0000004a31317220 */ /* 0x000fe20000410000 */
[----:B------:R-:W-:Y:S01]  /*87b0*/  FSETP.GTU.FTZ.AND P5, PT, R17, R72, PT ;  /* 0x000000481100720b */ /* 0x000fe20003fbc000 */
[----:B------:R-:W-:-:S03]  /*87c0*/  HFMA2 R17, -RZ, RZ, 0, 1.1920928955078125e-07 ;  /* 0x00000002ff117431 */ /* 0x000fc600000001ff */
        /* <DEDUP_REMOVED lines=12> */
.L_x_290:
        /* <DEDUP_REMOVED lines=15> */
.L_x_292:
[----:B------:R-:W-:Y:S05]  /*8980*/  BSYNC.RECONVERGENT B2 ;  /* 0x0000000000027941 */ /* 0x000fea0003800200 */
.L_x_291:
        /* <DEDUP_REMOVED lines=38> */
[----:B------:R-:W-:Y:S02]  /*8bf0*/  IMAD.MOV.U32 R50, RZ, RZ, R66 ;  /* 0x000000ffff327224 */ /* 0x000fe400078e0042 */
[----:B------:R-:W-:Y:S02]  /*8c00*/  IMAD.MOV.U32 R66, RZ, RZ, R48 ;  /* 0x000000ffff427224 */ /* 0x000fe400078e0030 */
[----:B------:R-:W-:-:S05]  /*8c10*/  IMAD.WIDE.U32 R48, R0, -0x326172a9, RZ ;  /* 0xcd9e8d5700307825 */ /* 0x000fca00078e00ff */
[----:B------:R-:W-:Y:S02]  /*8c20*/  LOP3.LUT R18, R18, UR34, R49, 0x96, !PT ;  /* 0x0000002212127c12 */ /* 0x000fe4000f8e9631 */
[----:B------:R-:W-:-:S07]  /*8c30*/  MOV R0, R48 ;  /* 0x0000003000007202 */ /* 0x000fce0000000f00 */
.L_x_289:
[----:B------:R-:W-:Y:S05]  /*8c40*/  BSYNC.RECONVERGENT B1 ;  /* 0x0000000000017941 */ /* 0x000fea0003800200 */
.L_x_288:
        /* <DEDUP_REMOVED lines=15> */
.L_x_252:
        /* <DEDUP_REMOVED lines=16> */
.L_x_296:
        /* <DEDUP_REMOVED lines=13> */
.L_x_298:
[----:B------:R-:W-:Y:S05]  /*8f10*/  BSYNC.RECONVERGENT B2 ;  /* 0x0000000000027941 */ /* 0x000fea0003800200 */
.L_x_297:
        /* <DEDUP_REMOVED lines=43> */
.L_x_295:
[----:B------:R-:W-:Y:S05]  /*91d0*/  BSYNC.RECONVERGENT B1 ;  /* 0x0000000000017941 */ /* 0x000fea0003800200 */
.L_x_294:
        /* <DEDUP_REMOVED lines=26> */
.L_x_301:
        /* <DEDUP_REMOVED lines=13> */
.L_x_303:
[----:B------:R-:W-:Y:S05]  /*9450*/  BSYNC.RECONVERGENT B2 ;  /* 0x0000000000027941 */ /* 0x000fea0003800200 */
.L_x_302:
        /* <DEDUP_REMOVED lines=43> */
.L_x_300:
[----:B------:R-:W-:Y:S05]  /*9710*/  BSYNC.RECONVERGENT B1 ;  /* 0x0000000000017941 */ /* 0x000fea0003800200 */
.L_x_299:
        /* <DEDUP_REMOVED lines=21> */
.L_x_306:
        /* <DEDUP_REMOVED lines=13> */
.L_x_308:
[----:B------:R-:W-:Y:S05]  /*9940*/  BSYNC.RECONVERGENT B2 ;  /* 0x0000000000027941 */ /* 0x000fea0003800200 */
.L_x_307:
        /* <DEDUP_REMOVED lines=43> */
.L_x_305:
[----:B------:R-:W-:Y:S05]  /*9c00*/  BSYNC.RECONVERGENT B1 ;  /* 0x0000000000017941 */ /* 0x000fea0003800200 */
.L_x_304:
        /* <DEDUP_REMOVED lines=22> */
.L_x_311:
        /* <DEDUP_REMOVED lines=13> */
.L_x_313:
[----:B------:R-:W-:Y:S05]  /*9e40*/  BSYNC.RECONVERGENT B2 ;  /* 0x0000000000027941 */ /* 0x000fea0003800200 */
.L_x_312:
        /* <DEDUP_REMOVED lines=43> */
.L_x_310:
[----:B------:R-:W-:Y:S05]  /*a100*/  BSYNC.RECONVERGENT B1 ;  /* 0x0000000000017941 */ /* 0x000fea0003800200 */
.L_x_309:
[----:B------:R-:W-:Y:S01]  /*a110*/  I2FP.F32.U32 R49, R49 ;  /* 0x0000003100317245 */ /* 0x000fe20000201000 */
[----:B------:R-:W-:Y:S01]  /*a120*/  IMAD.U32 R17, R17, 0x10000, RZ ;  /* 0x0001000011117824 */ /* 0x000fe200078e00ff */
[----:B------:R-:W-:Y:S01]  /*a130*/  ISETP.NE.AND P3, PT, R55, 0x1, PT ;  /* 0x000000013700780c */ /* 0x000fe20003f65270 */
[----:B------:R-:W-:Y:S02]  /*a140*/  BSSY.RECONVERGENT B1, `(.L_x_314) ;  /* 0x000004b000017945 */ /* 0x000fe40003800200 */
        /* <DEDUP_REMOVED lines=17> */
.L_x_316:
        /* <DEDUP_REMOVED lines=13> */
.L_x_318:
[----:B------:R-:W-:Y:S05]  /*a330*/  BSYNC.RECONVERGENT B2 ;  /* 0x0000000000027941 */ /* 0x000fea0003800200 */
.L_x_317:
        /* <DEDUP_REMOVED lines=43> */
.L_x_315:
[----:B------:R-:W-:Y:S05]  /*a5f0*/  BSYNC.RECONVERGENT B1 ;  /* 0x0000000000017941 */ /* 0x000fea0003800200 */
.L_x_314:
        /* <DEDUP_REMOVED lines=22> */
.L_x_321:
        /* <DEDUP_REMOVED lines=13> */
.L_x_323:
[----:B------:R-:W-:Y:S05]  /*a830*/  BSYNC.RECONVERGENT B2 ;  /* 0x0000000000027941 */ /* 0x000fea0003800200 */
.L_x_322:
        /* <DEDUP_REMOVED lines=41> */
[----:B------:R-:W-:Y:S02]  /*aad0*/  IMAD.MOV.U32 R66, RZ, RZ, R48 ;  /* 0x000000ffff427224 */ /* 0x000fe400078e0030 */
[----:B------:R-:W-:-:S07]  /*aae0*/  HFMA2 R48, -RZ, RZ, 0, 0 ;  /* 0x00000000ff307431 */ /* 0x000fce00000001ff */
.L_x_320:
[----:B------:R-:W-:Y:S05]  /*aaf0*/  BSYNC.RECONVERGENT B1 ;  /* 0x0000000000017941 */ /* 0x000fea0003800200 */
.L_x_319:
        /* <DEDUP_REMOVED lines=21> */
.L_x_326:
        /* <DEDUP_REMOVED lines=13> */
.L_x_328:
[----:B------:R-:W-:Y:S05]  /*ad20*/  BSYNC.RECONVERGENT B2 ;  /* 0x0000000000027941 */ /* 0x000fea0003800200 */
.L_x_327:
        /* <DEDUP_REMOVED lines=43> */
.L_x_325:
[----:B------:R-:W-:Y:S05]  /*afe0*/  BSYNC.RECONVERGENT B1 ;  /* 0x0000000000017941 */ /* 0x000fea0003800200 */
.L_x_324:
        /* <DEDUP_REMOVED lines=22> */
.L_x_331:
        /* <DEDUP_REMOVED lines=15> */
.L_x_333:
[----:B------:R-:W-:Y:S05]  /*b240*/  BSYNC.RECONVERGENT B2 ;  /* 0x0000000000027941 */ /* 0x000fea0003800200 */
.L_x_332:
        /* <DEDUP_REMOVED lines=43> */
.L_x_330:
[----:B------:R-:W-:Y:S05]  /*b500*/  BSYNC.RECONVERGENT B1 ;  /* 0x0000000000017941 */ /* 0x000fea0003800200 */
.L_x_329:
        /* <DEDUP_REMOVED lines=12> */
.L_x_293:
        /* <DEDUP_REMOVED lines=9> */
[----:B------:R-:W-:Y:S02]  /*b660*/  LOP3.LUT R111, R111, R74, R72, 0xfe, !PT ;  /* 0x0000004a6f6f7212 */ /* 0x000fe400078efe48 */
[----:B------:R-:W-:Y:S02]  /*b670*/  SEL R106, RZ, 0x1, !P3 ;  /* 0x00000001ff6a7807 */ /* 0x000fe40005800000 */
[----:B------:R-:W-:Y:S02]  /*b680*/  LOP3.LUT R68, R68, R70, R107, 0xfe, !PT ;  /* 0x0000004644447212 */ /* 0x000fe400078efe6b */
[----:B------:R-:W-:Y:S02]  /*b690*/  SEL R109, RZ, 0x1, !P6 ;  /* 0x00000001ff6d7807 */ /* 0x000fe40007000000 */
[----:B------:R-:W-:Y:S01]  /*b6a0*/  LOP3.LUT R107, R111, R106, RZ, 0xfc, !PT ;  /* 0x0000006a6f6b7212 */ /* 0x000fe200078efcff */
[----:B0-----:R-:W-:Y:S01]  /*b6b0*/  IMAD.WIDE.U32 R54, R64, 0x10, R54 ;  /* 0x0000001040367825 */ /* 0x001fe200078e0036 */
[----:B------:R-:W-:-:S03]  /*b6c0*/  LOP3.LUT R106, R68, R109, RZ, 0xfc, !PT ;  /* 0x0000006d446a7212 */ /* 0x000fc600078efcff */
[----:B------:R-:W-:Y:S01]  /*b6d0*/  IMAD.MOV.U32 R68, RZ, RZ, R66 ;  /* 0x000000ffff447224 */ /* 0x000fe200078e0042 */
[----:B------:R0:W-:Y:S01]  /*b6e0*/  STG.E.128 desc[UR6][R54.64], R48 ;  /* 0x0000003036007986 */ /* 0x0001e2000c101d06 */
[C---:B-1----:R-:W-:Y:S01]  /*b6f0*/  IMAD.WIDE.U32 R52, R64.reuse, 0x8, R52 ;  /* 0x0000000840347825 */ /* 0x042fe200078e0034 */
[----:B------:R-:W-:-:S04]  /*b700*/  IADD3 R64, PT, PT, R64, 0x100, RZ ;  /* 0x0000010040407810 */ /* 0x000fc80007ffe0ff */
[----:B------:R0:W-:Y:S03]  /*b710*/  STG.E.64 desc[UR6][R52.64], R106 ;  /* 0x0000006a34007986 */ /* 0x0001e6000c101b06 */
.L_x_251:
[----:B------:R-:W-:Y:S05]  /*b720*/  BSYNC.RECONVERGENT B0 ;  /* 0x0000000000007941 */ /* 0x000fea0003800200 */
.L_x_250:
[----:B------:R-:W-:Y:S01]  /*b730*/  ISETP.GE.U32.AND P0, PT, R23, 0x300, PT ;  /* 0x000003001700780c */ /* 0x000fe20003f06070 */
[----:B------:R-:W-:-:S12]  /*b740*/  BSSY.RECONVERGENT B0, `(.L_x_334) ;  /* 0x0000547000007945 */ /* 0x000fd80003800200 */
[----:B------:R-:W-:Y:S05]  /*b750*/  @!P0 BRA `(.L_x_335) ;  /* 0x0000005400148947 */ /* 0x000fea0003800000 */
[----:B0-2---:R-:W0:Y:S02]  /*b760*/  LDC.64 R48, c[0x0][0x390] ;  /* 0x0000e400ff307b82 */ /* 0x005e240000000a00 */
        /* <DEDUP_REMOVED lines=24> */
.L_x_339:
        /* <DEDUP_REMOVED lines=13> */
.L_x_341:
[----:B------:R-:W-:Y:S05]  /*b9c0*/  BSYNC.RECONVERGENT B2 ;  /* 0x0000000000027941 */ /* 0x000fea0003800200 */
.L_x_340:
        /* <DEDUP_REMOVED lines=42> */
.L_x_338:
[----:B------:R-:W-:Y:S05]  /*bc70*/  BSYNC.RECONVERGENT B1 ;  /* 0x0000000000017941 */ /* 0x000fea0003800200 */
.L_x_337:
[----:B------:R-:W0:Y:S01]  /*bc80*/  LDC R74, c[0x0][0x408] ;  /* 0x00010200ff4a7b82 */ /* 0x000e220000000800 */
[----:B------:R-:W-:Y:S01]  /*bc90*/  I2FP.F32.U32 R17, R67 ;  /* 0x0000004300117245 */ /* 0x000fe20000201000 */
[----:B------:R-:W-:Y:S01]  /*bca0*/  IMAD.MOV.U32 R70, RZ, RZ, 0x2f800000 ;  /* 0x2f800000ff467424 */ /* 0x000fe200078e00ff */
[----:B-----5:R-:W-:Y:S01]  /*bcb0*/  SHF.L.U32 R67, R48, 0x10, RZ ;  /* 0x0000001030437819 */ /* 0x020fe200000006ff */
[----:B------:R-:W-:Y:S01]  /*bcc0*/  IMAD.U32 R68, R52, 0x10000, RZ ;  /* 0x0001000034447824 */ /* 0x000fe200078e00ff */
[----:B------:R-:W-:Y:S01]  /*bcd0*/  ISETP.NE.AND P2, PT, R69, 0x1, PT ;  /* 0x000000014500780c */ /* 0x000fe20003f45270 */
[----:B------:R-:W-:Y:S01]  /*bce0*/  FFMA.FTZ R17, R17, R70, 1.1641532182693481445e-10 ;  /* 0x2f00000011117423 */ /* 0x000fe20000010046 */
[----:B------:R-:W-:Y:S01]  /*bcf0*/  BSSY.RECONVERGENT B1, `(.L_x_342) ;  /* 0x000004f000017945 */ /* 0x000fe20003800200 */
[----:B------:R-:W1:Y:S01]  /*bd00*/  LDC R72, c[0x0][0x404] ;  /* 0x00010100ff487b82 */ /* 0x000e620000000800 */
[----:B------:R-:W-:Y:S01]  /*bd10*/  FMUL.FTZ R67, R67, UR4 ;  /* 0x0000000443437c20 */ /* 0x000fe20008410000 */
[----:B------:R-:W-:Y:S01]  /*bd20*/  PRMT R48, R48, 0x7632, R48 ;  /* 0x0000763230307816 */ /* 0x000fe20000000030 */
[----:B------:R-:W-:Y:S01]  /*bd30*/  IMAD.MOV.U32 R76, RZ, RZ, 0x2 ;  /* 0x00000002ff4c7424 */ /* 0x000fe200078e00ff */
[----:B------:R-:W-:Y:S01]  /*bd40*/  PRMT R52, R52, 0x7632, R52 ;  /* 0x0000763234347816 */ /* 0x000fe20000000034 */
[----:B0-----:R-:W-:Y:S01]  /*bd50*/  FMUL.FTZ R67, R67, R74 ;  /* 0x0000004a43437220 */ /* 0x001fe20000410000 */
[----:B-1----:R-:W-:-:S02]  /*bd60*/  FSETP.GTU.FTZ.AND P1, PT, R17, R72, PT ;  /* 0x000000481100720b */ /* 0x002fc40003f3c000 */
[----:B------:R-:W-:Y:S02]  /*bd70*/  MOV R17, R0 ;  /* 0x0000000000117202 */ /* 0x000fe40000000f00 */
        /* <DEDUP_REMOVED lines=13> */
.L_x_344:
        /* <DEDUP_REMOVED lines=13> */
.L_x_346:
[----:B------:R-:W-:Y:S05]  /*bf20*/  BSYNC.RECONVERGENT B2 ;  /* 0x0000000000027941 */ /* 0x000fea0003800200 */
.L_x_345:
        /* <DEDUP_REMOVED lines=43> */
.L_x_343:
[----:B------:R-:W-:Y:S05]  /*c1e0*/  BSYNC.RECONVERGENT B1 ;  /* 0x0000000000017941 */ /* 0x000fea0003800200 */
.L_x_342:
[----:B------:R-:W-:Y:S01]  /*c1f0*/  I2FP.F32.U32 R17, R17 ;  /* 0x0000001100117245 */ /* 0x000fe20000201000 */
[----:B------:R-:W-:Y:S01]  /*c200*/  IMAD.U32 R48, R48, 0x10000, RZ ;  /* 0x0001000030307824 */ /* 0x000fe200078e00ff */
[----:B------:R-:W-:Y:S01]  /*c210*/  ISETP.NE.AND P2, PT, R76, 0x1, PT ;  /* 0x000000014c00780c */ /* 0x000fe20003f45270 */
[----:B------:R-:W-:Y:S01]  /*c220*/  IMAD.U32 R52, R52, 0x10000, RZ ;  /* 0x0001000034347824 */ /* 0x000fe200078e00ff */
[----:B------:R-:W-:Y:S01]  /*c230*/  BSSY.RECONVERGENT B1, `(.L_x_347) ;  /* 0x000004d000017945 */ /* 0x000fe20003800200 */
[----:B------:R-:W-:Y:S01]  /*c240*/  FFMA.FTZ R17, R17, R70, 1.1641532182693481445e-10 ;  /* 0x2f00000011117423 */ /* 0x000fe20000010046 */
[----:B------:R-:W-:Y:S01]  /*c250*/  FMUL.FTZ R69, R48, UR4 ;  /* 0x0000000430457c20 */ /* 0x000fe20008410000 */
[----:B------:R-:W-:-:S03]  /*c260*/  HFMA2 R78, -RZ, RZ, 0, 1.1920928955078125e-07 ;  /* 0x00000002ff4e7431 */ /* 0x000fc600000001ff */
[----:B------:R-:W-:Y:S01]  /*c270*/  FMUL.FTZ R69, R69, R74 ;  /* 0x0000004a45457220 */ /* 0x000fe20000410000 */
[----:B------:R-:W-:Y:S01]  /*c280*/  FSETP.GTU.FTZ.AND P1, PT, R17, R72, PT ;  /* 0x000000481100720b */ /* 0x000fe20003f3c000 */
        /* <DEDUP_REMOVED lines=14> */
.L_x_349:
        /* <DEDUP_REMOVED lines=13> */
.L_x_351:
[----:B------:R-:W-:Y:S05]  /*c440*/  BSYNC.RECONVERGENT B2 ;  /* 0x0000000000027941 */ /* 0x000fea0003800200 */
.L_x_350:
        /* <DEDUP_REMOVED lines=40> */
[----:B------:R-:W-:Y:S01]  /*c6d0*/  MOV R66, R78 ;  /* 0x0000004e00427202 */ /* 0x000fe20000000f00 */
[----:B------:R-:W-:Y:S01]  /*c6e0*/  IMAD.MOV.U32 R78, RZ, RZ, RZ ;  /* 0x000000ffff4e7224 */ /* 0x000fe200078e00ff */
[----:B------:R-:W-:-:S07]  /*c6f0*/  LOP3.LUT R19, R80, UR35, R79, 0x96, !PT ;  /* 0x0000002350137c12 */ /* 0x000fce000f8e964f */
.L_x_348:
[----:B------:R-:W-:Y:S05]  /*c700*/  BSYNC.RECONVERGENT B1 ;  /* 0x0000000000017941 */ /* 0x000fea0003800200 */
.L_x_347:
[----:B------:R-:W-:Y:S01]  /*c710*/  I2FP.F32.U32 R17, R17 ;  /* 0x0000001100117245 */ /* 0x000fe20000201000 */
[----:B------:R-:W-:Y:S01]  /*c720*/  IMAD.U32 R48, R49, 0x10000, RZ ;  /* 0x0001000031307824 */ /* 0x000fe200078e00ff */
[----:B------:R-:W-:Y:S01]  /*c730*/  ISETP.NE.AND P2, PT, R78, 0x1, PT ;  /* 0x000000014e00780c */ /* 0x000fe20003f45270 */
[----:B------:R-:W-:Y:S01]  /*c740*/  BSSY.RECONVERGENT B1, `(.L_x_352) ;  /* 0x000004f000017945 */ /* 0x000fe20003800200 */
[----:B------:R-:W-:Y:S02]  /*c750*/  IMAD.MOV.U32 R76, RZ, RZ, 0x2 ;  /* 0x00000002ff4c7424 */ /* 0x000fe400078e00ff */
[----:B------:R-:W-:Y:S01]  /*c760*/  FFMA.FTZ R17, R17, R70, 1.1641532182693481445e-10 ;  /* 0x2f00000011117423 */ /* 0x000fe20000010046 */
[----:B------:R-:W-:Y:S01]  /*c770*/  FMUL.FTZ R79, R48, UR4 ;  /* 0x00000004304f7c20 */ /* 0x000fe20008410000 */
[C---:B------:R-:W-:Y:S02]  /*c780*/  SHF.L.U32 R48, R53.reuse, 0x10, RZ ;  /* 0x0000001035307819 */ /* 0x040fe400000006ff */
[----:B------:R-:W-:Y:S01]  /*c790*/  PRMT R53, R53, 0x7632, R53 ;  /* 0x0000763235357816 */ /* 0x000fe20000000035 */
[----:B------:R-:W-:Y:S01]  /*c7a0*/  FMUL.FTZ R79, R79, R74 ;  /* 0x0000004a4f4f7220 */ /* 0x000fe20000410000 */
[----:B------:R-:W-:-:S02]  /*c7b0*/  FSETP.GTU.FTZ.AND P1, PT, R17, R72, PT ;  /* 0x000000481100720b */ /* 0x000fc40003f3c000 */
[----:B------:R-:W-:Y:S01]  /*c7c0*/  PRMT R17, R49, 0x7632, R17 ;  /* 0x0000763231117816 */ /* 0x000fe20000000011 */
[----:B------:R-:W-:Y:S01]  /*c7d0*/  IMAD.MOV.U32 R49, RZ, RZ, R0 ;  /* 0x000000ffff317224 */ /* 0x000fe200078e0000 */
[----:B------:R-:W-:Y:S02]  /*c7e0*/  FSEL R79, R79, RZ, !P1 ;  /* 0x000000ff4f4f7208 */ /* 0x000fe40004800000 */
[----:B------:R-:W-:-:S03]  /*c7f0*/  PLOP3.LUT P1, PT, P1, PT, PT, 0x8, 0x80 ;  /* 0x000000000080781c */ /* 0x000fc60000f2e170 */
[----:B------:R-:W-:Y:S01]  /*c800*/  FADD.FTZ R79, R79, R48 ;  /* 0x000000304f4f7221 */ /* 0x000fe20000010000 */
[----:B------:R-:W-:Y:S09]  /*c810*/  @!P2 BRA `(.L_x_353) ;  /* 0x000000040004a947 */ /* 0x000ff20003800000 */
        /* <DEDUP_REMOVED lines=8> */
.L_x_354:
        /* <DEDUP_REMOVED lines=13> */
.L_x_356:
[----:B------:R-:W-:Y:S05]  /*c970*/  BSYNC.RECONVERGENT B2 ;  /* 0x0000000000027941 */ /* 0x000fea0003800200 */
.L_x_355:
        /* <DEDUP_REMOVED lines=39> */
[----:B------:R-:W-:-:S05]  /*cbf0*/  IMAD.WIDE.U32 R48, R19, -0x2daee0ad, RZ ;  /* 0xd2511f5313307825 */ /* 0x000fca00078e00ff */
[----:B------:R-:W-:Y:S02]  /*cc00*/  LOP3.LUT R19, R80, UR35, R49, 0x96, !PT ;  /* 0x0000002350137c12 */ /* 0x000fe4000f8e9631 */
[----:B------:R-:W-:Y:S01]  /*cc10*/  MOV R49, R66 ;  /* 0x0000004200317202 */ /* 0x000fe20000000f00 */
[----:B------:R-:W-:-:S07]  /*cc20*/  IMAD.MOV.U32 R66, RZ, RZ, R48 ;  /* 0x000000ffff427224 */ /* 0x000fce00078e0030 */
.L_x_353:
[----:B------:R-:W-:Y:S05]  /*cc30*/  BSYNC.RECONVERGENT B1 ;  /* 0x0000000000017941 */ /* 0x000fea0003800200 */
.L_x_352:
        /* <DEDUP_REMOVED lines=9> */
[----:B------:R-:W-:-:S05]  /*ccd0*/  FMUL.FTZ R17, R17, R74 ;  /* 0x0000004a11117220 */ /* 0x000fca0000410000 */
[----:B------:R-:W-:Y:S02]  /*cce0*/  FSEL R17, R17, RZ, !P2 ;  /* 0x000000ff11117208 */ /* 0x000fe40005000000 */
[----:B------:R-:W-:-:S03]  /*ccf0*/  PLOP3.LUT P2, PT, P2, PT, PT, 0x8, 0x80 ;  /* 0x000000000080781c */ /* 0x000fc6000174e170 */
[----:B------:R-:W-:Y:S01]  /*cd00*/  FADD.FTZ R81, R17, R48 ;  /* 0x0000003011517221 */ /* 0x000fe20000010000 */
[----:B------:R-:W-:Y:S01]  /*cd10*/  MOV R17, R0 ;  /* 0x0000000000117202 */ /* 0x000fe20000000f00 */
        /* <DEDUP_REMOVED lines=9> */
.L_x_359:
        /* <DEDUP_REMOVED lines=13> */
.L_x_361:
[----:B------:R-:W-:Y:S05]  /*ce80*/  BSYNC.RECONVERGENT B2 ;  /* 0x0000000000027941 */ /* 0x000fea0003800200 */
.L_x_360:
        /* <DEDUP_REMOVED lines=43> */
.L_x_358:
[----:B------:R-:W-:Y:S05]  /*d140*/  BSYNC.RECONVERGENT B1 ;  /* 0x0000000000017941 */ /* 0x000fea0003800200 */
.L_x_357:
        /* <DEDUP_REMOVED lines=11> */
[----:B------:R-:W-:-:S03]  /*d200*/  IMAD.MOV.U32 R17, RZ, RZ, R0 ;  /* 0x000000ffff117224 */ /* 0x000fc600078e0000 */
[----:B------:R-:W-:Y:S02]  /*d210*/  FSEL R49, R49, RZ, !P3 ;  /* 0x000000ff31317208 */ /* 0x000fe40005800000 */
[----:B------:R-:W-:-:S03]  /*d220*/  PLOP3.LUT P3, PT, P3, PT, PT, 0x8, 0x80 ;  /* 0x000000000080781c */ /* 0x000fc60001f6e170 */
[----:B------:R-:W-:Y:S01]  /*d230*/  FADD.FTZ R91, R49, R48 ;  /* 0x00000030315b7221 */ /* 0x000fe20000010000 */
[----:B------:R-:W-:Y:S01]  /*d240*/  HFMA2 R48, -RZ, RZ, 0, 1.1920928955078125e-07 ;  /* 0x00000002ff307431 */ /* 0x000fe200000001ff */
        /* <DEDUP_REMOVED lines=9> */
.L_x_364:
        /* <DEDUP_REMOVED lines=13> */
.L_x_366:
[----:B------:R-:W-:Y:S05]  /*d3b0*/  BSYNC.RECONVERGENT B2 ;  /* 0x0000000000027941 */ /* 0x000fea0003800200 */
.L_x_365:
        /* <DEDUP_REMOVED lines=40> */
[----:B------:R-:W-:Y:S01]  /*d640*/  MOV R66, R48 ;  /* 0x0000003000427202 */ /* 0x000fe20000000f00 */
[----:B------:R-:W-:Y:S01]  /*d650*/  IMAD.MOV.U32 R48, RZ, RZ, RZ ;  /* 0x000000ffff307224 */ /* 0x000fe200078e00ff */
[----:B------:R-:W-:-:S07]  /*d660*/  LOP3.LUT R19, R92, UR35, R49, 0x96, !PT ;  /* 0x000000235c137c12 */ /* 0x000fce000f8e9631 */
.L_x_363:
[----:B------:R-:W-:Y:S05]  /*d670*/  BSYNC.RECONVERGENT B1 ;  /* 0x0000000000017941 */ /* 0x000fea0003800200 */
.L_x_362:
        /* <DEDUP_REMOVED lines=23> */
.L_x_369:
        /* <DEDUP_REMOVED lines=13> */
.L_x_371:
[----:B------:R-:W-:Y:S05]  /*d8c0*/  BSYNC.RECONVERGENT B2 ;  /* 0x0000000000027941 */ /* 0x000fea0003800200 */
.L_x_370:
        /* <DEDUP_REMOVED lines=42> */
[----:B------:R-:W-:-:S07]  /*db70*/  LOP3.LUT R19, R102, UR35, R49, 0x96, !PT ;  /* 0x0000002366137c12 */ /* 0x000fce000f8e9631 */
.L_x_368:
[----:B------:R-:W-:Y:S05]  /*db80*/  BSYNC.RECONVERGENT B1 ;  /* 0x0000000000017941 */ /* 0x000fea0003800200 */
.L_x_367:
[----:B------:R-:W-:Y:S01]  /*db90*/  I2FP.F32.U32 R17, R17 ;  /* 0x0000001100117245 */ /* 0x000fe20000201000 */
[----:B------:R-:W-:Y:S01]  /*dba0*/  BSSY.RECONVERGENT B1, `(.L_x_372) ;  /* 0x0000053000017945 */ /* 0x000fe20003800200 */
[----:B------:R-:W-:Y:S02]  /*dbb0*/  SHF.L.U32 R48, R51, 0x10, RZ ;  /* 0x0000001033307819 */ /* 0x000fe400000006ff */
[----:B------:R-:W-:Y:S01]  /*dbc0*/  ISETP.NE.AND P6, PT, R54, 0x1, PT ;  /* 0x000000013600780c */ /* 0x000fe20003fc5270 */
[----:B------:R-:W-:Y:S01]  /*dbd0*/  FFMA.FTZ R17, R17, R70, 1.1641532182693481445e-10 ;  /* 0x2f00000011117423 */ /* 0x000fe20000010046 */
[----:B------:R-:W-:Y:S01]  /*dbe0*/  PRMT R53, R51, 0x7632, R53 ;  /* 0x0000763233357816 */ /* 0x000fe20000000035 */
[----:B------:R-:W-:Y:S01]  /*dbf0*/  FMUL.FTZ R49, R48, UR4 ;  /* 0x0000000430317c20 */ /* 0x000fe20008410000 */
[C---:B------:R-:W-:Y:S01]  /*dc00*/  IMAD.U32 R48, R55.reuse, 0x10000, RZ ;  /* 0x0001000037307824 */ /* 0x040fe200078e00ff */
[----:B------:R-:W-:Y:S02]  /*dc10*/  PRMT R55, R55, 0x7632, R55 ;  /* 0x0000763237377816 */ /* 0x000fe40000000037 */
[----:B------:R-:W-:Y:S01]  /*dc20*/  FMUL.FTZ R49, R49, R74 ;  /* 0x0000004a31317220 */ /* 0x000fe20000410000 */
[----:B------:R-:W-:Y:S01]  /*dc30*/  FSETP.GTU.FTZ.AND P5, PT, R17, R72, PT ;  /* 0x000000481100720b */ /* 0x000fe20003fbc000 */
[----:B------:R-:W-:Y:S01]  /*dc40*/  IMAD.MOV.U32 R17, RZ, RZ, 0x2 ;  /* 0x00000002ff117424 */ /* 0x000fe200078e00ff */
[----:B------:R-:W-:-:S02]  /*dc50*/  MOV R50, R0 ;  /* 0x0000000000327202 */ /* 0x000fc40000000f00 */
        /* <DEDUP_REMOVED lines=12> */
.L_x_374:
        /* <DEDUP_REMOVED lines=15> */
.L_x_376:
[----:B------:R-:W-:Y:S05]  /*de10*/  BSYNC.RECONVERGENT B2 ;  /* 0x0000000000027941 */ /* 0x000fea0003800200 */
.L_x_375:
        /* <DEDUP_REMOVED lines=37> */
[----:B------:R-:W-:Y:S02]  /*e070*/  LOP3.LUT R19, R50, UR35, R49, 0x96, !PT ;  /* 0x0000002332137c12 */ /* 0x000fe4000f8e9631 */
[----:B------:R-:W-:Y:S01]  /*e080*/  MOV R50, R66 ;  /* 0x0000004200327202 */ /* 0x000fe20000000f00 */
[----:B------:R-:W-:Y:S02]  /*e090*/  IMAD.MOV.U32 R66, RZ, RZ, R48 ;  /* 0x000000ffff427224 */ /* 0x000fe400078e0030 */
[----:B------:R-:W-:-:S04]  /*e0a0*/  IMAD.WIDE.U32 R48, R0, -0x326172a9, RZ ;  /* 0xcd9e8d5700307825 */ /* 0x000fc800078e00ff */
[----:B------:R-:W-:Y:S01]  /*e0b0*/  IMAD.MOV.U32 R0, RZ, RZ, R48 ;  /* 0x000000ffff007224 */ /* 0x000fe200078e0030 */
[----:B------:R-:W-:-:S07]  /*e0c0*/  LOP3.LUT R18, R18, UR34, R49, 0x96, !PT ;  /* 0x0000002212127c12 */ /* 0x000fce000f8e9631 */
.L_x_373:
[----:B------:R-:W-:Y:S05]  /*e0d0*/  BSYNC.RECONVERGENT B1 ;  /* 0x0000000000017941 */ /* 0x000fea0003800200 */
.L_x_372:
[----:B------:R-:W-:Y:S01]  /*e0e0*/  I2FP.F32.U32 R49, R50 ;  /* 0x0000003200317245 */ /* 0x000fe20000201000 */
[----:B------:R-:W-:Y:S01]  /*e0f0*/  IMAD.U32 R53, R53, 0x10000, RZ ;  /* 0x0001000035357824 */ /* 0x000fe200078e00ff */
[----:B------:R-:W-:Y:S01]  /*e100*/  F2FP.BF16.F32.PACK_AB R50, R93, R91 ;  /* 0x0000005b5d32723e */ /* 0x000fe200000010ff */
[----:B------:R-:W-:Y:S02]  /*e110*/  IMAD.U32 R48, R55, 0x10000, RZ ;  /* 0x0001000037307824 */ /* 0x000fe400078e00ff */
        /* <DEDUP_REMOVED lines=11> */
.L_x_336:
[----:B------:R-:W-:Y:S01]  /*e1d0*/  ISETP.NE.AND P1, PT, R17, 0x1, PT ;  /* 0x000000011100780c */ /* 0x000fe20003f25270 */
[----:B------:R-:W-:Y:S01]  /*e1e0*/  BSSY.RECONVERGENT B1, `(.L_x_378) ;  /* 0x0000047000017945 */ /* 0x000fe20003800200 */
[----:B------:R-:W-:Y:S02]  /*e1f0*/  HFMA2 R69, -RZ, RZ, 0, 1.1920928955078125e-07 ;  /* 0x00000002ff457431 */ /* 0x000fe400000001ff */
[----:B------:R-:W-:Y:S02]  /*e200*/  IMAD.MOV.U32 R52, RZ, RZ, R0 ;  /* 0x000000ffff347224 */ /* 0x000fe400078e0000 */
[----:B------:R-:W-:-:S07]  /*e210*/  IMAD.MOV.U32 R66, RZ, RZ, R68 ;  /* 0x000000ffff427224 */ /* 0x000fce00078e0044 */
[----:B------:R-:W-:Y:S05]  /*e220*/  @!P1 BRA `(.L_x_379) ;  /* 0x0000000400089947 */ /* 0x000fea0003800000 */
[----:B------:R-:W-:-:S13]  /*e230*/  ISETP.NE.AND P1, PT, R17, 0x3, PT ;  /* 0x000000031100780c */ /* 0x000fda0003f25270 */
[----:B------:R-:W-:Y:S05]  /*e240*/  @!P1 BRA `(.L_x_380) ;  /* 0x0000000000209947 */ /* 0x000fea0003800000 */
[----:B------:R-:W-:-:S13]  /*e250*/  ISETP.NE.AND P1, PT, R17, 0x2, PT ;  /* 0x000000021100780c */ /* 0x000fda0003f25270 */
[----:B------:R-:W-:Y:S01]  /*e260*/  @!P1 MOV R69, 0x3 ;  /* 0x0000000300459802 */ /* 0x000fe20000000f00 */
[--C-:B------:R-:W-:Y:S01]  /*e270*/  @!P1 IMAD.MOV.U32 R66, RZ, RZ, R68.reuse ;  /* 0x000000ffff429224 */ /* 0x100fe200078e0044 */
[----:B------:R-:W-:Y:S01]  /*e280*/  @P1 IADD3 R69, PT, PT, R17, 0x1, RZ ;  /* 0x0000000111451810 */ /* 0x000fe20007ffe0ff */
[----:B------:R-:W-:Y:S02]  /*e290*/  @!P1 IMAD.MOV.U32 R52, RZ, RZ, R19 ;  /* 0x000000ffff349224 */ /* 0x000fe400078e0013 */
[----:B------:R-:W-:Y:S02]  /*e2a0*/  @P1 IMAD.MOV.U32 R66, RZ, RZ, R68 ;  /* 0x000000ffff421224 */ /* 0x000fe400078e0044 */
[----:B------:R-:W-:Y:S01]  /*e2b0*/  @P1 IMAD.MOV.U32 R52, RZ, RZ, R18 ;  /* 0x000000ffff341224 */ /* 0x000fe200078e0012 */
[----:B------:R-:W-:Y:S06]  /*e2c0*/  BRA `(.L_x_379) ;  /* 0x0000000000e07947 */ /* 0x000fec0003800000 */
.L_x_380:
        /* <DEDUP_REMOVED lines=13> */
.L_x_382:
[----:B------:R-:W-:Y:S05]  /*e3a0*/  BSYNC.RECONVERGENT B2 ;  /* 0x0000000000027941 */ /* 0x000fea0003800200 */
.L_x_381:
        /* <DEDUP_REMOVED lines=42> */
.L_x_379:
[----:B------:R-:W-:Y:S05]  /*e650*/  BSYNC.RECONVERGENT B1 ;  /* 0x0000000000017941 */ /* 0x000fea0003800200 */
.L_x_378:
[----:B------:R-:W0:Y:S01]  /*e660*/  LDC R55, c[0x0][0x404] ;  /* 0x00010100ff377b82 */ /* 0x000e220000000800 */
[----:B------:R-:W-:Y:S01]  /*e670*/  I2FP.F32.U32 R52, R52 ;  /* 0x0000003400347245 */ /* 0x000fe20000201000 */
[----:B------:R-:W-:Y:S01]  /*e680*/  IMAD.MOV.U32 R53, RZ, RZ, 0x2f800000 ;  /* 0x2f800000ff357424 */ /* 0x000fe200078e00ff */
[----:B------:R-:W-:Y:S01]  /*e690*/  ISETP.NE.AND P2, PT, R69, 0x1, PT ;  /* 0x000000014500780c */ /* 0x000fe20003f45270 */
[----:B-----5:R-:W-:Y:S01]  /*e6a0*/  IMAD.U32 R17, R48, 0x10000, RZ ;  /* 0x0001000030117824 */ /* 0x020fe200078e00ff */
[----:B------:R-:W-:Y:S01]  /*e6b0*/  BSSY.RECONVERGENT B1, `(.L_x_383) ;  /* 0x000004e000017945 */ /* 0x000fe20003800200 */
[----:B------:R-:W-:Y:S01]  /*e6c0*/  FFMA.FTZ R52, R52, R53, 1.1641532182693481445e-10 ;  /* 0x2f00000034347423 */ /* 0x000fe20000010035 */
[----:B------:R-:W-:Y:S01]  /*e6d0*/  HFMA2 R70, -RZ, RZ, 0, 1.1920928955078125e-07 ;  /* 0x00000002ff467431 */ /* 0x000fe200000001ff */
[----:B------:R-:W1:Y:S01]  /*e6e0*/  LDC R54, c[0x0][0x408] ;  /* 0x00010200ff367b82 */ /* 0x000e620000000800 */
[----:B------:R-:W-:Y:S01]  /*e6f0*/  FMUL.FTZ R17, R17, UR4 ;  /* 0x0000000411117c20 */ /* 0x000fe20008410000 */
[----:B------:R-:W-:-:S02]  /*e700*/  PRMT R48, R48, 0x7632, R48 ;  /* 0x0000763230307816 */ /* 0x000fc40000000030 */
[----:B0-----:R-:W-:-:S04]  /*e710*/  FSETP.GTU.FTZ.AND P1, PT, R52, R55, PT ;  /* 0x000000373400720b */ /* 0x001fc80003f3c000 */
[----:B------:R-:W-:Y:S01]  /*e720*/  PLOP3.LUT P3, PT, P1, PT, PT, 0x8, 0x80 ;  /* 0x000000000080781c */ /* 0x000fe20000f6e170 */
[----:B-1----:R-:W-:-:S03]  /*e730*/  FMUL.FTZ R17, R17, R54 ;  /* 0x0000003611117220 */ /* 0x002fc60000410000 */
[----:B------:R-:W-:Y:S02]  /*e740*/  P2R R68, PR, RZ, 0x8 ;  /* 0x00000008ff447803 */ /* 0x000fe40000000000 */
[----:B------:R-:W-:Y:S01]  /*e750*/  FSEL R67, R17, RZ, !P1 ;  /* 0x000000ff11437208 */ /* 0x000fe20004800000 */
[----:B------:R-:W-:Y:S01]  /*e760*/  IMAD.MOV.U32 R17, RZ, RZ, R0 ;  /* 0x000000ffff117224 */ /* 0x000fe200078e0000 */
[----:B------:R-:W-:Y:S06]  /*e770*/  @!P2 BRA `(.L_x_384) ;  /* 0x000000040004a947 */ /* 0x000fec0003800000 */
        /* <DEDUP_REMOVED lines=8> */
.L_x_385:
        /* <DEDUP_REMOVED lines=13> */
.L_x_387:
[----:B------:R-:W-:Y:S05]  /*e8d0*/  BSYNC.RECONVERGENT B2 ;  /* 0x0000000000027941 */ /* 0x000fea0003800200 */
.L_x_386:
        /* <DEDUP_REMOVED lines=43> */
.L_x_384:
[----:B------:R-:W-:Y:S05]  /*eb90*/  BSYNC.RECONVERGENT B1 ;  /* 0x0000000000017941 */ /* 0x000fea0003800200 */
.L_x_383:
[----:B------:R-:W-:Y:S01]  /*eba0*/  I2FP.F32.U32 R52, R17 ;  /* 0x0000001100347245 */ /* 0x000fe20000201000 */
[----:B------:R-:W-:Y:S01]  /*ebb0*/  IMAD.U32 R48, R48, 0x10000, RZ ;  /* 0x0001000030307824 */ /* 0x000fe200078e00ff */
[----:B------:R-:W-:Y:S01]  /*ebc0*/  ISETP.NE.AND P2, PT, R70, 0x1, PT ;  /* 0x000000014600780c */ /* 0x000fe20003f45270 */
[----:B------:R-:W-:Y:S01]  /*ebd0*/  BSSY.RECONVERGENT B1, `(.L_x_388) ;  /* 0x000004c000017945 */ /* 0x000fe20003800200 */
[----:B------:R-:W-:Y:S02]  /*ebe0*/  HFMA2 R72, -RZ, RZ, 0, 1.1920928955078125e-07 ;  /* 0x00000002ff487431 */ /* 0x000fe400000001ff */
[----:B------:R-:W-:Y:S01]  /*ebf0*/  FFMA.FTZ R52, R52, R53, 1.1641532182693481445e-10 ;  /* 0x2f00000034347423 */ /* 0x000fe20000010035 */
[----:B------:R-:W-:-:S04]  /*ec00*/  FMUL.FTZ R17, R48, UR4 ;  /* 0x0000000430117c20 */ /* 0x000fc80008410000 */
[----:B------:R-:W-:Y:S01]  /*ec10*/  FSETP.GTU.FTZ.AND P1, PT, R52, R55, PT ;  /* 0x000000373400720b */ /* 0x000fe20003f3c000 */
[----:B------:R-:W-:-:S03]  /*ec20*/  FMUL.FTZ R17, R17, R54 ;  /* 0x0000003611117220 */ /* 0x000fc60000410000 */
[----:B------:R-:W-:Y:S02]  /*ec30*/  PLOP3.LUT P3, PT, P1, PT, PT, 0x8, 0x80 ;  /* 0x000000000080781c */ /* 0x000fe40000f6e170 */
[----:B------:R-:W-:Y:S01]  /*ec40*/  FSEL R69, R17, RZ, !P1 ;  /* 0x000000ff11457208 */ /* 0x000fe20004800000 */
[----:B------:R-:W-:Y:S01]  /*ec50*/  IMAD.MOV.U32 R17, RZ, RZ, R0 ;  /* 0x000000ffff117224 */ /* 0x000fe200078e0000 */
        /* <DEDUP_REMOVED lines=10> */
.L_x_390:
        /* <DEDUP_REMOVED lines=13> */
.L_x_392:
[----:B------:R-:W-:Y:S05]  /*edd0*/  BSYNC.RECONVERGENT B2 ;  /* 0x0000000000027941 */ /* 0x000fea0003800200 */
.L_x_391:
        /* <DEDUP_REMOVED lines=43> */
.L_x_389:
[----:B------:R-:W-:Y:S05]  /*f090*/  BSYNC.RECONVERGENT B1 ;  /* 0x0000000000017941 */ /* 0x000fea0003800200 */
.L_x_388:
[----:B------:R-:W-:Y:S01]  /*f0a0*/  I2FP.F32.U32 R48, R17 ;  /* 0x0000001100307245 */ /* 0x000fe20000201000 */
[----:B------:R-:W-:Y:S01]  /*f0b0*/  IMAD.U32 R17, R49, 0x10000, RZ ;  /* 0x0001000031117824 */ /* 0x000fe200078e00ff */
[----:B------:R-:W-:Y:S01]  /*f0c0*/  ISETP.NE.AND P2, PT, R72, 0x1, PT ;  /* 0x000000014800780c */ /* 0x000fe20003f45270 */
[----:B------:R-:W-:Y:S01]  /*f0d0*/  BSSY.RECONVERGENT B1, `(.L_x_393) ;  /* 0x000004c000017945 */ /* 0x000fe20003800200 */
[----:B------:R-:W-:Y:S02]  /*f0e0*/  HFMA2 R70, -RZ, RZ, 0, 1.1920928955078125e-07 ;  /* 0x00000002ff467431 */ /* 0x000fe400000001ff */
[----:B------:R-:W-:Y:S01]  /*f0f0*/  FFMA.FTZ R48, R48, R53, 1.1641532182693481445e-10 ;  /* 0x2f00000030307423 */ /* 0x000fe20000010035 */
[----:B------:R-:W-:-:S04]  /*f100*/  FMUL.FTZ R17, R17, UR4 ;  /* 0x0000000411117c20 */ /* 0x000fc80008410000 */
[----:B------:R-:W-:Y:S01]  /*f110*/  FMUL.FTZ R17, R17, R54 ;  /* 0x0000003611117220 */ /* 0x000fe20000410000 */
[----:B------:R-:W-:-:S04]  /*f120*/  FSETP.GTU.FTZ.AND P1, PT, R48, R55, PT ;  /* 0x000000373000720b */ /* 0x000fc80003f3c000 */
[----:B------:R-:W-:Y:S02]  /*f130*/  FSEL R79, R17, RZ, !P1 ;  /* 0x000000ff114f7208 */ /* 0x000fe40004800000 */
[----:B------:R-:W-:Y:S01]  /*f140*/  PRMT R17, R49, 0x7632, R17 ;  /* 0x0000763231117816 */ /* 0x000fe20000000011 */
[----:B------:R-:W-:Y:S01]  /*f150*/  IMAD.MOV.U32 R49, RZ, RZ, R0 ;  /* 0x000000ffff317224 */ /* 0x000fe200078e0000 */
        /* <DEDUP_REMOVED lines=10> */
.L_x_395:
        /* <DEDUP_REMOVED lines=13> */
.L_x_397:
[----:B------:R-:W-:Y:S05]  /*f2d0*/  BSYNC.RECONVERGENT B2 ;  /* 0x0000000000027941 */ /* 0x000fea0003800200 */
.L_x_396:
        /* <DEDUP_REMOVED lines=43> */
.L_x_394:
[----:B------:R-:W-:Y:S05]  /*f590*/  BSYNC.RECONVERGENT B1 ;  /* 0x0000000000017941 */ /* 0x000fea0003800200 */
.L_x_393:
        /* <DEDUP_REMOVED lines=9> */
[----:B------:R-:W-:Y:S01]  /*f630*/  FSEL R81, R17, RZ, !P2 ;  /* 0x000000ff11517208 */ /* 0x000fe20005000000 */
        /* <DEDUP_REMOVED lines=11> */
.L_x_400:
        /* <DEDUP_REMOVED lines=13> */
.L_x_402:
[----:B------:R-:W-:Y:S05]  /*f7c0*/  BSYNC.RECONVERGENT B2 ;  /* 0x0000000000027941 */ /* 0x000fea0003800200 */
.L_x_401:
        /* <DEDUP_REMOVED lines=41> */
[----:B------:R-:W-:Y:S01]  /*fa60*/  IMAD.MOV.U32 R49, RZ, RZ, RZ ;  /* 0x000000ffff317224 */ /* 0x000fe200078e00ff */
[----:B------:R-:W-:-:S07]  /*fa70*/  MOV R66, R48 ;  /* 0x0000003000427202 */ /* 0x000fce0000000f00 */
.L_x_399:
[----:B------:R-:W-:Y:S05]  /*fa80*/  BSYNC.RECONVERGENT B1 ;  /* 0x0000000000017941 */ /* 0x000fea0003800200 */
.L_x_398:
[----:B------:R-:W-:Y:S01]  /*fa90*/  I2FP.F32.U32 R48, R17 ;  /* 0x0000001100307245 */ /* 0x000fe20000201000 */
[----:B------:R-:W-:Y:S01]  /*faa0*/  IMAD.U32 R17, R50, 0x10000, RZ ;  /* 0x0001000032117824 */ /* 0x000fe200078e00ff */
[----:B------:R-:W-:Y:S01]  /*fab0*/  ISETP.NE.AND P4, PT, R49, 0x1, PT ;  /* 0x000000013100780c */ /* 0x000fe20003f85270 */
[----:B------:R-:W-:Y:S01]  /*fac0*/  BSSY.RECONVERGENT B1, `(.L_x_403) ;  /* 0x000004c000017945 */ /* 0x000fe20003800200 */
[----:B------:R-:W-:Y:S02]  /*fad0*/  HFMA2 R70, -RZ, RZ, 0, 1.1920928955078125e-07 ;  /* 0x00000002ff467431 */ /* 0x000fe400000001ff */
[----:B------:R-:W-:Y:S01]  /*fae0*/  FFMA.FTZ R48, R48, R53, 1.1641532182693481445e-10 ;  /* 0x2f00000030307423 */ /* 0x000fe20000010035 */
[----:B------:R-:W-:Y:S01]  /*faf0*/  FMUL.FTZ R17, R17, UR4 ;  /* 0x0000000411117c20 */ /* 0x000fe20008410000 */
[----:B------:R-:W-:-:S03]  /*fb00*/  PRMT R50, R50, 0x7632, R50 ;  /* 0x0000763232327816 */ /* 0x000fc60000000032 */
        /* <DEDUP_REMOVED lines=14> */
.L_x_405:
        /* <DEDUP_REMOVED lines=13> */
.L_x_407:
[----:B------:R-:W-:Y:S05]  /*fcc0*/  BSYNC.RECONVERGENT B2 ;  /* 0x0000000000027941 */ /* 0x000fea0003800200 */
.L_x_406:
        /* <DEDUP_REMOVED lines=43> */
.L_x_404:
[----:B------:R-:W-:Y:S05]  /*ff80*/  BSYNC.RECONVERGENT B1 ;  /* 0x0000000000017941 */ /* 0x000fea0003800200 */
.L_x_403:
[----:B------:R-:W-:Y:S01]  /*ff90*/  I2FP.F32.U32 R48, R17 ;  /* 0x0000001100307245 */ /* 0x000fe20000201000 */
[----:B------:R-:W-:Y:S01]  /*ffa0*/  IMAD.U32 R50, R50, 0x10000, RZ ;  /* 0x0001000032327824 */ /* 0x000fe200078e00ff */
[----:B------:R-:W-:Y:S01]  /*ffb0*/  ISETP.NE.AND P5, PT, R70, 0x1, PT ;  /* 0x000000014600780c */ /* 0x000fe20003fa5270 */
[----:B------:R-:W-:Y:S02]  /*ffc0*/  BSSY.RECONVERGENT B1, `(.L_x_408) ;  /* 0x000004b000017945 */ /* 0x000fe40003800200 */
[----:B------:R-:W-:Y:S01]  /*ffd0*/  FFMA.FTZ R48, R48, R53, 1.1641532182693481445e-10 ;  /* 0x2f00000030307423 */ /* 0x000fe20000010035 */
[----:B------:R-:W-:Y:S01]  /*ffe0*/  FMUL.FTZ R17, R50, UR4 ;  /* 0x0000000432117c20 */ /* 0x000fe20008410000 */
[----:B------:R-:W-:-:S03]  /*fff0*/  HFMA2 R50, -RZ, RZ, 0, 1.1920928955078125e-07 ;  /* 0x00000002ff327431 */ /* 0x000fc600000001ff */
        /* <DEDUP_REMOVED lines=9> */
[----:B------:R-:W-:Y:S01]  /*10090*/  @!P5 MOV R50, 0x3 ;  /* 0x000000030032d802 */ /* 0x000fe20000000f00 */
[----:B------:R-:W-:Y:S01]  /*100a0*/  @P5 VIADD R50, R70, 0x1 ;  /* 0x0000000146325836 */ /* 0x000fe20000000000 */
[----:B------:R-:W-:Y:S01]  /*100b0*/  @!P5 MOV R17, R19 ;  /* 0x000000130011d202 */ /* 0x000fe20000000f00 */
[----:B------:R-:W-:Y:S01]  /*100c0*/  @P5 IMAD.MOV.U32 R17, RZ, RZ, R18 ;  /* 0x000000ffff115224 */ /* 0x000fe200078e0012 */
[----:B------:R-:W-:Y:S06]  /*100d0*/  BRA `(.L_x_409) ;  /* 0x0000000000e47947 */ /* 0x000fec0003800000 */
.L_x_410:
[----:B------:R-:W-:Y:S01]  /*100e0*/  IADD3 R22, PT, PT, R22, 0x1, RZ ;  /* 0x0000000116167810 */ /* 0x000fe20007ffe0ff */
[----:B------:R-:W-:Y:S03]  /*100f0*/  BSSY.RECONVERGENT B2, `(.L_x_411) ;  /* 0x000000c000027945 */ /* 0x000fe60003800200 */
[C---:B------:R-:W-:Y:S01]  /*10100*/  ISETP.NE.AND P5, PT, R22.reuse, RZ, PT ;  /* 0x000000ff1600720c */ /* 0x040fe20003fa5270 */
[----:B------:R-:W-:-:S12]  /*10110*/  IMAD.WIDE.U32 R102, R22, -0x2daee0ad, RZ ;  /* 0xd2511f5316667825 */ /* 0x000fd800078e00ff */
[----:B------:R-:W-:Y:S05]  /*10120*/  @P5 BRA `(.L_x_412) ;  /* 0x0000000000205947 */ /* 0x000fea0003800000 */
[----:B------:R-:W-:-:S05]  /*10130*/  VIADD R21, R21, 0x1 ;  /* 0x0000000115157836 */ /* 0x000fca0000000000 */
[----:B------:R-:W-:-:S13]  /*10140*/  ISETP.NE.AND P5, PT, R21, RZ, PT ;  /* 0x000000ff1500720c */ /* 0x000fda0003fa5270 */
[----:B------:R-:W-:Y:S01]  /*10150*/  @!P5 IADD3 R56, PT, PT, R56, 0x1, RZ ;  /* 0x000000013838d810 */ /* 0x000fe20007ffe0ff */
[----:B------:R-:W-:Y:S02]  /*10160*/  @!P5 VIADD R0, R2, 0x1 ;  /* 0x000000010200d836 */ /* 0x000fe40000000000 */
[----:B------:R-:W-:Y:S01]  /*10170*/  @!P5 IMAD.MOV.U32 R21, RZ, RZ, RZ ;  /* 0x000000ffff15d224 */ /* 0x000fe200078e00ff */
[----:B------:R-:W-:-:S13]  /*10180*/  ISETP.NE.AND P6, PT, R56, RZ, !P5 ;  /* 0x000000ff3800720c */ /* 0x000fda0006fc5270 */
[----:B------:R-:W-:-:S04]  /*10190*/  @P6 IADD3 R0, PT, PT, R2, RZ, RZ ;  /* 0x000000ff02006210 */ /* 0x000fc80007ffe0ff */
[----:B------:R-:W-:-:S07]  /*101a0*/  @!P5 MOV R2, R0 ;  /* 0x000000000002d202 */ /* 0x000fce0000000f00 */
.L_x_412:
[----:B------:R-:W-:Y:S05]  /*101b0*/  BSYNC.RECONVERGENT B2 ;  /* 0x0000000000027941 */ /* 0x000fea0003800200 */
.L_x_411:
        /* <DEDUP_REMOVED lines=43> */
.L_x_409:
[----:B------:R-:W-:Y:S05]  /*10470*/  BSYNC.RECONVERGENT B1 ;  /* 0x0000000000017941 */ /* 0x000fea0003800200 */
.L_x_408:
[----:B------:R-:W-:Y:S01]  /*10480*/  I2FP.F32.U32 R48, R17 ;  /* 0x0000001100307245 */ /* 0x000fe20000201000 */
[C---:B------:R-:W-:Y:S01]  /*10490*/  IMAD.U32 R17, R51.reuse, 0x10000, RZ ;  /* 0x0001000033117824 */ /* 0x040fe200078e00ff */
[----:B------:R-:W-:Y:S01]  /*104a0*/  ISETP.NE.AND P6, PT, R50, 0x1, PT ;  /* 0x000000013200780c */ /* 0x000fe20003fc5270 */
[----:B------:R-:W-:Y:S01]  /*104b0*/  BSSY.RECONVERGENT B1, `(.L_x_413) ;  /* 0x000004e000017945 */ /* 0x000fe20003800200 */
[----:B------:R-:W-:Y:S01]  /*104c0*/  PRMT R70, R51, 0x7632, R70 ;  /* 0x0000763233467816 */ /* 0x000fe20000000046 */
[----:B------:R-:W-:Y:S01]  /*104d0*/  FFMA.FTZ R48, R48, R53, 1.1641532182693481445e-10 ;  /* 0x2f00000030307423 */ /* 0x000fe20000010035 */
[----:B------:R-:W-:Y:S01]  /*104e0*/  FMUL.FTZ R17, R17, UR4 ;  /* 0x0000000411117c20 */ /* 0x000fe20008410000 */
[----:B------:R-:W-:-:S03]  /*104f0*/  IMAD.MOV.U32 R49, RZ, RZ, R0 ;  /* 0x000000ffff317224 */ /* 0x000fc600078e0000 */
[----:B------:R-:W-:Y:S01]  /*10500*/  FMUL.FTZ R17, R17, R54 ;  /* 0x0000003611117220 */ /* 0x000fe20000410000 */
[----:B------:R-:W-:-:S04]  /*10510*/  FSETP.GTU.FTZ.AND P5, PT, R48, R55, PT ;  /* 0x000000373000720b */ /* 0x000fc80003fbc000 */
[----:B------:R-:W-:Y:S01]  /*10520*/  FSEL R103, R17, RZ, !P5 ;  /* 0x000000ff11677208 */ /* 0x000fe20006800000 */
[----:B------:R-:W-:Y:S01]  /*10530*/  HFMA2 R17, -RZ, RZ, 0, 1.1920928955078125e-07 ;  /* 0x00000002ff117431 */ /* 0x000fe200000001ff */
        /* <DEDUP_REMOVED lines=10> */
.L_x_415:
        /* <DEDUP_REMOVED lines=8> */
[----:B------:R-:W-:Y:S01]  /*10660*/  @!P6 IADD3 R56, PT, PT, R56, 0x1, RZ ;  /* 0x000000013838e810 */ /* 0x000fe20007ffe0ff */
[----:B------:R-:W-:Y:S01]  /*10670*/  @!P6 VIADD R17, R2, 0x1 ;  /* 0x000000010211e836 */ /* 0x000fe20000000000 */
[----:B------:R-:W-:Y:S02]  /*10680*/  @!P6 MOV R21, RZ ;  /* 0x000000ff0015e202 */ /* 0x000fe40000000f00 */
[----:B------:R-:W-:-:S13]  /*10690*/  ISETP.NE.AND P0, PT, R56, RZ, !P6 ;  /* 0x000000ff3800720c */ /* 0x000fda0007705270 */
[----:B------:R-:W-:Y:S02]  /*106a0*/  @P0 IADD3 R17, PT, PT, R2, RZ, RZ ;  /* 0x000000ff02110210 */ /* 0x000fe40007ffe0ff */
[----:B------:R-:W-:-:S03]  /*106b0*/  ISETP.NE.AND P0, PT, R0, RZ, PT ;  /* 0x000000ff0000720c */ /* 0x000fc60003f05270 */
[----:B------:R-:W-:-:S10]  /*106c0*/  @!P6 IMAD.MOV.U32 R2, RZ, RZ, R17 ;  /* 0x000000ffff02e224 */ /* 0x000fd400078e0011 */
.L_x_417:
[----:B------:R-:W-:Y:S05]  /*106d0*/  BSYNC.RECONVERGENT B2 ;  /* 0x0000000000027941 */ /* 0x000fea0003800200 */
.L_x_416:
        /* <DEDUP_REMOVED lines=38> */
[----:B------:R-:W-:Y:S01]  /*10940*/  IMAD.WIDE.U32 R50, R51, -0x326172a9, RZ ;  /* 0xcd9e8d5733327825 */ /* 0x000fe200078e00ff */
[----:B------:R-:W-:-:S03]  /*10950*/  MOV R49, R66 ;  /* 0x0000004200317202 */ /* 0x000fc60000000f00 */
[----:B------:R-:W-:Y:S01]  /*10960*/  IMAD.MOV.U32 R0, RZ, RZ, R50 ;  /* 0x000000ffff007224 */ /* 0x000fe200078e0032 */
[----:B------:R-:W-:Y:S01]  /*10970*/  LOP3.LUT R18, R18, UR34, R51, 0x96, !PT ;  /* 0x0000002212127c12 */ /* 0x000fe2000f8e9633 */
[----:B------:R-:W-:-:S07]  /*10980*/  IMAD.MOV.U32 R66, RZ, RZ, R48 ;  /* 0x000000ffff427224 */ /* 0x000fce00078e0030 */
.L_x_414:
[----:B------:R-:W-:Y:S05]  /*10990*/  BSYNC.RECONVERGENT B1 ;  /* 0x0000000000017941 */ /* 0x000fea0003800200 */
.L_x_413:
        /* <DEDUP_REMOVED lines=12> */
.L_x_377:
[----:B------:R-:W-:Y:S01]  /*10a60*/  SEL R72, RZ, 0x10000, !P5 ;  /* 0x00010000ff487807 */ /* 0x000fe20006800000 */
[----:B------:R-:W0:Y:S01]  /*10a70*/  LDC.64 R54, c[0x0][0x3a8] ;  /* 0x0000ea00ff367b82 */ /* 0x000e220000000a00 */
[----:B------:R-:W-:Y:S02]  /*10a80*/  ISETP.NE.AND P5, PT, R52, RZ, PT ;  /* 0x000000ff3400720c */ /* 0x000fe40003fa5270 */
[----:B------:R-:W-:Y:S02]  /*10a90*/  SEL R74, RZ, 0x1000000, !P6 ;  /* 0x01000000ff4a7807 */ /* 0x000fe40007000000 */
[----:B------:R-:W-:Y:S02]  /*10aa0*/  ISETP.NE.AND P6, PT, R68, RZ, PT ;  /* 0x000000ff4400720c */ /* 0x000fe40003fc5270 */
[----:B------:R-:W-:Y:S01]  /*10ab0*/  SEL R111, RZ, 0x100, !P4 ;  /* 0x00000100ff6f7807 */ /* 0x000fe20006000000 */
[----:B------:R-:W1:Y:S01]  /*10ac0*/  LDC.64 R52, c[0x0][0x3b0] ;  /* 0x0000ec00ff347b82 */ /* 0x000e620000000a00 */
[----:B------:R-:W-:-:S02]  /*10ad0*/  SEL R70, RZ, 0x1000000, !P2 ;  /* 0x01000000ff467807 */ /* 0x000fc40005000000 */
[----:B------:R-:W-:Y:S02]  /*10ae0*/  SEL R107, RZ, 0x10000, !P1 ;  /* 0x00010000ff6b7807 */ /* 0x000fe40004800000 */
[----:B------:R-:W-:Y:S02]  /*10af0*/  SEL R68, RZ, 0x100, !P5 ;  /* 0x00000100ff447807 */ /* 0x000fe40006800000 */
[----:B------:R-:W-:Y:S02]  /*10b00*/  LOP3.LUT R111, R111, R74, R72, 0xfe, !PT ;  /* 0x0000004a6f6f7212 */ /* 0x000fe400078efe48 */
[----:B------:R-:W-:Y:S02]  /*10b10*/  SEL R106, RZ, 0x1, !P3 ;  /* 0x00000001ff6a7807 */ /* 0x000fe40005800000 */
[----:B------:R-:W-:Y:S02]  /*10b20*/  LOP3.LUT R68, R68, R70, R107, 0xfe, !PT ;  /* 0x0000004644447212 */ /* 0x000fe400078efe6b */
[----:B------:R-:W-:-:S02]  /*10b30*/  SEL R109, RZ, 0x1, !P6 ;  /* 0x00000001ff6d7807 */ /* 0x000fc40007000000 */
[----:B------:R-:W-:Y:S01]  /*10b40*/  LOP3.LUT R107, R111, R106, RZ, 0xfc, !PT ;  /* 0x0000006a6f6b7212 */ /* 0x000fe200078efcff */
[----:B0-----:R-:W-:Y:S01]  /*10b50*/  IMAD.WIDE.U32 R54, R64, 0x10, R54 ;  /* 0x0000001040367825 */ /* 0x001fe200078e0036 */
[----:B------:R-:W-:Y:S02]  /*10b60*/  LOP3.LUT R106, R68, R109, RZ, 0xfc, !PT ;  /* 0x0000006d446a7212 */ /* 0x000fe400078efcff */
[----:B------:R-:W-:Y:S02]  /*10b70*/  MOV R68, R66 ;  /* 0x0000004200447202 */ /* 0x000fe40000000f00 */
[----:B------:R3:W-:Y:S01]  /*10b80*/  STG.E.128 desc[UR6][R54.64], R48 ;  /* 0x0000003036007986 */ /* 0x0007e2000c101d06 */
[----:B-1----:R-:W-:-:S05]  /*10b90*/  IMAD.WIDE.U32 R52, R64, 0x8, R52 ;  /* 0x0000000840347825 */ /* 0x002fca00078e0034 */
[----:B------:R3:W-:Y:S02]  /*10ba0*/  STG.E.64 desc[UR6][R52.64], R106 ;  /* 0x0000006a34007986 */ /* 0x0007e4000c101b06 */
.L_x_335:
[----:B------:R-:W-:Y:S05]  /*10bb0*/  BSYNC.RECONVERGENT B0 ;  /* 0x0000000000007941 */ /* 0x000fea0003800200 */
.L_x_334:
[----:B0-23--:R-:W-:Y:S01]  /*10bc0*/  FADD.FTZ R48, RZ, R59 ;  /* 0x0000003bff307221 */ /* 0x00dfe20000010000 */
[----:B------:R-:W-:Y:S01]  /*10bd0*/  ISETP.NE.AND P3, PT, R60, RZ, PT ;  /* 0x000000ff3c00720c */ /* 0x000fe20003f65270 */
[----:B------:R-:W0:Y:S01]  /*10be0*/  S2UR UR5, SR_CgaCtaId ;  /* 0x00000000000579c3 */ /* 0x000e220000008800 */
[----:B------:R-:W-:Y:S01]  /*10bf0*/  ISETP.GT.U32.AND P2, PT, R23, 0x1ff, PT ;  /* 0x000001ff1700780c */ /* 0x000fe20003f44070 */
[----:B------:R-:W-:Y:S01]  /*10c00*/  FADD.FTZ R48, R61, R48 ;  /* 0x000000303d307221 */ /* 0x000fe20000010000 */
[----:B------:R-:W-:Y:S01]  /*10c10*/  ISETP.GT.U32.AND P1, PT, R23, 0x2ff, PT ;  /* 0x000002ff1700780c */ /* 0x000fe20003f24070 */
[----:B------:R-:W-:Y:S01]  /*10c20*/  UMOV UR4, 0x400 ;  /* 0x0000040000047882 */ /* 0x000fe20000000000 */
[----:B------:R-:W-:Y:S01]  /*10c30*/  BSSY.RECONVERGENT B0, `(.L_x_418) ;  /* 0x00000e1000007945 */ /* 0x000fe20003800200 */
[----:B------:R-:W-:-:S04]  /*10c40*/  FADD.FTZ R48, R71, R48 ;  /* 0x0000003047307221 */ /* 0x000fc80000010000 */
[----:B------:R-:W-:-:S04]  /*10c50*/  FADD.FTZ R48, R73, R48 ;  /* 0x0000003049307221 */ /* 0x000fc80000010000 */
[----:B------:R-:W-:-:S04]  /*10c60*/  FADD.FTZ R48, R83, R48 ;  /* 0x0000003053307221 */ /* 0x000fc80000010000 */
[----:B------:R-:W-:-:S04]  /*10c70*/  FADD.FTZ R48, R85, R48 ;  /* 0x0000003055307221 */ /* 0x000fc80000010000 */
[----:B------:R-:W-:Y:S01]  /*10c80*/  FADD.FTZ R48, R95, R48 ;  /* 0x000000305f307221 */ /* 0x000fe20000010000 */
[----:B0-----:R-:W-:-:S03]  /*10c90*/  ULEA UR4, UR5, UR4, 0x18 ;  /* 0x0000000405047291 */ /* 0x001fc6000f8ec0ff */
[----:B------:R-:W-:Y:S01]  /*10ca0*/  FADD.FTZ R48, R97, R48 ;  /* 0x0000003061307221 */ /* 0x000fe20000010000 */
[----:B------:R-:W-:-:S04]  /*10cb0*/  @UP2 UIADD3 UR4, UPT, UPT, UR4, 0x40, URZ ;  /* 0x0000004004042890 */ /* 0x000fc8000fffe0ff */
        /* <DEDUP_REMOVED lines=46> */
[----:B------:R-:W-:-:S05]  /*10fa0*/  FFMA.FTZ R49, R50, R50, R49 ;  /* 0x0000003232317223 */ /* 0x000fca0000010031 */
[----:B------:R-:W-:Y:S01]  /*10fb0*/  FSEL R50, R49, RZ, P3 ;  /* 0x000000ff31327208 */ /* 0x000fe20001800000 */
[----:B------:R-:W-:-:S04]  /*10fc0*/  FADD.FTZ R49, R63, -R48 ;  /* 0x800000303f317221 */ /* 0x000fc80000010000 */
        /* <DEDUP_REMOVED lines=36> */
[----:B------:R-:W-:-:S08]  /*11210*/  ISETP.GT.U32.AND P2, PT, R49, 0x7, PT ;  /* 0x000000073100780c */ /* 0x000fd00003f44070 */
[----:B------:R-:W-:-:S04]  /*11220*/  @!P1 SHF.R.U32.HI R50, RZ, 0x2, R57 ;  /* 0x00000002ff329819 */ /* 0x000fc80000011639 */
[----:B------:R-:W-:Y:S02]  /*11230*/  @!P1 LOP3.LUT R52, R50, 0x38, RZ, 0xc0, !PT ;  /* 0x0000003832349812 */ /* 0x000fe400078ec0ff */
[----:B------:R-:W-:Y:S01]  /*11240*/  CS2R R50, SRZ ;  /* 0x0000000000327805 */ /* 0x000fe2000001ff00 */
[----:B0-----:R-:W-:Y:S01]  /*11250*/  FADD.FTZ R54, R53, R54 ;  /* 0x0000003635367221 */ /* 0x001fe20000010000 */
[----:B------:R-:W-:-:S04]  /*11260*/  @!P2 IMAD.SHL.U32 R53, R57, 0x8, RZ ;  /* 0x000000083935a824 */ /* 0x000fc800078e00ff */
[----:B------:R-:W0:Y:S02]  /*11270*/  SHFL.BFLY PT, R55, R54, 0x10, 0x1f ;  /* 0x0e001f0036377f89 */ /* 0x000e2400000e0000 */
[----:B0-----:R-:W-:Y:S01]  /*11280*/  FADD.FTZ R49, R54, R55 ;  /* 0x0000003736317221 */ /* 0x001fe20000010000 */
[----:B------:R-:W-:Y:S01]  /*11290*/  @!P2 LOP3.LUT R54, R53, 0xf8, RZ, 0xc0, !PT ;  /* 0x000000f83536a812 */ /* 0x000fe200078ec0ff */
[----:B------:R-:W-:-:S03]  /*112a0*/  HFMA2 R53, -RZ, RZ, 0, 0 ;  /* 0x00000000ff357431 */ /* 0x000fc600000001ff */
[----:B------:R0:W-:Y:S01]  /*112b0*/  @!P1 STS.64 [R52+UR4], R48 ;  /* 0x0000003034009988 */ /* 0x0001e20008000a04 */
[----:B------:R-:W-:Y:S01]  /*112c0*/  BAR.SYNC.DEFER_BLOCKING 0x0 ;  /* 0x0000000000007b1d */ /* 0x000fe20000010000 */
[----:B------:R-:W-:Y:S01]  /*112d0*/  @!P2 IMAD.MOV.U32 R53, RZ, RZ, R20 ;  /* 0x000000ffff35a224 */ /* 0x000fe200078e0014 */
[----:B------:R-:W-:-:S04]  /*112e0*/  ISETP.NE.AND P1, PT, RZ, UR14, PT ;  /* 0x0000000eff007c0c */ /* 0x000fc8000bf25270 */
[----:B------:R-:W1:Y:S01]  /*112f0*/  SHFL.DOWN PT, R60, R53, 0x4, 0x1f ;  /* 0x08801f00353c7f89 */ /* 0x000e6200000e0000 */
[----:B0-----:R-:W-:-:S03]  /*11300*/  I2FP.F32.S32 R49, R53 ;  /* 0x0000003500317245 */ /* 0x001fc60000201400 */
[----:B------:R-:W-:Y:S01]  /*11310*/  @!P2 LDS.64 R50, [R54+UR4] ;  /* 0x000000043632a984 */ /* 0x000fe20008000a00 */
[----:B------:R-:W-:Y:S02]  /*11320*/  ISETP.NE.AND P2, PT, R57, RZ, PT ;  /* 0x000000ff3900720c */ /* 0x000fe40003f45270 */
[----:B-1----:R-:W-:Y:S02]  /*11330*/  IADD3 R64, PT, PT, R60, R53, RZ ;  /* 0x000000353c407210 */ /* 0x002fe40007ffe0ff */
[----:B------:R-:W-:Y:S02]  /*11340*/  I2FP.F32.S32 R60, R60 ;  /* 0x0000003c003c7245 */ /* 0x000fe40000201400 */
[----:B------:R-:W-:Y:S01]  /*11350*/  I2FP.F32.S32 R66, R64 ;  /* 0x0000004000427245 */ /* 0x000fe20000201400 */
[----:B------:R-:W0:Y:S03]  /*11360*/  SHFL.DOWN PT, R109, R64, 0x2, 0x1f ;  /* 0x08401f00406d7f89 */ /* 0x000e2600000e0000 */
[----:B------:R-:W1:Y:S01]  /*11370*/  MUFU.RCP R70, R66 ;  /* 0x0000004200467308 */ /* 0x000e620000001000 */
[----:B0-----:R-:W-:Y:S01]  /*11380*/  IMAD.IADD R53, R64, 0x1, R109 ;  /* 0x0000000140357824 */ /* 0x001fe200078e026d */
[----:B------:R-:W-:Y:S01]  /*11390*/  I2FP.F32.S32 R109, R109 ;  /* 0x0000006d006d7245 */ /* 0x000fe20000201400 */
[----:B------:R-:W0:Y:S04]  /*113a0*/  SHFL.DOWN PT, R55, R50, 0x4, 0x1f ;  /* 0x08801f0032377f89 */ /* 0x000e2800000e0000 */
[----:B------:R-:W2:Y:S01]  /*113b0*/  SHFL.DOWN PT, R48, R51, 0x4, 0x1f ;  /* 0x08801f0033307f89 */ /* 0x000ea200000e0000 */
[----:B0-----:R-:W-:-:S04]  /*113c0*/  FMUL.FTZ R52, R55, R60 ;  /* 0x0000003c37347220 */ /* 0x001fc80000410000 */
[----:B------:R-:W-:Y:S01]  /*113d0*/  FFMA.FTZ R107, R49, R50, R52 ;  /* 0x00000032316b7223 */ /* 0x000fe20000010034 */
[----:B------:R-:W-:-:S03]  /*113e0*/  FADD.FTZ R50, -R55, R50 ;  /* 0x0000003237327221 */ /* 0x000fc60000010100 */
[----:B-1----:R-:W-:Y:S01]  /*113f0*/  FMUL.FTZ R107, R70, R107 ;  /* 0x0000006b466b7220 */ /* 0x002fe20000410000 */
[----:B------:R-:W-:-:S04]  /*11400*/  FMUL.FTZ R50, R50, R50 ;  /* 0x0000003232327220 */ /* 0x000fc80000410000 */
[----:B------:R-:W0:Y:S01]  /*11410*/  SHFL.DOWN PT, R52, R107, 0x2, 0x1f ;  /* 0x08401f006b347f89 */ /* 0x000e2200000e0000 */
[----:B------:R-:W-:Y:S01]  /*11420*/  FMUL.FTZ R50, R50, R49 ;  /* 0x0000003132327220 */ /* 0x000fe20000410000 */
[----:B--2---:R-:W-:-:S03]  /*11430*/  FADD.FTZ R49, R48, R51 ;  /* 0x0000003330317221 */ /* 0x004fc60000010000 */
[----:B------:R-:W-:Y:S02]  /*11440*/  FMUL.FTZ R50, R50, R60 ;  /* 0x0000003c32327220 */ /* 0x000fe40000410000 */
[----:B------:R-:W-:Y:S02]  /*11450*/  SHFL.DOWN PT, R60, R53, 0x1, 0x1f ;  /* 0x08201f00353c7f89 */ /* 0x000fe400000e0000 */
[----:B------:R-:W-:Y:S01]  /*11460*/  FFMA.FTZ R49, R70, R50, R49 ;  /* 0x0000003246317223 */ /* 0x000fe20000010031 */
[----:B------:R-:W-:-:S04]  /*11470*/  I2FP.F32.S32 R50, R53 ;  /* 0x0000003500327245 */ /* 0x000fc80000201400 */
[----:B------:R-:W1:Y:S01]  /*11480*/  MUFU.RCP R51, R50 ;  /* 0x0000003200337308 */ /* 0x000e620000001000 */
[----:B------:R-:W2:Y:S01]  /*11490*/  SHFL.DOWN PT, R48, R49, 0x2, 0x1f ;  /* 0x08401f0031307f89 */ /* 0x000ea200000e0000 */
[----:B0-----:R-:W-:Y:S01]  /*114a0*/  FMUL.FTZ R55, R52, R109 ;  /* 0x0000006d34377220 */ /* 0x001fe20000410000 */
[----:B------:R-:W-:-:S03]  /*114b0*/  FADD.FTZ R52, R107, -R52 ;  /* 0x800000346b347221 */ /* 0x000fc60000010000 */
[----:B------:R-:W-:Y:S01]  /*114c0*/  FFMA.FTZ R54, R66, R107, R55 ;  /* 0x0000006b42367223 */ /* 0x000fe20000010037 */
[----:B------:R-:W-:-:S03]  /*114d0*/  FMUL.FTZ R55, R52, R52 ;  /* 0x0000003434377220 */ /* 0x000fc60000410000 */
[----:B-1----:R-:W-:Y:S01]  /*114e0*/  FMUL.FTZ R107, R51, R54 ;  /* 0x00000036336b7220 */ /* 0x002fe20000410000 */
[----:B------:R-:W-:-:S04]  /*114f0*/  FMUL.FTZ R55, R66, R55 ;  /* 0x0000003742377220 */ /* 0x000fc80000410000 */
[----:B------:R-:W0:Y:S01]  /*11500*/  SHFL.DOWN PT, R52, R107, 0x1, 0x1f ;  /* 0x08201f006b347f89 */ /* 0x000e2200000e0000 */
[----:B------:R-:W-:Y:S01]  /*11510*/  FMUL.FTZ R55, R55, R109 ;  /* 0x0000006d37377220 */ /* 0x000fe20000410000 */
[----:B--2---:R-:W-:Y:S01]  /*11520*/  FADD.FTZ R48, R49, R48 ;  /* 0x0000003031307221 */ /* 0x004fe20000010000 */
[----:B------:R-:W-:-:S03]  /*11530*/  IMAD.U32 R109, RZ, RZ, UR10 ;  /* 0x0000000aff6d7e24 */ /* 0x000fc6000f8e00ff */
[----:B------:R-:W-:Y:S01]  /*11540*/  FFMA.FTZ R48, R51, R55, R48 ;  /* 0x0000003733307223 */ /* 0x000fe20000010030 */
[-C--:B------:R-:W-:Y:S02]  /*11550*/  IADD3 R51, PT, PT, R53, R60.reuse, RZ ;  /* 0x0000003c35337210 */ /* 0x080fe40007ffe0ff */
[----:B------:R-:W-:Y:S02]  /*11560*/  I2FP.F32.S32 R60, R60 ;  /* 0x0000003c003c7245 */ /* 0x000fe40000201400 */
[----:B------:R-:W1:Y:S01]  /*11570*/  SHFL.DOWN PT, R49, R48, 0x1, 0x1f ;  /* 0x08201f0030317f89 */ /* 0x000e6200000e0000 */
[----:B------:R-:W-:-:S06]  /*11580*/  I2FP.F32.S32 R51, R51 ;  /* 0x0000003300337245 */ /* 0x000fcc0000201400 */
[----:B------:R-:W2:Y:S01]  /*11590*/  MUFU.RCP R51, R51 ;  /* 0x0000003300337308 */ /* 0x000ea20000001000 */
[----:B0-----:R-:W-:Y:S01]  /*115a0*/  FADD.FTZ R53, R107, -R52 ;  /* 0x800000346b357221 */ /* 0x001fe20000010000 */
[----:B------:R-:W-:-:S03]  /*115b0*/  FMUL.FTZ R55, R52, R60 ;  /* 0x0000003c34377220 */ /* 0x000fc60000410000 */
[----:B------:R-:W-:Y:S01]  /*115c0*/  FMUL.FTZ R53, R53, R53 ;  /* 0x0000003535357220 */ /* 0x000fe20000410000 */
[----:B------:R-:W-:-:S03]  /*115d0*/  FFMA.FTZ R52, R50, R107, R55 ;  /* 0x0000006b32347223 */ /* 0x000fc60000010037 */
[----:B------:R-:W-:Y:S01]  /*115e0*/  FMUL.FTZ R53, R50, R53 ;  /* 0x0000003532357220 */ /* 0x000fe20000410000 */
[----:B--2---:R-:W-:Y:S01]  /*115f0*/  FMUL.FTZ R52, R51, R52 ;  /* 0x0000003433347220 */ /* 0x004fe20000410000 */
[----:B-1----:R-:W-:Y:S02]  /*11600*/  FADD.FTZ R50, R48, R49 ;  /* 0x0000003130327221 */ /* 0x002fe40000010000 */
[----:B------:R-:W-:Y:S01]  /*11610*/  FMUL.FTZ R53, R53, R60 ;  /* 0x0000003c35357220 */ /* 0x000fe20000410000 */
[----:B------:R-:W0:Y:S01]  /*11620*/  @!P2 LDC.64 R48, c[0x0][0x3c8] ;  /* 0x0000f200ff30ab82 */ /* 0x000e220000000a00 */
[----:B------:R-:W1:Y:S02]  /*11630*/  SHFL.IDX PT, R107, R52, RZ, 0x1f ;  /* 0x00001fff346b7589 */ /* 0x000e6400000e0000 */
[----:B------:R-:W-:-:S05]  /*11640*/  FFMA.FTZ R53, R51, R53, R50 ;  /* 0x0000003533357223 */ /* 0x000fca0000010032 */
[----:B------:R-:W2:Y:S01]  /*11650*/  LDC R60, c[0x0][0x448] ;  /* 0x00011200ff3c7b82 */ /* 0x000ea20000000800 */
[----:B------:R-:W2:Y:S07]  /*11660*/  SHFL.IDX PT, R53, R53, RZ, 0x1f ;  /* 0x00001fff35357589 */ /* 0x000eae00000e0000 */
[----:B------:R-:W3:Y:S01]  /*11670*/  @!P2 LDC.64 R50, c[0x0][0x3c0] ;  /* 0x0000f000ff32ab82 */ /* 0x000ee20000000a00 */
[----:B-1----:R-:W-:-:S05]  /*11680*/  FMUL.FTZ R54, R107, R107 ;  /* 0x0000006b6b367220 */ /* 0x002fca0000410000 */
[----:B------:R-:W-:Y:S01]  /*11690*/  FSEL R55, R54, RZ, P1 ;  /* 0x000000ff36377208 */ /* 0x000fe20000800000 */
[----:B--2---:R-:W-:Y:S01]  /*116a0*/  FFMA.FTZ R54, R53, UR15, R60 ;  /* 0x0000000f35367c23 */ /* 0x004fe2000801003c */
[----:B------:R-:W-:-:S03]  /*116b0*/  MOV R53, UR10 ;  /* 0x0000000a00357c02 */ /* 0x000fc60008000f00 */
[----:B------:R-:W-:Y:S01]  /*116c0*/  FADD.FTZ R55, R54, R55 ;  /* 0x0000003736377221 */ /* 0x000fe20000010000 */
[----:B------:R-:W-:Y:S01]  /*116d0*/  FSEL R54, R107, RZ, !P1 ;  /* 0x000000ff6b367208 */ /* 0x000fe20004800000 */
[----:B0-----:R-:W-:-:S04]  /*116e0*/  @!P2 IMAD.WIDE R48, R53, 0x4, R48 ;  /* 0x000000043530a825 */ /* 0x001fc800078e0230 */
[----:B------:R-:W0:Y:S01]  /*116f0*/  MUFU.RSQ R55, R55 ;  /* 0x0000003700377308 */ /* 0x000e220000001400 */
[----:B---3--:R-:W-:-:S05]  /*11700*/  @!P2 IMAD.WIDE R50, R109, 0x4, R50 ;  /* 0x000000046d32a825 */ /* 0x008fca00078e0232 */
[----:B------:R1:W-:Y:S04]  /*11710*/  @!P2 STG.E desc[UR6][R50.64], R107 ;  /* 0x0000006b3200a986 */ /* 0x0003e8000c101906 */
[----:B0-----:R1:W-:Y:S01]  /*11720*/  @!P2 STG.E desc[UR6][R48.64], R55 ;  /* 0x000000373000a986 */ /* 0x0013e2000c101906 */
[----:B------:R-:W-:Y:S05]  /*11730*/  @!P3 BRA `(.L_x_419) ;  /* 0x0000000000c0b947 */ /* 0x000fea0003800000 */
[--C-:B-1----:R-:W-:Y:S01]  /*11740*/  FADD.FTZ R48, R59, -R54.reuse ;  /* 0x800000363b307221 */ /* 0x102fe20000010000 */
[----:B------:R-:W-:Y:S01]  /*11750*/  SHF.L.U32 R51, R40, 0x10, RZ ;  /* 0x0000001028337819 */ /* 0x000fe200000006ff */
[----:B------:R-:W-:Y:S02]  /*11760*/  IMAD.U32 R49, R44, 0x10000, RZ ;  /* 0x000100002c317824 */ /* 0x000fe400078e00ff */
[--C-:B------:R-:W-:Y:S01]  /*11770*/  FADD.FTZ R50, R71, -R54.reuse ;  /* 0x8000003647327221 */ /* 0x100fe20000010000 */
[----:B------:R-:W-:Y:S01]  /*11780*/  FMUL.FTZ R48, R55, R48 ;  /* 0x0000003037307220 */ /* 0x000fe20000410000 */
[----:B------:R-:W-:Y:S01]  /*11790*/  FADD.FTZ R52, R73, -R54 ;  /* 0x8000003649347221 */ /* 0x000fe20000010000 */
[----:B------:R-:W-:Y:S02]  /*117a0*/  IMAD.U32 R53, R45, 0x10000, RZ ;  /* 0x000100002d357824 */ /* 0x000fe400078e00ff */
[----:B------:R-:W-:Y:S01]  /*117b0*/  FMUL.FTZ R50, R55, R50 ;  /* 0x0000003237327220 */ /* 0x000fe20000410000 */
[----:B------:R-:W-:Y:S01]  /*117c0*/  FFMA.FTZ R48, R48, R49, R51 ;  /* 0x0000003130307223 */ /* 0x000fe20000010033 */
[----:B------:R-:W-:Y:S01]  /*117d0*/  SHF.L.U32 R49, R41, 0x10, RZ ;  /* 0x0000001029317819 */ /* 0x000fe200000006ff */
[----:B------:R-:W-:Y:S01]  /*117e0*/  IMAD.U32 R51, R5, 0x10000, RZ ;  /* 0x0001000005337824 */ /* 0x000fe200078e00ff */
[----:B------:R-:W-:Y:S01]  /*117f0*/  SHF.L.U32 R107, R6, 0x10, RZ ;  /* 0x00000010066b7819 */ /* 0x000fe200000006ff */
[----:B------:R-:W-:-:S02]  /*11800*/  FMUL.FTZ R52, R55, R52 ;  /* 0x0000003437347220 */ /* 0x000fc40000410000 */
[----:B------:R-:W-:Y:S01]  /*11810*/  FFMA.FTZ R60, R50, R53, R49 ;  /* 0x00000035323c7223 */ /* 0x000fe20000010031 */
[--C-:B------:R-:W-:Y:S01]  /*11820*/  FADD.FTZ R50, R83, -R54.reuse ;  /* 0x8000003653327221 */ /* 0x100fe20000010000 */
[----:B------:R-:W-:Y:S01]  /*11830*/  FFMA.FTZ R109, R52, R51, R107 ;  /* 0x00000033346d7223 */ /* 0x000fe2000001006b */
[----:B------:R-:W-:Y:S01]  /*11840*/  SHF.L.U32 R51, R42, 0x10, RZ ;  /* 0x000000102a337819 */ /* 0x000fe200000006ff */
[----:B------:R-:W-:Y:S02]  /*11850*/  IMAD.U32 R49, R46, 0x10000, RZ ;  /* 0x000100002e317824 */ /* 0x000fe400078e00ff */
[----:B------:R-:W-:Y:S01]  /*11860*/  FMUL.FTZ R50, R55, R50 ;  /* 0x0000003237327220 */ /* 0x000fe20000410000 */
[----:B------:R-:W-:-:S03]  /*11870*/  FADD.FTZ R52, R85, -R54 ;  /* 0x8000003655347221 */ /* 0x000fc60000010000 */
[----:B------:R-:W-:Y:S01]  /*11880*/  FFMA.FTZ R64, R50, R49, R51 ;  /* 0x0000003132407223 */ /* 0x000fe20000010033 */
[----:B------:R-:W-:Y:S01]  /*11890*/  SHF.L.U32 R51, R8, 0x10, RZ ;  /* 0x0000001008337819 */ /* 0x000fe200000006ff */
[----:B------:R-:W-:Y:S02]  /*118a0*/  IMAD.U32 R49, R7, 0x10000, RZ ;  /* 0x0001000007317824 */ /* 0x000fe400078e00ff */
[----:B------:R-:W-:Y:S01]  /*118b0*/  FMUL.FTZ R52, R55, R52 ;  /* 0x0000003437347220 */ /* 0x000fe20000410000 */
[----:B------:R-:W-:-:S03]  /*118c0*/  FADD.FTZ R50, R95, -R54 ;  /* 0x800000365f327221 */ /* 0x000fc60000010000 */
[----:B------:R-:W-:Y:S01]  /*118d0*/  FFMA.FTZ R111, R52, R49, R51 ;  /* 0x00000031346f7223 */ /* 0x000fe20000010033 */
[----:B------:R-:W-:Y:S01]  /*118e0*/  SHF.L.U32 R51, R43, 0x10, RZ ;  /* 0x000000102b337819 */ /* 0x000fe200000006ff */
[----:B------:R-:W-:Y:S01]  /*118f0*/  FMUL.FTZ R50, R55, R50 ;  /* 0x0000003237327220 */ /* 0x000fe20000410000 */
[----:B------:R-:W-:Y:S01]  /*11900*/  IMAD.U32 R49, R47, 0x10000, RZ ;  /* 0x000100002f317824 */ /* 0x000fe200078e00ff */
[----:B------:R-:W0:Y:S03]  /*11910*/  LDC.64 R52, c[0x0][0x428] ;  /* 0x00010a00ff347b82 */ /* 0x000e260000000a00 */
[----:B------:R-:W-:Y:S01]  /*11920*/  FFMA.FTZ R66, R50, R49, R51 ;  /* 0x0000003132427223 */ /* 0x000fe20000010033 */
[----:B------:R-:W-:Y:S01]  /*11930*/  FADD.FTZ R50, R97, -R54 ;  /* 0x8000003661327221 */ /* 0x000fe20000010000 */
[----:B------:R-:W-:Y:S01]  /*11940*/  SHF.L.U32 R51, R11, 0x10, RZ ;  /* 0x000000100b337819 */ /* 0x000fe200000006ff */
[----:B------:R-:W-:-:S02]  /*11950*/  IMAD.U32 R49, R9, 0x10000, RZ ;  /* 0x0001000009317824 */ /* 0x000fc400078e00ff */
[----:B------:R-:W-:-:S04]  /*11960*/  FMUL.FTZ R50, R55, R50 ;  /* 0x0000003237327220 */ /* 0x000fc80000410000 */
[----:B------:R-:W-:Y:S01]  /*11970*/  FFMA.FTZ R113, R50, R49, R51 ;  /* 0x0000003132717223 */ /* 0x000fe20000010033 */
[----:B------:R-:W-:Y:S01]  /*11980*/  FADD.FTZ R50, R61, -R54 ;  /* 0x800000363d327221 */ /* 0x000fe20000010000 */
[----:B------:R-:W-:Y:S01]  /*11990*/  SHF.L.U32 R51, R4, 0x10, RZ ;  /* 0x0000001004337819 */ /* 0x000fe200000006ff */
[----:B------:R-:W-:Y:S02]  /*119a0*/  IMAD.U32 R49, R3, 0x10000, RZ ;  /* 0x0001000003317824 */ /* 0x000fe400078e00ff */
[----:B------:R-:W-:-:S04]  /*119b0*/  FMUL.FTZ R50, R55, R50 ;  /* 0x0000003237327220 */ /* 0x000fc80000410000 */
[----:B------:R-:W-:Y:S01]  /*119c0*/  FFMA.FTZ R107, R50, R49, R51 ;  /* 0x00000031326b7223 */ /* 0x000fe20000010033 */
[----:B------:R-:W-:Y:S02]  /*119d0*/  F2FP.BF16.F32.PACK_AB R51, R113, R66 ;  /* 0x000000427133723e */ /* 0x000fe400000010ff */
[----:B------:R-:W-:Y:S01]  /*119e0*/  F2FP.BF16.F32.PACK_AB R50, R111, R64 ;  /* 0x000000406f32723e */ /* 0x000fe200000010ff */
[C---:B0-----:R-:W-:Y:S01]  /*119f0*/  IMAD.WIDE.U32 R52, R58.reuse, 0x10, R52 ;  /* 0x000000103a347825 */ /* 0x041fe200078e0034 */
[----:B------:R-:W-:Y:S02]  /*11a00*/  F2FP.BF16.F32.PACK_AB R49, R109, R60 ;  /* 0x0000003c6d31723e */ /* 0x000fe400000010ff */
[----:B------:R-:W-:Y:S01]  /*11a10*/  F2FP.BF16.F32.PACK_AB R48, R107, R48 ;  /* 0x000000306b30723e */ /* 0x000fe200000010ff */
[----:B------:R-:W-:-:S04]  /*11a20*/  VIADD R58, R58, 0x100 ;  /* 0x000001003a3a7836 */ /* 0x000fc80000000000 */
[----:B------:R0:W-:Y:S03]  /*11a30*/  STG.E.128 desc[UR6][R52.64], R48 ;  /* 0x0000003034007986 */ /* 0x0001e6000c101d06 */
.L_x_419:
[----:B------:R-:W-:Y:S05]  /*11a40*/  BSYNC.RECONVERGENT B0 ;  /* 0x0000000000007941 */ /* 0x000fea0003800200 */
.L_x_418:
[----:B------:R-:W-:Y:S01]  /*11a50*/  ISETP.NE.AND P1, PT, R62, RZ, PT ;  /* 0x000000ff3e00720c */ /* 0x000fe20003f25270 */
[----:B------:R-:W-:-:S12]  /*11a60*/  BSSY.RECONVERGENT B0, `(.L_x_420) ;  /* 0x0000035000007945 */ /* 0x000fd80003800200 */
[----:B------:R-:W-:Y:S05]  /*11a70*/  @!P1 BRA `(.L_x_421) ;  /* 0x0000000000cc9947 */ /* 0x000fea0003800000 */
[----:B0-----:R-:W-:Y:S01]  /*11a80*/  PRMT R53, R34, 0x7632, R53 ;  /* 0x0000763222357816 */ /* 0x001fe20000000035 */
[--C-:B-1----:R-:W-:Y:S01]  /*11a90*/  FADD.FTZ R48, R89, -R54.reuse ;  /* 0x8000003659307221 */ /* 0x102fe20000010000 */
[----:B------:R-:W-:Y:S02]  /*11aa0*/  SHF.L.U32 R51, R16, 0x10, RZ ;  /* 0x0000001010337819 */ /* 0x000fe400000006ff */
[----:B------:R-:W-:Y:S01]  /*11ab0*/  PRMT R107, R35, 0x7632, R107 ;  /* 0x00007632236b7816 */ /* 0x000fe2000000006b */
[----:B------:R-:W-:Y:S02]  /*11ac0*/  IMAD.U32 R53, R53, 0x10000, RZ ;  /* 0x0001000035357824 */ /* 0x000fe400078e00ff */
[----:B------:R-:W-:Y:S01]  /*11ad0*/  FMUL.FTZ R50, R55, R48 ;  /* 0x0000003037327220 */ /* 0x000fe20000410000 */
[----:B------:R-:W-:Y:S01]  /*11ae0*/  FADD.FTZ R48, R63, -R54 ;  /* 0x800000363f307221 */ /* 0x000fe20000010000 */
[----:B------:R-:W-:Y:S01]  /*11af0*/  SHF.L.U32 R49, R36, 0x10, RZ ;  /* 0x0000001024317819 */ /* 0x000fe200000006ff */
[----:B------:R-:W-:-:S02]  /*11b00*/  IMAD.U32 R107, R107, 0x10000, RZ ;  /* 0x000100006b6b7824 */ /* 0x000fc400078e00ff */
[--C-:B------:R-:W-:Y:S01]  /*11b10*/  FFMA.FTZ R111, R50, R51, R53.reuse ;  /* 0x00000033326f7223 */ /* 0x100fe20000010035 */
[--C-:B------:R-:W-:Y:S01]  /*11b20*/  FADD.FTZ R50, R101, -R54.reuse ;  /* 0x8000003665327221 */ /* 0x100fe20000010000 */
[----:B------:R-:W-:Y:S01]  /*11b30*/  PRMT R53, R39, 0x7632, R53 ;  /* 0x0000763227357816 */ /* 0x000fe20000000035 */
[C---:B------:R-:W-:Y:S01]  /*11b40*/  FMUL.FTZ R48, R55.reuse, R48 ;  /* 0x0000003037307220 */ /* 0x040fe20000410000 */
[----:B------:R-:W-:Y:S02]  /*11b50*/  IMAD.U32 R51, R32, 0x10000, RZ ;  /* 0x0001000020337824 */ /* 0x000fe400078e00ff */
[----:B------:R-:W-:Y:S01]  /*11b60*/  FMUL.FTZ R52, R55, R50 ;  /* 0x0000003237347220 */ /* 0x000fe20000410000 */
[----:B------:R-:W-:Y:S01]  /*11b70*/  SHF.L.U32 R53, R53, 0x10, RZ ;  /* 0x0000001035357819 */ /* 0x000fe200000006ff */
[----:B------:R-:W-:Y:S01]  /*11b80*/  FADD.FTZ R50, R75, -R54 ;  /* 0x800000364b327221 */ /* 0x000fe20000010000 */
[----:B------:R-:W-:Y:S01]  /*11b90*/  FFMA.FTZ R48, R48, R49, R51 ;  /* 0x0000003130307223 */ /* 0x000fe20000010033 */
[----:B------:R-:W-:Y:S01]  /*11ba0*/  SHF.L.U32 R49, R37, 0x10, RZ ;  /* 0x0000001025317819 */ /* 0x000fe200000006ff */
[----:B------:R-:W-:-:S02]  /*11bb0*/  IMAD.U32 R51, R33, 0x10000, RZ ;  /* 0x0001000021337824 */ /* 0x000fc400078e00ff */
[----:B------:R-:W-:Y:S01]  /*11bc0*/  FMUL.FTZ R50, R55, R50 ;  /* 0x0000003237327220 */ /* 0x000fe20000410000 */
[----:B------:R-:W-:Y:S01]  /*11bd0*/  FFMA.FTZ R113, R52, R53, R107 ;  /* 0x0000003534717223 */ /* 0x000fe2000001006b */
[--C-:B------:R-:W-:Y:S02]  /*11be0*/  FADD.FTZ R52, R77, -R54.reuse ;  /* 0x800000364d347221 */ /* 0x100fe40000010000 */
        /* <DEDUP_REMOVED lines=25> */
[----:B------:R-:W-:Y:S02]  /*11d80*/  F2FP.BF16.F32.PACK_AB R48, R107, R48 ;  /* 0x000000306b30723e */ /* 0x000fe400000010ff */
[----:B------:R-:W-:-:S03]  /*11d90*/  IADD3 R58, PT, PT, R58, 0x100, RZ ;  /* 0x000001003a3a7810 */ /* 0x000fc60007ffe0ff */
[----:B------:R2:W-:Y:S04]  /*11da0*/  STG.E.128 desc[UR6][R52.64], R48 ;  /* 0x0000003034007986 */ /* 0x0005e8000c101d06 */
.L_x_421:
[----:B------:R-:W-:Y:S05]  /*11db0*/  BSYNC.RECONVERGENT B0 ;  /* 0x0000000000007941 */ /* 0x000fea0003800200 */
.L_x_420:
[----:B------:R-:W-:Y:S04]  /*11dc0*/  BSSY.RECONVERGENT B0, `(.L_x_422) ;  /* 0x0000039000007945 */ /* 0x000fe80003800200 */
[----:B------:R-:W-:Y:S05]  /*11dd0*/  @!P0 BRA `(.L_x_423) ;  /* 0x0000000000dc8947 */ /* 0x000fea0003800000 */
[----:B012---:R-:W-:Y:S01]  /*11de0*/  PRMT R49, R28, 0x7632, R49 ;  /* 0x000076321c317816 */ /* 0x007fe20000000031 */
[--C-:B------:R-:W-:Y:S01]  /*11df0*/  FADD.FTZ R48, R69, -R54.reuse ;  /* 0x8000003645307221 */ /* 0x100fe20000010000 */
[----:B------:R-:W-:Y:S01]  /*11e00*/  PRMT R51, R24, 0x7632, R51 ;  /* 0x0000763218337816 */ /* 0x000fe20000000033 */
[----:B------:R-:W-:Y:S01]  /*11e10*/  FADD.FTZ R50, R81, -R54 ;  /* 0x8000003651327221 */ /* 0x000fe20000010000 */
[----:B------:R-:W-:Y:S01]  /*11e20*/  PRMT R52, R29, 0x7632, R52 ;  /* 0x000076321d347816 */ /* 0x000fe20000000034 */
[----:B------:R-:W-:Y:S01]  /*11e30*/  IMAD.U32 R49, R49, 0x10000, RZ ;  /* 0x0001000031317824 */ /* 0x000fe200078e00ff */
[----:B------:R-:W-:Y:S01]  /*11e40*/  SHF.L.U32 R51, R51, 0x10, RZ ;  /* 0x0000001033337819 */ /* 0x000fe200000006ff */
[C---:B------:R-:W-:Y:S01]  /*11e50*/  FMUL.FTZ R48, R55.reuse, R48 ;  /* 0x0000003037307220 */ /* 0x040fe20000410000 */
[----:B------:R-:W-:Y:S01]  /*11e60*/  PRMT R53, R30, 0x7632, R53 ;  /* 0x000076321e357816 */ /* 0x000fe20000000035 */
[----:B------:R-:W-:Y:S01]  /*11e70*/  FMUL.FTZ R50, R55, R50 ;  /* 0x0000003237327220 */ /* 0x000fe20000410000 */
[----:B------:R-:W-:Y:S01]  /*11e80*/  PRMT R109, R26, 0x7632, R109 ;  /* 0x000076321a6d7816 */ /* 0x000fe2000000006d */
[--C-:B------:R-:W-:Y:S01]  /*11e90*/  FFMA.FTZ R60, R48, R49, R51.reuse ;  /* 0x00000031303c7223 */ /* 0x100fe20000010033 */
[----:B------:R-:W-:Y:S01]  /*11ea0*/  PRMT R51, R25, 0x7632, R51 ;  /* 0x0000763219337816 */ /* 0x000fe20000000033 */
[----:B------:R-:W-:Y:S01]  /*11eb0*/  FADD.FTZ R48, R93, -R54 ;  /* 0x800000365d307221 */ /* 0x000fe20000010000 */
[----:B------:R-:W-:Y:S01]  /*11ec0*/  IMAD.U32 R49, R52, 0x10000, RZ ;  /* 0x0001000034317824 */ /* 0x000fe200078e00ff */
[----:B------:R-:W-:Y:S01]  /*11ed0*/  SHF.L.U32 R109, R109, 0x10, RZ ;  /* 0x000000106d6d7819 */ /* 0x000fe200000006ff */
[----:B------:R-:W-:Y:S01]  /*11ee0*/  IMAD.U32 R53, R53, 0x10000, RZ ;  /* 0x0001000035357824 */ /* 0x000fe200078e00ff */
[----:B------:R-:W-:Y:S01]  /*11ef0*/  SHF.L.U32 R51, R51, 0x10, RZ ;  /* 0x0000001033337819 */ /* 0x000fe200000006ff */
[----:B------:R-:W-:Y:S01]  /*11f00*/  FMUL.FTZ R48, R55, R48 ;  /* 0x0000003037307220 */ /* 0x000fe20000410000 */
[----:B------:R-:W-:Y:S01]  /*11f10*/  SHF.L.U32 R64, R27, 0x10, RZ ;  /* 0x000000101b407819 */ /* 0x000fe200000006ff */
[----:B------:R-:W-:-:S02]  /*11f20*/  IMAD.U32 R52, R31, 0x10000, RZ ;  /* 0x000100001f347824 */ /* 0x000fc400078e00ff */
[----:B------:R-:W-:Y:S01]  /*11f30*/  FFMA.FTZ R107, R50, R49, R51 ;  /* 0x00000031326b7223 */ /* 0x000fe20000010033 */
[----:B------:R-:W-:Y:S01]  /*11f40*/  FFMA.FTZ R109, R48, R53, R109 ;  /* 0x00000035306d7223 */ /* 0x000fe2000001006d */
[----:B------:R-:W-:Y:S01]  /*11f50*/  PRMT R49, R31, 0x7632, R49 ;  /* 0x000076321f317816 */ /* 0x000fe20000000031 */
[--C-:B------:R-:W-:Y:S01]  /*11f60*/  FADD.FTZ R48, R105, -R54.reuse ;  /* 0x8000003669307221 */ /* 0x100fe20000010000 */
[----:B------:R-:W-:Y:S01]  /*11f70*/  PRMT R51, R27, 0x7632, R51 ;  /* 0x000076321b337816 */ /* 0x000fe20000000033 */
[----:B------:R-:W-:Y:S01]  /*11f80*/  FADD.FTZ R50, R91, -R54 ;  /* 0x800000365b327221 */ /* 0x000fe20000010000 */
[----:B------:R-:W-:Y:S01]  /*11f90*/  SHF.L.U32 R53, R24, 0x10, RZ ;  /* 0x0000001018357819 */ /* 0x000fe200000006ff */
[----:B------:R-:W-:Y:S01]  /*11fa0*/  IMAD.U32 R49, R49, 0x10000, RZ ;  /* 0x0001000031317824 */ /* 0x000fe200078e00ff */
[----:B------:R-:W-:Y:S01]  /*11fb0*/  SHF.L.U32 R51, R51, 0x10, RZ ;  /* 0x0000001033337819 */ /* 0x000fe200000006ff */
[C---:B------:R-:W-:Y:S01]  /*11fc0*/  FMUL.FTZ R48, R55.reuse, R48 ;  /* 0x0000003037307220 */ /* 0x040fe20000410000 */
[----:B------:R-:W-:-:S03]  /*11fd0*/  FMUL.FTZ R50, R55, R50 ;  /* 0x0000003237327220 */ /* 0x000fc60000410000 */
[----:B------:R-:W-:Y:S01]  /*11fe0*/  FFMA.FTZ R111, R48, R49, R51 ;  /* 0x00000031306f7223 */ /* 0x000fe20000010033 */
[----:B------:R-:W-:Y:S01]  /*11ff0*/  FADD.FTZ R48, R79, -R54 ;  /* 0x800000364f307221 */ /* 0x000fe20000010000 */
[----:B------:R-:W-:Y:S01]  /*12000*/  SHF.L.U32 R51, R25, 0x10, RZ ;  /* 0x0000001019337819 */ /* 0x000fe200000006ff */
[----:B------:R-:W-:Y:S02]  /*12010*/  IMAD.U32 R49, R29, 0x10000, RZ ;  /* 0x000100001d317824 */ /* 0x000fe400078e00ff */
[----:B------:R-:W-:-:S04]  /*12020*/  FMUL.FTZ R48, R55, R48 ;  /* 0x0000003037307220 */ /* 0x000fc80000410000 */
[----:B------:R-:W-:Y:S01]  /*12030*/  FFMA.FTZ R62, R48, R49, R51 ;  /* 0x00000031303e7223 */ /* 0x000fe20000010033 */
[----:B------:R-:W-:Y:S01]  /*12040*/  SHF.L.U32 R51, R26, 0x10, RZ ;  /* 0x000000101a337819 */ /* 0x000fe200000006ff */
[----:B------:R-:W-:Y:S02]  /*12050*/  IMAD.U32 R49, R30, 0x10000, RZ ;  /* 0x000100001e317824 */ /* 0x000fe400078e00ff */
[--C-:B------:R-:W-:Y:S01]  /*12060*/  FADD.FTZ R48, R103, -R54.reuse ;  /* 0x8000003667307221 */ /* 0x100fe20000010000 */
[----:B------:R-:W-:Y:S01]  /*12070*/  FADD.FTZ R54, R67, -R54 ;  /* 0x8000003643367221 */ /* 0x000fe20000010000 */
[----:B------:R-:W-:Y:S02]  /*12080*/  FFMA.FTZ R50, R50, R49, R51 ;  /* 0x0000003132327223 */ /* 0x000fe40000010033 */
[C---:B------:R-:W-:Y:S01]  /*12090*/  FMUL.FTZ R51, R55.reuse, R48 ;  /* 0x0000003037337220 */ /* 0x040fe20000410000 */
[----:B------:R-:W-:Y:S01]  /*120a0*/  FMUL.FTZ R54, R55, R54 ;  /* 0x0000003637367220 */ /* 0x000fe20000410000 */
[----:B------:R-:W0:Y:S02]  /*120b0*/  LDC.64 R48, c[0x0][0x428] ;  /* 0x00010a00ff307b82 */ /* 0x000e240000000a00 */
[----:B------:R-:W-:Y:S01]  /*120c0*/  FFMA.FTZ R52, R51, R52, R64 ;  /* 0x0000003433347223 */ /* 0x000fe20000010040 */
[----:B------:R-:W-:Y:S01]  /*120d0*/  IMAD.U32 R51, R28, 0x10000, RZ ;  /* 0x000100001c337824 */ /* 0x000fe200078e00ff */
[----:B------:R-:W-:-:S03]  /*120e0*/  F2FP.BF16.F32.PACK_AB R50, R109, R50 ;  /* 0x000000326d32723e */ /* 0x000fc600000010ff */
[----:B------:R-:W-:Y:S01]  /*120f0*/  FFMA.FTZ R55, R54, R51, R53 ;  /* 0x0000003336377223 */ /* 0x000fe20000010035 */
[----:B------:R-:W-:Y:S01]  /*12100*/  F2FP.BF16.F32.PACK_AB R51, R111, R52 ;  /* 0x000000346f33723e */ /* 0x000fe200000010ff */
[----:B0-----:R-:W-:Y:S01]  /*12110*/  IMAD.WIDE.U32 R52, R58, 0x10, R48 ;  /* 0x000000103a347825 */ /* 0x001fe200078e0030 */
[----:B------:R-:W-:Y:S02]  /*12120*/  F2FP.BF16.F32.PACK_AB R49, R107, R62 ;  /* 0x0000003e6b31723e */ /* 0x000fe400000010ff */
[----:B------:R-:W-:-:S05]  /*12130*/  F2FP.BF16.F32.PACK_AB R48, R60, R55 ;  /* 0x000000373c30723e */ /* 0x000fca00000010ff */
[----:B------:R3:W-:Y:S02]  /*12140*/  STG.E.128 desc[UR6][R52.64], R48 ;  /* 0x0000003034007986 */ /* 0x0007e4000c101d06 */
.L_x_423:
[----:B------:R-:W-:Y:S05]  /*12150*/  BSYNC.RECONVERGENT B0 ;  /* 0x0000000000007941 */ /* 0x000fea0003800200 */
.L_x_422:
[----:B------:R-:W-:Y:S02]  /*12160*/  UIADD3 UR10, UPT, UPT, UR10, UR16, URZ ;  /* 0x000000100a0a7290 */ /* 0x000fe4000fffe0ff */
[----:B------:R-:W-:Y:S02]  /*12170*/  UPLOP3.LUT UP2, UPT, UPT, UPT, UP2, 0x40, 0x4 ;  /* 0x000000000004789c */ /* 0x000fe40003f4e820 */
[----:B------:R-:W-:-:S09]  /*12180*/  UISETP.GE.AND UP1, UPT, UR10, UR17, UPT ;  /* 0x000000110a00728c */ /* 0x000fd2000bf26270 */
[----:B------:R-:W-:Y:S05]  /*12190*/  BRA.U !UP1, `(.L_x_424) ;  /* 0xfffffee909c47547 */ /* 0x000fea000b83ffff */
[----:B------:R-:W-:Y:S05]  /*121a0*/  EXIT ;  /* 0x000000000000794d */ /* 0x000fea0003800000 */
.L_x_425:
        /* <DEDUP_REMOVED lines=13> */
.L_x_20911:


//--------------------- .text._ZN10layer_norm13ln_fwd_kernelINS_13Kernel_traitsI13__nv_bfloat16S2_S2_S2_fjLj6144ELj1ELj1ELj8ELj16ENS_18Kernel_traits_baseILj6144ES2_S2_S2_S2_fjLj256EEEEELb1ELb0ELb0ELb1EEEvNS_9FwdParamsE --------------------------
	.section	.text._ZN10layer_norm13ln_fwd_kernelINS_13Kernel_traitsI13__nv_bfloat16S2_S2_S2_fjLj6144ELj1ELj1ELj8ELj16ENS_18Kernel_traits_baseILj6144ES2_S2_S2_S2_fjLj256EEEEELb1ELb0ELb0ELb1EEEvNS_9FwdParamsE,"ax",@progbits
	.align	128
        .global         _ZN10layer_norm13ln_fwd_kernelINS_13Kernel_traitsI13__nv_bfloat16S2_S2_S2_fjLj6144ELj1ELj1ELj8ELj16ENS_18Kernel_traits_baseILj6144ES2_S2_S2_S2_fjLj256EEEEELb1ELb0ELb0ELb1EEEvNS_9FwdParamsE
        .type           _ZN10layer_norm13ln_fwd_kernelINS_13Kernel_traitsI13__nv_bfloat16S2_S2_S2_fjLj6144ELj1ELj1ELj8ELj16ENS_18Kernel_traits_baseILj6144ES2_S2_S2_S2_fjLj256EEEEELb1ELb0ELb0ELb1EEEvNS_9FwdParamsE,@function
        .size           _ZN10layer_norm13ln_fwd_kernelINS_13Kernel_traitsI13__nv_bfloat16S2_S2_S2_fjLj6144ELj1ELj1ELj8ELj16ENS_18Kernel_traits_baseILj6144ES2_S2_S2_S2_fjLj256EEEEELb1ELb0ELb0ELb1EEEvNS_9FwdParamsE,(.L_x_20912 - _ZN10layer_norm13ln_fwd_kernelINS_13Kernel_traitsI13__nv_bfloat16S2_S2_S2_fjLj6144ELj1ELj1ELj8ELj16ENS_18Kernel_traits_baseILj6144ES2_S2_S2_S2_fjLj256EEEEELb1ELb0ELb0ELb1EEEvNS_9FwdParamsE)
        .other          _ZN10layer_norm13ln_fwd_kernelINS_13Kernel_traitsI13__nv_bfloat16S2_S2_S2_fjLj6144ELj1ELj1ELj8ELj16ENS_18Kernel_traits_baseILj6144ES2_S2_S2_S2_fjLj256EEEEELb1ELb0ELb0ELb1EEEvNS_9FwdParamsE,@"STO_CUDA_ENTRY STV_DEFAULT"
_ZN10layer_norm13ln_fwd_kernelINS_13Kernel_traitsI13__nv_bfloat16S2_S2_S2_fjLj6144ELj1ELj1ELj8ELj16ENS_18Kernel_traits_baseILj6144ES2_S2_S2_S2_fjLj256EEEEELb1ELb0ELb0ELb1EEEvNS_9FwdParamsE:
.text._ZN10layer_norm13ln_fwd_kernelINS_13Kernel_traitsI13__nv_bfloat16S2_S2_S2_fjLj6144ELj1ELj1ELj8ELj16ENS_18Kernel_traits_baseILj6144ES2_S2_S2_S2_fjLj256EEEEELb1ELb0ELb0ELb1EEEvNS_9FwdParamsE:
[----:B------:R-:W-:Y:S01]  /*0000*/  LDC R1, c[0x0][0x37c] ;  /* 0x0000df00ff017b82 */ /* 0x000fe20000000800 */
[----:B------:R-:W0:Y:S01]  /*0010*/  LDCU.U8 UR4, c[0x0][0x464] ;  /* 0x00008c80ff0477ac */ /* 0x000e220008000000 */
[----:B------:R-:W1:Y:S06]  /*0020*/  S2R R65, SR_TID.X ;  /* 0x0000000000417919 */ /* 0x000e6c0000002100 */
[----:B------:R-:W1:Y:S01]  /*0030*/  LDC.64 R22, c[0x0][0x3d0] ;  /* 0x0000f400ff167b82 */ /* 0x000e620000000a00 */
[----:B------:R-:W2:Y:S01]  /*0040*/  LDCU.64 UR10, c[0x0][0x450] ;  /* 0x00008a00ff0a77ac */ /* 0x000ea20008000a00 */
[----:B------:R-:W3:Y:S06]  /*0050*/  LDCU.64 UR8, c[0x0][0x358] ;  /* 0x00006b00ff0877ac */ /* 0x000eec0008000a00 */
[----:B------:R-:W4:Y:S01]  /*0060*/  LDC R78, c[0x0][0x458] ;  /* 0x00011600ff4e7b82 */ /* 0x000f220000000800 */
[----:B0-----:R-:W-:Y:S01]  /*0070*/  ISETP.NE.AND P1, PT, RZ, UR4, PT ;  /* 0x00000004ff007c0c */ /* 0x001fe2000bf25270 */
[----:B------:R-:W0:Y:S06]  /*0080*/  LDCU.64 UR4, c[0x0][0x438] ;  /* 0x00008700ff0477ac */ /* 0x000e2c0008000a00 */
[----:B------:R-:W4:Y:S01]  /*0090*/  LDC R79, c[0x0][0x45c] ;  /* 0x00011700ff4f7b82 */ /* 0x000f220000000800 */
[----:B--2---:R-:W-:-:S02]  /*00a0*/  IMAD.U32 R2, RZ, RZ, UR10 ;  /* 0x0000000aff027e24 */ /* 0x004fc4000f8e00ff */
[----:B------:R-:W-:-:S06]  /*00b0*/  IMAD.U32 R3, RZ, RZ, UR11 ;  /* 0x0000000bff037e24 */ /* 0x000fcc000f8e00ff */
[----:B---3--:R-:W5:Y:S01]  /*00c0*/  @P1 LDG.E.64 R2, desc[UR8][R2.64] ;  /* 0x0000000802021981 */ /* 0x008f62000c1e1b00 */
[----:B------:R-:W2:Y:S01]  /*00d0*/  S2UR UR16, SR_CTAID.X ;  /* 0x00000000001079c3 */ /* 0x000ea20000002500 */
[----:B0-----:R-:W-:Y:S01]  /*00e0*/  ISETP.NE.U32.AND P0, PT, RZ, UR4, PT ;  /* 0x00000004ff007c0c */ /* 0x001fe2000bf05070 */
[C---:B-1----:R-:W-:Y:S01]  /*00f0*/  IMAD.WIDE.U32 R22, R65.reuse, 0x10, R22 ;  /* 0x0000001041167825 */ /* 0x042fe200078e0016 */
[----:B------:R-:W2:Y:S05]  /*0100*/  LDCU UR4, c[0x0][0x384] ;  /* 0x00007080ff0477ac */ /* 0x000eaa0008000800 */
[----:B------:R-:W0:Y:S01]  /*0110*/  @P1 LDC R27, c[0x0][0x460] ;  /* 0x00011800ff1b1b82 */ /* 0x000e220000000800 */
[----:B------:R-:W-:Y:S01]  /*0120*/  ISETP.NE.AND.EX P0, PT, RZ, UR5, PT, P0 ;  /* 0x00000005ff007c0c */ /* 0x000fe2000bf05300 */
[----:B------:R1:W5:Y:S04]  /*0130*/  LDG.E.128 R16, desc[UR8][R22.64] ;  /* 0x0000000816107981 */ /* 0x000368000c1e1d00 */
[----:B----4-:R1:W5:Y:S04]  /*0140*/  @P1 LDG.E.64 R20, desc[UR8][R78.64] ;  /* 0x000000084e141981 */ /* 0x010368000c1e1b00 */
[----:B------:R1:W5:Y:S04]  /*0150*/  LDG.E.128 R12, desc[UR8][R22.64+0x1000] ;  /* 0x00100008160c7981 */ /* 0x000368000c1e1d00 */
[----:B------:R-:W3:Y:S01]  /*0160*/  @P0 LDC.64 R24, c[0x0][0x438] ;  /* 0x00010e00ff180b82 */ /* 0x000ee20000000a00 */
[----:B------:R1:W5:Y:S01]  /*0170*/  LDG.E.128 R8, desc[UR8][R22.64+0x2000] ;  /* 0x0020000816087981 */ /* 0x000362000c1e1d00 */
[----:B---3--:R-:W-:-:S05]  /*0180*/  @P0 IMAD.WIDE.U32 R24, R65, 0x10, R24 ;  /* 0x0000001041180825 */ /* 0x008fca00078e0018 */
[----:B------:R1:W5:Y:S04]  /*0190*/  @P0 LDG.E.128 R56, desc[UR8][R24.64+0x1000] ;  /* 0x0010000818380981 */ /* 0x000368000c1e1d00 */
[----:B------:R1:W5:Y:S04]  /*01a0*/  @P0 LDG.E.128 R52, desc[UR8][R24.64+0x2000] ;  /* 0x0020000818340981 */ /* 0x000368000c1e1d00 */
[----:B------:R1:W5:Y:S01]  /*01b0*/  @P0 LDG.E.128 R4, desc[UR8][R24.64] ;  /* 0x0000000818040981 */ /* 0x000362000c1e1d00 */
[----:B--2---:R-:W-:-:S06]  /*01c0*/  UISETP.GE.AND UP0, UPT, UR16, UR4, UPT ;  /* 0x000000041000728c */ /* 0x004fcc000bf06270 */
[----:B------:R-:W-:-:S13]  /*01d0*/  PLOP3.LUT P2, PT, PT, PT, UP0, 0x80, 0x8 ;  /* 0x000000000008781c */ /* 0x000fda0003f4f008 */
[----:B01----:R-:W-:Y:S05]  /*01e0*/  @P2 EXIT ;  /* 0x000000000000294d */ /* 0x003fea0003800000 */
[----:B------:R-:W0:Y:S01]  /*01f0*/  LDC R62, c[0x0][0x360] ;  /* 0x0000d800ff3e7b82 */ /* 0x000e220000000800 */
[----:B-----5:R-:W-:Y:S01]  /*0200*/  @P1 IADD3 R78, P2, PT, R20, R27, RZ ;  /* 0x0000001b144e1210 */ /* 0x020fe20007f5e0ff */
[----:B------:R-:W1:Y:S01]  /*0210*/  LDCU.64 UR4, c[0x0][0x3e0] ;  /* 0x00007c00ff0477ac */ /* 0x000e620008000a00 */
[----:B------:R-:W-:Y:S02]  /*0220*/  @P1 R2UR UR10, R2 ;  /* 0x00000000020a12ca */ /* 0x000fe400000e0000 */
[----:B------:R-:W-:Y:S02]  /*0230*/  @!P0 CS2R R58, SRZ ;  /* 0x00000000003a8805 */ /* 0x000fe4000001ff00 */
[----:B------:R-:W-:Y:S02]  /*0240*/  @P1 IADD3.X R79, PT, PT, RZ, R21, RZ, P2, !PT ;  /* 0x00000015ff4f1210 */ /* 0x000fe400017fe4ff */
[----:B------:R-:W-:Y:S02]  /*0250*/  @!P0 CS2R R56, SRZ ;  /* 0x0000000000388805 */ /* 0x000fe4000001ff00 */
[----:B------:R-:W-:-:S02]  /*0260*/  @P1 R2UR UR11, R3 ;  /* 0x00000000030b12ca */ /* 0x000fc400000e0000 */
[----:B------:R-:W-:Y:S02]  /*0270*/  @!P0 CS2R R54, SRZ ;  /* 0x0000000000368805 */ /* 0x000fe4000001ff00 */
[--C-:B------:R-:W-:Y:S02]  /*0280*/  SHF.R.U64 R64, R78, 0x2, R79.reuse ;  /* 0x000000024e407819 */ /* 0x100fe4000000124f */
[----:B------:R-:W-:Y:S02]  /*0290*/  @!P0 CS2R R52, SRZ ;  /* 0x0000000000348805 */ /* 0x000fe4000001ff00 */
[----:B------:R-:W-:Y:S02]  /*02a0*/  SHF.R.U32.HI R60, RZ, 0x2, R79 ;  /* 0x00000002ff3c7819 */ /* 0x000fe4000001164f */
[----:B------:R-:W-:Y:S02]  /*02b0*/  @!P0 CS2R R6, SRZ ;  /* 0x0000000000068805 */ /* 0x000fe4000001ff00 */
[----:B------:R-:W-:Y:S01]  /*02c0*/  @!P0 CS2R R4, SRZ ;  /* 0x0000000000048805 */ /* 0x000fe2000001ff00 */
[C---:B------:R-:W-:Y:S01]  /*02d0*/  IMAD.HI.U32 R0, R64.reuse, -0x2daee0ad, RZ ;  /* 0xd2511f5340007827 */ /* 0x040fe200078e00ff */
[----:B------:R-:W-:Y:S01]  /*02e0*/  PRMT R29, R59, 0x7632, R29 ;  /* 0x000076323b1d7816 */ /* 0x000fe2000000001d */
[----:B------:R-:W-:Y:S01]  /*02f0*/  UIADD3 UR20, UPT, UPT, UR10, -0x61c88647, URZ ;  /* 0x9e3779b90a147890 */ /* 0x000fe2000fffe0ff */
[----:B------:R-:W-:Y:S01]  /*0300*/  PRMT R31, R57, 0x7632, R31 ;  /* 0x00007632391f7816 */ /* 0x000fe2000000001f */
[----:B------:R-:W-:Y:S01]  /*0310*/  IMAD R23, R64, -0x2daee0ad, RZ ;  /* 0xd2511f5340177824 */ /* 0x000fe200078e02ff */
[----:B------:R-:W-:Y:S01]  /*0320*/  UIADD3 UR22, UPT, UPT, UR10, 0x3c6ef372, URZ ;  /* 0x3c6ef3720a167890 */ /* 0x000fe2000fffe0ff */
[----:B------:R-:W-:Y:S01]  /*0330*/  LOP3.LUT R0, R0, UR11, RZ, 0x3c, !PT ;  /* 0x0000000b00007c12 */ /* 0x000fe2000f8e3cff */
[----:B------:R-:W-:Y:S01]  /*0340*/  UIADD3 UR21, UPT, UPT, UR11, -0x4498517b, URZ ;  /* 0xbb67ae850b157890 */ /* 0x000fe2000fffe0ff */
[----:B------:R-:W-:Y:S01]  /*0350*/  IMAD.U32 R63, R59, 0x10000, RZ ;  /* 0x000100003b3f7824 */ /* 0x000fe200078e00ff */
[----:B------:R-:W-:Y:S01]  /*0360*/  UIADD3 UR23, UPT, UPT, UR11, 0x76cf5d0a, URZ ;  /* 0x76cf5d0a0b177890 */ /* 0x000fe2000fffe0ff */
[----:B0-----:R-:W-:Y:S01]  /*0370*/  IMAD R62, R62, UR16, R65 ;  /* 0x000000103e3e7c24 */ /* 0x001fe2000f8e0241 */
[----:B------:R-:W-:Y:S01]  /*0380*/  UIADD3 UR24, UPT, UPT, UR10, -0x255992d5, URZ ;  /* 0xdaa66d2b0a187890 */ /* 0x000fe2000fffe0ff */
[----:B------:R-:W-:Y:S01]  /*0390*/  IMAD.HI.U32 R2, R0, -0x326172a9, RZ ;  /* 0xcd9e8d5700027827 */ /* 0x000fe200078e00ff */
[----:B------:R-:W-:Y:S01]  /*03a0*/  UIADD3 UR25, UPT, UPT, UR11, 0x32370b8f, URZ ;  /* 0x32370b8f0b197890 */ /* 0x000fe2000fffe0ff */
[----:B------:R-:W-:Y:S01]  /*03b0*/  SHF.L.U32 R61, R57, 0x10, RZ ;  /* 0x00000010393d7819 */ /* 0x000fe200000006ff */
[----:B------:R-:W-:Y:S01]  /*03c0*/  UIADD3 UR26, UPT, UPT, UR10, 0x78dde6e4, URZ ;  /* 0x78dde6e40a1a7890 */ /* 0x000fe2000fffe0ff */
[----:B------:R-:W-:Y:S01]  /*03d0*/  IMAD.HI.U32 R3, R62, -0x326172a9, RZ ;  /* 0xcd9e8d573e037827 */ /* 0x000fe200078e00ff */
[----:B------:R-:W-:Y:S01]  /*03e0*/  UIADD3 UR27, UPT, UPT, UR11, -0x126145ec, URZ ;  /* 0xed9eba140b1b7890 */ /* 0x000fe2000fffe0ff */
[----:B------:R-:W-:Y:S01]  /*03f0*/  PRMT R28, R52, 0x7632, R28 ;  /* 0x00007632341c7816 */ /* 0x000fe2000000001c */
[----:B------:R-:W-:Y:S01]  /*0400*/  UIADD3 UR28, UPT, UPT, UR10, 0x1715609d, URZ ;  /* 0x1715609d0a1c7890 */ /* 0x000fe2000fffe0ff */
[----:B------:R-:W-:Y:S01]  /*0410*/  IMAD R21, R62, -0x326172a9, RZ ;  /* 0xcd9e8d573e157824 */ /* 0x000fe200078e02ff */
[----:B------:R-:W-:Y:S01]  /*0420*/  LOP3.LUT R3, R60, UR10, R3, 0x96, !PT ;  /* 0x0000000a3c037c12 */ /* 0x000fe2000f8e9603 */
[----:B------:R-:W-:Y:S01]  /*0430*/  UIADD3 UR29, UPT, UPT, UR11, -0x56f99767, URZ ;  /* 0xa90668990b1d7890 */ /* 0x000fe2000fffe0ff */
[----:B------:R-:W-:Y:S01]  /*0440*/  IMAD.U32 R59, R55, 0x10000, RZ ;  /* 0x00010000373b7824 */ /* 0x000fe200078e00ff */
[----:B------:R-:W-:Y:S01]  /*0450*/  UIADD3 UR30, UPT, UPT, UR10, -0x4ab325aa, URZ ;  /* 0xb54cda560a1e7890 */ /* 0x000fe2000fffe0ff */
[----:B------:R-:W-:Y:S01]  /*0460*/  LOP3.LUT R2, R21, UR20, R2, 0x96, !PT ;  /* 0x0000001415027c12 */ /* 0x000fe2000f8e9602 */
[----:B------:R-:W-:Y:S01]  /*0470*/  IMAD.HI.U32 R20, R3, -0x2daee0ad, RZ ;  /* 0xd2511f5303147827 */ /* 0x000fe200078e00ff */
[----:B------:R-:W-:Y:S01]  /*0480*/  UIADD3 UR31, UPT, UPT, UR11, 0x646e171e, URZ ;  /* 0x646e171e0b1f7890 */ /* 0x000fe2000fffe0ff */
[----:B------:R-:W-:Y:S01]  /*0490*/  PRMT R33, R7, 0x7632, R33 ;  /* 0x0000763207217816 */ /* 0x000fe20000000021 */
[----:B------:R-:W-:Y:S01]  /*04a0*/  UIADD3 UR32, UPT, UPT, UR10, 0x5384540f, URZ ;  /* 0x5384540f0a207890 */ /* 0x000fe2000fffe0ff */
[----:B------:R-:W-:Y:S01]  /*04b0*/  IMAD R22, R3, -0x2daee0ad, RZ ;  /* 0xd2511f5303167824 */ /* 0x000fe200078e02ff */
[----:B------:R-:W-:Y:S01]  /*04c0*/  LOP3.LUT R20, R23, UR21, R20, 0x96, !PT ;  /* 0x0000001517147c12 */ /* 0x000fe2000f8e9614 */
[----:B------:R-:W-:Y:S01]  /*04d0*/  IMAD R3, R0, -0x326172a9, RZ ;  /* 0xcd9e8d5700037824 */ /* 0x000fe200078e02ff */
[----:B------:R-:W-:Y:S01]  /*04e0*/  UIADD3 UR33, UPT, UPT, UR11, 0x1fd5c5a3, URZ ;  /* 0x1fd5c5a30b217890 */ /* 0x000fe2000fffe0ff */
[----:B------:R-:W-:Y:S01]  /*04f0*/  IMAD.HI.U32 R21, R2, -0x2daee0ad, RZ ;  /* 0xd2511f5302157827 */ /* 0x000fe200078e00ff */
[----:B------:R-:W-:Y:S01]  /*0500*/  UIADD3 UR34, UPT, UPT, UR10, -0xe443238, URZ ;  /* 0xf1bbcdc80a227890 */ /* 0x000fe2000fffe0ff */
[----:B------:R-:W-:Y:S01]  /*0510*/  PRMT R25, R19, 0x7632, R25 ;  /* 0x0000763213197816 */ /* 0x000fe20000000019 */
[----:B------:R-:W-:Y:S01]  /*0520*/  UIADD3 UR35, UPT, UPT, UR11, -0x24c28bd8, URZ ;  /* 0xdb3d74280b237890 */ /* 0x000fe2000fffe0ff */
[----:B------:R-:W-:Y:S01]  /*0530*/  IMAD.HI.U32 R0, R20, -0x326172a9, RZ ;  /* 0xcd9e8d5714007827 */ /* 0x000fe200078e00ff */
[----:B------:R-:W-:Y:S01]  /*0540*/  LOP3.LUT R21, R22, UR23, R21, 0x96, !PT ;  /* 0x0000001716157c12 */ /* 0x000fe2000f8e9615 */
[----:B------:R-:W-:Y:S01]  /*0550*/  UIADD3 UR36, UPT, UPT, UR10, -0x700cb87f, URZ ;  /* 0x8ff347810a247890 */ /* 0x000fe2000fffe0ff */
[----:B------:R-:W-:Y:S01]  /*0560*/  SHF.L.U32 R47, R18, 0x10, RZ ;  /* 0x00000010122f7819 */ /* 0x000fe200000006ff */
[----:B------:R-:W-:Y:S01]  /*0570*/  IMAD R23, R2, -0x2daee0ad, RZ ;  /* 0xd2511f5302177824 */ /* 0x000fe200078e02ff */
[----:B------:R-:W-:Y:S01]  /*0580*/  LOP3.LUT R0, R3, UR22, R0, 0x96, !PT ;  /* 0x0000001603007c12 */ /* 0x000fe2000f8e9600 */
[----:B------:R-:W-:Y:S01]  /*0590*/  IMAD R20, R20, -0x326172a9, RZ ;  /* 0xcd9e8d5714147824 */ /* 0x000fe200078e02ff */
[----:B------:R-:W-:Y:S01]  /*05a0*/  UIADD3 UR37, UPT, UPT, UR11, -0x695add53, URZ ;  /* 0x96a522ad0b257890 */ /* 0x000fe2000fffe0ff */
[----:B------:R-:W-:Y:S01]  /*05b0*/  IMAD.HI.U32 R3, R21, -0x326172a9, RZ ;  /* 0xcd9e8d5715037827 */ /* 0x000fe200078e00ff */
[----:B------:R-:W-:Y:S01]  /*05c0*/  PRMT R30, R58, 0x7632, R30 ;  /* 0x000076323a1e7816 */ /* 0x000fe2000000001e */
[----:B-1----:R-:W-:Y:S01]  /*05d0*/  UISETP.NE.U32.AND UP0, UPT, UR4, URZ, UPT ;  /* 0x000000ff0400728c */ /* 0x002fe2000bf05070 */
[----:B------:R-:W-:Y:S01]  /*05e0*/  SHF.L.U32 R44, R15, 0x10, RZ ;  /* 0x000000100f2c7819 */ /* 0x000fe200000006ff */
[----:B------:R-:W-:Y:S01]  /*05f0*/  IMAD.HI.U32 R2, R0, -0x2daee0ad, RZ ;  /* 0xd2511f5300027827 */ /* 0x000fe200078e00ff */
[----:B------:R-:W-:Y:S01]  /*0600*/  LOP3.LUT R3, R20, UR24, R3, 0x96, !PT ;  /* 0x0000001814037c12 */ /* 0x000fe2000f8e9603 */
[----:B------:R-:W-:Y:S01]  /*0610*/  UISETP.NE.AND.EX UP0, UPT, UR5, URZ, UPT, UP0 ;  /* 0x000000ff0500728c */ /* 0x000fe2000bf05300 */
[----:B------:R-:W-:Y:S01]  /*0620*/  PRMT R32, R56, 0x7632, R32 ;  /* 0x0000763238207816 */ /* 0x000fe20000000020 */
[----:B------:R-:W-:Y:S01]  /*0630*/  IMAD R21, R21, -0x326172a9, RZ ;  /* 0xcd9e8d5715157824 */ /* 0x000fe200078e02ff */
[----:B------:R-:W-:Y:S01]  /*0640*/  LOP3.LUT R2, R23, UR25, R2, 0x96, !PT ;  /* 0x0000001917027c12 */ /* 0x000fe2000f8e9602 */
[----:B------:R-:W-:Y:S01]  /*0650*/  IMAD R23, R0, -0x2daee0ad, RZ ;  /* 0xd2511f5300177824 */ /* 0x000fe200078e02ff */
[----:B------:R-:W-:Y:S01]  /*0660*/  SHF.L.U32 R50, R4, 0x10, RZ ;  /* 0x0000001004327819 */ /* 0x000fe200000006ff */
[----:B------:R-:W-:Y:S01]  /*0670*/  IMAD.HI.U32 R20, R3, -0x2daee0ad, RZ ;  /* 0xd2511f5303147827 */ /* 0x000fe200078e00ff */
[----:B------:R-:W-:Y:S01]  /*0680*/  SHF.L.U32 R26, R9, 0x10, RZ ;  /* 0x00000010091a7819 */ /* 0x000fe200000006ff */
[----:B------:R-:W-:Y:S01]  /*0690*/  UPLOP3.LUT UP2, UPT, UPT, UPT, UPT, 0x40, 0x4 ;  /* 0x000000000004789c */ /* 0x000fe20003f4e870 */
[----:B------:R-:W-:Y:S01]  /*06a0*/  SHF.L.U32 R41, R12, 0x10, RZ ;  /* 0x000000100c297819 */ /* 0x000fe200000006ff */
[----:B------:R-:W-:Y:S01]  /*06b0*/  IMAD.HI.U32 R0, R2, -0x326172a9, RZ ;  /* 0xcd9e8d5702007827 */ /* 0x000fe200078e00ff */
[----:B------:R-:W-:Y:S01]  /*06c0*/  LOP3.LUT R20, R23, UR27, R20, 0x96, !PT ;  /* 0x0000001b17147c12 */ /* 0x000fe2000f8e9614 */
[----:B------:R-:W0:Y:S01]  /*06d0*/  LDCU UR6, c[0x0][0x404] ;  /* 0x00008080ff0677ac */ /* 0x000e220008000800 */
[----:B------:R-:W-:Y:S01]  /*06e0*/  LOP3.LUT R78, R78, 0x3, RZ, 0xc0, !PT ;  /* 0x000000034e4e7812 */ /* 0x000fe200078ec0ff */
[----:B------:R-:W-:Y:S01]  /*06f0*/  IMAD R22, R3, -0x2daee0ad, RZ ;  /* 0xd2511f5303167824 */ /* 0x000fe200078e02ff */
[----:B------:R-:W-:Y:S01]  /*0700*/  LOP3.LUT R0, R21, UR26, R0, 0x96, !PT ;  /* 0x0000001a15007c12 */ /* 0x000fe2000f8e9600 */
[----:B------:R-:W-:Y:S01]  /*0710*/  IMAD R21, R2, -0x326172a9, RZ ;  /* 0xcd9e8d5702157824 */ /* 0x000fe200078e02ff */
[----:B------:R-:W1:Y:S01]  /*0720*/  LDCU UR7, c[0x0][0x408] ;  /* 0x00008100ff0777ac */ /* 0x000e620008000800 */
[----:B------:R-:W-:Y:S01]  /*0730*/  IMAD.HI.U32 R2, R20, -0x326172a9, RZ ;  /* 0xcd9e8d5714027827 */ /* 0x000fe200078e00ff */
[----:B------:R-:W2:Y:S03]  /*0740*/  LDCU UR18, c[0x0][0x388] ;  /* 0x00007100ff1277ac */ /* 0x000ea60008000800 */
[C---:B------:R-:W-:Y:S01]  /*0750*/  IMAD.HI.U32 R3, R0.reuse, -0x2daee0ad, RZ ;  /* 0xd2511f5300037827 */ /* 0x040fe200078e00ff */
[----:B------:R-:W-:Y:S01]  /*0760*/  LOP3.LUT R2, R21, UR28, R2, 0x96, !PT ;  /* 0x0000001c15027c12 */ /* 0x000fe2000f8e9602 */
[----:B------:R-:W3:Y:S02]  /*0770*/  LDCU.U8 UR38, c[0x0][0x410] ;  /* 0x00008200ff2677ac */ /* 0x000ee40008000000 */
[----:B------:R-:W-:Y:S01]  /*0780*/  IMAD R23, R0, -0x2daee0ad, RZ ;  /* 0xd2511f5300177824 */ /* 0x000fe200078e02ff */
[----:B------:R-:W-:Y:S01]  /*0790*/  LOP3.LUT R3, R22, UR29, R3, 0x96, !PT ;  /* 0x0000001d16037c12 */ /* 0x000fe2000f8e9603 */
[----:B------:R-:W-:Y:S01]  /*07a0*/  IMAD.HI.U32 R22, R2, -0x2daee0ad, RZ ;  /* 0xd2511f5302167827 */ /* 0x000fe200078e00ff */
[----:B------:R-:W4:Y:S03]  /*07b0*/  LDCU UR19, c[0x0][0x400] ;  /* 0x00008000ff1377ac */ /* 0x000f260008000800 */
[----:B------:R-:W-:Y:S01]  /*07c0*/  IMAD R21, R20, -0x326172a9, RZ ;  /* 0xcd9e8d5714157824 */ /* 0x000fe200078e02ff */
[----:B------:R-:W-:Y:S01]  /*07d0*/  LOP3.LUT R22, R23, UR31, R22, 0x96, !PT ;  /* 0x0000001f17167c12 */ /* 0x000fe2000f8e9616 */
[C---:B------:R-:W-:Y:S01]  /*07e0*/  IMAD.HI.U32 R0, R3.reuse, -0x326172a9, RZ ;  /* 0xcd9e8d5703007827 */ /* 0x040fe200078e00ff */
[----:B------:R-:W0:Y:S03]  /*07f0*/  LDCU.64 UR12, c[0x0][0x3a0] ;  /* 0x00007400ff0c77ac */ /* 0x000e260008000a00 */
[----:B------:R-:W-:Y:S01]  /*0800*/  IMAD R20, R3, -0x326172a9, RZ ;  /* 0xcd9e8d5703147824 */ /* 0x000fe200078e02ff */
[----:B------:R-:W-:Y:S01]  /*0810*/  LOP3.LUT R0, R21, UR30, R0, 0x96, !PT ;  /* 0x0000001e15007c12 */ /* 0x000fe2000f8e9600 */
[----:B------:R-:W-:Y:S01]  /*0820*/  IMAD R21, R2, -0x2daee0ad, RZ ;  /* 0xd2511f5302157824 */ /* 0x000fe200078e02ff */
[----:B------:R-:W0:Y:S01]  /*0830*/  LDCU.64 UR14, c[0x0][0x380] ;  /* 0x00007000ff0e77ac */ /* 0x000e220008000a00 */
[----:B------:R-:W-:-:S04]  /*0840*/  IMAD.HI.U32 R3, R22, -0x326172a9, RZ ;  /* 0xcd9e8d5716037827 */ /* 0x000fc800078e00ff */
[----:B------:R-:W-:Y:S01]  /*0850*/  IMAD.HI.U32 R2, R0, -0x2daee0ad, RZ ;  /* 0xd2511f5300027827 */ /* 0x000fe200078e00ff */
[----:B------:R-:W-:Y:S02]  /*0860*/  LOP3.LUT R3, R20, UR32, R3, 0x96, !PT ;  /* 0x0000002014037c12 */ /* 0x000fe4000f8e9603 */
[----:B------:R-:W-:Y:S01]  /*0870*/  PRMT R20, R16, 0x7632, R20 ;  /* 0x0000763210147816 */ /* 0x000fe20000000014 */
[----:B------:R-:W-:Y:S01]  /*0880*/  IMAD R23, R0, -0x2daee0ad, RZ ;  /* 0xd2511f5300177824 */ /* 0x000fe200078e02ff */
[----:B------:R-:W-:Y:S01]  /*0890*/  LOP3.LUT R2, R21, UR33, R2, 0x96, !PT ;  /* 0x0000002115027c12 */ /* 0x000fe2000f8e9602 */
[----:B------:R-:W-:Y:S01]  /*08a0*/  IMAD R21, R22, -0x326172a9, RZ ;  /* 0xcd9e8d5716157824 */ /* 0x000fe200078e02ff */
[----:B------:R-:W-:Y:S01]  /*08b0*/  PRMT R0, R55, 0x7632, R0 ;  /* 0x0000763237007816 */ /* 0x000fe20000000000 */
[----:B------:R-:W-:Y:S01]  /*08c0*/  IMAD.HI.U32 R70, R3, -0x2daee0ad, RZ ;  /* 0xd2511f5303467827 */ /* 0x000fe200078e00ff */
[----:B------:R-:W-:Y:S02]  /*08d0*/  PRMT R22, R18, 0x7632, R22 ;  /* 0x0000763212167816 */ /* 0x000fe40000000016 */
[----:B------:R-:W-:Y:S01]  /*08e0*/  PRMT R18, R14, 0x7632, R18 ;  /* 0x000076320e127816 */ /* 0x000fe20000000012 */
[----:B------:R-:W-:Y:S01]  /*08f0*/  IMAD.HI.U32 R68, R2, -0x326172a9, RZ ;  /* 0xcd9e8d5702447827 */ /* 0x000fe200078e00ff */
[----:B------:R-:W-:-:S02]  /*0900*/  LOP3.LUT R70, R23, UR35, R70, 0x96, !PT ;  /* 0x0000002317467c12 */ /* 0x000fc4000f8e9646 */
[----:B------:R-:W-:Y:S01]  /*0910*/  PRMT R23, R17, 0x7632, R23 ;  /* 0x0000763211177816 */ /* 0x000fe20000000017 */
[----:B------:R-:W-:Y:S01]  /*0920*/  IMAD R3, R3, -0x2daee0ad, RZ ;  /* 0xd2511f5303037824 */ /* 0x000fe200078e02ff */
[----:B------:R-:W-:Y:S01]  /*0930*/  LOP3.LUT R68, R21, UR34, R68, 0x96, !PT ;  /* 0x0000002215447c12 */ /* 0x000fe2000f8e9644 */
[----:B------:R-:W-:Y:S01]  /*0940*/  IMAD R21, R2, -0x326172a9, RZ ;  /* 0xcd9e8d5702157824 */ /* 0x000fe200078e02ff */
[----:B------:R-:W-:Y:S01]  /*0950*/  PRMT R2, R53, 0x7632, R2 ;  /* 0x0000763235027816 */ /* 0x000fe20000000002 */
[----:B------:R-:W-:Y:S01]  /*0960*/  IMAD.HI.U32 R66, R70, -0x326172a9, RZ ;  /* 0xcd9e8d5746427827 */ /* 0x000fe200078e00ff */
[----:B------:R-:W-:Y:S02]  /*0970*/  SHF.L.U32 R22, R22, 0x10, RZ ;  /* 0x0000001016167819 */ /* 0x000fe400000006ff */
[----:B------:R-:W-:Y:S01]  /*0980*/  SHF.L.U32 R2, R2, 0x10, RZ ;  /* 0x0000001002027819 */ /* 0x000fe200000006ff */
[----:B------:R-:W-:Y:S01]  /*0990*/  IMAD.HI.U32 R72, R68, -0x2daee0ad, RZ ;  /* 0xd2511f5344487827 */ /* 0x000fe200078e00ff */
[----:B------:R-:W-:-:S02]  /*09a0*/  LOP3.LUT R66, R21, UR36, R66, 0x96, !PT ;  /* 0x0000002415427c12 */ /* 0x000fc4000f8e9642 */
[----:B------:R-:W-:Y:S01]  /*09b0*/  PRMT R21, R15, 0x7632, R21 ;  /* 0x000076320f157816 */ /* 0x000fe20000000015 */
[----:B------:R-:W-:Y:S01]  /*09c0*/  IMAD.U32 R57, R53, 0x10000, RZ ;  /* 0x0001000035397824 */ /* 0x000fe200078e00ff */
[----:B------:R-:W-:Y:S01]  /*09d0*/  SHF.L.U32 R53, R7, 0x10, RZ ;  /* 0x0000001007357819 */ /* 0x000fe200000006ff */
[----:B------:R-:W-:Y:S01]  /*09e0*/  IMAD.U32 R55, R52, 0x10000, RZ ;  /* 0x0001000034377824 */ /* 0x000fe200078e00ff */
[C---:B------:R-:W-:Y:S01]  /*09f0*/  PRMT R7, R6.reuse, 0x7632, R7 ;  /* 0x0000763206077816 */ /* 0x040fe20000000007 */
[----:B------:R-:W-:Y:S01]  /*0a00*/  IMAD.U32 R52, R6, 0x10000, RZ ;  /* 0x0001000006347824 */ /* 0x000fe200078e00ff */
[C---:B------:R-:W-:Y:S01]  /*0a10*/  PRMT R6, R5.reuse, 0x7632, R6 ;  /* 0x0000763205067816 */ /* 0x040fe20000000006 */
[----:B------:R-:W-:Y:S01]  /*0a20*/  IMAD.U32 R51, R5, 0x10000, RZ ;  /* 0x0001000005337824 */ /* 0x000fe200078e00ff */
[----:B------:R-:W-:Y:S01]  /*0a30*/  LOP3.LUT R72, R3, UR37, R72, 0x96, !PT ;  /* 0x0000002503487c12 */ /* 0x000fe2000f8e9648 */
[----:B------:R-:W-:Y:S01]  /*0a40*/  IMAD.U32 R48, R19, 0x10000, RZ ;  /* 0x0001000013307824 */ /* 0x000fe200078e00ff */
[----:B------:R-:W-:Y:S01]  /*0a50*/  PRMT R5, R4, 0x7632, R5 ;  /* 0x0000763204057816 */ /* 0x000fe20000000005 */
[----:B------:R-:W-:Y:S01]  /*0a60*/  IMAD.U32 R46, R17, 0x10000, RZ ;  /* 0x00010000112e7824 */ /* 0x000fe200078e00ff */
[C---:B------:R-:W-:Y:S01]  /*0a70*/  PRMT R19, R13.reuse, 0x7632, R19 ;  /* 0x000076320d137816 */ /* 0x040fe20000000013 */
[----:B------:R-:W-:Y:S01]  /*0a80*/  IMAD.U32 R43, R14, 0x10000, RZ ;  /* 0x000100000e2b7824 */ /* 0x000fe200078e00ff */
        /* <DEDUP_REMOVED lines=11> */
[----:B------:R-:W-:Y:S01]  /*0b40*/  IMAD.U32 R10, R6, 0x10000, RZ ;  /* 0x00010000060a7824 */ /* 0x000fe200078e00ff */
[----:B------:R-:W-:Y:S01]  /*0b50*/  SHF.L.U32 R11, R7, 0x10, RZ ;  /* 0x00000010070b7819 */ /* 0x000fe200000006ff */
        /* <DEDUP_REMOVED lines=8> */
[----:B------:R-:W-:Y:S01]  /*0be0*/  IMAD.MOV.U32 R49, RZ, RZ, RZ ;  /* 0x000000ffff317224 */ /* 0x000fe200078e00ff */
[----:B------:R-:W-:Y:S01]  /*0bf0*/  SHF.L.U32 R8, R29, 0x10, RZ ;  /* 0x000000101d087819 */ /* 0x000fe200000006ff */
[----:B------:R-:W-:Y:S01]  /*0c00*/  IMAD.U32 R25, R25, 0x10000, RZ ;  /* 0x0001000019197824 */ /* 0x000fe200078e00ff */
[----:B------:R-:W-:Y:S01]  /*0c10*/  SHF.L.U32 R5, R32, 0x10, RZ ;  /* 0x0000001020057819 */ /* 0x000fe200000006ff */
[----:B------:R-:W-:-:S02]  /*0c20*/  IMAD.U32 R23, R23, 0x10000, RZ ;  /* 0x0001000017177824 */ /* 0x000fc400078e00ff */
[----:B------:R-:W-:Y:S02]  /*0c30*/  IMAD.U32 R20, R20, 0x10000, RZ ;  /* 0x0001000014147824 */ /* 0x000fe400078e00ff */
[----:B------:R-:W-:Y:S02]  /*0c40*/  IMAD.U32 R18, R18, 0x10000, RZ ;  /* 0x0001000012127824 */ /* 0x000fe400078e00ff */
[----:B------:R-:W-:Y:S02]  /*0c50*/  IMAD.U32 R19, R19, 0x10000, RZ ;  /* 0x0001000013137824 */ /* 0x000fe400078e00ff */
[----:B------:R-:W-:Y:S02]  /*0c60*/  IMAD.U32 R17, R17, 0x10000, RZ ;  /* 0x0001000011117824 */ /* 0x000fe400078e00ff */
[----:B------:R-:W-:Y:S02]  /*0c70*/  IMAD.U32 R14, R14, 0x10000, RZ ;  /* 0x000100000e0e7824 */ /* 0x000fe400078e00ff */
[----:B------:R-:W-:-:S02]  /*0c80*/  IMAD.U32 R13, R13, 0x10000, RZ ;  /* 0x000100000d0d7824 */ /* 0x000fc400078e00ff */
[----:B------:R-:W-:Y:S02]  /*0c90*/  IMAD.U32 R12, R33, 0x10000, RZ ;  /* 0x00010000210c7824 */ /* 0x000fe400078e00ff */
[----:B------:R-:W-:Y:S02]  /*0ca0*/  IMAD.U32 R7, R30, 0x10000, RZ ;  /* 0x000100001e077824 */ /* 0x000fe400078e00ff */
[----:B------:R-:W-:Y:S02]  /*0cb0*/  IMAD.U32 R6, R31, 0x10000, RZ ;  /* 0x000100001f067824 */ /* 0x000fe400078e00ff */
[----:B------:R-:W-:Y:S02]  /*0cc0*/  IMAD.U32 R3, R3, 0x10000, RZ ;  /* 0x0001000003037824 */ /* 0x000fe400078e00ff */
[----:B------:R-:W-:Y:S02]  /*0cd0*/  IMAD.U32 R0, R28, 0x10000, RZ ;  /* 0x000100001c007824 */ /* 0x000fe400078e00ff */
[----:B------:R-:W-:-:S02]  /*0ce0*/  IMAD R70, R70, -0x326172a9, RZ ;  /* 0xcd9e8d5746467824 */ /* 0x000fc400078e02ff */
[----:B01234-:R-:W-:-:S07]  /*0cf0*/  IMAD R68, R68, -0x2daee0ad, RZ ;  /* 0xd2511f5344447824 */ /* 0x01ffce00078e02ff */
.L_x_579:
[----:B0-----:R-:W0:Y:S01]  /*0d00*/  @UP0 LDCU.64 UR4, c[0x0][0x3e0] ;  /* 0x00007c00ff0407ac */ /* 0x001e220008000a00 */
[----:B------:R-:W1:Y:S01]  /*0d10*/  LDC.64 R104, c[0x0][0x390] ;  /* 0x0000e400ff687b82 */ /* 0x000e620000000a00 */
[----:B------:R-:W-:Y:S01]  /*0d20*/  PLOP3.LUT P0, PT, PT, PT, UP0, 0x80, 0x8 ;  /* 0x000000000008781c */ /* 0x000fe20003f0f008 */
[----:B0-----:R-:W-:-:S06]  /*0d30*/  @UP0 UIMAD.WIDE UR4, UR16, 0x2, UR4 ;  /* 0x00000002100408a5 */ /* 0x001fcc000f8e0204 */
[----:B------:R-:W-:Y:S01]  /*0d40*/  IMAD.U32 R32, RZ, RZ, UR4 ;  /* 0x00000004ff207e24 */ /* 0x000fe2000f8e00ff */
[----:B------:R-:W-:Y:S01]  /*0d50*/  UIMAD UR4, UR16, UR18, URZ ;  /* 0x00000012100472a4 */ /* 0x000fe2000f8e02ff */
[----:B------:R-:W-:-:S03]  /*0d60*/  MOV R33, UR5 ;  /* 0x0000000500217c02 */ /* 0x000fc60008000f00 */
[----:B------:R-:W-:Y:S02]  /*0d70*/  USHF.R.S32.HI UR5, URZ, 0x1f, UR4 ;  /* 0x0000001fff057899 */ /* 0x000fe40008011404 */
[----:B------:R-:W2:Y:S02]  /*0d80*/  @P0 LDG.E.U16 R32, desc[UR8][R32.64] ;  /* 0x0000000820200981 */ /* 0x000ea4000c1e1500 */
[----:B------:R-:W-:-:S06]  /*0d90*/  ULEA.HI UR5, UR5, UR4, URZ, 0x3 ;  /* 0x0000000405057291 */ /* 0x000fcc000f8f18ff */
[----:B------:R-:W-:-:S05]  /*0da0*/  IMAD.U32 R28, RZ, RZ, UR5 ;  /* 0x00000005ff1c7e24 */ /* 0x000fca000f8e00ff */
[----:B------:R-:W-:-:S05]  /*0db0*/  LEA.HI.SX32 R67, R28, R65, 0x1d ;  /* 0x000000411c437211 */ /* 0x000fca00078feaff */
[----:B-1----:R-:W-:-:S06]  /*0dc0*/  IMAD.WIDE.U32 R28, R67, 0x10, R104 ;  /* 0x00000010431c7825 */ /* 0x002fcc00078e0068 */
[----:B------:R-:W5:Y:S01]  /*0dd0*/  LDG.E.128 R28, desc[UR8][R28.64] ;  /* 0x000000081c1c7981 */ /* 0x000f62000c1e1d00 */
[----:B------:R-:W-:Y:S01]  /*0de0*/  PLOP3.LUT P0, PT, PT, PT, UP0, 0x80, 0x8 ;  /* 0x000000000008781c */ /* 0x000fe20003f0f008 */
[----:B------:R-:W-:Y:S01]  /*0df0*/  UISETP.NE.U32.AND UP1, UPT, UR12, URZ, UPT ;  /* 0x000000ff0c00728c */ /* 0x000fe2000bf25070 */
[----:B------:R-:W-:Y:S01]  /*0e00*/  IMAD.MOV.U32 R74, RZ, RZ, 0x2f800000 ;  /* 0x2f800000ff4a7424 */ /* 0x000fe200078e00ff */
[----:B------:R-:W-:Y:S02]  /*0e10*/  UMOV UR17, 0x3f800000 ;  /* 0x3f80000000117882 */ /* 0x000fe40000000000 */
[----:B------:R-:W-:-:S08]  /*0e20*/  UISETP.NE.AND.EX UP1, UPT, UR13, URZ, UPT, UP1 ;  /* 0x000000ff0d00728c */ /* 0x000fd0000bf25310 */
[----:B--2---:R-:W-:-:S13]  /*0e30*/  @P0 R2UR UR4, R32 ;  /* 0x00000000200402ca */ /* 0x004fda00000e0000 */
[----:B------:R-:W-:Y:S01]  /*0e40*/  @UP0 USHF.L.U32 UR17, UR4, 0x10, URZ ;  /* 0x0000001004110899 */ /* 0x000fe200080006ff */
[----:B------:R-:W-:Y:S11]  /*0e50*/  BRA.U !UP1, `(.L_x_426) ;  /* 0x0000002909047547 */ /* 0x000ff6000b800000 */
[----:B------:R-:W0:Y:S02]  /*0e60*/  LDC.64 R32, c[0x0][0x3a0] ;  /* 0x0000e800ff207b82 */ /* 0x000e240000000a00 */
[----:B0-----:R-:W-:-:S06]  /*0e70*/  IMAD.WIDE.U32 R32, R67, 0x10, R32 ;  /* 0x0000001043207825 */ /* 0x001fcc00078e0020 */
[----:B------:R-:W5:Y:S01]  /*0e80*/  LDG.E.128 R32, desc[UR8][R32.64] ;  /* 0x0000000820207981 */ /* 0x000f62000c1e1d00 */
[----:B------:R-:W-:Y:S01]  /*0e90*/  ISETP.NE.AND P0, PT, R78, 0x1, PT ;  /* 0x000000014e00780c */ /* 0x000fe20003f05270 */
[----:B------:R-:W-:Y:S02]  /*0ea0*/  HFMA2 R37, -RZ, RZ, 0, 1.1920928955078125e-07 ;  /* 0x00000002ff257431 */ /* 0x000fe400000001ff */
[----:B------:R-:W-:Y:S02]  /*0eb0*/  IMAD.MOV.U32 R36, RZ, RZ, R70 ;  /* 0x000000ffff247224 */ /* 0x000fe400078e0046 */
[----:B------:R-:W-:-:S08]  /*0ec0*/  IMAD.MOV.U32 R80, RZ, RZ, R68 ;  /* 0x000000ffff507224 */ /* 0x000fd000078e0044 */
[----:B------:R-:W-:Y:S05]  /*0ed0*/  @!P0 BRA `(.L_x_427) ;  /* 0x00000004000c8947 */ /* 0x000fea0003800000 */
[----:B------:R-:W-:-:S04]  /*0ee0*/  MOV R37, 0x2 ;  /* 0x0000000200257802 */ /* 0x000fc80000000f00 */
[----:B------:R-:W-:-:S05]  /*0ef0*/  VIADDMNMX.U32 R36, R78, 0xfffffffe, R37, PT ;  /* 0xfffffffe4e247846 */ /* 0x000fca0003800025 */
[----:B------:R-:W-:-:S04]  /*0f00*/  IMAD.SHL.U32 R38, R36, 0x4, RZ ;  /* 0x0000000424267824 */ /* 0x000fc800078e00ff */
[----:B------:R-:W0:Y:S02]  /*0f10*/  LDC R36, c[0x2][R38] ;  /* 0x0080000026247b82 */ /* 0x000e240000000800 */
[----:B0-----:R-:W-:-:S04]  /*0f20*/  SHF.R.S32.HI R37, RZ, 0x1f, R36 ;  /* 0x0000001fff257819 */ /* 0x001fc80000011424 */
.L_x_20747:
[----:B------:R-:W-:Y:S05]  /*0f30*/  BRX R36 -0xf40                                         (*"BRANCH_TARGETS .L_x_20748,.L_x_20749,.L_x_20750"*) ;  /* 0xfffffff024307949 */ /* 0x000fea000383ffff */
.L_x_20750:
[----:B------:R-:W-:Y:S01]  /*0f40*/  VIADD R37, R78, 0x1 ;  /* 0x000000014e257836 */ /* 0x000fe20000000000 */
[----:B------:R-:W-:Y:S01]  /*0f50*/  MOV R80, R68 ;  /* 0x0000004400507202 */ /* 0x000fe20000000f00 */
[----:B------:R-:W-:Y:S01]  /*0f60*/  IMAD.MOV.U32 R36, RZ, RZ, R66 ;  /* 0x000000ffff247224 */ /* 0x000fe200078e0042 */
[----:B------:R-:W-:Y:S06]  /*0f70*/  BRA `(.L_x_427) ;  /* 0x0000000000e47947 */ /* 0x000fec0003800000 */
.L_x_20748:
[----:B------:R-:W-:Y:S02]  /*0f80*/  HFMA2 R37, -RZ, RZ, 0, 1.78813934326171875e-07 ;  /* 0x00000003ff257431 */ /* 0x000fe400000001ff */
[----:B------:R-:W-:Y:S02]  /*0f90*/  IMAD.MOV.U32 R80, RZ, RZ, R68 ;  /* 0x000000ffff507224 */ /* 0x000fe400078e0044 */
[----:B------:R-:W-:Y:S01]  /*0fa0*/  IMAD.MOV.U32 R36, RZ, RZ, R72 ;  /* 0x000000ffff247224 */ /* 0x000fe200078e0048 */
[----:B------:R-:W-:Y:S06]  /*0fb0*/  BRA `(.L_x_427) ;  /* 0x0000000000d47947 */ /* 0x000fec0003800000 */
.L_x_20749:
[----:B------:R-:W-:-:S04]  /*0fc0*/  VIADD R64, R64, 0x1 ;  /* 0x0000000140407836 */ /* 0x000fc80000000000 */
        /* <DEDUP_REMOVED lines=11> */
.L_x_428:
        /* <DEDUP_REMOVED lines=39> */
[----:B------:R-:W-:Y:S01]  /*12f0*/  IMAD.MOV.U32 R37, RZ, RZ, RZ ;  /* 0x000000ffff257224 */ /* 0x000fe200078e00ff */
[----:B------:R-:W-:-:S07]  /*1300*/  LOP3.LUT R72, R72, UR37, R81, 0x96, !PT ;  /* 0x0000002548487c12 */ /* 0x000fce000f8e9651 */
.L_x_427:
[----:B------:R-:W-:Y:S01]  /*1310*/  I2FP.F32.U32 R39, R36 ;  /* 0x0000002400277245 */ /* 0x000fe20000201000 */
[----:B-----5:R-:W-:Y:S01]  /*1320*/  IMAD.U32 R36, R28, 0x10000, RZ ;  /* 0x000100001c247824 */ /* 0x020fe200078e00ff */
[----:B------:R-:W-:Y:S01]  /*1330*/  ISETP.NE.AND P1, PT, R37, 0x1, PT ;  /* 0x000000012500780c */ /* 0x000fe20003f25270 */
[----:B------:R-:W-:Y:S01]  /*1340*/  UMOV UR5, UR7 ;  /* 0x0000000700057c82 */ /* 0x000fe20008000000 */
[----:B------:R-:W-:Y:S01]  /*1350*/  UMOV UR4, UR6 ;  /* 0x0000000600047c82 */ /* 0x000fe20008000000 */
[----:B------:R-:W-:Y:S01]  /*1360*/  FFMA.FTZ R39, R39, R74, 1.1641532182693481445e-10 ;  /* 0x2f00000027277423 */ /* 0x000fe2000001004a */
[----:B------:R-:W-:Y:S01]  /*1370*/  FMUL.FTZ R36, R36, UR17 ;  /* 0x0000001124247c20 */ /* 0x000fe20008410000 */
[----:B------:R-:W-:Y:S01]  /*1380*/  SHF.L.U32 R69, R32, 0x10, RZ ;  /* 0x0000001020457819 */ /* 0x000fe200000006ff */
[----:B------:R-:W-:Y:S01]  /*1390*/  IMAD.MOV.U32 R38, RZ, RZ, 0x2 ;  /* 0x00000002ff267424 */ /* 0x000fe200078e00ff */
[----:B------:R-:W-:Y:S01]  /*13a0*/  PRMT R28, R28, 0x7632, R28 ;  /* 0x000076321c1c7816 */ /* 0x000fe2000000001c */
[----:B------:R-:W-:Y:S01]  /*13b0*/  FMUL.FTZ R36, R36, UR5 ;  /* 0x0000000524247c20 */ /* 0x000fe20008410000 */
[----:B------:R-:W-:Y:S01]  /*13c0*/  FSETP.GTU.FTZ.AND P0, PT, R39, UR4, PT ;  /* 0x0000000427007c0b */ /* 0x000fe2000bf1c000 */
[----:B------:R-:W-:Y:S01]  /*13d0*/  IMAD.MOV.U32 R39, RZ, RZ, R70 ;  /* 0x000000ffff277224 */ /* 0x000fe200078e0046 */
[----:B------:R-:W-:-:S02]  /*13e0*/  PRMT R32, R32, 0x7632, R32 ;  /* 0x0000763220207816 */ /* 0x000fc40000000020 */
        /* <DEDUP_REMOVED lines=13> */
.L_x_430:
[----:B------:R-:W-:-:S04]  /*14c0*/  VIADD R64, R64, 0x1 ;  /* 0x0000000140407836 */ /* 0x000fc80000000000 */
        /* <DEDUP_REMOVED lines=11> */
.L_x_431:
        /* <DEDUP_REMOVED lines=39> */
[----:B------:R-:W-:Y:S01]  /*17f0*/  IMAD.MOV.U32 R39, RZ, RZ, R80 ;  /* 0x000000ffff277224 */ /* 0x000fe200078e0050 */
[----:B------:R-:W-:Y:S01]  /*1800*/  MOV R80, R38 ;  /* 0x0000002600507202 */ /* 0x000fe20000000f00 */
[----:B------:R-:W-:-:S07]  /*1810*/  IMAD.MOV.U32 R38, RZ, RZ, RZ ;  /* 0x000000ffff267224 */ /* 0x000fce00078e00ff */
.L_x_429:
[----:B------:R-:W-:Y:S01]  /*1820*/  I2FP.F32.U32 R37, R39 ;  /* 0x0000002700257245 */ /* 0x000fe20000201000 */
[----:B------:R-:W-:Y:S01]  /*1830*/  IMAD.U32 R28, R28, 0x10000, RZ ;  /* 0x000100001c1c7824 */ /* 0x000fe200078e00ff */
[----:B------:R-:W-:Y:S02]  /*1840*/  ISETP.NE.AND P1, PT, R38, 0x1, PT ;  /* 0x000000012600780c */ /* 0x000fe40003f25270 */
[----:B------:R-:W-:Y:S01]  /*1850*/  SHF.L.U32 R71, R32, 0x10, RZ ;  /* 0x0000001020477819 */ /* 0x000fe200000006ff */
[----:B------:R-:W-:Y:S01]  /*1860*/  FFMA.FTZ R37, R37, R74, 1.1641532182693481445e-10 ;  /* 0x2f00000025257423 */ /* 0x000fe2000001004a */
[----:B------:R-:W-:Y:S01]  /*1870*/  FMUL.FTZ R28, R28, UR17 ;  /* 0x000000111c1c7c20 */ /* 0x000fe20008410000 */
[----:B------:R-:W-:-:S03]  /*1880*/  IMAD.MOV.U32 R32, RZ, RZ, 0x2 ;  /* 0x00000002ff207424 */ /* 0x000fc600078e00ff */
[----:B------:R-:W-:Y:S01]  /*1890*/  FMUL.FTZ R28, R28, UR5 ;  /* 0x000000051c1c7c20 */ /* 0x000fe20008410000 */
[----:B------:R-:W-:-:S04]  /*18a0*/  FSETP.GTU.FTZ.AND P0, PT, R37, UR4, PT ;  /* 0x0000000425007c0b */ /* 0x000fc8000bf1c000 */
        /* <DEDUP_REMOVED lines=13> */
.L_x_433:
        /* <DEDUP_REMOVED lines=12> */
.L_x_434:
        /* <DEDUP_REMOVED lines=43> */
.L_x_432:
[----:B------:R-:W-:Y:S01]  /*1cf0*/  I2FP.F32.U32 R37, R28 ;  /* 0x0000001c00257245 */ /* 0x000fe20000201000 */
[----:B------:R-:W-:Y:S01]  /*1d00*/  IMAD.U32 R75, R33, 0x10000, RZ ;  /* 0x00010000214b7824 */ /* 0x000fe200078e00ff */
[----:B------:R-:W-:Y:S02]  /*1d10*/  SHF.L.U32 R28, R29, 0x10, RZ ;  /* 0x000000101d1c7819 */ /* 0x000fe400000006ff */
[----:B------:R-:W-:Y:S01]  /*1d20*/  ISETP.NE.AND P2, PT, R32, 0x1, PT ;  /* 0x000000012000780c */ /* 0x000fe20003f45270 */
[----:B------:R-:W-:Y:S01]  /*1d30*/  FFMA.FTZ R37, R37, R74, 1.1641532182693481445e-10 ;  /* 0x2f00000025257423 */ /* 0x000fe2000001004a */
[----:B------:R-:W-:Y:S01]  /*1d40*/  PRMT R68, R29, 0x7632, R68 ;  /* 0x000076321d447816 */ /* 0x000fe20000000044 */
[----:B------:R-:W-:Y:S01]  /*1d50*/  FMUL.FTZ R28, R28, UR17 ;  /* 0x000000111c1c7c20 */ /* 0x000fe20008410000 */
[----:B------:R-:W-:Y:S02]  /*1d60*/  MOV R29, R70 ;  /* 0x00000046001d7202 */ /* 0x000fe40000000f00 */
[----:B------:R-:W-:Y:S01]  /*1d70*/  FSETP.GTU.FTZ.AND P1, PT, R37, UR4, PT ;  /* 0x0000000425007c0b */ /* 0x000fe2000bf3c000 */
[----:B------:R-:W-:Y:S01]  /*1d80*/  FMUL.FTZ R28, R28, UR5 ;  /* 0x000000051c1c7c20 */ /* 0x000fe20008410000 */
[----:B------:R-:W-:-:S04]  /*1d90*/  PRMT R37, R33, 0x7632, R37 ;  /* 0x0000763221257816 */ /* 0x000fc80000000025 */
        /* <DEDUP_REMOVED lines=13> */
.L_x_436:
        /* <DEDUP_REMOVED lines=12> */
.L_x_437:
        /* <DEDUP_REMOVED lines=41> */
[----:B------:R-:W-:Y:S02]  /*21c0*/  IMAD.MOV.U32 R80, RZ, RZ, R28 ;  /* 0x000000ffff507224 */ /* 0x000fe400078e001c */
[----:B------:R-:W-:-:S07]  /*21d0*/  HFMA2 R28, -RZ, RZ, 0, 0 ;  /* 0x00000000ff1c7431 */ /* 0x000fce00000001ff */
.L_x_435:
[----:B------:R-:W-:Y:S01]  /*21e0*/  I2FP.F32.U32 R29, R29 ;  /* 0x0000001d001d7245 */ /* 0x000fe20000201000 */
[----:B------:R-:W-:Y:S01]  /*21f0*/  IMAD.U32 R68, R68, 0x10000, RZ ;  /* 0x0001000044447824 */ /* 0x000fe200078e00ff */
[----:B------:R-:W-:Y:S01]  /*2200*/  ISETP.NE.AND P3, PT, R28, 0x1, PT ;  /* 0x000000011c00780c */ /* 0x000fe20003f65270 */
[----:B------:R-:W-:Y:S01]  /*2210*/  IMAD.U32 R37, R37, 0x10000, RZ ;  /* 0x0001000025257824 */ /* 0x000fe200078e00ff */
[----:B------:R-:W-:Y:S01]  /*2220*/  MOV R32, 0x2 ;  /* 0x0000000200207802 */ /* 0x000fe20000000f00 */
[----:B------:R-:W-:Y:S01]  /*2230*/  FFMA.FTZ R29, R29, R74, 1.1641532182693481445e-10 ;  /* 0x2f0000001d1d7423 */ /* 0x000fe2000001004a */
[----:B------:R-:W-:-:S04]  /*2240*/  FMUL.FTZ R68, R68, UR17 ;  /* 0x0000001144447c20 */ /* 0x000fc80008410000 */
[----:B------:R-:W-:Y:S01]  /*2250*/  FMUL.FTZ R68, R68, UR5 ;  /* 0x0000000544447c20 */ /* 0x000fe20008410000 */
[----:B------:R-:W-:Y:S01]  /*2260*/  FSETP.GTU.FTZ.AND P2, PT, R29, UR4, PT ;  /* 0x000000041d007c0b */ /* 0x000fe2000bf5c000 */
[----:B------:R-:W-:-:S03]  /*2270*/  IMAD.MOV.U32 R29, RZ, RZ, R70 ;  /* 0x000000ffff1d7224 */ /* 0x000fc600078e0046 */
        /* <DEDUP_REMOVED lines=12> */
.L_x_439:
[----:B------:R-:W-:-:S04]  /*2340*/  IADD3 R64, PT, PT, R64, 0x1, RZ ;  /* 0x0000000140407810 */ /* 0x000fc80007ffe0ff */
        /* <DEDUP_REMOVED lines=11> */
.L_x_440:
        /* <DEDUP_REMOVED lines=41> */
[----:B------:R-:W-:Y:S01]  /*2690*/  MOV R80, R28 ;  /* 0x0000001c00507202 */ /* 0x000fe20000000f00 */
[----:B------:R-:W-:-:S07]  /*26a0*/  IMAD.MOV.U32 R32, RZ, RZ, RZ ;  /* 0x000000ffff207224 */ /* 0x000fce00078e00ff */
.L_x_438:
[----:B------:R-:W-:Y:S01]  /*26b0*/  I2FP.F32.U32 R29, R29 ;  /* 0x0000001d001d7245 */ /* 0x000fe20000201000 */
[----:B------:R-:W-:Y:S01]  /*26c0*/  IMAD.U32 R28, R30, 0x10000, RZ ;  /* 0x000100001e1c7824 */ /* 0x000fe200078e00ff */
[----:B------:R-:W-:Y:S02]  /*26d0*/  ISETP.NE.AND P4, PT, R32, 0x1, PT ;  /* 0x000000012000780c */ /* 0x000fe40003f85270 */
[----:B------:R-:W-:Y:S01]  /*26e0*/  SHF.L.U32 R79, R34, 0x10, RZ ;  /* 0x00000010224f7819 */ /* 0x000fe200000006ff */
[----:B------:R-:W-:Y:S01]  /*26f0*/  FFMA.FTZ R29, R29, R74, 1.1641532182693481445e-10 ;  /* 0x2f0000001d1d7423 */ /* 0x000fe2000001004a */
[----:B------:R-:W-:Y:S01]  /*2700*/  FMUL.FTZ R28, R28, UR17 ;  /* 0x000000111c1c7c20 */ /* 0x000fe20008410000 */
[----:B------:R-:W-:Y:S02]  /*2710*/  PRMT R30, R30, 0x7632, R30 ;  /* 0x000076321e1e7816 */ /* 0x000fe4000000001e */
[----:B------:R-:W-:Y:S01]  /*2720*/  PRMT R34, R34, 0x7632, R34 ;  /* 0x0000763222227816 */ /* 0x000fe20000000022 */
[----:B------:R-:W-:Y:S01]  /*2730*/  FMUL.FTZ R28, R28, UR5 ;  /* 0x000000051c1c7c20 */ /* 0x000fe20008410000 */
[----:B------:R-:W-:Y:S01]  /*2740*/  FSETP.GTU.FTZ.AND P3, PT, R29, UR4, PT ;  /* 0x000000041d007c0b */ /* 0x000fe2000bf7c000 */
        /* <DEDUP_REMOVED lines=14> */
.L_x_442:
        /* <DEDUP_REMOVED lines=12> */
.L_x_443:
        /* <DEDUP_REMOVED lines=40> */
[----:B------:R-:W-:Y:S01]  /*2b70*/  MOV R29, R80 ;  /* 0x00000050001d7202 */ /* 0x000fe20000000f00 */
[----:B------:R-:W-:Y:S02]  /*2b80*/  IMAD.MOV.U32 R80, RZ, RZ, R28 ;  /* 0x000000ffff507224 */ /* 0x000fe400078e001c */
[----:B------:R-:W-:-:S07]  /*2b90*/  IMAD.MOV.U32 R28, RZ, RZ, RZ ;  /* 0x000000ffff1c7224 */ /* 0x000fce00078e00ff */
.L_x_441:
[----:B------:R-:W-:Y:S01]  /*2ba0*/  I2FP.F32.U32 R29, R29 ;  /* 0x0000001d001d7245 */ /* 0x000fe20000201000 */
[----:B------:R-:W-:Y:S01]  /*2bb0*/  IMAD.U32 R77, R34, 0x10000, RZ ;  /* 0x00010000224d7824 */ /* 0x000fe200078e00ff */
[----:B------:R-:W-:Y:S02]  /*2bc0*/  SHF.L.U32 R30, R30, 0x10, RZ ;  /* 0x000000101e1e7819 */ /* 0x000fe400000006ff */
[----:B------:R-:W-:Y:S01]  /*2bd0*/  ISETP.NE.AND P5, PT, R28, 0x1, PT ;  /* 0x000000011c00780c */ /* 0x000fe20003fa5270 */
[----:B------:R-:W-:Y:S02]  /*2be0*/  FFMA.FTZ R29, R29, R74, 1.1641532182693481445e-10 ;  /* 0x2f0000001d1d7423 */ /* 0x000fe4000001004a */
[----:B------:R-:W-:-:S03]  /*2bf0*/  FMUL.FTZ R30, R30, UR17 ;  /* 0x000000111e1e7c20 */ /* 0x000fc60008410000 */
[----:B------:R-:W-:Y:S01]  /*2c00*/  FSETP.GTU.FTZ.AND P4, PT, R29, UR4, PT ;  /* 0x000000041d007c0b */ /* 0x000fe2000bf9c000 */
[----:B------:R-:W-:Y:S01]  /*2c10*/  FMUL.FTZ R30, R30, UR5 ;  /* 0x000000051e1e7c20 */ /* 0x000fe20008410000 */
[----:B------:R-:W-:-:S04]  /*2c20*/  MOV R29, R70 ;  /* 0x00000046001d7202 */ /* 0x000fc80000000f00 */
        /* <DEDUP_REMOVED lines=13> */
.L_x_445:
        /* <DEDUP_REMOVED lines=12> */
.L_x_446:
        /* <DEDUP_REMOVED lines=43> */
.L_x_444:
[----:B------:R-:W-:Y:S01]  /*3070*/  I2FP.F32.U32 R29, R29 ;  /* 0x0000001d001d7245 */ /* 0x000fe20000201000 */
[----:B------:R-:W-:Y:S01]  /*3080*/  IMAD.U32 R28, R31, 0x10000, RZ ;  /* 0x000100001f1c7824 */ /* 0x000fe200078e00ff */
[----:B------:R-:W-:Y:S01]  /*3090*/  ISETP.NE.AND P6, PT, R30, 0x1, PT ;  /* 0x000000011e00780c */ /* 0x000fe20003fc5270 */
[----:B------:R-:W-:Y:S01]  /*30a0*/  IMAD.U32 R81, R35, 0x10000, RZ ;  /* 0x0001000023517824 */ /* 0x000fe200078e00ff */
[----:B------:R-:W-:Y:S01]  /*30b0*/  PRMT R38, R31, 0x7632, R38 ;  /* 0x000076321f267816 */ /* 0x000fe20000000026 */
[----:B------:R-:W-:Y:S01]  /*30c0*/  FFMA.FTZ R29, R29, R74, 1.1641532182693481445e-10 ;  /* 0x2f0000001d1d7423 */ /* 0x000fe2000001004a */
[----:B------:R-:W-:Y:S01]  /*30d0*/  FMUL.FTZ R28, R28, UR17 ;  /* 0x000000111c1c7c20 */ /* 0x000fe20008410000 */
[----:B------:R-:W-:Y:S02]  /*30e0*/  PRMT R37, R35, 0x7632, R37 ;  /* 0x0000763223257816 */ /* 0x000fe40000000025 */
[----:B------:R-:W-:Y:S01]  /*30f0*/  MOV R68, 0x2 ;  /* 0x0000000200447802 */ /* 0x000fe20000000f00 */
        /* <DEDUP_REMOVED lines=15> */
.L_x_448:
[----:B------:R-:W-:-:S04]  /*31f0*/  IADD3 R64, PT, PT, R64, 0x1, RZ ;  /* 0x0000000140407810 */ /* 0x000fc80007ffe0ff */
[C---:B------:R-:W-:Y:S01]  /*3200*/  ISETP.NE.AND P6, PT, R64.reuse, RZ, PT ;  /* 0x000000ff4000720c */ /* 0x040fe20003fc5270 */
[----:B------:R-:W-:-:S12]  /*3210*/  IMAD.WIDE.U32 R34, R64, -0x2daee0ad, RZ ;  /* 0xd2511f5340227825 */ /* 0x000fd800078e00ff */
[----:B------:R-:W-:Y:S05]  /*3220*/  @P6 BRA `(.L_x_449) ;  /* 0x0000000000286947 */ /* 0x000fea0003800000 */
[----:B------:R-:W-:Y:S01]  /*3230*/  VIADD R60, R60, 0x1 ;  /* 0x000000013c3c7836 */ /* 0x000fe20000000000 */
[----:B------:R-:W-:-:S04]  /*3240*/  P2R R28, PR, RZ, 0x1 ;  /* 0x00000001ff1c7803 */ /* 0x000fc80000000000 */
[----:B------:R-:W-:-:S13]  /*3250*/  ISETP.NE.AND P6, PT, R60, RZ, PT ;  /* 0x000000ff3c00720c */ /* 0x000fda0003fc5270 */
[----:B------:R-:W-:Y:S01]  /*3260*/  @!P6 VIADD R62, R62, 0x1 ;  /* 0x000000013e3ee836 */ /* 0x000fe20000000000 */
[----:B------:R-:W-:Y:S01]  /*3270*/  @!P6 IADD3 R29, PT, PT, R49, 0x1, RZ ;  /* 0x00000001311de810 */ /* 0x000fe20007ffe0ff */
[----:B------:R-:W-:-:S03]  /*3280*/  @!P6 IMAD.MOV.U32 R60, RZ, RZ, RZ ;  /* 0x000000ffff3ce224 */ /* 0x000fc600078e00ff */
[----:B------:R-:W-:-:S13]  /*3290*/  ISETP.NE.AND P0, PT, R62, RZ, !P6 ;  /* 0x000000ff3e00720c */ /* 0x000fda0007705270 */
[----:B------:R-:W-:Y:S01]  /*32a0*/  @P0 IMAD.MOV R29, RZ, RZ, R49 ;  /* 0x000000ffff1d0224 */ /* 0x000fe200078e0231 */
[----:B------:R-:W-:-:S04]  /*32b0*/  ISETP.NE.AND P0, PT, R28, RZ, PT ;  /* 0x000000ff1c00720c */ /* 0x000fc80003f05270 */
[----:B------:R-:W-:-:S09]  /*32c0*/  @!P6 MOV R49, R29 ;  /* 0x0000001d0031e202 */ /* 0x000fd20000000f00 */
.L_x_449:
        /* <DEDUP_REMOVED lines=43> */
.L_x_447:
[----:B------:R-:W-:Y:S01]  /*3580*/  I2FP.F32.U32 R29, R29 ;  /* 0x0000001d001d7245 */ /* 0x000fe20000201000 */
[----:B------:R-:W-:Y:S01]  /*3590*/  IMAD.U32 R38, R38, 0x10000, RZ ;  /* 0x0001000026267824 */ /* 0x000fe200078e00ff */
[----:B------:R-:W-:Y:S02]  /*35a0*/  SHF.L.U32 R37, R37, 0x10, RZ ;  /* 0x0000001025257819 */ /* 0x000fe400000006ff */
[----:B------:R-:W-:Y:S01]  /*35b0*/  F2FP.BF16.F32.PACK_AB R34, R77, R79 ;  /* 0x0000004f4d22723e */ /* 0x000fe200000010ff */
[----:B------:R-:W-:Y:S01]  /*35c0*/  FFMA.FTZ R29, R29, R74, 1.1641532182693481445e-10 ;  /* 0x2f0000001d1d7423 */ /* 0x000fe2000001004a */
[----:B------:R-:W-:Y:S01]  /*35d0*/  FMUL.FTZ R38, R38, UR17 ;  /* 0x0000001126267c20 */ /* 0x000fe20008410000 */
[----:B------:R-:W-:Y:S02]  /*35e0*/  F2FP.BF16.F32.PACK_AB R33, R73, R75 ;  /* 0x0000004b4921723e */ /* 0x000fe400000010ff */
[----:B------:R-:W-:Y:S01]  /*35f0*/  F2FP.BF16.F32.PACK_AB R32, R71, R69 ;  /* 0x000000454720723e */ /* 0x000fe200000010ff */
[----:B------:R-:W-:Y:S01]  /*3600*/  FMUL.FTZ R38, R38, UR5 ;  /* 0x0000000526267c20 */ /* 0x000fe20008410000 */
[----:B------:R-:W-:-:S04]  /*3610*/  FSETP.GTU.FTZ.AND P6, PT, R29, UR4, PT ;  /* 0x000000041d007c0b */ /* 0x000fc8000bfdc000 */
[----:B------:R-:W-:Y:S02]  /*3620*/  FSEL R38, R38, RZ, !P6 ;  /* 0x000000ff26267208 */ /* 0x000fe40007000000 */
[----:B------:R-:W-:-:S03]  /*3630*/  PLOP3.LUT P6, PT, P6, PT, PT, 0x8, 0x80 ;  /* 0x000000000080781c */ /* 0x000fc600037ce170 */
[----:B------:R-:W-:-:S05]  /*3640*/  FADD.FTZ R83, R38, R37 ;  /* 0x0000002526537221 */ /* 0x000fca0000010000 */
[----:B------:R-:W-:Y:S01]  /*3650*/  F2FP.BF16.F32.PACK_AB R35, R83, R81 ;  /* 0x000000515323723e */ /* 0x000fe200000010ff */
[----:B------:R-:W-:Y:S06]  /*3660*/  BRA `(.L_x_450) ;  /* 0x0000002400947947 */ /* 0x000fec0003800000 */
.L_x_426:
[----:B------:R-:W-:Y:S01]  /*3670*/  ISETP.NE.AND P0, PT, R78, 0x1, PT ;  /* 0x000000014e00780c */ /* 0x000fe20003f05270 */
[----:B------:R-:W-:Y:S01]  /*3680*/  IMAD.MOV.U32 R34, RZ, RZ, 0x2 ;  /* 0x00000002ff227424 */ /* 0x000fe200078e00ff */
[----:B------:R-:W-:Y:S01]  /*3690*/  MOV R80, R68 ;  /* 0x0000004400507202 */ /* 0x000fe20000000f00 */
[----:B------:R-:W-:-:S10]  /*36a0*/  IMAD.MOV.U32 R32, RZ, RZ, R70 ;  /* 0x000000ffff207224 */ /* 0x000fd400078e0046 */
        /* <DEDUP_REMOVED lines=11> */
.L_x_452:
        /* <DEDUP_REMOVED lines=12> */
.L_x_453:
        /* <DEDUP_REMOVED lines=36> */
[----:B------:R-:W-:Y:S02]  /*3a60*/  HFMA2 R34, -RZ, RZ, 0, 0 ;  /* 0x00000000ff227431 */ /* 0x000fe400000001ff */
[----:B------:R-:W-:Y:S01]  /*3a70*/  IMAD.WIDE.U32 R80, R80, -0x2daee0ad, RZ ;  /* 0xd2511f5350507825 */ /* 0x000fe200078e00ff */
[----:B------:R-:W-:-:S03]  /*3a80*/  LOP3.LUT R66, R32, UR36, R71, 0x96, !PT ;  /* 0x0000002420427c12 */ /* 0x000fc6000f8e9647 */
[----:B------:R-:W-:Y:S01]  /*3a90*/  IMAD.MOV.U32 R32, RZ, RZ, R68 ;  /* 0x000000ffff207224 */ /* 0x000fe200078e0044 */
[----:B------:R-:W-:-:S07]  /*3aa0*/  LOP3.LUT R72, R72, UR37, R81, 0x96, !PT ;  /* 0x0000002548487c12 */ /* 0x000fce000f8e9651 */
.L_x_451:
[----:B------:R-:W-:Y:S01]  /*3ab0*/  I2FP.F32.U32 R33, R32 ;  /* 0x0000002000217245 */ /* 0x000fe20000201000 */
[----:B-----5:R-:W-:Y:S01]  /*3ac0*/  IMAD.U32 R32, R28, 0x10000, RZ ;  /* 0x000100001c207824 */ /* 0x020fe200078e00ff */
[----:B------:R-:W-:Y:S01]  /*3ad0*/  ISETP.NE.AND P1, PT, R34, 0x1, PT ;  /* 0x000000012200780c */ /* 0x000fe20003f25270 */
[----:B------:R-:W-:Y:S01]  /*3ae0*/  UMOV UR4, UR6 ;  /* 0x0000000600047c82 */ /* 0x000fe20008000000 */
[----:B------:R-:W-:Y:S01]  /*3af0*/  UMOV UR5, UR7 ;  /* 0x0000000700057c82 */ /* 0x000fe20008000000 */
[----:B------:R-:W-:Y:S01]  /*3b00*/  FFMA.FTZ R33, R33, R74, 1.1641532182693481445e-10 ;  /* 0x2f00000021217423 */ /* 0x000fe2000001004a */
[----:B------:R-:W-:Y:S01]  /*3b10*/  FMUL.FTZ R32, R32, UR17 ;  /* 0x0000001120207c20 */ /* 0x000fe20008410000 */
[----:B------:R-:W-:-:S03]  /*3b20*/  PRMT R28, R28, 0x7632, R28 ;  /* 0x000076321c1c7816 */ /* 0x000fc6000000001c */
[----:B------:R-:W-:Y:S01]  /*3b30*/  FSETP.GTU.FTZ.AND P0, PT, R33, UR4, PT ;  /* 0x0000000421007c0b */ /* 0x000fe2000bf1c000 */
[----:B------:R-:W-:Y:S01]  /*3b40*/  FMUL.FTZ R32, R32, UR5 ;  /* 0x0000000520207c20 */ /* 0x000fe20008410000 */
[----:B------:R-:W-:Y:S02]  /*3b50*/  MOV R33, R70 ;  /* 0x0000004600217202 */ /* 0x000fe40000000f00 */
[----:B------:R-:W-:Y:S02]  /*3b60*/  PLOP3.LUT P2, PT, P0, PT, PT, 0x8, 0x80 ;  /* 0x000000000080781c */ /* 0x000fe4000074e170 */
[----:B------:R-:W-:Y:S01]  /*3b70*/  FSEL R69, R32, RZ, !P0 ;  /* 0x000000ff20457208 */ /* 0x000fe20004000000 */
[----:B------:R-:W-:Y:S01]  /*3b80*/  IMAD.MOV.U32 R32, RZ, RZ, 0x2 ;  /* 0x00000002ff207424 */ /* 0x000fe200078e00ff */
        /* <DEDUP_REMOVED lines=10> */
.L_x_455:
        /* <DEDUP_REMOVED lines=12> */
.L_x_456:
        /* <DEDUP_REMOVED lines=38> */
[----:B------:R-:W-:Y:S02]  /*3f50*/  LOP3.LUT R72, R72, UR37, R33, 0x96, !PT ;  /* 0x0000002548487c12 */ /* 0x000fe4000f8e9621 */
[----:B------:R-:W-:Y:S01]  /*3f60*/  MOV R33, R80 ;  /* 0x0000005000217202 */ /* 0x000fe20000000f00 */
[----:B------:R-:W-:Y:S02]  /*3f70*/  IMAD.MOV.U32 R80, RZ, RZ, R32 ;  /* 0x000000ffff507224 */ /* 0x000fe400078e0020 */
[----:B------:R-:W-:-:S07]  /*3f80*/  IMAD.MOV.U32 R32, RZ, RZ, RZ ;  /* 0x000000ffff207224 */ /* 0x000fce00078e00ff */
.L_x_454:
[----:B------:R-:W-:Y:S01]  /*3f90*/  I2FP.F32.U32 R33, R33 ;  /* 0x0000002100217245 */ /* 0x000fe20000201000 */
[----:B------:R-:W-:Y:S01]  /*3fa0*/  IMAD.MOV.U32 R34, RZ, RZ, 0x2 ;  /* 0x00000002ff227424 */ /* 0x000fe200078e00ff */
[----:B------:R-:W-:Y:S02]  /*3fb0*/  SHF.L.U32 R28, R28, 0x10, RZ ;  /* 0x000000101c1c7819 */ /* 0x000fe400000006ff */
[----:B------:R-:W-:Y:S01]  /*3fc0*/  ISETP.NE.AND P2, PT, R32, 0x1, PT ;  /* 0x000000012000780c */ /* 0x000fe20003f45270 */
[----:B------:R-:W-:Y:S02]  /*3fd0*/  FFMA.FTZ R33, R33, R74, 1.1641532182693481445e-10 ;  /* 0x2f00000021217423 */ /* 0x000fe4000001004a */
[----:B------:R-:W-:-:S03]  /*3fe0*/  FMUL.FTZ R28, R28, UR17 ;  /* 0x000000111c1c7c20 */ /* 0x000fc60008410000 */
[----:B------:R-:W-:Y:S01]  /*3ff0*/  FSETP.GTU.FTZ.AND P1, PT, R33, UR4, PT ;  /* 0x0000000421007c0b */ /* 0x000fe2000bf3c000 */
[----:B------:R-:W-:-:S03]  /*4000*/  FMUL.FTZ R28, R28, UR5 ;  /* 0x000000051c1c7c20 */ /* 0x000fc60008410000 */
[----:B------:R-:W-:Y:S02]  /*4010*/  PLOP3.LUT P0, PT, P1, PT, PT, 0x8, 0x80 ;  /* 0x000000000080781c */ /* 0x000fe40000f0e170 */
[----:B------:R-:W-:Y:S01]  /*4020*/  FSEL R71, R28, RZ, !P1 ;  /* 0x000000ff1c477208 */ /* 0x000fe20004800000 */
[----:B------:R-:W-:Y:S01]  /*4030*/  IMAD.MOV.U32 R28, RZ, RZ, R70 ;  /* 0x000000ffff1c7224 */ /* 0x000fe200078e0046 */
        /* <DEDUP_REMOVED lines=9> */
.L_x_458:
        /* <DEDUP_REMOVED lines=12> */
.L_x_459:
[----:B------:R-:W-:Y:S01]  /*4190*/  IMAD.WIDE.U32 R38, R62, -0x326172a9, RZ ;  /* 0xcd9e8d573e267825 */ /* 0x000fe200078e00ff */
[----:B------:R-:W-:Y:S02]  /*41a0*/  LOP3.LUT R32, R49, UR11, R73, 0x96, !PT ;  /* 0x0000000b31207c12 */ /* 0x000fe4000f8e9649 */
[----:B------:R-:W-:Y:S02]  /*41b0*/  MOV R28, R80 ;  /* 0x00000050001c7202 */ /* 0x000fe40000000f00 */
        /* <DEDUP_REMOVED lines=38> */
[----:B------:R-:W-:Y:S02]  /*4420*/  IMAD.MOV.U32 R80, RZ, RZ, R32 ;  /* 0x000000ffff507224 */ /* 0x000fe400078e0020 */
[----:B------:R-:W-:-:S07]  /*4430*/  IMAD.MOV.U32 R34, RZ, RZ, RZ ;  /* 0x000000ffff227224 */ /* 0x000fce00078e00ff */
.L_x_457:
[----:B------:R-:W-:Y:S02]  /*4440*/  I2FP.F32.U32 R33, R28 ;  /* 0x0000001c00217245 */ /* 0x000fe40000201000 */
[----:B------:R-:W-:Y:S02]  /*4450*/  SHF.L.U32 R28, R29, 0x10, RZ ;  /* 0x000000101d1c7819 */ /* 0x000fe400000006ff */
[----:B------:R-:W-:Y:S01]  /*4460*/  ISETP.NE.AND P3, PT, R34, 0x1, PT ;  /* 0x000000012200780c */ /* 0x000fe20003f65270 */
[----:B------:R-:W-:Y:S01]  /*4470*/  FFMA.FTZ R33, R33, R74, 1.1641532182693481445e-10 ;  /* 0x2f00000021217423 */ /* 0x000fe2000001004a */
[----:B------:R-:W-:Y:S01]  /*4480*/  PRMT R37, R29, 0x7632, R37 ;  /* 0x000076321d257816 */ /* 0x000fe20000000025 */
[----:B------:R-:W-:Y:S01]  /*4490*/  FMUL.FTZ R28, R28, UR17 ;  /* 0x000000111c1c7c20 */ /* 0x000fe20008410000 */
[----:B------:R-:W-:Y:S02]  /*44a0*/  IMAD.MOV.U32 R29, RZ, RZ, R70 ;  /* 0x000000ffff1d7224 */ /* 0x000fe400078e0046 */
[----:B------:R-:W-:Y:S01]  /*44b0*/  FSETP.GTU.FTZ.AND P2, PT, R33, UR4, PT ;  /* 0x0000000421007c0b */ /* 0x000fe2000bf5c000 */
[----:B------:R-:W-:-:S03]  /*44c0*/  FMUL.FTZ R28, R28, UR5 ;  /* 0x000000051c1c7c20 */ /* 0x000fc60008410000 */
[----:B------:R-:W-:Y:S02]  /*44d0*/  PLOP3.LUT P1, PT, P2, PT, PT, 0x8, 0x80 ;  /* 0x000000000080781c */ /* 0x000fe4000172e170 */
[----:B------:R-:W-:Y:S01]  /*44e0*/  FSEL R75, R28, RZ, !P2 ;  /* 0x000000ff1c4b7208 */ /* 0x000fe20005000000 */
[----:B------:R-:W-:Y:S01]  /*44f0*/  IMAD.MOV.U32 R28, RZ, RZ, 0x2 ;  /* 0x00000002ff1c7424 */ /* 0x000fe200078e00ff */
        /* <DEDUP_REMOVED lines=9> */
.L_x_461:
        /* <DEDUP_REMOVED lines=12> */
.L_x_462:
        /* <DEDUP_REMOVED lines=43> */
.L_x_460:
[----:B------:R-:W-:Y:S01]  /*4900*/  ISETP.NE.AND P4, PT, R28, 0x1, PT ;  /* 0x000000011c00780c */ /* 0x000fe20003f85270 */
[----:B------:R-:W-:Y:S01]  /*4910*/  IMAD.MOV.U32 R32, RZ, RZ, 0x2 ;  /* 0x00000002ff207424 */ /* 0x000fe200078e00ff */
[----:B------:R-:W-:Y:S02]  /*4920*/  I2FP.F32.U32 R29, R29 ;  /* 0x0000001d001d7245 */ /* 0x000fe40000201000 */
[----:B------:R-:W-:-:S03]  /*4930*/  SHF.L.U32 R37, R37, 0x10, RZ ;  /* 0x0000001025257819 */ /* 0x000fc600000006ff */
[----:B------:R-:W-:Y:S02]  /*4940*/  FFMA.FTZ R29, R29, R74, 1.1641532182693481445e-10 ;  /* 0x2f0000001d1d7423 */ /* 0x000fe4000001004a */
[----:B------:R-:W-:-:S03]  /*4950*/  FMUL.FTZ R37, R37, UR17 ;  /* 0x0000001125257c20 */ /* 0x000fc60008410000 */
[----:B------:R-:W-:Y:S01]  /*4960*/  FSETP.GTU.FTZ.AND P3, PT, R29, UR4, PT ;  /* 0x000000041d007c0b */ /* 0x000fe2000bf7c000 */
[----:B------:R-:W-:Y:S01]  /*4970*/  FMUL.FTZ R37, R37, UR5 ;  /* 0x0000000525257c20 */ /* 0x000fe20008410000 */
[----:B------:R-:W-:Y:S02]  /*4980*/  IMAD.MOV.U32 R29, RZ, RZ, R70 ;  /* 0x000000ffff1d7224 */ /* 0x000fe400078e0046 */
[----:B------:R-:W-:Y:S02]  /*4990*/  PLOP3.LUT P2, PT, P3, PT, PT, 0x8, 0x80 ;  /* 0x000000000080781c */ /* 0x000fe40001f4e170 */
[----:B------:R-:W-:Y:S01]  /*49a0*/  FSEL R73, R37, RZ, !P3 ;  /* 0x000000ff25497208 */ /* 0x000fe20005800000 */
[----:B------:R-:W-:Y:S10]  /*49b0*/  @!P4 BRA `(.L_x_463) ;  /* 0x0000000000fcc947 */ /* 0x000ff40003800000 */
        /* <DEDUP_REMOVED lines=8> */
.L_x_464:
        /* <DEDUP_REMOVED lines=12> */
.L_x_465:
        /* <DEDUP_REMOVED lines=41> */
[----:B------:R-:W-:Y:S01]  /*4d90*/  MOV R29, R80 ;  /* 0x00000050001d7202 */ /* 0x000fe20000000f00 */
[----:B------:R-:W-:-:S07]  /*4da0*/  IMAD.MOV.U32 R80, RZ, RZ, R28 ;  /* 0x000000ffff507224 */ /* 0x000fce00078e001c */
.L_x_463:
[----:B------:R-:W-:Y:S02]  /*4db0*/  I2FP.F32.U32 R29, R29 ;  /* 0x0000001d001d7245 */ /* 0x000fe40000201000 */
[----:B------:R-:W-:Y:S02]  /*4dc0*/  SHF.L.U32 R28, R30, 0x10, RZ ;  /* 0x000000101e1c7819 */ /* 0x000fe400000006ff */
[----:B------:R-:W-:Y:S01]  /*4dd0*/  ISETP.NE.AND P5, PT, R32, 0x1, PT ;  /* 0x000000012000780c */ /* 0x000fe20003fa5270 */
[----:B------:R-:W-:Y:S01]  /*4de0*/  FFMA.FTZ R29, R29, R74, 1.1641532182693481445e-10 ;  /* 0x2f0000001d1d7423 */ /* 0x000fe2000001004a */
[----:B------:R-:W-:Y:S01]  /*4df0*/  PRMT R30, R30, 0x7632, R30 ;  /* 0x000076321e1e7816 */ /* 0x000fe2000000001e */
[----:B------:R-:W-:-:S03]  /*4e00*/  FMUL.FTZ R28, R28, UR17 ;  /* 0x000000111c1c7c20 */ /* 0x000fc60008410000 */
[----:B------:R-:W-:Y:S01]  /*4e10*/  FSETP.GTU.FTZ.AND P4, PT, R29, UR4, PT ;  /* 0x000000041d007c0b */ /* 0x000fe2000bf9c000 */
[----:B------:R-:W-:Y:S01]  /*4e20*/  FMUL.FTZ R28, R28, UR5 ;  /* 0x000000051c1c7c20 */ /* 0x000fe20008410000 */
[----:B------:R-:W-:Y:S02]  /*4e30*/  IMAD.MOV.U32 R29, RZ, RZ, R70 ;  /* 0x000000ffff1d7224 */ /* 0x000fe400078e0046 */
        /* <DEDUP_REMOVED lines=12> */
.L_x_467:
        /* <DEDUP_REMOVED lines=12> */
.L_x_468:
        /* <DEDUP_REMOVED lines=43> */
.L_x_466:
[----:B------:R-:W-:Y:S02]  /*5270*/  I2FP.F32.U32 R29, R29 ;  /* 0x0000001d001d7245 */ /* 0x000fe40000201000 */
[----:B------:R-:W-:Y:S02]  /*5280*/  SHF.L.U32 R30, R30, 0x10, RZ ;  /* 0x000000101e1e7819 */ /* 0x000fe400000006ff */
[----:B------:R-:W-:Y:S01]  /*5290*/  ISETP.NE.AND P5, PT, R28, 0x1, PT ;  /* 0x000000011c00780c */ /* 0x000fe20003fa5270 */
[----:B------:R-:W-:Y:S02]  /*52a0*/  FFMA.FTZ R29, R29, R74, 1.1641532182693481445e-10 ;  /* 0x2f0000001d1d7423 */ /* 0x000fe4000001004a */
[----:B------:R-:W-:-:S03]  /*52b0*/  FMUL.FTZ R30, R30, UR17 ;  /* 0x000000111e1e7c20 */ /* 0x000fc60008410000 */
[----:B------:R-:W-:Y:S01]  /*52c0*/  FSETP.GTU.FTZ.AND P4, PT, R29, UR4, PT ;  /* 0x000000041d007c0b */ /* 0x000fe2000bf9c000 */
[----:B------:R-:W-:Y:S01]  /*52d0*/  FMUL.FTZ R30, R30, UR5 ;  /* 0x000000051e1e7c20 */ /* 0x000fe20008410000 */
[----:B------:R-:W-:-:S04]  /*52e0*/  IMAD.MOV.U32 R29, RZ, RZ, R70 ;  /* 0x000000ffff1d7224 */ /* 0x000fc800078e0046 */
[----:B------:R-:W-:Y:S01]  /*52f0*/  FSEL R77, R30, RZ, !P4 ;  /* 0x000000ff1e4d7208 */ /* 0x000fe20006000000 */
[----:B------:R-:W-:Y:S01]  /*5300*/  IMAD.MOV.U32 R30, RZ, RZ, 0x2 ;  /* 0x00000002ff1e7424 */ /* 0x000fe200078e00ff */
[----:B------:R-:W-:Y:S01]  /*5310*/  PLOP3.LUT P4, PT, P4, PT, PT, 0x8, 0x80 ;  /* 0x000000000080781c */ /* 0x000fe2000278e170 */
[----:B------:R-:W-:-:S12]  /*5320*/  @!P5 BRA `(.L_x_469) ;  /* 0x0000000000fcd947 */ /* 0x000fd80003800000 */
        /* <DEDUP_REMOVED lines=8> */
.L_x_470:
[----:B------:R-:W-:-:S04]  /*53b0*/  VIADD R64, R64, 0x1 ;  /* 0x0000000140407836 */ /* 0x000fc80000000000 */
        /* <DEDUP_REMOVED lines=11> */
.L_x_471:
        /* <DEDUP_REMOVED lines=42> */
[----:B------:R-:W-:-:S07]  /*5710*/  IMAD.MOV.U32 R80, RZ, RZ, R28 ;  /* 0x000000ffff507224 */ /* 0x000fce00078e001c */
.L_x_469:
[----:B------:R-:W-:Y:S01]  /*5720*/  I2FP.F32.U32 R29, R29 ;  /* 0x0000001d001d7245 */ /* 0x000fe20000201000 */
[----:B------:R-:W-:Y:S01]  /*5730*/  IMAD.MOV.U32 R68, RZ, RZ, 0x2 ;  /* 0x00000002ff447424 */ /* 0x000fe200078e00ff */
[----:B------:R-:W-:Y:S02]  /*5740*/  SHF.L.U32 R28, R31, 0x10, RZ ;  /* 0x000000101f1c7819 */ /* 0x000fe400000006ff */
[----:B------:R-:W-:Y:S01]  /*5750*/  ISETP.NE.AND P6, PT, R30, 0x1, PT ;  /* 0x000000011e00780c */ /* 0x000fe20003fc5270 */
[----:B------:R-:W-:Y:S01]  /*5760*/  FFMA.FTZ R29, R29, R74, 1.1641532182693481445e-10 ;  /* 0x2f0000001d1d7423 */ /* 0x000fe2000001004a */
[----:B------:R-:W-:Y:S01]  /*5770*/  PRMT R37, R31, 0x7632, R37 ;  /* 0x000076321f257816 */ /* 0x000fe20000000025 */
[----:B------:R-:W-:-:S03]  /*5780*/  FMUL.FTZ R28, R28, UR17 ;  /* 0x000000111c1c7c20 */ /* 0x000fc60008410000 */
[----:B------:R-:W-:Y:S01]  /*5790*/  FSETP.GTU.FTZ.AND P5, PT, R29, UR4, PT ;  /* 0x000000041d007c0b */ /* 0x000fe2000bfbc000 */
[----:B------:R-:W-:Y:S01]  /*57a0*/  FMUL.FTZ R28, R28, UR5 ;  /* 0x000000051c1c7c20 */ /* 0x000fe20008410000 */
[----:B------:R-:W-:-:S04]  /*57b0*/  IMAD.MOV.U32 R29, RZ, RZ, R70 ;  /* 0x000000ffff1d7224 */ /* 0x000fc800078e0046 */
[----:B------:R-:W-:Y:S02]  /*57c0*/  FSEL R81, R28, RZ, !P5 ;  /* 0x000000ff1c517208 */ /* 0x000fe40006800000 */
        /* <DEDUP_REMOVED lines=10> */
.L_x_473:
[----:B------:R-:W-:-:S04]  /*5870*/  VIADD R64, R64, 0x1 ;  /* 0x0000000140407836 */ /* 0x000fc80000000000 */
[C---:B------:R-:W-:Y:S01]  /*5880*/  IMAD.WIDE.U32 R34, R64.reuse, -0x2daee0ad, RZ ;  /* 0xd2511f5340227825 */ /* 0x040fe200078e00ff */
[----:B------:R-:W-:-:S13]  /*5890*/  ISETP.NE.AND P6, PT, R64, RZ, PT ;  /* 0x000000ff4000720c */ /* 0x000fda0003fc5270 */
        /* <DEDUP_REMOVED lines=8> */
[----:B------:R-:W-:Y:S01]  /*5920*/  @P0 IMAD.MOV R29, RZ, RZ, R49 ;  /* 0x000000ffff1d0224 */ /* 0x000fe200078e0231 */
[----:B------:R-:W-:-:S03]  /*5930*/  ISETP.NE.AND P0, PT, R28, RZ, PT ;  /* 0x000000ff1c00720c */ /* 0x000fc60003f05270 */
[----:B------:R-:W-:-:S10]  /*5940*/  @!P6 IMAD.MOV.U32 R49, RZ, RZ, R29 ;  /* 0x000000ffff31e224 */ /* 0x000fd400078e001d */
.L_x_474:
        /* <DEDUP_REMOVED lines=43> */
.L_x_472:
[----:B------:R-:W-:Y:S02]  /*5c00*/  I2FP.F32.U32 R29, R29 ;  /* 0x0000001d001d7245 */ /* 0x000fe40000201000 */
[----:B------:R-:W-:Y:S02]  /*5c10*/  SHF.L.U32 R37, R37, 0x10, RZ ;  /* 0x0000001025257819 */ /* 0x000fe400000006ff */
[----:B------:R-:W-:Y:S01]  /*5c20*/  F2FP.BF16.F32.PACK_AB R34, R77, R79 ;  /* 0x0000004f4d22723e */ /* 0x000fe200000010ff */
[----:B------:R-:W-:Y:S01]  /*5c30*/  FFMA.FTZ R29, R29, R74, 1.1641532182693481445e-10 ;  /* 0x2f0000001d1d7423 */ /* 0x000fe2000001004a */
[----:B------:R-:W-:Y:S01]  /*5c40*/  F2FP.BF16.F32.PACK_AB R33, R73, R75 ;  /* 0x0000004b4921723e */ /* 0x000fe200000010ff */
[----:B------:R-:W-:Y:S01]  /*5c50*/  FMUL.FTZ R37, R37, UR17 ;  /* 0x0000001125257c20 */ /* 0x000fe20008410000 */
[----:B------:R-:W-:Y:S02]  /*5c60*/  F2FP.BF16.F32.PACK_AB R32, R71, R69 ;  /* 0x000000454720723e */ /* 0x000fe400000010ff */
[----:B------:R-:W-:Y:S01]  /*5c70*/  FSETP.GTU.FTZ.AND P6, PT, R29, UR4, PT ;  /* 0x000000041d007c0b */ /* 0x000fe2000bfdc000 */
[----:B------:R-:W-:-:S05]  /*5c80*/  FMUL.FTZ R37, R37, UR5 ;  /* 0x0000000525257c20 */ /* 0x000fca0008410000 */
[----:B------:R-:W-:Y:S02]  /*5c90*/  FSEL R83, R37, RZ, !P6 ;  /* 0x000000ff25537208 */ /* 0x000fe40007000000 */
[----:B------:R-:W-:Y:S02]  /*5ca0*/  PLOP3.LUT P6, PT, P6, PT, PT, 0x8, 0x80 ;  /* 0x000000000080781c */ /* 0x000fe400037ce170 */
[----:B------:R-:W-:-:S11]  /*5cb0*/  F2FP.BF16.F32.PACK_AB R35, R83, R81 ;  /* 0x000000515323723e */ /* 0x000fd600000010ff */
.L_x_450:
[----:B------:R-:W-:Y:S01]  /*5cc0*/  SEL R31, RZ, 0x1000000, !P6 ;  /* 0x01000000ff1f7807 */ /* 0x000fe20007000000 */
[----:B------:R-:W0:Y:S01]  /*5cd0*/  LDC.64 R38, c[0x0][0x3b0] ;  /* 0x0000ec00ff267b82 */ /* 0x000e220000000a00 */
[----:B------:R-:W-:Y:S01]  /*5ce0*/  ISETP.NE.AND P6, PT, R36, RZ, PT ;  /* 0x000000ff2400720c */ /* 0x000fe20003fc5270 */
[----:B------:R-:W-:Y:S01]  /*5cf0*/  VIADD R85, R67, 0x100 ;  /* 0x0000010043557836 */ /* 0x000fe20000000000 */
[----:B------:R-:W-:Y:S02]  /*5d00*/  SEL R76, RZ, 0x10000, !P5 ;  /* 0x00010000ff4c7807 */ /* 0x000fe40006800000 */
[----:B------:R-:W-:Y:S02]  /*5d10*/  SEL R87, RZ, 0x100, !P4 ;  /* 0x00000100ff577807 */ /* 0x000fe40006000000 */
[----:B------:R-:W-:Y:S01]  /*5d20*/  SEL R30, RZ, 0x1000000, !P2 ;  /* 0x01000000ff1e7807 */ /* 0x000fe20005000000 */
[----:B------:R-:W1:Y:S01]  /*5d30*/  LDC.64 R36, c[0x0][0x3a8] ;  /* 0x0000ea00ff247b82 */ /* 0x000e620000000a00 */
[----:B------:R-:W-:-:S02]  /*5d40*/  SEL R29, RZ, 0x10000, !P1 ;  /* 0x00010000ff1d7807 */ /* 0x000fc40004800000 */
[----:B------:R-:W-:Y:S02]  /*5d50*/  SEL R28, RZ, 0x100, !P0 ;  /* 0x00000100ff1c7807 */ /* 0x000fe40004000000 */
[----:B------:R-:W-:Y:S02]  /*5d60*/  LOP3.LUT R87, R87, R31, R76, 0xfe, !PT ;  /* 0x0000001f57577212 */ /* 0x000fe400078efe4c */
[----:B------:R-:W-:Y:S02]  /*5d70*/  SEL R86, RZ, 0x1, !P3 ;  /* 0x00000001ff567807 */ /* 0x000fe40005800000 */
[----:B------:R-:W-:Y:S02]  /*5d80*/  LOP3.LUT R28, R28, R30, R29, 0xfe, !PT ;  /* 0x0000001e1c1c7212 */ /* 0x000fe400078efe1d */
[----:B------:R-:W-:Y:S02]  /*5d90*/  SEL R29, RZ, 0x1, !P6 ;  /* 0x00000001ff1d7807 */ /* 0x000fe40007000000 */
[----:B------:R-:W-:-:S02]  /*5da0*/  LOP3.LUT R87, R87, R86, RZ, 0xfc, !PT ;  /* 0x0000005657577212 */ /* 0x000fc400078efcff */
[----:B------:R-:W-:Y:S01]  /*5db0*/  LOP3.LUT R86, R28, R29, RZ, 0xfc, !PT ;  /* 0x0000001d1c567212 */ /* 0x000fe200078efcff */
[----:B0-----:R-:W-:-:S04]  /*5dc0*/  IMAD.WIDE.U32 R88, R67, 0x8, R38 ;  /* 0x0000000843587825 */ /* 0x001fc800078e0026 */
[----:B------:R-:W-:-:S04]  /*5dd0*/  IMAD.WIDE.U32 R28, R85, 0x10, R104 ;  /* 0x00000010551c7825 */ /* 0x000fc800078e0068 */
[----:B-1----:R-:W-:-:S05]  /*5de0*/  IMAD.WIDE.U32 R90, R67, 0x10, R36 ;  /* 0x00000010435a7825 */ /* 0x002fca00078e0024 */
[----:B------:R0:W-:Y:S04]  /*5df0*/  STG.E.128 desc[UR8][R90.64], R32 ;  /* 0x000000205a007986 */ /* 0x0001e8000c101d08 */
[----:B------:R0:W-:Y:S04]  /*5e00*/  STG.E.64 desc[UR8][R88.64], R86 ;  /* 0x0000005658007986 */ /* 0x0001e8000c101b08 */
[----:B------:R-:W5:Y:S01]  /*5e10*/  LDG.E.128 R28, desc[UR8][R28.64] ;  /* 0x000000081c1c7981 */ /* 0x000f62000c1e1d00 */
[----:B------:R-:W-:Y:S05]  /*5e20*/  BRA.U !UP1, `(.L_x_475) ;  /* 0x0000002509f87547 */ /* 0x000fea000b800000 */
[----:B0-----:R-:W0:Y:S02]  /*5e30*/  LDC.64 R32, c[0x0][0x3a0] ;  /* 0x0000e800ff207b82 */ /* 0x001e240000000a00 */
[----:B0-----:R-:W-:-:S06]  /*5e40*/  IMAD.WIDE.U32 R32, R85, 0x10, R32 ;  /* 0x0000001055207825 */ /* 0x001fcc00078e0020 */
[----:B------:R-:W5:Y:S01]  /*5e50*/  LDG.E.128 R32, desc[UR8][R32.64] ;  /* 0x0000000820207981 */ /* 0x000f62000c1e1d00 */
        /* <DEDUP_REMOVED lines=9> */
[-C--:B------:R-:W-:Y:S01]  /*5ef0*/  @!P0 MOV R76, R80.reuse ;  /* 0x00000050004c8202 */ /* 0x080fe20000000f00 */
[----:B------:R-:W-:Y:S01]  /*5f00*/  @!P0 IMAD.MOV.U32 R82, RZ, RZ, R72 ;  /* 0x000000ffff528224 */ /* 0x000fe200078e0048 */
[----:B------:R-:W-:Y:S01]  /*5f10*/  @P0 MOV R76, R80 ;  /* 0x00000050004c0202 */ /* 0x000fe20000000f00 */
[----:B------:R-:W-:Y:S02]  /*5f20*/  @P0 VIADD R78, R68, 0x1 ;  /* 0x00000001444e0836 */ /* 0x000fe40000000000 */
[----:B------:R-:W-:Y:S01]  /*5f30*/  @P0 IMAD.MOV.U32 R82, RZ, RZ, R66 ;  /* 0x000000ffff520224 */ /* 0x000fe200078e0042 */
[----:B------:R-:W-:Y:S06]  /*5f40*/  BRA `(.L_x_476) ;  /* 0x0000000000dc7947 */ /* 0x000fec0003800000 */
.L_x_477:
        /* <DEDUP_REMOVED lines=12> */
.L_x_478:
        /* <DEDUP_REMOVED lines=43> */
.L_x_476:
[----:B------:R-:W-:Y:S01]  /*62c0*/  I2FP.F32.U32 R87, R82 ;  /* 0x0000005200577245 */ /* 0x000fe20000201000 */
[----:B-----5:R-:W-:Y:S01]  /*62d0*/  IMAD.U32 R68, R28, 0x10000, RZ ;  /* 0x000100001c447824 */ /* 0x020fe200078e00ff */
[----:B------:R-:W-:Y:S01]  /*62e0*/  ISETP.NE.AND P1, PT, R78, 0x1, PT ;  /* 0x000000014e00780c */ /* 0x000fe20003f25270 */
[----:B------:R-:W-:Y:S01]  /*62f0*/  IMAD.U32 R89, R32, 0x10000, RZ ;  /* 0x0001000020597824 */ /* 0x000fe200078e00ff */
[----:B------:R-:W-:Y:S01]  /*6300*/  PRMT R28, R28, 0x7632, R28 ;  /* 0x000076321c1c7816 */ /* 0x000fe2000000001c */
[----:B------:R-:W-:Y:S01]  /*6310*/  FFMA.FTZ R87, R87, R74, 1.1641532182693481445e-10 ;  /* 0x2f00000057577423 */ /* 0x000fe2000001004a */
[----:B------:R-:W-:Y:S01]  /*6320*/  FMUL.FTZ R68, R68, UR17 ;  /* 0x0000001144447c20 */ /* 0x000fe20008410000 */
[----:B------:R-:W-:Y:S01]  /*6330*/  PRMT R32, R32, 0x7632, R32 ;  /* 0x0000763220207816 */ /* 0x000fe20000000020 */
[----:B------:R-:W-:Y:S01]  /*6340*/  IMAD.MOV.U32 R80, RZ, RZ, R70 ;  /* 0x000000ffff507224 */ /* 0x000fe200078e0046 */
[----:B------:R-:W-:Y:S01]  /*6350*/  MOV R82, 0x2 ;  /* 0x0000000200527802 */ /* 0x000fe20000000f00 */
[----:B------:R-:W-:Y:S01]  /*6360*/  FMUL.FTZ R68, R68, UR5 ;  /* 0x0000000544447c20 */ /* 0x000fe20008410000 */
[----:B------:R-:W-:-:S04]  /*6370*/  FSETP.GTU.FTZ.AND P0, PT, R87, UR4, PT ;  /* 0x0000000457007c0b */ /* 0x000fc8000bf1c000 */
        /* <DEDUP_REMOVED lines=13> */
.L_x_480:
        /* <DEDUP_REMOVED lines=12> */
.L_x_481:
        /* <DEDUP_REMOVED lines=43> */
.L_x_479:
[----:B------:R-:W-:Y:S01]  /*67c0*/  I2FP.F32.U32 R87, R80 ;  /* 0x0000005000577245 */ /* 0x000fe20000201000 */
[----:B------:R-:W-:Y:S01]  /*67d0*/  IMAD.U32 R28, R28, 0x10000, RZ ;  /* 0x000100001c1c7824 */ /* 0x000fe200078e00ff */
[----:B------:R-:W-:-:S03]  /*67e0*/  ISETP.NE.AND P1, PT, R82, 0x1, PT ;  /* 0x000000015200780c */ /* 0x000fc60003f25270 */
[----:B------:R-:W-:Y:S01]  /*67f0*/  FFMA.FTZ R87, R87, R74, 1.1641532182693481445e-10 ;  /* 0x2f00000057577423 */ /* 0x000fe2000001004a */
[----:B------:R-:W-:-:S04]  /*6800*/  FMUL.FTZ R28, R28, UR17 ;  /* 0x000000111c1c7c20 */ /* 0x000fc80008410000 */
[----:B------:R-:W-:Y:S01]  /*6810*/  FMUL.FTZ R28, R28, UR5 ;  /* 0x000000051c1c7c20 */ /* 0x000fe20008410000 */
[----:B------:R-:W-:Y:S02]  /*6820*/  FSETP.GTU.FTZ.AND P0, PT, R87, UR4, PT ;  /* 0x0000000457007c0b */ /* 0x000fe4000bf1c000 */
[----:B------:R-:W-:Y:S01]  /*6830*/  SHF.L.U32 R87, R32, 0x10, RZ ;  /* 0x0000001020577819 */ /* 0x000fe200000006ff */
[----:B------:R-:W-:Y:S01]  /*6840*/  IMAD.MOV.U32 R32, RZ, RZ, 0x2 ;  /* 0x00000002ff207424 */ /* 0x000fe200078e00ff */
        /* <DEDUP_REMOVED lines=13> */
.L_x_483:
        /* <DEDUP_REMOVED lines=12> */
.L_x_484:
        /* <DEDUP_REMOVED lines=43> */
.L_x_482:
[----:B------:R-:W-:Y:S01]  /*6c90*/  I2FP.F32.U32 R91, R28 ;  /* 0x0000001c005b7245 */ /* 0x000fe20000201000 */
[----:B------:R-:W-:Y:S01]  /*6ca0*/  IMAD.U32 R93, R33, 0x10000, RZ ;  /* 0x00010000215d7824 */ /* 0x000fe200078e00ff */
[----:B------:R-:W-:Y:S02]  /*6cb0*/  SHF.L.U32 R28, R29, 0x10, RZ ;  /* 0x000000101d1c7819 */ /* 0x000fe400000006ff */
[----:B------:R-:W-:Y:S01]  /*6cc0*/  ISETP.NE.AND P2, PT, R32, 0x1, PT ;  /* 0x000000012000780c */ /* 0x000fe20003f45270 */
[----:B------:R-:W-:Y:S01]  /*6cd0*/  FFMA.FTZ R91, R91, R74, 1.1641532182693481445e-10 ;  /* 0x2f0000005b5b7423 */ /* 0x000fe2000001004a */
[----:B------:R-:W-:Y:S01]  /*6ce0*/  PRMT R80, R29, 0x7632, R80 ;  /* 0x000076321d507816 */ /* 0x000fe20000000050 */
[----:B------:R-:W-:Y:S01]  /*6cf0*/  FMUL.FTZ R28, R28, UR17 ;  /* 0x000000111c1c7c20 */ /* 0x000fe20008410000 */
[----:B------:R-:W-:Y:S02]  /*6d00*/  PRMT R78, R33, 0x7632, R78 ;  /* 0x00007632214e7816 */ /* 0x000fe4000000004e */
        /* <DEDUP_REMOVED lines=16> */
.L_x_486:
        /* <DEDUP_REMOVED lines=12> */
.L_x_487:
        /* <DEDUP_REMOVED lines=43> */
.L_x_485:
        /* <DEDUP_REMOVED lines=22> */
.L_x_489:
        /* <DEDUP_REMOVED lines=12> */
.L_x_490:
        /* <DEDUP_REMOVED lines=43> */
.L_x_488:
        /* <DEDUP_REMOVED lines=24> */
.L_x_492:
        /* <DEDUP_REMOVED lines=12> */
.L_x_493:
        /* <DEDUP_REMOVED lines=43> */
.L_x_491:
        /* <DEDUP_REMOVED lines=22> */
.L_x_495:
        /* <DEDUP_REMOVED lines=12> */
.L_x_496:
        /* <DEDUP_REMOVED lines=43> */
.L_x_494:
        /* <DEDUP_REMOVED lines=24> */
.L_x_498:
        /* <DEDUP_REMOVED lines=14> */
.L_x_499:
        /* <DEDUP_REMOVED lines=43> */
.L_x_497:
        /* <DEDUP_REMOVED lines=15> */
.L_x_475:
[----:B------:R-:W-:Y:S01]  /*8610*/  ISETP.NE.AND P0, PT, R68, 0x1, PT ;  /* 0x000000014400780c */ /* 0x000fe20003f05270 */
[----:B0-----:R-:W-:Y:S01]  /*8620*/  IMAD.MOV.U32 R34, RZ, RZ, 0x2 ;  /* 0x00000002ff227424 */ /* 0x001fe200078e00ff */
        /* <DEDUP_REMOVED lines=13> */
.L_x_502:
        /* <DEDUP_REMOVED lines=12> */
.L_x_503:
        /* <DEDUP_REMOVED lines=43> */
.L_x_501:
[----:B------:R-:W-:Y:S02]  /*8a70*/  I2FP.F32.U32 R33, R32 ;  /* 0x0000002000217245 */ /* 0x000fe40000201000 */
[----:B-----5:R-:W-:Y:S02]  /*8a80*/  SHF.L.U32 R32, R28, 0x10, RZ ;  /* 0x000000101c207819 */ /* 0x020fe400000006ff */
        /* <DEDUP_REMOVED lines=20> */
.L_x_505:
        /* <DEDUP_REMOVED lines=12> */
.L_x_506:
        /* <DEDUP_REMOVED lines=43> */
.L_x_504:
        /* <DEDUP_REMOVED lines=20> */
.L_x_508:
        /* <DEDUP_REMOVED lines=12> */
.L_x_509:
        /* <DEDUP_REMOVED lines=43> */
.L_x_507:
        /* <DEDUP_REMOVED lines=21> */
.L_x_511:
        /* <DEDUP_REMOVED lines=12> */
.L_x_512:
        /* <DEDUP_REMOVED lines=43> */
.L_x_510:
        /* <DEDUP_REMOVED lines=20> */
.L_x_514:
        /* <DEDUP_REMOVED lines=12> */
.L_x_515:
        /* <DEDUP_REMOVED lines=43> */
.L_x_513:
        /* <DEDUP_REMOVED lines=21> */
.L_x_517:
        /* <DEDUP_REMOVED lines=12> */
.L_x_518:
        /* <DEDUP_REMOVED lines=43> */
.L_x_516:
        /* <DEDUP_REMOVED lines=20> */
.L_x_520:
        /* <DEDUP_REMOVED lines=12> */
.L_x_521:
        /* <DEDUP_REMOVED lines=43> */
.L_x_519:
        /* <DEDUP_REMOVED lines=21> */
.L_x_523:
        /* <DEDUP_REMOVED lines=14> */
.L_x_524:
        /* <DEDUP_REMOVED lines=43> */
.L_x_522:
        /* <DEDUP_REMOVED lines=12> */
.L_x_500:
[----:B------:R-:W-:Y:S01]  /*ac70*/  SEL R31, RZ, 0x1000000, !P6 ;  /* 0x01000000ff1f7807 */ /* 0x000fe20007000000 */
[----:B------:R-:W-:Y:S01]  /*ac80*/  VIADD R103, R67, 0x200 ;  /* 0x0000020043677836 */ /* 0x000fe20000000000 */
[----:B------:R-:W-:Y:S01]  /*ac90*/  ISETP.NE.AND P6, PT, R68, RZ, PT ;  /* 0x000000ff4400720c */ /* 0x000fe20003fc5270 */
[C---:B------:R-:W-:Y:S01]  /*aca0*/  IMAD.WIDE.U32 R110, R85.reuse, 0x10, R36 ;  /* 0x00000010556e7825 */ /* 0x040fe200078e0024 */
[----:B------:R-:W-:Y:S02]  /*acb0*/  SEL R68, RZ, 0x10000, !P5 ;  /* 0x00010000ff447807 */ /* 0x000fe40006800000 */
[----:B------:R-:W-:Y:S01]  /*acc0*/  SEL R107, RZ, 0x100, !P4 ;  /* 0x00000100ff6b7807 */ /* 0x000fe20006000000 */
[----:B------:R-:W-:Y:S01]  /*acd0*/  IMAD.WIDE.U32 R108, R85, 0x8, R38 ;  /* 0x00000008556c7825 */ /* 0x000fe200078e0026 */
[----:B------:R-:W-:Y:S01]  /*ace0*/  SEL R30, RZ, 0x1000000, !P2 ;  /* 0x01000000ff1e7807 */ /* 0x000fe20005000000 */
[----:B------:R0:W-:Y:S01]  /*acf0*/  STG.E.128 desc[UR8][R110.64], R32 ;  /* 0x000000206e007986 */ /* 0x0001e2000c101d08 */
        /* <DEDUP_REMOVED lines=8> */
[----:B------:R-:W-:-:S04]  /*ad80*/  IMAD.WIDE.U32 R28, R103, 0x10, R104 ;  /* 0x00000010671c7825 */ /* 0x000fc800078e0068 */
        /* <DEDUP_REMOVED lines=21> */
.L_x_527:
        /* <DEDUP_REMOVED lines=12> */
.L_x_528:
        /* <DEDUP_REMOVED lines=43> */
.L_x_526:
[----:B------:R-:W-:Y:S01]  /*b250*/  I2FP.F32.U32 R105, R80 ;  /* 0x0000005000697245 */ /* 0x000fe20000201000 */
[----:B-----5:R-:W-:Y:S01]  /*b260*/  IMAD.U32 R76, R28, 0x10000, RZ ;  /* 0x000100001c4c7824 */ /* 0x020fe200078e00ff */
[----:B------:R-:W-:Y:S01]  /*b270*/  ISETP.NE.AND P1, PT, R78, 0x1, PT ;  /* 0x000000014e00780c */ /* 0x000fe20003f25270 */
[----:B------:R-:W-:Y:S01]  /*b280*/  IMAD.MOV.U32 R80, RZ, RZ, R70 ;  /* 0x000000ffff507224 */ /* 0x000fe200078e0046 */
[----:B------:R-:W-:Y:S01]  /*b290*/  PRMT R28, R28, 0x7632, R28 ;  /* 0x000076321c1c7816 */ /* 0x000fe2000000001c */
[----:B------:R-:W-:Y:S01]  /*b2a0*/  FFMA.FTZ R105, R105, R74, 1.1641532182693481445e-10 ;  /* 0x2f00000069697423 */ /* 0x000fe2000001004a */
[----:B------:R-:W-:Y:S01]  /*b2b0*/  FMUL.FTZ R76, R76, UR17 ;  /* 0x000000114c4c7c20 */ /* 0x000fe20008410000 */
[----:B------:R-:W-:-:S03]  /*b2c0*/  MOV R82, 0x2 ;  /* 0x0000000200527802 */ /* 0x000fc60000000f00 */
[----:B------:R-:W-:Y:S01]  /*b2d0*/  FMUL.FTZ R76, R76, UR5 ;  /* 0x000000054c4c7c20 */ /* 0x000fe20008410000 */
[----:B------:R-:W-:Y:S01]  /*b2e0*/  FSETP.GTU.FTZ.AND P0, PT, R105, UR4, PT ;  /* 0x0000000469007c0b */ /* 0x000fe2000bf1c000 */
[C---:B------:R-:W-:Y:S01]  /*b2f0*/  IMAD.U32 R105, R32.reuse, 0x10000, RZ ;  /* 0x0001000020697824 */ /* 0x040fe200078e00ff */
[----:B------:R-:W-:Y:S02]  /*b300*/  PRMT R32, R32, 0x7632, R32 ;  /* 0x0000763220207816 */ /* 0x000fe40000000020 */
        /* <DEDUP_REMOVED lines=13> */
.L_x_530:
        /* <DEDUP_REMOVED lines=12> */
.L_x_531:
        /* <DEDUP_REMOVED lines=43> */
.L_x_529:
        /* <DEDUP_REMOVED lines=22> */
.L_x_533:
        /* <DEDUP_REMOVED lines=12> */
.L_x_534:
        /* <DEDUP_REMOVED lines=43> */
.L_x_532:
        /* <DEDUP_REMOVED lines=24> */
.L_x_536:
        /* <DEDUP_REMOVED lines=12> */
.L_x_537:
        /* <DEDUP_REMOVED lines=43> */
.L_x_535:
        /* <DEDUP_REMOVED lines=22> */
.L_x_539:
        /* <DEDUP_REMOVED lines=12> */
.L_x_540:
        /* <DEDUP_REMOVED lines=43> */
.L_x_538:
        /* <DEDUP_REMOVED lines=24> */
.L_x_542:
        /* <DEDUP_REMOVED lines=12> */
.L_x_543:
        /* <DEDUP_REMOVED lines=43> */
.L_x_541:
        /* <DEDUP_REMOVED lines=22> */
.L_x_545:
        /* <DEDUP_REMOVED lines=12> */
.L_x_546:
        /* <DEDUP_REMOVED lines=43> */
.L_x_544:
        /* <DEDUP_REMOVED lines=24> */
.L_x_548:
        /* <DEDUP_REMOVED lines=14> */
.L_x_549:
        /* <DEDUP_REMOVED lines=43> */
.L_x_547:
[----:B------:R-:W-:Y:S01]  /*d4b0*/  I2FP.F32.U32 R29, R28 ;  /* 0x0000001c001d7245 */ /* 0x000fe20000201000 */
[----:B------:R-:W-:Y:S01]  /*d4c0*/  IMAD.U32 R80, R80, 0x10000, RZ ;  /* 0x0001000050507824 */ /* 0x000fe200078e00ff */
[----:B------:R-:W-:Y:S02]  /*d4d0*/  SHF.L.U32 R31, R82, 0x10, RZ ;  /* 0x00000010521f7819 */ /* 0x000fe400000006ff */
[----:B------:R-:W-:Y:S01]  /*d4e0*/  F2FP.BF16.F32.PACK_AB R30, R113, R115 ;  /* 0x00000073711e723e */ /* 0x000fe200000010ff */
[----:B------:R-:W-:Y:S01]  /*d4f0*/  FFMA.FTZ R29, R29, R74, 1.1641532182693481445e-10 ;  /* 0x2f0000001d1d7423 */ /* 0x000fe2000001004a */
[----:B------:R-:W-:Y:S01]  /*d500*/  FMUL.FTZ R80, R80, UR17 ;  /* 0x0000001150507c20 */ /* 0x000fe20008410000 */
[----:B------:R-:W-:-:S03]  /*d510*/  F2FP.BF16.F32.PACK_AB R28, R107, R105 ;  /* 0x000000696b1c723e */ /* 0x000fc600000010ff */
[----:B------:R-:W-:Y:S01]  /*d520*/  FMUL.FTZ R80, R80, UR5 ;  /* 0x0000000550507c20 */ /* 0x000fe20008410000 */
[----:B------:R-:W-:Y:S02]  /*d530*/  FSETP.GTU.FTZ.AND P6, PT, R29, UR4, PT ;  /* 0x000000041d007c0b */ /* 0x000fe4000bfdc000 */
[----:B------:R-:W-:Y:S02]  /*d540*/  F2FP.BF16.F32.PACK_AB R29, R109, R111 ;  /* 0x0000006f6d1d723e */ /* 0x000fe400000010ff */
[----:B------:R-:W-:Y:S02]  /*d550*/  FSEL R80, R80, RZ, !P6 ;  /* 0x000000ff50507208 */ /* 0x000fe40007000000 */
[----:B------:R-:W-:-:S03]  /*d560*/  PLOP3.LUT P6, PT, P6, PT, PT, 0x8, 0x80 ;  /* 0x000000000080781c */ /* 0x000fc600037ce170 */
[----:B------:R-:W-:-:S05]  /*d570*/  FADD.FTZ R74, R80, R31 ;  /* 0x0000001f504a7221 */ /* 0x000fca0000010000 */
[----:B------:R-:W-:Y:S01]  /*d580*/  F2FP.BF16.F32.PACK_AB R31, R74, R117 ;  /* 0x000000754a1f723e */ /* 0x000fe200000010ff */
[----:B------:R-:W-:Y:S06]  /*d590*/  BRA `(.L_x_550) ;  /* 0x0000002400987947 */ /* 0x000fec0003800000 */
.L_x_525:
        /* <DEDUP_REMOVED lines=15> */
.L_x_552:
[----:B------:R-:W-:-:S04]  /*d690*/  VIADD R64, R64, 0x1 ;  /* 0x0000000140407836 */ /* 0x000fc80000000000 */
[C---:B------:R-:W-:Y:S01]  /*d6a0*/  IMAD.WIDE.U32 R106, R64.reuse, -0x2daee0ad, RZ ;  /* 0xd2511f53406a7825 */ /* 0x040fe200078e00ff */
[----:B------:R-:W-:-:S13]  /*d6b0*/  ISETP.NE.AND P0, PT, R64, RZ, PT ;  /* 0x000000ff4000720c */ /* 0x000fda0003f05270 */
[----:B------:R-:W-:Y:S05]  /*d6c0*/  @P0 BRA `(.L_x_553) ;  /* 0x0000000000200947 */ /* 0x000fea0003800000 */
[----:B------:R-:W-:-:S04]  /*d6d0*/  IADD3 R60, PT, PT, R60, 0x1, RZ ;  /* 0x000000013c3c7810 */ /* 0x000fc80007ffe0ff */
[----:B------:R-:W-:-:S13]  /*d6e0*/  ISETP.NE.AND P0, PT, R60, RZ, PT ;  /* 0x000000ff3c00720c */ /* 0x000fda0003f05270 */
[----:B------:R-:W-:Y:S01]  /*d6f0*/  @!P0 VIADD R62, R62, 0x1 ;  /* 0x000000013e3e8836 */ /* 0x000fe20000000000 */
[----:B------:R-:W-:Y:S02]  /*d700*/  @!P0 IADD3 R32, PT, PT, R49, 0x1, RZ ;  /* 0x0000000131208810 */ /* 0x000fe40007ffe0ff */
[----:B------:R-:W-:Y:S02]  /*d710*/  @!P0 MOV R60, RZ ;  /* 0x000000ff003c8202 */ /* 0x000fe40000000f00 */
[----:B------:R-:W-:-:S13]  /*d720*/  ISETP.NE.AND P1, PT, R62, RZ, !P0 ;  /* 0x000000ff3e00720c */ /* 0x000fda0004725270 */
[----:B------:R-:W-:-:S04]  /*d730*/  @P1 IMAD.MOV R32, RZ, RZ, R49 ;  /* 0x000000ffff201224 */ /* 0x000fc800078e0231 */
[----:B------:R-:W-:-:S07]  /*d740*/  @!P0 IMAD.MOV.U32 R49, RZ, RZ, R32 ;  /* 0x000000ffff318224 */ /* 0x000fce00078e0020 */
.L_x_553:
        /* <DEDUP_REMOVED lines=41> */
[----:B------:R-:W-:Y:S01]  /*d9e0*/  IMAD.MOV.U32 R34, RZ, RZ, RZ ;  /* 0x000000ffff227224 */ /* 0x000fe200078e00ff */
[----:B------:R-:W-:-:S07]  /*d9f0*/  MOV R32, R76 ;  /* 0x0000004c00207202 */ /* 0x000fce0000000f00 */
.L_x_551:
        /* <DEDUP_REMOVED lines=18> */
[----:B------:R-:W-:Y:S01]  /*db20*/  @!P0 MOV R33, R72 ;  /* 0x0000004800218202 */ /* 0x000fe20000000f00 */
[----:B------:R-:W-:Y:S01]  /*db30*/  @P0 VIADD R32, R34, 0x1 ;  /* 0x0000000122200836 */ /* 0x000fe20000000000 */
[----:B------:R-:W-:Y:S01]  /*db40*/  @P0 MOV R33, R66 ;  /* 0x0000004200210202 */ /* 0x000fe20000000f00 */
[----:B------:R-:W-:Y:S06]  /*db50*/  BRA `(.L_x_554) ;  /* 0x0000000000dc7947 */ /* 0x000fec0003800000 */
.L_x_555:
        /* <DEDUP_REMOVED lines=12> */
.L_x_556:
        /* <DEDUP_REMOVED lines=40> */
[----:B------:R-:W-:Y:S01]  /*dea0*/  IMAD.MOV.U32 R33, RZ, RZ, R68 ;  /* 0x000000ffff217224 */ /* 0x000fe200078e0044 */
[----:B------:R-:W-:Y:S01]  /*deb0*/  MOV R68, R32 ;  /* 0x0000002000447202 */ /* 0x000fe20000000f00 */
[----:B------:R-:W-:-:S07]  /*dec0*/  IMAD.MOV.U32 R32, RZ, RZ, RZ ;  /* 0x000000ffff207224 */ /* 0x000fce00078e00ff */
.L_x_554:
        /* <DEDUP_REMOVED lines=20> */
.L_x_558:
        /* <DEDUP_REMOVED lines=12> */
.L_x_559:
        /* <DEDUP_REMOVED lines=41> */
[----:B------:R-:W-:Y:S01]  /*e360*/  IMAD.MOV.U32 R34, RZ, RZ, RZ ;  /* 0x000000ffff227224 */ /* 0x000fe200078e00ff */
[----:B------:R-:W-:-:S07]  /*e370*/  MOV R68, R32 ;  /* 0x0000002000447202 */ /* 0x000fce0000000f00 */
.L_x_557:
[----:B------:R-:W-:Y:S02]  /*e380*/  I2FP.F32.U32 R33, R28 ;  /* 0x0000001c00217245 */ /* 0x000fe40000201000 */
[----:B------:R-:W-:Y:S02]  /*e390*/  SHF.L.U32 R28, R29, 0x10, RZ ;  /* 0x000000101d1c7819 */ /* 0x000fe400000006ff */
[----:B------:R-:W-:Y:S01]  /*e3a0*/  ISETP.NE.AND P3, PT, R34, 0x1, PT ;  /* 0x000000012200780c */ /* 0x000fe20003f65270 */
[----:B------:R-:W-:Y:S01]  /*e3b0*/  FFMA.FTZ R33, R33, R74, 1.1641532182693481445e-10 ;  /* 0x2f00000021217423 */ /* 0x000fe2000001004a */
[----:B------:R-:W-:Y:S01]  /*e3c0*/  PRMT R78, R29, 0x7632, R78 ;  /* 0x000076321d4e7816 */ /* 0x000fe2000000004e */
[----:B------:R-:W-:Y:S01]  /*e3d0*/  FMUL.FTZ R28, R28, UR17 ;  /* 0x000000111c1c7c20 */ /* 0x000fe20008410000 */
[----:B------:R-:W-:Y:S02]  /*e3e0*/  MOV R29, R70 ;  /* 0x00000046001d7202 */ /* 0x000fe40000000f00 */
        /* <DEDUP_REMOVED lines=14> */
.L_x_561:
        /* <DEDUP_REMOVED lines=12> */
.L_x_562:
        /* <DEDUP_REMOVED lines=43> */
.L_x_560:
        /* <DEDUP_REMOVED lines=20> */
.L_x_564:
        /* <DEDUP_REMOVED lines=12> */
.L_x_565:
        /* <DEDUP_REMOVED lines=43> */
.L_x_563:
        /* <DEDUP_REMOVED lines=21> */
.L_x_567:
        /* <DEDUP_REMOVED lines=12> */
.L_x_568:
        /* <DEDUP_REMOVED lines=43> */
.L_x_566:
[----:B------:R-:W-:Y:S02]  /*f1b0*/  I2FP.F32.U32 R29, R29 ;  /* 0x0000001d001d7245 */ /* 0x000fe40000201000 */
[----:B------:R-:W-:Y:S02]  /*f1c0*/  SHF.L.U32 R30, R30, 0x10, RZ ;  /* 0x000000101e1e7819 */ /* 0x000fe400000006ff */
[----:B------:R-:W-:Y:S01]  /*f1d0*/  ISETP.NE.AND P5, PT, R28, 0x1, PT ;  /* 0x000000011c00780c */ /* 0x000fe20003fa5270 */
[----:B------:R-:W-:Y:S02]  /*f1e0*/  FFMA.FTZ R29, R29, R74, 1.1641532182693481445e-10 ;  /* 0x2f0000001d1d7423 */ /* 0x000fe4000001004a */
[----:B------:R-:W-:-:S03]  /*f1f0*/  FMUL.FTZ R30, R30, UR17 ;  /* 0x000000111e1e7c20 */ /* 0x000fc60008410000 */
[----:B------:R-:W-:Y:S01]  /*f200*/  FSETP.GTU.FTZ.AND P4, PT, R29, UR4, PT ;  /* 0x000000041d007c0b */ /* 0x000fe2000bf9c000 */
[----:B------:R-:W-:Y:S01]  /*f210*/  FMUL.FTZ R30, R30, UR5 ;  /* 0x000000051e1e7c20 */ /* 0x000fe20008410000 */
[----:B------:R-:W-:-:S04]  /*f220*/  MOV R29, R70 ;  /* 0x00000046001d7202 */ /* 0x000fc80000000f00 */
        /* <DEDUP_REMOVED lines=12> */
.L_x_570:
[----:B------:R-:W-:-:S04]  /*f2f0*/  VIADD R64, R64, 0x1 ;  /* 0x0000000140407836 */ /* 0x000fc80000000000 */
[C---:B------:R-:W-:Y:S01]  /*f300*/  IMAD.WIDE.U32 R116, R64.reuse, -0x2daee0ad, RZ ;  /* 0xd2511f5340747825 */ /* 0x040fe200078e00ff */
[----:B------:R-:W-:-:S13]  /*f310*/  ISETP.NE.AND P5, PT, R64, RZ, PT ;  /* 0x000000ff4000720c */ /* 0x000fda0003fa5270 */
[----:B------:R-:W-:Y:S05]  /*f320*/  @P5 BRA `(.L_x_571) ;  /* 0x0000000000205947 */ /* 0x000fea0003800000 */
[----:B------:R-:W-:-:S04]  /*f330*/  IADD3 R60, PT, PT, R60, 0x1, RZ ;  /* 0x000000013c3c7810 */ /* 0x000fc80007ffe0ff */
[----:B------:R-:W-:-:S13]  /*f340*/  ISETP.NE.AND P5, PT, R60, RZ, PT ;  /* 0x000000ff3c00720c */ /* 0x000fda0003fa5270 */
[----:B------:R-:W-:Y:S01]  /*f350*/  @!P5 VIADD R62, R62, 0x1 ;  /* 0x000000013e3ed836 */ /* 0x000fe20000000000 */
[----:B------:R-:W-:Y:S01]  /*f360*/  @!P5 IADD3 R28, PT, PT, R49, 0x1, RZ ;  /* 0x00000001311cd810 */ /* 0x000fe20007ffe0ff */
[----:B------:R-:W-:-:S03]  /*f370*/  @!P5 IMAD.MOV.U32 R60, RZ, RZ, RZ ;  /* 0x000000ffff3cd224 */ /* 0x000fc600078e00ff */
[----:B------:R-:W-:-:S13]  /*f380*/  ISETP.NE.AND P6, PT, R62, RZ, !P5 ;  /* 0x000000ff3e00720c */ /* 0x000fda0006fc5270 */
[----:B------:R-:W-:-:S05]  /*f390*/  @P6 IMAD.MOV R28, RZ, RZ, R49 ;  /* 0x000000ffff1c6224 */ /* 0x000fca00078e0231 */
[----:B------:R-:W-:-:S07]  /*f3a0*/  @!P5 MOV R49, R28 ;  /* 0x0000001c0031d202 */ /* 0x000fce0000000f00 */
.L_x_571:
        /* <DEDUP_REMOVED lines=42> */
[----:B------:R-:W-:-:S07]  /*f650*/  MOV R68, R28 ;  /* 0x0000001c00447202 */ /* 0x000fce0000000f00 */
.L_x_569:
        /* <DEDUP_REMOVED lines=9> */
[----:B------:R-:W-:-:S04]  /*f6f0*/  MOV R29, R70 ;  /* 0x00000046001d7202 */ /* 0x000fc80000000f00 */
        /* <DEDUP_REMOVED lines=11> */
.L_x_573:
[----:B------:R-:W-:-:S04]  /*f7b0*/  VIADD R64, R64, 0x1 ;  /* 0x0000000140407836 */ /* 0x000fc80000000000 */
[C---:B------:R-:W-:Y:S01]  /*f7c0*/  IMAD.WIDE.U32 R34, R64.reuse, -0x2daee0ad, RZ ;  /* 0xd2511f5340227825 */ /* 0x040fe200078e00ff */
[----:B------:R-:W-:-:S13]  /*f7d0*/  ISETP.NE.AND P6, PT, R64, RZ, PT ;  /* 0x000000ff4000720c */ /* 0x000fda0003fc5270 */
[----:B------:R-:W-:Y:S05]  /*f7e0*/  @P6 BRA `(.L_x_574) ;  /* 0x0000000000286947 */ /* 0x000fea0003800000 */
[----:B------:R-:W-:Y:S02]  /*f7f0*/  IADD3 R60, PT, PT, R60, 0x1, RZ ;  /* 0x000000013c3c7810 */ /* 0x000fe40007ffe0ff */
[----:B------:R-:W-:Y:S02]  /*f800*/  P2R R28, PR, RZ, 0x1 ;  /* 0x00000001ff1c7803 */ /* 0x000fe40000000000 */
        /* <DEDUP_REMOVED lines=8> */
.L_x_574:
        /* <DEDUP_REMOVED lines=43> */
.L_x_572:
[----:B------:R-:W-:Y:S02]  /*fb40*/  I2FP.F32.U32 R29, R29 ;  /* 0x0000001d001d7245 */ /* 0x000fe40000201000 */
[----:B------:R-:W-:Y:S02]  /*fb50*/  SHF.L.U32 R80, R80, 0x10, RZ ;  /* 0x0000001050507819 */ /* 0x000fe400000006ff */
[----:B------:R-:W-:Y:S01]  /*fb60*/  F2FP.BF16.F32.PACK_AB R30, R113, R115 ;  /* 0x00000073711e723e */ /* 0x000fe200000010ff */
[----:B------:R-:W-:Y:S01]  /*fb70*/  FFMA.FTZ R29, R29, R74, 1.1641532182693481445e-10 ;  /* 0x2f0000001d1d7423 */ /* 0x000fe2000001004a */
[----:B------:R-:W-:Y:S01]  /*fb80*/  F2FP.BF16.F32.PACK_AB R28, R107, R105 ;  /* 0x000000696b1c723e */ /* 0x000fe200000010ff */
[----:B------:R-:W-:-:S03]  /*fb90*/  FMUL.FTZ R80, R80, UR17 ;  /* 0x0000001150507c20 */ /* 0x000fc60008410000 */
[----:B------:R-:W-:Y:S01]  /*fba0*/  FSETP.GTU.FTZ.AND P6, PT, R29, UR4, PT ;  /* 0x000000041d007c0b */ /* 0x000fe2000bfdc000 */
[----:B------:R-:W-:Y:S01]  /*fbb0*/  FMUL.FTZ R80, R80, UR5 ;  /* 0x0000000550507c20 */ /* 0x000fe20008410000 */
[----:B------:R-:W-:-:S04]  /*fbc0*/  F2FP.BF16.F32.PACK_AB R29, R109, R111 ;  /* 0x0000006f6d1d723e */ /* 0x000fc800000010ff */
[----:B------:R-:W-:Y:S02]  /*fbd0*/  FSEL R74, R80, RZ, !P6 ;  /* 0x000000ff504a7208 */ /* 0x000fe40007000000 */
[----:B------:R-:W-:Y:S02]  /*fbe0*/  PLOP3.LUT P6, PT, P6, PT, PT, 0x8, 0x80 ;  /* 0x000000000080781c */ /* 0x000fe400037ce170 */
[----:B------:R-:W-:-:S11]  /*fbf0*/  F2FP.BF16.F32.PACK_AB R31, R74, R117 ;  /* 0x000000754a1f723e */ /* 0x000fd600000010ff */
.L_x_550:
[----:B------:R-:W-:Y:S01]  /*fc00*/  FADD.FTZ R32, RZ, R69 ;  /* 0x00000045ff207221 */ /* 0x000fe20000010000 */
[----:B------:R-:W-:Y:S01]  /*fc10*/  SEL R34, RZ, 0x1000000, !P6 ;  /* 0x01000000ff227807 */ /* 0x000fe20007000000 */
[----:B------:R-:W-:Y:S01]  /*fc20*/  IMAD.WIDE.U32 R36, R103, 0x10, R36 ;  /* 0x0000001067247825 */ /* 0x000fe200078e0024 */
[----:B------:R-:W-:-:S03]  /*fc30*/  ISETP.NE.AND P6, PT, R76, RZ, PT ;  /* 0x000000ff4c00720c */ /* 0x000fc60003fc5270 */
[----:B------:R-:W-:Y:S01]  /*fc40*/  FADD.FTZ R32, R32, R71 ;  /* 0x0000004720207221 */ /* 0x000fe20000010000 */
[----:B------:R-:W-:Y:S01]  /*fc50*/  SEL R86, RZ, 0x10000, !P5 ;  /* 0x00010000ff567807 */ /* 0x000fe20006800000 */
[----:B------:R-:W-:Y:S01]  /*fc60*/  IMAD.WIDE.U32 R38, R103, 0x8, R38 ;  /* 0x0000000867267825 */ /* 0x000fe200078e0026 */
[----:B------:R-:W-:Y:S03]  /*fc70*/  STG.E.128 desc[UR8][R36.64], R28 ;  /* 0x0000001c24007986 */ /* 0x000fe6000c101d08 */
[----:B------:R-:W-:Y:S01]  /*fc80*/  FADD.FTZ R32, R32, R75 ;  /* 0x0000004b20207221 */ /* 0x000fe20000010000 */
[----:B------:R-:W-:Y:S03]  /*fc90*/  BSSY.RECONVERGENT B0, `(.L_x_575) ;  /* 0x000006f000007945 */ /* 0x000fe60003800200 */
        /* <DEDUP_REMOVED lines=31> */
[----:B------:R-:W-:-:S03]  /*fe90*/  SEL R121, RZ, 0x100, !P4 ;  /* 0x00000100ff797807 */ /* 0x000fc60006000000 */
[----:B------:R-:W-:Y:S01]  /*fea0*/  FMUL.FTZ R32, R32, 0.001302083372138440609 ;  /* 0x3aaaaaab20207820 */ /* 0x000fe20000410000 */
[----:B------:R-:W-:Y:S02]  /*feb0*/  LOP3.LUT R121, R121, R34, R86, 0xfe, !PT ;  /* 0x0000002279797212 */ /* 0x000fe400078efe56 */
[----:B------:R-:W-:Y:S01]  /*fec0*/  SEL R34, RZ, 0x1, !P6 ;  /* 0x00000001ff227807 */ /* 0x000fe20007000000 */
[C---:B------:R-:W-:Y:S01]  /*fed0*/  FADD.FTZ R33, -R32.reuse, R69 ;  /* 0x0000004520217221 */ /* 0x040fe20000010100 */
[C---:B------:R-:W-:Y:S01]  /*fee0*/  FADD.FTZ R82, -R32.reuse, R71 ;  /* 0x0000004720527221 */ /* 0x040fe20000010100 */
[C---:B------:R-:W-:Y:S01]  /*fef0*/  FADD.FTZ R84, -R32.reuse, R75 ;  /* 0x0000004b20547221 */ /* 0x040fe20000010100 */
[C---:B------:R-:W-:Y:S01]  /*ff00*/  FADD.FTZ R76, -R32.reuse, R73 ;  /* 0x00000049204c7221 */ /* 0x040fe20000010100 */
[----:B------:R-:W-:Y:S01]  /*ff10*/  FFMA.FTZ R33, R33, R33, RZ ;  /* 0x0000002121217223 */ /* 0x000fe200000100ff */
[----:B------:R-:W-:-:S03]  /*ff20*/  FADD.FTZ R80, -R32, R81 ;  /* 0x0000005120507221 */ /* 0x000fc60000010100 */
[----:B------:R-:W-:Y:S01]  /*ff30*/  FFMA.FTZ R33, R82, R82, R33 ;  /* 0x0000005252217223 */ /* 0x000fe20000010021 */
[----:B------:R-:W-:-:S03]  /*ff40*/  FADD.FTZ R82, -R32, R79 ;  /* 0x0000004f20527221 */ /* 0x000fc60000010100 */
[----:B------:R-:W-:Y:S01]  /*ff50*/  FFMA.FTZ R33, R84, R84, R33 ;  /* 0x0000005454217223 */ /* 0x000fe20000010021 */
[----:B------:R-:W-:-:S03]  /*ff60*/  SEL R84, RZ, 0x1000000, !P2 ;  /* 0x01000000ff547807 */ /* 0x000fc60005000000 */
[----:B------:R-:W-:Y:S01]  /*ff70*/  FFMA.FTZ R33, R76, R76, R33 ;  /* 0x0000004c4c217223 */ /* 0x000fe20000010021 */
[----:B------:R-:W-:-:S03]  /*ff80*/  FADD.FTZ R76, -R32, R77 ;  /* 0x0000004d204c7221 */ /* 0x000fc60000010100 */
[----:B------:R-:W-:Y:S01]  /*ff90*/  FFMA.FTZ R33, R82, R82, R33 ;  /* 0x0000005252217223 */ /* 0x000fe20000010021 */
[----:B------:R-:W-:-:S03]  /*ffa0*/  SEL R82, RZ, 0x10000, !P1 ;  /* 0x00010000ff527807 */ /* 0x000fc60004800000 */
[----:B------:R-:W-:Y:S01]  /*ffb0*/  FFMA.FTZ R33, R76, R76, R33 ;  /* 0x0000004c4c217223 */ /* 0x000fe20000010021 */
[----:B------:R-:W-:-:S03]  /*ffc0*/  FADD.FTZ R76, -R32, R83 ;  /* 0x00000053204c7221 */ /* 0x000fc60000010100 */
        /* <DEDUP_REMOVED lines=32> */
[----:B------:R-:W-:-:S04]  /*101d0*/  FFMA.FTZ R33, R80, R80, R33 ;  /* 0x0000005050217223 */ /* 0x000fc80000010021 */
[----:B------:R-:W-:-:S05]  /*101e0*/  FFMA.FTZ R33, R76, R76, R33 ;  /* 0x0000004c4c217223 */ /* 0x000fca0000010021 */
[----:B------:R-:W0:Y:S02]  /*101f0*/  SHFL.BFLY PT, R76, R33, 0x1, 0x1f ;  /* 0x0c201f00214c7f89 */ /* 0x000e2400000e0000 */
[----:B0-----:R-:W-:Y:S01]  /*10200*/  FADD.FTZ R76, R33, R76 ;  /* 0x0000004c214c7221 */ /* 0x001fe20000010000 */
[----:B------:R-:W-:-:S04]  /*10210*/  SEL R33, RZ, 0x100, !P0 ;  /* 0x00000100ff217807 */ /* 0x000fc80004000000 */
[----:B------:R-:W0:Y:S01]  /*10220*/  SHFL.BFLY PT, R35, R76, 0x2, 0x1f ;  /* 0x0c401f004c237f89 */ /* 0x000e2200000e0000 */
[----:B------:R-:W-:-:S04]  /*10230*/  LOP3.LUT R33, R33, R84, R82, 0xfe, !PT ;  /* 0x0000005421217212 */ /* 0x000fc800078efe52 */
[----:B------:R-:W-:Y:S01]  /*10240*/  LOP3.LUT R34, R33, R34, RZ, 0xfc, !PT ;  /* 0x0000002221227212 */ /* 0x000fe200078efcff */
[----:B0-----:R-:W-:Y:S01]  /*10250*/  FADD.FTZ R35, R76, R35 ;  /* 0x000000234c237221 */ /* 0x001fe20000010000 */
[----:B------:R-:W-:-:S04]  /*10260*/  SEL R76, RZ, 0x1, !P3 ;  /* 0x00000001ff4c7807 */ /* 0x000fc80005800000 */
[----:B------:R-:W0:Y:S02]  /*10270*/  SHFL.BFLY PT, R80, R35, 0x4, 0x1f ;  /* 0x0c801f0023507f89 */ /* 0x000e2400000e0000 */
[----:B0-----:R-:W-:Y:S01]  /*10280*/  FADD.FTZ R80, R35, R80 ;  /* 0x0000005023507221 */ /* 0x001fe20000010000 */
[----:B------:R-:W-:Y:S02]  /*10290*/  LOP3.LUT R35, R121, R76, RZ, 0xfc, !PT ;  /* 0x0000004c79237212 */ /* 0x000fe400078efcff */
[----:B------:R-:W-:Y:S02]  /*102a0*/  LOP3.LUT P0, R76, R65, 0x1f, RZ, 0xc0, !PT ;  /* 0x0000001f414c7812 */ /* 0x000fe4000780c0ff */
[----:B------:R-:W0:Y:S04]  /*102b0*/  SHFL.BFLY PT, R119, R80, 0x8, 0x1f ;  /* 0x0d001f0050777f89 */ /* 0x000e2800000e0000 */
[----:B------:R-:W-:Y:S01]  /*102c0*/  STG.E.64 desc[UR8][R38.64], R34 ;  /* 0x0000002226007986 */ /* 0x000fe2000c101b08 */
        /* <DEDUP_REMOVED lines=11> */
.L_x_576:
[----:B------:R-:W-:Y:S05]  /*10380*/  BSYNC.RECONVERGENT B0 ;  /* 0x0000000000007941 */ /* 0x000fea0003800200 */
.L_x_575:
[----:B------:R-:W-:Y:S01]  /*10390*/  BAR.SYNC.DEFER_BLOCKING 0x0 ;  /* 0x0000000000007b1d */ /* 0x000fe20000010000 */
[----:B------:R-:W-:Y:S01]  /*103a0*/  ISETP.GT.U32.AND P0, PT, R76, 0x7, PT ;  /* 0x000000074c00780c */ /* 0x000fe20003f04070 */
[----:B------:R-:W-:Y:S01]  /*103b0*/  IMAD.MOV.U32 R30, RZ, RZ, RZ ;  /* 0x000000ffff1e7224 */ /* 0x000fe200078e00ff */
[----:B0-----:R-:W-:-:S03]  /*103c0*/  CS2R R28, SRZ ;  /* 0x00000000001c7805 */ /* 0x001fc6000001ff00 */
[----:B------:R-:W-:Y:S08]  /*103d0*/  BSSY.RECONVERGENT B0, `(.L_x_577) ;  /* 0x000000a000007945 */ /* 0x000ff00003800200 */
[----:B------:R-:W-:Y:S05]  /*103e0*/  @P0 BRA `(.L_x_578) ;  /* 0x0000000000200947 */ /* 0x000fea0003800000 */
[----:B------:R-:W0:Y:S01]  /*103f0*/  S2UR UR5, SR_CgaCtaId ;  /* 0x00000000000579c3 */ /* 0x000e220000008800 */
[----:B------:R-:W-:Y:S01]  /*10400*/  UMOV UR4, 0x400 ;  /* 0x0000040000047882 */ /* 0x000fe20000000000 */
[----:B------:R-:W-:Y:S01]  /*10410*/  SHF.L.U32 R28, R65, 0x3, RZ ;  /* 0x00000003411c7819 */ /* 0x000fe200000006ff */
[----:B------:R-:W-:-:S03]  /*10420*/  IMAD.MOV.U32 R30, RZ, RZ, 0x300 ;  /* 0x00000300ff1e7424 */ /* 0x000fc600078e00ff */
[----:B------:R-:W-:Y:S01]  /*10430*/  LOP3.LUT R28, R28, 0xf8, RZ, 0xc0, !PT ;  /* 0x000000f81c1c7812 */ /* 0x000fe200078ec0ff */
[----:B0-----:R-:W-:-:S04]  /*10440*/  ULEA UR4, UR5, UR4, 0x18 ;  /* 0x0000000405047291 */ /* 0x001fc8000f8ec0ff */
[----:B------:R-:W-:-:S09]  /*10450*/  @UP2 UIADD3 UR4, UPT, UPT, UR4, 0x40, URZ ;  /* 0x0000004004042890 */ /* 0x000fd2000fffe0ff */
[----:B------:R-:W0:Y:S03]  /*10460*/  LDS.64 R28, [R28+UR4] ;  /* 0x000000041c1c7984 */ /* 0x000e260008000a00 */
.L_x_578:
[----:B------:R-:W-:Y:S05]  /*10470*/  BSYNC.RECONVERGENT B0 ;  /* 0x0000000000007941 */ /* 0x000fea0003800200 */
.L_x_577:
[----:B------:R-:W1:Y:S01]  /*10480*/  SHFL.DOWN PT, R31, R30, 0x4, 0x1f ;  /* 0x08801f001e1f7f89 */ /* 0x000e6200000e0000 */
[----:B------:R-:W-:Y:S01]  /*10490*/  ISETP.NE.AND P0, PT, R65, RZ, PT ;  /* 0x000000ff4100720c */ /* 0x000fe20003f05270 */
[----:B------:R-:W-:Y:S01]  /*104a0*/  UPLOP3.LUT UP2, UPT, UPT, UPT, UP2, 0x40, 0x4 ;  /* 0x000000000004789c */ /* 0x000fe20003f4e820 */
[----:B------:R-:W-:Y:S01]  /*104b0*/  ISETP.NE.AND P1, PT, RZ, UR38, PT ;  /* 0x00000026ff007c0c */ /* 0x000fe2000bf25270 */
[----:B0-----:R-:W0:Y:S04]  /*104c0*/  SHFL.DOWN PT, R33, R28, 0x4, 0x1f ;  /* 0x08801f001c217f89 */ /* 0x001e2800000e0000 */
[----:B------:R-:W2:Y:S01]  /*104d0*/  SHFL.DOWN PT, R32, R29, 0x4, 0x1f ;  /* 0x08801f001d207f89 */ /* 0x000ea200000e0000 */
[----:B-1----:R-:W-:Y:S02]  /*104e0*/  IADD3 R34, PT, PT, R31, R30, RZ ;  /* 0x0000001e1f227210 */ /* 0x002fe40007ffe0ff */
[----:B------:R-:W-:-:S02]  /*104f0*/  I2FP.F32.S32 R38, R31 ;  /* 0x0000001f00267245 */ /* 0x000fc40000201400 */
[----:B------:R-:W-:Y:S01]  /*10500*/  I2FP.F32.S32 R35, R34 ;  /* 0x0000002200237245 */ /* 0x000fe20000201400 */
[----:B------:R-:W1:Y:S01]  /*10510*/  SHFL.DOWN PT, R39, R34, 0x2, 0x1f ;  /* 0x08401f0022277f89 */ /* 0x000e6200000e0000 */
[----:B------:R-:W-:Y:S01]  /*10520*/  I2FP.F32.U32 R31, R30 ;  /* 0x0000001e001f7245 */ /* 0x000fe20000201000 */
[C---:B0-----:R-:W-:Y:S01]  /*10530*/  FMUL.FTZ R76, R33.reuse, R38 ;  /* 0x00000026214c7220 */ /* 0x041fe20000410000 */
[----:B------:R-:W0:Y:S01]  /*10540*/  MUFU.RCP R36, R35 ;  /* 0x0000002300247308 */ /* 0x000e220000001000 */
[----:B------:R-:W-:Y:S01]  /*10550*/  FADD.FTZ R33, -R33, R28 ;  /* 0x0000001c21217221 */ /* 0x000fe20000010100 */
[----:B--2---:R-:W-:Y:S01]  /*10560*/  FADD.FTZ R29, R32, R29 ;  /* 0x0000001d201d7221 */ /* 0x004fe20000010000 */
[----:B------:R-:W-:Y:S02]  /*10570*/  FFMA.FTZ R37, R31, R28, R76 ;  /* 0x0000001c1f257223 */ /* 0x000fe4000001004c */
[----:B------:R-:W-:-:S04]  /*10580*/  FMUL.FTZ R33, R33, R33 ;  /* 0x0000002121217220 */ /* 0x000fc80000410000 */
[----:B------:R-:W-:-:S04]  /*10590*/  FMUL.FTZ R33, R33, R31 ;  /* 0x0000001f21217220 */ /* 0x000fc80000410000 */
[----:B------:R-:W-:Y:S01]  /*105a0*/  FMUL.FTZ R33, R33, R38 ;  /* 0x0000002621217220 */ /* 0x000fe20000410000 */
[----:B0-----:R-:W-:-:S03]  /*105b0*/  FMUL.FTZ R28, R36, R37 ;  /* 0x00000025241c7220 */ /* 0x001fc60000410000 */
[----:B------:R-:W-:Y:S01]  /*105c0*/  FFMA.FTZ R29, R36, R33, R29 ;  /* 0x00000021241d7223 */ /* 0x000fe2000001001d */
[----:B-1----:R-:W-:Y:S01]  /*105d0*/  IMAD.IADD R34, R34, 0x1, R39 ;  /* 0x0000000122227824 */ /* 0x002fe200078e0227 */
[----:B------:R-:W0:Y:S01]  /*105e0*/  SHFL.DOWN PT, R37, R28, 0x2, 0x1f ;  /* 0x08401f001c257f89 */ /* 0x000e2200000e0000 */
[----:B------:R-:W-:-:S03]  /*105f0*/  I2FP.F32.S32 R39, R39 ;  /* 0x0000002700277245 */ /* 0x000fc60000201400 */
        /* <DEDUP_REMOVED lines=8> */
[----:B-1----:R-:W-:Y:S01]  /*10680*/  FADD.FTZ R29, R29, R30 ;  /* 0x0000001e1d1d7221 */ /* 0x002fe20000010000 */
[----:B------:R-:W-:Y:S02]  /*10690*/  IMAD.U32 R37, RZ, RZ, UR16 ;  /* 0x00000010ff257e24 */ /* 0x000fe4000f8e00ff */
[----:B--2---:R-:W-:Y:S01]  /*106a0*/  FMUL.FTZ R36, R32, R33 ;  /* 0x0000002120247220 */ /* 0x004fe20000410000 */
[----:B------:R-:W-:Y:S01]  /*106b0*/  FMUL.FTZ R28, R35, R28 ;  /* 0x0000001c231c7220 */ /* 0x000fe20000410000 */
[-C--:B---3--:R-:W-:Y:S02]  /*106c0*/  IADD3 R34, PT, PT, R34, R119.reuse, RZ ;  /* 0x0000007722227210 */ /* 0x088fe40007ffe0ff */
[----:B------:R-:W-:Y:S01]  /*106d0*/  I2FP.F32.S32 R119, R119 ;  /* 0x0000007700777245 */ /* 0x000fe20000201400 */
[----:B------:R-:W0:Y:S01]  /*106e0*/  SHFL.DOWN PT, R33, R36, 0x1, 0x1f ;  /* 0x08201f0024217f89 */ /* 0x000e2200000e0000 */
[----:B------:R-:W-:Y:S01]  /*106f0*/  FMUL.FTZ R28, R28, R39 ;  /* 0x000000271c1c7220 */ /* 0x000fe20000410000 */
[----:B------:R-:W-:-:S02]  /*10700*/  I2FP.F32.S32 R34, R34 ;  /* 0x0000002200227245 */ /* 0x000fc40000201400 */
[----:B------:R-:W-:Y:S01]  /*10710*/  MOV R39, UR16 ;  /* 0x0000001000277c02 */ /* 0x000fe20008000f00 */
[----:B------:R-:W-:Y:S01]  /*10720*/  FFMA.FTZ R28, R32, R28, R29 ;  /* 0x0000001c201c7223 */ /* 0x000fe2000001001d */
[----:B------:R-:W-:Y:S02]  /*10730*/  UIADD3 UR16, UPT, UPT, UR16, UR14, URZ ;  /* 0x0000000e10107290 */ /* 0x000fe4000fffe0ff */
[----:B------:R-:W1:Y:S02]  /*10740*/  MUFU.RCP R34, R34 ;  /* 0x0000002200227308 */ /* 0x000e640000001000 */
[----:B------:R-:W2:Y:S01]  /*10750*/  SHFL.DOWN PT, R29, R28, 0x1, 0x1f ;  /* 0x08201f001c1d7f89 */ /* 0x000ea200000e0000 */
[----:B------:R-:W-:Y:S01]  /*10760*/  UISETP.GE.AND UP1, UPT, UR16, UR15, UPT ;  /* 0x0000000f1000728c */ /* 0x000fe2000bf26270 */
[----:B0-----:R-:W-:Y:S01]  /*10770*/  FADD.FTZ R30, R36, -R33 ;  /* 0x80000021241e7221 */ /* 0x001fe20000010000 */
[----:B------:R-:W-:-:S03]  /*10780*/  FMUL.FTZ R32, R33, R119 ;  /* 0x0000007721207220 */ /* 0x000fc60000410000 */
[----:B------:R-:W-:Y:S01]  /*10790*/  FMUL.FTZ R30, R30, R30 ;  /* 0x0000001e1e1e7220 */ /* 0x000fe20000410000 */
[----:B------:R-:W-:-:S03]  /*107a0*/  FFMA.FTZ R33, R31, R36, R32 ;  /* 0x000000241f217223 */ /* 0x000fc60000010020 */
[----:B------:R-:W-:Y:S01]  /*107b0*/  FMUL.FTZ R30, R31, R30 ;  /* 0x0000001e1f1e7220 */ /* 0x000fe20000410000 */
[----:B-1----:R-:W-:Y:S01]  /*107c0*/  FMUL.FTZ R33, R34, R33 ;  /* 0x0000002122217220 */ /* 0x002fe20000410000 */
[----:B--2---:R-:W-:Y:S01]  /*107d0*/  FADD.FTZ R29, R28, R29 ;  /* 0x0000001d1c1d7221 */ /* 0x004fe20000010000 */
[----:B------:R-:W0:Y:S01]  /*107e0*/  LDC R31, c[0x0][0x448] ;  /* 0x00011200ff1f7b82 */ /* 0x000e220000000800 */
[----:B------:R-:W-:Y:S02]  /*107f0*/  FMUL.FTZ R30, R30, R119 ;  /* 0x000000771e1e7220 */ /* 0x000fe40000410000 */
[----:B------:R1:W2:Y:S02]  /*10800*/  SHFL.IDX PT, R119, R33, RZ, 0x1f ;  /* 0x00001fff21777589 */ /* 0x0002a400000e0000 */
[----:B------:R-:W-:-:S06]  /*10810*/  FFMA.FTZ R30, R34, R30, R29 ;  /* 0x0000001e221e7223 */ /* 0x000fcc000001001d */
[----:B------:R-:W0:Y:S01]  /*10820*/  SHFL.IDX PT, R30, R30, RZ, 0x1f ;  /* 0x00001fff1e1e7589 */ /* 0x000e2200000e0000 */
[----:B-1----:R-:W1:Y:S01]  /*10830*/  @!P0 LDC.64 R32, c[0x0][0x3c0] ;  /* 0x0000f000ff208b82 */ /* 0x002e620000000a00 */
[C---:B--2---:R-:W-:Y:S01]  /*10840*/  FMUL.FTZ R28, R119.reuse, R119 ;  /* 0x00000077771c7220 */ /* 0x044fe20000410000 */
[----:B------:R-:W-:-:S04]  /*10850*/  FSEL R114, R119, RZ, !P1 ;  /* 0x000000ff77727208 */ /* 0x000fc80004800000 */
[----:B------:R-:W-:Y:S01]  /*10860*/  FSEL R29, R28, RZ, P1 ;  /* 0x000000ff1c1d7208 */ /* 0x000fe20000800000 */
[C---:B------:R-:W-:Y:S01]  /*10870*/  FADD.FTZ R34, -R114.reuse, R71 ;  /* 0x0000004772227221 */ /* 0x040fe20000010100 */
[----:B------:R-:W-:Y:S01]  /*10880*/  FADD.FTZ R118, -R114, R83 ;  /* 0x0000005372767221 */ /* 0x000fe20000010100 */
[----:B0-----:R-:W-:Y:S01]  /*10890*/  FFMA.FTZ R28, R30, UR19, R31 ;  /* 0x000000131e1c7c23 */ /* 0x001fe2000801001f */
[C---:B------:R-:W-:Y:S01]  /*108a0*/  FADD.FTZ R69, -R114.reuse, R69 ;  /* 0x0000004572457221 */ /* 0x040fe20000010100 */
[----:B------:R-:W0:Y:S01]  /*108b0*/  @!P0 LDC.64 R30, c[0x0][0x3c8] ;  /* 0x0000f200ff1e8b82 */ /* 0x000e220000000a00 */
[----:B------:R-:W-:Y:S01]  /*108c0*/  FADD.FTZ R38, -R114, R75 ;  /* 0x0000004b72267221 */ /* 0x000fe20000010100 */
[----:B------:R-:W-:Y:S01]  /*108d0*/  FADD.FTZ R35, R28, R29 ;  /* 0x0000001d1c237221 */ /* 0x000fe20000010000 */
[C---:B------:R-:W-:Y:S01]  /*108e0*/  FADD.FTZ R88, -R114.reuse, R73 ;  /* 0x0000004972587221 */ /* 0x040fe20000010100 */
[C---:B------:R-:W-:Y:S01]  /*108f0*/  FADD.FTZ R80, -R114.reuse, R79 ;  /* 0x0000004f72507221 */ /* 0x040fe20000010100 */
[C---:B------:R-:W-:Y:S01]  /*10900*/  FADD.FTZ R82, -R114.reuse, R77 ;  /* 0x0000004d72527221 */ /* 0x040fe20000010100 */
[----:B------:R-:W2:Y:S01]  /*10910*/  MUFU.RSQ R71, R35 ;  /* 0x0000002300477308 */ /* 0x000ea20000001400 */
[C---:B------:R-:W-:Y:S01]  /*10920*/  FADD.FTZ R84, -R114.reuse, R81 ;  /* 0x0000005172547221 */ /* 0x040fe20000010100 */
[----:B------:R-:W3:Y:S01]  /*10930*/  LDC.64 R28, c[0x0][0x428] ;  /* 0x00010a00ff1c7b82 */ /* 0x000ee20000000a00 */
        /* <DEDUP_REMOVED lines=16> */
[----:B-1----:R-:W-:-:S04]  /*10a40*/  @!P0 IMAD.WIDE R74, R37, 0x4, R32 ;  /* 0x00000004254a8825 */ /* 0x002fc800078e0220 */
[C---:B--2---:R-:W-:Y:S01]  /*10a50*/  FMUL.FTZ R33, R71.reuse, R118 ;  /* 0x0000007647217220 */ /* 0x044fe20000410000 */
[C---:B------:R-:W-:Y:S01]  /*10a60*/  FMUL.FTZ R82, R71.reuse, R82 ;  /* 0x0000005247527220 */ /* 0x040fe20000410000 */
[----:B------:R-:W-:Y:S01]  /*10a70*/  FMUL.FTZ R84, R71, R84 ;  /* 0x0000005447547220 */ /* 0x000fe20000410000 */
[----:B0-----:R-:W-:-:S04]  /*10a80*/  @!P0 IMAD.WIDE R76, R39, 0x4, R30 ;  /* 0x00000004274c8825 */ /* 0x001fc800078e021e */
[----:B------:R-:W-:Y:S01]  /*10a90*/  FMUL.FTZ R31, R71, R80 ;  /* 0x00000050471f7220 */ /* 0x000fe20000410000 */
[----:B------:R-:W-:Y:S01]  /*10aa0*/  FFMA.FTZ R32, R33, R25, R12 ;  /* 0x0000001921207223 */ /* 0x000fe2000001000c */
[----:B------:R-:W-:Y:S01]  /*10ab0*/  FFMA.FTZ R33, R82, R22, R11 ;  /* 0x0000001652217223 */ /* 0x000fe2000001000b */
[----:B------:R-:W-:Y:S01]  /*10ac0*/  FMUL.FTZ R69, R71, R69 ;  /* 0x0000004547457220 */ /* 0x000fe20000410000 */
[----:B------:R-:W-:Y:S01]  /*10ad0*/  FFMA.FTZ R30, R31, R47, R52 ;  /* 0x0000002f1f1e7223 */ /* 0x000fe20000010034 */
[C---:B------:R-:W-:Y:S01]  /*10ae0*/  FMUL.FTZ R34, R71.reuse, R34 ;  /* 0x0000002247227220 */ /* 0x040fe20000410000 */
[C---:B------:R-:W-:Y:S01]  /*10af0*/  FMUL.FTZ R96, R71.reuse, R96 ;  /* 0x0000006047607220 */ /* 0x040fe20000410000 */
[----:B------:R-:W-:Y:S01]  /*10b00*/  FMUL.FTZ R37, R71, R102 ;  /* 0x0000006647257220 */ /* 0x000fe20000410000 */
[----:B------:R-:W-:Y:S01]  /*10b10*/  FFMA.FTZ R31, R84, R48, R53 ;  /* 0x00000030541f7223 */ /* 0x000fe20000010035 */
[----:B---3--:R-:W-:-:S04]  /*10b20*/  IMAD.WIDE.U32 R82, R85, 0x10, R28 ;  /* 0x0000001055527825 */ /* 0x008fc800078e001c */
[----:B------:R-:W-:Y:S01]  /*10b30*/  FMUL.FTZ R39, R71, R104 ;  /* 0x0000006847277220 */ /* 0x000fe20000410000 */
[----:B------:R-:W-:Y:S01]  /*10b40*/  F2FP.BF16.F32.PACK_AB R30, R33, R30 ;  /* 0x0000001e211e723e */ /* 0x000fe200000010ff */
[----:B------:R-:W-:Y:S01]  /*10b50*/  FMUL.FTZ R108, R71, R108 ;  /* 0x0000006c476c7220 */ /* 0x000fe20000410000 */
[----:B------:R-:W-:-:S04]  /*10b60*/  IMAD.WIDE.U32 R80, R67, 0x10, R28 ;  /* 0x0000001043507825 */ /* 0x000fc800078e001c */
[C---:B------:R-:W-:Y:S01]  /*10b70*/  FMUL.FTZ R38, R71.reuse, R38 ;  /* 0x0000002647267220 */ /* 0x040fe20000410000 */
[----:B------:R-:W-:Y:S01]  /*10b80*/  FMUL.FTZ R35, R71, R88 ;  /* 0x0000005847237220 */ /* 0x000fe20000410000 */
[----:B------:R-:W-:Y:S01]  /*10b90*/  FFMA.FTZ R33, R34, R20, R9 ;  /* 0x0000001422217223 */ /* 0x000fe20000010009 */
[----:B------:R-:W-:-:S04]  /*10ba0*/  IMAD.WIDE.U32 R84, R103, 0x10, R28 ;  /* 0x0000001067547825 */ /* 0x000fc800078e001c */
[----:B------:R-:W-:Y:S01]  /*10bb0*/  FFMA.FTZ R28, R69, R45, R50 ;  /* 0x0000002d451c7223 */ /* 0x000fe20000010032 */
[C---:B------:R-:W-:Y:S01]  /*10bc0*/  FMUL.FTZ R112, R71.reuse, R112 ;  /* 0x0000007047707220 */ /* 0x040fe20000410000 */
[----:B------:R-:W-:Y:S01]  /*10bd0*/  FMUL.FTZ R67, R71, R116 ;  /* 0x0000007447437220 */ /* 0x000fe20000410000 */
[----:B------:R-:W-:Y:S01]  /*10be0*/  FFMA.FTZ R96, R96, R42, R61 ;  /* 0x0000002a60607223 */ /* 0x000fe2000001003d */
[----:B------:R-:W-:Y:S01]  /*10bf0*/  FFMA.FTZ R37, R37, R19, R6 ;  /* 0x0000001325257223 */ /* 0x000fe20000010006 */
[----:B------:R-:W-:Y:S01]  /*10c00*/  FFMA.FTZ R34, R39, R43, R58 ;  /* 0x0000002b27227223 */ /* 0x000fe2000001003a */
[----:B------:R-:W-:Y:S01]  /*10c10*/  F2FP.BF16.F32.PACK_AB R31, R32, R31 ;  /* 0x0000001f201f723e */ /* 0x000fe200000010ff */
[----:B------:R-:W-:Y:S01]  /*10c20*/  FFMA.FTZ R39, R108, R18, R7 ;  /* 0x000000126c277223 */ /* 0x000fe20000010007 */
[----:B------:R-:W-:Y:S01]  /*10c30*/  FFMA.FTZ R29, R38, R46, R51 ;  /* 0x0000002e261d7223 */ /* 0x000fe20000010033 */
[----:B------:R-:W-:Y:S01]  /*10c40*/  FFMA.FTZ R32, R35, R23, R10 ;  /* 0x0000001723207223 */ /* 0x000fe2000001000a */
[----:B------:R-:W-:Y:S01]  /*10c50*/  FFMA.FTZ R35, R112, R44, R63 ;  /* 0x0000002c70237223 */ /* 0x000fe2000001003f */
[----:B------:R-:W-:Y:S01]  /*10c60*/  FFMA.FTZ R38, R67, R21, R8 ;  /* 0x0000001543267223 */ /* 0x000fe20000010008 */
[----:B------:R-:W-:Y:S01]  /*10c70*/  F2FP.BF16.F32.PACK_AB R28, R33, R28 ;  /* 0x0000001c211c723e */ /* 0x000fe200000010ff */
[----:B------:R-:W-:Y:S01]  /*10c80*/  FMUL.FTZ R69, R71, R100 ;  /* 0x0000006447457220 */ /* 0x000fe20000410000 */
[----:B------:R-:W-:Y:S01]  /*10c90*/  F2FP.BF16.F32.PACK_AB R33, R37, R96 ;  /* 0x000000602521723e */ /* 0x000fe200000010ff */
[----:B------:R-:W-:Y:S01]  /*10ca0*/  FMUL.FTZ R37, R71, R36 ;  /* 0x0000002447257220 */ /* 0x000fe20000410000 */
[----:B------:R-:W-:Y:S01]  /*10cb0*/  F2FP.BF16.F32.PACK_AB R34, R39, R34 ;  /* 0x000000222722723e */ /* 0x000fe200000010ff */
[C---:B------:R-:W-:Y:S01]  /*10cc0*/  FMUL.FTZ R86, R71.reuse, R86 ;  /* 0x0000005647567220 */ /* 0x040fe20000410000 */
[C---:B------:R-:W-:Y:S01]  /*10cd0*/  FMUL.FTZ R67, R71.reuse, R98 ;  /* 0x0000006247437220 */ /* 0x040fe20000410000 */
[C---:B------:R-:W-:Y:S01]  /*10ce0*/  FMUL.FTZ R73, R71.reuse, R114 ;  /* 0x0000007247497220 */ /* 0x040fe20000410000 */
[C---:B------:R-:W-:Y:S01]  /*10cf0*/  FMUL.FTZ R90, R71.reuse, R90 ;  /* 0x0000005a475a7220 */ /* 0x040fe20000410000 */
[C---:B------:R-:W-:Y:S01]  /*10d00*/  FMUL.FTZ R39, R71.reuse, R92 ;  /* 0x0000005c47277220 */ /* 0x040fe20000410000 */
[C---:B------:R-:W-:Y:S01]  /*10d10*/  FMUL.FTZ R94, R71.reuse, R94 ;  /* 0x0000005e475e7220 */ /* 0x040fe20000410000 */
[C---:B------:R-:W-:Y:S01]  /*10d20*/  FMUL.FTZ R106, R71.reuse, R106 ;  /* 0x0000006a476a7220 */ /* 0x040fe20000410000 */
[----:B------:R-:W-:Y:S01]  /*10d30*/  FMUL.FTZ R110, R71, R110 ;  /* 0x0000006e476e7220 */ /* 0x000fe20000410000 */
[----:B------:R-:W-:Y:S01]  /*10d40*/  F2FP.BF16.F32.PACK_AB R29, R32, R29 ;  /* 0x0000001d201d723e */ /* 0x000fe200000010ff */
        /* <DEDUP_REMOVED lines=11> */
[----:B------:R-:W-:Y:S01]  /*10e00*/  F2FP.BF16.F32.PACK_AB R32, R37, R32 ;  /* 0x000000202520723e */ /* 0x000fe200000010ff */
[----:B------:R0:W-:Y:S01]  /*10e10*/  @!P0 STG.E desc[UR8][R74.64], R119 ;  /* 0x000000774a008986 */ /* 0x0001e2000c101908 */
[----:B------:R-:W-:-:S02]  /*10e20*/  F2FP.BF16.F32.PACK_AB R39, R79, R110 ;  /* 0x0000006e4f27723e */ /* 0x000fc400000010ff */
[----:B------:R-:W-:Y:S01]  /*10e30*/  F2FP.BF16.F32.PACK_AB R38, R73, R38 ;  /* 0x000000264926723e */ /* 0x000fe200000010ff */
[----:B------:R0:W-:Y:S01]  /*10e40*/  @!P0 STG.E desc[UR8][R76.64], R71 ;  /* 0x000000474c008986 */ /* 0x0001e2000c101908 */
[----:B------:R-:W-:Y:S02]  /*10e50*/  F2FP.BF16.F32.PACK_AB R37, R69, R94 ;  /* 0x0000005e4525723e */ /* 0x000fe400000010ff */
[----:B------:R-:W-:Y:S01]  /*10e60*/  F2FP.BF16.F32.PACK_AB R36, R67, R36 ;  /* 0x000000244324723e */ /* 0x000fe200000010ff */
[----:B------:R0:W-:Y:S04]  /*10e70*/  STG.E.128 desc[UR8][R80.64], R28 ;  /* 0x0000001c50007986 */ /* 0x0001e8000c101d08 */
[----:B------:R0:W-:Y:S04]  /*10e80*/  STG.E.128 desc[UR8][R82.64], R32 ;  /* 0x0000002052007986 */ /* 0x0001e8000c101d08 */
[----:B------:R0:W-:Y:S01]  /*10e90*/  STG.E.128 desc[UR8][R84.64], R36 ;  /* 0x0000002454007986 */ /* 0x0001e2000c101d08 */
[----:B------:R-:W-:Y:S05]  /*10ea0*/  BRA.U !UP1, `(.L_x_579) ;  /* 0xfffffefd09947547 */ /* 0x000fea000b83ffff */
[----:B------:R-:W-:Y:S05]  /*10eb0*/  EXIT ;  /* 0x000000000000794d */ /* 0x000fea0003800000 */
.L_x_580:
        /* <DEDUP_REMOVED lines=12> */
.L_x_20912:


//--------------------- .text._ZN10layer_norm13ln_fwd_kernelINS_13Kernel_traitsI13__nv_bfloat16S2_S2_S2_fjLj6144ELj1ELj1ELj8ELj16ENS_18Kernel_traits_baseILj6144ES2_S2_S2_S2_fjLj256EEEEELb1ELb0ELb1ELb0EEEvNS_9FwdParamsE --------------------------
	.section	.text._ZN10layer_norm13ln_fwd_kernelINS_13Kernel_traitsI13__nv_bfloat16S2_S2_S2_fjLj6144ELj1ELj1ELj8ELj16ENS_18Kernel_traits_baseILj6144ES2_S2_S2_S2_fjLj256EEEEELb1ELb0ELb1ELb0EEEvNS_9FwdParamsE,"ax",@progbits
	.align	128
        .global         _ZN10layer_norm13ln_fwd_kernelINS_13Kernel_traitsI13__nv_bfloat16S2_S2_S2_fjLj6144ELj1ELj1ELj8ELj16ENS_18Kernel_traits_baseILj6144ES2_S2_S2_S2_fjLj256EEEEELb1ELb0ELb1ELb0EEEvNS_9FwdParamsE
        .type           _ZN10layer_norm13ln_fwd_kernelINS_13Kernel_traitsI13__nv_bfloat16S2_S2_S2_fjLj6144ELj1ELj1ELj8ELj16ENS_18Kernel_traits_baseILj6144ES2_S2_S2_S2_fjLj256EEEEELb1ELb0ELb1ELb0EEEvNS_9FwdParamsE,@function
        .size           _ZN10layer_norm13ln_fwd_kernelINS_13Kernel_traitsI13__nv_bfloat16S2_S2_S2_fjLj6144ELj1ELj1ELj8ELj16ENS_18Kernel_traits_baseILj6144ES2_S2_S2_S2_fjLj256EEEEELb1ELb0ELb1ELb0EEEvNS_9FwdParamsE,(.L_x_20913 - _ZN10layer_norm13ln_fwd_kernelINS_13Kernel_traitsI13__nv_bfloat16S2_S2_S2_fjLj6144ELj1ELj1ELj8ELj16ENS_18Kernel_traits_baseILj6144ES2_S2_S2_S2_fjLj256EEEEELb1ELb0ELb1ELb0EEEvNS_9FwdParamsE)
        .other          _ZN10layer_norm13ln_fwd_kernelINS_13Kernel_traitsI13__nv_bfloat16S2_S2_S2_fjLj6144ELj1ELj1ELj8ELj16ENS_18Kernel_traits_baseILj6144ES2_S2_S2_S2_fjLj256EEEEELb1ELb0ELb1ELb0EEEvNS_9FwdParamsE,@"STO_CUDA_ENTRY STV_DEFAULT"
_ZN10layer_norm13ln_fwd_kernelINS_13Kernel_traitsI13__nv_bfloat16S2_S2_S2_fjLj6144ELj1ELj1ELj8ELj16ENS_18Kernel_traits_baseILj6144ES2_S2_S2_S2_fjLj256EEEEELb1ELb0ELb1ELb0EEEvNS_9FwdParamsE:
.text._ZN10layer_norm13ln_fwd_kernelINS_13Kernel_traitsI13__nv_bfloat16S2_S2_S2_fjLj6144ELj1ELj1ELj8ELj16ENS_18Kernel_traits_baseILj6144ES2_S2_S2_S2_fjLj256EEEEELb1ELb0ELb1ELb0EEEvNS_9FwdParamsE:
        /* <DEDUP_REMOVED lines=24> */
[----:B------:R-:W-:Y:S02]  /*0180*/  @P0 R2UR UR15, R3 ;  /* 0x00000000030f02ca */ /* 0x000fe400000e0000 */
[----:B------:R-:W-:Y:S02]  /*0190*/  LOP3.LUT R3, R12, 0xe0, RZ, 0xc0, !PT ;  /* 0x000000e00c037812 */ /* 0x000fe400078ec0ff */
[----:B------:R-:W-:Y:S02]  /*01a0*/  SHF.R.S32.HI R2, RZ, 0x1f, R9 ;  /* 0x0000001fff027819 */ /* 0x000fe40000011409 */
[----:B-1----:R-:W-:-:S02]  /*01b0*/  @P0 IADD3 R0, P1, PT, R4, R7, RZ ;  /* 0x0000000704000210 */ /* 0x002fc40007f3e0ff */
[----:B------:R-:W-:Y:S02]  /*01c0*/  LOP3.LUT R13, R3, 0x1f, R12, 0xf8, !PT ;  /* 0x0000001f030d7812 */ /* 0x000fe400078ef80c */
[----:B------:R-:W-:Y:S01]  /*01d0*/  LEA.HI R2, R2, R9, RZ, 0x3 ;  /* 0x0000000902027211 */ /* 0x000fe200078f18ff */
[----:B------:R-:W-:Y:S01]  /*01e0*/  @P0 IMAD.X R69, RZ, RZ, R5, P1 ;  /* 0x000000ffff450224 */ /* 0x000fe200008e0605 */
[----:B------:R-:W-:Y:S01]  /*01f0*/  LOP3.LUT R71, R13, 0xff, RZ, 0x3c, !PT ;  /* 0x000000ff0d477812 */ /* 0x000fe200078e3cff */
[----:B------:R-:W-:Y:S01]  /*0200*/  UIADD3 UR22, UPT, UPT, UR14, -0x61c88647, URZ ;  /* 0x9e3779b90e167890 */ /* 0x000fe2000fffe0ff */
[----:B------:R-:W-:Y:S01]  /*0210*/  SHF.R.S32.HI R2, RZ, 0x3, R2 ;  /* 0x00000003ff027819 */ /* 0x000fe20000011402 */
[----:B------:R-:W-:Y:S01]  /*0220*/  UIADD3 UR23, UPT, UPT, UR15, -0x4498517b, URZ ;  /* 0xbb67ae850f177890 */ /* 0x000fe2000fffe0ff */
[--C-:B------:R-:W-:Y:S01]  /*0230*/  SHF.R.U64 R70, R0, 0x2, R69.reuse ;  /* 0x0000000200467819 */ /* 0x100fe20000001245 */
[----:B------:R-:W-:Y:S01]  /*0240*/  UIADD3 UR5, UPT, UPT, UR14, 0x3c6ef372, URZ ;  /* 0x3c6ef3720e057890 */ /* 0x000fe2000fffe0ff */
[----:B------:R-:W-:Y:S01]  /*0250*/  LOP3.LUT R12, R12, 0x1f, RZ, 0xc0, !PT ;  /* 0x0000001f0c0c7812 */ /* 0x000fe200078ec0ff */
        /* <DEDUP_REMOVED lines=43> */
.L_x_582:
        /* <DEDUP_REMOVED lines=22> */
.L_x_583:
[----:B------:R-:W-:Y:S05]  /*0670*/  BSYNC.RECONVERGENT B0 ;  /* 0x0000000000007941 */ /* 0x000fea0003800200 */
.L_x_581:
[----:B------:R-:W0:Y:S02]  /*0680*/  LDCU UR4, c[0x0][0x384] ;  /* 0x00007080ff0477ac */ /* 0x000e240008000800 */
[----:B0-----:R-:W-:-:S06]  /*0690*/  UISETP.GE.AND UP0, UPT, UR24, UR4, UPT ;  /* 0x000000041800728c */ /* 0x001fcc000bf06270 */
[----:B------:R-:W-:-:S13]  /*06a0*/  PLOP3.LUT P0, PT, PT, PT, UP0, 0x80, 0x8 ;  /* 0x000000000008781c */ /* 0x000fda0003f0f008 */
[----:B------:R-:W-:Y:S05]  /*06b0*/  @P0 EXIT ;  /* 0x000000000000094d */ /* 0x000fea0003800000 */
[----:B------:R-:W-:Y:S01]  /*06c0*/  IMAD.HI.U32 R4, R72, -0x326172a9, RZ ;  /* 0xcd9e8d5748047827 */ /* 0x000fe200078e00ff */
[----:B------:R-:W-:-:S03]  /*06d0*/  LOP3.LUT R11, R2, 0xff, RZ, 0xc0, !PT ;  /* 0x000000ff020b7812 */ /* 0x000fc600078ec0ff */
[----:B------:R-:W-:Y:S01]  /*06e0*/  HFMA2 R14, -RZ, RZ, 0, 0 ;  /* 0x00000000ff0e7431 */ /* 0x000fe200000001ff */
        /* <DEDUP_REMOVED lines=8> */
[----:B------:R-:W-:Y:S01]  /*0770*/  VIMNMX R3, PT, PT, R3, 0x20, PT ;  /* 0x0000002003037848 */ /* 0x000fe20003fe0100 */
[----:B------:R-:W0:Y:S01]  /*0780*/  LDCU UR35, c[0x0][0x404] ;  /* 0x00008080ff2377ac */ /* 0x000e220008000800 */
[----:B------:R-:W-:Y:S01]  /*0790*/  LOP3.LUT R65, R0, 0x3, RZ, 0xc0, !PT ;  /* 0x0000000300417812 */ /* 0x000fe200078ec0ff */
[----:B------:R-:W-:Y:S01]  /*07a0*/  IMAD R7, R72, -0x326172a9, RZ ;  /* 0xcd9e8d5748077824 */ /* 0x000fe200078e02ff */
[----:B------:R-:W-:Y:S01]  /*07b0*/  LOP3.LUT R8, R9, UR23, R8, 0x96, !PT ;  /* 0x0000001709087c12 */ /* 0x000fe2000f8e9608 */
[----:B------:R-:W-:Y:S01]  /*07c0*/  IMAD.HI.U32 R6, R5, -0x326172a9, RZ ;  /* 0xcd9e8d5705067827 */ /* 0x000fe200078e00ff */
[----:B-----5:R-:W-:Y:S01]  /*07d0*/  PRMT R64, R32, 0x7632, R64 ;  /* 0x0000763220407816 */ /* 0x020fe20000000040 */
[----:B------:R-:W1:Y:S01]  /*07e0*/  LDCU UR36, c[0x0][0x388] ;  /* 0x00007100ff2477ac */ /* 0x000e620008000800 */
[----:B------:R-:W-:Y:S01]  /*07f0*/  PRMT R63, R39, 0x7632, R63 ;  /* 0x00007632273f7816 */ /* 0x000fe2000000003f */
[----:B------:R-:W-:Y:S01]  /*0800*/  IMAD R10, R5, -0x326172a9, RZ ;  /* 0xcd9e8d57050a7824 */ /* 0x000fe200078e02ff */
[----:B------:R-:W-:Y:S01]  /*0810*/  LOP3.LUT R6, R7, UR22, R6, 0x96, !PT ;  /* 0x0000001607067c12 */ /* 0x000fe2000f8e9606 */
[----:B------:R-:W-:Y:S01]  /*0820*/  IMAD R7, R4, -0x2daee0ad, RZ ;  /* 0xd2511f5304077824 */ /* 0x000fe200078e02ff */
[----:B------:R-:W-:Y:S01]  /*0830*/  PRMT R62, R43, 0x7632, R62 ;  /* 0x000076322b3e7816 */ /* 0x000fe2000000003e */
[----:B------:R-:W-:Y:S01]  /*0840*/  IMAD.HI.U32 R5, R8, -0x326172a9, RZ ;  /* 0xcd9e8d5708057827 */ /* 0x000fe200078e00ff */
[----:B------:R-:W-:Y:S01]  /*0850*/  PRMT R61, R38, 0x7632, R61 ;  /* 0x00007632263d7816 */ /* 0x000fe2000000003d */
[----:B------:R-:W2:Y:S01]  /*0860*/  LDCU.U8 UR37, c[0x0][0x410] ;  /* 0x00008200ff2577ac */ /* 0x000ea20008000000 */
[----:B------:R-:W-:Y:S01]  /*0870*/  PRMT R60, R42, 0x7632, R60 ;  /* 0x000076322a3c7816 */ /* 0x000fe2000000003c */
[----:B------:R-:W-:Y:S01]  /*0880*/  IMAD.HI.U32 R4, R6, -0x2daee0ad, RZ ;  /* 0xd2511f5306047827 */ /* 0x000fe200078e00ff */
[----:B------:R-:W-:Y:S01]  /*0890*/  LOP3.LUT R5, R10, UR5, R5, 0x96, !PT ;  /* 0x000000050a057c12 */ /* 0x000fe2000f8e9605 */
[----:B------:R-:W3:Y:S01]  /*08a0*/  LDCU UR38, c[0x0][0x400] ;  /* 0x00008000ff2677ac */ /* 0x000ee20008000800 */
[----:B------:R-:W-:Y:S01]  /*08b0*/  PRMT R59, R37, 0x7632, R59 ;  /* 0x00007632253b7816 */ /* 0x000fe2000000003b */
[----:B------:R-:W-:Y:S01]  /*08c0*/  IMAD R10, R6, -0x2daee0ad, RZ ;  /* 0xd2511f53060a7824 */ /* 0x000fe200078e02ff */
[----:B------:R-:W-:Y:S01]  /*08d0*/  LOP3.LUT R4, R7, UR6, R4, 0x96, !PT ;  /* 0x0000000607047c12 */ /* 0x000fe2000f8e9604 */
[----:B------:R-:W-:Y:S01]  /*08e0*/  IMAD.HI.U32 R9, R5, -0x2daee0ad, RZ ;  /* 0xd2511f5305097827 */ /* 0x000fe200078e00ff */
[----:B------:R-:W-:Y:S01]  /*08f0*/  PRMT R58, R41, 0x7632, R58 ;  /* 0x00007632293a7816 */ /* 0x000fe2000000003a */
[----:B------:R-:W4:Y:S01]  /*0900*/  LDCU.64 UR16, c[0x0][0x408] ;  /* 0x00008100ff1077ac */ /* 0x000f220008000a00 */
[----:B------:R-:W-:Y:S01]  /*0910*/  PRMT R57, R36, 0x7632, R57 ;  /* 0x0000763224397816 */ /* 0x000fe20000000039 */
[----:B------:R-:W-:Y:S01]  /*0920*/  IMAD R7, R8, -0x326172a9, RZ ;  /* 0xcd9e8d5708077824 */ /* 0x000fe200078e02ff */
[----:B------:R-:W-:Y:S01]  /*0930*/  LOP3.LUT R9, R10, UR7, R9, 0x96, !PT ;  /* 0x000000070a097c12 */ /* 0x000fe2000f8e9609 */
[----:B------:R-:W-:Y:S01]  /*0940*/  IMAD.HI.U32 R6, R4, -0x326172a9, RZ ;  /* 0xcd9e8d5704067827 */ /* 0x000fe200078e00ff */
[----:B------:R-:W-:Y:S01]  /*0950*/  PRMT R56, R40, 0x7632, R56 ;  /* 0x0000763228387816 */ /* 0x000fe20000000038 */
[----:B------:R-:W0:Y:S01]  /*0960*/  LDCU.64 UR18, c[0x0][0x3a0] ;  /* 0x00007400ff1277ac */ /* 0x000e220008000a00 */
[----:B------:R-:W-:Y:S01]  /*0970*/  PRMT R23, R47, 0x7632, R23 ;  /* 0x000076322f177816 */ /* 0x000fe20000000017 */
[----:B------:R-:W-:Y:S01]  /*0980*/  IMAD R8, R5, -0x2daee0ad, RZ ;  /* 0xd2511f5305087824 */ /* 0x000fe200078e02ff */
[----:B------:R-:W-:Y:S01]  /*0990*/  LOP3.LUT R6, R7, UR25, R6, 0x96, !PT ;  /* 0x0000001907067c12 */ /* 0x000fe2000f8e9606 */
[----:B------:R-:W-:Y:S01]  /*09a0*/  IMAD R7, R4, -0x326172a9, RZ ;  /* 0xcd9e8d5704077824 */ /* 0x000fe200078e02ff */
[----:B------:R-:W-:Y:S01]  /*09b0*/  PRMT R21, R51, 0x7632, R21 ;  /* 0x0000763233157816 */ /* 0x000fe20000000015 */
[----:B------:R-:W-:Y:S01]  /*09c0*/  IMAD.HI.U32 R4, R9, -0x326172a9, RZ ;  /* 0xcd9e8d5709047827 */ /* 0x000fe200078e00ff */
[----:B------:R-:W-:Y:S01]  /*09d0*/  PRMT R20, R46, 0x7632, R20 ;  /* 0x000076322e147816 */ /* 0x000fe20000000014 */
[----:B------:R-:W0:Y:S01]  /*09e0*/  LDCU.64 UR20, c[0x0][0x380] ;  /* 0x00007000ff1477ac */ /* 0x000e220008000a00 */
        /* <DEDUP_REMOVED lines=25> */
[----:B------:R-:W-:Y:S01]  /*0b80*/  IMAD R3, R3, 0x8, R2 ;  /* 0x0000000803037824 */ /* 0x000fe200078e0202 */
[----:B------:R-:W-:Y:S01]  /*0b90*/  LOP3.LUT R6, R7, UR32, R6, 0x96, !PT ;  /* 0x0000002007067c12 */ /* 0x000fe2000f8e9606 */
[----:B------:R-:W-:Y:S02]  /*0ba0*/  IMAD R12, R12, -0x20, R11 ;  /* 0xffffffe00c0c7824 */ /* 0x000fe400078e020b */
[----:B------:R-:W-:Y:S01]  /*0bb0*/  IMAD R7, R4, -0x326172a9, RZ ;  /* 0xcd9e8d5704077824 */ /* 0x000fe200078e02ff */
[----:B------:R-:W-:Y:S01]  /*0bc0*/  I2FP.F32.U32 R3, R3 ;  /* 0x0000000300037245 */ /* 0x000fe20000201000 */
[----:B------:R-:W-:Y:S01]  /*0bd0*/  IMAD R10, R5, -0x2daee0ad, RZ ;  /* 0xd2511f53050a7824 */ /* 0x000fe200078e02ff */
[----:B------:R-:W-:Y:S01]  /*0be0*/  VIMNMX R12, PT, PT, RZ, R12, !PT ;  /* 0x0000000cff0c7248 */ /* 0x000fe20007fe0100 */
[----:B------:R-:W-:Y:S01]  /*0bf0*/  IMAD.HI.U32 R4, R8, -0x326172a9, RZ ;  /* 0xcd9e8d5708047827 */ /* 0x000fe200078e00ff */
[----:B------:R0:W0:Y:S03]  /*0c00*/  MUFU.RCP R22, R3 ;  /* 0x0000000300167308 */ /* 0x0000260000001000 */
[----:B------:R-:W-:Y:S01]  /*0c10*/  IMAD.HI.U32 R5, R6, -0x2daee0ad, RZ ;  /* 0xd2511f5306057827 */ /* 0x000fe200078e00ff */
[----:B------:R-:W-:-:S02]  /*0c20*/  LOP3.LUT R4, R7, UR34, R4, 0x96, !PT ;  /* 0x0000002207047c12 */ /* 0x000fc4000f8e9604 */
[----:B------:R-:W-:Y:S01]  /*0c30*/  VIMNMX R7, PT, PT, R12, 0x20, PT ;  /* 0x000000200c077848 */ /* 0x000fe20003fe0100 */
        /* <DEDUP_REMOVED lines=8> */
[----:B------:R-:W-:Y:S01]  /*0cc0*/  IMAD R80, R4, -0x2daee0ad, RZ ;  /* 0xd2511f5304507824 */ /* 0x000fe200078e02ff */
[----:B------:R-:W0:Y:S01]  /*0cd0*/  LDCU.128 UR8, c[0x0][0x3f0] ;  /* 0x00007e00ff0877ac */ /* 0x000e220008000c00 */
[----:B-1234-:R-:W-:-:S07]  /*0ce0*/  IMAD R12, R5, -0x326172a9, RZ ;  /* 0xcd9e8d57050c7824 */ /* 0x01efce00078e02ff */
.L_x_899:
[----:B0-----:R-:W-:-:S06]  /*0cf0*/  UIMAD.WIDE UR4, UR24, 0x4, UR8 ;  /* 0x00000004180478a5 */ /* 0x001fcc000f8e0208 */
[----:B-123--:R-:W-:Y:S02]  /*0d00*/  IMAD.U32 R54, RZ, RZ, UR4 ;  /* 0x00000004ff367e24 */ /* 0x00efe4000f8e00ff */
[----:B------:R-:W-:-:S05]  /*0d10*/  IMAD.U32 R55, RZ, RZ, UR5 ;  /* 0x00000005ff377e24 */ /* 0x000fca000f8e00ff */
[----:B------:R-:W2:Y:S01]  /*0d20*/  LDG.E R54, desc[UR12][R54.64] ;  /* 0x0000000c36367981 */ /* 0x000ea2000c1e1900 */
[----:B------:R-:W-:-:S06]  /*0d30*/  UIMAD.WIDE UR4, UR24, 0x4, UR10 ;  /* 0x00000004180478a5 */ /* 0x000fcc000f8e020a */
[----:B------:R-:W-:Y:S01]  /*0d40*/  MOV R52, UR4 ;  /* 0x0000000400347c02 */ /* 0x000fe20008000f00 */
[----:B------:R-:W-:-:S05]  /*0d50*/  IMAD.U32 R53, RZ, RZ, UR5 ;  /* 0x00000005ff357e24 */ /* 0x000fca000f8e00ff */
[----:B------:R-:W3:Y:S01]  /*0d60*/  LDG.E R52, desc[UR12][R52.64] ;  /* 0x0000000c34347981 */ /* 0x000ee2000c1e1900 */
[----:B------:R-:W-:Y:S01]  /*0d70*/  UIMAD UR4, UR24, UR36, URZ ;  /* 0x00000024180472a4 */ /* 0x000fe2000f8e02ff */
[----:B------:R-:W-:Y:S01]  /*0d80*/  ISETP.GE.U32.AND P0, PT, R71, 0x100, PT ;  /* 0x000001004700780c */ /* 0x000fe20003f06070 */
[----:B------:R-:W-:Y:S01]  /*0d90*/  BSSY.RECONVERGENT B0, `(.L_x_584) ;  /* 0x000061c000007945 */ /* 0x000fe20003800200 */
[----:B------:R-:W0:Y:S01]  /*0da0*/  S2R R74, SR_TID.X ;  /* 0x00000000004a7919 */ /* 0x000e220000002100 */
        /* <DEDUP_REMOVED lines=8> */
[----:B------:R-:W-:Y:S01]  /*0e30*/  ULEA.HI UR5, UR5, UR4, URZ, 0x3 ;  /* 0x0000000405057291 */ /* 0x000fe2000f8f18ff */
[----:B---3--:R-:W-:Y:S01]  /*0e40*/  R2UR UR4, R52 ;  /* 0x00000000340472ca */ /* 0x008fe200000e0000 */
[----:B------:R-:W-:-:S04]  /*0e50*/  @UP2 ULEA.HI UR7, UR7, UR6, URZ, 0x3 ;  /* 0x0000000607072291 */ /* 0x000fc8000f8f18ff */
[----:B------:R-:W-:Y:S02]  /*0e60*/  IMAD.U32 R53, RZ, RZ, UR5 ;  /* 0x00000005ff357e24 */ /* 0x000fe4000f8e00ff */
[----:B------:R-:W-:-:S03]  /*0e70*/  MOV R55, UR7 ;  /* 0x0000000700377c02 */ /* 0x000fc60008000f00 */
[-C--:B0-----:R-:W-:Y:S02]  /*0e80*/  LEA.HI.SX32 R78, R53, R74.reuse, 0x1d ;  /* 0x0000004a354e7211 */ /* 0x081fe400078feaff */
[----:B------:R-:W-:Y:S01]  /*0e90*/  @P1 LEA.HI.SX32 R76, R55, R74, 0x1d ;  /* 0x0000004a374c1211 */ /* 0x000fe200078feaff */
[----:B-----5:R-:W-:Y:S06]  /*0ea0*/  @!P0 BRA `(.L_x_585) ;  /* 0x0000006000288947 */ /* 0x020fec0003800000 */
[----:B------:R-:W-:-:S04]  /*0eb0*/  UISETP.NE.U32.AND UP0, UPT, UR18, URZ, UPT ;  /* 0x000000ff1200728c */ /* 0x000fc8000bf05070 */
[----:B------:R-:W-:Y:S01]  /*0ec0*/  UISETP.NE.AND.EX UP0, UPT, UR19, URZ, UPT, UP0 ;  /* 0x000000ff1300728c */ /* 0x000fe2000bf05300 */
[----:B------:R-:W-:Y:S10]  /*0ed0*/  BRA.U !UP2, `(.L_x_586) ;  /* 0x000000010a0c7547 */ /* 0x000ff4000b800000 */
[----:B------:R-:W0:Y:S02]  /*0ee0*/  LDC.64 R24, c[0x0][0x390] ;  /* 0x0000e400ff187b82 */ /* 0x000e240000000a00 */
[----:B0-----:R-:W-:-:S06]  /*0ef0*/  IMAD.WIDE.U32 R24, R76, 0x10, R24 ;  /* 0x000000104c187825 */ /* 0x001fcc00078e0018 */
[----:B------:R-:W5:Y:S02]  /*0f00*/  LDG.E.128 R24, desc[UR12][R24.64] ;  /* 0x0000000c18187981 */ /* 0x000f64000c1e1d00 */
.L_x_586:
[----:B------:R-:W-:Y:S05]  /*0f10*/  BRA.U !UP0, `(.L_x_587) ;  /* 0x00000031084c7547 */ /* 0x000fea000b800000 */
[----:B------:R-:W0:Y:S02]  /*0f20*/  LDC.64 R52, c[0x0][0x3a0] ;  /* 0x0000e800ff347b82 */ /* 0x000e240000000a00 */
[----:B0-----:R-:W-:-:S06]  /*0f30*/  IMAD.WIDE.U32 R52, R78, 0x10, R52 ;  /* 0x000000104e347825 */ /* 0x001fcc00078e0034 */
[----:B------:R-:W2:Y:S01]  /*0f40*/  LDG.E.128 R52, desc[UR12][R52.64] ;  /* 0x0000000c34347981 */ /* 0x000ea2000c1e1d00 */
[----:B------:R-:W-:-:S13]  /*0f50*/  ISETP.LT.AND P1, PT, RZ, UR39, PT ;  /* 0x00000027ff007c0c */ /* 0x000fda000bf21270 */
[----:B------:R-:W-:Y:S01]  /*0f60*/  @!P1 IMAD.MOV.U32 R84, RZ, RZ, R65 ;  /* 0x000000ffff549224 */ /* 0x000fe200078e0041 */
[----:B------:R-:W-:Y:S01]  /*0f70*/  @!P1 MOV R82, R80 ;  /* 0x0000005000529202 */ /* 0x000fe20000000f00 */
[----:B--2---:R-:W-:Y:S01]  /*0f80*/  @!P1 IMAD.U32 R13, R52, 0x10000, RZ ;  /* 0x00010000340d9824 */ /* 0x004fe200078e00ff */
[----:B------:R-:W-:Y:S06]  /*0f90*/  @!P1 BRA `(.L_x_588) ;  /* 0x0000000400689947 */ /* 0x000fec0003800000 */
        /* <DEDUP_REMOVED lines=16> */
.L_x_591:
        /* <DEDUP_REMOVED lines=13> */
.L_x_593:
[----:B------:R-:W-:Y:S05]  /*1170*/  BSYNC.RECONVERGENT B2 ;  /* 0x0000000000027941 */ /* 0x000fea0003800200 */
.L_x_592:
[----:B------:R-:W-:Y:S01]  /*1180*/  IMAD.WIDE.U32 R66, R72, -0x326172a9, RZ ;  /* 0xcd9e8d5748427825 */ /* 0x000fe200078e00ff */
[----:B------:R-:W-:Y:S01]  /*1190*/  LOP3.LUT R10, R14, UR15, R85, 0x96, !PT ;  /* 0x0000000f0e0a7c12 */ /* 0x000fe2000f8e9655 */
[----:B------:R-:W-:Y:S02]  /*11a0*/  UIADD3 UR6, UPT, UPT, UR15, 0x76cf5d0a, URZ ;  /* 0x76cf5d0a0f067890 */ /* 0x000fe4000fffe0ff */
[----:B------:R-:W-:Y:S02]  /*11b0*/  UIADD3 UR5, UPT, UPT, UR14, 0x3c6ef372, URZ ;  /* 0x3c6ef3720e057890 */ /* 0x000fe4000fffe0ff */
[----:B------:R-:W-:Y:S01]  /*11c0*/  LOP3.LUT R12, R69, UR14, R67, 0x96, !PT ;  /* 0x0000000e450c7c12 */ /* 0x000fe2000f8e9643 */
[----:B------:R-:W-:-:S04]  /*11d0*/  IMAD.WIDE.U32 R10, R10, -0x326172a9, RZ ;  /* 0xcd9e8d570a0a7825 */ /* 0x000fc800078e00ff */
[----:B------:R-:W-:Y:S01]  /*11e0*/  IMAD.WIDE.U32 R12, R12, -0x2daee0ad, RZ ;  /* 0xd2511f530c0c7825 */ /* 0x000fe200078e00ff */
[----:B------:R-:W-:-:S04]  /*11f0*/  LOP3.LUT R85, R66, UR22, R11, 0x96, !PT ;  /* 0x0000001642557c12 */ /* 0x000fc8000f8e960b */
[----:B------:R-:W-:Y:S01]  /*1200*/  LOP3.LUT R66, R84, UR23, R13, 0x96, !PT ;  /* 0x0000001754427c12 */ /* 0x000fe2000f8e960d */
[----:B------:R-:W-:-:S04]  /*1210*/  IMAD.WIDE.U32 R84, R85, -0x2daee0ad, RZ ;  /* 0xd2511f5355547825 */ /* 0x000fc800078e00ff */
[----:B------:R-:W-:Y:S01]  /*1220*/  IMAD.WIDE.U32 R66, R66, -0x326172a9, RZ ;  /* 0xcd9e8d5742427825 */ /* 0x000fe200078e00ff */
[----:B------:R-:W-:Y:S01]  /*1230*/  LOP3.LUT R11, R12, UR6, R85, 0x96, !PT ;  /* 0x000000060c0b7c12 */ /* 0x000fe2000f8e9655 */
[----:B------:R-:W-:-:S03]  /*1240*/  UIADD3 UR6, UPT, UPT, UR15, -0x695add53, URZ ;  /* 0x96a522ad0f067890 */ /* 0x000fc6000fffe0ff */
[----:B------:R-:W-:Y:S01]  /*1250*/  LOP3.LUT R12, R10, UR5, R67, 0x96, !PT ;  /* 0x000000050a0c7c12 */ /* 0x000fe2000f8e9643 */
[----:B------:R-:W-:Y:S01]  /*1260*/  IMAD.WIDE.U32 R10, R11, -0x326172a9, RZ ;  /* 0xcd9e8d570b0a7825 */ /* 0x000fe200078e00ff */
[----:B------:R-:W-:-:S03]  /*1270*/  UIADD3 UR5, UPT, UPT, UR15, 0x32370b8f, URZ ;  /* 0x32370b8f0f057890 */ /* 0x000fc6000fffe0ff */
[----:B------:R-:W-:Y:S01]  /*1280*/  IMAD.WIDE.U32 R12, R12, -0x2daee0ad, RZ ;  /* 0xd2511f530c0c7825 */ /* 0x000fe200078e00ff */
[----:B------:R-:W-:-:S04]  /*1290*/  LOP3.LUT R85, R66, UR25, R11, 0x96, !PT ;  /* 0x0000001942557c12 */ /* 0x000fc8000f8e960b */
[----:B------:R-:W-:Y:S01]  /*12a0*/  LOP3.LUT R66, R84, UR5, R13, 0x96, !PT ;  /* 0x0000000554427c12 */ /* 0x000fe2000f8e960d */
[----:B------:R-:W-:Y:S01]  /*12b0*/  IMAD.WIDE.U32 R84, R85, -0x2daee0ad, RZ ;  /* 0xd2511f5355547825 */ /* 0x000fe200078e00ff */
[----:B------:R-:W-:-:S03]  /*12c0*/  UIADD3 UR5, UPT, UPT, UR15, -0x24c28bd8, URZ ;  /* 0xdb3d74280f057890 */ /* 0x000fc6000fffe0ff */
        /* <DEDUP_REMOVED lines=20> */
[----:B------:R-:W-:-:S04]  /*1410*/  IMAD.WIDE.U32 R12, R12, -0x326172a9, RZ ;  /* 0xcd9e8d570c0c7825 */ /* 0x000fc800078e00ff */
[----:B------:R-:W-:Y:S01]  /*1420*/  IMAD.WIDE.U32 R10, R10, -0x2daee0ad, RZ ;  /* 0xd2511f530a0a7825 */ /* 0x000fe200078e00ff */
[----:B------:R-:W-:-:S04]  /*1430*/  LOP3.LUT R66, R66, UR5, R13, 0x96, !PT ;  /* 0x0000000542427c12 */ /* 0x000fc8000f8e960d */
[----:B------:R-:W-:Y:S01]  /*1440*/  LOP3.LUT R67, R84, UR6, R11, 0x96, !PT ;  /* 0x0000000654437c12 */ /* 0x000fe2000f8e960b */
[----:B------:R-:W-:Y:S01]  /*1450*/  IMAD.MOV.U32 R84, RZ, RZ, RZ ;  /* 0x000000ffff547224 */ /* 0x000fe200078e00ff */
[----:B------:R-:W-:Y:S01]  /*1460*/  MOV R82, R10 ;  /* 0x0000000a00527202 */ /* 0x000fe20000000f00 */
[----:B------:R-:W-:-:S07]  /*1470*/  IMAD.MOV.U32 R10, RZ, RZ, R80 ;  /* 0x000000ffff0a7224 */ /* 0x000fce00078e0050 */
.L_x_590:
[----:B------:R-:W-:Y:S05]  /*1480*/  BSYNC.RECONVERGENT B1 ;  /* 0x0000000000017941 */ /* 0x000fea0003800200 */
.L_x_589:
[----:B------:R-:W-:Y:S01]  /*1490*/  HFMA2 R13, -RZ, RZ, 0.1171875, 0 ;  /* 0x2f800000ff0d7431 */ /* 0x000fe200000001ff */
[----:B------:R-:W-:Y:S01]  /*14a0*/  I2FP.F32.U32 R10, R10 ;  /* 0x0000000a000a7245 */ /* 0x000fe20000201000 */
[----:B-----5:R-:W-:Y:S02]  /*14b0*/  IMAD.U32 R11, R24, 0x10000, RZ ;  /* 0x00010000180b7824 */ /* 0x020fe400078e00ff */
[----:B------:R-:W-:Y:S02]  /*14c0*/  IMAD.U32 R80, R52, 0x10000, RZ ;  /* 0x0001000034507824 */ /* 0x000fe400078e00ff */
[----:B------:R-:W-:Y:S01]  /*14d0*/  FMUL.FTZ R11, R11, UR17 ;  /* 0x000000110b0b7c20 */ /* 0x000fe20008410000 */
[----:B------:R-:W-:-:S03]  /*14e0*/  FFMA.FTZ R10, R10, R13, 1.1641532182693481445e-10 ;  /* 0x2f0000000a0a7423 */ /* 0x000fc6000001000d */
[----:B------:R-:W-:Y:S02]  /*14f0*/  FMUL.FTZ R11, R11, UR16 ;  /* 0x000000100b0b7c20 */ /* 0x000fe40008410000 */
[----:B------:R-:W-:-:S04]  /*1500*/  FSETP.GTU.FTZ.AND P2, PT, R10, UR35, PT ;  /* 0x000000230a007c0b */ /* 0x000fc8000bf5c000 */
[----:B------:R-:W-:Y:S02]  /*1510*/  FSEL R11, R11, RZ, !P2 ;  /* 0x000000ff0b0b7208 */ /* 0x000fe40005000000 */
[----:B------:R-:W-:-:S03]  /*1520*/  SEL R10, RZ, 0x1, P2 ;  /* 0x00000001ff0a7807 */ /* 0x000fc60001000000 */
[----:B------:R-:W-:-:S07]  /*1530*/  FADD.FTZ R13, R80, R11 ;  /* 0x0000000b500d7221 */ /* 0x000fce0000010000 */
.L_x_588:
[----:B------:R-:W-:Y:S01]  /*1540*/  @!P1 PRMT R11, R52, 0x7632, R11 ;  /* 0x00007632340b9816 */ /* 0x000fe2000000000b */
[----:B------:R-:W-:Y:S01]  /*1550*/  @!P1 IMAD.MOV.U32 R90, RZ, RZ, R82 ;  /* 0x000000ffff5a9224 */ /* 0x000fe200078e0052 */
[----:B------:R-:W-:Y:S02]  /*1560*/  F2FP.BF16.F32.PACK_AB R80, RZ, R13 ;  /* 0x0000000dff50723e */ /* 0x000fe400000010ff */
[----:B------:R-:W-:Y:S01]  /*1570*/  @!P1 MOV R65, R84 ;  /* 0x0000005400419202 */ /* 0x000fe20000000f00 */
[----:B------:R-:W-:Y:S01]  /*1580*/  @!P1 IMAD.U32 R11, R11, 0x10000, RZ ;  /* 0x000100000b0b9824 */ /* 0x000fe200078e00ff */
[----:B------:R-:W-:Y:S06]  /*1590*/  @!P1 BRA `(.L_x_594) ;  /* 0x0000000400709947 */ /* 0x000fec0003800000 */
[----:B------:R-:W-:Y:S01]  /*15a0*/  ISETP.NE.AND P2, PT, R84, 0x1, PT ;  /* 0x000000015400780c */ /* 0x000fe20003f45270 */
[----:B------:R-:W-:Y:S01]  /*15b0*/  BSSY.RECONVERGENT B1, `(.L_x_595) ;  /* 0x000004d000017945 */ /* 0x000fe20003800200 */
[----:B------:R-:W-:Y:S01]  /*15c0*/  MOV R65, 0x2 ;  /* 0x0000000200417802 */ /* 0x000fe20000000f00 */
[----:B------:R-:W-:Y:S02]  /*15d0*/  IMAD.MOV.U32 R9, RZ, RZ, R12 ;  /* 0x000000ffff097224 */ /* 0x000fe400078e000c */
[----:B------:R-:W-:-:S08]  /*15e0*/  IMAD.MOV.U32 R90, RZ, RZ, R82 ;  /* 0x000000ffff5a7224 */ /* 0x000fd000078e0052 */
        /* <DEDUP_REMOVED lines=11> */
.L_x_597:
        /* <DEDUP_REMOVED lines=13> */
.L_x_599:
[----:B------:R-:W-:Y:S05]  /*1770*/  BSYNC.RECONVERGENT B2 ;  /* 0x0000000000027941 */ /* 0x000fea0003800200 */
.L_x_598:
[----:B------:R-:W-:Y:S01]  /*1780*/  IMAD.WIDE.U32 R66, R72, -0x326172a9, RZ ;  /* 0xcd9e8d5748427825 */ /* 0x000fe200078e00ff */
[----:B------:R-:W-:Y:S01]  /*1790*/  LOP3.LUT R86, R14, UR15, R85, 0x96, !PT ;  /* 0x0000000f0e567c12 */ /* 0x000fe2000f8e9655 */
[----:B------:R-:W-:Y:S02]  /*17a0*/  UIADD3 UR6, UPT, UPT, UR15, 0x76cf5d0a, URZ ;  /* 0x76cf5d0a0f067890 */ /* 0x000fe4000fffe0ff */
[----:B------:R-:W-:Y:S01]  /*17b0*/  HFMA2 R65, -RZ, RZ, 0, 0 ;  /* 0x00000000ff417431 */ /* 0x000fe200000001ff */
[----:B------:R-:W-:Y:S02]  /*17c0*/  UIADD3 UR5, UPT, UPT, UR14, 0x3c6ef372, URZ ;  /* 0x3c6ef3720e057890 */ /* 0x000fe4000fffe0ff */
[----:B------:R-:W-:Y:S01]  /*17d0*/  LOP3.LUT R88, R69, UR14, R67, 0x96, !PT ;  /* 0x0000000e45587c12 */ /* 0x000fe2000f8e9643 */
[----:B------:R-:W-:-:S04]  /*17e0*/  IMAD.WIDE.U32 R86, R86, -0x326172a9, RZ ;  /* 0xcd9e8d5756567825 */ /* 0x000fc800078e00ff */
[----:B------:R-:W-:Y:S01]  /*17f0*/  IMAD.WIDE.U32 R88, R88, -0x2daee0ad, RZ ;  /* 0xd2511f5358587825 */ /* 0x000fe200078e00ff */
[----:B------:R-:W-:-:S03]  /*1800*/  LOP3.LUT R85, R66, UR22, R87, 0x96, !PT ;  /* 0x0000001642557c12 */ /* 0x000fc6000f8e9657 */
[----:B------:R-:W-:Y:S01]  /*1810*/  IMAD.MOV.U32 R9, RZ, RZ, R82 ;  /* 0x000000ffff097224 */ /* 0x000fe200078e0052 */
        /* <DEDUP_REMOVED lines=35> */
[----:B------:R-:W-:-:S03]  /*1a50*/  LOP3.LUT R66, R66, UR5, R87, 0x96, !PT ;  /* 0x0000000542427c12 */ /* 0x000fc6000f8e9657 */
[----:B------:R-:W-:Y:S01]  /*1a60*/  IMAD.MOV.U32 R12, RZ, RZ, R86 ;  /* 0x000000ffff0c7224 */ /* 0x000fe200078e0056 */
[----:B------:R-:W-:-:S07]  /*1a70*/  LOP3.LUT R67, R84, UR6, R91, 0x96, !PT ;  /* 0x0000000654437c12 */ /* 0x000fce000f8e965b */
.L_x_596:
[----:B------:R-:W-:Y:S05]  /*1a80*/  BSYNC.RECONVERGENT B1 ;  /* 0x0000000000017941 */ /* 0x000fea0003800200 */
.L_x_595:
[----:B-----5:R-:W-:Y:S01]  /*1a90*/  PRMT R11, R24, 0x7632, R11 ;  /* 0x00007632180b7816 */ /* 0x020fe2000000000b */
[----:B------:R-:W-:Y:S01]  /*1aa0*/  IMAD.MOV.U32 R82, RZ, RZ, 0x2f800000 ;  /* 0x2f800000ff527424 */ /* 0x000fe200078e00ff */
[----:B------:R-:W-:Y:S02]  /*1ab0*/  I2FP.F32.U32 R9, R9 ;  /* 0x0000000900097245 */ /* 0x000fe40000201000 */
[----:B------:R-:W-:Y:S01]  /*1ac0*/  PRMT R52, R52, 0x7632, R52 ;  /* 0x0000763234347816 */ /* 0x000fe20000000034 */
[----:B------:R-:W-:Y:S02]  /*1ad0*/  IMAD.U32 R11, R11, 0x10000, RZ ;  /* 0x000100000b0b7824 */ /* 0x000fe400078e00ff */
[----:B------:R-:W-:Y:S01]  /*1ae0*/  FFMA.FTZ R9, R9, R82, 1.1641532182693481445e-10 ;  /* 0x2f00000009097423 */ /* 0x000fe20000010052 */
[----:B------:R-:W-:Y:S01]  /*1af0*/  SHF.L.U32 R52, R52, 0x10, RZ ;  /* 0x0000001034347819 */ /* 0x000fe200000006ff */
[----:B------:R-:W-:-:S03]  /*1b00*/  FMUL.FTZ R11, R11, UR17 ;  /* 0x000000110b0b7c20 */ /* 0x000fc60008410000 */
[----:B------:R-:W-:Y:S01]  /*1b10*/  FSETP.GTU.FTZ.AND P2, PT, R9, UR35, PT ;  /* 0x0000002309007c0b */ /* 0x000fe2000bf5c000 */
[----:B------:R-:W-:-:S03]  /*1b20*/  FMUL.FTZ R11, R11, UR16 ;  /* 0x000000100b0b7c20 */ /* 0x000fc60008410000 */
[----:B------:R-:W-:Y:S02]  /*1b30*/  SEL R9, RZ, 0x1, P2 ;  /* 0x00000001ff097807 */ /* 0x000fe40001000000 */
[----:B------:R-:W-:-:S05]  /*1b40*/  FSEL R11, R11, RZ, !P2 ;  /* 0x000000ff0b0b7208 */ /* 0x000fca0005000000 */
[----:B------:R-:W-:-:S07]  /*1b50*/  FADD.FTZ R11, R52, R11 ;  /* 0x0000000b340b7221 */ /* 0x000fce0000010000 */
.L_x_594:
[----:B------:R-:W-:Y:S01]  /*1b60*/  F2FP.BF16.F32.PACK_AB R82, RZ, R11 ;  /* 0x0000000bff52723e */ /* 0x000fe200000010ff */
[----:B------:R-:W-:Y:S01]  /*1b70*/  @!P1 IMAD.U32 R87, R53, 0x10000, RZ ;  /* 0x0001000035579824 */ /* 0x000fe200078e00ff */
[----:B------:R-:W-:Y:S01]  /*1b80*/  @!P1 MOV R52, R90 ;  /* 0x0000005a00349202 */ /* 0x000fe20000000f00 */
[----:B------:R-:W-:Y:S01]  /*1b90*/  @!P1 IMAD.MOV.U32 R88, RZ, RZ, R65 ;  /* 0x000000ffff589224 */ /* 0x000fe200078e0041 */
        /* <DEDUP_REMOVED lines=17> */
.L_x_603:
        /* <DEDUP_REMOVED lines=13> */
.L_x_605:
[----:B------:R-:W-:Y:S05]  /*1d80*/  BSYNC.RECONVERGENT B2 ;  /* 0x0000000000027941 */ /* 0x000fea0003800200 */
.L_x_604:
[----:B------:R-:W-:Y:S01]  /*1d90*/  IMAD.WIDE.U32 R66, R72, -0x326172a9, RZ ;  /* 0xcd9e8d5748427825 */ /* 0x000fe200078e00ff */
[----:B------:R-:W-:Y:S01]  /*1da0*/  LOP3.LUT R84, R14, UR15, R87, 0x96, !PT ;  /* 0x0000000f0e547c12 */ /* 0x000fe2000f8e9657 */
[----:B------:R-:W-:Y:S02]  /*1db0*/  UIADD3 UR6, UPT, UPT, UR15, 0x76cf5d0a, URZ ;  /* 0x76cf5d0a0f067890 */ /* 0x000fe4000fffe0ff */
        /* <DEDUP_REMOVED lines=46> */
.L_x_602:
[----:B------:R-:W-:Y:S05]  /*20a0*/  BSYNC.RECONVERGENT B1 ;  /* 0x0000000000017941 */ /* 0x000fea0003800200 */
.L_x_601:
        /* <DEDUP_REMOVED lines=11> */
.L_x_600:
        /* <DEDUP_REMOVED lines=22> */
.L_x_609:
        /* <DEDUP_REMOVED lines=13> */
.L_x_611:
[----:B------:R-:W-:Y:S05]  /*2390*/  BSYNC.RECONVERGENT B2 ;  /* 0x0000000000027941 */ /* 0x000fea0003800200 */
.L_x_610:
[----:B------:R-:W-:Y:S01]  /*23a0*/  IMAD.WIDE.U32 R66, R72, -0x326172a9, RZ ;  /* 0xcd9e8d5748427825 */ /* 0x000fe200078e00ff */
[----:B------:R-:W-:Y:S01]  /*23b0*/  LOP3.LUT R88, R14, UR15, R91, 0x96, !PT ;  /* 0x0000000f0e587c12 */ /* 0x000fe2000f8e965b */
[----:B------:R-:W-:Y:S01]  /*23c0*/  UIADD3 UR6, UPT, UPT, UR15, 0x76cf5d0a, URZ ;  /* 0x76cf5d0a0f067890 */ /* 0x000fe2000fffe0ff */
[----:B------:R-:W-:Y:S01]  /*23d0*/  MOV R7, R52 ;  /* 0x0000003400077202 */ /* 0x000fe20000000f00 */
[----:B------:R-:W-:Y:S02]  /*23e0*/  UIADD3 UR5, UPT, UPT, UR14, 0x3c6ef372, URZ ;  /* 0x3c6ef3720e057890 */ /* 0x000fe4000fffe0ff */
        /* <DEDUP_REMOVED lines=43> */
[----:B------:R-:W-:-:S07]  /*26a0*/  IMAD.MOV.U32 R86, RZ, RZ, R88 ;  /* 0x000000ffff567224 */ /* 0x000fce00078e0058 */
.L_x_608:
[----:B------:R-:W-:Y:S05]  /*26b0*/  BSYNC.RECONVERGENT B1 ;  /* 0x0000000000017941 */ /* 0x000fea0003800200 */
.L_x_607:
[----:B-----5:R-:W-:Y:S01]  /*26c0*/  PRMT R52, R25, 0x7632, R52 ;  /* 0x0000763219347816 */ /* 0x020fe20000000034 */
[----:B------:R-:W-:Y:S01]  /*26d0*/  IMAD.MOV.U32 R88, RZ, RZ, 0x2f800000 ;  /* 0x2f800000ff587424 */ /* 0x000fe200078e00ff */
[----:B------:R-:W-:Y:S02]  /*26e0*/  I2FP.F32.U32 R7, R7 ;  /* 0x0000000700077245 */ /* 0x000fe40000201000 */
[----:B------:R-:W-:Y:S02]  /*26f0*/  SHF.L.U32 R52, R52, 0x10, RZ ;  /* 0x0000001034347819 */ /* 0x000fe400000006ff */
[----:B------:R-:W-:Y:S01]  /*2700*/  PRMT R53, R53, 0x7632, R53 ;  /* 0x0000763235357816 */ /* 0x000fe20000000035 */
[----:B------:R-:W-:Y:S02]  /*2710*/  FFMA.FTZ R7, R7, R88, 1.1641532182693481445e-10 ;  /* 0x2f00000007077423 */ /* 0x000fe40000010058 */
[----:B------:R-:W-:Y:S02]  /*2720*/  FMUL.FTZ R52, R52, UR17 ;  /* 0x0000001134347c20 */ /* 0x000fe40008410000 */
[----:B------:R-:W-:Y:S01]  /*2730*/  IMAD.U32 R53, R53, 0x10000, RZ ;  /* 0x0001000035357824 */ /* 0x000fe200078e00ff */
[----:B------:R-:W-:Y:S01]  /*2740*/  FSETP.GTU.FTZ.AND P2, PT, R7, UR35, PT ;  /* 0x0000002307007c0b */ /* 0x000fe2000bf5c000 */
[----:B------:R-:W-:-:S03]  /*2750*/  FMUL.FTZ R52, R52, UR16 ;  /* 0x0000001034347c20 */ /* 0x000fc60008410000 */
[----:B------:R-:W-:Y:S02]  /*2760*/  SEL R7, RZ, 0x1, P2 ;  /* 0x00000001ff077807 */ /* 0x000fe40001000000 */
[----:B------:R-:W-:-:S05]  /*2770*/  FSEL R52, R52, RZ, !P2 ;  /* 0x000000ff34347208 */ /* 0x000fca0005000000 */
[----:B------:R-:W-:-:S07]  /*2780*/  FADD.FTZ R85, R53, R52 ;  /* 0x0000003435557221 */ /* 0x000fce0000010000 */
.L_x_606:
        /* <DEDUP_REMOVED lines=21> */
.L_x_615:
        /* <DEDUP_REMOVED lines=13> */
.L_x_617:
[----:B------:R-:W-:Y:S05]  /*29b0*/  BSYNC.RECONVERGENT B2 ;  /* 0x0000000000027941 */ /* 0x000fea0003800200 */
.L_x_616:
        /* <DEDUP_REMOVED lines=44> */
[----:B------:R-:W-:Y:S02]  /*2c80*/  LOP3.LUT R66, R66, UR5, R101, 0x96, !PT ;  /* 0x0000000542427c12 */ /* 0x000fe4000f8e9665 */
[----:B------:R-:W-:Y:S01]  /*2c90*/  MOV R12, R100 ;  /* 0x00000064000c7202 */ /* 0x000fe20000000f00 */
[----:B------:R-:W-:Y:S02]  /*2ca0*/  IMAD.MOV.U32 R92, RZ, RZ, R52 ;  /* 0x000000ffff5c7224 */ /* 0x000fe400078e0034 */
[----:B------:R-:W-:Y:S01]  /*2cb0*/  HFMA2 R52, -RZ, RZ, 0, 0 ;  /* 0x00000000ff347431 */ /* 0x000fe200000001ff */
[----:B------:R-:W-:-:S07]  /*2cc0*/  LOP3.LUT R67, R90, UR6, R53, 0x96, !PT ;  /* 0x000000065a437c12 */ /* 0x000fce000f8e9635 */
.L_x_614:
[----:B------:R-:W-:Y:S05]  /*2cd0*/  BSYNC.RECONVERGENT B1 ;  /* 0x0000000000017941 */ /* 0x000fea0003800200 */
.L_x_613:
[----:B------:R-:W-:Y:S01]  /*2ce0*/  I2FP.F32.U32 R6, R6 ;  /* 0x0000000600067245 */ /* 0x000fe20000201000 */
[----:B------:R-:W-:Y:S01]  /*2cf0*/  IMAD.MOV.U32 R65, RZ, RZ, 0x2f800000 ;  /* 0x2f800000ff417424 */ /* 0x000fe200078e00ff */
[----:B------:R-:W-:Y:S01]  /*2d00*/  SHF.L.U32 R86, R54, 0x10, RZ ;  /* 0x0000001036567819 */ /* 0x000fe200000006ff */
[----:B-----5:R-:W-:Y:S02]  /*2d10*/  IMAD.U32 R53, R26, 0x10000, RZ ;  /* 0x000100001a357824 */ /* 0x020fe400078e00ff */
[----:B------:R-:W-:Y:S02]  /*2d20*/  FFMA.FTZ R6, R6, R65, 1.1641532182693481445e-10 ;  /* 0x2f00000006067423 */ /* 0x000fe40000010041 */
[----:B------:R-:W-:-:S03]  /*2d30*/  FMUL.FTZ R53, R53, UR17 ;  /* 0x0000001135357c20 */ /* 0x000fc60008410000 */
[----:B------:R-:W-:Y:S01]  /*2d40*/  FSETP.GTU.FTZ.AND P2, PT, R6, UR35, PT ;  /* 0x0000002306007c0b */ /* 0x000fe2000bf5c000 */
[----:B------:R-:W-:-:S03]  /*2d50*/  FMUL.FTZ R53, R53, UR16 ;  /* 0x0000001035357c20 */ /* 0x000fc60008410000 */
[----:B------:R-:W-:Y:S02]  /*2d60*/  SEL R6, RZ, 0x1, P2 ;  /* 0x00000001ff067807 */ /* 0x000fe40001000000 */
[----:B------:R-:W-:-:S05]  /*2d70*/  FSEL R53, R53, RZ, !P2 ;  /* 0x000000ff35357208 */ /* 0x000fca0005000000 */
[----:B------:R-:W-:-:S07]  /*2d80*/  FADD.FTZ R89, R86, R53 ;  /* 0x0000003556597221 */ /* 0x000fce0000010000 */
.L_x_612:
[----:B------:R-:W-:Y:S01]  /*2d90*/  @!P1 PRMT R91, R54, 0x7632, R91 ;  /* 0x00007632365b9816 */ /* 0x000fe2000000005b */
[----:B------:R-:W-:Y:S01]  /*2da0*/  @!P1 IMAD.MOV.U32 R53, RZ, RZ, R52 ;  /* 0x000000ffff359224 */ /* 0x000fe200078e0034 */
[----:B------:R-:W-:Y:S01]  /*2db0*/  F2FP.BF16.F32.PACK_AB R90, RZ, R89 ;  /* 0x00000059ff5a723e */ /* 0x000fe200000010ff */
[----:B------:R-:W-:Y:S01]  /*2dc0*/  @!P1 IMAD.MOV.U32 R86, RZ, RZ, R92 ;  /* 0x000000ffff569224 */ /* 0x000fe200078e005c */
[----:B------:R-:W-:Y:S01]  /*2dd0*/  @!P1 SHF.L.U32 R91, R91, 0x10, RZ ;  /* 0x000000105b5b9819 */ /* 0x000fe200000006ff */
        /* <DEDUP_REMOVED lines=17> */
.L_x_621:
        /* <DEDUP_REMOVED lines=13> */
.L_x_623:
[----:B------:R-:W-:Y:S05]  /*2fc0*/  BSYNC.RECONVERGENT B2 ;  /* 0x0000000000027941 */ /* 0x000fea0003800200 */
.L_x_622:
        /* <DEDUP_REMOVED lines=49> */
.L_x_620:
[----:B------:R-:W-:Y:S05]  /*32e0*/  BSYNC.RECONVERGENT B1 ;  /* 0x0000000000017941 */ /* 0x000fea0003800200 */
.L_x_619:
[----:B------:R-:W-:Y:S01]  /*32f0*/  HFMA2 R65, -RZ, RZ, 0.1171875, 0 ;  /* 0x2f800000ff417431 */ /* 0x000fe200000001ff */
[----:B-----5:R-:W-:Y:S02]  /*3300*/  PRMT R52, R26, 0x7632, R52 ;  /* 0x000076321a347816 */ /* 0x020fe40000000034 */
[----:B------:R-:W-:Y:S02]  /*3310*/  I2FP.F32.U32 R4, R4 ;  /* 0x0000000400047245 */ /* 0x000fe40000201000 */
[----:B------:R-:W-:Y:S01]  /*3320*/  PRMT R54, R54, 0x7632, R54 ;  /* 0x0000763236367816 */ /* 0x000fe20000000036 */
[----:B------:R-:W-:Y:S02]  /*3330*/  IMAD.U32 R52, R52, 0x10000, RZ ;  /* 0x0001000034347824 */ /* 0x000fe400078e00ff */
[----:B------:R-:W-:Y:S02]  /*3340*/  FFMA.FTZ R4, R4, R65, 1.1641532182693481445e-10 ;  /* 0x2f00000004047423 */ /* 0x000fe40000010041 */
[----:B------:R-:W-:Y:S01]  /*3350*/  FMUL.FTZ R52, R52, UR17 ;  /* 0x0000001134347c20 */ /* 0x000fe20008410000 */
[----:B------:R-:W-:-:S03]  /*3360*/  IMAD.U32 R91, R54, 0x10000, RZ ;  /* 0x00010000365b7824 */ /* 0x000fc600078e00ff */
[----:B------:R-:W-:Y:S01]  /*3370*/  FMUL.FTZ R52, R52, UR16 ;  /* 0x0000001034347c20 */ /* 0x000fe20008410000 */
[----:B------:R-:W-:-:S04]  /*3380*/  FSETP.GTU.FTZ.AND P2, PT, R4, UR35, PT ;  /* 0x0000002304007c0b */ /* 0x000fc8000bf5c000 */
[----:B------:R-:W-:Y:S02]  /*3390*/  FSEL R52, R52, RZ, !P2 ;  /* 0x000000ff34347208 */ /* 0x000fe40005000000 */
[----:B------:R-:W-:-:S03]  /*33a0*/  SEL R4, RZ, 0x1, P2 ;  /* 0x00000001ff047807 */ /* 0x000fc60001000000 */
[----:B------:R-:W-:-:S07]  /*33b0*/  FADD.FTZ R91, R91, R52 ;  /* 0x000000345b5b7221 */ /* 0x000fce0000010000 */
.L_x_618:
[----:B------:R-:W-:Y:S01]  /*33c0*/  F2FP.BF16.F32.PACK_AB R54, RZ, R91 ;  /* 0x0000005bff36723e */ /* 0x000fe200000010ff */
[----:B------:R-:W-:Y:S01]  /*33d0*/  @!P1 IMAD.MOV.U32 R52, RZ, RZ, R53 ;  /* 0x000000ffff349224 */ /* 0x000fe200078e0035 */
[----:B------:R-:W-:Y:S01]  /*33e0*/  @!P1 SHF.L.U32 R101, R55, 0x10, RZ ;  /* 0x0000001037659819 */ /* 0x000fe200000006ff */
[----:B------:R-:W-:Y:S01]  /*33f0*/  @!P1 IMAD.MOV.U32 R92, RZ, RZ, R86 ;  /* 0x000000ffff5c9224 */ /* 0x000fe200078e0056 */
        /* <DEDUP_REMOVED lines=17> */
.L_x_627:
        /* <DEDUP_REMOVED lines=13> */
.L_x_629:
[----:B------:R-:W-:Y:S05]  /*35e0*/  BSYNC.RECONVERGENT B2 ;  /* 0x0000000000027941 */ /* 0x000fea0003800200 */
.L_x_628:
        /* <DEDUP_REMOVED lines=49> */
.L_x_626:
[----:B------:R-:W-:Y:S05]  /*3900*/  BSYNC.RECONVERGENT B1 ;  /* 0x0000000000017941 */ /* 0x000fea0003800200 */
.L_x_625:
[----:B------:R-:W-:Y:S01]  /*3910*/  I2FP.F32.U32 R2, R2 ;  /* 0x0000000200027245 */ /* 0x000fe20000201000 */
[----:B------:R-:W-:Y:S01]  /*3920*/  IMAD.MOV.U32 R65, RZ, RZ, 0x2f800000 ;  /* 0x2f800000ff417424 */ /* 0x000fe200078e00ff */
[----:B-----5:R-:W-:Y:S01]  /*3930*/  SHF.L.U32 R53, R27, 0x10, RZ ;  /* 0x000000101b357819 */ /* 0x020fe200000006ff */
[----:B------:R-:W-:Y:S02]  /*3940*/  IMAD.U32 R86, R55, 0x10000, RZ ;  /* 0x0001000037567824 */ /* 0x000fe400078e00ff */
[----:B------:R-:W-:Y:S02]  /*3950*/  FFMA.FTZ R2, R2, R65, 1.1641532182693481445e-10 ;  /* 0x2f00000002027423 */ /* 0x000fe40000010041 */
[----:B------:R-:W-:-:S03]  /*3960*/  FMUL.FTZ R53, R53, UR17 ;  /* 0x0000001135357c20 */ /* 0x000fc60008410000 */
[----:B------:R-:W-:Y:S01]  /*3970*/  FSETP.GTU.FTZ.AND P2, PT, R2, UR35, PT ;  /* 0x0000002302007c0b */ /* 0x000fe2000bf5c000 */
[----:B------:R-:W-:-:S03]  /*3980*/  FMUL.FTZ R53, R53, UR16 ;  /* 0x0000001035357c20 */ /* 0x000fc60008410000 */
[----:B------:R-:W-:Y:S02]  /*3990*/  SEL R2, RZ, 0x1, P2 ;  /* 0x00000001ff027807 */ /* 0x000fe40001000000 */
[----:B------:R-:W-:-:S05]  /*39a0*/  FSEL R53, R53, RZ, !P2 ;  /* 0x000000ff35357208 */ /* 0x000fca0005000000 */
[----:B------:R-:W-:-:S07]  /*39b0*/  FADD.FTZ R101, R86, R53 ;  /* 0x0000003556657221 */ /* 0x000fce0000010000 */
.L_x_624:
        /* <DEDUP_REMOVED lines=22> */
.L_x_633:
        /* <DEDUP_REMOVED lines=13> */
.L_x_635:
[----:B------:R-:W-:Y:S05]  /*3bf0*/  BSYNC.RECONVERGENT B2 ;  /* 0x0000000000027941 */ /* 0x000fea0003800200 */
.L_x_634:
        /* <DEDUP_REMOVED lines=47> */
[----:B------:R-:W-:Y:S01]  /*3ef0*/  IMAD.MOV.U32 R94, RZ, RZ, R52 ;  /* 0x000000ffff5e7224 */ /* 0x000fe200078e0034 */
[----:B------:R-:W-:-:S07]  /*3f00*/  LOP3.LUT R67, R102, UR6, R53, 0x96, !PT ;  /* 0x0000000666437c12 */ /* 0x000fce000f8e9635 */
.L_x_632:
[----:B------:R-:W-:Y:S05]  /*3f10*/  BSYNC.RECONVERGENT B1 ;  /* 0x0000000000017941 */ /* 0x000fea0003800200 */
.L_x_631:
        /* <DEDUP_REMOVED lines=13> */
.L_x_630:
[----:B------:R-:W-:Y:S02]  /*3ff0*/  F2FP.BF16.F32.PACK_AB R55, RZ, R103 ;  /* 0x00000067ff37723e */ /* 0x000fe400000010ff */
[----:B------:R-:W-:Y:S02]  /*4000*/  PRMT R54, R90, 0x5410, R54 ;  /* 0x000054105a367816 */ /* 0x000fe40000000036 */
[----:B------:R-:W-:Y:S02]  /*4010*/  PRMT R53, R84, 0x5410, R88 ;  /* 0x0000541054357816 */ /* 0x000fe40000000058 */
[----:B------:R-:W-:Y:S02]  /*4020*/  PRMT R52, R80, 0x5410, R82 ;  /* 0x0000541050347816 */ /* 0x000fe40000000052 */
[----:B------:R-:W-:Y:S01]  /*4030*/  PRMT R55, R86, 0x5410, R55 ;  /* 0x0000541056377816 */ /* 0x000fe20000000037 */
[----:B------:R-:W-:Y:S06]  /*4040*/  BRA `(.L_x_636) ;  /* 0x0000002c00547947 */ /* 0x000fec0003800000 */
.L_x_587:
[----:B------:R-:W-:Y:S01]  /*4050*/  IMAD.U32 R113, RZ, RZ, UR15 ;  /* 0x0000000fff717e24 */ /* 0x000fe2000f8e00ff */
[----:B------:R-:W-:Y:S01]  /*4060*/  MOV R52, R65 ;  /* 0x0000004100347202 */ /* 0x000fe20000000f00 */
[----:B------:R-:W-:Y:S02]  /*4070*/  IMAD.MOV.U32 R13, RZ, RZ, RZ ;  /* 0x000000ffff0d7224 */ /* 0x000fe400078e00ff */
[----:B------:R-:W-:Y:S02]  /*4080*/  IMAD.MOV.U32 R94, RZ, RZ, R80 ;  /* 0x000000ffff5e7224 */ /* 0x000fe400078e0050 */
[----:B------:R-:W-:Y:S01]  /*4090*/  VIADD R113, R113, 0x32370b8f ;  /* 0x32370b8f71717836 */ /* 0x000fe20000000000 */
[----:B------:R-:W-:Y:S06]  /*40a0*/  BRA.U !UP2, `(.L_x_637) ;  /* 0x000000050a5c7547 */ /* 0x000fec000b800000 */
        /* <DEDUP_REMOVED lines=16> */
.L_x_640:
        /* <DEDUP_REMOVED lines=13> */
.L_x_642:
[----:B------:R-:W-:Y:S05]  /*4280*/  BSYNC.RECONVERGENT B2 ;  /* 0x0000000000027941 */ /* 0x000fea0003800200 */
.L_x_641:
        /* <DEDUP_REMOVED lines=15> */
[----:B------:R-:W-:-:S03]  /*4380*/  UIADD3 UR5, UPT, UPT, UR15, -0x24c28bd8, URZ ;  /* 0xdb3d74280f057890 */ /* 0x000fc6000fffe0ff */
[----:B------:R-:W-:Y:S01]  /*4390*/  IMAD.WIDE.U32 R12, R12, -0x2daee0ad, RZ ;  /* 0xd2511f530c0c7825 */ /* 0x000fe200078e00ff */
[----:B------:R-:W-:-:S04]  /*43a0*/  LOP3.LUT R52, R52, UR25, R11, 0x96, !PT ;  /* 0x0000001934347c12 */ /* 0x000fc8000f8e960b */
[----:B------:R-:W-:Y:S01]  /*43b0*/  LOP3.LUT R54, R113, R54, R13, 0x96, !PT ;  /* 0x0000003671367212 */ /* 0x000fe200078e960d */
        /* <DEDUP_REMOVED lines=26> */
[----:B------:R-:W-:Y:S02]  /*4560*/  HFMA2 R52, -RZ, RZ, 0, 0 ;  /* 0x00000000ff347431 */ /* 0x000fe400000001ff */
[----:B------:R-:W-:-:S07]  /*4570*/  IMAD.MOV.U32 R10, RZ, RZ, R80 ;  /* 0x000000ffff0a7224 */ /* 0x000fce00078e0050 */
.L_x_639:
[----:B------:R-:W-:Y:S05]  /*4580*/  BSYNC.RECONVERGENT B1 ;  /* 0x0000000000017941 */ /* 0x000fea0003800200 */
.L_x_638:
[----:B------:R-:W-:Y:S01]  /*4590*/  I2FP.F32.U32 R10, R10 ;  /* 0x0000000a000a7245 */ /* 0x000fe20000201000 */
[----:B------:R-:W-:Y:S02]  /*45a0*/  IMAD.MOV.U32 R11, RZ, RZ, 0x2f800000 ;  /* 0x2f800000ff0b7424 */ /* 0x000fe400078e00ff */
[----:B-----5:R-:W-:Y:S02]  /*45b0*/  IMAD.U32 R13, R24, 0x10000, RZ ;  /* 0x00010000180d7824 */ /* 0x020fe400078e00ff */
[----:B------:R-:W-:Y:S02]  /*45c0*/  FFMA.FTZ R10, R10, R11, 1.1641532182693481445e-10 ;  /* 0x2f0000000a0a7423 */ /* 0x000fe4000001000b */
[----:B------:R-:W-:-:S03]  /*45d0*/  FMUL.FTZ R13, R13, UR17 ;  /* 0x000000110d0d7c20 */ /* 0x000fc60008410000 */
[----:B------:R-:W-:Y:S01]  /*45e0*/  FSETP.GTU.FTZ.AND P1, PT, R10, UR35, PT ;  /* 0x000000230a007c0b */ /* 0x000fe2000bf3c000 */
[----:B------:R-:W-:-:S03]  /*45f0*/  FMUL.FTZ R13, R13, UR16 ;  /* 0x000000100d0d7c20 */ /* 0x000fc60008410000 */
[----:B------:R-:W-:Y:S02]  /*4600*/  SEL R10, RZ, 0x1, P1 ;  /* 0x00000001ff0a7807 */ /* 0x000fe40000800000 */
[----:B------:R-:W-:-:S07]  /*4610*/  FSEL R13, R13, RZ, !P1 ;  /* 0x000000ff0d0d7208 */ /* 0x000fce0004800000 */
.L_x_637:
[----:B------:R-:W-:Y:S01]  /*4620*/  F2FP.BF16.F32.PACK_AB R84, RZ, R13 ;  /* 0x0000000dff54723e */ /* 0x000fe200000010ff */
[----:B------:R-:W-:Y:S01]  /*4630*/  IMAD.MOV.U32 R53, RZ, RZ, R52 ;  /* 0x000000ffff357224 */ /* 0x000fe200078e0034 */
[----:B------:R-:W-:Y:S01]  /*4640*/  MOV R11, RZ ;  /* 0x000000ff000b7202 */ /* 0x000fe20000000f00 */
[----:B------:R-:W-:Y:S06]  /*4650*/  BRA.U !UP2, `(.L_x_643) ;  /* 0x000000050a587547 */ /* 0x000fec000b800000 */
[----:B------:R-:W-:Y:S01]  /*4660*/  ISETP.NE.AND P1, PT, R52, 0x1, PT ;  /* 0x000000013400780c */ /* 0x000fe20003f25270 */
[----:B------:R-:W-:Y:S01]  /*4670*/  BSSY.RECONVERGENT B1, `(.L_x_644) ;  /* 0x000004a000017945 */ /* 0x000fe20003800200 */
[----:B------:R-:W-:Y:S01]  /*4680*/  IMAD.MOV.U32 R53, RZ, RZ, 0x2 ;  /* 0x00000002ff357424 */ /* 0x000fe200078e00ff */
[----:B------:R-:W-:-:S10]  /*4690*/  MOV R9, R12 ;  /* 0x0000000c00097202 */ /* 0x000fd40000000f00 */
[----:B------:R-:W-:Y:S05]  /*46a0*/  @!P1 BRA `(.L_x_645) ;  /* 0x0000000400189947 */ /* 0x000fea0003800000 */
        /* <DEDUP_REMOVED lines=8> */
.L_x_646:
        /* <DEDUP_REMOVED lines=13> */
.L_x_648:
[----:B------:R-:W-:Y:S05]  /*4800*/  BSYNC.RECONVERGENT B2 ;  /* 0x0000000000027941 */ /* 0x000fea0003800200 */
.L_x_647:
        /* <DEDUP_REMOVED lines=48> */
.L_x_645:
[----:B------:R-:W-:Y:S05]  /*4b10*/  BSYNC.RECONVERGENT B1 ;  /* 0x0000000000017941 */ /* 0x000fea0003800200 */
.L_x_644:
[----:B-----5:R-:W-:Y:S01]  /*4b20*/  PRMT R11, R24, 0x7632, R11 ;  /* 0x00007632180b7816 */ /* 0x020fe2000000000b */
[----:B------:R-:W-:Y:S01]  /*4b30*/  IMAD.MOV.U32 R52, RZ, RZ, 0x2f800000 ;  /* 0x2f800000ff347424 */ /* 0x000fe200078e00ff */
[----:B------:R-:W-:-:S03]  /*4b40*/  I2FP.F32.U32 R9, R9 ;  /* 0x0000000900097245 */ /* 0x000fc60000201000 */
[----:B------:R-:W-:Y:S02]  /*4b50*/  IMAD.U32 R11, R11, 0x10000, RZ ;  /* 0x000100000b0b7824 */ /* 0x000fe400078e00ff */
[----:B------:R-:W-:Y:S02]  /*4b60*/  FFMA.FTZ R9, R9, R52, 1.1641532182693481445e-10 ;  /* 0x2f00000009097423 */ /* 0x000fe40000010034 */
[----:B------:R-:W-:-:S03]  /*4b70*/  FMUL.FTZ R11, R11, UR17 ;  /* 0x000000110b0b7c20 */ /* 0x000fc60008410000 */
[----:B------:R-:W-:Y:S01]  /*4b80*/  FSETP.GTU.FTZ.AND P1, PT, R9, UR35, PT ;  /* 0x0000002309007c0b */ /* 0x000fe2000bf3c000 */
[----:B------:R-:W-:-:S03]  /*4b90*/  FMUL.FTZ R11, R11, UR16 ;  /* 0x000000100b0b7c20 */ /* 0x000fc60008410000 */
[----:B------:R-:W-:Y:S02]  /*4ba0*/  SEL R9, RZ, 0x1, P1 ;  /* 0x00000001ff097807 */ /* 0x000fe40000800000 */
[----:B------:R-:W-:-:S07]  /*4bb0*/  FSEL R11, R11, RZ, !P1 ;  /* 0x000000ff0b0b7208 */ /* 0x000fce0004800000 */
.L_x_643:
        /* <DEDUP_REMOVED lines=17> */
.L_x_652:
        /* <DEDUP_REMOVED lines=13> */
.L_x_654:
[----:B------:R-:W-:Y:S05]  /*4da0*/  BSYNC.RECONVERGENT B2 ;  /* 0x0000000000027941 */ /* 0x000fea0003800200 */
.L_x_653:
        /* <DEDUP_REMOVED lines=48> */
.L_x_651:
[----:B------:R-:W-:Y:S05]  /*50b0*/  BSYNC.RECONVERGENT B1 ;  /* 0x0000000000017941 */ /* 0x000fea0003800200 */
.L_x_650:
        /* <DEDUP_REMOVED lines=9> */
.L_x_649:
        /* <DEDUP_REMOVED lines=17> */
.L_x_658:
        /* <DEDUP_REMOVED lines=13> */
.L_x_660:
[----:B------:R-:W-:Y:S05]  /*5330*/  BSYNC.RECONVERGENT B2 ;  /* 0x0000000000027941 */ /* 0x000fea0003800200 */
.L_x_659:
        /* <DEDUP_REMOVED lines=48> */
.L_x_657:
[----:B------:R-:W-:Y:S05]  /*5640*/  BSYNC.RECONVERGENT B1 ;  /* 0x0000000000017941 */ /* 0x000fea0003800200 */
.L_x_656:
        /* <DEDUP_REMOVED lines=10> */
.L_x_655:
        /* <DEDUP_REMOVED lines=17> */
.L_x_664:
        /* <DEDUP_REMOVED lines=13> */
.L_x_666:
[----:B------:R-:W-:Y:S05]  /*58d0*/  BSYNC.RECONVERGENT B2 ;  /* 0x0000000000027941 */ /* 0x000fea0003800200 */
.L_x_665:
        /* <DEDUP_REMOVED lines=48> */
.L_x_663:
[----:B------:R-:W-:Y:S05]  /*5be0*/  BSYNC.RECONVERGENT B1 ;  /* 0x0000000000017941 */ /* 0x000fea0003800200 */
.L_x_662:
        /* <DEDUP_REMOVED lines=9> */
.L_x_661:
        /* <DEDUP_REMOVED lines=17> */
.L_x_670:
        /* <DEDUP_REMOVED lines=13> */
.L_x_672:
[----:B------:R-:W-:Y:S05]  /*5e60*/  BSYNC.RECONVERGENT B2 ;  /* 0x0000000000027941 */ /* 0x000fea0003800200 */
.L_x_671:
        /* <DEDUP_REMOVED lines=48> */
.L_x_669:
[----:B------:R-:W-:Y:S05]  /*6170*/  BSYNC.RECONVERGENT B1 ;  /* 0x0000000000017941 */ /* 0x000fea0003800200 */
.L_x_668:
        /* <DEDUP_REMOVED lines=10> */
.L_x_667:
        /* <DEDUP_REMOVED lines=17> */
.L_x_676:
        /* <DEDUP_REMOVED lines=13> */
.L_x_678:
[----:B------:R-:W-:Y:S05]  /*6400*/  BSYNC.RECONVERGENT B2 ;  /* 0x0000000000027941 */ /* 0x000fea0003800200 */
.L_x_677:
        /* <DEDUP_REMOVED lines=48> */
.L_x_675:
[----:B------:R-:W-:Y:S05]  /*6710*/  BSYNC.RECONVERGENT B1 ;  /* 0x0000000000017941 */ /* 0x000fea0003800200 */
.L_x_674:
        /* <DEDUP_REMOVED lines=9> */
.L_x_673:
        /* <DEDUP_REMOVED lines=17> */
.L_x_682:
        /* <DEDUP_REMOVED lines=13> */
.L_x_684:
[----:B------:R-:W-:Y:S05]  /*6990*/  BSYNC.RECONVERGENT B2 ;  /* 0x0000000000027941 */ /* 0x000fea0003800200 */
.L_x_683:
        /* <DEDUP_REMOVED lines=48> */
.L_x_681:
[----:B------:R-:W-:Y:S05]  /*6ca0*/  BSYNC.RECONVERGENT B1 ;  /* 0x0000000000017941 */ /* 0x000fea0003800200 */
.L_x_680:
        /* <DEDUP_REMOVED lines=10> */
.L_x_679:
[----:B------:R-:W-:Y:S02]  /*6d50*/  F2FP.BF16.F32.PACK_AB R55, RZ, R103 ;  /* 0x00000067ff37723e */ /* 0x000fe400000010ff */
[----:B------:R-:W-:Y:S02]  /*6d60*/  PRMT R54, R90, 0x5410, R92 ;  /* 0x000054105a367816 */ /* 0x000fe4000000005c */
[----:B------:R-:W-:Y:S02]  /*6d70*/  PRMT R53, R88, 0x5410, R86 ;  /* 0x0000541058357816 */ /* 0x000fe40000000056 */
[----:B------:R-:W-:Y:S02]  /*6d80*/  PRMT R52, R84, 0x5410, R82 ;  /* 0x0000541054347816 */ /* 0x000fe40000000052 */
[----:B------:R-:W-:-:S07]  /*6d90*/  PRMT R55, R80, 0x5410, R55 ;  /* 0x0000541050377816 */ /* 0x000fce0000000037 */
.L_x_636:
[----:B------:R-:W0:Y:S01]  /*6da0*/  LDC.64 R112, c[0x0][0x3a8] ;  /* 0x0000ea00ff707b82 */ /* 0x000e220000000a00 */
[----:B------:R-:W-:Y:S01]  /*6db0*/  MOV R80, R94 ;  /* 0x0000005e00507202 */ /* 0x000fe20000000f00 */
[----:B0-----:R-:W-:-:S05]  /*6dc0*/  IMAD.WIDE.U32 R112, R78, 0x10, R112 ;  /* 0x000000104e707825 */ /* 0x001fca00078e0070 */
[----:B------:R0:W-:Y:S01]  /*6dd0*/  STG.E.128 desc[UR12][R112.64], R52 ;  /* 0x0000003470007986 */ /* 0x0001e2000c101d0c */
[----:B------:R-:W-:Y:S05]  /*6de0*/  BRA.U !UP2, `(.L_x_685) ;  /* 0x000000010a507547 */ /* 0x000fea000b800000 */
[----:B0-----:R-:W-:Y:S01]  /*6df0*/  IMAD.U32 R55, R2, 0x10000, RZ ;  /* 0x0001000002377824 */ /* 0x001fe200078e00ff */
[----:B------:R-:W0:Y:S01]  /*6e00*/  LDC.64 R52, c[0x0][0x3b0] ;  /* 0x0000ec00ff347b82 */ /* 0x000e220000000a00 */
[----:B------:R-:W-:Y:S02]  /*6e10*/  LOP3.LUT R54, R0, 0xffff, RZ, 0xc0, !PT ;  /* 0x0000ffff00367812 */ /* 0x000fe400078ec0ff */
[----:B------:R-:W-:Y:S02]  /*6e20*/  LOP3.LUT R114, R7, 0xff, RZ, 0xc0, !PT ;  /* 0x000000ff07727812 */ /* 0x000fe400078ec0ff */
[----:B------:R-:W-:Y:S02]  /*6e30*/  LOP3.LUT R113, R55, 0xff0000, RZ, 0xc0, !PT ;  /* 0x00ff000037717812 */ /* 0x000fe400078ec0ff */
[----:B------:R-:W-:Y:S01]  /*6e40*/  PRMT R55, R4, 0x7104, RZ ;  /* 0x0000710404377816 */ /* 0x000fe200000000ff */
[----:B------:R-:W-:Y:S01]  /*6e50*/  IMAD.WIDE.U32 R114, R114, 0x1000000, RZ ;  /* 0x0100000072727825 */ /* 0x000fe200078e00ff */
[----:B------:R-:W-:-:S02]  /*6e60*/  PRMT R82, R113, 0x4210, R54 ;  /* 0x0000421071527816 */ /* 0x000fc40000000036 */
[----:B------:R-:W-:Y:S02]  /*6e70*/  LOP3.LUT R112, R8, 0xff, RZ, 0xc0, !PT ;  /* 0x000000ff08707812 */ /* 0x000fe400078ec0ff */
[----:B------:R-:W-:Y:S02]  /*6e80*/  LOP3.LUT R54, R9, 0xff, RZ, 0xc0, !PT ;  /* 0x000000ff09367812 */ /* 0x000fe400078ec0ff */
[----:B------:R-:W-:Y:S01]  /*6e90*/  LOP3.LUT R119, R82, 0xff00, R55, 0xf8, !PT ;  /* 0x0000ff0052777812 */ /* 0x000fe200078ef837 */
[----:B------:R-:W-:-:S03]  /*6ea0*/  IMAD.WIDE.U32 R112, R112, 0x10000, RZ ;  /* 0x0001000070707825 */ /* 0x000fc600078e00ff */
[----:B------:R-:W-:Y:S01]  /*6eb0*/  LOP3.LUT R119, R119, 0xff, R6, 0xf8, !PT ;  /* 0x000000ff77777812 */ /* 0x000fe200078ef806 */
[----:B------:R-:W-:-:S03]  /*6ec0*/  IMAD.WIDE.U32 R54, R54, 0x100, RZ ;  /* 0x0000010036367825 */ /* 0x000fc600078e00ff */
[----:B------:R-:W-:Y:S01]  /*6ed0*/  LOP3.LUT R113, R113, R119, R115, 0xfe, !PT ;  /* 0x0000007771717212 */ /* 0x000fe200078efe73 */
[----:B0-----:R-:W-:Y:S01]  /*6ee0*/  IMAD.WIDE.U32 R52, R76, 0x8, R52 ;  /* 0x000000084c347825 */ /* 0x001fe200078e0034 */
[----:B------:R-:W-:Y:S02]  /*6ef0*/  LOP3.LUT R117, R54, R114, R112, 0xfe, !PT ;  /* 0x0000007236757212 */ /* 0x000fe400078efe70 */
[----:B------:R-:W-:Y:S02]  /*6f00*/  LOP3.LUT R55, R113, R55, RZ, 0xfc, !PT ;  /* 0x0000003771377212 */ /* 0x000fe400078efcff */
[----:B------:R-:W-:-:S05]  /*6f10*/  LOP3.LUT R54, R117, 0xff, R10, 0xf8, !PT ;  /* 0x000000ff75367812 */ /* 0x000fca00078ef80a */
[----:B------:R1:W-:Y:S02]  /*6f20*/  STG.E.64 desc[UR12][R52.64], R54 ;  /* 0x0000003634007986 */ /* 0x0003e4000c101b0c */
.L_x_685:
[----:B------:R-:W-:Y:S01]  /*6f30*/  VIADD R78, R78, 0x100 ;  /* 0x000001004e4e7836 */ /* 0x000fe20000000000 */
[----:B------:R-:W-:-:S07]  /*6f40*/  IADD3 R76, PT, PT, R76, 0x100, RZ ;  /* 0x000001004c4c7810 */ /* 0x000fce0007ffe0ff */
.L_x_585:
[----:B------:R-:W-:Y:S05]  /*6f50*/  BSYNC.RECONVERGENT B0 ;  /* 0x0000000000007941 */ /* 0x000fea0003800200 */
.L_x_584:
[----:B------:R-:W-:Y:S01]  /*6f60*/  ISETP.GE.U32.AND P1, PT, R71, 0x200, PT ;  /* 0x000002004700780c */ /* 0x000fe20003f26070 */
[----:B------:R-:W-:-:S12]  /*6f70*/  BSSY.RECONVERGENT B0, `(.L_x_686) ;  /* 0x000060d000007945 */ /* 0x000fd80003800200 */
[----:B------:R-:W-:Y:S05]  /*6f80*/  @!P1 BRA `(.L_x_687) ;  /* 0x00000060002c9947 */ /* 0x000fea0003800000 */
[----:B------:R-:W-:-:S04]  /*6f90*/  UISETP.NE.U32.AND UP0, UPT, UR18, URZ, UPT ;  /* 0x000000ff1200728c */ /* 0x000fc8000bf05070 */
[----:B------:R-:W-:Y:S01]  /*6fa0*/  UISETP.NE.AND.EX UP0, UPT, UR19, URZ, UPT, UP0 ;  /* 0x000000ff1300728c */ /* 0x000fe2000bf05300 */
[----:B------:R-:W-:Y:S10]  /*6fb0*/  BRA.U !UP2, `(.L_x_688) ;  /* 0x000000010a0c7547 */ /* 0x000ff4000b800000 */
[----:B-----5:R-:W2:Y:S02]  /*6fc0*/  LDC.64 R24, c[0x0][0x390] ;  /* 0x0000e400ff187b82 */ /* 0x020ea40000000a00 */
[----:B--2---:R-:W-:-:S06]  /*6fd0*/  IMAD.WIDE.U32 R24, R76, 0x10, R24 ;  /* 0x000000104c187825 */ /* 0x004fcc00078e0018 */
[----:B------:R-:W5:Y:S02]  /*6fe0*/  LDG.E.128 R24, desc[UR12][R24.64] ;  /* 0x0000000c18187981 */ /* 0x000f64000c1e1d00 */
.L_x_688:
[----:B------:R-:W-:Y:S05]  /*6ff0*/  BRA.U !UP0, `(.L_x_689) ;  /* 0x0000003108507547 */ /* 0x000fea000b800000 */
[----:B01----:R-:W0:Y:S02]  /*7000*/  LDC.64 R52, c[0x0][0x3a0] ;  /* 0x0000e800ff347b82 */ /* 0x003e240000000a00 */
[----:B0-----:R-:W-:-:S06]  /*7010*/  IMAD.WIDE.U32 R52, R78, 0x10, R52 ;  /* 0x000000104e347825 */ /* 0x001fcc00078e0034 */
[----:B------:R-:W2:Y:S01]  /*7020*/  LDG.E.128 R52, desc[UR12][R52.64] ;  /* 0x0000000c34347981 */ /* 0x000ea2000c1e1d00 */
[----:B------:R-:W-:-:S13]  /*7030*/  ISETP.LT.AND P2, PT, RZ, UR39, PT ;  /* 0x00000027ff007c0c */ /* 0x000fda000bf41270 */
[----:B------:R-:W-:Y:S02]  /*7040*/  @!P2 IMAD.MOV.U32 R81, RZ, RZ, R65 ;  /* 0x000000ffff51a224 */ /* 0x000fe400078e0041 */
[----:B------:R-:W-:Y:S01]  /*7050*/  @!P2 IMAD.MOV.U32 R86, RZ, RZ, R80 ;  /* 0x000000ffff56a224 */ /* 0x000fe200078e0050 */
[----:B--2---:R-:W-:Y:S01]  /*7060*/  @!P2 SHF.L.U32 R5, R52, 0x10, RZ ;  /* 0x000000103405a819 */ /* 0x004fe200000006ff */
        /* <DEDUP_REMOVED lines=17> */
.L_x_693:
        /* <DEDUP_REMOVED lines=13> */
.L_x_695:
[----:B------:R-:W-:Y:S05]  /*7250*/  BSYNC.RECONVERGENT B2 ;  /* 0x0000000000027941 */ /* 0x000fea0003800200 */
.L_x_694:
        /* <DEDUP_REMOVED lines=13> */
[----:B------:R-:W-:Y:S02]  /*7330*/  UIADD3 UR6, UPT, UPT, UR15, -0x695add53, URZ ;  /* 0x96a522ad0f067890 */ /* 0x000fe4000fffe0ff */
[----:B------:R-:W-:Y:S01]  /*7340*/  IMAD.MOV.U32 R81, RZ, RZ, RZ ;  /* 0x000000ffff517224 */ /* 0x000fe200078e00ff */
        /* <DEDUP_REMOVED lines=32> */
[----:B------:R-:W-:Y:S02]  /*7550*/  LOP3.LUT R67, R92, UR6, R83, 0x96, !PT ;  /* 0x000000065c437c12 */ /* 0x000fe4000f8e9653 */
[----:B------:R-:W-:-:S07]  /*7560*/  MOV R86, R82 ;  /* 0x0000005200567202 */ /* 0x000fce0000000f00 */
.L_x_692:
[----:B------:R-:W-:Y:S05]  /*7570*/  BSYNC.RECONVERGENT B1 ;  /* 0x0000000000017941 */ /* 0x000fea0003800200 */
.L_x_691:
        /* <DEDUP_REMOVED lines=11> */
.L_x_690:
        /* <DEDUP_REMOVED lines=22> */
.L_x_699:
        /* <DEDUP_REMOVED lines=13> */
.L_x_701:
[----:B------:R-:W-:Y:S05]  /*7860*/  BSYNC.RECONVERGENT B2 ;  /* 0x0000000000027941 */ /* 0x000fea0003800200 */
.L_x_700:
        /* <DEDUP_REMOVED lines=49> */
.L_x_698:
[----:B------:R-:W-:Y:S05]  /*7b80*/  BSYNC.RECONVERGENT B1 ;  /* 0x0000000000017941 */ /* 0x000fea0003800200 */
.L_x_697:
        /* <DEDUP_REMOVED lines=13> */
.L_x_696:
        /* <DEDUP_REMOVED lines=21> */
.L_x_705:
        /* <DEDUP_REMOVED lines=13> */
.L_x_707:
[----:B------:R-:W-:Y:S05]  /*7e80*/  BSYNC.RECONVERGENT B2 ;  /* 0x0000000000027941 */ /* 0x000fea0003800200 */
.L_x_706:
        /* <DEDUP_REMOVED lines=49> */
.L_x_704:
[----:B------:R-:W-:Y:S05]  /*81a0*/  BSYNC.RECONVERGENT B1 ;  /* 0x0000000000017941 */ /* 0x000fea0003800200 */
.L_x_703:
        /* <DEDUP_REMOVED lines=11> */
.L_x_702:
        /* <DEDUP_REMOVED lines=22> */
.L_x_711:
        /* <DEDUP_REMOVED lines=13> */
.L_x_713:
[----:B------:R-:W-:Y:S05]  /*8490*/  BSYNC.RECONVERGENT B2 ;  /* 0x0000000000027941 */ /* 0x000fea0003800200 */
.L_x_712:
        /* <DEDUP_REMOVED lines=49> */
.L_x_710:
[----:B------:R-:W-:Y:S05]  /*87b0*/  BSYNC.RECONVERGENT B1 ;  /* 0x0000000000017941 */ /* 0x000fea0003800200 */
.L_x_709:
        /* <DEDUP_REMOVED lines=13> */
.L_x_708:
        /* <DEDUP_REMOVED lines=21> */
.L_x_717:
        /* <DEDUP_REMOVED lines=13> */
.L_x_719:
[----:B------:R-:W-:Y:S05]  /*8ab0*/  BSYNC.RECONVERGENT B2 ;  /* 0x0000000000027941 */ /* 0x000fea0003800200 */
.L_x_718:
        /* <DEDUP_REMOVED lines=47> */
[----:B------:R-:W-:-:S07]  /*8db0*/  HFMA2 R52, -RZ, RZ, 0, 0 ;  /* 0x00000000ff347431 */ /* 0x000fce00000001ff */
.L_x_716:
[----:B------:R-:W-:Y:S05]  /*8dc0*/  BSYNC.RECONVERGENT B1 ;  /* 0x0000000000017941 */ /* 0x000fea0003800200 */
.L_x_715:
        /* <DEDUP_REMOVED lines=11> */
.L_x_714:
        /* <DEDUP_REMOVED lines=22> */
.L_x_723:
        /* <DEDUP_REMOVED lines=13> */
.L_x_725:
[----:B------:R-:W-:Y:S05]  /*90b0*/  BSYNC.RECONVERGENT B2 ;  /* 0x0000000000027941 */ /* 0x000fea0003800200 */
.L_x_724:
        /* <DEDUP_REMOVED lines=49> */
.L_x_722:
[----:B------:R-:W-:Y:S05]  /*93d0*/  BSYNC.RECONVERGENT B1 ;  /* 0x0000000000017941 */ /* 0x000fea0003800200 */
.L_x_721:
        /* <DEDUP_REMOVED lines=13> */
.L_x_720:
        /* <DEDUP_REMOVED lines=21> */
.L_x_729:
        /* <DEDUP_REMOVED lines=13> */
.L_x_731:
[----:B------:R-:W-:Y:S05]  /*96d0*/  BSYNC.RECONVERGENT B2 ;  /* 0x0000000000027941 */ /* 0x000fea0003800200 */
.L_x_730:
        /* <DEDUP_REMOVED lines=49> */
.L_x_728:
[----:B------:R-:W-:Y:S05]  /*99f0*/  BSYNC.RECONVERGENT B1 ;  /* 0x0000000000017941 */ /* 0x000fea0003800200 */
.L_x_727:
        /* <DEDUP_REMOVED lines=11> */
.L_x_726:
        /* <DEDUP_REMOVED lines=22> */
.L_x_735:
        /* <DEDUP_REMOVED lines=13> */
.L_x_737:
[----:B------:R-:W-:Y:S05]  /*9ce0*/  BSYNC.RECONVERGENT B2 ;  /* 0x0000000000027941 */ /* 0x000fea0003800200 */
.L_x_736:
        /* <DEDUP_REMOVED lines=49> */
.L_x_734:
[----:B------:R-:W-:Y:S05]  /*a000*/  BSYNC.RECONVERGENT B1 ;  /* 0x0000000000017941 */ /* 0x000fea0003800200 */
.L_x_733:
        /* <DEDUP_REMOVED lines=13> */
.L_x_732:
[----:B------:R-:W-:Y:S02]  /*a0e0*/  F2FP.BF16.F32.PACK_AB R55, RZ, R107 ;  /* 0x0000006bff37723e */ /* 0x000fe400000010ff */
[----:B------:R-:W-:Y:S02]  /*a0f0*/  PRMT R54, R90, 0x5410, R54 ;  /* 0x000054105a367816 */ /* 0x000fe40000000036 */
[----:B------:R-:W-:Y:S02]  /*a100*/  PRMT R53, R84, 0x5410, R88 ;  /* 0x0000541054357816 */ /* 0x000fe40000000058 */
[----:B------:R-:W-:Y:S02]  /*a110*/  PRMT R52, R80, 0x5410, R82 ;  /* 0x0000541050347816 */ /* 0x000fe40000000052 */
[----:B------:R-:W-:Y:S01]  /*a120*/  PRMT R55, R86, 0x5410, R55 ;  /* 0x0000541056377816 */ /* 0x000fe20000000037 */
[----:B------:R-:W-:Y:S06]  /*a130*/  BRA `(.L_x_738) ;  /* 0x0000002c00547947 */ /* 0x000fec0003800000 */
.L_x_689:
[----:B0-----:R-:W-:Y:S01]  /*a140*/  IMAD.U32 R113, RZ, RZ, UR15 ;  /* 0x0000000fff717e24 */ /* 0x001fe2000f8e00ff */
[----:B-1----:R-:W-:Y:S01]  /*a150*/  MOV R52, R65 ;  /* 0x0000004100347202 */ /* 0x002fe20000000f00 */
        /* <DEDUP_REMOVED lines=20> */
.L_x_742:
        /* <DEDUP_REMOVED lines=13> */
.L_x_744:
[----:B------:R-:W-:Y:S05]  /*a370*/  BSYNC.RECONVERGENT B2 ;  /* 0x0000000000027941 */ /* 0x000fea0003800200 */
.L_x_743:
        /* <DEDUP_REMOVED lines=47> */
.L_x_741:
[----:B------:R-:W-:Y:S05]  /*a670*/  BSYNC.RECONVERGENT B1 ;  /* 0x0000000000017941 */ /* 0x000fea0003800200 */
.L_x_740:
        /* <DEDUP_REMOVED lines=9> */
.L_x_739:
        /* <DEDUP_REMOVED lines=17> */
.L_x_748:
        /* <DEDUP_REMOVED lines=13> */
.L_x_750:
[----:B------:R-:W-:Y:S05]  /*a8f0*/  BSYNC.RECONVERGENT B2 ;  /* 0x0000000000027941 */ /* 0x000fea0003800200 */
.L_x_749:
        /* <DEDUP_REMOVED lines=48> */
.L_x_747:
[----:B------:R-:W-:Y:S05]  /*ac00*/  BSYNC.RECONVERGENT B1 ;  /* 0x0000000000017941 */ /* 0x000fea0003800200 */
.L_x_746:
        /* <DEDUP_REMOVED lines=10> */
.L_x_745:
        /* <DEDUP_REMOVED lines=17> */
.L_x_754:
        /* <DEDUP_REMOVED lines=13> */
.L_x_756:
[----:B------:R-:W-:Y:S05]  /*ae90*/  BSYNC.RECONVERGENT B2 ;  /* 0x0000000000027941 */ /* 0x000fea0003800200 */
.L_x_755:
        /* <DEDUP_REMOVED lines=48> */
.L_x_753:
[----:B------:R-:W-:Y:S05]  /*b1a0*/  BSYNC.RECONVERGENT B1 ;  /* 0x0000000000017941 */ /* 0x000fea0003800200 */
.L_x_752:
        /* <DEDUP_REMOVED lines=9> */
.L_x_751:
        /* <DEDUP_REMOVED lines=17> */
.L_x_760:
        /* <DEDUP_REMOVED lines=13> */
.L_x_762:
[----:B------:R-:W-:Y:S05]  /*b420*/  BSYNC.RECONVERGENT B2 ;  /* 0x0000000000027941 */ /* 0x000fea0003800200 */
.L_x_761:
        /* <DEDUP_REMOVED lines=48> */
.L_x_759:
[----:B------:R-:W-:Y:S05]  /*b730*/  BSYNC.RECONVERGENT B1 ;  /* 0x0000000000017941 */ /* 0x000fea0003800200 */
.L_x_758:
        /* <DEDUP_REMOVED lines=10> */
.L_x_757:
        /* <DEDUP_REMOVED lines=17> */
.L_x_766:
        /* <DEDUP_REMOVED lines=13> */
.L_x_768:
[----:B------:R-:W-:Y:S05]  /*b9c0*/  BSYNC.RECONVERGENT B2 ;  /* 0x0000000000027941 */ /* 0x000fea0003800200 */
.L_x_767:
        /* <DEDUP_REMOVED lines=48> */
.L_x_765:
[----:B------:R-:W-:Y:S05]  /*bcd0*/  BSYNC.RECONVERGENT B1 ;  /* 0x0000000000017941 */ /* 0x000fea0003800200 */
.L_x_764:
        /* <DEDUP_REMOVED lines=9> */
.L_x_763:
        /* <DEDUP_REMOVED lines=17> */
.L_x_772:
        /* <DEDUP_REMOVED lines=13> */
.L_x_774:
[----:B------:R-:W-:Y:S05]  /*bf50*/  BSYNC.RECONVERGENT B2 ;  /* 0x0000000000027941 */ /* 0x000fea0003800200 */
.L_x_773:
        /* <DEDUP_REMOVED lines=48> */
.L_x_771:
[----:B------:R-:W-:Y:S05]  /*c260*/  BSYNC.RECONVERGENT B1 ;  /* 0x0000000000017941 */ /* 0x000fea0003800200 */
.L_x_770:
        /* <DEDUP_REMOVED lines=10> */
.L_x_769:
        /* <DEDUP_REMOVED lines=17> */
.L_x_778:
        /* <DEDUP_REMOVED lines=13> */
.L_x_780:
[----:B------:R-:W-:Y:S05]  /*c4f0*/  BSYNC.RECONVERGENT B2 ;  /* 0x0000000000027941 */ /* 0x000fea0003800200 */
.L_x_779:
        /* <DEDUP_REMOVED lines=48> */
.L_x_777:
[----:B------:R-:W-:Y:S05]  /*c800*/  BSYNC.RECONVERGENT B1 ;  /* 0x0000000000017941 */ /* 0x000fea0003800200 */
.L_x_776:
        /* <DEDUP_REMOVED lines=9> */
.L_x_775:
        /* <DEDUP_REMOVED lines=17> */
.L_x_784:
        /* <DEDUP_REMOVED lines=13> */
.L_x_786:
[----:B------:R-:W-:Y:S05]  /*ca80*/  BSYNC.RECONVERGENT B2 ;  /* 0x0000000000027941 */ /* 0x000fea0003800200 */
.L_x_785:
        /* <DEDUP_REMOVED lines=48> */
.L_x_783:
[----:B------:R-:W-:Y:S05]  /*cd90*/  BSYNC.RECONVERGENT B1 ;  /* 0x0000000000017941 */ /* 0x000fea0003800200 */
.L_x_782:
        /* <DEDUP_REMOVED lines=10> */
.L_x_781:
[----:B------:R-:W-:Y:S02]  /*ce40*/  F2FP.BF16.F32.PACK_AB R55, RZ, R107 ;  /* 0x0000006bff37723e */ /* 0x000fe400000010ff */
[----:B------:R-:W-:Y:S02]  /*ce50*/  PRMT R54, R90, 0x5410, R92 ;  /* 0x000054105a367816 */ /* 0x000fe4000000005c */
[----:B------:R-:W-:Y:S02]  /*ce60*/  PRMT R53, R88, 0x5410, R86 ;  /* 0x0000541058357816 */ /* 0x000fe40000000056 */
[----:B------:R-:W-:Y:S02]  /*ce70*/  PRMT R52, R84, 0x5410, R82 ;  /* 0x0000541054347816 */ /* 0x000fe40000000052 */
[----:B------:R-:W-:-:S07]  /*ce80*/  PRMT R55, R80, 0x5410, R55 ;  /* 0x0000541050377816 */ /* 0x000fce0000000037 */
.L_x_738:
        /* <DEDUP_REMOVED lines=8> */
[----:B------:R-:W-:Y:S02]  /*cf10*/  PRMT R113, R4, 0x7104, RZ ;  /* 0x0000710404717816 */ /* 0x000fe400000000ff */
[----:B------:R-:W-:Y:S02]  /*cf20*/  LOP3.LUT R55, R55, 0xff0000, RZ, 0xc0, !PT ;  /* 0x00ff000037377812 */ /* 0x000fe400078ec0ff */
[----:B------:R-:W-:Y:S02]  /*cf30*/  LOP3.LUT R114, R7, 0xff, RZ, 0xc0, !PT ;  /* 0x000000ff07727812 */ /* 0x000fe400078ec0ff */
[----:B------:R-:W-:-:S02]  /*cf40*/  PRMT R54, R55, 0x4210, R54 ;  /* 0x0000421037367816 */ /* 0x000fc40000000036 */
[----:B------:R-:W-:Y:S01]  /*cf50*/  LOP3.LUT R112, R8, 0xff, RZ, 0xc0, !PT ;  /* 0x000000ff08707812 */ /* 0x000fe200078ec0ff */
[----:B------:R-:W-:Y:S01]  /*cf60*/  IMAD.WIDE.U32 R114, R114, 0x1000000, RZ ;  /* 0x0100000072727825 */ /* 0x000fe200078e00ff */
        /* <DEDUP_REMOVED lines=11> */
.L_x_787:
[----:B------:R-:W-:Y:S01]  /*d020*/  VIADD R78, R78, 0x100 ;  /* 0x000001004e4e7836 */ /* 0x000fe20000000000 */
[----:B------:R-:W-:-:S07]  /*d030*/  IADD3 R76, PT, PT, R76, 0x100, RZ ;  /* 0x000001004c4c7810 */ /* 0x000fce0007ffe0ff */
.L_x_687:
[----:B------:R-:W-:Y:S05]  /*d040*/  BSYNC.RECONVERGENT B0 ;  /* 0x0000000000007941 */ /* 0x000fea0003800200 */
.L_x_686:
        /* <DEDUP_REMOVED lines=9> */
.L_x_790:
        /* <DEDUP_REMOVED lines=25> */
.L_x_795:
        /* <DEDUP_REMOVED lines=13> */
.L_x_797:
[----:B------:R-:W-:Y:S05]  /*d340*/  BSYNC.RECONVERGENT B2 ;  /* 0x0000000000027941 */ /* 0x000fea0003800200 */
.L_x_796:
        /* <DEDUP_REMOVED lines=49> */
.L_x_794:
[----:B------:R-:W-:Y:S05]  /*d660*/  BSYNC.RECONVERGENT B1 ;  /* 0x0000000000017941 */ /* 0x000fea0003800200 */
.L_x_793:
        /* <DEDUP_REMOVED lines=11> */
.L_x_792:
        /* <DEDUP_REMOVED lines=22> */
.L_x_801:
        /* <DEDUP_REMOVED lines=13> */
.L_x_803:
[----:B------:R-:W-:Y:S05]  /*d950*/  BSYNC.RECONVERGENT B2 ;  /* 0x0000000000027941 */ /* 0x000fea0003800200 */
.L_x_802:
        /* <DEDUP_REMOVED lines=49> */
.L_x_800:
[----:B------:R-:W-:Y:S05]  /*dc70*/  BSYNC.RECONVERGENT B1 ;  /* 0x0000000000017941 */ /* 0x000fea0003800200 */
.L_x_799:
[----:B-----5:R-:W-:Y:S01]  /*dc80*/  PRMT R52, R24, 0x7632, R52 ;  /* 0x0000763218347816 */ /* 0x020fe20000000034 */
[----:B------:R-:W-:Y:S01]  /*dc90*/  IMAD.MOV.U32 R84, RZ, RZ, 0x2f800000 ;  /* 0x2f800000ff547424 */ /* 0x000fe200078e00ff */
[----:B------:R-:W-:Y:S02]  /*dca0*/  I2FP.F32.U32 R9, R9 ;  /* 0x0000000900097245 */ /* 0x000fe40000201000 */
[C---:B------:R-:W-:Y:S02]  /*dcb0*/  SHF.L.U32 R75, R52.reuse, 0x10, RZ ;  /* 0x00000010344b7819 */ /* 0x040fe400000006ff */
        /* <DEDUP_REMOVED lines=9> */
.L_x_798:
        /* <DEDUP_REMOVED lines=21> */
.L_x_807:
        /* <DEDUP_REMOVED lines=13> */
.L_x_809:
[----:B------:R-:W-:Y:S05]  /*df70*/  BSYNC.RECONVERGENT B2 ;  /* 0x0000000000027941 */ /* 0x000fea0003800200 */
.L_x_808:
        /* <DEDUP_REMOVED lines=49> */
.L_x_806:
[----:B------:R-:W-:Y:S05]  /*e290*/  BSYNC.RECONVERGENT B1 ;  /* 0x0000000000017941 */ /* 0x000fea0003800200 */
.L_x_805:
        /* <DEDUP_REMOVED lines=11> */
.L_x_804:
        /* <DEDUP_REMOVED lines=22> */
.L_x_813:
        /* <DEDUP_REMOVED lines=13> */
.L_x_815:
[----:B------:R-:W-:Y:S05]  /*e580*/  BSYNC.RECONVERGENT B2 ;  /* 0x0000000000027941 */ /* 0x000fea0003800200 */
.L_x_814:
        /* <DEDUP_REMOVED lines=49> */
.L_x_812:
[----:B------:R-:W-:Y:S05]  /*e8a0*/  BSYNC.RECONVERGENT B1 ;  /* 0x0000000000017941 */ /* 0x000fea0003800200 */
.L_x_811:
        /* <DEDUP_REMOVED lines=13> */
.L_x_810:
        /* <DEDUP_REMOVED lines=21> */
.L_x_819:
        /* <DEDUP_REMOVED lines=13> */
.L_x_821:
[----:B------:R-:W-:Y:S05]  /*eba0*/  BSYNC.RECONVERGENT B2 ;  /* 0x0000000000027941 */ /* 0x000fea0003800200 */
.L_x_820:
        /* <DEDUP_REMOVED lines=49> */
.L_x_818:
[----:B------:R-:W-:Y:S05]  /*eec0*/  BSYNC.RECONVERGENT B1 ;  /* 0x0000000000017941 */ /* 0x000fea0003800200 */
.L_x_817:
        /* <DEDUP_REMOVED lines=11> */
.L_x_816:
        /* <DEDUP_REMOVED lines=22> */
.L_x_825:
        /* <DEDUP_REMOVED lines=13> */
.L_x_827:
[----:B------:R-:W-:Y:S05]  /*f1b0*/  BSYNC.RECONVERGENT B2 ;  /* 0x0000000000027941 */ /* 0x000fea0003800200 */
.L_x_826:
        /* <DEDUP_REMOVED lines=49> */
.L_x_824:
[----:B------:R-:W-:Y:S05]  /*f4d0*/  BSYNC.RECONVERGENT B1 ;  /* 0x0000000000017941 */ /* 0x000fea0003800200 */
.L_x_823:
        /* <DEDUP_REMOVED lines=13> */
.L_x_822:
        /* <DEDUP_REMOVED lines=21> */
.L_x_831:
        /* <DEDUP_REMOVED lines=13> */
.L_x_833:
[----:B------:R-:W-:Y:S05]  /*f7d0*/  BSYNC.RECONVERGENT B2 ;  /* 0x0000000000027941 */ /* 0x000fea0003800200 */
.L_x_832:
        /* <DEDUP_REMOVED lines=49> */
.L_x_830:
[----:B------:R-:W-:Y:S05]  /*faf0*/  BSYNC.RECONVERGENT B1 ;  /* 0x0000000000017941 */ /* 0x000fea0003800200 */
.L_x_829:
        /* <DEDUP_REMOVED lines=11> */
.L_x_828:
        /* <DEDUP_REMOVED lines=22> */
.L_x_837:
        /* <DEDUP_REMOVED lines=13> */
.L_x_839:
[----:B------:R-:W-:Y:S05]  /*fde0*/  BSYNC.RECONVERGENT B2 ;  /* 0x0000000000027941 */ /* 0x000fea0003800200 */
.L_x_838:
        /* <DEDUP_REMOVED lines=49> */
.L_x_836:
[----:B------:R-:W-:Y:S05]  /*10100*/  BSYNC.RECONVERGENT B1 ;  /* 0x0000000000017941 */ /* 0x000fea0003800200 */
.L_x_835:
        /* <DEDUP_REMOVED lines=13> */
.L_x_834:
[----:B------:R-:W-:Y:S02]  /*101e0*/  F2FP.BF16.F32.PACK_AB R55, RZ, R111 ;  /* 0x0000006fff37723e */ /* 0x000fe400000010ff */
[----:B------:R-:W-:Y:S02]  /*101f0*/  PRMT R54, R92, 0x5410, R94 ;  /* 0x000054105c367816 */ /* 0x000fe4000000005e */
[----:B------:R-:W-:Y:S02]  /*10200*/  PRMT R53, R86, 0x5410, R90 ;  /* 0x0000541056357816 */ /* 0x000fe4000000005a */
[----:B------:R-:W-:Y:S02]  /*10210*/  PRMT R52, R82, 0x5410, R84 ;  /* 0x0000541052347816 */ /* 0x000fe40000000054 */
[----:B------:R-:W-:Y:S01]  /*10220*/  PRMT R55, R88, 0x5410, R55 ;  /* 0x0000541058377816 */ /* 0x000fe20000000037 */
[----:B------:R-:W-:Y:S06]  /*10230*/  BRA `(.L_x_840) ;  /* 0x0000002c005c7947 */ /* 0x000fec0003800000 */
.L_x_791:
[----:B0-----:R-:W-:Y:S01]  /*10240*/  MOV R113, UR15 ;  /* 0x0000000f00717c02 */ /* 0x001fe20008000f00 */
[----:B------:R-:W-:Y:S01]  /*10250*/  IMAD.MOV.U32 R73, RZ, RZ, RZ ;  /* 0x000000ffff497224 */ /* 0x000fe200078e00ff */
[----:B-1----:R-:W-:Y:S01]  /*10260*/  MOV R52, R65 ;  /* 0x0000004100347202 */ /* 0x002fe20000000f00 */
[----:B------:R-:W-:Y:S01]  /*10270*/  IMAD.MOV.U32 R92, RZ, RZ, R80 ;  /* 0x000000ffff5c7224 */ /* 0x000fe200078e0050 */
[----:B------:R-:W-:Y:S01]  /*10280*/  IADD3 R113, PT, PT, R113, 0x32370b8f, RZ ;  /* 0x32370b8f71717810 */ /* 0x000fe20007ffe0ff */
[----:B------:R-:W-:Y:S06]  /*10290*/  BRA.U !UP2, `(.L_x_841) ;  /* 0x000000050a607547 */ /* 0x000fec000b800000 */
        /* <DEDUP_REMOVED lines=9> */
[----:B------:R-:W-:Y:S01]  /*10330*/  @!P3 MOV R52, 0x3 ;  /* 0x000000030034b802 */ /* 0x000fe20000000f00 */
[----:B------:R-:W-:Y:S01]  /*10340*/  @!P3 IMAD.MOV.U32 R92, RZ, RZ, R80 ;  /* 0x000000ffff5cb224 */ /* 0x000fe200078e0050 */
[----:B------:R-:W-:Y:S01]  /*10350*/  @!P3 MOV R10, R67 ;  /* 0x00000043000ab202 */ /* 0x000fe20000000f00 */
[----:B------:R-:W-:Y:S01]  /*10360*/  @P3 VIADD R52, R65, 0x1 ;  /* 0x0000000141343836 */ /* 0x000fe20000000000 */
[----:B------:R-:W-:Y:S01]  /*10370*/  @P3 MOV R92, R80 ;  /* 0x00000050005c3202 */ /* 0x000fe20000000f00 */
[----:B------:R-:W-:Y:S01]  /*10380*/  @P3 IMAD.MOV.U32 R10, RZ, RZ, R66 ;  /* 0x000000ffff0a3224 */ /* 0x000fe200078e0042 */
[----:B------:R-:W-:Y:S06]  /*10390*/  BRA `(.L_x_843) ;  /* 0x0000000000f87947 */ /* 0x000fec0003800000 */
.L_x_844:
        /* <DEDUP_REMOVED lines=13> */
.L_x_846:
[----:B------:R-:W-:Y:S05]  /*10470*/  BSYNC.RECONVERGENT B2 ;  /* 0x0000000000027941 */ /* 0x000fea0003800200 */
.L_x_845:
        /* <DEDUP_REMOVED lines=46> */
[----:B------:R-:W-:Y:S01]  /*10760*/  HFMA2 R52, -RZ, RZ, 0, 0 ;  /* 0x00000000ff347431 */ /* 0x000fe200000001ff */
[----:B------:R-:W-:-:S07]  /*10770*/  LOP3.LUT R67, R54, UR6, R53, 0x96, !PT ;  /* 0x0000000636437c12 */ /* 0x000fce000f8e9635 */
.L_x_843:
[----:B------:R-:W-:Y:S05]  /*10780*/  BSYNC.RECONVERGENT B1 ;  /* 0x0000000000017941 */ /* 0x000fea0003800200 */
.L_x_842:
[----:B------:R-:W-:Y:S01]  /*10790*/  I2FP.F32.U32 R10, R10 ;  /* 0x0000000a000a7245 */ /* 0x000fe20000201000 */
[----:B------:R-:W-:Y:S01]  /*107a0*/  IMAD.MOV.U32 R53, RZ, RZ, 0x2f800000 ;  /* 0x2f800000ff357424 */ /* 0x000fe200078e00ff */
[----:B-----5:R-:W-:-:S03]  /*107b0*/  SHF.L.U32 R54, R24, 0x10, RZ ;  /* 0x0000001018367819 */ /* 0x020fc600000006ff */
[----:B------:R-:W-:Y:S02]  /*107c0*/  FFMA.FTZ R10, R10, R53, 1.1641532182693481445e-10 ;  /* 0x2f0000000a0a7423 */ /* 0x000fe40000010035 */
[----:B------:R-:W-:-:S03]  /*107d0*/  FMUL.FTZ R54, R54, UR17 ;  /* 0x0000001136367c20 */ /* 0x000fc60008410000 */
[----:B------:R-:W-:Y:S01]  /*107e0*/  FSETP.GTU.FTZ.AND P3, PT, R10, UR35, PT ;  /* 0x000000230a007c0b */ /* 0x000fe2000bf7c000 */
[----:B------:R-:W-:-:S03]  /*107f0*/  FMUL.FTZ R54, R54, UR16 ;  /* 0x0000001036367c20 */ /* 0x000fc60008410000 */
[----:B------:R-:W-:Y:S02]  /*10800*/  SEL R10, RZ, 0x1, P3 ;  /* 0x00000001ff0a7807 */ /* 0x000fe40001800000 */
[----:B------:R-:W-:-:S07]  /*10810*/  FSEL R73, R54, RZ, !P3 ;  /* 0x000000ff36497208 */ /* 0x000fce0005800000 */
.L_x_841:
[----:B------:R-:W-:Y:S01]  /*10820*/  F2FP.BF16.F32.PACK_AB R86, RZ, R73 ;  /* 0x00000049ff56723e */ /* 0x000fe200000010ff */
[----:B------:R-:W-:Y:S01]  /*10830*/  IMAD.MOV.U32 R75, RZ, RZ, RZ ;  /* 0x000000ffff4b7224 */ /* 0x000fe200078e00ff */
[----:B------:R-:W-:Y:S01]  /*10840*/  MOV R53, R52 ;  /* 0x0000003400357202 */ /* 0x000fe20000000f00 */
        /* <DEDUP_REMOVED lines=14> */
.L_x_850:
[----:B------:R-:W-:Y:S01]  /*10930*/  VIADD R70, R70, 0x1 ;  /* 0x0000000146467836 */ /* 0x000fe20000000000 */
[----:B------:R-:W-:Y:S03]  /*10940*/  BSSY.RECONVERGENT B2, `(.L_x_851) ;  /* 0x000000c000027945 */ /* 0x000fe60003800200 */
        /* <DEDUP_REMOVED lines=11> */
.L_x_852:
[----:B------:R-:W-:Y:S05]  /*10a00*/  BSYNC.RECONVERGENT B2 ;  /* 0x0000000000027941 */ /* 0x000fea0003800200 */
.L_x_851:
        /* <DEDUP_REMOVED lines=48> */
.L_x_849:
[----:B------:R-:W-:Y:S05]  /*10d10*/  BSYNC.RECONVERGENT B1 ;  /* 0x0000000000017941 */ /* 0x000fea0003800200 */
.L_x_848:
[----:B------:R-:W-:Y:S01]  /*10d20*/  HFMA2 R54, -RZ, RZ, 0.1171875, 0 ;  /* 0x2f800000ff367431 */ /* 0x000fe200000001ff */
[----:B-----5:R-:W-:Y:S02]  /*10d30*/  PRMT R52, R24, 0x7632, R52 ;  /* 0x0000763218347816 */ /* 0x020fe40000000034 */
[----:B------:R-:W-:-:S03]  /*10d40*/  I2FP.F32.U32 R9, R9 ;  /* 0x0000000900097245 */ /* 0x000fc60000201000 */
[----:B------:R-:W-:Y:S02]  /*10d50*/  IMAD.U32 R52, R52, 0x10000, RZ ;  /* 0x0001000034347824 */ /* 0x000fe400078e00ff */
[----:B------:R-:W-:Y:S02]  /*10d60*/  FFMA.FTZ R9, R9, R54, 1.1641532182693481445e-10 ;  /* 0x2f00000009097423 */ /* 0x000fe40000010036 */
[----:B------:R-:W-:-:S04]  /*10d70*/  FMUL.FTZ R52, R52, UR17 ;  /* 0x0000001134347c20 */ /* 0x000fc80008410000 */
[----:B------:R-:W-:Y:S01]  /*10d80*/  FMUL.FTZ R52, R52, UR16 ;  /* 0x0000001034347c20 */ /* 0x000fe20008410000 */
[----:B------:R-:W-:-:S04]  /*10d90*/  FSETP.GTU.FTZ.AND P3, PT, R9, UR35, PT ;  /* 0x0000002309007c0b */ /* 0x000fc8000bf7c000 */
[----:B------:R-:W-:Y:S02]  /*10da0*/  SEL R9, RZ, 0x1, P3 ;  /* 0x00000001ff097807 */ /* 0x000fe40001800000 */
[----:B------:R-:W-:-:S07]  /*10db0*/  FSEL R75, R52, RZ, !P3 ;  /* 0x000000ff344b7208 */ /* 0x000fce0005800000 */
.L_x_847:
[----:B------:R-:W-:Y:S01]  /*10dc0*/  F2FP.BF16.F32.PACK_AB R84, RZ, R75 ;  /* 0x0000004bff54723e */ /* 0x000fe200000010ff */
[----:B------:R-:W-:Y:S01]  /*10dd0*/  IMAD.MOV.U32 R52, RZ, RZ, R53 ;  /* 0x000000ffff347224 */ /* 0x000fe200078e0035 */
[----:B------:R-:W-:Y:S01]  /*10de0*/  MOV R79, RZ ;  /* 0x000000ff004f7202 */ /* 0x000fe20000000f00 */
[----:B------:R-:W-:Y:S06]  /*10df0*/  BRA.U !UP2, `(.L_x_853) ;  /* 0x000000050a547547 */ /* 0x000fec000b800000 */
[----:B------:R-:W-:Y:S01]  /*10e00*/  ISETP.NE.AND P3, PT, R53, 0x1, PT ;  /* 0x000000013500780c */ /* 0x000fe20003f65270 */
[----:B------:R-:W-:Y:S01]  /*10e10*/  BSSY.RECONVERGENT B1, `(.L_x_854) ;  /* 0x000004a000017945 */ /* 0x000fe20003800200 */
[----:B------:R-:W-:Y:S01]  /*10e20*/  MOV R52, 0x2 ;  /* 0x0000000200347802 */ /* 0x000fe20000000f00 */
[----:B------:R-:W-:-:S10]  /*10e30*/  IMAD.MOV.U32 R8, RZ, RZ, R12 ;  /* 0x000000ffff087224 */ /* 0x000fd400078e000c */
[----:B------:R-:W-:Y:S05]  /*10e40*/  @!P3 BRA `(.L_x_855) ;  /* 0x000000040018b947 */ /* 0x000fea0003800000 */
[----:B------:R-:W-:-:S13]  /*10e50*/  ISETP.NE.AND P3, PT, R53, 0x3, PT ;  /* 0x000000033500780c */ /* 0x000fda0003f65270 */
[----:B------:R-:W-:Y:S05]  /*10e60*/  @!P3 BRA `(.L_x_856) ;  /* 0x000000000018b947 */ /* 0x000fea0003800000 */
[----:B------:R-:W-:-:S13]  /*10e70*/  ISETP.NE.AND P3, PT, R53, 0x2, PT ;  /* 0x000000023500780c */ /* 0x000fda0003f65270 */
[----:B------:R-:W-:Y:S01]  /*10e80*/  @!P3 MOV R52, 0x3 ;  /* 0x000000030034b802 */ /* 0x000fe20000000f00 */
[----:B------:R-:W-:Y:S01]  /*10e90*/  @!P3 IMAD.MOV.U32 R8, RZ, RZ, R67 ;  /* 0x000000ffff08b224 */ /* 0x000fe200078e0043 */
[----:B------:R-:W-:Y:S01]  /*10ea0*/  @P3 IADD3 R52, PT, PT, R53, 0x1, RZ ;  /* 0x0000000135343810 */ /* 0x000fe20007ffe0ff */
[----:B------:R-:W-:Y:S01]  /*10eb0*/  @P3 IMAD.MOV.U32 R8, RZ, RZ, R66 ;  /* 0x000000ffff083224 */ /* 0x000fe200078e0042 */
[----:B------:R-:W-:Y:S06]  /*10ec0*/  BRA `(.L_x_855) ;  /* 0x0000000000f87947 */ /* 0x000fec0003800000 */
.L_x_856:
        /* <DEDUP_REMOVED lines=13> */
.L_x_858:
[----:B------:R-:W-:Y:S05]  /*10fa0*/  BSYNC.RECONVERGENT B2 ;  /* 0x0000000000027941 */ /* 0x000fea0003800200 */
.L_x_857:
        /* <DEDUP_REMOVED lines=44> */
[----:B------:R-:W-:Y:S02]  /*11270*/  IMAD.MOV.U32 R92, RZ, RZ, R52 ;  /* 0x000000ffff5c7224 */ /* 0x000fe400078e0034 */
[----:B------:R-:W-:Y:S02]  /*11280*/  HFMA2 R52, -RZ, RZ, 0, 0 ;  /* 0x00000000ff347431 */ /* 0x000fe400000001ff */
[----:B------:R-:W-:Y:S01]  /*11290*/  IMAD.MOV.U32 R12, RZ, RZ, R96 ;  /* 0x000000ffff0c7224 */ /* 0x000fe200078e0060 */
[----:B------:R-:W-:-:S07]  /*112a0*/  LOP3.LUT R67, R54, UR6, R53, 0x96, !PT ;  /* 0x0000000636437c12 */ /* 0x000fce000f8e9635 */
.L_x_855:
[----:B------:R-:W-:Y:S05]  /*112b0*/  BSYNC.RECONVERGENT B1 ;  /* 0x0000000000017941 */ /* 0x000fea0003800200 */
.L_x_854:
        /* <DEDUP_REMOVED lines=9> */
.L_x_853:
        /* <DEDUP_REMOVED lines=17> */
.L_x_862:
        /* <DEDUP_REMOVED lines=13> */
.L_x_864:
[----:B------:R-:W-:Y:S05]  /*11530*/  BSYNC.RECONVERGENT B2 ;  /* 0x0000000000027941 */ /* 0x000fea0003800200 */
.L_x_863:
        /* <DEDUP_REMOVED lines=48> */
.L_x_861:
[----:B------:R-:W-:Y:S05]  /*11840*/  BSYNC.RECONVERGENT B1 ;  /* 0x0000000000017941 */ /* 0x000fea0003800200 */
.L_x_860:
        /* <DEDUP_REMOVED lines=10> */
.L_x_859:
        /* <DEDUP_REMOVED lines=17> */
.L_x_868:
        /* <DEDUP_REMOVED lines=13> */
.L_x_870:
[----:B------:R-:W-:Y:S05]  /*11ad0*/  BSYNC.RECONVERGENT B2 ;  /* 0x0000000000027941 */ /* 0x000fea0003800200 */
.L_x_869:
        /* <DEDUP_REMOVED lines=48> */
.L_x_867:
[----:B------:R-:W-:Y:S05]  /*11de0*/  BSYNC.RECONVERGENT B1 ;  /* 0x0000000000017941 */ /* 0x000fea0003800200 */
.L_x_866:
        /* <DEDUP_REMOVED lines=9> */
.L_x_865:
        /* <DEDUP_REMOVED lines=17> */
.L_x_874:
        /* <DEDUP_REMOVED lines=13> */
.L_x_876:
[----:B------:R-:W-:Y:S05]  /*12060*/  BSYNC.RECONVERGENT B2 ;  /* 0x0000000000027941 */ /* 0x000fea0003800200 */
.L_x_875:
        /* <DEDUP_REMOVED lines=48> */
.L_x_873:
[----:B------:R-:W-:Y:S05]  /*12370*/  BSYNC.RECONVERGENT B1 ;  /* 0x0000000000017941 */ /* 0x000fea0003800200 */
.L_x_872:
        /* <DEDUP_REMOVED lines=10> */
.L_x_871:
        /* <DEDUP_REMOVED lines=17> */
.L_x_880:
        /* <DEDUP_REMOVED lines=13> */
.L_x_882:
[----:B------:R-:W-:Y:S05]  /*12600*/  BSYNC.RECONVERGENT B2 ;  /* 0x0000000000027941 */ /* 0x000fea0003800200 */
.L_x_881:
        /* <DEDUP_REMOVED lines=48> */
.L_x_879:
[----:B------:R-:W-:Y:S05]  /*12910*/  BSYNC.RECONVERGENT B1 ;  /* 0x0000000000017941 */ /* 0x000fea0003800200 */
.L_x_878:
        /* <DEDUP_REMOVED lines=9> */
.L_x_877:
        /* <DEDUP_REMOVED lines=17> */
.L_x_886:
        /* <DEDUP_REMOVED lines=13> */
.L_x_888:
[----:B------:R-:W-:Y:S05]  /*12b90*/  BSYNC.RECONVERGENT B2 ;  /* 0x0000000000027941 */ /* 0x000fea0003800200 */
.L_x_887:
        /* <DEDUP_REMOVED lines=46> */
[----:B------:R-:W-:Y:S02]  /*12e80*/  LOP3.LUT R67, R54, UR6, R53, 0x96, !PT ;  /* 0x0000000636437c12 */ /* 0x000fe4000f8e9635 */
[----:B------:R-:W-:-:S07]  /*12e90*/  MOV R92, R52 ;  /* 0x00000034005c7202 */ /* 0x000fce0000000f00 */
.L_x_885:
[----:B------:R-:W-:Y:S05]  /*12ea0*/  BSYNC.RECONVERGENT B1 ;  /* 0x0000000000017941 */ /* 0x000fea0003800200 */
.L_x_884:
        /* <DEDUP_REMOVED lines=10> */
.L_x_883:
[----:B------:R-:W-:Y:S02]  /*12f50*/  F2FP.BF16.F32.PACK_AB R55, RZ, R111 ;  /* 0x0000006fff37723e */ /* 0x000fe400000010ff */
[----:B------:R-:W-:Y:S02]  /*12f60*/  MOV R80, R92 ;  /* 0x0000005c00507202 */ /* 0x000fe40000000f00 */
[----:B------:R-:W-:Y:S02]  /*12f70*/  PRMT R54, R94, 0x5410, R96 ;  /* 0x000054105e367816 */ /* 0x000fe40000000060 */
[----:B------:R-:W-:Y:S02]  /*12f80*/  PRMT R53, R88, 0x5410, R90 ;  /* 0x0000541058357816 */ /* 0x000fe4000000005a */
[----:B------:R-:W-:Y:S02]  /*12f90*/  PRMT R52, R86, 0x5410, R84 ;  /* 0x0000541056347816 */ /* 0x000fe40000000054 */
[----:B------:R-:W-:-:S07]  /*12fa0*/  PRMT R55, R82, 0x5410, R55 ;  /* 0x0000541052377816 */ /* 0x000fce0000000037 */
.L_x_840:
[----:B------:R-:W0:Y:S02]  /*12fb0*/  LDC.64 R112, c[0x0][0x3a8] ;  /* 0x0000ea00ff707b82 */ /* 0x000e240000000a00 */
[----:B0-----:R-:W-:-:S05]  /*12fc0*/  IMAD.WIDE.U32 R112, R78, 0x10, R112 ;  /* 0x000000104e707825 */ /* 0x001fca00078e0070 */
[----:B------:R2:W-:Y:S01]  /*12fd0*/  STG.E.128 desc[UR12][R112.64], R52 ;  /* 0x0000003470007986 */ /* 0x0005e2000c101d0c */
[----:B------:R-:W-:Y:S05]  /*12fe0*/  BRA.U !UP2, `(.L_x_789) ;  /* 0x000000010a507547 */ /* 0x000fea000b800000 */
[----:B--2---:R-:W-:Y:S01]  /*12ff0*/  IMAD.U32 R55, R2, 0x10000, RZ ;  /* 0x0001000002377824 */ /* 0x004fe200078e00ff */
        /* <DEDUP_REMOVED lines=19> */
.L_x_789:
[----:B------:R-:W-:Y:S05]  /*13130*/  BSYNC.RECONVERGENT B0 ;  /* 0x0000000000007941 */ /* 0x000fea0003800200 */
.L_x_788:
[----:B0123--:R-:W-:Y:S01]  /*13140*/  FADD.FTZ R52, RZ, R13 ;  /* 0x0000000dff347221 */ /* 0x00ffe20000010000 */
        /* <DEDUP_REMOVED lines=48> */
[----:B------:R-:W-:-:S03]  /*13450*/  MOV R84, RZ ;  /* 0x000000ff00547202 */ /* 0x000fc60000000f00 */
        /* <DEDUP_REMOVED lines=50> */
[----:B0-----:R-:W-:-:S07]  /*13780*/  FADD.FTZ R53, R82, R113 ;  /* 0x0000007152357221 */ /* 0x001fce0000010000 */
[----:B------:R-:W-:Y:S05]  /*13790*/  @P3 BRA `(.L_x_890) ;  /* 0x00000000001c3947 */ /* 0x000fea0003800000 */
[----:B------:R-:W0:Y:S01]  /*137a0*/  S2UR UR6, SR_CgaCtaId ;  /* 0x00000000000679c3 */ /* 0x000e220000008800 */
[----:B------:R-:W-:Y:S01]  /*137b0*/  UMOV UR5, 0x400 ;  /* 0x0000040000057882 */ /* 0x000fe20000000000 */
[----:B------:R-:W-:-:S04]  /*137c0*/  SHF.R.U32.HI R54, RZ, 0x2, R74 ;  /* 0x00000002ff367819 */ /* 0x000fc8000001164a */
[----:B------:R-:W-:Y:S01]  /*137d0*/  LOP3.LUT R54, R54, 0x38, RZ, 0xc0, !PT ;  /* 0x0000003836367812 */ /* 0x000fe200078ec0ff */
[----:B0-----:R-:W-:-:S04]  /*137e0*/  ULEA UR5, UR6, UR5, 0x18 ;  /* 0x0000000506057291 */ /* 0x001fc8000f8ec0ff */
[----:B------:R-:W-:-:S09]  /*137f0*/  @UP1 UIADD3 UR5, UPT, UPT, UR5, 0x40, URZ ;  /* 0x0000004005051890 */ /* 0x000fd2000fffe0ff */
[----:B------:R0:W-:Y:S03]  /*13800*/  STS.64 [R54+UR5], R52 ;  /* 0x0000003436007988 */ /* 0x0001e60008000a05 */
.L_x_890:
[----:B------:R-:W-:Y:S05]  /*13810*/  BSYNC.RECONVERGENT B0 ;  /* 0x0000000000007941 */ /* 0x000fea0003800200 */
.L_x_889:
[----:B------:R-:W-:Y:S01]  /*13820*/  BAR.SYNC.DEFER_BLOCKING 0x0 ;  /* 0x0000000000007b1d */ /* 0x000fe20000010000 */
[----:B0-----:R-:W-:-:S05]  /*13830*/  CS2R R52, SRZ ;  /* 0x0000000000347805 */ /* 0x001fca000001ff00 */
        /* <DEDUP_REMOVED lines=10> */
.L_x_892:
[----:B------:R-:W-:Y:S05]  /*138e0*/  BSYNC.RECONVERGENT B0 ;  /* 0x0000000000007941 */ /* 0x000fea0003800200 */
.L_x_891:
[----:B------:R-:W1:Y:S01]  /*138f0*/  SHFL.DOWN PT, R55, R84, 0x4, 0x1f ;  /* 0x08801f0054377f89 */ /* 0x000e6200000e0000 */
[----:B------:R-:W-:Y:S01]  /*13900*/  ISETP.NE.AND P4, PT, R74, RZ, PT ;  /* 0x000000ff4a00720c */ /* 0x000fe20003f85270 */
[----:B------:R-:W-:Y:S01]  /*13910*/  UISETP.GE.AND UP0, UPT, UR4, 0x1, UPT ;  /* 0x000000010400788c */ /* 0x000fe2000bf06270 */
[----:B------:R-:W-:Y:S01]  /*13920*/  ISETP.NE.AND P3, PT, RZ, UR37, PT ;  /* 0x00000025ff007c0c */ /* 0x000fe2000bf65270 */
[----:B0-----:R-:W0:Y:S04]  /*13930*/  SHFL.DOWN PT, R113, R52, 0x4, 0x1f ;  /* 0x08801f0034717f89 */ /* 0x001e2800000e0000 */
[----:B------:R-:W2:Y:S01]  /*13940*/  SHFL.DOWN PT, R54, R53, 0x4, 0x1f ;  /* 0x08801f0035367f89 */ /* 0x000ea200000e0000 */
[----:B-1----:R-:W-:Y:S01]  /*13950*/  IMAD.IADD R76, R55, 0x1, R84 ;  /* 0x00000001374c7824 */ /* 0x002fe200078e0254 */
[----:B------:R-:W-:-:S02]  /*13960*/  I2FP.F32.S32 R86, R55 ;  /* 0x0000003700567245 */ /* 0x000fc40000201400 */
[----:B------:R-:W-:Y:S02]  /*13970*/  I2FP.F32.S32 R55, R84 ;  /* 0x0000005400377245 */ /* 0x000fe40000201400 */
[----:B------:R-:W-:Y:S01]  /*13980*/  I2FP.F32.S32 R78, R76 ;  /* 0x0000004c004e7245 */ /* 0x000fe20000201400 */
[----:B------:R-:W1:Y:S01]  /*13990*/  SHFL.DOWN PT, R117, R76, 0x2, 0x1f ;  /* 0x08401f004c757f89 */ /* 0x000e6200000e0000 */
[C---:B0-----:R-:W-:Y:S01]  /*139a0*/  FMUL.FTZ R88, R113.reuse, R86 ;  /* 0x0000005671587220 */ /* 0x041fe20000410000 */
[----:B------:R-:W-:Y:S01]  /*139b0*/  FADD.FTZ R113, -R113, R52 ;  /* 0x0000003471717221 */ /* 0x000fe20000010100 */
[----:B------:R-:W0:Y:S01]  /*139c0*/  MUFU.RCP R82, R78 ;  /* 0x0000004e00527308 */ /* 0x000e220000001000 */
[----:B--2---:R-:W-:Y:S01]  /*139d0*/  FADD.FTZ R53, R54, R53 ;  /* 0x0000003536357221 */ /* 0x004fe20000010000 */
[----:B------:R-:W-:Y:S01]  /*139e0*/  FFMA.FTZ R115, R55, R52, R88 ;  /* 0x0000003437737223 */ /* 0x000fe20000010058 */
        /* <DEDUP_REMOVED lines=24> */
[----:B------:R-:W-:-:S03]  /*13b70*/  FFMA.FTZ R53, R82, R113, R53 ;  /* 0x0000007152357223 */ /* 0x000fc60000010035 */
[----:B------:R-:W1:Y:S02]  /*13b80*/  MUFU.RCP R76, R76 ;  /* 0x0000004c004c7308 */ /* 0x000e640000001000 */
[----:B------:R-:W2:Y:S01]  /*13b90*/  SHFL.DOWN PT, R54, R53, 0x1, 0x1f ;  /* 0x08201f0035367f89 */ /* 0x000ea200000e0000 */
[----:B0-----:R-:W-:Y:S01]  /*13ba0*/  FADD.FTZ R78, R52, -R115 ;  /* 0x80000073344e7221 */ /* 0x001fe20000010000 */
[----:B------:R-:W-:-:S03]  /*13bb0*/  FMUL.FTZ R82, R115, R119 ;  /* 0x0000007773527220 */ /* 0x000fc60000410000 */
[----:B------:R-:W-:Y:S01]  /*13bc0*/  FMUL.FTZ R78, R78, R78 ;  /* 0x0000004e4e4e7220 */ /* 0x000fe20000410000 */
[C---:B------:R-:W-:Y:S02]  /*13bd0*/  FFMA.FTZ R113, R55.reuse, R52, R82 ;  /* 0x0000003437717223 */ /* 0x040fe40000010052 */
[----:B------:R-:W0:Y:S01]  /*13be0*/  LDC R82, c[0x0][0x448] ;  /* 0x00011200ff527b82 */ /* 0x000e220000000800 */
[----:B------:R-:W-:Y:S01]  /*13bf0*/  FMUL.FTZ R78, R55, R78 ;  /* 0x0000004e374e7220 */ /* 0x000fe20000410000 */
[----:B-1----:R-:W-:Y:S01]  /*13c00*/  FMUL.FTZ R113, R76, R113 ;  /* 0x000000714c717220 */ /* 0x002fe20000410000 */
[----:B--2---:R-:W-:Y:S02]  /*13c10*/  FADD.FTZ R55, R53, R54 ;  /* 0x0000003635377221 */ /* 0x004fe40000010000 */
[----:B------:R-:W-:Y:S01]  /*13c20*/  FMUL.FTZ R78, R78, R119 ;  /* 0x000000774e4e7220 */ /* 0x000fe20000410000 */
[----:B------:R-:W-:Y:S02]  /*13c30*/  IMAD.U32 R119, RZ, RZ, UR24 ;  /* 0x00000018ff777e24 */ /* 0x000fe4000f8e00ff */
[----:B------:R-:W1:Y:S01]  /*13c40*/  SHFL.IDX PT, R113, R113, RZ, 0x1f ;  /* 0x00001fff71717589 */ /* 0x000e6200000e0000 */
[----:B------:R-:W-:Y:S01]  /*13c50*/  FFMA.FTZ R78, R76, R78, R55 ;  /* 0x0000004e4c4e7223 */ /* 0x000fe20000010037 */
[----:B------:R-:W2:Y:S04]  /*13c60*/  @!P4 LDC.64 R52, c[0x0][0x3c8] ;  /* 0x0000f200ff34cb82 */ /* 0x000ea80000000a00 */
[----:B------:R-:W0:Y:S04]  /*13c70*/  SHFL.IDX PT, R117, R78, RZ, 0x1f ;  /* 0x00001fff4e757589 */ /* 0x000e2800000e0000 */
[----:B------:R-:W3:Y:S01]  /*13c80*/  @!P4 LDC.64 R54, c[0x0][0x3c0] ;  /* 0x0000f000ff36cb82 */ /* 0x000ee20000000a00 */
[----:B-1----:R-:W-:Y:S01]  /*13c90*/  FMUL.FTZ R76, R113, R113 ;  /* 0x00000071714c7220 */ /* 0x002fe20000410000 */
[----:B--2---:R-:W-:-:S04]  /*13ca0*/  @!P4 IMAD.WIDE R52, R119, 0x4, R52 ;  /* 0x000000047734c825 */ /* 0x004fc800078e0234 */
[----:B------:R-:W-:Y:S01]  /*13cb0*/  FSEL R115, R76, RZ, P3 ;  /* 0x000000ff4c737208 */ /* 0x000fe20001800000 */
[----:B0-----:R-:W-:Y:S01]  /*13cc0*/  FFMA.FTZ R76, R117, UR38, R82 ;  /* 0x00000026754c7c23 */ /* 0x001fe20008010052 */
[----:B------:R-:W-:-:S03]  /*13cd0*/  MOV R117, UR24 ;  /* 0x0000001800757c02 */ /* 0x000fc60008000f00 */
[----:B------:R-:W-:Y:S02]  /*13ce0*/  FADD.FTZ R115, R76, R115 ;  /* 0x000000734c737221 */ /* 0x000fe40000010000 */
[----:B---3--:R-:W-:-:S04]  /*13cf0*/  @!P4 IMAD.WIDE R54, R117, 0x4, R54 ;  /* 0x000000047536c825 */ /* 0x008fc800078e0236 */
[----:B------:R-:W0:Y:S01]  /*13d00*/  MUFU.RSQ R115, R115 ;  /* 0x0000007300737308 */ /* 0x000e220000001400 */
        /* <DEDUP_REMOVED lines=9> */
[----:B------:R-:W-:-:S04]  /*13da0*/  MOV R117, UR5 ;  /* 0x0000000500757c02 */ /* 0x000fc80008000f00 */
[----:B------:R-:W-:Y:S01]  /*13db0*/  LEA.HI.SX32 R117, R117, R74, 0x1d ;  /* 0x0000004a75757211 */ /* 0x000fe200078feaff */
[----:B------:R-:W-:Y:S06]  /*13dc0*/  @!P0 BRA `(.L_x_895) ;  /* 0x0000000000c08947 */ /* 0x000fec0003800000 */
[--C-:B-1----:R-:W-:Y:S01]  /*13dd0*/  FADD.FTZ R52, R13, -R76.reuse ;  /* 0x8000004c0d347221 */ /* 0x102fe20000010000 */
[--C-:B------:R-:W-:Y:S01]  /*13de0*/  FADD.FTZ R54, R87, -R76.reuse ;  /* 0x8000004c57367221 */ /* 0x100fe20000010000 */
[----:B------:R-:W-:Y:S01]  /*13df0*/  SHF.L.U32 R55, R44, 0x10, RZ ;  /* 0x000000102c377819 */ /* 0x000fe200000006ff */
[----:B------:R-:W-:Y:S01]  /*13e00*/  IMAD.U32 R53, R48, 0x10000, RZ ;  /* 0x0001000030357824 */ /* 0x000fe200078e00ff */
[----:B------:R-:W-:Y:S01]  /*13e10*/  SHF.L.U32 R119, R45, 0x10, RZ ;  /* 0x000000102d777819 */ /* 0x000fe200000006ff */
[----:B------:R-:W-:Y:S02]  /*13e20*/  IMAD.U32 R113, R49, 0x10000, RZ ;  /* 0x0001000031717824 */ /* 0x000fe400078e00ff */
[C---:B------:R-:W-:Y:S01]  /*13e30*/  FMUL.FTZ R52, R115.reuse, R52 ;  /* 0x0000003473347220 */ /* 0x040fe20000410000 */
[----:B------:R-:W-:Y:S01]  /*13e40*/  FMUL.FTZ R54, R115, R54 ;  /* 0x0000003673367220 */ /* 0x000fe20000410000 */
[--C-:B------:R-:W-:Y:S01]  /*13e50*/  FADD.FTZ R74, R89, -R76.reuse ;  /* 0x8000004c594a7221 */ /* 0x100fe20000010000 */
[----:B------:R-:W-:Y:S01]  /*13e60*/  FADD.FTZ R78, R101, -R76 ;  /* 0x8000004c654e7221 */ /* 0x000fe20000010000 */
[----:B------:R-:W-:Y:S01]  /*13e70*/  FFMA.FTZ R52, R52, R53, R55 ;  /* 0x0000003534347223 */ /* 0x000fe20000010037 */
[----:B------:R-:W-:Y:S01]  /*13e80*/  FFMA.FTZ R53, R54, R113, R119 ;  /* 0x0000007136357223 */ /* 0x000fe20000010077 */
[----:B------:R-:W-:Y:S01]  /*13e90*/  SHF.L.U32 R123, R46, 0x10, RZ ;  /* 0x000000102e7b7819 */ /* 0x000fe200000006ff */
[----:B------:R-:W0:Y:S01]  /*13ea0*/  LDC.64 R112, c[0x0][0x428] ;  /* 0x00010a00ff707b82 */ /* 0x000e220000000a00 */
[----:B------:R-:W-:Y:S01]  /*13eb0*/  SHF.L.U32 R84, R47, 0x10, RZ ;  /* 0x000000102f547819 */ /* 0x000fe200000006ff */
[----:B------:R-:W-:-:S02]  /*13ec0*/  IMAD.U32 R121, R50, 0x10000, RZ ;  /* 0x0001000032797824 */ /* 0x000fc400078e00ff */
[----:B------:R-:W-:Y:S01]  /*13ed0*/  FMUL.FTZ R74, R115, R74 ;  /* 0x0000004a734a7220 */ /* 0x000fe20000410000 */
[----:B------:R-:W-:Y:S02]  /*13ee0*/  IMAD.U32 R125, R51, 0x10000, RZ ;  /* 0x00010000337d7824 */ /* 0x000fe400078e00ff */
[----:B------:R-:W-:Y:S01]  /*13ef0*/  FMUL.FTZ R82, R115, R78 ;  /* 0x0000004e73527220 */ /* 0x000fe20000410000 */
[--C-:B------:R-:W-:Y:S01]  /*13f00*/  FADD.FTZ R54, R11, -R76.reuse ;  /* 0x8000004c0b367221 */ /* 0x100fe20000010000 */
[----:B------:R-:W-:Y:S01]  /*13f10*/  FFMA.FTZ R78, R74, R121, R123 ;  /* 0x000000794a4e7223 */ /* 0x000fe2000001007b */
[----:B------:R-:W-:Y:S01]  /*13f20*/  FADD.FTZ R74, R85, -R76 ;  /* 0x8000004c554a7221 */ /* 0x000fe20000010000 */
[----:B------:R-:W-:Y:S01]  /*13f30*/  FFMA.FTZ R86, R82, R125, R84 ;  /* 0x0000007d52567223 */ /* 0x000fe20000010054 */
[--C-:B------:R-:W-:Y:S01]  /*13f40*/  FADD.FTZ R82, R91, -R76.reuse ;  /* 0x8000004c5b527221 */ /* 0x100fe20000010000 */
[----:B------:R-:W-:Y:S01]  /*13f50*/  FADD.FTZ R88, R103, -R76 ;  /* 0x8000004c67587221 */ /* 0x000fe20000010000 */
[----:B------:R-:W-:Y:S01]  /*13f60*/  SHF.L.U32 R119, R16, 0x10, RZ ;  /* 0x0000001010777819 */ /* 0x000fe200000006ff */
[----:B------:R-:W-:Y:S01]  /*13f70*/  IMAD.U32 R55, R15, 0x10000, RZ ;  /* 0x000100000f377824 */ /* 0x000fe200078e00ff */
[----:B------:R-:W-:Y:S01]  /*13f80*/  SHF.L.U32 R123, R18, 0x10, RZ ;  /* 0x00000010127b7819 */ /* 0x000fe200000006ff */
[----:B------:R-:W-:Y:S01]  /*13f90*/  IMAD.U32 R121, R17, 0x10000, RZ ;  /* 0x0001000011797824 */ /* 0x000fe200078e00ff */
[----:B------:R-:W-:Y:S01]  /*13fa0*/  SHF.L.U32 R84, R20, 0x10, RZ ;  /* 0x0000001014547819 */ /* 0x000fe200000006ff */
[----:B------:R-:W-:Y:S01]  /*13fb0*/  IMAD.U32 R125, R19, 0x10000, RZ ;  /* 0x00010000137d7824 */ /* 0x000fe200078e00ff */
[----:B------:R-:W-:Y:S01]  /*13fc0*/  SHF.L.U32 R92, R23, 0x10, RZ ;  /* 0x00000010175c7819 */ /* 0x000fe200000006ff */
[----:B------:R-:W-:-:S02]  /*13fd0*/  IMAD.U32 R90, R21, 0x10000, RZ ;  /* 0x00010000155a7824 */ /* 0x000fc400078e00ff */
        /* <DEDUP_REMOVED lines=8> */
[----:B0-----:R-:W-:Y:S01]  /*14060*/  IMAD.WIDE.U32 R112, R117, 0x10, R112 ;  /* 0x0000001075707825 */ /* 0x001fe200078e0070 */
[----:B------:R-:W-:Y:S02]  /*14070*/  F2FP.BF16.F32.PACK_AB R55, R88, R86 ;  /* 0x000000565837723e */ /* 0x000fe400000010ff */
[----:B------:R-:W-:Y:S01]  /*14080*/  F2FP.BF16.F32.PACK_AB R54, R125, R78 ;  /* 0x0000004e7d36723e */ /* 0x000fe200000010ff */
[----:B------:R-:W-:Y:S01]  /*14090*/  VIADD R117, R117, 0x100 ;  /* 0x0000010075757836 */ /* 0x000fe20000000000 */
[----:B------:R-:W-:-:S02]  /*140a0*/  F2FP.BF16.F32.PACK_AB R53, R74, R53 ;  /* 0x000000354a35723e */ /* 0x000fc400000010ff */
[----:B------:R-:W-:-:S05]  /*140b0*/  F2FP.BF16.F32.PACK_AB R52, R119, R52 ;  /* 0x000000347734723e */ /* 0x000fca00000010ff */
[----:B------:R0:W-:Y:S02]  /*140c0*/  STG.E.128 desc[UR12][R112.64], R52 ;  /* 0x0000003470007986 */ /* 0x0001e4000c101d0c */
.L_x_895:
[----:B------:R-:W-:Y:S05]  /*140d0*/  BSYNC.RECONVERGENT B0 ;  /* 0x0000000000007941 */ /* 0x000fea0003800200 */
.L_x_894:
[----:B------:R-:W-:Y:S04]  /*140e0*/  BSSY.RECONVERGENT B0, `(.L_x_896) ;  /* 0x0000032000007945 */ /* 0x000fe80003800200 */
[----:B------:R-:W-:Y:S05]  /*140f0*/  @!P1 BRA `(.L_x_897) ;  /* 0x0000000000c09947 */ /* 0x000fea0003800000 */
[--C-:B01----:R-:W-:Y:S01]  /*14100*/  FADD.FTZ R52, R5, -R76.reuse ;  /* 0x8000004c05347221 */ /* 0x103fe20000010000 */
[--C-:B------:R-:W-:Y:S01]  /*14110*/  FADD.FTZ R54, R83, -R76.reuse ;  /* 0x8000004c53367221 */ /* 0x100fe20000010000 */
[----:B------:R-:W-:Y:S01]  /*14120*/  SHF.L.U32 R53, R40, 0x10, RZ ;  /* 0x0000001028357819 */ /* 0x000fe200000006ff */
[----:B------:R-:W-:Y:S01]  /*14130*/  IMAD.U32 R55, R36, 0x10000, RZ ;  /* 0x0001000024377824 */ /* 0x000fe200078e00ff */
[----:B------:R-:W-:Y:S01]  /*14140*/  SHF.L.U32 R113, R41, 0x10, RZ ;  /* 0x0000001029717819 */ /* 0x000fe200000006ff */
[----:B------:R-:W-:Y:S01]  /*14150*/  FMUL.FTZ R52, R115, R52 ;  /* 0x0000003473347220 */ /* 0x000fe20000410000 */
[----:B------:R-:W-:Y:S02]  /*14160*/  IMAD.U32 R119, R37, 0x10000, RZ ;  /* 0x0001000025777824 */ /* 0x000fe400078e00ff */
[----:B------:R-:W-:Y:S01]  /*14170*/  FMUL.FTZ R54, R115, R54 ;  /* 0x0000003673367220 */ /* 0x000fe20000410000 */
[--C-:B------:R-:W-:Y:S01]  /*14180*/  FADD.FTZ R74, R93, -R76.reuse ;  /* 0x8000004c5d4a7221 */ /* 0x100fe20000010000 */
[----:B------:R-:W-:Y:S01]  /*14190*/  FFMA.FTZ R52, R52, R53, R55 ;  /* 0x0000003534347223 */ /* 0x000fe20000010037 */
[----:B------:R-:W-:Y:S01]  /*141a0*/  FADD.FTZ R78, R105, -R76 ;  /* 0x8000004c694e7221 */ /* 0x000fe20000010000 */
        /* <DEDUP_REMOVED lines=32> */
[----:B------:R-:W-:-:S02]  /*143b0*/  F2FP.BF16.F32.PACK_AB R54, R125, R78 ;  /* 0x0000004e7d36723e */ /* 0x000fc400000010ff */
[----:B------:R-:W-:Y:S02]  /*143c0*/  F2FP.BF16.F32.PACK_AB R53, R74, R53 ;  /* 0x000000354a35723e */ /* 0x000fe400000010ff */
[----:B------:R-:W-:Y:S02]  /*143d0*/  F2FP.BF16.F32.PACK_AB R52, R119, R52 ;  /* 0x000000347734723e */ /* 0x000fe400000010ff */
[----:B------:R-:W-:-:S03]  /*143e0*/  IADD3 R117, PT, PT, R117, 0x100, RZ ;  /* 0x0000010075757810 */ /* 0x000fc60007ffe0ff */
[----:B------:R2:W-:Y:S04]  /*143f0*/  STG.E.128 desc[UR12][R112.64], R52 ;  /* 0x0000003470007986 */ /* 0x0005e8000c101d0c */
.L_x_897:
[----:B------:R-:W-:Y:S05]  /*14400*/  BSYNC.RECONVERGENT B0 ;  /* 0x0000000000007941 */ /* 0x000fea0003800200 */
.L_x_896:
[----:B------:R-:W-:Y:S04]  /*14410*/  BSSY.RECONVERGENT B0, `(.L_x_893) ;  /* 0x0000038000007945 */ /* 0x000fe80003800200 */
[----:B------:R-:W-:Y:S05]  /*14420*/  @!P2 BRA `(.L_x_898) ;  /* 0x0000000000d8a947 */ /* 0x000fea0003800000 */
[--C-:B012---:R-:W-:Y:S01]  /*14430*/  FADD.FTZ R52, R73, -R76.reuse ;  /* 0x8000004c49347221 */ /* 0x107fe20000010000 */
[----:B------:R-:W-:Y:S01]  /*14440*/  IMAD.U32 R113, R32, 0x10000, RZ ;  /* 0x0001000020717824 */ /* 0x000fe200078e00ff */
[----:B------:R-:W-:Y:S01]  /*14450*/  SHF.L.U32 R119, R28, 0x10, RZ ;  /* 0x000000101c777819 */ /* 0x000fe200000006ff */
[--C-:B------:R-:W-:Y:S01]  /*14460*/  FADD.FTZ R78, R79, -R76.reuse ;  /* 0x8000004c4f4e7221 */ /* 0x100fe20000010000 */
[----:B------:R-:W-:Y:S01]  /*14470*/  FMUL.FTZ R74, R115, R52 ;  /* 0x00000034734a7220 */ /* 0x000fe20000410000 */
[--C-:B------:R-:W-:Y:S01]  /*14480*/  FADD.FTZ R84, R97, -R76.reuse ;  /* 0x8000004c61547221 */ /* 0x100fe20000010000 */
[--C-:B------:R-:W-:Y:S01]  /*14490*/  FADD.FTZ R54, R75, -R76.reuse ;  /* 0x8000004c4b367221 */ /* 0x100fe20000010000 */
[--C-:B------:R-:W-:Y:S01]  /*144a0*/  FADD.FTZ R82, R77, -R76.reuse ;  /* 0x8000004c4d527221 */ /* 0x100fe20000010000 */
[----:B------:R-:W-:Y:S01]  /*144b0*/  FFMA.FTZ R74, R74, R113, R119 ;  /* 0x000000714a4a7223 */ /* 0x000fe20000010077 */
[--C-:B------:R-:W-:Y:S01]  /*144c0*/  FADD.FTZ R88, R99, -R76.reuse ;  /* 0x8000004c63587221 */ /* 0x100fe20000010000 */
[----:B------:R-:W0:Y:S01]  /*144d0*/  LDC.64 R112, c[0x0][0x428] ;  /* 0x00010a00ff707b82 */ /* 0x000e220000000a00 */
[--C-:B------:R-:W-:Y:S01]  /*144e0*/  FADD.FTZ R90, R109, -R76.reuse ;  /* 0x8000004c6d5a7221 */ /* 0x100fe20000010000 */
[----:B------:R-:W-:Y:S01]  /*144f0*/  FADD.FTZ R92, R111, -R76 ;  /* 0x8000004c6f5c7221 */ /* 0x000fe20000010000 */
[----:B------:R-:W-:Y:S01]  /*14500*/  SHF.L.U32 R123, R29, 0x10, RZ ;  /* 0x000000101d7b7819 */ /* 0x000fe200000006ff */
[----:B------:R-:W-:Y:S01]  /*14510*/  IMAD.U32 R121, R33, 0x10000, RZ ;  /* 0x0001000021797824 */ /* 0x000fe200078e00ff */
[----:B------:R-:W-:Y:S01]  /*14520*/  SHF.L.U32 R86, R30, 0x10, RZ ;  /* 0x000000101e567819 */ /* 0x000fe200000006ff */
[----:B------:R-:W-:-:S02]  /*14530*/  IMAD.U32 R125, R34, 0x10000, RZ ;  /* 0x00010000227d7824 */ /* 0x000fc400078e00ff */
[C---:B------:R-:W-:Y:S01]  /*14540*/  FMUL.FTZ R76, R115.reuse, R78 ;  /* 0x0000004e734c7220 */ /* 0x040fe20000410000 */
        /* <DEDUP_REMOVED lines=8> */
[----:B------:R-:W-:Y:S01]  /*145d0*/  PRMT R121, R28, 0x7632, R121 ;  /* 0x000076321c797816 */ /* 0x000fe20000000079 */
[----:B------:R-:W-:Y:S01]  /*145e0*/  IMAD.U32 R119, R64, 0x10000, RZ ;  /* 0x0001000040777824 */ /* 0x000fe200078e00ff */
[----:B------:R-:W-:Y:S01]  /*145f0*/  PRMT R78, R33, 0x7632, R78 ;  /* 0x00007632214e7816 */ /* 0x000fe2000000004e */
[----:B------:R-:W-:Y:S01]  /*14600*/  IMAD.U32 R88, R31, 0x10000, RZ ;  /* 0x000100001f587824 */ /* 0x000fe200078e00ff */
[----:B------:R-:W-:-:S02]  /*14610*/  PRMT R82, R29, 0x7632, R82 ;  /* 0x000076321d527816 */ /* 0x000fc40000000052 */
[----:B------:R-:W-:Y:S02]  /*14620*/  PRMT R123, R34, 0x7632, R123 ;  /* 0x00007632227b7816 */ /* 0x000fe4000000007b */
[----:B------:R-:W-:Y:S01]  /*14630*/  PRMT R125, R30, 0x7632, R125 ;  /* 0x000076321e7d7816 */ /* 0x000fe2000000007d */
[----:B------:R-:W-:Y:S01]  /*14640*/  IMAD.U32 R82, R82, 0x10000, RZ ;  /* 0x0001000052527824 */ /* 0x000fe200078e00ff */
[----:B------:R-:W-:Y:S01]  /*14650*/  PRMT R90, R35, 0x7632, R90 ;  /* 0x00007632235a7816 */ /* 0x000fe2000000005a */
[----:B------:R-:W-:Y:S01]  /*14660*/  IMAD.U32 R123, R123, 0x10000, RZ ;  /* 0x000100007b7b7824 */ /* 0x000fe200078e00ff */
[----:B------:R-:W-:Y:S01]  /*14670*/  PRMT R92, R31, 0x7632, R92 ;  /* 0x000076321f5c7816 */ /* 0x000fe2000000005c */
[----:B0-----:R-:W-:Y:S01]  /*14680*/  IMAD.WIDE.U32 R112, R117, 0x10, R112 ;  /* 0x0000001075707825 */ /* 0x001fe200078e0070 */
[----:B------:R-:W-:Y:S02]  /*14690*/  SHF.L.U32 R86, R35, 0x10, RZ ;  /* 0x0000001023567819 */ /* 0x000fe400000006ff */
[----:B------:R-:W-:Y:S01]  /*146a0*/  SHF.L.U32 R78, R78, 0x10, RZ ;  /* 0x000000104e4e7819 */ /* 0x000fe200000006ff */
[----:B------:R-:W-:Y:S01]  /*146b0*/  IMAD.U32 R92, R92, 0x10000, RZ ;  /* 0x000100005c5c7824 */ /* 0x000fe200078e00ff */
[----:B------:R-:W-:Y:S01]  /*146c0*/  SHF.L.U32 R90, R90, 0x10, RZ ;  /* 0x000000105a5a7819 */ /* 0x000fe200000006ff */
[----:B------:R-:W-:Y:S01]  /*146d0*/  FFMA.FTZ R55, R55, R86, R88 ;  /* 0x0000005637377223 */ /* 0x000fe20000010058 */
[----:B------:R-:W-:Y:S01]  /*146e0*/  SHF.L.U32 R125, R125, 0x10, RZ ;  /* 0x000000107d7d7819 */ /* 0x000fe200000006ff */
[----:B------:R-:W-:Y:S01]  /*146f0*/  FFMA.FTZ R53, R53, R78, R82 ;  /* 0x0000004e35357223 */ /* 0x000fe20000010052 */
[----:B------:R-:W-:Y:S01]  /*14700*/  SHF.L.U32 R121, R121, 0x10, RZ ;  /* 0x0000001079797819 */ /* 0x000fe200000006ff */
[----:B------:R-:W-:-:S02]  /*14710*/  FFMA.FTZ R90, R115, R90, R92 ;  /* 0x0000005a735a7223 */ /* 0x000fc4000001005c */
[----:B------:R-:W-:Y:S01]  /*14720*/  FFMA.FTZ R123, R54, R123, R125 ;  /* 0x0000007b367b7223 */ /* 0x000fe2000001007d */
[----:B------:R-:W-:Y:S01]  /*14730*/  F2FP.BF16.F32.PACK_AB R53, R53, R76 ;  /* 0x0000004c3535723e */ /* 0x000fe200000010ff */
[----:B------:R-:W-:Y:S01]  /*14740*/  FFMA.FTZ R119, R52, R119, R121 ;  /* 0x0000007734777223 */ /* 0x000fe20000010079 */
[----:B------:R-:W-:Y:S02]  /*14750*/  F2FP.BF16.F32.PACK_AB R55, R90, R55 ;  /* 0x000000375a37723e */ /* 0x000fe400000010ff */
[----:B------:R-:W-:Y:S02]  /*14760*/  F2FP.BF16.F32.PACK_AB R54, R123, R84 ;  /* 0x000000547b36723e */ /* 0x000fe400000010ff */
[----:B------:R-:W-:-:S05]  /*14770*/  F2FP.BF16.F32.PACK_AB R52, R119, R74 ;  /* 0x0000004a7734723e */ /* 0x000fca00000010ff */
[----:B------:R3:W-:Y:S02]  /*14780*/  STG.E.128 desc[UR12][R112.64], R52 ;  /* 0x0000003470007986 */ /* 0x0007e4000c101d0c */
.L_x_898:
[----:B------:R-:W-:Y:S05]  /*14790*/  BSYNC.RECONVERGENT B0 ;  /* 0x0000000000007941 */ /* 0x000fea0003800200 */
.L_x_893:
[----:B------:R-:W-:Y:S02]  /*147a0*/  UIADD3 UR24, UPT, UPT, UR24, UR20, URZ ;  /* 0x0000001418187290 */ /* 0x000fe4000fffe0ff */
[----:B------:R-:W-:Y:S02]  /*147b0*/  UPLOP3.LUT UP1, UPT, UPT, UPT, UP1, 0x40, 0x4 ;  /* 0x000000000004789c */ /* 0x000fe40003f2e810 */
[----:B------:R-:W-:-:S09]  /*147c0*/  UISETP.GE.AND UP0, UPT, UR24, UR21, UPT ;  /* 0x000000151800728c */ /* 0x000fd2000bf06270 */
[----:B------:R-:W-:Y:S05]  /*147d0*/  BRA.U !UP0, `(.L_x_899) ;  /* 0xfffffec508447547 */ /* 0x000fea000b83ffff */
[----:B------:R-:W-:Y:S05]  /*147e0*/  EXIT ;  /* 0x000000000000794d */ /* 0x000fea0003800000 */
.L_x_900:
        /* <DEDUP_REMOVED lines=9> */
.L_x_20913:


//--------------------- .text._ZN10layer_norm13ln_fwd_kernelINS_13Kernel_traitsI13__nv_bfloat16S2_S2_S2_fjLj6144ELj1ELj1ELj8ELj16ENS_18Kernel_traits_baseILj6144ES2_S2_S2_S2_fjLj256EEEEELb1ELb0ELb1ELb1EEEvNS_9FwdParamsE --------------------------
	.section	.text._ZN10layer_norm13ln_fwd_kernelINS_13Kernel_traitsI13__nv_bfloat16S2_S2_S2_fjLj6144ELj1ELj1ELj8ELj16ENS_18Kernel_traits_baseILj6144ES2_S2_S2_S2_fjLj256EEEEELb1ELb0ELb1ELb1EEEvNS_9FwdParamsE,"ax",@progbits
	.align	128
        .global         _ZN10layer_norm13ln_fwd_kernelINS_13Kernel_traitsI13__nv_bfloat16S2_S2_S2_fjLj6144ELj1ELj1ELj8ELj16ENS_18Kernel_traits_baseILj6144ES2_S2_S2_S2_fjLj256EEEEELb1ELb0ELb1ELb1EEEvNS_9FwdParamsE
        .type           _ZN10layer_norm13ln_fwd_kernelINS_13Kernel_traitsI13__nv_bfloat16S2_S2_S2_fjLj6144ELj1ELj1ELj8ELj16ENS_18Kernel_traits_baseILj6144ES2_S2_S2_S2_fjLj256EEEEELb1ELb0ELb1ELb1EEEvNS_9FwdParamsE,@function
        .size           _ZN10layer_norm13ln_fwd_kernelINS_13Kernel_traitsI13__nv_bfloat16S2_S2_S2_fjLj6144ELj1ELj1ELj8ELj16ENS_18Kernel_traits_baseILj6144ES2_S2_S2_S2_fjLj256EEEEELb1ELb0ELb1ELb1EEEvNS_9FwdParamsE,(.L_x_20914 - _ZN10layer_norm13ln_fwd_kernelINS_13Kernel_traitsI13__nv_bfloat16S2_S2_S2_fjLj6144ELj1ELj1ELj8ELj16ENS_18Kernel_traits_baseILj6144ES2_S2_S2_S2_fjLj256EEEEELb1ELb0ELb1ELb1EEEvNS_9FwdParamsE)
        .other          _ZN10layer_norm13ln_fwd_kernelINS_13Kernel_traitsI13__nv_bfloat16S2_S2_S2_fjLj6144ELj1ELj1ELj8ELj16ENS_18Kernel_traits_baseILj6144ES2_S2_S2_S2_fjLj256EEEEELb1ELb0ELb1ELb1EEEvNS_9FwdParamsE,@"STO_CUDA_ENTRY STV_DEFAULT"
_ZN10layer_norm13ln_fwd_kernelINS_13Kernel_traitsI13__nv_bfloat16S2_S2_S2_fjLj6144ELj1ELj1ELj8ELj16ENS_18Kernel_traits_baseILj6144ES2_S2_S2_S2_fjLj256EEEEELb1ELb0ELb1ELb1EEEvNS_9FwdParamsE:
.text._ZN10layer_norm13ln_fwd_kernelINS_13Kernel_traitsI13__nv_bfloat16S2_S2_S2_fjLj6144ELj1ELj1ELj8ELj16ENS_18Kernel_traits_baseILj6144ES2_S2_S2_S2_fjLj256EEEEELb1ELb0ELb1ELb1EEEvNS_9FwdParamsE:
[----:B------:R-:W-:Y:S01]  /*0000*/  LDC R1, c[0x0][0x37c] ;  /* 0x0000df00ff017b82 */ /* 0x000fe20000000800 */
[----:B------:R-:W0:Y:S01]  /*0010*/  LDCU.64 UR4, c[0x0][0x438] ;  /* 0x00008700ff0477ac */ /* 0x000e220008000a00 */
[----:B------:R-:W1:Y:S06]  /*0020*/  S2R R117, SR_TID.X ;  /* 0x0000000000757919 */ /* 0x000e6c0000002100 */
[----:B------:R-:W1:Y:S01]  /*0030*/  LDC.64 R8, c[0x0][0x3d0] ;  /* 0x0000f400ff087b82 */ /* 0x000e620000000a00 */
[----:B------:R-:W2:Y:S01]  /*0040*/  LDCU.64 UR14, c[0x0][0x358] ;  /* 0x00006b00ff0e77ac */ /* 0x000ea20008000a00 */
[----:B0-----:R-:W-:Y:S01]  /*0050*/  ISETP.NE.U32.AND P0, PT, RZ, UR4, PT ;  /* 0x00000004ff007c0c */ /* 0x001fe2000bf05070 */
[----:B------:R-:W0:Y:S03]  /*0060*/  LDCU.U8 UR4, c[0x0][0x464] ;  /* 0x00008c80ff0477ac */ /* 0x000e260008000000 */
[----:B------:R-:W-:-:S13]  /*0070*/  ISETP.NE.AND.EX P0, PT, RZ, UR5, PT, P0 ;  /* 0x00000005ff007c0c */ /* 0x000fda000bf05300 */
[----:B-1----:R-:W-:Y:S01]  /*0080*/  @P0 IMAD.WIDE.U32 R6, R117, 0x10, R8 ;  /* 0x0000001075060825 */ /* 0x002fe200078e0008 */
[----:B------:R-:W1:Y:S04]  /*0090*/  LDC R84, c[0x0][0x458] ;  /* 0x00011600ff547b82 */ /* 0x000e680000000800 */
[----:B--2---:R-:W5:Y:S04]  /*00a0*/  @P0 LDG.E.128 R24, desc[UR14][R6.64] ;  /* 0x0000000e06180981 */ /* 0x004f68000c1e1d00 */
[----:B------:R-:W5:Y:S01]  /*00b0*/  @P0 LDG.E.128 R28, desc[UR14][R6.64+0x1000] ;  /* 0x0010000e061c0981 */ /* 0x000f62000c1e1d00 */
[----:B------:R-:W2:Y:S03]  /*00c0*/  LDC R85, c[0x0][0x45c] ;  /* 0x00011700ff557b82 */ /* 0x000ea60000000800 */
[----:B------:R3:W5:Y:S01]  /*00d0*/  @P0 LDG.E.128 R32, desc[UR14][R6.64+0x2000] ;  /* 0x0020000e06200981 */ /* 0x000762000c1e1d00 */
[----:B------:R-:W4:Y:S01]  /*00e0*/  LDCU.64 UR12, c[0x0][0x450] ;  /* 0x00008a00ff0c77ac */ /* 0x000f220008000a00 */
[----:B0-----:R-:W-:-:S03]  /*00f0*/  ISETP.NE.AND P1, PT, RZ, UR4, PT ;  /* 0x00000004ff007c0c */ /* 0x001fc6000bf25270 */
[----:B------:R-:W3:Y:S01]  /*0100*/  @P0 LDC.64 R10, c[0x0][0x438] ;  /* 0x00010e00ff0a0b82 */ /* 0x000ee20000000a00 */
[----:B------:R-:W-:Y:S01]  /*0110*/  @!P0 IMAD.WIDE.U32 R8, R117, 0x10, R8 ;  /* 0x0000001075088825 */ /* 0x000fe200078e0008 */
[----:B------:R-:W0:Y:S08]  /*0120*/  LDCU UR4, c[0x0][0x384] ;  /* 0x00007080ff0477ac */ /* 0x000e300008000800 */
[----:B-1----:R-:W-:Y:S01]  /*0130*/  @P1 MOV R4, R84 ;  /* 0x0000005400041202 */ /* 0x002fe20000000f00 */
[----:B----4-:R-:W-:-:S02]  /*0140*/  IMAD.U32 R2, RZ, RZ, UR12 ;  /* 0x0000000cff027e24 */ /* 0x010fc4000f8e00ff */
[----:B------:R-:W-:Y:S02]  /*0150*/  IMAD.U32 R3, RZ, RZ, UR13 ;  /* 0x0000000dff037e24 */ /* 0x000fe4000f8e00ff */
[----:B--2---:R-:W-:-:S04]  /*0160*/  @P1 IMAD.MOV.U32 R5, RZ, RZ, R85 ;  /* 0x000000ffff051224 */ /* 0x004fc800078e0055 */
[----:B------:R-:W5:Y:S01]  /*0170*/  @P1 LDG.E.64 R2, desc[UR14][R2.64] ;  /* 0x0000000e02021981 */ /* 0x000f62000c1e1b00 */
[----:B---3--:R-:W-:-:S03]  /*0180*/  @P0 IMAD.WIDE.U32 R6, R117, 0x10, R10 ;  /* 0x0000001075060825 */ /* 0x008fc600078e000a */
[----:B------:R-:W5:Y:S01]  /*0190*/  @P1 LDG.E.64 R4, desc[UR14][R4.64] ;  /* 0x0000000e04041981 */ /* 0x000f62000c1e1b00 */
[----:B------:R-:W0:Y:S03]  /*01a0*/  S2UR UR7, SR_CTAID.X ;  /* 0x00000000000779c3 */ /* 0x000e260000002500 */
[----:B------:R1:W5:Y:S04]  /*01b0*/  @P0 LDG.E.128 R36, desc[UR14][R6.64] ;  /* 0x0000000e06240981 */ /* 0x000368000c1e1d00 */
[----:B------:R1:W5:Y:S01]  /*01c0*/  @P0 LDG.E.128 R40, desc[UR14][R6.64+0x1000] ;  /* 0x0010000e06280981 */ /* 0x000362000c1e1d00 */
[----:B------:R-:W2:Y:S03]  /*01d0*/  @P1 LDC R11, c[0x0][0x460] ;  /* 0x00011800ff0b1b82 */ /* 0x000ea60000000800 */
[----:B------:R1:W5:Y:S04]  /*01e0*/  @P0 LDG.E.128 R44, desc[UR14][R6.64+0x2000] ;  /* 0x0020000e062c0981 */ /* 0x000368000c1e1d00 */
[----:B------:R1:W5:Y:S04]  /*01f0*/  @!P0 LDG.E.128 R24, desc[UR14][R8.64] ;  /* 0x0000000e08188981 */ /* 0x000368000c1e1d00 */
[----:B------:R1:W5:Y:S04]  /*0200*/  @!P0 LDG.E.128 R28, desc[UR14][R8.64+0x1000] ;  /* 0x0010000e081c8981 */ /* 0x000368000c1e1d00 */
[----:B------:R1:W5:Y:S01]  /*0210*/  @!P0 LDG.E.128 R32, desc[UR14][R8.64+0x2000] ;  /* 0x0020000e08208981 */ /* 0x000362000c1e1d00 */
[----:B0-----:R-:W-:-:S06]  /*0220*/  UISETP.GE.AND UP0, UPT, UR7, UR4, UPT ;  /* 0x000000040700728c */ /* 0x001fcc000bf06270 */
[----:B------:R-:W-:-:S13]  /*0230*/  PLOP3.LUT P2, PT, PT, PT, UP0, 0x80, 0x8 ;  /* 0x000000000008781c */ /* 0x000fda0003f4f008 */
[----:B-12---:R-:W-:Y:S05]  /*0240*/  @P2 EXIT ;  /* 0x000000000000294d */ /* 0x006fea0003800000 */
[----:B------:R-:W0:Y:S01]  /*0250*/  LDC R6, c[0x0][0x360] ;  /* 0x0000d800ff067b82 */ /* 0x000e220000000800 */
[----:B-----5:R-:W-:Y:S02]  /*0260*/  @P1 IADD3 R84, P2, PT, R4, R11, RZ ;  /* 0x0000000b04541210 */ /* 0x020fe40007f5e0ff */
[----:B------:R-:W-:Y:S02]  /*0270*/  @!P0 CS2R R38, SRZ ;  /* 0x0000000000268805 */ /* 0x000fe4000001ff00 */
[----:B------:R-:W-:Y:S02]  /*0280*/  @P1 R2UR UR12, R2 ;  /* 0x00000000020c12ca */ /* 0x000fe400000e0000 */
[----:B------:R-:W-:Y:S02]  /*0290*/  @!P0 CS2R R36, SRZ ;  /* 0x0000000000248805 */ /* 0x000fe4000001ff00 */
[----:B------:R-:W-:Y:S01]  /*02a0*/  @P1 R2UR UR13, R3 ;  /* 0x00000000030d12ca */ /* 0x000fe200000e0000 */
[----:B------:R-:W-:Y:S01]  /*02b0*/  @P1 IMAD.X R85, RZ, RZ, R5, P2 ;  /* 0x000000ffff551224 */ /* 0x000fe200010e0605 */
[----:B------:R-:W-:-:S02]  /*02c0*/  @!P0 CS2R R42, SRZ ;  /* 0x00000000002a8805 */ /* 0x000fc4000001ff00 */
[----:B------:R-:W-:Y:S02]  /*02d0*/  @!P0 CS2R R40, SRZ ;  /* 0x0000000000288805 */ /* 0x000fe4000001ff00 */
[----:B------:R-:W-:Y:S02]  /*02e0*/  PRMT R11, R29, 0x7632, R11 ;  /* 0x000076321d0b7816 */ /* 0x000fe4000000000b */
[----:B------:R-:W-:Y:S02]  /*02f0*/  @!P0 CS2R R46, SRZ ;  /* 0x00000000002e8805 */ /* 0x000fe4000001ff00 */
[C-C-:B------:R-:W-:Y:S02]  /*0300*/  SHF.R.U64 R0, R84.reuse, 0x2, R85.reuse ;  /* 0x0000000254007819 */ /* 0x140fe40000001255 */
[----:B------:R-:W-:Y:S02]  /*0310*/  @!P0 CS2R R44, SRZ ;  /* 0x00000000002c8805 */ /* 0x000fe4000001ff00 */
[----:B------:R-:W-:Y:S01]  /*0320*/  SHF.R.U32.HI R3, RZ, 0x2, R85 ;  /* 0x00000002ff037819 */ /* 0x000fe20000011655 */
[----:B------:R-:W-:Y:S01]  /*0330*/  UPLOP3.LUT UP1, UPT, UPT, UPT, UPT, 0x40, 0x4 ;  /* 0x000000000004789c */ /* 0x000fe20003f2e870 */
[----:B------:R-:W-:Y:S01]  /*0340*/  LOP3.LUT R84, R84, 0x3, RZ, 0xc0, !PT ;  /* 0x0000000354547812 */ /* 0x000fe200078ec0ff */
[----:B------:R-:W-:Y:S01]  /*0350*/  IMAD.HI.U32 R5, R0, -0x2daee0ad, RZ ;  /* 0xd2511f5300057827 */ /* 0x000fe200078e00ff */
[----:B------:R-:W-:Y:S01]  /*0360*/  UIADD3 UR26, UPT, UPT, UR12, -0x61c88647, URZ ;  /* 0x9e3779b90c1a7890 */ /* 0x000fe2000fffe0ff */
[----:B------:R-:W-:Y:S01]  /*0370*/  PRMT R12, R28, 0x7632, R12 ;  /* 0x000076321c0c7816 */ /* 0x000fe2000000000c */
[----:B------:R-:W-:Y:S01]  /*0380*/  UIADD3 UR27, UPT, UPT, UR13, -0x4498517b, URZ ;  /* 0xbb67ae850d1b7890 */ /* 0x000fe2000fffe0ff */
[----:B------:R-:W-:Y:S01]  /*0390*/  IMAD R9, R0, -0x2daee0ad, RZ ;  /* 0xd2511f5300097824 */ /* 0x000fe200078e02ff */
[----:B------:R-:W-:Y:S01]  /*03a0*/  LOP3.LUT R5, R5, UR13, RZ, 0x3c, !PT ;  /* 0x0000000d05057c12 */ /* 0x000fe2000f8e3cff */
[----:B------:R-:W-:Y:S01]  /*03b0*/  UIADD3 UR28, UPT, UPT, UR12, 0x3c6ef372, URZ ;  /* 0x3c6ef3720c1c7890 */ /* 0x000fe2000fffe0ff */
[----:B------:R-:W-:Y:S01]  /*03c0*/  PRMT R13, R32, 0x7632, R13 ;  /* 0x00007632200d7816 */ /* 0x000fe2000000000d */
[----:B0-----:R-:W-:Y:S01]  /*03d0*/  IMAD R2, R6, UR7, R117 ;  /* 0x0000000706027c24 */ /* 0x001fe2000f8e0275 */
[----:B------:R-:W-:Y:S01]  /*03e0*/  UIADD3 UR29, UPT, UPT, UR13, 0x76cf5d0a, URZ ;  /* 0x76cf5d0a0d1d7890 */ /* 0x000fe2000fffe0ff */
[----:B------:R-:W-:Y:S01]  /*03f0*/  IMAD.HI.U32 R6, R5, -0x326172a9, RZ ;  /* 0xcd9e8d5705067827 */ /* 0x000fe200078e00ff */
[----:B------:R-:W-:Y:S01]  /*0400*/  UIADD3 UR30, UPT, UPT, UR12, -0x255992d5, URZ ;  /* 0xdaa66d2b0c1e7890 */ /* 0x000fe2000fffe0ff */
[----:B------:R-:W-:Y:S01]  /*0410*/  PRMT R14, R39, 0x7632, R14 ;  /* 0x00007632270e7816 */ /* 0x000fe2000000000e */
[----:B------:R-:W-:Y:S01]  /*0420*/  UIADD3 UR4, UPT, UPT, UR13, 0x32370b8f, URZ ;  /* 0x32370b8f0d047890 */ /* 0x000fe2000fffe0ff */
[----:B------:R-:W-:Y:S01]  /*0430*/  IMAD.HI.U32 R4, R2, -0x326172a9, RZ ;  /* 0xcd9e8d5702047827 */ /* 0x000fe200078e00ff */
[----:B------:R-:W-:Y:S01]  /*0440*/  UIADD3 UR31, UPT, UPT, UR12, 0x78dde6e4, URZ ;  /* 0x78dde6e40c1f7890 */ /* 0x000fe2000fffe0ff */
[----:B------:R-:W-:Y:S01]  /*0450*/  PRMT R15, R38, 0x7632, R15 ;  /* 0x00007632260f7816 */ /* 0x000fe2000000000f */
[----:B------:R-:W-:Y:S01]  /*0460*/  UIADD3 UR32, UPT, UPT, UR13, -0x126145ec, URZ ;  /* 0xed9eba140d207890 */ /* 0x000fe2000fffe0ff */
[----:B------:R-:W-:Y:S01]  /*0470*/  IMAD R7, R2, -0x326172a9, RZ ;  /* 0xcd9e8d5702077824 */ /* 0x000fe200078e02ff */
[----:B------:R-:W-:Y:S01]  /*0480*/  LOP3.LUT R4, R3, UR12, R4, 0x96, !PT ;  /* 0x0000000c03047c12 */ /* 0x000fe2000f8e9604 */
[----:B------:R-:W-:Y:S01]  /*0490*/  IMAD R5, R5, -0x326172a9, RZ ;  /* 0xcd9e8d5705057824 */ /* 0x000fe200078e02ff */
[----:B------:R-:W-:Y:S01]  /*04a0*/  UIADD3 UR33, UPT, UPT, UR12, 0x1715609d, URZ ;  /* 0x1715609d0c217890 */ /* 0x000fe2000fffe0ff */
[----:B------:R-:W-:Y:S01]  /*04b0*/  PRMT R16, R37, 0x7632, R16 ;  /* 0x0000763225107816 */ /* 0x000fe20000000010 */
[----:B------:R-:W-:Y:S01]  /*04c0*/  UIADD3 UR34, UPT, UPT, UR13, -0x56f99767, URZ ;  /* 0xa90668990d227890 */ /* 0x000fe2000fffe0ff */
[----:B------:R-:W-:Y:S01]  /*04d0*/  IMAD.HI.U32 R8, R4, -0x2daee0ad, RZ ;  /* 0xd2511f5304087827 */ /* 0x000fe200078e00ff */
[----:B------:R-:W-:Y:S01]  /*04e0*/  LOP3.LUT R6, R7, UR26, R6, 0x96, !PT ;  /* 0x0000001a07067c12 */ /* 0x000fe2000f8e9606 */
[----:B------:R-:W-:Y:S01]  /*04f0*/  UIADD3 UR35, UPT, UPT, UR12, -0x4ab325aa, URZ ;  /* 0xb54cda560c237890 */ /* 0x000fe2000fffe0ff */
[----:B------:R-:W-:Y:S01]  /*0500*/  PRMT R17, R36, 0x7632, R17 ;  /* 0x0000763224117816 */ /* 0x000fe20000000011 */
[----:B------:R-:W-:Y:S01]  /*0510*/  IMAD R10, R4, -0x2daee0ad, RZ ;  /* 0xd2511f53040a7824 */ /* 0x000fe200078e02ff */
[----:B------:R-:W-:Y:S01]  /*0520*/  LOP3.LUT R8, R9, UR27, R8, 0x96, !PT ;  /* 0x0000001b09087c12 */ /* 0x000fe2000f8e9608 */
[----:B------:R-:W-:Y:S01]  /*0530*/  IMAD.HI.U32 R7, R6, -0x2daee0ad, RZ ;  /* 0xd2511f5306077827 */ /* 0x000fe200078e00ff */
[----:B------:R-:W-:Y:S01]  /*0540*/  UIADD3 UR36, UPT, UPT, UR12, 0x5384540f, URZ ;  /* 0x5384540f0c247890 */ /* 0x000fe2000fffe0ff */
[----:B------:R-:W-:Y:S01]  /*0550*/  PRMT R18, R43, 0x7632, R18 ;  /* 0x000076322b127816 */ /* 0x000fe20000000012 */
[----:B------:R-:W-:Y:S01]  /*0560*/  UIADD3 UR37, UPT, UPT, UR13, 0x1fd5c5a3, URZ ;  /* 0x1fd5c5a30d257890 */ /* 0x000fe2000fffe0ff */
[----:B------:R-:W-:Y:S01]  /*0570*/  IMAD.HI.U32 R4, R8, -0x326172a9, RZ ;  /* 0xcd9e8d5708047827 */ /* 0x000fe200078e00ff */
[----:B------:R-:W-:Y:S01]  /*0580*/  LOP3.LUT R7, R10, UR29, R7, 0x96, !PT ;  /* 0x0000001d0a077c12 */ /* 0x000fe2000f8e9607 */
[----:B------:R-:W-:Y:S01]  /*0590*/  UIADD3 UR38, UPT, UPT, UR12, -0xe443238, URZ ;  /* 0xf1bbcdc80c267890 */ /* 0x000fe2000fffe0ff */
[----:B------:R-:W-:Y:S01]  /*05a0*/  PRMT R19, R42, 0x7632, R19 ;  /* 0x000076322a137816 */ /* 0x000fe20000000013 */
[----:B------:R-:W-:Y:S01]  /*05b0*/  IMAD R9, R6, -0x2daee0ad, RZ ;  /* 0xd2511f5306097824 */ /* 0x000fe200078e02ff */
[----:B------:R-:W-:Y:S01]  /*05c0*/  LOP3.LUT R4, R5, UR28, R4, 0x96, !PT ;  /* 0x0000001c05047c12 */ /* 0x000fe2000f8e9604 */
[----:B------:R-:W-:Y:S01]  /*05d0*/  IMAD R8, R8, -0x326172a9, RZ ;  /* 0xcd9e8d5708087824 */ /* 0x000fe200078e02ff */
[----:B------:R-:W-:Y:S01]  /*05e0*/  UIADD3 UR39, UPT, UPT, UR13, -0x24c28bd8, URZ ;  /* 0xdb3d74280d277890 */ /* 0x000fe2000fffe0ff */
[----:B------:R-:W-:Y:S01]  /*05f0*/  IMAD.HI.U32 R5, R7, -0x326172a9, RZ ;  /* 0xcd9e8d5707057827 */ /* 0x000fe200078e00ff */
[----:B------:R-:W-:Y:S01]  /*0600*/  UIADD3 UR40, UPT, UPT, UR12, -0x700cb87f, URZ ;  /* 0x8ff347810c287890 */ /* 0x000fe2000fffe0ff */
[----:B------:R-:W-:Y:S01]  /*0610*/  PRMT R20, R41, 0x7632, R20 ;  /* 0x0000763229147816 */ /* 0x000fe20000000014 */
[----:B------:R-:W-:Y:S01]  /*0620*/  UIADD3 UR41, UPT, UPT, UR13, -0x695add53, URZ ;  /* 0x96a522ad0d297890 */ /* 0x000fe2000fffe0ff */
[----:B------:R-:W-:Y:S01]  /*0630*/  IMAD.HI.U32 R6, R4, -0x2daee0ad, RZ ;  /* 0xd2511f5304067827 */ /* 0x000fe200078e00ff */
[----:B------:R-:W-:Y:S01]  /*0640*/  LOP3.LUT R5, R8, UR30, R5, 0x96, !PT ;  /* 0x0000001e08057c12 */ /* 0x000fe2000f8e9605 */
[----:B------:R-:W0:Y:S01]  /*0650*/  LDCU UR23, c[0x0][0x404] ;  /* 0x00008080ff1777ac */ /* 0x000e220008000800 */
[----:B------:R-:W-:Y:S01]  /*0660*/  PRMT R21, R40, 0x7632, R21 ;  /* 0x0000763228157816 */ /* 0x000fe20000000015 */
[----:B------:R-:W-:Y:S01]  /*0670*/  IMAD R7, R7, -0x326172a9, RZ ;  /* 0xcd9e8d5707077824 */ /* 0x000fe200078e02ff */
[----:B------:R-:W-:Y:S01]  /*0680*/  LOP3.LUT R6, R9, UR4, R6, 0x96, !PT ;  /* 0x0000000409067c12 */ /* 0x000fe2000f8e9606 */
[----:B------:R-:W-:Y:S01]  /*0690*/  IMAD R9, R4, -0x2daee0ad, RZ ;  /* 0xd2511f5304097824 */ /* 0x000fe200078e02ff */
[----:B------:R-:W-:Y:S01]  /*06a0*/  UIADD3 UR4, UPT, UPT, UR13, 0x646e171e, URZ ;  /* 0x646e171e0d047890 */ /* 0x000fe2000fffe0ff */
[----:B------:R-:W-:Y:S01]  /*06b0*/  IMAD.HI.U32 R8, R5, -0x2daee0ad, RZ ;  /* 0xd2511f5305087827 */ /* 0x000fe200078e00ff */
[----:B------:R-:W1:Y:S03]  /*06c0*/  LDCU UR22, c[0x0][0x388] ;  /* 0x00007100ff1677ac */ /* 0x000e660008000800 */
[C---:B------:R-:W-:Y:S01]  /*06d0*/  IMAD.HI.U32 R4, R6.reuse, -0x326172a9, RZ ;  /* 0xcd9e8d5706047827 */ /* 0x040fe200078e00ff */
[----:B------:R-:W-:Y:S01]  /*06e0*/  LOP3.LUT R8, R9, UR32, R8, 0x96, !PT ;  /* 0x0000002009087c12 */ /* 0x000fe2000f8e9608 */
[----:B------:R-:W2:Y:S02]  /*06f0*/  LDCU.U8 UR24, c[0x0][0x410] ;  /* 0x00008200ff1877ac */ /* 0x000ea40008000000 */
[----:B------:R-:W-:Y:S01]  /*0700*/  IMAD R10, R5, -0x2daee0ad, RZ ;  /* 0xd2511f53050a7824 */ /* 0x000fe200078e02ff */
[----:B------:R-:W-:Y:S01]  /*0710*/  LOP3.LUT R4, R7, UR31, R4, 0x96, !PT ;  /* 0x0000001f07047c12 */ /* 0x000fe2000f8e9604 */
[----:B------:R-:W-:Y:S01]  /*0720*/  IMAD R7, R6, -0x326172a9, RZ ;  /* 0xcd9e8d5706077824 */ /* 0x000fe200078e02ff */
[----:B------:R-:W3:Y:S01]  /*0730*/  LDCU UR25, c[0x0][0x400] ;  /* 0x00008000ff1977ac */ /* 0x000ee20008000800 */
[----:B------:R-:W-:Y:S01]  /*0740*/  IMAD.HI.U32 R6, R8, -0x326172a9, RZ ;  /* 0xcd9e8d5708067827 */ /* 0x000fe200078e00ff */
[----:B------:R-:W4:Y:S03]  /*0750*/  LDCU.64 UR16, c[0x0][0x408] ;  /* 0x00008100ff1077ac */ /* 0x000f260008000a00 */
[----:B------:R-:W-:Y:S01]  /*0760*/  IMAD.HI.U32 R5, R4, -0x2daee0ad, RZ ;  /* 0xd2511f5304057827 */ /* 0x000fe200078e00ff */
[----:B------:R-:W-:Y:S01]  /*0770*/  LOP3.LUT R6, R7, UR33, R6, 0x96, !PT ;  /* 0x0000002107067c12 */ /* 0x000fe2000f8e9606 */
[----:B------:R-:W0:Y:S02]  /*0780*/  LDCU.128 UR8, c[0x0][0x3f0] ;  /* 0x00007e00ff0877ac */ /* 0x000e240008000c00 */
[----:B------:R-:W-:Y:S01]  /*0790*/  IMAD R7, R8, -0x326172a9, RZ ;  /* 0xcd9e8d5708077824 */ /* 0x000fe200078e02ff */
[----:B------:R-:W-:Y:S01]  /*07a0*/  LOP3.LUT R5, R10, UR34, R5, 0x96, !PT ;  /* 0x000000220a057c12 */ /* 0x000fe2000f8e9605 */
[----:B------:R-:W-:Y:S01]  /*07b0*/  IMAD R10, R4, -0x2daee0ad, RZ ;  /* 0xd2511f53040a7824 */ /* 0x000fe200078e02ff */
[----:B------:R-:W0:Y:S01]  /*07c0*/  LDCU.64 UR18, c[0x0][0x3a0] ;  /* 0x00007400ff1277ac */ /* 0x000e220008000a00 */
[----:B------:R-:W-:Y:S01]  /*07d0*/  IMAD.HI.U32 R9, R6, -0x2daee0ad, RZ ;  /* 0xd2511f5306097827 */ /* 0x000fe200078e00ff */
[----:B------:R-:W0:Y:S03]  /*07e0*/  LDCU.64 UR20, c[0x0][0x380] ;  /* 0x00007000ff1477ac */ /* 0x000e260008000a00 */
[----:B------:R-:W-:Y:S01]  /*07f0*/  IMAD.HI.U32 R4, R5, -0x326172a9, RZ ;  /* 0xcd9e8d5705047827 */ /* 0x000fe200078e00ff */
[----:B------:R-:W-:-:S02]  /*0800*/  LOP3.LUT R9, R10, UR4, R9, 0x96, !PT ;  /* 0x000000040a097c12 */ /* 0x000fc4000f8e9609 */
[----:B------:R-:W-:Y:S01]  /*0810*/  PRMT R10, R30, 0x7632, R10 ;  /* 0x000076321e0a7816 */ /* 0x000fe2000000000a */
        /* <DEDUP_REMOVED lines=10> */
[--C-:B------:R-:W-:Y:S01]  /*08c0*/  LOP3.LUT R92, R8, UR39, R7.reuse, 0x96, !PT ;  /* 0x00000027085c7c12 */ /* 0x100fe2000f8e9607 */
[----:B------:R-:W-:Y:S01]  /*08d0*/  IMAD.HI.U32 R4, R6, -0x326172a9, RZ ;  /* 0xcd9e8d5706047827 */ /* 0x000fe200078e00ff */
[----:B------:R-:W-:Y:S02]  /*08e0*/  PRMT R7, R25, 0x7632, R7 ;  /* 0x0000763219077816 */ /* 0x000fe40000000007 */
[----:B------:R-:W-:Y:S01]  /*08f0*/  PRMT R8, R24, 0x7632, R8 ;  /* 0x0000763218087816 */ /* 0x000fe20000000008 */
[----:B------:R-:W-:Y:S01]  /*0900*/  IMAD R6, R6, -0x326172a9, RZ ;  /* 0xcd9e8d5706067824 */ /* 0x000fe200078e02ff */
[----:B------:R-:W-:Y:S01]  /*0910*/  LOP3.LUT R94, R9, UR38, R4, 0x96, !PT ;  /* 0x00000026095e7c12 */ /* 0x000fe2000f8e9604 */
[----:B------:R-:W-:-:S04]  /*0920*/  IMAD.HI.U32 R69, R92, -0x326172a9, RZ ;  /* 0xcd9e8d575c457827 */ /* 0x000fc800078e00ff */
[----:B------:R-:W-:Y:S01]  /*0930*/  HFMA2 R4, -RZ, RZ, 0, 0 ;  /* 0x00000000ff047431 */ /* 0x000fe200000001ff */
[----:B------:R-:W-:Y:S01]  /*0940*/  PRMT R9, R31, 0x7632, R9 ;  /* 0x000076321f097816 */ /* 0x000fe20000000009 */
[----:B------:R-:W-:Y:S01]  /*0950*/  IMAD R5, R5, -0x2daee0ad, RZ ;  /* 0xd2511f5305057824 */ /* 0x000fe200078e02ff */
[----:B------:R-:W-:Y:S01]  /*0960*/  LOP3.LUT R69, R6, UR40, R69, 0x96, !PT ;  /* 0x0000002806457c12 */ /* 0x000fe2000f8e9645 */
[----:B------:R-:W-:Y:S01]  /*0970*/  IMAD.HI.U32 R70, R94, -0x2daee0ad, RZ ;  /* 0xd2511f535e467827 */ /* 0x000fe200078e00ff */
[----:B------:R-:W-:-:S03]  /*0980*/  PRMT R6, R26, 0x7632, R6 ;  /* 0x000076321a067816 */ /* 0x000fc60000000006 */
[----:B------:R-:W-:Y:S01]  /*0990*/  IMAD R92, R92, -0x326172a9, RZ ;  /* 0xcd9e8d575c5c7824 */ /* 0x000fe200078e02ff */
[----:B------:R-:W-:Y:S01]  /*09a0*/  LOP3.LUT R70, R5, UR41, R70, 0x96, !PT ;  /* 0x0000002905467c12 */ /* 0x000fe2000f8e9646 */
[----:B------:R-:W-:Y:S01]  /*09b0*/  IMAD R94, R94, -0x2daee0ad, RZ ;  /* 0xd2511f535e5e7824 */ /* 0x000fe200078e02ff */
[----:B01234-:R-:W-:-:S07]  /*09c0*/  PRMT R5, R27, 0x7632, R5 ;  /* 0x000076321b057816 */ /* 0x01ffce0000000005 */
.L_x_1109:
[----:B------:R-:W-:-:S06]  /*09d0*/  UIMAD.WIDE UR4, UR7, 0x4, UR8 ;  /* 0x00000004070478a5 */ /* 0x000fcc000f8e0208 */
[----:B0-----:R-:W-:Y:S02]  /*09e0*/  IMAD.U32 R58, RZ, RZ, UR4 ;  /* 0x00000004ff3a7e24 */ /* 0x001fe4000f8e00ff */
[----:B------:R-:W-:-:S05]  /*09f0*/  IMAD.U32 R59, RZ, RZ, UR5 ;  /* 0x00000005ff3b7e24 */ /* 0x000fca000f8e00ff */
[----:B------:R-:W2:Y:S01]  /*0a00*/  LDG.E R58, desc[UR14][R58.64] ;  /* 0x0000000e3a3a7981 */ /* 0x000ea2000c1e1900 */
[----:B------:R-:W-:Y:S01]  /*0a10*/  UIMAD.WIDE UR4, UR7, 0x4, UR10 ;  /* 0x00000004070478a5 */ /* 0x000fe2000f8e020a */
[----:B------:R-:W-:-:S05]  /*0a20*/  MOV R60, RZ ;  /* 0x000000ff003c7202 */ /* 0x000fca0000000f00 */
[----:B-1----:R-:W-:Y:S01]  /*0a30*/  IMAD.U32 R55, RZ, RZ, UR5 ;  /* 0x00000005ff377e24 */ /* 0x002fe2000f8e00ff */
[----:B--2---:R-:W-:-:S13]  /*0a40*/  ISETP.GE.AND P0, PT, R58, 0x1, PT ;  /* 0x000000013a00780c */ /* 0x004fda0003f06270 */
[----:B------:R-:W0:Y:S01]  /*0a50*/  @P0 LDC.64 R52, c[0x0][0x390] ;  /* 0x0000e400ff340b82 */ /* 0x000e220000000a00 */
[----:B------:R-:W-:-:S05]  /*0a60*/  @P0 IADD3 R54, PT, PT, R58, -0x1, RZ ;  /* 0xffffffff3a360810 */ /* 0x000fca0007ffe0ff */
[----:B------:R-:W-:Y:S02]  /*0a70*/  @P0 IMAD R56, R54, UR22, RZ ;  /* 0x0000001636380c24 */ /* 0x000fe4000f8e02ff */
[----:B------:R-:W-:-:S03]  /*0a80*/  IMAD.U32 R54, RZ, RZ, UR4 ;  /* 0x00000004ff367e24 */ /* 0x000fc6000f8e00ff */
[----:B------:R-:W-:-:S03]  /*0a90*/  @P0 SHF.R.S32.HI R57, RZ, 0x1f, R56 ;  /* 0x0000001fff390819 */ /* 0x000fc60000011438 */
[----:B------:R-:W2:Y:S01]  /*0aa0*/  LDG.E R54, desc[UR14][R54.64] ;  /* 0x0000000e36367981 */ /* 0x000ea2000c1e1900 */
[----:B------:R-:W-:-:S04]  /*0ab0*/  @P0 LEA.HI R56, R57, R56, RZ, 0x3 ;  /* 0x0000003839380211 */ /* 0x000fc800078f18ff */
[----:B------:R-:W-:-:S05]  /*0ac0*/  @P0 LEA.HI.SX32 R60, R56, R117, 0x1d ;  /* 0x00000075383c0211 */ /* 0x000fca00078feaff */
[----:B0-----:R-:W-:-:S05]  /*0ad0*/  @P0 IMAD.WIDE.U32 R52, R60, 0x10, R52 ;  /* 0x000000103c340825 */ /* 0x001fca00078e0034 */
[----:B-----5:R0:W5:Y:S01]  /*0ae0*/  @P0 LDG.E.128 R48, desc[UR14][R52.64] ;  /* 0x0000000e34300981 */ /* 0x020162000c1e1d00 */
[----:B------:R-:W-:Y:S02]  /*0af0*/  UIMAD UR4, UR7, UR22, URZ ;  /* 0x00000016070472a4 */ /* 0x000fe4000f8e02ff */
[----:B------:R-:W-:Y:S02]  /*0b00*/  UISETP.NE.U32.AND UP0, UPT, UR18, URZ, UPT ;  /* 0x000000ff1200728c */ /* 0x000fe4000bf05070 */
[----:B------:R-:W-:Y:S02]  /*0b10*/  USHF.R.S32.HI UR5, URZ, 0x1f, UR4 ;  /* 0x0000001fff057899 */ /* 0x000fe40008011404 */
[----:B------:R-:W-:Y:S02]  /*0b20*/  UISETP.NE.AND.EX UP0, UPT, UR19, URZ, UPT, UP0 ;  /* 0x000000ff1300728c */ /* 0x000fe4000bf05300 */
[----:B------:R-:W-:Y:S02]  /*0b30*/  ULEA.HI UR5, UR5, UR4, URZ, 0x3 ;  /* 0x0000000405057291 */ /* 0x000fe4000f8f18ff */
[----:B------:R-:W-:-:S02]  /*0b40*/  UIADD3 UR4, UPT, UPT, UR13, 0x32370b8f, URZ ;  /* 0x32370b8f0d047890 */ /* 0x000fc4000fffe0ff */
[----:B------:R-:W-:Y:S01]  /*0b50*/  UIADD3 UR42, UPT, UPT, UR13, 0x646e171e, URZ ;  /* 0x646e171e0d2a7890 */ /* 0x000fe2000fffe0ff */
[----:B--2---:R-:W-:Y:S01]  /*0b60*/  R2UR UR6, R54 ;  /* 0x00000000360672ca */ /* 0x004fe200000e0000 */
[----:B------:R-:W-:-:S05]  /*0b70*/  IMAD.U32 R54, RZ, RZ, UR5 ;  /* 0x00000005ff367e24 */ /* 0x000fca000f8e00ff */
[----:B------:R-:W-:Y:S01]  /*0b80*/  LEA.HI.SX32 R117, R54, R117, 0x1d ;  /* 0x0000007536757211 */ /* 0x000fe200078feaff */
[----:B0-----:R-:W-:Y:S08]  /*0b90*/  BRA.U !UP0, `(.L_x_901) ;  /* 0x0000002908ec7547 */ /* 0x001ff0000b800000 */
[----:B------:R-:W0:Y:S02]  /*0ba0*/  LDC.64 R52, c[0x0][0x3a0] ;  /* 0x0000e800ff347b82 */ /* 0x000e240000000a00 */
[----:B0-----:R-:W-:-:S06]  /*0bb0*/  IMAD.WIDE.U32 R52, R117, 0x10, R52 ;  /* 0x0000001075347825 */ /* 0x001fcc00078e0034 */
[----:B------:R-:W2:Y:S01]  /*0bc0*/  LDG.E.128 R52, desc[UR14][R52.64] ;  /* 0x0000000e34347981 */ /* 0x000ea2000c1e1d00 */
[----:B------:R-:W-:-:S13]  /*0bd0*/  ISETP.GT.AND P1, PT, R58, RZ, PT ;  /* 0x000000ff3a00720c */ /* 0x000fda0003f24270 */
[----:B------:R-:W-:Y:S01]  /*0be0*/  @!P1 IMAD.MOV.U32 R61, RZ, RZ, R84 ;  /* 0x000000ffff3d9224 */ /* 0x000fe200078e0054 */
[----:B------:R-:W-:Y:S01]  /*0bf0*/  @!P1 MOV R62, R94 ;  /* 0x0000005e003e9202 */ /* 0x000fe20000000f00 */
[----:B--2---:R-:W-:Y:S01]  /*0c00*/  @!P1 IMAD.U32 R59, R52, 0x10000, RZ ;  /* 0x00010000343b9824 */ /* 0x004fe200078e00ff */
[----:B------:R-:W-:Y:S06]  /*0c10*/  @!P1 BRA `(.L_x_902) ;  /* 0x0000000400409947 */ /* 0x000fec0003800000 */
        /* <DEDUP_REMOVED lines=15> */
.L_x_904:
        /* <DEDUP_REMOVED lines=12> */
.L_x_905:
        /* <DEDUP_REMOVED lines=41> */
[----:B------:R-:W-:-:S07]  /*1060*/  MOV R62, R74 ;  /* 0x0000004a003e7202 */ /* 0x000fce0000000f00 */
.L_x_903:
        /* <DEDUP_REMOVED lines=11> */
.L_x_902:
[----:B------:R-:W-:Y:S01]  /*1120*/  @!P1 PRMT R57, R52, 0x7632, R57 ;  /* 0x0000763234399816 */ /* 0x000fe20000000039 */
[----:B------:R-:W-:Y:S01]  /*1130*/  @!P1 IMAD.MOV.U32 R74, RZ, RZ, R62 ;  /* 0x000000ffff4a9224 */ /* 0x000fe200078e003e */
[----:B------:R-:W-:Y:S02]  /*1140*/  F2FP.BF16.F32.PACK_AB R56, RZ, R59 ;  /* 0x0000003bff38723e */ /* 0x000fe400000010ff */
[----:B------:R-:W-:Y:S01]  /*1150*/  @!P1 MOV R71, R61 ;  /* 0x0000003d00479202 */ /* 0x000fe20000000f00 */
[----:B------:R-:W-:Y:S01]  /*1160*/  @!P1 IMAD.U32 R57, R57, 0x10000, RZ ;  /* 0x0001000039399824 */ /* 0x000fe200078e00ff */
[----:B------:R-:W-:Y:S06]  /*1170*/  @!P1 BRA `(.L_x_906) ;  /* 0x0000000400489947 */ /* 0x000fec0003800000 */
[----:B------:R-:W-:Y:S01]  /*1180*/  ISETP.NE.AND P2, PT, R61, 0x1, PT ;  /* 0x000000013d00780c */ /* 0x000fe20003f45270 */
[----:B------:R-:W-:Y:S01]  /*1190*/  IMAD.MOV.U32 R23, RZ, RZ, R92 ;  /* 0x000000ffff177224 */ /* 0x000fe200078e005c */
        /* <DEDUP_REMOVED lines=9> */
[----:B------:R-:W-:Y:S02]  /*1230*/  @!P2 IMAD.MOV.U32 R23, RZ, RZ, R70 ;  /* 0x000000ffff17a224 */ /* 0x000fe400078e0046 */
[----:B------:R-:W-:Y:S02]  /*1240*/  @P2 IMAD.MOV.U32 R74, RZ, RZ, R62 ;  /* 0x000000ffff4a2224 */ /* 0x000fe400078e003e */
[----:B------:R-:W-:Y:S01]  /*1250*/  @P2 IMAD.MOV.U32 R23, RZ, RZ, R69 ;  /* 0x000000ffff172224 */ /* 0x000fe200078e0045 */
[----:B------:R-:W-:Y:S06]  /*1260*/  BRA `(.L_x_907) ;  /* 0x0000000000d87947 */ /* 0x000fec0003800000 */
.L_x_908:
        /* <DEDUP_REMOVED lines=12> */
.L_x_909:
        /* <DEDUP_REMOVED lines=35> */
[----:B------:R-:W-:Y:S01]  /*1560*/  HFMA2 R71, -RZ, RZ, 0, 0 ;  /* 0x00000000ff477431 */ /* 0x000fe200000001ff */
[----:B------:R-:W-:Y:S01]  /*1570*/  LOP3.LUT R76, R78, UR38, R75, 0x96, !PT ;  /* 0x000000264e4c7c12 */ /* 0x000fe2000f8e964b */
[----:B------:R-:W-:-:S04]  /*1580*/  IMAD.WIDE.U32 R92, R92, -0x326172a9, RZ ;  /* 0xcd9e8d575c5c7825 */ /* 0x000fc800078e00ff */
[----:B------:R-:W-:Y:S01]  /*1590*/  IMAD.WIDE.U32 R76, R76, -0x2daee0ad, RZ ;  /* 0xd2511f534c4c7825 */ /* 0x000fe200078e00ff */
[----:B------:R-:W-:-:S03]  /*15a0*/  LOP3.LUT R69, R74, UR40, R93, 0x96, !PT ;  /* 0x000000284a457c12 */ /* 0x000fc6000f8e965d */
[----:B------:R-:W-:Y:S01]  /*15b0*/  IMAD.MOV.U32 R74, RZ, RZ, R76 ;  /* 0x000000ffff4a7224 */ /* 0x000fe200078e004c */
[----:B------:R-:W-:-:S07]  /*15c0*/  LOP3.LUT R70, R70, UR41, R77, 0x96, !PT ;  /* 0x0000002946467c12 */ /* 0x000fce000f8e964d */
.L_x_907:
[----:B-----5:R-:W-:Y:S01]  /*15d0*/  PRMT R52, R48, 0x7632, R52 ;  /* 0x0000763230347816 */ /* 0x020fe20000000034 */
[----:B------:R-:W-:Y:S01]  /*15e0*/  IMAD.MOV.U32 R62, RZ, RZ, 0x2f800000 ;  /* 0x2f800000ff3e7424 */ /* 0x000fe200078e00ff */
[----:B------:R-:W-:-:S03]  /*15f0*/  I2FP.F32.U32 R23, R23 ;  /* 0x0000001700177245 */ /* 0x000fc60000201000 */
[C---:B------:R-:W-:Y:S01]  /*1600*/  IMAD.U32 R57, R52.reuse, 0x10000, RZ ;  /* 0x0001000034397824 */ /* 0x040fe200078e00ff */
[----:B------:R-:W-:Y:S01]  /*1610*/  PRMT R52, R52, 0x7632, R52 ;  /* 0x0000763234347816 */ /* 0x000fe20000000034 */
[----:B------:R-:W-:Y:S02]  /*1620*/  FFMA.FTZ R23, R23, R62, 1.1641532182693481445e-10 ;  /* 0x2f00000017177423 */ /* 0x000fe4000001003e */
[----:B------:R-:W-:Y:S01]  /*1630*/  FMUL.FTZ R57, R57, UR17 ;  /* 0x0000001139397c20 */ /* 0x000fe20008410000 */
[----:B------:R-:W-:Y:S02]  /*1640*/  SHF.L.U32 R52, R52, 0x10, RZ ;  /* 0x0000001034347819 */ /* 0x000fe400000006ff */
[----:B------:R-:W-:Y:S01]  /*1650*/  FSETP.GTU.FTZ.AND P2, PT, R23, UR23, PT ;  /* 0x0000001717007c0b */ /* 0x000fe2000bf5c000 */
[----:B------:R-:W-:-:S03]  /*1660*/  FMUL.FTZ R57, R57, UR16 ;  /* 0x0000001039397c20 */ /* 0x000fc60008410000 */
[----:B------:R-:W-:Y:S02]  /*1670*/  SEL R23, RZ, 0x1, P2 ;  /* 0x00000001ff177807 */ /* 0x000fe40001000000 */
[----:B------:R-:W-:-:S05]  /*1680*/  FSEL R57, R57, RZ, !P2 ;  /* 0x000000ff39397208 */ /* 0x000fca0005000000 */
[----:B------:R-:W-:-:S07]  /*1690*/  FADD.FTZ R57, R52, R57 ;  /* 0x0000003934397221 */ /* 0x000fce0000010000 */
.L_x_906:
[----:B------:R-:W-:Y:S01]  /*16a0*/  F2FP.BF16.F32.PACK_AB R62, RZ, R57 ;  /* 0x00000039ff3e723e */ /* 0x000fe200000010ff */
[----:B------:R-:W-:Y:S01]  /*16b0*/  @!P1 IMAD.U32 R63, R53, 0x10000, RZ ;  /* 0x00010000353f9824 */ /* 0x000fe200078e00ff */
[----:B------:R-:W-:Y:S01]  /*16c0*/  @!P1 MOV R52, R74 ;  /* 0x0000004a00349202 */ /* 0x000fe20000000f00 */
[----:B------:R-:W-:Y:S01]  /*16d0*/  @!P1 IMAD.MOV.U32 R73, RZ, RZ, R71 ;  /* 0x000000ffff499224 */ /* 0x000fe200078e0047 */
        /* <DEDUP_REMOVED lines=16> */
.L_x_912:
        /* <DEDUP_REMOVED lines=12> */
.L_x_913:
        /* <DEDUP_REMOVED lines=41> */
[----:B------:R-:W-:-:S07]  /*1b30*/  LOP3.LUT R70, R70, UR41, R79, 0x96, !PT ;  /* 0x0000002946467c12 */ /* 0x000fce000f8e964f */
.L_x_911:
        /* <DEDUP_REMOVED lines=11> */
.L_x_910:
[----:B------:R-:W-:Y:S01]  /*1bf0*/  @!P1 PRMT R61, R53, 0x7632, R61 ;  /* 0x00007632353d9816 */ /* 0x000fe2000000003d */
[----:B------:R-:W-:Y:S01]  /*1c00*/  @!P1 IMAD.MOV.U32 R75, RZ, RZ, R73 ;  /* 0x000000ffff4b9224 */ /* 0x000fe200078e0049 */
[----:B------:R-:W-:Y:S02]  /*1c10*/  F2FP.BF16.F32.PACK_AB R74, RZ, R63 ;  /* 0x0000003fff4a723e */ /* 0x000fe400000010ff */
[----:B------:R-:W-:Y:S01]  /*1c20*/  @!P1 MOV R76, R52 ;  /* 0x00000034004c9202 */ /* 0x000fe20000000f00 */
[----:B------:R-:W-:Y:S01]  /*1c30*/  @!P1 IMAD.U32 R61, R61, 0x10000, RZ ;  /* 0x000100003d3d9824 */ /* 0x000fe200078e00ff */
        /* <DEDUP_REMOVED lines=16> */
.L_x_916:
        /* <DEDUP_REMOVED lines=12> */
.L_x_917:
        /* <DEDUP_REMOVED lines=42> */
.L_x_915:
[----:B------:R-:W-:Y:S01]  /*20a0*/  HFMA2 R65, -RZ, RZ, 0.1171875, 0 ;  /* 0x2f800000ff417431 */ /* 0x000fe200000001ff */
[----:B-----5:R-:W-:Y:S02]  /*20b0*/  PRMT R53, R49, 0x7632, R53 ;  /* 0x0000763231357816 */ /* 0x020fe40000000035 */
[----:B------:R-:W-:-:S03]  /*20c0*/  I2FP.F32.U32 R52, R61 ;  /* 0x0000003d00347245 */ /* 0x000fc60000201000 */
[C---:B------:R-:W-:Y:S01]  /*20d0*/  IMAD.U32 R61, R53.reuse, 0x10000, RZ ;  /* 0x00010000353d7824 */ /* 0x040fe200078e00ff */
[----:B------:R-:W-:Y:S01]  /*20e0*/  PRMT R53, R53, 0x7632, R53 ;  /* 0x0000763235357816 */ /* 0x000fe20000000035 */
[----:B------:R-:W-:Y:S02]  /*20f0*/  FFMA.FTZ R52, R52, R65, 1.1641532182693481445e-10 ;  /* 0x2f00000034347423 */ /* 0x000fe40000010041 */
[----:B------:R-:W-:-:S04]  /*2100*/  FMUL.FTZ R61, R61, UR17 ;  /* 0x000000113d3d7c20 */ /* 0x000fc80008410000 */
[----:B------:R-:W-:Y:S01]  /*2110*/  FMUL.FTZ R61, R61, UR16 ;  /* 0x000000103d3d7c20 */ /* 0x000fe20008410000 */
[----:B------:R-:W-:Y:S01]  /*2120*/  FSETP.GTU.FTZ.AND P2, PT, R52, UR23, PT ;  /* 0x0000001734007c0b */ /* 0x000fe2000bf5c000 */
[----:B------:R-:W-:-:S03]  /*2130*/  IMAD.U32 R52, R53, 0x10000, RZ ;  /* 0x0001000035347824 */ /* 0x000fc600078e00ff */
[----:B------:R-:W-:Y:S02]  /*2140*/  FSEL R61, R61, RZ, !P2 ;  /* 0x000000ff3d3d7208 */ /* 0x000fe40005000000 */
[----:B------:R-:W-:-:S03]  /*2150*/  SEL R65, RZ, 0x1, P2 ;  /* 0x00000001ff417807 */ /* 0x000fc60001000000 */
[----:B------:R-:W-:-:S07]  /*2160*/  FADD.FTZ R61, R52, R61 ;  /* 0x0000003d343d7221 */ /* 0x000fce0000010000 */
.L_x_914:
[----:B------:R-:W-:Y:S01]  /*2170*/  F2FP.BF16.F32.PACK_AB R84, RZ, R61 ;  /* 0x0000003dff54723e */ /* 0x000fe200000010ff */
[----:B------:R-:W-:Y:S01]  /*2180*/  @!P1 IMAD.MOV.U32 R52, RZ, RZ, R75 ;  /* 0x000000ffff349224 */ /* 0x000fe200078e004b */
[----:B------:R-:W-:Y:S01]  /*2190*/  @!P1 SHF.L.U32 R71, R54, 0x10, RZ ;  /* 0x0000001036479819 */ /* 0x000fe200000006ff */
[----:B------:R-:W-:Y:S01]  /*21a0*/  @!P1 IMAD.MOV.U32 R86, RZ, RZ, R76 ;  /* 0x000000ffff569224 */ /* 0x000fe200078e004c */
        /* <DEDUP_REMOVED lines=16> */
.L_x_920:
        /* <DEDUP_REMOVED lines=12> */
.L_x_921:
        /* <DEDUP_REMOVED lines=39> */
[----:B------:R-:W-:Y:S01]  /*25e0*/  IMAD.MOV.U32 R52, RZ, RZ, RZ ;  /* 0x000000ffff347224 */ /* 0x000fe200078e00ff */
[----:B------:R-:W-:-:S07]  /*25f0*/  LOP3.LUT R70, R70, UR41, R87, 0x96, !PT ;  /* 0x0000002946467c12 */ /* 0x000fce000f8e9657 */
.L_x_919:
[----:B------:R-:W-:Y:S01]  /*2600*/  HFMA2 R76, -RZ, RZ, 0.1171875, 0 ;  /* 0x2f800000ff4c7431 */ /* 0x000fe200000001ff */
[----:B------:R-:W-:Y:S01]  /*2610*/  I2FP.F32.U32 R53, R53 ;  /* 0x0000003500357245 */ /* 0x000fe20000201000 */
[----:B-----5:R-:W-:-:S04]  /*2620*/  IMAD.U32 R66, R50, 0x10000, RZ ;  /* 0x0001000032427824 */ /* 0x020fc800078e00ff */
[----:B------:R-:W-:Y:S01]  /*2630*/  FMUL.FTZ R66, R66, UR17 ;  /* 0x0000001142427c20 */ /* 0x000fe20008410000 */
[----:B------:R-:W-:-:S03]  /*2640*/  FFMA.FTZ R53, R53, R76, 1.1641532182693481445e-10 ;  /* 0x2f00000035357423 */ /* 0x000fc6000001004c */
[----:B------:R-:W-:Y:S01]  /*2650*/  FMUL.FTZ R66, R66, UR16 ;  /* 0x0000001042427c20 */ /* 0x000fe20008410000 */
[----:B------:R-:W-:Y:S01]  /*2660*/  IMAD.U32 R76, R54, 0x10000, RZ ;  /* 0x00010000364c7824 */ /* 0x000fe200078e00ff */
[----:B------:R-:W-:-:S04]  /*2670*/  FSETP.GTU.FTZ.AND P2, PT, R53, UR23, PT ;  /* 0x0000001735007c0b */ /* 0x000fc8000bf5c000 */
[----:B------:R-:W-:Y:S02]  /*2680*/  FSEL R71, R66, RZ, !P2 ;  /* 0x000000ff42477208 */ /* 0x000fe40005000000 */
[----:B------:R-:W-:-:S03]  /*2690*/  SEL R66, RZ, 0x1, P2 ;  /* 0x00000001ff427807 */ /* 0x000fc60001000000 */
[----:B------:R-:W-:-:S07]  /*26a0*/  FADD.FTZ R71, R76, R71 ;  /* 0x000000474c477221 */ /* 0x000fce0000010000 */
.L_x_918:
        /* <DEDUP_REMOVED lines=21> */
.L_x_924:
        /* <DEDUP_REMOVED lines=12> */
.L_x_925:
        /* <DEDUP_REMOVED lines=42> */
.L_x_923:
        /* <DEDUP_REMOVED lines=13> */
.L_x_922:
        /* <DEDUP_REMOVED lines=20> */
.L_x_928:
        /* <DEDUP_REMOVED lines=12> */
.L_x_929:
        /* <DEDUP_REMOVED lines=42> */
.L_x_927:
[----:B------:R-:W-:Y:S01]  /*30d0*/  I2FP.F32.U32 R53, R68 ;  /* 0x0000004400357245 */ /* 0x000fe20000201000 */
[----:B------:R-:W-:Y:S01]  /*30e0*/  IMAD.MOV.U32 R76, RZ, RZ, 0x2f800000 ;  /* 0x2f800000ff4c7424 */ /* 0x000fe200078e00ff */
[----:B-----5:R-:W-:-:S03]  /*30f0*/  SHF.L.U32 R68, R51, 0x10, RZ ;  /* 0x0000001033447819 */ /* 0x020fc600000006ff */
[----:B------:R-:W-:Y:S01]  /*3100*/  FFMA.FTZ R53, R53, R76, 1.1641532182693481445e-10 ;  /* 0x2f00000035357423 */ /* 0x000fe2000001004c */
[----:B------:R-:W-:Y:S02]  /*3110*/  IMAD.U32 R76, R55, 0x10000, RZ ;  /* 0x00010000374c7824 */ /* 0x000fe400078e00ff */
[----:B------:R-:W-:Y:S02]  /*3120*/  FMUL.FTZ R68, R68, UR17 ;  /* 0x0000001144447c20 */ /* 0x000fe40008410000 */
[----:B------:R-:W-:Y:S02]  /*3130*/  FSETP.GTU.FTZ.AND P2, PT, R53, UR23, PT ;  /* 0x0000001735007c0b */ /* 0x000fe4000bf5c000 */
[----:B------:R-:W-:-:S05]  /*3140*/  FMUL.FTZ R68, R68, UR16 ;  /* 0x0000001044447c20 */ /* 0x000fca0008410000 */
[----:B------:R-:W-:Y:S02]  /*3150*/  FSEL R75, R68, RZ, !P2 ;  /* 0x000000ff444b7208 */ /* 0x000fe40005000000 */
[----:B------:R-:W-:-:S03]  /*3160*/  SEL R68, RZ, 0x1, P2 ;  /* 0x00000001ff447807 */ /* 0x000fc60001000000 */
[----:B------:R-:W-:-:S07]  /*3170*/  FADD.FTZ R75, R76, R75 ;  /* 0x0000004b4c4b7221 */ /* 0x000fce0000010000 */
.L_x_926:
        /* <DEDUP_REMOVED lines=21> */
.L_x_932:
        /* <DEDUP_REMOVED lines=12> */
.L_x_933:
        /* <DEDUP_REMOVED lines=37> */
[----:B------:R-:W-:-:S04]  /*35e0*/  IMAD.WIDE.U32 R92, R92, -0x326172a9, RZ ;  /* 0xcd9e8d575c5c7825 */ /* 0x000fc800078e00ff */
[----:B------:R-:W-:Y:S01]  /*35f0*/  IMAD.WIDE.U32 R76, R76, -0x2daee0ad, RZ ;  /* 0xd2511f534c4c7825 */ /* 0x000fe200078e00ff */
[----:B------:R-:W-:-:S04]  /*3600*/  LOP3.LUT R69, R78, UR40, R93, 0x96, !PT ;  /* 0x000000284e457c12 */ /* 0x000fc8000f8e965d */
[----:B------:R-:W-:-:S07]  /*3610*/  LOP3.LUT R70, R52, UR41, R77, 0x96, !PT ;  /* 0x0000002934467c12 */ /* 0x000fce000f8e964d */
.L_x_931:
[----:B-----5:R-:W-:Y:S01]  /*3620*/  PRMT R55, R51, 0x7632, R55 ;  /* 0x0000763233377816 */ /* 0x020fe20000000037 */
[----:B------:R-:W-:Y:S01]  /*3630*/  IMAD.MOV.U32 R77, RZ, RZ, 0x2f800000 ;  /* 0x2f800000ff4d7424 */ /* 0x000fe200078e00ff */
[----:B------:R-:W-:Y:S02]  /*3640*/  I2FP.F32.U32 R52, R53 ;  /* 0x0000003500347245 */ /* 0x000fe40000201000 */
[C---:B------:R-:W-:Y:S02]  /*3650*/  SHF.L.U32 R53, R55.reuse, 0x10, RZ ;  /* 0x0000001037357819 */ /* 0x040fe400000006ff */
[----:B------:R-:W-:Y:S01]  /*3660*/  PRMT R55, R55, 0x7632, R55 ;  /* 0x0000763237377816 */ /* 0x000fe20000000037 */
[----:B------:R-:W-:Y:S02]  /*3670*/  FFMA.FTZ R52, R52, R77, 1.1641532182693481445e-10 ;  /* 0x2f00000034347423 */ /* 0x000fe4000001004d */
[----:B------:R-:W-:-:S03]  /*3680*/  FMUL.FTZ R53, R53, UR17 ;  /* 0x0000001135357c20 */ /* 0x000fc60008410000 */
[----:B------:R-:W-:Y:S01]  /*3690*/  FSETP.GTU.FTZ.AND P1, PT, R52, UR23, PT ;  /* 0x0000001734007c0b */ /* 0x000fe2000bf3c000 */
[----:B------:R-:W-:Y:S01]  /*36a0*/  FMUL.FTZ R53, R53, UR16 ;  /* 0x0000001035357c20 */ /* 0x000fe20008410000 */
[----:B------:R-:W-:Y:S02]  /*36b0*/  IMAD.U32 R52, R55, 0x10000, RZ ;  /* 0x0001000037347824 */ /* 0x000fe400078e00ff */
[----:B------:R-:W-:Y:S02]  /*36c0*/  SEL R72, RZ, 0x1, P1 ;  /* 0x00000001ff487807 */ /* 0x000fe40000800000 */
[----:B------:R-:W-:-:S05]  /*36d0*/  FSEL R53, R53, RZ, !P1 ;  /* 0x000000ff35357208 */ /* 0x000fca0004800000 */
[----:B------:R-:W-:-:S07]  /*36e0*/  FADD.FTZ R77, R52, R53 ;  /* 0x00000035344d7221 */ /* 0x000fce0000010000 */
.L_x_930:
[----:B------:R-:W-:Y:S02]  /*36f0*/  F2FP.BF16.F32.PACK_AB R55, RZ, R77 ;  /* 0x0000004dff37723e */ /* 0x000fe400000010ff */
[----:B------:R-:W-:Y:S02]  /*3700*/  PRMT R54, R85, 0x5410, R54 ;  /* 0x0000541055367816 */ /* 0x000fe40000000036 */
[----:B------:R-:W-:Y:S02]  /*3710*/  PRMT R53, R74, 0x5410, R84 ;  /* 0x000054104a357816 */ /* 0x000fe40000000054 */
[----:B------:R-:W-:Y:S02]  /*3720*/  PRMT R52, R56, 0x5410, R62 ;  /* 0x0000541038347816 */ /* 0x000fe4000000003e */
[----:B------:R-:W-:Y:S01]  /*3730*/  PRMT R55, R86, 0x5410, R55 ;  /* 0x0000541056377816 */ /* 0x000fe20000000037 */
[----:B------:R-:W-:Y:S06]  /*3740*/  BRA `(.L_x_934) ;  /* 0x00000028000c7947 */ /* 0x000fec0003800000 */
.L_x_901:
[----:B------:R-:W-:Y:S01]  /*3750*/  IMAD.MOV.U32 R59, RZ, RZ, RZ ;  /* 0x000000ffff3b7224 */ /* 0x000fe200078e00ff */
[----:B------:R-:W-:Y:S01]  /*3760*/  MOV R52, R84 ;  /* 0x0000005400347202 */ /* 0x000fe20000000f00 */
[----:B------:R-:W-:Y:S01]  /*3770*/  IMAD.MOV.U32 R76, RZ, RZ, R94 ;  /* 0x000000ffff4c7224 */ /* 0x000fe200078e005e */
        /* <DEDUP_REMOVED lines=16> */
.L_x_937:
        /* <DEDUP_REMOVED lines=12> */
.L_x_938:
        /* <DEDUP_REMOVED lines=41> */
.L_x_936:
        /* <DEDUP_REMOVED lines=9> */
.L_x_935:
[----:B------:R-:W-:Y:S01]  /*3c60*/  F2FP.BF16.F32.PACK_AB R56, RZ, R59 ;  /* 0x0000003bff38723e */ /* 0x000fe200000010ff */
[----:B------:R-:W-:Y:S02]  /*3c70*/  IMAD.MOV.U32 R57, RZ, RZ, RZ ;  /* 0x000000ffff397224 */ /* 0x000fe400078e00ff */
[----:B------:R-:W-:Y:S01]  /*3c80*/  IMAD.MOV.U32 R53, RZ, RZ, R52 ;  /* 0x000000ffff357224 */ /* 0x000fe200078e0034 */
[----:B------:R-:W-:Y:S06]  /*3c90*/  @!P0 BRA `(.L_x_939) ;  /* 0x0000000400308947 */ /* 0x000fec0003800000 */
[----:B------:R-:W-:Y:S01]  /*3ca0*/  ISETP.NE.AND P1, PT, R52, 0x1, PT ;  /* 0x000000013400780c */ /* 0x000fe20003f25270 */
[----:B------:R-:W-:Y:S02]  /*3cb0*/  HFMA2 R53, -RZ, RZ, 0, 1.1920928955078125e-07 ;  /* 0x00000002ff357431 */ /* 0x000fe400000001ff */
[----:B------:R-:W-:-:S10]  /*3cc0*/  IMAD.MOV.U32 R23, RZ, RZ, R92 ;  /* 0x000000ffff177224 */ /* 0x000fd400078e005c */
[----:B------:R-:W-:Y:S05]  /*3cd0*/  @!P1 BRA `(.L_x_940) ;  /* 0x0000000000f89947 */ /* 0x000fea0003800000 */
        /* <DEDUP_REMOVED lines=8> */
.L_x_941:
        /* <DEDUP_REMOVED lines=12> */
.L_x_942:
        /* <DEDUP_REMOVED lines=42> */
.L_x_940:
        /* <DEDUP_REMOVED lines=10> */
.L_x_939:
[----:B------:R-:W-:Y:S01]  /*4160*/  F2FP.BF16.F32.PACK_AB R62, RZ, R57 ;  /* 0x00000039ff3e723e */ /* 0x000fe200000010ff */
[----:B------:R-:W-:Y:S01]  /*4170*/  IMAD.MOV.U32 R52, RZ, RZ, R53 ;  /* 0x000000ffff347224 */ /* 0x000fe200078e0035 */
[----:B------:R-:W-:Y:S01]  /*4180*/  MOV R63, RZ ;  /* 0x000000ff003f7202 */ /* 0x000fe20000000f00 */
[----:B------:R-:W-:Y:S06]  /*4190*/  @!P0 BRA `(.L_x_943) ;  /* 0x00000004002c8947 */ /* 0x000fec0003800000 */
[----:B------:R-:W-:Y:S01]  /*41a0*/  ISETP.NE.AND P1, PT, R53, 0x1, PT ;  /* 0x000000013500780c */ /* 0x000fe20003f25270 */
[----:B------:R-:W-:Y:S01]  /*41b0*/  IMAD.MOV.U32 R52, RZ, RZ, 0x2 ;  /* 0x00000002ff347424 */ /* 0x000fe200078e00ff */
[----:B------:R-:W-:-:S11]  /*41c0*/  MOV R54, R92 ;  /* 0x0000005c00367202 */ /* 0x000fd60000000f00 */
        /* <DEDUP_REMOVED lines=9> */
.L_x_945:
        /* <DEDUP_REMOVED lines=12> */
.L_x_946:
        /* <DEDUP_REMOVED lines=41> */
[----:B------:R-:W-:-:S07]  /*45b0*/  IMAD.MOV.U32 R52, RZ, RZ, RZ ;  /* 0x000000ffff347224 */ /* 0x000fce00078e00ff */
.L_x_944:
[----:B------:R-:W-:Y:S01]  /*45c0*/  I2FP.F32.U32 R53, R54 ;  /* 0x0000003600357245 */ /* 0x000fe20000201000 */
[----:B------:R-:W-:Y:S02]  /*45d0*/  HFMA2 R54, -RZ, RZ, 0.1171875, 0 ;  /* 0x2f800000ff367431 */ /* 0x000fe400000001ff */
[----:B-----5:R-:W-:-:S04]  /*45e0*/  IMAD.U32 R55, R49, 0x10000, RZ ;  /* 0x0001000031377824 */ /* 0x020fc800078e00ff */
[----:B------:R-:W-:-:S04]  /*45f0*/  FMUL.FTZ R55, R55, UR17 ;  /* 0x0000001137377c20 */ /* 0x000fc80008410000 */
[----:B------:R-:W-:Y:S01]  /*4600*/  FMUL.FTZ R55, R55, UR16 ;  /* 0x0000001037377c20 */ /* 0x000fe20008410000 */
[----:B------:R-:W-:-:S05]  /*4610*/  FFMA.FTZ R53, R53, R54, 1.1641532182693481445e-10 ;  /* 0x2f00000035357423 */ /* 0x000fca0000010036 */
[----:B------:R-:W-:-:S04]  /*4620*/  FSETP.GTU.FTZ.AND P1, PT, R53, UR23, PT ;  /* 0x0000001735007c0b */ /* 0x000fc8000bf3c000 */
[----:B------:R-:W-:Y:S02]  /*4630*/  SEL R64, RZ, 0x1, P1 ;  /* 0x00000001ff407807 */ /* 0x000fe40000800000 */
[----:B------:R-:W-:-:S07]  /*4640*/  FSEL R63, R55, RZ, !P1 ;  /* 0x000000ff373f7208 */ /* 0x000fce0004800000 */
.L_x_943:
[----:B------:R-:W-:Y:S01]  /*4650*/  F2FP.BF16.F32.PACK_AB R74, RZ, R63 ;  /* 0x0000003fff4a723e */ /* 0x000fe200000010ff */
[----:B------:R-:W-:Y:S01]  /*4660*/  IMAD.MOV.U32 R61, RZ, RZ, RZ ;  /* 0x000000ffff3d7224 */ /* 0x000fe200078e00ff */
[----:B------:R-:W-:Y:S01]  /*4670*/  MOV R53, R52 ;  /* 0x0000003400357202 */ /* 0x000fe20000000f00 */
[----:B------:R-:W-:Y:S06]  /*4680*/  @!P0 BRA `(.L_x_947) ;  /* 0x0000000400308947 */ /* 0x000fec0003800000 */
[----:B------:R-:W-:Y:S01]  /*4690*/  ISETP.NE.AND P1, PT, R52, 0x1, PT ;  /* 0x000000013400780c */ /* 0x000fe20003f25270 */
[----:B------:R-:W-:Y:S02]  /*46a0*/  IMAD.MOV.U32 R53, RZ, RZ, 0x2 ;  /* 0x00000002ff357424 */ /* 0x000fe400078e00ff */
[----:B------:R-:W-:-:S10]  /*46b0*/  IMAD.MOV.U32 R55, RZ, RZ, R92 ;  /* 0x000000ffff377224 */ /* 0x000fd400078e005c */
[----:B------:R-:W-:Y:S05]  /*46c0*/  @!P1 BRA `(.L_x_948) ;  /* 0x0000000000f89947 */ /* 0x000fea0003800000 */
        /* <DEDUP_REMOVED lines=8> */
.L_x_949:
        /* <DEDUP_REMOVED lines=12> */
.L_x_950:
        /* <DEDUP_REMOVED lines=39> */
[----:B------:R-:W-:Y:S01]  /*4a80*/  LOP3.LUT R70, R70, UR41, R55, 0x96, !PT ;  /* 0x0000002946467c12 */ /* 0x000fe2000f8e9637 */
[----:B------:R-:W-:Y:S01]  /*4a90*/  IMAD.MOV.U32 R55, RZ, RZ, R76 ;  /* 0x000000ffff377224 */ /* 0x000fe200078e004c */
[----:B------:R-:W-:-:S07]  /*4aa0*/  MOV R76, R54 ;  /* 0x00000036004c7202 */ /* 0x000fce0000000f00 */
.L_x_948:
[----:B-----5:R-:W-:Y:S02]  /*4ab0*/  PRMT R54, R49, 0x7632, R54 ;  /* 0x0000763231367816 */ /* 0x020fe40000000036 */
[----:B------:R-:W-:Y:S01]  /*4ac0*/  I2FP.F32.U32 R52, R55 ;  /* 0x0000003700347245 */ /* 0x000fe20000201000 */
[----:B------:R-:W-:Y:S01]  /*4ad0*/  IMAD.MOV.U32 R55, RZ, RZ, 0x2f800000 ;  /* 0x2f800000ff377424 */ /* 0x000fe200078e00ff */
[----:B------:R-:W-:-:S03]  /*4ae0*/  SHF.L.U32 R54, R54, 0x10, RZ ;  /* 0x0000001036367819 */ /* 0x000fc600000006ff */
[----:B------:R-:W-:Y:S02]  /*4af0*/  FFMA.FTZ R52, R52, R55, 1.1641532182693481445e-10 ;  /* 0x2f00000034347423 */ /* 0x000fe40000010037 */
[----:B------:R-:W-:-:S03]  /*4b00*/  FMUL.FTZ R54, R54, UR17 ;  /* 0x0000001136367c20 */ /* 0x000fc60008410000 */
[----:B------:R-:W-:Y:S01]  /*4b10*/  FSETP.GTU.FTZ.AND P1, PT, R52, UR23, PT ;  /* 0x0000001734007c0b */ /* 0x000fe2000bf3c000 */
[----:B------:R-:W-:-:S03]  /*4b20*/  FMUL.FTZ R54, R54, UR16 ;  /* 0x0000001036367c20 */ /* 0x000fc60008410000 */
[----:B------:R-:W-:Y:S02]  /*4b30*/  SEL R65, RZ, 0x1, P1 ;  /* 0x00000001ff417807 */ /* 0x000fe40000800000 */
[----:B------:R-:W-:-:S07]  /*4b40*/  FSEL R61, R54, RZ, !P1 ;  /* 0x000000ff363d7208 */ /* 0x000fce0004800000 */
.L_x_947:
        /* <DEDUP_REMOVED lines=16> */
.L_x_953:
        /* <DEDUP_REMOVED lines=12> */
.L_x_954:
        /* <DEDUP_REMOVED lines=41> */
[----:B------:R-:W-:-:S07]  /*4fa0*/  HFMA2 R52, -RZ, RZ, 0, 0 ;  /* 0x00000000ff347431 */ /* 0x000fce00000001ff */
.L_x_952:
        /* <DEDUP_REMOVED lines=9> */
.L_x_951:
        /* <DEDUP_REMOVED lines=16> */
.L_x_957:
        /* <DEDUP_REMOVED lines=12> */
.L_x_958:
        /* <DEDUP_REMOVED lines=39> */
[----:B------:R-:W-:Y:S02]  /*5470*/  LOP3.LUT R70, R52, UR41, R55, 0x96, !PT ;  /* 0x0000002934467c12 */ /* 0x000fe4000f8e9637 */
[----:B------:R-:W-:Y:S01]  /*5480*/  MOV R55, R76 ;  /* 0x0000004c00377202 */ /* 0x000fe20000000f00 */
[----:B------:R-:W-:-:S07]  /*5490*/  IMAD.MOV.U32 R76, RZ, RZ, R54 ;  /* 0x000000ffff4c7224 */ /* 0x000fce00078e0036 */
.L_x_956:
[----:B------:R-:W-:Y:S01]  /*54a0*/  I2FP.F32.U32 R52, R55 ;  /* 0x0000003700347245 */ /* 0x000fe20000201000 */
[----:B------:R-:W-:Y:S01]  /*54b0*/  HFMA2 R55, -RZ, RZ, 0.1171875, 0 ;  /* 0x2f800000ff377431 */ /* 0x000fe200000001ff */
[----:B-----5:R-:W-:-:S05]  /*54c0*/  PRMT R54, R50, 0x7632, R54 ;  /* 0x0000763232367816 */ /* 0x020fca0000000036 */
[----:B------:R-:W-:Y:S02]  /*54d0*/  IMAD.U32 R54, R54, 0x10000, RZ ;  /* 0x0001000036367824 */ /* 0x000fe400078e00ff */
[----:B------:R-:W-:Y:S02]  /*54e0*/  FFMA.FTZ R52, R52, R55, 1.1641532182693481445e-10 ;  /* 0x2f00000034347423 */ /* 0x000fe40000010037 */
[----:B------:R-:W-:-:S04]  /*54f0*/  FMUL.FTZ R54, R54, UR17 ;  /* 0x0000001136367c20 */ /* 0x000fc80008410000 */
[----:B------:R-:W-:Y:S01]  /*5500*/  FMUL.FTZ R54, R54, UR16 ;  /* 0x0000001036367c20 */ /* 0x000fe20008410000 */
[----:B------:R-:W-:-:S04]  /*5510*/  FSETP.GTU.FTZ.AND P1, PT, R52, UR23, PT ;  /* 0x0000001734007c0b */ /* 0x000fc8000bf3c000 */
[----:B------:R-:W-:Y:S02]  /*5520*/  SEL R67, RZ, 0x1, P1 ;  /* 0x00000001ff437807 */ /* 0x000fe40000800000 */
[----:B------:R-:W-:-:S07]  /*5530*/  FSEL R73, R54, RZ, !P1 ;  /* 0x000000ff36497208 */ /* 0x000fce0004800000 */
.L_x_955:
        /* <DEDUP_REMOVED lines=16> */
.L_x_961:
        /* <DEDUP_REMOVED lines=12> */
.L_x_962:
        /* <DEDUP_REMOVED lines=42> */
.L_x_960:
        /* <DEDUP_REMOVED lines=9> */
.L_x_959:
        /* <DEDUP_REMOVED lines=16> */
.L_x_965:
        /* <DEDUP_REMOVED lines=12> */
.L_x_966:
        /* <DEDUP_REMOVED lines=39> */
[----:B------:R-:W-:-:S03]  /*5e60*/  LOP3.LUT R69, R78, UR40, R93, 0x96, !PT ;  /* 0x000000284e457c12 */ /* 0x000fc6000f8e965d */
[----:B------:R-:W-:Y:S01]  /*5e70*/  IMAD.MOV.U32 R76, RZ, RZ, R54 ;  /* 0x000000ffff4c7224 */ /* 0x000fe200078e0036 */
[----:B------:R-:W-:-:S07]  /*5e80*/  LOP3.LUT R70, R52, UR41, R55, 0x96, !PT ;  /* 0x0000002934467c12 */ /* 0x000fce000f8e9637 */
.L_x_964:
[----:B------:R-:W-:Y:S01]  /*5e90*/  I2FP.F32.U32 R52, R53 ;  /* 0x0000003500347245 */ /* 0x000fe20000201000 */
[----:B------:R-:W-:Y:S01]  /*5ea0*/  IMAD.MOV.U32 R55, RZ, RZ, 0x2f800000 ;  /* 0x2f800000ff377424 */ /* 0x000fe200078e00ff */
[----:B-----5:R-:W-:-:S03]  /*5eb0*/  PRMT R53, R51, 0x7632, R53 ;  /* 0x0000763233357816 */ /* 0x020fc60000000035 */
[----:B------:R-:W-:Y:S02]  /*5ec0*/  FFMA.FTZ R52, R52, R55, 1.1641532182693481445e-10 ;  /* 0x2f00000034347423 */ /* 0x000fe40000010037 */
[----:B------:R-:W-:-:S03]  /*5ed0*/  IMAD.U32 R53, R53, 0x10000, RZ ;  /* 0x0001000035357824 */ /* 0x000fc600078e00ff */
[----:B------:R-:W-:Y:S01]  /*5ee0*/  FSETP.GTU.FTZ.AND P1, PT, R52, UR23, PT ;  /* 0x0000001734007c0b */ /* 0x000fe2000bf3c000 */
[----:B------:R-:W-:-:S03]  /*5ef0*/  FMUL.FTZ R53, R53, UR17 ;  /* 0x0000001135357c20 */ /* 0x000fc60008410000 */
[----:B------:R-:W-:Y:S01]  /*5f00*/  SEL R72, RZ, 0x1, P1 ;  /* 0x00000001ff487807 */ /* 0x000fe20000800000 */
[----:B------:R-:W-:-:S05]  /*5f10*/  FMUL.FTZ R53, R53, UR16 ;  /* 0x0000001035357c20 */ /* 0x000fca0008410000 */
[----:B------:R-:W-:-:S07]  /*5f20*/  FSEL R77, R53, RZ, !P1 ;  /* 0x000000ff354d7208 */ /* 0x000fce0004800000 */
.L_x_963:
[----:B------:R-:W-:Y:S02]  /*5f30*/  F2FP.BF16.F32.PACK_AB R55, RZ, R77 ;  /* 0x0000004dff37723e */ /* 0x000fe400000010ff */
[----:B------:R-:W-:Y:S02]  /*5f40*/  PRMT R54, R85, 0x5410, R86 ;  /* 0x0000541055367816 */ /* 0x000fe40000000056 */
[----:B------:R-:W-:Y:S02]  /*5f50*/  PRMT R53, R74, 0x5410, R84 ;  /* 0x000054104a357816 */ /* 0x000fe40000000054 */
[----:B------:R-:W-:Y:S02]  /*5f60*/  PRMT R52, R56, 0x5410, R62 ;  /* 0x0000541038347816 */ /* 0x000fe4000000003e */
[----:B------:R-:W-:-:S07]  /*5f70*/  PRMT R55, R88, 0x5410, R55 ;  /* 0x0000541058377816 */ /* 0x000fce0000000037 */
.L_x_934:
[----:B------:R-:W0:Y:S02]  /*5f80*/  LDC.64 R78, c[0x0][0x3a8] ;  /* 0x0000ea00ff4e7b82 */ /* 0x000e240000000a00 */
[----:B0-----:R-:W-:-:S05]  /*5f90*/  IMAD.WIDE.U32 R80, R117, 0x10, R78 ;  /* 0x0000001075507825 */ /* 0x001fca00078e004e */
[----:B------:R0:W-:Y:S01]  /*5fa0*/  STG.E.128 desc[UR14][R80.64], R52 ;  /* 0x0000003450007986 */ /* 0x0001e2000c101d0e */
[----:B------:R-:W-:Y:S05]  /*5fb0*/  @!P0 BRA `(.L_x_967) ;  /* 0x0000000000508947 */ /* 0x000fea0003800000 */
[----:B0-----:R-:W-:Y:S01]  /*5fc0*/  SHF.L.U32 R55, R68, 0x10, RZ ;  /* 0x0000001044377819 */ /* 0x001fe200000006ff */
[----:B------:R-:W0:Y:S01]  /*5fd0*/  LDC.64 R52, c[0x0][0x3b0] ;  /* 0x0000ec00ff347b82 */ /* 0x000e220000000a00 */
[----:B------:R-:W-:Y:S02]  /*5fe0*/  LOP3.LUT R54, R72, 0xffff, RZ, 0xc0, !PT ;  /* 0x0000ffff48367812 */ /* 0x000fe400078ec0ff */
[----:B------:R-:W-:Y:S02]  /*5ff0*/  LOP3.LUT R81, R55, 0xff0000, RZ, 0xc0, !PT ;  /* 0x00ff000037517812 */ /* 0x000fe400078ec0ff */
[----:B------:R-:W-:Y:S02]  /*6000*/  PRMT R55, R67, 0x7104, RZ ;  /* 0x0000710443377816 */ /* 0x000fe400000000ff */
[----:B------:R-:W-:Y:S02]  /*6010*/  PRMT R56, R81, 0x4210, R54 ;  /* 0x0000421051387816 */ /* 0x000fe40000000036 */
[----:B------:R-:W-:-:S02]  /*6020*/  LOP3.LUT R54, R65, 0xff, RZ, 0xc0, !PT ;  /* 0x000000ff41367812 */ /* 0x000fc400078ec0ff */
[----:B------:R-:W-:Y:S02]  /*6030*/  LOP3.LUT R80, R64, 0xff, RZ, 0xc0, !PT ;  /* 0x000000ff40507812 */ /* 0x000fe400078ec0ff */
[----:B------:R-:W-:Y:S02]  /*6040*/  LOP3.LUT R82, R23, 0xff, RZ, 0xc0, !PT ;  /* 0x000000ff17527812 */ /* 0x000fe400078ec0ff */
[----:B------:R-:W-:Y:S01]  /*6050*/  LOP3.LUT R89, R56, 0xff00, R55, 0xf8, !PT ;  /* 0x0000ff0038597812 */ /* 0x000fe200078ef837 */
[----:B------:R-:W-:-:S03]  /*6060*/  IMAD.WIDE.U32 R54, R54, 0x1000000, RZ ;  /* 0x0100000036367825 */ /* 0x000fc600078e00ff */
[----:B------:R-:W-:Y:S01]  /*6070*/  LOP3.LUT R89, R89, 0xff, R66, 0xf8, !PT ;  /* 0x000000ff59597812 */ /* 0x000fe200078ef842 */
[----:B------:R-:W-:-:S04]  /*6080*/  IMAD.WIDE.U32 R80, R80, 0x10000, RZ ;  /* 0x0001000050507825 */ /* 0x000fc800078e00ff */
[----:B------:R-:W-:Y:S01]  /*6090*/  IMAD.WIDE.U32 R82, R82, 0x100, RZ ;  /* 0x0000010052527825 */ /* 0x000fe200078e00ff */
[----:B------:R-:W-:-:S03]  /*60a0*/  LOP3.LUT R55, R81, R89, R55, 0xfe, !PT ;  /* 0x0000005951377212 */ /* 0x000fc600078efe37 */
[----:B0-----:R-:W-:Y:S01]  /*60b0*/  IMAD.WIDE.U32 R52, R60, 0x8, R52 ;  /* 0x000000083c347825 */ /* 0x001fe200078e0034 */
[----:B------:R-:W-:Y:S02]  /*60c0*/  LOP3.LUT R85, R82, R54, R80, 0xfe, !PT ;  /* 0x0000003652557212 */ /* 0x000fe400078efe50 */
[----:B------:R-:W-:Y:S02]  /*60d0*/  LOP3.LUT R55, R55, R83, RZ, 0xfc, !PT ;  /* 0x0000005337377212 */ /* 0x000fe400078efcff */
[----:B------:R-:W-:-:S05]  /*60e0*/  LOP3.LUT R54, R85, 0xff, R22, 0xf8, !PT ;  /* 0x000000ff55367812 */ /* 0x000fca00078ef816 */
[----:B------:R1:W-:Y:S02]  /*60f0*/  STG.E.64 desc[UR14][R52.64], R54 ;  /* 0x0000003634007986 */ /* 0x0003e4000c101b0e */
.L_x_967:
[----:B------:R-:W-:Y:S05]  /*6100*/  @!P0 BRA `(.L_x_968) ;  /* 0x0000000000108947 */ /* 0x000fea0003800000 */
[----:B-----5:R-:W2:Y:S01]  /*6110*/  LDC.64 R48, c[0x0][0x390] ;  /* 0x0000e400ff307b82 */ /* 0x020ea20000000a00 */
[----:B------:R-:W-:-:S04]  /*6120*/  VIADD R51, R60, 0x100 ;  /* 0x000001003c337836 */ /* 0x000fc80000000000 */
[----:B--2---:R-:W-:-:S06]  /*6130*/  IMAD.WIDE.U32 R48, R51, 0x10, R48 ;  /* 0x0000001033307825 */ /* 0x004fcc00078e0030 */
[----:B------:R-:W5:Y:S02]  /*6140*/  LDG.E.128 R48, desc[UR14][R48.64] ;  /* 0x0000000e30307981 */ /* 0x000f64000c1e1d00 */
.L_x_968:
[----:B------:R-:W-:Y:S05]  /*6150*/  BRA.U !UP0, `(.L_x_969) ;  /* 0x0000002908f47547 */ /* 0x000fea000b800000 */
[----:B01----:R-:W0:Y:S01]  /*6160*/  LDC.64 R52, c[0x0][0x3a0] ;  /* 0x0000e800ff347b82 */ /* 0x003e220000000a00 */
[----:B------:R-:W-:-:S04]  /*6170*/  VIADD R55, R117, 0x100 ;  /* 0x0000010075377836 */ /* 0x000fc80000000000 */
[----:B0-----:R-:W-:-:S06]  /*6180*/  IMAD.WIDE.U32 R52, R55, 0x10, R52 ;  /* 0x0000001037347825 */ /* 0x001fcc00078e0034 */
[----:B------:R-:W2:Y:S01]  /*6190*/  LDG.E.128 R52, desc[UR14][R52.64] ;  /* 0x0000000e34347981 */ /* 0x000ea2000c1e1d00 */
[----:B------:R-:W-:-:S13]  /*61a0*/  ISETP.GT.AND P1, PT, R58, RZ, PT ;  /* 0x000000ff3a00720c */ /* 0x000fda0003f24270 */
[----:B------:R-:W-:Y:S01]  /*61b0*/  @!P1 MOV R74, R87 ;  /* 0x00000057004a9202 */ /* 0x000fe20000000f00 */
[----:B------:R-:W-:Y:S02]  /*61c0*/  @!P1 IMAD.MOV.U32 R62, RZ, RZ, R76 ;  /* 0x000000ffff3e9224 */ /* 0x000fe400078e004c */
[----:B--2---:R-:W-:Y:S01]  /*61d0*/  @!P1 IMAD.U32 R81, R52, 0x10000, RZ ;  /* 0x0001000034519824 */ /* 0x004fe200078e00ff */
[----:B------:R-:W-:Y:S06]  /*61e0*/  @!P1 BRA `(.L_x_970) ;  /* 0x0000000400409947 */ /* 0x000fec0003800000 */
[----:B------:R-:W-:Y:S01]  /*61f0*/  ISETP.NE.AND P2, PT, R87, 0x1, PT ;  /* 0x000000015700780c */ /* 0x000fe20003f45270 */
[----:B------:R-:W-:Y:S02]  /*6200*/  HFMA2 R74, -RZ, RZ, 0, 1.1920928955078125e-07 ;  /* 0x00000002ff4a7431 */ /* 0x000fe400000001ff */
[----:B------:R-:W-:Y:S02]  /*6210*/  IMAD.MOV.U32 R22, RZ, RZ, R92 ;  /* 0x000000ffff167224 */ /* 0x000fe400078e005c */
[----:B------:R-:W-:-:S08]  /*6220*/  IMAD.MOV.U32 R62, RZ, RZ, R76 ;  /* 0x000000ffff3e7224 */ /* 0x000fd000078e004c */
        /* <DEDUP_REMOVED lines=11> */
.L_x_972:
        /* <DEDUP_REMOVED lines=12> */
.L_x_973:
        /* <DEDUP_REMOVED lines=42> */
.L_x_971:
        /* <DEDUP_REMOVED lines=11> */
.L_x_970:
[----:B------:R-:W-:Y:S01]  /*66f0*/  @!P1 PRMT R83, R52, 0x7632, R83 ;  /* 0x0000763234539816 */ /* 0x000fe20000000053 */
[----:B------:R-:W-:Y:S01]  /*6700*/  @!P1 IMAD.MOV.U32 R76, RZ, RZ, R74 ;  /* 0x000000ffff4c9224 */ /* 0x000fe200078e004a */
[----:B------:R-:W-:Y:S01]  /*6710*/  F2FP.BF16.F32.PACK_AB R56, RZ, R81 ;  /* 0x00000051ff38723e */ /* 0x000fe200000010ff */
[----:B------:R-:W-:Y:S01]  /*6720*/  @!P1 IMAD.MOV.U32 R82, RZ, RZ, R62 ;  /* 0x000000ffff529224 */ /* 0x000fe200078e003e */
[----:B------:R-:W-:Y:S01]  /*6730*/  @!P1 SHF.L.U32 R83, R83, 0x10, RZ ;  /* 0x0000001053539819 */ /* 0x000fe200000006ff */
        /* <DEDUP_REMOVED lines=16> */
.L_x_976:
        /* <DEDUP_REMOVED lines=12> */
.L_x_977:
        /* <DEDUP_REMOVED lines=40> */
[----:B------:R-:W-:-:S07]  /*6b80*/  LOP3.LUT R70, R84, UR41, R83, 0x96, !PT ;  /* 0x0000002954467c12 */ /* 0x000fce000f8e9653 */
.L_x_975:
        /* <DEDUP_REMOVED lines=13> */
.L_x_974:
        /* <DEDUP_REMOVED lines=20> */
.L_x_980:
        /* <DEDUP_REMOVED lines=12> */
.L_x_981:
        /* <DEDUP_REMOVED lines=42> */
.L_x_979:
        /* <DEDUP_REMOVED lines=11> */
.L_x_978:
        /* <DEDUP_REMOVED lines=21> */
.L_x_984:
        /* <DEDUP_REMOVED lines=12> */
.L_x_985:
        /* <DEDUP_REMOVED lines=42> */
.L_x_983:
[----:B------:R-:W-:Y:S01]  /*7660*/  HFMA2 R85, -RZ, RZ, 0.1171875, 0 ;  /* 0x2f800000ff557431 */ /* 0x000fe200000001ff */
[----:B-----5:R-:W-:Y:S02]  /*7670*/  PRMT R53, R49, 0x7632, R53 ;  /* 0x0000763231357816 */ /* 0x020fe40000000035 */
[----:B------:R-:W-:-:S03]  /*7680*/  I2FP.F32.U32 R52, R65 ;  /* 0x0000004100347245 */ /* 0x000fc60000201000 */
[C---:B------:R-:W-:Y:S01]  /*7690*/  IMAD.U32 R65, R53.reuse, 0x10000, RZ ;  /* 0x0001000035417824 */ /* 0x040fe200078e00ff */
        /* <DEDUP_REMOVED lines=9> */
.L_x_982:
        /* <DEDUP_REMOVED lines=20> */
.L_x_988:
        /* <DEDUP_REMOVED lines=12> */
.L_x_989:
        /* <DEDUP_REMOVED lines=38> */
[----:B------:R-:W-:Y:S02]  /*7b90*/  IMAD.MOV.U32 R84, RZ, RZ, R52 ;  /* 0x000000ffff547224 */ /* 0x000fe400078e0034 */
[----:B------:R-:W-:Y:S01]  /*7ba0*/  HFMA2 R52, -RZ, RZ, 0, 0 ;  /* 0x00000000ff347431 */ /* 0x000fe200000001ff */
[----:B------:R-:W-:Y:S01]  /*7bb0*/  LOP3.LUT R70, R88, UR41, R53, 0x96, !PT ;  /* 0x0000002958467c12 */ /* 0x000fe2000f8e9635 */
[----:B------:R-:W-:-:S07]  /*7bc0*/  IMAD.MOV.U32 R53, RZ, RZ, R76 ;  /* 0x000000ffff357224 */ /* 0x000fce00078e004c */
.L_x_987:
        /* <DEDUP_REMOVED lines=11> */
.L_x_986:
        /* <DEDUP_REMOVED lines=21> */
.L_x_992:
        /* <DEDUP_REMOVED lines=12> */
.L_x_993:
        /* <DEDUP_REMOVED lines=41> */
[----:B------:R-:W-:-:S07]  /*8120*/  IMAD.MOV.U32 R53, RZ, RZ, RZ ;  /* 0x000000ffff357224 */ /* 0x000fce00078e00ff */
.L_x_991:
        /* <DEDUP_REMOVED lines=13> */
.L_x_990:
        /* <DEDUP_REMOVED lines=20> */
.L_x_996:
        /* <DEDUP_REMOVED lines=12> */
.L_x_997:
        /* <DEDUP_REMOVED lines=42> */
.L_x_995:
[----:B------:R-:W-:Y:S01]  /*86a0*/  I2FP.F32.U32 R53, R68 ;  /* 0x0000004400357245 */ /* 0x000fe20000201000 */
[----:B------:R-:W-:Y:S02]  /*86b0*/  HFMA2 R68, -RZ, RZ, 0.1171875, 0 ;  /* 0x2f800000ff447431 */ /* 0x000fe400000001ff */
[----:B-----5:R-:W-:Y:S02]  /*86c0*/  IMAD.U32 R76, R51, 0x10000, RZ ;  /* 0x00010000334c7824 */ /* 0x020fe400078e00ff */
[----:B------:R-:W-:Y:S02]  /*86d0*/  IMAD.U32 R86, R55, 0x10000, RZ ;  /* 0x0001000037567824 */ /* 0x000fe400078e00ff */
[----:B------:R-:W-:-:S04]  /*86e0*/  FMUL.FTZ R76, R76, UR17 ;  /* 0x000000114c4c7c20 */ /* 0x000fc80008410000 */
[----:B------:R-:W-:Y:S01]  /*86f0*/  FMUL.FTZ R76, R76, UR16 ;  /* 0x000000104c4c7c20 */ /* 0x000fe20008410000 */
[----:B------:R-:W-:-:S05]  /*8700*/  FFMA.FTZ R53, R53, R68, 1.1641532182693481445e-10 ;  /* 0x2f00000035357423 */ /* 0x000fca0000010044 */
[----:B------:R-:W-:-:S04]  /*8710*/  FSETP.GTU.FTZ.AND P2, PT, R53, UR23, PT ;  /* 0x0000001735007c0b */ /* 0x000fc8000bf5c000 */
[----:B------:R-:W-:Y:S02]  /*8720*/  FSEL R101, R76, RZ, !P2 ;  /* 0x000000ff4c657208 */ /* 0x000fe40005000000 */
[----:B------:R-:W-:-:S03]  /*8730*/  SEL R68, RZ, 0x1, P2 ;  /* 0x00000001ff447807 */ /* 0x000fc60001000000 */
[----:B------:R-:W-:-:S07]  /*8740*/  FADD.FTZ R101, R86, R101 ;  /* 0x0000006556657221 */ /* 0x000fce0000010000 */
.L_x_994:
        /* <DEDUP_REMOVED lines=21> */
.L_x_1000:
        /* <DEDUP_REMOVED lines=12> */
.L_x_1001:
        /* <DEDUP_REMOVED lines=42> */
.L_x_999:
[----:B-----5:R-:W-:Y:S01]  /*8c00*/  PRMT R55, R51, 0x7632, R55 ;  /* 0x0000763233377816 */ /* 0x020fe20000000037 */
[----:B------:R-:W-:Y:S01]  /*8c10*/  IMAD.MOV.U32 R93, RZ, RZ, 0x2f800000 ;  /* 0x2f800000ff5d7424 */ /* 0x000fe200078e00ff */
[----:B------:R-:W-:-:S03]  /*8c20*/  I2FP.F32.U32 R52, R53 ;  /* 0x0000003500347245 */ /* 0x000fc60000201000 */
[C---:B------:R-:W-:Y:S01]  /*8c30*/  IMAD.U32 R53, R55.reuse, 0x10000, RZ ;  /* 0x0001000037357824 */ /* 0x040fe200078e00ff */
[----:B------:R-:W-:Y:S01]  /*8c40*/  PRMT R55, R55, 0x7632, R55 ;  /* 0x0000763237377816 */ /* 0x000fe20000000037 */
[----:B------:R-:W-:Y:S02]  /*8c50*/  FFMA.FTZ R52, R52, R93, 1.1641532182693481445e-10 ;  /* 0x2f00000034347423 */ /* 0x000fe4000001005d */
[----:B------:R-:W-:-:S03]  /*8c60*/  FMUL.FTZ R53, R53, UR17 ;  /* 0x0000001135357c20 */ /* 0x000fc60008410000 */
[----:B------:R-:W-:Y:S01]  /*8c70*/  FSETP.GTU.FTZ.AND P1, PT, R52, UR23, PT ;  /* 0x0000001734007c0b */ /* 0x000fe2000bf3c000 */
[----:B------:R-:W-:Y:S01]  /*8c80*/  FMUL.FTZ R53, R53, UR16 ;  /* 0x0000001035357c20 */ /* 0x000fe20008410000 */
[----:B------:R-:W-:Y:S02]  /*8c90*/  SHF.L.U32 R52, R55, 0x10, RZ ;  /* 0x0000001037347819 */ /* 0x000fe400000006ff */
[----:B------:R-:W-:Y:S02]  /*8ca0*/  SEL R72, RZ, 0x1, P1 ;  /* 0x00000001ff487807 */ /* 0x000fe40000800000 */
[----:B------:R-:W-:-:S05]  /*8cb0*/  FSEL R53, R53, RZ, !P1 ;  /* 0x000000ff35357208 */ /* 0x000fca0004800000 */
[----:B------:R-:W-:-:S07]  /*8cc0*/  FADD.FTZ R99, R52, R53 ;  /* 0x0000003534637221 */ /* 0x000fce0000010000 */
.L_x_998:
[----:B------:R-:W-:Y:S02]  /*8cd0*/  F2FP.BF16.F32.PACK_AB R55, RZ, R99 ;  /* 0x00000063ff37723e */ /* 0x000fe400000010ff */
[----:B------:R-:W-:Y:S02]  /*8ce0*/  PRMT R54, R82, 0x5410, R54 ;  /* 0x0000541052367816 */ /* 0x000fe40000000036 */
[----:B------:R-:W-:Y:S02]  /*8cf0*/  PRMT R53, R74, 0x5410, R80 ;  /* 0x000054104a357816 */ /* 0x000fe40000000050 */
[----:B------:R-:W-:Y:S02]  /*8d00*/  PRMT R52, R56, 0x5410, R62 ;  /* 0x0000541038347816 */ /* 0x000fe4000000003e */
[----:B------:R-:W-:Y:S01]  /*8d10*/  PRMT R55, R76, 0x5410, R55 ;  /* 0x000054104c377816 */ /* 0x000fe20000000037 */
[----:B------:R-:W-:Y:S06]  /*8d20*/  BRA `(.L_x_1002) ;  /* 0x00000028000c7947 */ /* 0x000fec0003800000 */
.L_x_969:
[----:B0-----:R-:W-:Y:S01]  /*8d30*/  IMAD.MOV.U32 R81, RZ, RZ, RZ ;  /* 0x000000ffff517224 */ /* 0x001fe200078e00ff */
[----:B------:R-:W-:Y:S01]  /*8d40*/  MOV R86, R76 ;  /* 0x0000004c00567202 */ /* 0x000fe20000000f00 */
[----:B-1----:R-:W-:Y:S01]  /*8d50*/  IMAD.MOV.U32 R52, RZ, RZ, R87 ;  /* 0x000000ffff347224 */ /* 0x002fe200078e0057 */
        /* <DEDUP_REMOVED lines=16> */
.L_x_1005:
        /* <DEDUP_REMOVED lines=12> */
.L_x_1006:
        /* <DEDUP_REMOVED lines=40> */
[----:B------:R-:W-:-:S07]  /*91a0*/  HFMA2 R52, -RZ, RZ, 0, 0 ;  /* 0x00000000ff347431 */ /* 0x000fce00000001ff */
.L_x_1004:
        /* <DEDUP_REMOVED lines=9> */
.L_x_1003:
        /* <DEDUP_REMOVED lines=16> */
.L_x_1009:
        /* <DEDUP_REMOVED lines=12> */
.L_x_1010:
        /* <DEDUP_REMOVED lines=39> */
[----:B------:R-:W-:-:S03]  /*9670*/  LOP3.LUT R69, R88, UR40, R93, 0x96, !PT ;  /* 0x0000002858457c12 */ /* 0x000fc6000f8e965d */
[----:B------:R-:W-:Y:S01]  /*9680*/  IMAD.MOV.U32 R86, RZ, RZ, R54 ;  /* 0x000000ffff567224 */ /* 0x000fe200078e0036 */
[----:B------:R-:W-:-:S07]  /*9690*/  LOP3.LUT R70, R52, UR41, R55, 0x96, !PT ;  /* 0x0000002934467c12 */ /* 0x000fce000f8e9637 */
.L_x_1008:
        /* <DEDUP_REMOVED lines=10> */
.L_x_1007:
        /* <DEDUP_REMOVED lines=16> */
.L_x_1013:
        /* <DEDUP_REMOVED lines=12> */
.L_x_1014:
        /* <DEDUP_REMOVED lines=42> */
.L_x_1012:
        /* <DEDUP_REMOVED lines=9> */
.L_x_1011:
        /* <DEDUP_REMOVED lines=16> */
.L_x_1017:
        /* <DEDUP_REMOVED lines=12> */
.L_x_1018:
        /* <DEDUP_REMOVED lines=39> */
[----:B------:R-:W-:Y:S02]  /*a060*/  HFMA2 R53, -RZ, RZ, 0, 0 ;  /* 0x00000000ff357431 */ /* 0x000fe400000001ff */
[----:B------:R-:W-:Y:S02]  /*a070*/  IMAD.MOV.U32 R54, RZ, RZ, R86 ;  /* 0x000000ffff367224 */ /* 0x000fe400078e0056 */
[----:B------:R-:W-:-:S07]  /*a080*/  IMAD.MOV.U32 R86, RZ, RZ, R52 ;  /* 0x000000ffff567224 */ /* 0x000fce00078e0034 */
.L_x_1016:
        /* <DEDUP_REMOVED lines=10> */
.L_x_1015:
        /* <DEDUP_REMOVED lines=16> */
.L_x_1021:
        /* <DEDUP_REMOVED lines=12> */
.L_x_1022:
        /* <DEDUP_REMOVED lines=42> */
.L_x_1020:
        /* <DEDUP_REMOVED lines=9> */
.L_x_1019:
        /* <DEDUP_REMOVED lines=16> */
.L_x_1025:
        /* <DEDUP_REMOVED lines=12> */
.L_x_1026:
        /* <DEDUP_REMOVED lines=42> */
.L_x_1024:
[----:B------:R-:W-:Y:S01]  /*aa80*/  I2FP.F32.U32 R52, R54 ;  /* 0x0000003600347245 */ /* 0x000fe20000201000 */
[----:B------:R-:W-:Y:S01]  /*aa90*/  IMAD.MOV.U32 R55, RZ, RZ, 0x2f800000 ;  /* 0x2f800000ff377424 */ /* 0x000fe200078e00ff */
[----:B-----5:R-:W-:-:S03]  /*aaa0*/  PRMT R54, R50, 0x7632, R54 ;  /* 0x0000763232367816 */ /* 0x020fc60000000036 */
[----:B------:R-:W-:Y:S01]  /*aab0*/  FFMA.FTZ R52, R52, R55, 1.1641532182693481445e-10 ;  /* 0x2f00000034347423 */ /* 0x000fe20000010037 */
[----:B------:R-:W-:-:S04]  /*aac0*/  SHF.L.U32 R54, R54, 0x10, RZ ;  /* 0x0000001036367819 */ /* 0x000fc800000006ff */
[----:B------:R-:W-:Y:S01]  /*aad0*/  FSETP.GTU.FTZ.AND P1, PT, R52, UR23, PT ;  /* 0x0000001734007c0b */ /* 0x000fe2000bf3c000 */
[----:B------:R-:W-:-:S03]  /*aae0*/  FMUL.FTZ R54, R54, UR17 ;  /* 0x0000001136367c20 */ /* 0x000fc60008410000 */
[----:B------:R-:W-:Y:S01]  /*aaf0*/  SEL R67, RZ, 0x1, P1 ;  /* 0x00000001ff437807 */ /* 0x000fe20000800000 */
[----:B------:R-:W-:-:S05]  /*ab00*/  FMUL.FTZ R54, R54, UR16 ;  /* 0x0000001036367c20 */ /* 0x000fca0008410000 */
[----:B------:R-:W-:-:S07]  /*ab10*/  FSEL R89, R54, RZ, !P1 ;  /* 0x000000ff36597208 */ /* 0x000fce0004800000 */
.L_x_1023:
        /* <DEDUP_REMOVED lines=16> */
.L_x_1029:
        /* <DEDUP_REMOVED lines=12> */
.L_x_1030:
        /* <DEDUP_REMOVED lines=39> */
[----:B------:R-:W-:Y:S02]  /*af50*/  IMAD.MOV.U32 R54, RZ, RZ, R86 ;  /* 0x000000ffff367224 */ /* 0x000fe400078e0056 */
[----:B------:R-:W-:Y:S02]  /*af60*/  IMAD.MOV.U32 R86, RZ, RZ, R52 ;  /* 0x000000ffff567224 */ /* 0x000fe400078e0034 */
[----:B------:R-:W-:-:S07]  /*af70*/  HFMA2 R52, -RZ, RZ, 0, 0 ;  /* 0x00000000ff347431 */ /* 0x000fce00000001ff */
.L_x_1028:
        /* <DEDUP_REMOVED lines=9> */
.L_x_1027:
        /* <DEDUP_REMOVED lines=16> */
.L_x_1033:
        /* <DEDUP_REMOVED lines=12> */
.L_x_1034:
        /* <DEDUP_REMOVED lines=41> */
[----:B------:R-:W-:-:S07]  /*b460*/  IMAD.MOV.U32 R86, RZ, RZ, R52 ;  /* 0x000000ffff567224 */ /* 0x000fce00078e0034 */
.L_x_1032:
        /* <DEDUP_REMOVED lines=10> */
.L_x_1031:
[----:B------:R-:W-:Y:S02]  /*b510*/  F2FP.BF16.F32.PACK_AB R55, RZ, R99 ;  /* 0x00000063ff37723e */ /* 0x000fe400000010ff */
[----:B------:R-:W-:Y:S02]  /*b520*/  PRMT R54, R84, 0x5410, R82 ;  /* 0x0000541054367816 */ /* 0x000fe40000000052 */
[----:B------:R-:W-:Y:S02]  /*b530*/  PRMT R53, R80, 0x5410, R76 ;  /* 0x0000541050357816 */ /* 0x000fe4000000004c */
[----:B------:R-:W-:Y:S02]  /*b540*/  PRMT R52, R74, 0x5410, R62 ;  /* 0x000054104a347816 */ /* 0x000fe4000000003e */
[----:B------:R-:W-:-:S07]  /*b550*/  PRMT R55, R56, 0x5410, R55 ;  /* 0x0000541038377816 */ /* 0x000fce0000000037 */
.L_x_1002:
[----:B------:R-:W-:Y:S01]  /*b560*/  VIADD R95, R117, 0x100 ;  /* 0x00000100755f7836 */ /* 0x000fe20000000000 */
[----:B------:R-:W-:-:S03]  /*b570*/  IADD3 R56, PT, PT, R60, 0x200, RZ ;  /* 0x000002003c387810 */ /* 0x000fc60007ffe0ff */
[----:B------:R-:W-:-:S05]  /*b580*/  IMAD.WIDE.U32 R94, R95, 0x10, R78 ;  /* 0x000000105f5e7825 */ /* 0x000fca00078e004e */
[----:B------:R0:W-:Y:S01]  /*b590*/  STG.E.128 desc[UR14][R94.64], R52 ;  /* 0x000000345e007986 */ /* 0x0001e2000c101d0e */
[----:B------:R-:W-:Y:S05]  /*b5a0*/  @!P0 BRA `(.L_x_1035) ;  /* 0x0000000000548947 */ /* 0x000fea0003800000 */
        /* <DEDUP_REMOVED lines=14> */
[----:B------:R-:W-:Y:S02]  /*b690*/  LOP3.LUT R103, R54, R96, R94, 0xfe, !PT ;  /* 0x0000006036677212 */ /* 0x000fe400078efe5e */
[----:B------:R-:W-:Y:S01]  /*b6a0*/  LOP3.LUT R54, R95, R93, R97, 0xfe, !PT ;  /* 0x0000005d5f367212 */ /* 0x000fe200078efe61 */
[----:B------:R-:W-:-:S03]  /*b6b0*/  VIADD R93, R60, 0x100 ;  /* 0x000001003c5d7836 */ /* 0x000fc60000000000 */
[----:B------:R-:W-:Y:S01]  /*b6c0*/  LOP3.LUT R55, R54, R55, RZ, 0xfc, !PT ;  /* 0x0000003736377212 */ /* 0x000fe200078efcff */
[----:B0-----:R-:W-:Y:S01]  /*b6d0*/  IMAD.WIDE.U32 R52, R93, 0x8, R52 ;  /* 0x000000085d347825 */ /* 0x001fe200078e0034 */
[----:B------:R-:W-:-:S05]  /*b6e0*/  LOP3.LUT R54, R103, 0xff, R22, 0xf8, !PT ;  /* 0x000000ff67367812 */ /* 0x000fca00078ef816 */
[----:B------:R1:W-:Y:S02]  /*b6f0*/  STG.E.64 desc[UR14][R52.64], R54 ;  /* 0x0000003634007986 */ /* 0x0003e4000c101b0e */
.L_x_1035:
[----:B------:R-:W-:Y:S05]  /*b700*/  @!P0 BRA `(.L_x_1036) ;  /* 0x00000000000c8947 */ /* 0x000fea0003800000 */
[----:B-----5:R-:W2:Y:S02]  /*b710*/  LDC.64 R48, c[0x0][0x390] ;  /* 0x0000e400ff307b82 */ /* 0x020ea40000000a00 */
[----:B--2---:R-:W-:-:S06]  /*b720*/  IMAD.WIDE.U32 R48, R56, 0x10, R48 ;  /* 0x0000001038307825 */ /* 0x004fcc00078e0030 */
[----:B------:R-:W5:Y:S02]  /*b730*/  LDG.E.128 R48, desc[UR14][R48.64] ;  /* 0x0000000e30307981 */ /* 0x000f64000c1e1d00 */
.L_x_1036:
[----:B------:R-:W-:Y:S01]  /*b740*/  IADD3 R117, PT, PT, R117, 0x200, RZ ;  /* 0x0000020075757810 */ /* 0x000fe20007ffe0ff */
[----:B------:R-:W-:Y:S06]  /*b750*/  BRA.U !UP0, `(.L_x_1037) ;  /* 0x0000002908f07547 */ /* 0x000fec000b800000 */
[----:B01----:R-:W0:Y:S02]  /*b760*/  LDC.64 R52, c[0x0][0x3a0] ;  /* 0x0000e800ff347b82 */ /* 0x003e240000000a00 */
[----:B0-----:R-:W-:-:S06]  /*b770*/  IMAD.WIDE.U32 R52, R117, 0x10, R52 ;  /* 0x0000001075347825 */ /* 0x001fcc00078e0034 */
[----:B------:R-:W2:Y:S01]  /*b780*/  LDG.E.128 R52, desc[UR14][R52.64] ;  /* 0x0000000e34347981 */ /* 0x000ea2000c1e1d00 */
[----:B------:R-:W-:-:S13]  /*b790*/  ISETP.GT.AND P1, PT, R58, RZ, PT ;  /* 0x000000ff3a00720c */ /* 0x000fda0003f24270 */
[----:B------:R-:W-:Y:S02]  /*b7a0*/  @!P1 IMAD.MOV.U32 R74, RZ, RZ, R88 ;  /* 0x000000ffff4a9224 */ /* 0x000fe400078e0058 */
[----:B------:R-:W-:Y:S01]  /*b7b0*/  @!P1 IMAD.MOV.U32 R60, RZ, RZ, R86 ;  /* 0x000000ffff3c9224 */ /* 0x000fe200078e0056 */
[----:B--2---:R-:W-:Y:S01]  /*b7c0*/  @!P1 SHF.L.U32 R103, R52, 0x10, RZ ;  /* 0x0000001034679819 */ /* 0x004fe200000006ff */
        /* <DEDUP_REMOVED lines=16> */
.L_x_1040:
        /* <DEDUP_REMOVED lines=12> */
.L_x_1041:
        /* <DEDUP_REMOVED lines=42> */
.L_x_1039:
        /* <DEDUP_REMOVED lines=11> */
.L_x_1038:
        /* <DEDUP_REMOVED lines=21> */
.L_x_1044:
        /* <DEDUP_REMOVED lines=12> */
.L_x_1045:
        /* <DEDUP_REMOVED lines=42> */
.L_x_1043:
[----:B------:R-:W-:Y:S01]  /*c190*/  HFMA2 R74, -RZ, RZ, 0.1171875, 0 ;  /* 0x2f800000ff4a7431 */ /* 0x000fe200000001ff */
[----:B-----5:R-:W-:Y:S02]  /*c1a0*/  PRMT R52, R48, 0x7632, R52 ;  /* 0x0000763230347816 */ /* 0x020fe40000000034 */
[----:B------:R-:W-:-:S03]  /*c1b0*/  I2FP.F32.U32 R23, R23 ;  /* 0x0000001700177245 */ /* 0x000fc60000201000 */
[C---:B------:R-:W-:Y:S01]  /*c1c0*/  IMAD.U32 R60, R52.reuse, 0x10000, RZ ;  /* 0x00010000343c7824 */ /* 0x040fe200078e00ff */
[----:B------:R-:W-:Y:S01]  /*c1d0*/  PRMT R52, R52, 0x7632, R52 ;  /* 0x0000763234347816 */ /* 0x000fe20000000034 */
[----:B------:R-:W-:Y:S02]  /*c1e0*/  FFMA.FTZ R23, R23, R74, 1.1641532182693481445e-10 ;  /* 0x2f00000017177423 */ /* 0x000fe4000001004a */
[----:B------:R-:W-:Y:S02]  /*c1f0*/  FMUL.FTZ R60, R60, UR17 ;  /* 0x000000113c3c7c20 */ /* 0x000fe40008410000 */
[----:B------:R-:W-:Y:S02]  /*c200*/  IMAD.U32 R105, R52, 0x10000, RZ ;  /* 0x0001000034697824 */ /* 0x000fe400078e00ff */
[----:B------:R-:W-:Y:S01]  /*c210*/  FMUL.FTZ R60, R60, UR16 ;  /* 0x000000103c3c7c20 */ /* 0x000fe20008410000 */
[----:B------:R-:W-:-:S04]  /*c220*/  FSETP.GTU.FTZ.AND P2, PT, R23, UR23, PT ;  /* 0x0000001717007c0b */ /* 0x000fc8000bf5c000 */
[----:B------:R-:W-:Y:S02]  /*c230*/  FSEL R60, R60, RZ, !P2 ;  /* 0x000000ff3c3c7208 */ /* 0x000fe40005000000 */
[----:B------:R-:W-:-:S03]  /*c240*/  SEL R23, RZ, 0x1, P2 ;  /* 0x00000001ff177807 */ /* 0x000fc60001000000 */
[----:B------:R-:W-:-:S07]  /*c250*/  FADD.FTZ R105, R105, R60 ;  /* 0x0000003c69697221 */ /* 0x000fce0000010000 */
.L_x_1042:
        /* <DEDUP_REMOVED lines=20> */
.L_x_1048:
        /* <DEDUP_REMOVED lines=12> */
.L_x_1049:
        /* <DEDUP_REMOVED lines=42> */
.L_x_1047:
[----:B------:R-:W-:Y:S01]  /*c700*/  I2FP.F32.U32 R62, R64 ;  /* 0x00000040003e7245 */ /* 0x000fe20000201000 */
[----:B------:R-:W-:Y:S02]  /*c710*/  IMAD.MOV.U32 R93, RZ, RZ, 0x2f800000 ;  /* 0x2f800000ff5d7424 */ /* 0x000fe400078e00ff */
[----:B-----5:R-:W-:Y:S02]  /*c720*/  IMAD.U32 R64, R49, 0x10000, RZ ;  /* 0x0001000031407824 */ /* 0x020fe400078e00ff */
[----:B------:R-:W-:Y:S02]  /*c730*/  FFMA.FTZ R62, R62, R93, 1.1641532182693481445e-10 ;  /* 0x2f0000003e3e7423 */ /* 0x000fe4000001005d */
[----:B------:R-:W-:-:S03]  /*c740*/  FMUL.FTZ R64, R64, UR17 ;  /* 0x0000001140407c20 */ /* 0x000fc60008410000 */
[----:B------:R-:W-:Y:S01]  /*c750*/  FSETP.GTU.FTZ.AND P2, PT, R62, UR23, PT ;  /* 0x000000173e007c0b */ /* 0x000fe2000bf5c000 */
[----:B------:R-:W-:Y:S01]  /*c760*/  FMUL.FTZ R64, R64, UR16 ;  /* 0x0000001040407c20 */ /* 0x000fe20008410000 */
[----:B------:R-:W-:-:S04]  /*c770*/  SHF.L.U32 R62, R53, 0x10, RZ ;  /* 0x00000010353e7819 */ /* 0x000fc800000006ff */
[----:B------:R-:W-:Y:S02]  /*c780*/  FSEL R107, R64, RZ, !P2 ;  /* 0x000000ff406b7208 */ /* 0x000fe40005000000 */
[----:B------:R-:W-:-:S03]  /*c790*/  SEL R64, RZ, 0x1, P2 ;  /* 0x00000001ff407807 */ /* 0x000fc60001000000 */
[----:B------:R-:W-:-:S07]  /*c7a0*/  FADD.FTZ R107, R62, R107 ;  /* 0x0000006b3e6b7221 */ /* 0x000fce0000010000 */
.L_x_1046:
        /* <DEDUP_REMOVED lines=21> */
.L_x_1052:
        /* <DEDUP_REMOVED lines=12> */
.L_x_1053:
        /* <DEDUP_REMOVED lines=42> */
.L_x_1051:
        /* <DEDUP_REMOVED lines=13> */
.L_x_1050:
        /* <DEDUP_REMOVED lines=20> */
.L_x_1056:
        /* <DEDUP_REMOVED lines=12> */
.L_x_1057:
        /* <DEDUP_REMOVED lines=42> */
.L_x_1055:
        /* <DEDUP_REMOVED lines=11> */
.L_x_1054:
        /* <DEDUP_REMOVED lines=21> */
.L_x_1060:
        /* <DEDUP_REMOVED lines=12> */
.L_x_1061:
        /* <DEDUP_REMOVED lines=41> */
[----:B------:R-:W-:-:S07]  /*d720*/  HFMA2 R53, -RZ, RZ, 0, 0 ;  /* 0x00000000ff357431 */ /* 0x000fce00000001ff */
.L_x_1059:
        /* <DEDUP_REMOVED lines=13> */
.L_x_1058:
        /* <DEDUP_REMOVED lines=20> */
.L_x_1064:
        /* <DEDUP_REMOVED lines=12> */
.L_x_1065:
        /* <DEDUP_REMOVED lines=42> */
.L_x_1063:
        /* <DEDUP_REMOVED lines=11> */
.L_x_1062:
        /* <DEDUP_REMOVED lines=21> */
.L_x_1068:
        /* <DEDUP_REMOVED lines=10> */
[----:B------:R-:W-:-:S04]  /*df40*/  @P2 IADD3 R52, PT, PT, R4, RZ, RZ ;  /* 0x000000ff04342210 */ /* 0x000fc80007ffe0ff */
[----:B------:R-:W-:-:S07]  /*df50*/  @!P1 MOV R4, R52 ;  /* 0x0000003400049202 */ /* 0x000fce0000000f00 */
.L_x_1069:
        /* <DEDUP_REMOVED lines=40> */
[----:B------:R-:W-:-:S07]  /*e1e0*/  LOP3.LUT R70, R52, UR41, R95, 0x96, !PT ;  /* 0x0000002934467c12 */ /* 0x000fce000f8e965f */
.L_x_1067:
[----:B-----5:R-:W-:Y:S02]  /*e1f0*/  PRMT R54, R51, 0x7632, R54 ;  /* 0x0000763233367816 */ /* 0x020fe40000000036 */
[----:B------:R-:W-:Y:S01]  /*e200*/  I2FP.F32.U32 R52, R53 ;  /* 0x0000003500347245 */ /* 0x000fe20000201000 */
[----:B------:R-:W-:Y:S01]  /*e210*/  IMAD.MOV.U32 R53, RZ, RZ, 0x2f800000 ;  /* 0x2f800000ff357424 */ /* 0x000fe200078e00ff */
        /* <DEDUP_REMOVED lines=10> */
.L_x_1066:
[----:B------:R-:W-:Y:S02]  /*e2c0*/  F2FP.BF16.F32.PACK_AB R55, RZ, R93 ;  /* 0x0000005dff37723e */ /* 0x000fe400000010ff */
[----:B------:R-:W-:Y:S02]  /*e2d0*/  PRMT R54, R80, 0x5410, R82 ;  /* 0x0000541050367816 */ /* 0x000fe40000000052 */
[----:B------:R-:W-:Y:S02]  /*e2e0*/  PRMT R53, R62, 0x5410, R76 ;  /* 0x000054103e357816 */ /* 0x000fe4000000004c */
[----:B------:R-:W-:Y:S02]  /*e2f0*/  PRMT R52, R58, 0x5410, R60 ;  /* 0x000054103a347816 */ /* 0x000fe4000000003c */
[----:B------:R-:W-:Y:S01]  /*e300*/  PRMT R55, R74, 0x5410, R55 ;  /* 0x000054104a377816 */ /* 0x000fe20000000037 */
[----:B------:R-:W-:Y:S06]  /*e310*/  BRA `(.L_x_1070) ;  /* 0x00000028000c7947 */ /* 0x000fec0003800000 */
.L_x_1037:
[----:B------:R-:W-:Y:S01]  /*e320*/  MOV R103, RZ ;  /* 0x000000ff00677202 */ /* 0x000fe20000000f00 */
[----:B01----:R-:W-:Y:S01]  /*e330*/  IMAD.MOV.U32 R52, RZ, RZ, R88 ;  /* 0x000000ffff347224 */ /* 0x003fe200078e0058 */
[----:B------:R-:W-:Y:S01]  /*e340*/  MOV R94, R86 ;  /* 0x00000056005e7202 */ /* 0x000fe20000000f00 */
        /* <DEDUP_REMOVED lines=16> */
.L_x_1073:
[----:B------:R-:W-:-:S04]  /*e450*/  IADD3 R0, PT, PT, R0, 0x1, RZ ;  /* 0x0000000100007810 */ /* 0x000fc80007ffe0ff */
        /* <DEDUP_REMOVED lines=11> */
.L_x_1074:
        /* <DEDUP_REMOVED lines=41> */
.L_x_1072:
        /* <DEDUP_REMOVED lines=9> */
.L_x_1071:
[----:B------:R-:W-:Y:S01]  /*e830*/  F2FP.BF16.F32.PACK_AB R62, RZ, R103 ;  /* 0x00000067ff3e723e */ /* 0x000fe200000010ff */
[----:B------:R-:W-:Y:S01]  /*e840*/  IMAD.MOV.U32 R105, RZ, RZ, RZ ;  /* 0x000000ffff697224 */ /* 0x000fe200078e00ff */
[----:B------:R-:W-:Y:S01]  /*e850*/  MOV R53, R52 ;  /* 0x0000003400357202 */ /* 0x000fe20000000f00 */
        /* <DEDUP_REMOVED lines=13> */
.L_x_1077:
        /* <DEDUP_REMOVED lines=12> */
.L_x_1078:
        /* <DEDUP_REMOVED lines=42> */
.L_x_1076:
[----:B-----5:R-:W-:Y:S01]  /*ec90*/  PRMT R52, R48, 0x7632, R52 ;  /* 0x0000763230347816 */ /* 0x020fe20000000034 */
[----:B------:R-:W-:Y:S01]  /*eca0*/  IMAD.MOV.U32 R54, RZ, RZ, 0x2f800000 ;  /* 0x2f800000ff367424 */ /* 0x000fe200078e00ff */
[----:B------:R-:W-:Y:S02]  /*ecb0*/  I2FP.F32.U32 R23, R23 ;  /* 0x0000001700177245 */ /* 0x000fe40000201000 */
[----:B------:R-:W-:-:S03]  /*ecc0*/  SHF.L.U32 R52, R52, 0x10, RZ ;  /* 0x0000001034347819 */ /* 0x000fc600000006ff */
[----:B------:R-:W-:Y:S02]  /*ecd0*/  FFMA.FTZ R23, R23, R54, 1.1641532182693481445e-10 ;  /* 0x2f00000017177423 */ /* 0x000fe40000010036 */
[----:B------:R-:W-:-:S03]  /*ece0*/  FMUL.FTZ R52, R52, UR17 ;  /* 0x0000001134347c20 */ /* 0x000fc60008410000 */
[----:B------:R-:W-:Y:S01]  /*ecf0*/  FSETP.GTU.FTZ.AND P1, PT, R23, UR23, PT ;  /* 0x0000001717007c0b */ /* 0x000fe2000bf3c000 */
[----:B------:R-:W-:-:S03]  /*ed00*/  FMUL.FTZ R52, R52, UR16 ;  /* 0x0000001034347c20 */ /* 0x000fc60008410000 */
[----:B------:R-:W-:Y:S02]  /*ed10*/  SEL R23, RZ, 0x1, P1 ;  /* 0x00000001ff177807 */ /* 0x000fe40000800000 */
[----:B------:R-:W-:-:S07]  /*ed20*/  FSEL R105, R52, RZ, !P1 ;  /* 0x000000ff34697208 */ /* 0x000fce0004800000 */
.L_x_1075:
        /* <DEDUP_REMOVED lines=16> */
.L_x_1081:
        /* <DEDUP_REMOVED lines=12> */
.L_x_1082:
        /* <DEDUP_REMOVED lines=41> */
[----:B------:R-:W-:-:S07]  /*f180*/  HFMA2 R52, -RZ, RZ, 0, 0 ;  /* 0x00000000ff347431 */ /* 0x000fce00000001ff */
.L_x_1080:
        /* <DEDUP_REMOVED lines=9> */
.L_x_1079:
        /* <DEDUP_REMOVED lines=16> */
.L_x_1085:
        /* <DEDUP_REMOVED lines=12> */
.L_x_1086:
        /* <DEDUP_REMOVED lines=39> */
[----:B------:R-:W-:Y:S01]  /*f650*/  HFMA2 R53, -RZ, RZ, 0, 0 ;  /* 0x00000000ff357431 */ /* 0x000fe200000001ff */
[----:B------:R-:W-:Y:S01]  /*f660*/  MOV R54, R94 ;  /* 0x0000005e00367202 */ /* 0x000fe20000000f00 */
[----:B------:R-:W-:-:S07]  /*f670*/  IMAD.MOV.U32 R94, RZ, RZ, R52 ;  /* 0x000000ffff5e7224 */ /* 0x000fce00078e0034 */
.L_x_1084:
        /* <DEDUP_REMOVED lines=10> */
.L_x_1083:
        /* <DEDUP_REMOVED lines=16> */
.L_x_1089:
        /* <DEDUP_REMOVED lines=12> */
.L_x_1090:
        /* <DEDUP_REMOVED lines=42> */
.L_x_1088:
        /* <DEDUP_REMOVED lines=9> */
.L_x_1087:
        /* <DEDUP_REMOVED lines=16> */
.L_x_1093:
        /* <DEDUP_REMOVED lines=12> */
.L_x_1094:
        /* <DEDUP_REMOVED lines=42> */
.L_x_1092:
        /* <DEDUP_REMOVED lines=10> */
.L_x_1091:
        /* <DEDUP_REMOVED lines=16> */
.L_x_1097:
        /* <DEDUP_REMOVED lines=12> */
.L_x_1098:
        /* <DEDUP_REMOVED lines=42> */
.L_x_1096:
        /* <DEDUP_REMOVED lines=9> */
.L_x_1095:
        /* <DEDUP_REMOVED lines=16> */
.L_x_1101:
        /* <DEDUP_REMOVED lines=12> */
.L_x_1102:
        /* <DEDUP_REMOVED lines=42> */
.L_x_1100:
        /* <DEDUP_REMOVED lines=10> */
.L_x_1099:
[----:B------:R-:W-:Y:S02]  /*10b00*/  F2FP.BF16.F32.PACK_AB R55, RZ, R93 ;  /* 0x0000005dff37723e */ /* 0x000fe400000010ff */
[----:B------:R-:W-:Y:S02]  /*10b10*/  PRMT R54, R80, 0x5410, R82 ;  /* 0x0000541050367816 */ /* 0x000fe40000000052 */
[----:B------:R-:W-:Y:S02]  /*10b20*/  PRMT R53, R74, 0x5410, R76 ;  /* 0x000054104a357816 */ /* 0x000fe4000000004c */
[----:B------:R-:W-:Y:S02]  /*10b30*/  PRMT R52, R62, 0x5410, R60 ;  /* 0x000054103e347816 */ /* 0x000fe4000000003c */
[----:B------:R-:W-:-:S07]  /*10b40*/  PRMT R55, R58, 0x5410, R55 ;  /* 0x000054103a377816 */ /* 0x000fce0000000037 */
.L_x_1070:
[----:B------:R-:W-:Y:S01]  /*10b50*/  FADD.FTZ R58, RZ, R59 ;  /* 0x0000003bff3a7221 */ /* 0x000fe20000010000 */
[----:B------:R-:W-:-:S04]  /*10b60*/  IMAD.WIDE.U32 R78, R117, 0x10, R78 ;  /* 0x00000010754e7825 */ /* 0x000fc800078e004e */
        /* <DEDUP_REMOVED lines=23> */
[----:B------:R-:W-:Y:S01]  /*10ce0*/  FADD.FTZ R58, R58, R93 ;  /* 0x0000005d3a3a7221 */ /* 0x000fe20000010000 */
[----:B0-----:R-:W-:Y:S06]  /*10cf0*/  @!P0 BRA `(.L_x_1103) ;  /* 0x0000000000508947 */ /* 0x001fec0003800000 */
[----:B------:R-:W-:Y:S01]  /*10d00*/  IMAD.U32 R55, R68, 0x10000, RZ ;  /* 0x0001000044377824 */ /* 0x000fe200078e00ff */
        /* <DEDUP_REMOVED lines=19> */
.L_x_1103:
[----:B0-----:R-:W0:Y:S01]  /*10e40*/  SHFL.BFLY PT, R53, R58, 0x1, 0x1f ;  /* 0x0c201f003a357f89 */ /* 0x001e2200000e0000 */
[----:B------:R-:W-:Y:S01]  /*10e50*/  BSSY.RECONVERGENT B0, `(.L_x_1104) ;  /* 0x0000051000007945 */ /* 0x000fe20003800200 */
[----:B------:R-:W1:Y:S01]  /*10e60*/  S2R R117, SR_TID.X ;  /* 0x0000000000757919 */ /* 0x000e620000002100 */
        /* <DEDUP_REMOVED lines=11> */
[C---:B------:R-:W-:Y:S01]  /*10f20*/  FADD.FTZ R58, -R52.reuse, R57 ;  /* 0x00000039343a7221 */ /* 0x040fe20000010100 */
[C---:B------:R-:W-:Y:S01]  /*10f30*/  FADD.FTZ R54, -R52.reuse, R63 ;  /* 0x0000003f34367221 */ /* 0x040fe20000010100 */
[----:B------:R-:W-:Y:S01]  /*10f40*/  FADD.FTZ R56, -R52, R73 ;  /* 0x0000004934387221 */ /* 0x000fe20000010100 */
[----:B------:R-:W-:-:S04]  /*10f50*/  FFMA.FTZ R53, R53, R53, RZ ;  /* 0x0000003535357223 */ /* 0x000fc800000100ff */
[----:B------:R-:W-:Y:S01]  /*10f60*/  FFMA.FTZ R53, R58, R58, R53 ;  /* 0x0000003a3a357223 */ /* 0x000fe20000010035 */
[----:B------:R-:W-:-:S03]  /*10f70*/  FADD.FTZ R58, -R52, R61 ;  /* 0x0000003d343a7221 */ /* 0x000fc60000010100 */
[----:B------:R-:W-:Y:S01]  /*10f80*/  FFMA.FTZ R53, R54, R54, R53 ;  /* 0x0000003636357223 */ /* 0x000fe20000010035 */
[----:B------:R-:W-:-:S03]  /*10f90*/  FADD.FTZ R54, -R52, R71 ;  /* 0x0000004734367221 */ /* 0x000fc60000010100 */
[----:B------:R-:W-:-:S04]  /*10fa0*/  FFMA.FTZ R53, R58, R58, R53 ;  /* 0x0000003a3a357223 */ /* 0x000fc80000010035 */
        /* <DEDUP_REMOVED lines=40> */
[----:B------:R-:W-:-:S04]  /*11230*/  MOV R56, RZ ;  /* 0x000000ff00387202 */ /* 0x000fc80000000f00 */
[----:B------:R-:W0:Y:S02]  /*11240*/  SHFL.BFLY PT, R53, R54, 0x2, 0x1f ;  /* 0x0c401f0036357f89 */ /* 0x000e2400000e0000 */
[----:B0-----:R-:W-:-:S05]  /*11250*/  FADD.FTZ R55, R54, R53 ;  /* 0x0000003536377221 */ /* 0x001fca0000010000 */
[----:B------:R-:W0:Y:S02]  /*11260*/  SHFL.BFLY PT, R58, R55, 0x4, 0x1f ;  /* 0x0c801f00373a7f89 */ /* 0x000e2400000e0000 */
[----:B0-----:R-:W-:-:S05]  /*11270*/  FADD.FTZ R58, R55, R58 ;  /* 0x0000003a373a7221 */ /* 0x001fca0000010000 */
[----:B------:R-:W0:Y:S02]  /*11280*/  SHFL.BFLY PT, R53, R58, 0x8, 0x1f ;  /* 0x0d001f003a357f89 */ /* 0x000e2400000e0000 */
[----:B0-----:R-:W-:Y:S01]  /*11290*/  FADD.FTZ R60, R58, R53 ;  /* 0x000000353a3c7221 */ /* 0x001fe20000010000 */
[----:B-1----:R-:W-:-:S04]  /*112a0*/  LOP3.LUT P0, R53, R117, 0x1f, RZ, 0xc0, !PT ;  /* 0x0000001f75357812 */ /* 0x002fc8000780c0ff */
        /* <DEDUP_REMOVED lines=11> */
.L_x_1105:
[----:B------:R-:W-:Y:S05]  /*11360*/  BSYNC.RECONVERGENT B0 ;  /* 0x0000000000007941 */ /* 0x000fea0003800200 */
.L_x_1104:
[----:B------:R-:W-:Y:S01]  /*11370*/  BAR.SYNC.DEFER_BLOCKING 0x0 ;  /* 0x0000000000007b1d */ /* 0x000fe20000010000 */
[----:B0-----:R-:W-:-:S05]  /*11380*/  CS2R R52, SRZ ;  /* 0x0000000000347805 */ /* 0x001fca000001ff00 */
[----:B------:R-:W-:Y:S04]  /*11390*/  BSSY.RECONVERGENT B0, `(.L_x_1106) ;  /* 0x000000a000007945 */ /* 0x000fe80003800200 */
[----:B------:R-:W-:Y:S05]  /*113a0*/  @P1 BRA `(.L_x_1107) ;  /* 0x0000000000201947 */ /* 0x000fea0003800000 */
[----:B------:R-:W0:Y:S01]  /*113b0*/  S2UR UR5, SR_CgaCtaId ;  /* 0x00000000000579c3 */ /* 0x000e220000008800 */
[----:B------:R-:W-:Y:S01]  /*113c0*/  UMOV UR4, 0x400 ;  /* 0x0000040000047882 */ /* 0x000fe20000000000 */
[----:B------:R-:W-:Y:S02]  /*113d0*/  IMAD.SHL.U32 R52, R117, 0x8, RZ ;  /* 0x0000000875347824 */ /* 0x000fe400078e00ff */
[----:B------:R-:W-:-:S03]  /*113e0*/  HFMA2 R56, -RZ, RZ, 0, 4.57763671875e-05 ;  /* 0x00000300ff387431 */ /* 0x000fc600000001ff */
[----:B------:R-:W-:Y:S01]  /*113f0*/  LOP3.LUT R52, R52, 0xf8, RZ, 0xc0, !PT ;  /* 0x000000f834347812 */ /* 0x000fe200078ec0ff */
[----:B0-----:R-:W-:-:S04]  /*11400*/  ULEA UR4, UR5, UR4, 0x18 ;  /* 0x0000000405047291 */ /* 0x001fc8000f8ec0ff */
[----:B------:R-:W-:-:S09]  /*11410*/  @UP1 UIADD3 UR4, UPT, UPT, UR4, 0x40, URZ ;  /* 0x0000004004041890 */ /* 0x000fd2000fffe0ff */
[----:B------:R-:W0:Y:S03]  /*11420*/  LDS.64 R52, [R52+UR4] ;  /* 0x0000000434347984 */ /* 0x000e260008000a00 */
.L_x_1107:
[----:B------:R-:W-:Y:S05]  /*11430*/  BSYNC.RECONVERGENT B0 ;  /* 0x0000000000007941 */ /* 0x000fea0003800200 */
.L_x_1106:
        /* <DEDUP_REMOVED lines=8> */
[----:B------:R-:W-:Y:S02]  /*114c0*/  I2FP.F32.U32 R55, R56 ;  /* 0x0000003800377245 */ /* 0x000fe40000201000 */
        /* <DEDUP_REMOVED lines=42> */
[----:B------:R-:W-:Y:S02]  /*11770*/  FMUL.FTZ R56, R56, R119 ;  /* 0x0000007738387220 */ /* 0x000fe40000410000 */
[----:B------:R-:W1:Y:S01]  /*11780*/  SHFL.IDX PT, R97, R79, RZ, 0x1f ;  /* 0x00001fff4f617589 */ /* 0x000e6200000e0000 */
[----:B------:R-:W2:Y:S01]  /*11790*/  @!P1 LDC.64 R52, c[0x0][0x3c8] ;  /* 0x0000f200ff349b82 */ /* 0x000ea20000000a00 */
[----:B------:R-:W-:-:S05]  /*117a0*/  FFMA.FTZ R56, R58, R56, R55 ;  /* 0x000000383a387223 */ /* 0x000fca0000010037 */
[----:B------:R-:W0:Y:S02]  /*117b0*/  SHFL.IDX PT, R119, R56, RZ, 0x1f ;  /* 0x00001fff38777589 */ /* 0x000e2400000e0000 */
[----:B------:R-:W3:Y:S01]  /*117c0*/  @!P1 LDC.64 R54, c[0x0][0x3c0] ;  /* 0x0000f000ff369b82 */ /* 0x000ee20000000a00 */
[----:B-1----:R-:W-:-:S05]  /*117d0*/  FMUL.FTZ R58, R97, R97 ;  /* 0x00000061613a7220 */ /* 0x002fca0000410000 */
[----:B------:R-:W-:Y:S01]  /*117e0*/  FSEL R95, R58, RZ, P0 ;  /* 0x000000ff3a5f7208 */ /* 0x000fe20000000000 */
[----:B0-----:R-:W-:Y:S01]  /*117f0*/  FFMA.FTZ R58, R119, UR25, R60 ;  /* 0x00000019773a7c23 */ /* 0x001fe2000801003c */
[----:B------:R-:W-:-:S03]  /*11800*/  IMAD.U32 R119, RZ, RZ, UR7 ;  /* 0x00000007ff777e24 */ /* 0x000fc6000f8e00ff */
[----:B------:R-:W-:Y:S01]  /*11810*/  FADD.FTZ R58, R58, R95 ;  /* 0x0000005f3a3a7221 */ /* 0x000fe20000010000 */
[----:B------:R-:W-:Y:S01]  /*11820*/  MOV R95, UR7 ;  /* 0x00000007005f7c02 */ /* 0x000fe20008000f00 */
[----:B--2---:R-:W-:Y:S02]  /*11830*/  @!P1 IMAD.WIDE R52, R119, 0x4, R52 ;  /* 0x0000000477349825 */ /* 0x004fe400078e0234 */
[----:B------:R-:W0:Y:S02]  /*11840*/  MUFU.RSQ R79, R58 ;  /* 0x0000003a004f7308 */ /* 0x000e240000001400 */
[----:B---3--:R-:W-:-:S05]  /*11850*/  @!P1 IMAD.WIDE R54, R95, 0x4, R54 ;  /* 0x000000045f369825 */ /* 0x008fca00078e0236 */
[----:B------:R1:W-:Y:S04]  /*11860*/  @!P1 STG.E desc[UR14][R54.64], R97 ;  /* 0x0000006136009986 */ /* 0x0003e8000c10190e */
[----:B0-----:R1:W-:Y:S01]  /*11870*/  @!P1 STG.E desc[UR14][R52.64], R79 ;  /* 0x0000004f34009986 */ /* 0x0013e2000c10190e */
[----:B------:R-:W-:Y:S05]  /*11880*/  BRA.U !UP0, `(.L_x_1108) ;  /* 0x00000009086c7547 */ /* 0x000fea000b800000 */
[----:B-1----:R-:W-:Y:S01]  /*11890*/  FSEL R52, R97, RZ, !P0 ;  /* 0x000000ff61347208 */ /* 0x002fe20004000000 */
[----:B------:R-:W-:Y:S01]  /*118a0*/  IMAD.U32 R95, R20, 0x10000, RZ ;  /* 0x00010000145f7824 */ /* 0x000fe200078e00ff */
[----:B------:R-:W-:-:S03]  /*118b0*/  UIADD3 UR4, UPT, UPT, UR6, -0x1, URZ ;  /* 0xffffffff06047890 */ /* 0x000fc6000fffe0ff */
[C---:B------:R-:W-:Y:S01]  /*118c0*/  FADD.FTZ R54, -R52.reuse, R59 ;  /* 0x0000003b34367221 */ /* 0x040fe20000010100 */
[C---:B------:R-:W-:Y:S01]  /*118d0*/  FADD.FTZ R58, -R52.reuse, R57 ;  /* 0x00000039343a7221 */ /* 0x040fe20000010100 */
[C---:B------:R-:W-:Y:S01]  /*118e0*/  FADD.FTZ R62, -R52.reuse, R63 ;  /* 0x0000003f343e7221 */ /* 0x040fe20000010100 */
[----:B------:R-:W-:Y:S01]  /*118f0*/  FADD.FTZ R76, -R52, R71 ;  /* 0x00000047344c7221 */ /* 0x000fe20000010100 */
[----:B------:R-:W-:Y:S01]  /*11900*/  SHF.L.U32 R57, R24, 0x10, RZ ;  /* 0x0000001018397819 */ /* 0x000fe200000006ff */
[C---:B------:R-:W-:Y:S01]  /*11910*/  FADD.FTZ R78, -R52.reuse, R73 ;  /* 0x00000049344e7221 */ /* 0x040fe20000010100 */
[----:B------:R-:W-:Y:S01]  /*11920*/  FADD.FTZ R90, -R52, R83 ;  /* 0x00000053345a7221 */ /* 0x000fe20000010100 */
[----:B------:R-:W-:Y:S01]  /*11930*/  IMAD.U32 R63, R36, 0x10000, RZ ;  /* 0x00010000243f7824 */ /* 0x000fe200078e00ff */
[----:B------:R-:W-:Y:S01]  /*11940*/  SHF.L.U32 R71, R8, 0x10, RZ ;  /* 0x0000001008477819 */ /* 0x000fe200000006ff */
[----:B------:R-:W-:Y:S01]  /*11950*/  FMUL.FTZ R56, R79, R54 ;  /* 0x000000364f387220 */ /* 0x000fe20000410000 */
[C---:B------:R-:W-:Y:S01]  /*11960*/  FADD.FTZ R82, -R52.reuse, R75 ;  /* 0x0000004b34527221 */ /* 0x040fe20000010100 */
[----:B------:R-:W-:Y:S01]  /*11970*/  FADD.FTZ R86, -R52, R77 ;  /* 0x0000004d34567221 */ /* 0x000fe20000010100 */
[----:B------:R-:W-:-:S02]  /*11980*/  IMAD.U32 R83, R17, 0x10000, RZ ;  /* 0x0001000011537824 */ /* 0x000fc400078e00ff */
[C---:B------:R-:W-:Y:S01]  /*11990*/  FMUL.FTZ R60, R79.reuse, R58 ;  /* 0x0000003a4f3c7220 */ /* 0x040fe20000410000 */
[C---:B------:R-:W-:Y:S01]  /*119a0*/  FADD.FTZ R74, -R52.reuse, R61 ;  /* 0x0000003d344a7221 */ /* 0x040fe20000010100 */
[C---:B------:R-:W-:Y:S01]  /*119b0*/  FADD.FTZ R88, -R52.reuse, R81 ;  /* 0x0000005134587221 */ /* 0x040fe20000010100 */
[C---:B------:R-:W-:Y:S01]  /*119c0*/  FADD.FTZ R96, -R52.reuse, R87 ;  /* 0x0000005734607221 */ /* 0x040fe20000010100 */
[C---:B------:R-:W-:Y:S01]  /*119d0*/  FADD.FTZ R98, -R52.reuse, R85 ;  /* 0x0000005534627221 */ /* 0x040fe20000010100 */
[C---:B------:R-:W-:Y:S01]  /*119e0*/  FADD.FTZ R100, -R52.reuse, R91 ;  /* 0x0000005b34647221 */ /* 0x040fe20000010100 */
[C---:B------:R-:W-:Y:S01]  /*119f0*/  FADD.FTZ R102, -R52.reuse, R89 ;  /* 0x0000005934667221 */ /* 0x040fe20000010100 */
[----:B------:R-:W-:Y:S01]  /*11a00*/  FADD.FTZ R104, -R52, R101 ;  /* 0x0000006534687221 */ /* 0x000fe20000010100 */
[C---:B------:R-:W-:Y:S01]  /*11a10*/  FMUL.FTZ R87, R79.reuse, R76 ;  /* 0x0000004c4f577220 */ /* 0x040fe20000410000 */
[C---:B------:R-:W-:Y:S01]  /*11a20*/  FMUL.FTZ R89, R79.reuse, R78 ;  /* 0x0000004e4f597220 */ /* 0x040fe20000410000 */
[----:B------:R-:W-:Y:S01]  /*11a30*/  FFMA.FTZ R56, R56, R57, R63 ;  /* 0x0000003938387223 */ /* 0x000fe2000001003f */
[C---:B------:R-:W-:Y:S01]  /*11a40*/  FMUL.FTZ R91, R79.reuse, R82 ;  /* 0x000000524f5b7220 */ /* 0x040fe20000410000 */
[C---:B------:R-:W-:Y:S01]  /*11a50*/  FMUL.FTZ R76, R79.reuse, R86 ;  /* 0x000000564f4c7220 */ /* 0x040fe20000410000 */
[----:B------:R-:W-:Y:S01]  /*11a60*/  FMUL.FTZ R78, R79, R90 ;  /* 0x0000005a4f4e7220 */ /* 0x000fe20000410000 */
[----:B------:R-:W-:Y:S01]  /*11a70*/  FFMA.FTZ R57, R60, R71, R83 ;  /* 0x000000473c397223 */ /* 0x000fe20000010053 */
[----:B------:R-:W-:Y:S01]  /*11a80*/  SHF.L.U32 R63, R25, 0x10, RZ ;  /* 0x00000010193f7819 */ /* 0x000fe200000006ff */
[C---:B------:R-:W-:Y:S01]  /*11a90*/  FMUL.FTZ R80, R79.reuse, R62 ;  /* 0x0000003e4f507220 */ /* 0x040fe20000410000 */
[C---:B------:R-:W-:Y:S01]  /*11aa0*/  FMUL.FTZ R85, R79.reuse, R74 ;  /* 0x0000004a4f557220 */ /* 0x040fe20000410000 */
[C---:B------:R-:W-:Y:S01]  /*11ab0*/  FMUL.FTZ R77, R79.reuse, R88 ;  /* 0x000000584f4d7220 */ /* 0x040fe20000410000 */
[C---:B------:R-:W-:Y:S01]  /*11ac0*/  FMUL.FTZ R81, R79.reuse, R96 ;  /* 0x000000604f517220 */ /* 0x040fe20000410000 */
[----:B------:R-:W-:Y:S01]  /*11ad0*/  FMUL.FTZ R82, R79, R98 ;  /* 0x000000624f527220 */ /* 0x000fe20000410000 */
[----:B------:R-:W-:Y:S01]  /*11ae0*/  IMAD.U32 R71, R37, 0x10000, RZ ;  /* 0x0001000025477824 */ /* 0x000fe200078e00ff */
[----:B------:R-:W-:Y:S01]  /*11af0*/  SHF.L.U32 R86, R7, 0x10, RZ ;  /* 0x0000001007567819 */ /* 0x000fe200000006ff */
[C---:B------:R-:W-:Y:S01]  /*11b00*/  FMUL.FTZ R75, R79.reuse, R100 ;  /* 0x000000644f4b7220 */ /* 0x040fe20000410000 */
[----:B------:R-:W-:Y:S01]  /*11b10*/  SHF.L.U32 R90, R26, 0x10, RZ ;  /* 0x000000101a5a7819 */ /* 0x000fe200000006ff */
[----:B------:R-:W-:Y:S01]  /*11b20*/  FMUL.FTZ R74, R79, R102 ;  /* 0x000000664f4a7220 */ /* 0x000fe20000410000 */
[----:B------:R-:W-:Y:S01]  /*11b30*/  IMAD.U32 R88, R16, 0x10000, RZ ;  /* 0x0001000010587824 */ /* 0x000fe200078e00ff */
[----:B------:R-:W-:Y:S01]  /*11b40*/  SHF.L.U32 R98, R6, 0x10, RZ ;  /* 0x0000001006627819 */ /* 0x000fe200000006ff */
[----:B------:R-:W-:-:S02]  /*11b50*/  IMAD.U32 R96, R38, 0x10000, RZ ;  /* 0x0001000026607824 */ /* 0x000fc400078e00ff */
[----:B------:R-:W-:Y:S01]  /*11b60*/  FMUL.FTZ R73, R79, R104 ;  /* 0x000000684f497220 */ /* 0x000fe20000410000 */
[----:B------:R-:W-:Y:S01]  /*11b70*/  IMAD.U32 R100, R15, 0x10000, RZ ;  /* 0x000100000f647824 */ /* 0x000fe200078e00ff */
[----:B------:R-:W-:Y:S01]  /*11b80*/  SHF.L.U32 R102, R27, 0x10, RZ ;  /* 0x000000101b667819 */ /* 0x000fe200000006ff */
[----:B------:R-:W-:Y:S02]  /*11b90*/  IMAD.U32 R104, R39, 0x10000, RZ ;  /* 0x0001000027687824 */ /* 0x000fe400078e00ff */
[----:B------:R-:W-:Y:S01]  /*11ba0*/  FFMA.FTZ R60, R80, R63, R71 ;  /* 0x0000003f503c7223 */ /* 0x000fe20000010047 */
[----:B------:R-:W-:Y:S01]  /*11bb0*/  FFMA.FTZ R63, R85, R86, R88 ;  /* 0x00000056553f7223 */ /* 0x000fe20000010058 */
[----:B------:R-:W-:Y:S01]  /*11bc0*/  FFMA.FTZ R71, R87, R90, R96 ;  /* 0x0000005a57477223 */ /* 0x000fe20000010060 */
[----:B------:R-:W-:Y:S01]  /*11bd0*/  SHF.L.U32 R83, R5, 0x10, RZ ;  /* 0x0000001005537819 */ /* 0x000fe200000006ff */
[----:B------:R-:W-:Y:S01]  /*11be0*/  FFMA.FTZ R80, R89, R98, R100 ;  /* 0x0000006259507223 */ /* 0x000fe20000010064 */
[----:B------:R-:W-:Y:S01]  /*11bf0*/  IMAD.U32 R87, R14, 0x10000, RZ ;  /* 0x000100000e577824 */ /* 0x000fe200078e00ff */
[----:B------:R-:W-:Y:S01]  /*11c00*/  SHF.L.U32 R86, R28, 0x10, RZ ;  /* 0x000000101c567819 */ /* 0x000fe200000006ff */
[----:B------:R-:W-:Y:S01]  /*11c10*/  FFMA.FTZ R85, R91, R102, R104 ;  /* 0x000000665b557223 */ /* 0x000fe20000010068 */
[----:B------:R-:W-:Y:S01]  /*11c20*/  IMAD.U32 R90, R40, 0x10000, RZ ;  /* 0x00010000285a7824 */ /* 0x000fe200078e00ff */
[----:B------:R-:W-:Y:S01]  /*11c30*/  SHF.L.U32 R89, R12, 0x10, RZ ;  /* 0x000000100c597819 */ /* 0x000fe200000006ff */
[----:B------:R-:W-:Y:S01]  /*11c40*/  FADD.FTZ R122, -R52, R93 ;  /* 0x0000005d347a7221 */ /* 0x000fe20000010100 */
[----:B------:R-:W-:Y:S01]  /*11c50*/  SHF.L.U32 R96, R29, 0x10, RZ ;  /* 0x000000101d607819 */ /* 0x000fe200000006ff */
[----:B------:R-:W-:Y:S01]  /*11c60*/  IMAD.U32 R91, R21, 0x10000, RZ ;  /* 0x00010000155b7824 */ /* 0x000fe200078e00ff */
[----:B------:R-:W-:Y:S01]  /*11c70*/  SHF.L.U32 R93, R11, 0x10, RZ ;  /* 0x000000100b5d7819 */ /* 0x000fe200000006ff */
[----:B------:R-:W-:-:S02]  /*11c80*/  IMAD.U32 R98, R41, 0x10000, RZ ;  /* 0x0001000029627824 */ /* 0x000fc400078e00ff */
[----:B------:R-:W-:Y:S01]  /*11c90*/  FFMA.FTZ R88, R76, R83, R87 ;  /* 0x000000534c587223 */ /* 0x000fe20000010057 */
[C---:B------:R-:W-:Y:S01]  /*11ca0*/  FADD.FTZ R106, -R52.reuse, R99 ;  /* 0x00000063346a7221 */ /* 0x040fe20000010100 */
[----:B------:R-:W-:Y:S01]  /*11cb0*/  FADD.FTZ R108, -R52, R103 ;  /* 0x00000067346c7221 */ /* 0x000fe20000010100 */
[----:B------:R-:W-:Y:S01]  /*11cc0*/  FFMA.FTZ R83, R77, R86, R90 ;  /* 0x000000564d537223 */ /* 0x000fe2000001005a */
[----:B------:R-:W-:Y:S01]  /*11cd0*/  FFMA.FTZ R86, R78, R89, R91 ;  /* 0x000000594e567223 */ /* 0x000fe2000001005b */
[----:B------:R-:W-:Y:S01]  /*11ce0*/  FFMA.FTZ R81, R81, R96, R98 ;  /* 0x0000006051517223 */ /* 0x000fe20000010062 */
[----:B------:R-:W-:Y:S01]  /*11cf0*/  SHF.L.U32 R77, R10, 0x10, RZ ;  /* 0x000000100a4d7819 */ /* 0x000fe200000006ff */
[----:B------:R-:W-:Y:S01]  /*11d00*/  IMAD.U32 R89, R19, 0x10000, RZ ;  /* 0x0001000013597824 */ /* 0x000fe200078e00ff */
[----:B------:R-:W-:Y:S01]  /*11d10*/  SHF.L.U32 R96, R31, 0x10, RZ ;  /* 0x000000101f607819 */ /* 0x000fe200000006ff */
[C---:B------:R-:W-:Y:S01]  /*11d20*/  FADD.FTZ R110, -R52.reuse, R105 ;  /* 0x00000069346e7221 */ /* 0x040fe20000010100 */
[C---:B------:R-:W-:Y:S01]  /*11d30*/  FADD.FTZ R112, -R52.reuse, R107 ;  /* 0x0000006b34707221 */ /* 0x040fe20000010100 */
[C---:B------:R-:W-:Y:S01]  /*11d40*/  FADD.FTZ R114, -R52.reuse, R109 ;  /* 0x0000006d34727221 */ /* 0x040fe20000010100 */
[C---:B------:R-:W-:Y:S01]  /*11d50*/  FADD.FTZ R116, -R52.reuse, R111 ;  /* 0x0000006f34747221 */ /* 0x040fe20000010100 */
[C---:B------:R-:W-:Y:S01]  /*11d60*/  FADD.FTZ R118, -R52.reuse, R113 ;  /* 0x0000007134767221 */ /* 0x040fe20000010100 */
[----:B------:R-:W-:Y:S01]  /*11d70*/  FADD.FTZ R120, -R52, R115 ;  /* 0x0000007334787221 */ /* 0x000fe20000010100 */
[----:B------:R-:W-:Y:S01]  /*11d80*/  FFMA.FTZ R82, R82, R93, R95 ;  /* 0x0000005d52527223 */ /* 0x000fe2000001005f */
[----:B------:R-:W-:Y:S01]  /*11d90*/  IMAD.U32 R98, R43, 0x10000, RZ ;  /* 0x000100002b627824 */ /* 0x000fe200078e00ff */
[----:B------:R-:W-:Y:S01]  /*11da0*/  SHF.L.U32 R91, R32, 0x10, RZ ;  /* 0x00000010205b7819 */ /* 0x000fe200000006ff */
[C---:B------:R-:W-:Y:S01]  /*11db0*/  FMUL.FTZ R53, R79.reuse, R106 ;  /* 0x0000006a4f357220 */ /* 0x040fe20000410000 */
[----:B------:R-:W-:Y:S01]  /*11dc0*/  FMUL.FTZ R52, R79, R108 ;  /* 0x0000006c4f347220 */ /* 0x000fe20000410000 */
[----:B------:R-:W-:Y:S01]  /*11dd0*/  SHF.L.U32 R100, R9, 0x10, RZ ;  /* 0x0000001009647819 */ /* 0x000fe200000006ff */
[----:B------:R-:W-:-:S02]  /*11de0*/  IMAD.U32 R93, R44, 0x10000, RZ ;  /* 0x000100002c5d7824 */ /* 0x000fc400078e00ff */
[----:B------:R-:W-:Y:S01]  /*11df0*/  FFMA.FTZ R90, R74, R77, R89 ;  /* 0x0000004d4a5a7223 */ /* 0x000fe20000010059 */
[----:B------:R-:W-:Y:S01]  /*11e00*/  IMAD.U32 R102, R18, 0x10000, RZ ;  /* 0x0001000012667824 */ /* 0x000fe200078e00ff */
[----:B------:R-:W-:Y:S01]  /*11e10*/  UIMAD UR4, UR4, UR22, URZ ;  /* 0x00000016040472a4 */ /* 0x000fe2000f8e02ff */
[----:B------:R-:W-:Y:S01]  /*11e20*/  SHF.L.U32 R76, R30, 0x10, RZ ;  /* 0x000000101e4c7819 */ /* 0x000fe200000006ff */
[----:B------:R-:W-:Y:S01]  /*11e30*/  FFMA.FTZ R89, R73, R96, R98 ;  /* 0x0000006049597223 */ /* 0x000fe20000010062 */
[----:B------:R-:W-:Y:S02]  /*11e40*/  IMAD.U32 R78, R42, 0x10000, RZ ;  /* 0x000100002a4e7824 */ /* 0x000fe400078e00ff */
[----:B------:R-:W-:Y:S01]  /*11e50*/  FFMA.FTZ R73, R52, R91, R93 ;  /* 0x0000005b34497223 */ /* 0x000fe2000001005d */
[----:B------:R-:W-:Y:S01]  /*11e60*/  FFMA.FTZ R98, R53, R100, R102 ;  /* 0x0000006435627223 */ /* 0x000fe20000010066 */
[----:B------:R-:W-:Y:S01]  /*11e70*/  PRMT R77, R44, 0x7632, R77 ;  /* 0x000076322c4d7816 */ /* 0x000fe2000000004d */
[----:B------:R-:W0:Y:S01]  /*11e80*/  LDC.64 R52, c[0x0][0x428] ;  /* 0x00010a00ff347b82 */ /* 0x000e220000000a00 */
[----:B------:R-:W-:Y:S01]  /*11e90*/  PRMT R91, R33, 0x7632, R91 ;  /* 0x00007632215b7816 */ /* 0x000fe2000000005b */
[----:B------:R-:W-:Y:S01]  /*11ea0*/  USHF.R.S32.HI UR5, URZ, 0x1f, UR4 ;  /* 0x0000001fff057899 */ /* 0x000fe20008011404 */
[----:B------:R-:W-:Y:S01]  /*11eb0*/  PRMT R93, R45, 0x7632, R93 ;  /* 0x000076322d5d7816 */ /* 0x000fe2000000005d */
[----:B------:R-:W-:Y:S01]  /*11ec0*/  FFMA.FTZ R87, R75, R76, R78 ;  /* 0x0000004c4b577223 */ /* 0x000fe2000001004e */
[----:B------:R-:W-:Y:S01]  /*11ed0*/  SHF.L.U32 R75, R13, 0x10, RZ ;  /* 0x000000100d4b7819 */ /* 0x000fe200000006ff */
[----:B------:R-:W-:Y:S01]  /*11ee0*/  FMUL.FTZ R62, R79, R110 ;  /* 0x0000006e4f3e7220 */ /* 0x000fe20000410000 */
[----:B------:R-:W-:Y:S01]  /*11ef0*/  SHF.L.U32 R76, R45, 0x10, RZ ;  /* 0x000000102d4c7819 */ /* 0x000fe200000006ff */
[----:B------:R-:W-:Y:S01]  /*11f00*/  FMUL.FTZ R61, R79, R112 ;  /* 0x000000704f3d7220 */ /* 0x000fe20000410000 */
[----:B------:R-:W-:Y:S01]  /*11f10*/  SHF.L.U32 R91, R91, 0x10, RZ ;  /* 0x000000105b5b7819 */ /* 0x000fe200000006ff */
[----:B------:R-:W-:Y:S01]  /*11f20*/  FMUL.FTZ R58, R79, R114 ;  /* 0x000000724f3a7220 */ /* 0x000fe20000410000 */
[----:B------:R-:W-:Y:S01]  /*11f30*/  IMAD.U32 R74, R33, 0x10000, RZ ;  /* 0x00010000214a7824 */ /* 0x000fe200078e00ff */
[----:B------:R-:W-:Y:S01]  /*11f40*/  SHF.L.U32 R102, R46, 0x10, RZ ;  /* 0x000000102e667819 */ /* 0x000fe200000006ff */
[----:B------:R-:W-:Y:S01]  /*11f50*/  IMAD.U32 R77, R77, 0x10000, RZ ;  /* 0x000100004d4d7824 */ /* 0x000fe200078e00ff */
[----:B------:R-:W-:Y:S01]  /*11f60*/  ULEA.HI UR5, UR5, UR4, URZ, 0x3 ;  /* 0x0000000405057291 */ /* 0x000fe2000f8f18ff */
[----:B------:R-:W-:-:S02]  /*11f70*/  IMAD.U32 R93, R93, 0x10000, RZ ;  /* 0x000100005d5d7824 */ /* 0x000fc400078e00ff */
[----:B------:R-:W-:Y:S01]  /*11f80*/  FMUL.FTZ R59, R79, R116 ;  /* 0x000000744f3b7220 */ /* 0x000fe20000410000 */
[----:B------:R-:W-:Y:S02]  /*11f90*/  IMAD.U32 R78, R34, 0x10000, RZ ;  /* 0x00010000224e7824 */ /* 0x000fe400078e00ff */
[----:B------:R-:W-:Y:S01]  /*11fa0*/  FFMA.FTZ R96, R62, R75, R77 ;  /* 0x0000004b3e607223 */ /* 0x000fe2000001004d */
[----:B------:R-:W-:Y:S01]  /*11fb0*/  FFMA.FTZ R61, R61, R74, R76 ;  /* 0x0000004a3d3d7223 */ /* 0x000fe2000001004c */
[----:B------:R-:W-:Y:S01]  /*11fc0*/  FFMA.FTZ R100, R58, R91, R93 ;  /* 0x0000005b3a647223 */ /* 0x000fe2000001005d */
[----:B------:R-:W-:Y:S01]  /*11fd0*/  FFMA.FTZ R62, R59, R78, R102 ;  /* 0x0000004e3b3e7223 */ /* 0x000fe20000010066 */
[----:B------:R-:W-:Y:S01]  /*11fe0*/  PRMT R58, R34, 0x7632, R58 ;  /* 0x00007632223a7816 */ /* 0x000fe2000000003a */
[----:B------:R-:W-:Y:S01]  /*11ff0*/  IMAD.U32 R102, RZ, RZ, UR5 ;  /* 0x00000005ff667e24 */ /* 0x000fe2000f8e00ff */
[----:B------:R-:W-:Y:S01]  /*12000*/  PRMT R74, R46, 0x7632, R74 ;  /* 0x000076322e4a7816 */ /* 0x000fe2000000004a */
[----:B------:R-:W-:Y:S01]  /*12010*/  FMUL.FTZ R55, R79, R118 ;  /* 0x000000764f377220 */ /* 0x000fe20000410000 */
[----:B------:R-:W-:Y:S01]  /*12020*/  PRMT R76, R35, 0x7632, R76 ;  /* 0x00007632234c7816 */ /* 0x000fe2000000004c */
[----:B------:R-:W-:Y:S01]  /*12030*/  FMUL.FTZ R54, R79, R120 ;  /* 0x000000784f367220 */ /* 0x000fe20000410000 */
[----:B------:R-:W-:Y:S01]  /*12040*/  PRMT R78, R47, 0x7632, R78 ;  /* 0x000076322f4e7816 */ /* 0x000fe2000000004e */
[----:B------:R-:W-:Y:S01]  /*12050*/  IMAD.U32 R74, R74, 0x10000, RZ ;  /* 0x000100004a4a7824 */ /* 0x000fe200078e00ff */
[----:B------:R-:W-:Y:S01]  /*12060*/  SHF.L.U32 R58, R58, 0x10, RZ ;  /* 0x000000103a3a7819 */ /* 0x000fe200000006ff */
[----:B------:R-:W-:Y:S01]  /*12070*/  FMUL.FTZ R79, R79, R122 ;  /* 0x0000007a4f4f7220 */ /* 0x000fe20000410000 */
[----:B------:R-:W-:Y:S01]  /*12080*/  LEA.HI.SX32 R75, R102, R117, 0x1d ;  /* 0x00000075664b7211 */ /* 0x000fe200078feaff */
[----:B------:R-:W-:Y:S01]  /*12090*/  IMAD.U32 R76, R76, 0x10000, RZ ;  /* 0x000100004c4c7824 */ /* 0x000fe200078e00ff */
[----:B------:R-:W-:Y:S01]  /*120a0*/  SHF.L.U32 R59, R35, 0x10, RZ ;  /* 0x00000010233b7819 */ /* 0x000fe200000006ff */
[----:B------:R-:W-:Y:S01]  /*120b0*/  FFMA.FTZ R91, R55, R58, R74 ;  /* 0x0000003a375b7223 */ /* 0x000fe2000001004a */
[----:B------:R-:W-:Y:S01]  /*120c0*/  SHF.L.U32 R93, R47, 0x10, RZ ;  /* 0x000000102f5d7819 */ /* 0x000fe200000006ff */
[----:B------:R-:W-:Y:S01]  /*120d0*/  VIADD R77, R75, 0x100 ;  /* 0x000001004b4d7836 */ /* 0x000fe20000000000 */
[----:B------:R-:W-:-:S02]  /*120e0*/  SHF.L.U32 R78, R78, 0x10, RZ ;  /* 0x000000104e4e7819 */ /* 0x000fc400000006ff */
[C---:B------:R-:W-:Y:S01]  /*120f0*/  IADD3 R55, PT, PT, R75.reuse, 0x200, RZ ;  /* 0x000002004b377810 */ /* 0x040fe20007ffe0ff */
[----:B------:R-:W-:Y:S01]  /*12100*/  FFMA.FTZ R93, R54, R59, R93 ;  /* 0x0000003b365d7223 */ /* 0x000fe2000001005d */
[----:B0-----:R-:W-:-:S04]  /*12110*/  IMAD.WIDE.U32 R74, R75, 0x10, R52 ;  /* 0x000000104b4a7825 */ /* 0x001fc800078e0034 */
[----:B------:R-:W-:Y:S01]  /*12120*/  FFMA.FTZ R102, R79, R76, R78 ;  /* 0x0000004c4f667223 */ /* 0x000fe2000001004e */
[----:B------:R-:W-:Y:S01]  /*12130*/  F2FP.BF16.F32.PACK_AB R54, R80, R71 ;  /* 0x000000475036723e */ /* 0x000fe200000010ff */
[--C-:B------:R-:W-:Y:S01]  /*12140*/  IMAD.WIDE.U32 R76, R77, 0x10, R52.reuse ;  /* 0x000000104d4c7825 */ /* 0x100fe200078e0034 */
[----:B------:R-:W-:Y:S02]  /*12150*/  F2FP.BF16.F32.PACK_AB R59, R98, R89 ;  /* 0x00000059623b723e */ /* 0x000fe400000010ff */
[----:B------:R-:W-:Y:S01]  /*12160*/  F2FP.BF16.F32.PACK_AB R58, R90, R87 ;  /* 0x000000575a3a723e */ /* 0x000fe200000010ff */
[----:B------:R-:W-:Y:S01]  /*12170*/  IMAD.WIDE.U32 R78, R55, 0x10, R52 ;  /* 0x00000010374e7825 */ /* 0x000fe200078e0034 */
[----:B------:R-:W-:Y:S02]  /*12180*/  F2FP.BF16.F32.PACK_AB R55, R88, R85 ;  /* 0x000000555837723e */ /* 0x000fe400000010ff */
[----:B------:R-:W-:Y:S02]  /*12190*/  F2FP.BF16.F32.PACK_AB R53, R63, R60 ;  /* 0x0000003c3f35723e */ /* 0x000fe400000010ff */
[----:B------:R-:W-:-:S02]  /*121a0*/  F2FP.BF16.F32.PACK_AB R52, R57, R56 ;  /* 0x000000383934723e */ /* 0x000fc400000010ff */
[----:B------:R-:W-:Y:S02]  /*121b0*/  F2FP.BF16.F32.PACK_AB R57, R82, R81 ;  /* 0x000000515239723e */ /* 0x000fe400000010ff */
[----:B------:R-:W-:Y:S01]  /*121c0*/  F2FP.BF16.F32.PACK_AB R56, R86, R83 ;  /* 0x000000535638723e */ /* 0x000fe200000010ff */
[----:B------:R0:W-:Y:S01]  /*121d0*/  STG.E.128 desc[UR14][R74.64], R52 ;  /* 0x000000344a007986 */ /* 0x0001e2000c101d0e */
[----:B------:R-:W-:Y:S02]  /*121e0*/  F2FP.BF16.F32.PACK_AB R63, R102, R93 ;  /* 0x0000005d663f723e */ /* 0x000fe400000010ff */
[----:B------:R-:W-:Y:S01]  /*121f0*/  F2FP.BF16.F32.PACK_AB R62, R91, R62 ;  /* 0x0000003e5b3e723e */ /* 0x000fe200000010ff */
[----:B------:R0:W-:Y:S01]  /*12200*/  STG.E.128 desc[UR14][R76.64], R56 ;  /* 0x000000384c007986 */ /* 0x0001e2000c101d0e */
[----:B------:R-:W-:Y:S02]  /*12210*/  F2FP.BF16.F32.PACK_AB R61, R100, R61 ;  /* 0x0000003d643d723e */ /* 0x000fe400000010ff */
[----:B------:R-:W-:-:S05]  /*12220*/  F2FP.BF16.F32.PACK_AB R60, R96, R73 ;  /* 0x00000049603c723e */ /* 0x000fca00000010ff */
[----:B------:R0:W-:Y:S02]  /*12230*/  STG.E.128 desc[UR14][R78.64], R60 ;  /* 0x0000003c4e007986 */ /* 0x0001e4000c101d0e */
.L_x_1108:
[----:B------:R-:W-:Y:S02]  /*12240*/  UIADD3 UR7, UPT, UPT, UR7, UR20, URZ ;  /* 0x0000001407077290 */ /* 0x000fe4000fffe0ff */
[----:B------:R-:W-:Y:S02]  /*12250*/  UPLOP3.LUT UP1, UPT, UPT, UPT, UP1, 0x40, 0x4 ;  /* 0x000000000004789c */ /* 0x000fe40003f2e810 */
[----:B------:R-:W-:-:S09]  /*12260*/  UISETP.GE.AND UP0, UPT, UR7, UR21, UPT ;  /* 0x000000150700728c */ /* 0x000fd2000bf06270 */
[----:B------:R-:W-:Y:S05]  /*12270*/  BRA.U !UP0, `(.L_x_1109) ;  /* 0xfffffee508d47547 */ /* 0x000fea000b83ffff */
[----:B------:R-:W-:Y:S05]  /*12280*/  EXIT ;  /* 0x000000000000794d */ /* 0x000fea0003800000 */
.L_x_1110:
        /* <DEDUP_REMOVED lines=15> */
.L_x_20914:


//--------------------- .text._ZN10layer_norm13ln_fwd_kernelINS_13Kernel_traitsI13__nv_bfloat16S2_S2_S2_fjLj6144ELj1ELj1ELj8ELj16ENS_18Kernel_traits_baseILj6144ES2_S2_S2_S2_fjLj256EEEEELb1ELb1ELb0ELb0EEEvNS_9FwdParamsE --------------------------
	.section	.text._ZN10layer_norm13ln_fwd_kernelINS_13Kernel_traitsI13__nv_bfloat16S2_S2_S2_fjLj6144ELj1ELj1ELj8ELj16ENS_18Kernel_traits_baseILj6144ES2_S2_S2_S2_fjLj256EEEEELb1ELb1ELb0ELb0EEEvNS_9FwdParamsE,"ax",@progbits
	.align	128
        .global         _ZN10layer_norm13ln_fwd_kernelINS_13Kernel_traitsI13__nv_bfloat16S2_S2_S2_fjLj6144ELj1ELj1ELj8ELj16ENS_18Kernel_traits_baseILj6144ES2_S2_S2_S2_fjLj256EEEEELb1ELb1ELb0ELb0EEEvNS_9FwdParamsE
        .type           _ZN10layer_norm13ln_fwd_kernelINS_13Kernel_traitsI13__nv_bfloat16S2_S2_S2_fjLj6144ELj1ELj1ELj8ELj16ENS_18Kernel_traits_baseILj6144ES2_S2_S2_S2_fjLj256EEEEELb1ELb1ELb0ELb0EEEvNS_9FwdParamsE,@function
        .size           _ZN10layer_norm13ln_fwd_kernelINS_13Kernel_traitsI13__nv_bfloat16S2_S2_S2_fjLj6144ELj1ELj1ELj8ELj16ENS_18Kernel_traits_baseILj6144ES2_S2_S2_S2_fjLj256EEEEELb1ELb1ELb0ELb0EEEvNS_9FwdParamsE,(.L_x_20915 - _ZN10layer_norm13ln_fwd_kernelINS_13Kernel_traitsI13__nv_bfloat16S2_S2_S2_fjLj6144ELj1ELj1ELj8ELj16ENS_18Kernel_traits_baseILj6144ES2_S2_S2_S2_fjLj256EEEEELb1ELb1ELb0ELb0EEEvNS_9FwdParamsE)
        .other          _ZN10layer_norm13ln_fwd_kernelINS_13Kernel_traitsI13__nv_bfloat16S2_S2_S2_fjLj6144ELj1ELj1ELj8ELj16ENS_18Kernel_traits_baseILj6144ES2_S2_S2_S2_fjLj256EEEEELb1ELb1ELb0ELb0EEEvNS_9FwdParamsE,@"STO_CUDA_ENTRY STV_DEFAULT"
_ZN10layer_norm13ln_fwd_kernelINS_13Kernel_traitsI13__nv_bfloat16S2_S2_S2_fjLj6144ELj1ELj1ELj8ELj16ENS_18Kernel_traits_baseILj6144ES2_S2_S2_S2_fjLj256EEEEELb1ELb1ELb0ELb0EEEvNS_9FwdParamsE:
.text._ZN10layer_norm13ln_fwd_kernelINS_13Kernel_traitsI13__nv_bfloat16S2_S2_S2_fjLj6144ELj1ELj1ELj8ELj16ENS_18Kernel_traits_baseILj6144ES2_S2_S2_S2_fjLj256EEEEELb1ELb1ELb0ELb0EEEvNS_9FwdParamsE:
[----:B------:R-:W-:Y:S01]  /*0000*/  LDC R1, c[0x0][0x37c] ;  /* 0x0000df00ff017b82 */ /* 0x000fe20000000800 */
[----:B------:R-:W0:Y:S07]  /*0010*/  LDCU.U8 UR4, c[0x0][0x464] ;  /* 0x00008c80ff0477ac */ /* 0x000e2e0008000000 */
[----:B------:R-:W1:Y:S01]  /*0020*/  LDC R62, c[0x0][0x458] ;  /* 0x00011600ff3e7b82 */ /* 0x000e620000000800 */
[----:B------:R-:W2:Y:S01]  /*0030*/  LDCU.64 UR8, c[0x0][0x450] ;  /* 0x00008a00ff0877ac */ /* 0x000ea20008000a00 */
[----:B------:R-:W3:Y:S06]  /*0040*/  LDCU.64 UR6, c[0x0][0x358] ;  /* 0x00006b00ff0677ac */ /* 0x000eec0008000a00 */
[----:B------:R-:W4:Y:S01]  /*0050*/  LDC R63, c[0x0][0x45c] ;  /* 0x00011700ff3f7b82 */ /* 0x000f220000000800 */
[----:B------:R-:W5:Y:S01]  /*0060*/  S2R R50, SR_TID.X ;  /* 0x0000000000327919 */ /* 0x000f620000002100 */
[----:B------:R-:W4:Y:S01]  /*0070*/  LDCU.64 UR10, c[0x0][0x438] ;  /* 0x00008700ff0a77ac */ /* 0x000f220008000a00 */
[----:B------:R-:W4:Y:S01]  /*0080*/  LDCU UR5, c[0x0][0x388] ;  /* 0x00007100ff0577ac */ /* 0x000f220008000800 */
[----:B0-----:R-:W-:Y:S01]  /*0090*/  ISETP.NE.AND P0, PT, RZ, UR4, PT ;  /* 0x00000004ff007c0c */ /* 0x001fe2000bf05270 */
[----:B--2---:R-:W-:-:S02]  /*00a0*/  IMAD.U32 R2, RZ, RZ, UR8 ;  /* 0x00000008ff027e24 */ /* 0x004fc4000f8e00ff */
[----:B------:R-:W-:-:S10]  /*00b0*/  IMAD.U32 R3, RZ, RZ, UR9 ;  /* 0x00000009ff037e24 */ /* 0x000fd4000f8e00ff */
[----:B-1----:R-:W-:Y:S01]  /*00c0*/  @P0 MOV R4, R62 ;  /* 0x0000003e00040202 */ /* 0x002fe20000000f00 */
[----:B---3--:R-:W2:Y:S01]  /*00d0*/  @P0 LDG.E.64 R2, desc[UR6][R2.64] ;  /* 0x0000000602020981 */ /* 0x008ea2000c1e1b00 */
[----:B----4-:R-:W-:Y:S01]  /*00e0*/  @P0 IMAD.MOV.U32 R5, RZ, RZ, R63 ;  /* 0x000000ffff050224 */ /* 0x010fe200078e003f */
[----:B------:R-:W0:Y:S05]  /*00f0*/  @P0 LDC R7, c[0x0][0x460] ;  /* 0x00011800ff070b82 */ /* 0x000e2a0000000800 */
[----:B------:R-:W0:Y:S01]  /*0100*/  @P0 LDG.E.64 R4, desc[UR6][R4.64] ;  /* 0x0000000604040981 */ /* 0x000e22000c1e1b00 */
[----:B------:R-:W-:Y:S01]  /*0110*/  UISETP.NE.U32.AND UP0, UPT, UR10, URZ, UPT ;  /* 0x000000ff0a00728c */ /* 0x000fe2000bf05070 */
[----:B------:R-:W-:Y:S01]  /*0120*/  BSSY.RECONVERGENT B0, `(.L_x_1111) ;  /* 0x000005a000007945 */ /* 0x000fe20003800200 */
[----:B------:R-:W1:Y:S01]  /*0130*/  S2UR UR14, SR_CTAID.X ;  /* 0x00000000000e79c3 */ /* 0x000e620000002500 */
[----:B------:R-:W-:Y:S01]  /*0140*/  USHF.R.S32.HI UR4, URZ, 0x1f, UR5 ;  /* 0x0000001fff047899 */ /* 0x000fe20008011405 */
[----:B-----5:R-:W-:Y:S01]  /*0150*/  IMAD.MOV.U32 R51, RZ, RZ, R50 ;  /* 0x000000ffff337224 */ /* 0x020fe200078e0032 */
[----:B------:R-:W-:Y:S01]  /*0160*/  UISETP.NE.AND.EX UP0, UPT, UR11, URZ, UPT, UP0 ;  /* 0x000000ff0b00728c */ /* 0x000fe2000bf05300 */
[----:B------:R-:W-:Y:S01]  /*0170*/  LOP3.LUT R0, R50, 0xe0, RZ, 0xc0, !PT ;  /* 0x000000e032007812 */ /* 0x000fe200078ec0ff */
[----:B------:R-:W-:-:S04]  /*0180*/  ULEA.HI UR4, UR4, UR5, URZ, 0x3 ;  /* 0x0000000504047291 */ /* 0x000fc8000f8f18ff */
[----:B------:R-:W-:Y:S01]  /*0190*/  USHF.R.S32.HI UR4, URZ, 0x3, UR4 ;  /* 0x00000003ff047899 */ /* 0x000fe20008011404 */
[----:B--2---:R-:W-:Y:S02]  /*01a0*/  @P0 R2UR UR8, R2 ;  /* 0x00000000020802ca */ /* 0x004fe400000e0000 */
[----:B------:R-:W-:Y:S02]  /*01b0*/  @P0 R2UR UR9, R3 ;  /* 0x00000000030902ca */ /* 0x000fe400000e0000 */
[----:B------:R-:W-:Y:S02]  /*01c0*/  LOP3.LUT R2, R51, 0xff, RZ, 0x3c, !PT ;  /* 0x000000ff33027812 */ /* 0x000fe400078e3cff */
[----:B0-----:R-:W-:-:S03]  /*01d0*/  @P0 IADD3 R62, P1, PT, R4, R7, RZ ;  /* 0x00000007043e0210 */ /* 0x001fc60007f3e0ff */
[----:B------:R-:W-:Y:S01]  /*01e0*/  VIADD R2, R2, UR4 ;  /* 0x0000000402027c36 */ /* 0x000fe20008000000 */
[----:B------:R-:W-:-:S03]  /*01f0*/  @P0 IADD3.X R63, PT, PT, RZ, R5, RZ, P1, !PT ;  /* 0x00000005ff3f0210 */ /* 0x000fc60000ffe4ff */
[----:B------:R-:W-:Y:S01]  /*0200*/  UIADD3 UR19, UPT, UPT, UR8, -0x61c88647, URZ ;  /* 0x9e3779b908137890 */ /* 0x000fe2000fffe0ff */
[--C-:B------:R-:W-:Y:S01]  /*0210*/  SHF.R.U64 R72, R62, 0x2, R63.reuse ;  /* 0x000000023e487819 */ /* 0x100fe2000000123f */
[----:B------:R-:W-:Y:S01]  /*0220*/  UIADD3 UR20, UPT, UPT, UR9, 0x32370b8f, URZ ;  /* 0x32370b8f09147890 */ /* 0x000fe2000fffe0ff */
[----:B------:R-:W-:Y:S01]  /*0230*/  SHF.R.U32.HI R3, RZ, 0x2, R63 ;  /* 0x00000002ff037819 */ /* 0x000fe2000001163f */
[----:B------:R-:W-:Y:S02]  /*0240*/  UIADD3 UR21, UPT, UPT, UR8, 0x78dde6e4, URZ ;  /* 0x78dde6e408157890 */ /* 0x000fe4000fffe0ff */
[----:B------:R-:W-:Y:S02]  /*0250*/  UIADD3 UR17, UPT, UPT, UR9, -0x126145ec, URZ ;  /* 0xed9eba1409117890 */ /* 0x000fe4000fffe0ff */
[----:B------:R-:W-:Y:S02]  /*0260*/  UIADD3 UR16, UPT, UPT, UR9, -0x56f99767, URZ ;  /* 0xa906689909107890 */ /* 0x000fe4000fffe0ff */
[----:B------:R-:W-:-:S02]  /*0270*/  UIADD3 UR22, UPT, UPT, UR8, -0x4ab325aa, URZ ;  /* 0xb54cda5608167890 */ /* 0x000fc4000fffe0ff */
[----:B------:R-:W-:Y:S02]  /*0280*/  UIADD3 UR23, UPT, UPT, UR9, 0x646e171e, URZ ;  /* 0x646e171e09177890 */ /* 0x000fe4000fffe0ff */
[----:B------:R-:W-:Y:S01]  /*0290*/  UIADD3 UR15, UPT, UPT, UR8, -0xe443238, URZ ;  /* 0xf1bbcdc8080f7890 */ /* 0x000fe2000fffe0ff */
[----:B-1----:R-:W-:Y:S11]  /*02a0*/  BRA.U !UP0, `(.L_x_1112) ;  /* 0x0000000108887547 */ /* 0x002ff6000b800000 */
[C---:B------:R-:W-:Y:S02]  /*02b0*/  ISETP.GE.U32.AND P0, PT, R2.reuse, 0x100, PT ;  /* 0x000001000200780c */ /* 0x040fe40003f06070 */
[----:B------:R-:W-:-:S11]  /*02c0*/  ISETP.GE.U32.AND P1, PT, R2, 0x200, PT ;  /* 0x000002000200780c */ /* 0x000fd60003f26070 */
[----:B------:R-:W0:Y:S08]  /*02d0*/  @P0 LDC.64 R4, c[0x0][0x3d0] ;  /* 0x0000f400ff040b82 */ /* 0x000e300000000a00 */
[----:B------:R-:W1:Y:S08]  /*02e0*/  @P0 LDC.64 R6, c[0x0][0x438] ;  /* 0x00010e00ff060b82 */ /* 0x000e700000000a00 */
[----:B------:R-:W2:Y:S08]  /*02f0*/  @P0 LDC.64 R8, c[0x0][0x3e8] ;  /* 0x0000fa00ff080b82 */ /* 0x000eb00000000a00 */
[----:B------:R-:W3:Y:S01]  /*0300*/  @P1 LDC.64 R10, c[0x0][0x3d0] ;  /* 0x0000f400ff0a1b82 */ /* 0x000ee20000000a00 */
[----:B0-----:R-:W-:-:S05]  /*0310*/  @P0 IMAD.WIDE.U32 R4, R51, 0x10, R4 ;  /* 0x0000001033040825 */ /* 0x001fca00078e0004 */
[----:B------:R0:W5:Y:S02]  /*0320*/  @P0 LDG.E.128 R100, desc[UR6][R4.64] ;  /* 0x0000000604640981 */ /* 0x000164000c1e1d00 */
[----:B------:R-:W4:Y:S01]  /*0330*/  @P1 LDC.64 R12, c[0x0][0x438] ;  /* 0x00010e00ff0c1b82 */ /* 0x000f220000000a00 */
[----:B-1----:R-:W-:-:S05]  /*0340*/  @P0 IMAD.WIDE.U32 R6, R51, 0x10, R6 ;  /* 0x0000001033060825 */ /* 0x002fca00078e0006 */
[----:B------:R0:W5:Y:S02]  /*0350*/  @P0 LD.E.128 R36, desc[UR6][R6.64] ;  /* 0x0000000606240980 */ /* 0x000164000c101d00 */
[----:B------:R-:W1:Y:S01]  /*0360*/  @P1 LDC.64 R14, c[0x0][0x3e8] ;  /* 0x0000fa00ff0e1b82 */ /* 0x000e620000000a00 */
[C---:B--2---:R-:W-:Y:S01]  /*0370*/  @P0 IMAD.WIDE.U32 R8, R51.reuse, 0x10, R8 ;  /* 0x0000001033080825 */ /* 0x044fe200078e0008 */
[----:B------:R-:W-:-:S04]  /*0380*/  @P0 LOP3.LUT R51, R51, 0x100, RZ, 0xfc, !PT ;  /* 0x0000010033330812 */ /* 0x000fc800078efcff */
[----:B------:R0:W5:Y:S01]  /*0390*/  @P0 LDG.E.128 R32, desc[UR6][R8.64] ;  /* 0x0000000608200981 */ /* 0x000162000c1e1d00 */
[----:B---3--:R-:W-:-:S05]  /*03a0*/  @P1 IMAD.WIDE.U32 R10, R51, 0x10, R10 ;  /* 0x00000010330a1825 */ /* 0x008fca00078e000a */
[----:B------:R0:W5:Y:S01]  /*03b0*/  @P1 LDG.E.128 R28, desc[UR6][R10.64] ;  /* 0x000000060a1c1981 */ /* 0x000162000c1e1d00 */
[----:B----4-:R-:W-:-:S05]  /*03c0*/  @P1 IMAD.WIDE.U32 R12, R51, 0x10, R12 ;  /* 0x00000010330c1825 */ /* 0x010fca00078e000c */
[----:B------:R0:W5:Y:S01]  /*03d0*/  @P1 LD.E.128 R24, desc[UR6][R12.64] ;  /* 0x000000060c181980 */ /* 0x000162000c101d00 */
[----:B-1----:R-:W-:-:S05]  /*03e0*/  @P1 IMAD.WIDE.U32 R14, R51, 0x10, R14 ;  /* 0x00000010330e1825 */ /* 0x002fca00078e000e */
[----:B------:R0:W5:Y:S01]  /*03f0*/  @P1 LDG.E.128 R20, desc[UR6][R14.64] ;  /* 0x000000060e141981 */ /* 0x000162000c1e1d00 */
[----:B------:R-:W-:Y:S01]  /*0400*/  ISETP.GE.U32.AND P0, PT, R2, 0x300, PT ;  /* 0x000003000200780c */ /* 0x000fe20003f06070 */
[----:B------:R-:W-:-:S12]  /*0410*/  @P1 VIADD R51, R51, 0x100 ;  /* 0x0000010033331836 */ /* 0x000fd80000000000 */
[----:B0-----:R-:W-:Y:S05]  /*0420*/  @!P0 BRA `(.L_x_1113) ;  /* 0x0000000000a48947 */ /* 0x001fea0003800000 */
        /* <DEDUP_REMOVED lines=10> */
.L_x_1112:
[C---:B------:R-:W-:Y:S02]  /*04d0*/  ISETP.GE.U32.AND P0, PT, R2.reuse, 0x100, PT ;  /* 0x000001000200780c */ /* 0x040fe40003f06070 */
[C---:B------:R-:W-:Y:S02]  /*04e0*/  ISETP.GE.U32.AND P1, PT, R2.reuse, 0x200, PT ;  /* 0x000002000200780c */ /* 0x040fe40003f26070 */
[----:B------:R-:W-:-:S09]  /*04f0*/  ISETP.GE.U32.AND P2, PT, R2, 0x300, PT ;  /* 0x000003000200780c */ /* 0x000fd20003f46070 */
[----:B------:R-:W0:Y:S08]  /*0500*/  @P0 LDC.64 R4, c[0x0][0x3d0] ;  /* 0x0000f400ff040b82 */ /* 0x000e300000000a00 */
[----:B------:R-:W1:Y:S08]  /*0510*/  @P0 LDC.64 R6, c[0x0][0x3e8] ;  /* 0x0000fa00ff060b82 */ /* 0x000e700000000a00 */
[----:B------:R-:W2:Y:S08]  /*0520*/  @P1 LDC.64 R24, c[0x0][0x3d0] ;  /* 0x0000f400ff181b82 */ /* 0x000eb00000000a00 */
[----:B------:R-:W3:Y:S01]  /*0530*/  @P1 LDC.64 R44, c[0x0][0x3e8] ;  /* 0x0000fa00ff2c1b82 */ /* 0x000ee20000000a00 */
[----:B0-----:R-:W-:Y:S01]  /*0540*/  @P0 IMAD.WIDE.U32 R36, R51, 0x10, R4 ;  /* 0x0000001033240825 */ /* 0x001fe200078e0004 */
[----:B------:R-:W-:-:S02]  /*0550*/  @P2 CS2R R14, SRZ ;  /* 0x00000000000e2805 */ /* 0x000fc4000001ff00 */
[----:B------:R-:W-:Y:S02]  /*0560*/  @P2 CS2R R12, SRZ ;  /* 0x00000000000c2805 */ /* 0x000fe4000001ff00 */
[----:B------:R-:W-:Y:S01]  /*0570*/  @P0 MOV R39, RZ ;  /* 0x000000ff00270202 */ /* 0x000fe20000000f00 */
[----:B------:R-:W-:Y:S01]  /*0580*/  IMAD.MOV.U32 R26, RZ, RZ, RZ ;  /* 0x000000ffff1a7224 */ /* 0x000fe200078e00ff */
[----:B------:R0:W5:Y:S01]  /*0590*/  @P0 LDG.E.128 R100, desc[UR6][R36.64] ;  /* 0x0000000624640981 */ /* 0x000162000c1e1d00 */
[----:B------:R-:W4:Y:S01]  /*05a0*/  @P2 LDC.64 R46, c[0x0][0x3d0] ;  /* 0x0000f400ff2e2b82 */ /* 0x000f220000000a00 */
[C---:B-1----:R-:W-:Y:S01]  /*05b0*/  @P0 IMAD.WIDE.U32 R40, R51.reuse, 0x10, R6 ;  /* 0x0000001033280825 */ /* 0x042fe200078e0006 */
[----:B------:R-:W-:-:S04]  /*05c0*/  @P0 LOP3.LUT R51, R51, 0x100, RZ, 0xfc, !PT ;  /* 0x0000010033330812 */ /* 0x000fc800078efcff */
[----:B------:R1:W5:Y:S02]  /*05d0*/  @P0 LDG.E.128 R32, desc[UR6][R40.64] ;  /* 0x0000000628200981 */ /* 0x000364000c1e1d00 */
[----:B------:R-:W0:Y:S01]  /*05e0*/  @P2 LDC.64 R48, c[0x0][0x3e8] ;  /* 0x0000fa00ff302b82 */ /* 0x000e220000000a00 */
[----:B--2---:R-:W-:-:S05]  /*05f0*/  @P1 IMAD.WIDE.U32 R42, R51, 0x10, R24 ;  /* 0x00000010332a1825 */ /* 0x004fca00078e0018 */
[----:B------:R1:W5:Y:S01]  /*0600*/  @P1 LDG.E.128 R28, desc[UR6][R42.64] ;  /* 0x000000062a1c1981 */ /* 0x000362000c1e1d00 */
[C---:B---3--:R-:W-:Y:S01]  /*0610*/  @P1 IMAD.WIDE.U32 R44, R51.reuse, 0x10, R44 ;  /* 0x00000010332c1825 */ /* 0x048fe200078e002c */
[----:B------:R-:W-:-:S04]  /*0620*/  @P1 IADD3 R51, PT, PT, R51, 0x100, RZ ;  /* 0x0000010033331810 */ /* 0x000fc80007ffe0ff */
[----:B------:R1:W5:Y:S01]  /*0630*/  @P1 LDG.E.128 R20, desc[UR6][R44.64] ;  /* 0x000000062c141981 */ /* 0x000362000c1e1d00 */
[----:B----4-:R-:W-:-:S05]  /*0640*/  @P2 IMAD.WIDE.U32 R4, R51, 0x10, R46 ;  /* 0x0000001033042825 */ /* 0x010fca00078e002e */
[----:B------:R1:W5:Y:S01]  /*0650*/  @P2 LDG.E.128 R16, desc[UR6][R4.64] ;  /* 0x0000000604102981 */ /* 0x000362000c1e1d00 */
[----:B0-----:R-:W-:-:S05]  /*0660*/  @P2 IMAD.WIDE.U32 R6, R51, 0x10, R48 ;  /* 0x0000001033062825 */ /* 0x001fca00078e0030 */
[----:B------:R1:W5:Y:S01]  /*0670*/  @P2 LDG.E.128 R8, desc[UR6][R6.64] ;  /* 0x0000000606082981 */ /* 0x000362000c1e1d00 */
[----:B------:R-:W-:Y:S01]  /*0680*/  CS2R R24, SRZ ;  /* 0x0000000000187805 */ /* 0x000fe2000001ff00 */
[----:B------:R-:W-:Y:S01]  /*0690*/  IMAD.MOV.U32 R38, RZ, RZ, RZ ;  /* 0x000000ffff267224 */ /* 0x000fe200078e00ff */
[----:B------:R-:W-:Y:S01]  /*06a0*/  CS2R R36, SRZ ;  /* 0x0000000000247805 */ /* 0x000fe2000001ff00 */
[----:B------:R-:W-:-:S07]  /*06b0*/  @P1 IMAD.MOV.U32 R27, RZ, RZ, RZ ;  /* 0x000000ffff1b1224 */ /* 0x000fce00078e00ff */
.L_x_1113:
[----:B------:R-:W-:Y:S05]  /*06c0*/  BSYNC.RECONVERGENT B0 ;  /* 0x0000000000007941 */ /* 0x000fea0003800200 */
.L_x_1111:
[----:B------:R-:W0:Y:S02]  /*06d0*/  LDCU UR5, c[0x0][0x384] ;  /* 0x00007080ff0577ac */ /* 0x000e240008000800 */
[----:B0-----:R-:W-:-:S06]  /*06e0*/  UISETP.GE.AND UP0, UPT, UR14, UR5, UPT ;  /* 0x000000050e00728c */ /* 0x001fcc000bf06270 */
[----:B------:R-:W-:-:S13]  /*06f0*/  PLOP3.LUT P0, PT, PT, PT, UP0, 0x80, 0x8 ;  /* 0x000000000008781c */ /* 0x000fda0003f0f008 */
[----:B------:R-:W-:Y:S05]  /*0700*/  @P0 EXIT ;  /* 0x000000000000094d */ /* 0x000fea0003800000 */
[----:B-1----:R-:W0:Y:S01]  /*0710*/  LDC R5, c[0x0][0x360] ;  /* 0x0000d800ff057b82 */ /* 0x002e220000000800 */
[----:B------:R-:W-:Y:S01]  /*0720*/  UIADD3 UR5, UPT, UPT, UR9, -0x4498517b, URZ ;  /* 0xbb67ae8509057890 */ /* 0x000fe2000fffe0ff */
[----:B------:R-:W-:Y:S01]  /*0730*/  IMAD R41, R72, -0x2daee0ad, RZ ;  /* 0xd2511f5348297824 */ /* 0x000fe200078e02ff */
[----:B------:R-:W-:Y:S01]  /*0740*/  UIADD3 UR10, UPT, UPT, UR8, 0x3c6ef372, URZ ;  /* 0x3c6ef372080a7890 */ /* 0x000fe2000fffe0ff */
[----:B------:R-:W-:Y:S01]  /*0750*/  LOP3.LUT R62, R62, 0x3, RZ, 0xc0, !PT ;  /* 0x000000033e3e7812 */ /* 0x000fe200078ec0ff */
[----:B------:R-:W-:Y:S01]  /*0760*/  ULOP3.LUT UR18, UR4, 0xffffff00, URZ, 0xc0, !UPT ;  /* 0xffffff0004127892 */ /* 0x000fe2000f8ec0ff */
[----:B-----5:R-:W-:Y:S01]  /*0770*/  PRMT R76, R15, 0x7632, R76 ;  /* 0x000076320f4c7816 */ /* 0x020fe2000000004c */
[----:B------:R-:W1:Y:S01]  /*0780*/  LDCU.64 UR12, c[0x0][0x3e0] ;  /* 0x00007c00ff0c77ac */ /* 0x000e620008000a00 */
[----:B------:R-:W-:Y:S01]  /*0790*/  PRMT R78, R19, 0x7632, R78 ;  /* 0x00007632134e7816 */ /* 0x000fe2000000004e */
[----:B------:R-:W-:Y:S01]  /*07a0*/  IMAD.MOV.U32 R51, RZ, RZ, RZ ;  /* 0x000000ffff337224 */ /* 0x000fe200078e00ff */
[----:B------:R-:W-:Y:S01]  /*07b0*/  PRMT R80, R14, 0x7632, R80 ;  /* 0x000076320e507816 */ /* 0x000fe20000000050 */
[----:B------:R-:W-:Y:S01]  /*07c0*/  UIADD3 UR11, UPT, UPT, UR8, -0x700cb87f, URZ ;  /* 0x8ff34781080b7890 */ /* 0x000fe2000fffe0ff */
[----:B------:R-:W-:Y:S01]  /*07d0*/  PRMT R82, R18, 0x7632, R82 ;  /* 0x0000763212527816 */ /* 0x000fe20000000052 */
[----:B------:R-:W-:Y:S01]  /*07e0*/  UPLOP3.LUT UP2, UPT, UPT, UPT, UPT, 0x40, 0x4 ;  /* 0x000000000004789c */ /* 0x000fe20003f4e870 */
[----:B------:R-:W-:-:S02]  /*07f0*/  PRMT R84, R13, 0x7632, R84 ;  /* 0x000076320d547816 */ /* 0x000fc40000000054 */
[----:B------:R-:W-:Y:S02]  /*0800*/  PRMT R92, R17, 0x7632, R92 ;  /* 0x00007632115c7816 */ /* 0x000fe4000000005c */
[----:B------:R-:W-:Y:S02]  /*0810*/  PRMT R94, R12, 0x7632, R94 ;  /* 0x000076320c5e7816 */ /* 0x000fe4000000005e */
[----:B------:R-:W-:Y:S02]  /*0820*/  PRMT R96, R16, 0x7632, R96 ;  /* 0x0000763210607816 */ /* 0x000fe40000000060 */
[----:B------:R-:W-:Y:S01]  /*0830*/  PRMT R98, R27, 0x7632, R98 ;  /* 0x000076321b627816 */ /* 0x000fe20000000062 */
[----:B0-----:R-:W-:Y:S01]  /*0840*/  IMAD R44, R5, UR14, R50 ;  /* 0x0000000e052c7c24 */ /* 0x001fe2000f8e0232 */
[----:B-1----:R-:W-:Y:S01]  /*0850*/  UISETP.NE.U32.AND UP0, UPT, UR12, URZ, UPT ;  /* 0x000000ff0c00728c */ /* 0x002fe2000bf05070 */
[----:B------:R-:W-:Y:S01]  /*0860*/  IMAD.HI.U32 R5, R72, -0x2daee0ad, RZ ;  /* 0xd2511f5348057827 */ /* 0x000fe200078e00ff */
[----:B------:R-:W-:-:S02]  /*0870*/  PRMT R104, R31, 0x7632, R104 ;  /* 0x000076321f687816 */ /* 0x000fc40000000068 */
[----:B------:R-:W-:Y:S01]  /*0880*/  PRMT R110, R26, 0x7632, R110 ;  /* 0x000076321a6e7816 */ /* 0x000fe2000000006e */
[----:B------:R-:W-:Y:S01]  /*0890*/  IMAD.HI.U32 R4, R44, -0x326172a9, RZ ;  /* 0xcd9e8d572c047827 */ /* 0x000fe200078e00ff */
[----:B------:R-:W-:Y:S01]  /*08a0*/  LOP3.LUT R5, R5, UR9, RZ, 0x3c, !PT ;  /* 0x0000000905057c12 */ /* 0x000fe2000f8e3cff */
[----:B------:R-:W-:Y:S01]  /*08b0*/  UISETP.NE.AND.EX UP0, UPT, UR13, URZ, UPT, UP0 ;  /* 0x000000ff0d00728c */ /* 0x000fe2000bf05300 */
[----:B------:R-:W-:Y:S01]  /*08c0*/  PRMT R111, R30, 0x7632, R111 ;  /* 0x000076321e6f7816 */ /* 0x000fe2000000006f */
[----:B------:R-:W-:Y:S01]  /*08d0*/  IMAD R7, R44, -0x326172a9, RZ ;  /* 0xcd9e8d572c077824 */ /* 0x000fe200078e02ff */
[----:B------:R-:W-:Y:S01]  /*08e0*/  LOP3.LUT R4, R3, UR8, R4, 0x96, !PT ;  /* 0x0000000803047c12 */ /* 0x000fe2000f8e9604 */
        /* <DEDUP_REMOVED lines=10> */
[----:B------:R-:W-:Y:S01]  /*0990*/  UIADD3 UR5, UPT, UPT, UR9, 0x76cf5d0a, URZ ;  /* 0x76cf5d0a09057890 */ /* 0x000fe2000fffe0ff */
[----:B------:R-:W-:Y:S01]  /*09a0*/  IMAD.HI.U32 R7, R6, -0x2daee0ad, RZ ;  /* 0xd2511f5306077827 */ /* 0x000fe200078e00ff */
[----:B------:R-:W-:Y:S02]  /*09b0*/  PRMT R115, R28, 0x7632, R115 ;  /* 0x000076321c737816 */ /* 0x000fe40000000073 */
[----:B------:R-:W-:Y:S01]  /*09c0*/  PRMT R116, R39, 0x7632, R116 ;  /* 0x0000763227747816 */ /* 0x000fe20000000074 */
[----:B------:R-:W-:Y:S01]  /*09d0*/  IMAD.HI.U32 R4, R40, -0x326172a9, RZ ;  /* 0xcd9e8d5728047827 */ /* 0x000fe200078e00ff */
[----:B------:R-:W-:Y:S01]  /*09e0*/  LOP3.LUT R7, R42, UR5, R7, 0x96, !PT ;  /* 0x000000052a077c12 */ /* 0x000fe2000f8e9607 */
[----:B------:R-:W-:Y:S01]  /*09f0*/  UIADD3 UR5, UPT, UPT, UR8, -0x255992d5, URZ ;  /* 0xdaa66d2b08057890 */ /* 0x000fe2000fffe0ff */
[----:B------:R-:W-:Y:S01]  /*0a00*/  PRMT R117, R103, 0x7632, R117 ;  /* 0x0000763267757816 */ /* 0x000fe20000000075 */
[----:B------:R-:W-:Y:S01]  /*0a10*/  IMAD R41, R6, -0x2daee0ad, RZ ;  /* 0xd2511f5306297824 */ /* 0x000fe200078e02ff */
[----:B------:R-:W-:Y:S01]  /*0a20*/  LOP3.LUT R4, R5, UR10, R4, 0x96, !PT ;  /* 0x0000000a05047c12 */ /* 0x000fe2000f8e9604 */
[----:B------:R-:W-:Y:S01]  /*0a30*/  IMAD R40, R40, -0x326172a9, RZ ;  /* 0xcd9e8d5728287824 */ /* 0x000fe200078e02ff */
[----:B------:R-:W-:Y:S01]  /*0a40*/  UIADD3 UR10, UPT, UPT, UR9, 0x1fd5c5a3, URZ ;  /* 0x1fd5c5a3090a7890 */ /* 0x000fe2000fffe0ff */
[----:B------:R-:W-:Y:S01]  /*0a50*/  IMAD.HI.U32 R5, R7, -0x326172a9, RZ ;  /* 0xcd9e8d5707057827 */ /* 0x000fe200078e00ff */
[----:B------:R-:W-:-:S02]  /*0a60*/  PRMT R118, R38, 0x7632, R118 ;  /* 0x0000763226767816 */ /* 0x000fc40000000076 */
[----:B------:R-:W-:Y:S01]  /*0a70*/  PRMT R119, R102, 0x7632, R119 ;  /* 0x0000763266777816 */ /* 0x000fe20000000077 */
[----:B------:R-:W-:Y:S01]  /*0a80*/  IMAD.HI.U32 R6, R4, -0x2daee0ad, RZ ;  /* 0xd2511f5304067827 */ /* 0x000fe200078e00ff */
[----:B------:R-:W-:Y:S01]  /*0a90*/  LOP3.LUT R5, R40, UR5, R5, 0x96, !PT ;  /* 0x0000000528057c12 */ /* 0x000fe2000f8e9605 */
[----:B------:R-:W-:Y:S01]  /*0aa0*/  UIADD3 UR5, UPT, UPT, UR8, 0x1715609d, URZ ;  /* 0x1715609d08057890 */ /* 0x000fe2000fffe0ff */
[----:B------:R-:W-:Y:S01]  /*0ab0*/  PRMT R120, R37, 0x7632, R120 ;  /* 0x0000763225787816 */ /* 0x000fe20000000078 */
[----:B------:R-:W-:Y:S01]  /*0ac0*/  IMAD R7, R7, -0x326172a9, RZ ;  /* 0xcd9e8d5707077824 */ /* 0x000fe200078e02ff */
[----:B------:R-:W-:Y:S01]  /*0ad0*/  LOP3.LUT R6, R41, UR20, R6, 0x96, !PT ;  /* 0x0000001429067c12 */ /* 0x000fe2000f8e9606 */
[----:B------:R-:W-:Y:S01]  /*0ae0*/  IMAD R41, R4, -0x2daee0ad, RZ ;  /* 0xd2511f5304297824 */ /* 0x000fe200078e02ff */
[----:B------:R-:W-:Y:S01]  /*0af0*/  PRMT R121, R101, 0x7632, R121 ;  /* 0x0000763265797816 */ /* 0x000fe20000000079 */
[----:B------:R-:W-:Y:S01]  /*0b00*/  IMAD.HI.U32 R40, R5, -0x2daee0ad, RZ ;  /* 0xd2511f5305287827 */ /* 0x000fe200078e00ff */
[----:B------:R-:W-:-:S02]  /*0b10*/  PRMT R122, R36, 0x7632, R122 ;  /* 0x00007632247a7816 */ /* 0x000fc4000000007a */
[----:B------:R-:W-:Y:S01]  /*0b20*/  PRMT R123, R100, 0x7632, R123 ;  /* 0x00007632647b7816 */ /* 0x000fe2000000007b */
[C---:B------:R-:W-:Y:S01]  /*0b30*/  IMAD.HI.U32 R4, R6.reuse, -0x326172a9, RZ ;  /* 0xcd9e8d5706047827 */ /* 0x040fe200078e00ff */
[----:B------:R-:W-:Y:S01]  /*0b40*/  LOP3.LUT R40, R41, UR17, R40, 0x96, !PT ;  /* 0x0000001129287c12 */ /* 0x000fe2000f8e9628 */
[----:B------:R-:W1:Y:S01]  /*0b50*/  LDCU UR17, c[0x0][0x400] ;  /* 0x00008000ff1177ac */ /* 0x000e620008000800 */
        /* <DEDUP_REMOVED lines=28> */
[----:B------:R-:W-:-:S03]  /*0d20*/  PRMT R49, R33, 0x7632, R49 ;  /* 0x0000763221317816 */ /* 0x000fc60000000031 */
[----:B------:R-:W-:Y:S01]  /*0d30*/  IMAD.HI.U32 R6, R4, -0x2daee0ad, RZ ;  /* 0xd2511f5304067827 */ /* 0x000fe200078e00ff */
[----:B------:R-:W-:Y:S01]  /*0d40*/  LOP3.LUT R5, R40, UR5, R5, 0x96, !PT ;  /* 0x0000000528057c12 */ /* 0x000fe2000f8e9605 */
[----:B------:R-:W-:Y:S02]  /*0d50*/  UIADD3 UR5, UPT, UPT, UR9, -0x24c28bd8, URZ ;  /* 0xdb3d742809057890 */ /* 0x000fe4000fffe0ff */
[----:B------:R-:W-:Y:S01]  /*0d60*/  IMAD R40, R4, -0x2daee0ad, RZ ;  /* 0xd2511f5304287824 */ /* 0x000fe200078e02ff */
[----:B------:R-:W-:Y:S01]  /*0d70*/  LOP3.LUT R6, R7, UR10, R6, 0x96, !PT ;  /* 0x0000000a07067c12 */ /* 0x000fe2000f8e9606 */
[----:B------:R-:W-:Y:S01]  /*0d80*/  IMAD R41, R41, -0x326172a9, RZ ;  /* 0xcd9e8d5729297824 */ /* 0x000fe200078e02ff */
[----:B------:R-:W-:Y:S01]  /*0d90*/  UIADD3 UR10, UPT, UPT, UR9, -0x695add53, URZ ;  /* 0x96a522ad090a7890 */ /* 0x000fe2000fffe0ff */
[----:B------:R-:W-:-:S04]  /*0da0*/  IMAD.HI.U32 R7, R5, -0x2daee0ad, RZ ;  /* 0xd2511f5305077827 */ /* 0x000fc800078e00ff */
[----:B------:R-:W-:Y:S01]  /*0db0*/  IMAD.HI.U32 R4, R6, -0x326172a9, RZ ;  /* 0xcd9e8d5706047827 */ /* 0x000fe200078e00ff */
[----:B------:R-:W-:Y:S01]  /*0dc0*/  LOP3.LUT R7, R40, UR5, R7, 0x96, !PT ;  /* 0x0000000528077c12 */ /* 0x000fe2000f8e9607 */
[----:B------:R-:W-:Y:S02]  /*0dd0*/  ULOP3.LUT UR5, UR4, 0xff, URZ, 0xc0, !UPT ;  /* 0x000000ff04057892 */ /* 0x000fe4000f8ec0ff */
[----:B------:R-:W-:Y:S01]  /*0de0*/  IMAD R5, R5, -0x2daee0ad, RZ ;  /* 0xd2511f5305057824 */ /* 0x000fe200078e02ff */
[----:B------:R-:W-:Y:S01]  /*0df0*/  LOP3.LUT R4, R41, UR15, R4, 0x96, !PT ;  /* 0x0000000f29047c12 */ /* 0x000fe2000f8e9604 */
[----:B------:R-:W-:Y:S01]  /*0e00*/  IMAD R41, R6, -0x326172a9, RZ ;  /* 0xcd9e8d5706297824 */ /* 0x000fe200078e02ff */
[----:B------:R-:W3:Y:S01]  /*0e10*/  LDCU UR15, c[0x0][0x388] ;  /* 0x00007100ff0f77ac */ /* 0x000ee20008000800 */
[----:B------:R-:W-:Y:S01]  /*0e20*/  IMAD.MOV R6, RZ, RZ, -R0 ;  /* 0x000000ffff067224 */ /* 0x000fe200078e0a00 */
[----:B------:R-:W-:Y:S01]  /*0e30*/  SHF.L.U32 R0, R50, 0x5, RZ ;  /* 0x0000000532007819 */ /* 0x000fe200000006ff */
[----:B------:R-:W-:Y:S01]  /*0e40*/  IMAD.HI.U32 R60, R4, -0x2daee0ad, RZ ;  /* 0xd2511f53043c7827 */ /* 0x000fe200078e00ff */
[----:B------:R-:W-:-:S03]  /*0e50*/  PRMT R50, R32, 0x7632, R50 ;  /* 0x0000763220327816 */ /* 0x000fc60000000032 */
[----:B------:R-:W-:Y:S01]  /*0e60*/  IMAD.HI.U32 R56, R7, -0x326172a9, RZ ;  /* 0xcd9e8d5707387827 */ /* 0x000fe200078e00ff */
[----:B------:R-:W-:Y:S02]  /*0e70*/  LOP3.LUT R60, R5, UR10, R60, 0x96, !PT ;  /* 0x0000000a053c7c12 */ /* 0x000fe4000f8e963c */
[----:B------:R-:W-:Y:S01]  /*0e80*/  LOP3.LUT R5, R0, 0x3e0, RZ, 0xc0, !PT ;  /* 0x000003e000057812 */ /* 0x000fe200078ec0ff */
[----:B------:R-:W-:Y:S01]  /*0e90*/  IMAD R58, R7, -0x326172a9, RZ ;  /* 0xcd9e8d57073a7824 */ /* 0x000fe200078e02ff */
[----:B------:R-:W-:Y:S01]  /*0ea0*/  VIADDMNMX R0, R6, UR5, RZ, !PT ;  /* 0x0000000506007c46 */ /* 0x000fe2000f8001ff */
[----:B------:R-:W-:Y:S01]  /*0eb0*/  IMAD R64, R4, -0x2daee0ad, RZ ;  /* 0xd2511f5304407824 */ /* 0x000fe200078e02ff */
[----:B------:R-:W-:Y:S01]  /*0ec0*/  LOP3.LUT R56, R41, UR11, R56, 0x96, !PT ;  /* 0x0000000b29387c12 */ /* 0x000fe2000f8e9638 */
[----:B------:R-:W-:Y:S01]  /*0ed0*/  IMAD.MOV R5, RZ, RZ, -R5 ;  /* 0x000000ffff057224 */ /* 0x000fe200078e0a05 */
[----:B------:R-:W-:Y:S01]  /*0ee0*/  VIMNMX R0, PT, PT, R0, 0x20, PT ;  /* 0x0000002000007848 */ /* 0x000fe20003fe0100 */
[----:B------:R-:W4:Y:S03]  /*0ef0*/  LDCU.64 UR10, c[0x0][0x3a0] ;  /* 0x00007400ff0a77ac */ /* 0x000f260008000a00 */
[----:B------:R-:W-:-:S02]  /*0f00*/  LEA R0, R0, UR18, 0x3 ;  /* 0x0000001200007c11 */ /* 0x000fc4000f8e18ff */
[----:B------:R-:W-:Y:S02]  /*0f10*/  VIADDMNMX R5, R5, UR5, RZ, !PT ;  /* 0x0000000505057c46 */ /* 0x000fe4000f8001ff */
[----:B------:R-:W-:Y:S02]  /*0f20*/  I2FP.F32.U32 R0, R0 ;  /* 0x0000000000007245 */ /* 0x000fe40000201000 */
[----:B------:R-:W-:Y:S02]  /*0f30*/  VIMNMX R5, PT, PT, R5, 0x20, PT ;  /* 0x0000002005057848 */ /* 0x000fe40003fe0100 */
[----:B------:R0:W0:Y:S02]  /*0f40*/  MUFU.RCP R45, R0 ;  /* 0x00000000002d7308 */ /* 0x0000240000001000 */
[----:B-123--:R-:W-:-:S07]  /*0f50*/  LEA R52, R5, UR18, 0x3 ;  /* 0x0000001205347c11 */ /* 0x00efce000f8e18ff */
.L_x_1375:
[----:B-1----:R-:W1:Y:S01]  /*0f60*/  @UP0 LDCU.64 UR4, c[0x0][0x3e0] ;  /* 0x00007c00ff0407ac */ /* 0x002e620008000a00 */
[----:B------:R-:W-:Y:S01]  /*0f70*/  PLOP3.LUT P0, PT, PT, PT, UP0, 0x80, 0x8 ;  /* 0x000000000008781c */ /* 0x000fe20003f0f008 */
[----:B-1----:R-:W-:-:S06]  /*0f80*/  @UP0 UIMAD.WIDE UR4, UR14, 0x2, UR4 ;  /* 0x000000020e0408a5 */ /* 0x002fcc000f8e0204 */
[----:B0-23--:R-:W-:Y:S01]  /*0f90*/  MOV R40, UR4 ;  /* 0x0000000400287c02 */ /* 0x00dfe20008000f00 */
[----:B------:R-:W-:-:S05]  /*0fa0*/  IMAD.U32 R41, RZ, RZ, UR5 ;  /* 0x00000005ff297e24 */ /* 0x000fca000f8e00ff */
[----:B------:R-:W2:Y:S01]  /*0fb0*/  @P0 LDG.E.U16 R40, desc[UR6][R40.64] ;  /* 0x0000000628280981 */ /* 0x000ea2000c1e1500 */
[----:B------:R-:W-:Y:S01]  /*0fc0*/  PLOP3.LUT P0, PT, PT, PT, UP0, 0x80, 0x8 ;  /* 0x000000000008781c */ /* 0x000fe20003f0f008 */
[----:B------:R-:W-:Y:S01]  /*0fd0*/  UIMAD UR4, UR14, UR15, URZ ;  /* 0x0000000f0e0472a4 */ /* 0x000fe2000f8e02ff */
[----:B------:R-:W-:Y:S01]  /*0fe0*/  ISETP.GE.U32.AND P1, PT, R2, 0x100, PT ;  /* 0x000001000200780c */ /* 0x000fe20003f26070 */
[----:B------:R-:W1:Y:S01]  /*0ff0*/  S2R R54, SR_TID.X ;  /* 0x0000000000367919 */ /* 0x000e620000002100 */
[----:B------:R-:W-:Y:S01]  /*1000*/  BSSY.RECONVERGENT B0, `(.L_x_1114) ;  /* 0x000068c000007945 */ /* 0x000fe20003800200 */
[----:B------:R-:W-:Y:S01]  /*1010*/  USHF.R.S32.HI UR5, URZ, 0x1f, UR4 ;  /* 0x0000001fff057899 */ /* 0x000fe20008011404 */
[----:B------:R-:W-:-:S03]  /*1020*/  P2R R131, PR, RZ, 0x2 ;  /* 0x00000002ff837803 */ /* 0x000fc60000000000 */
[----:B------:R-:W-:-:S03]  /*1030*/  ULEA.HI UR5, UR5, UR4, URZ, 0x3 ;  /* 0x0000000405057291 */ /* 0x000fc6000f8f18ff */
[----:B------:R-:W-:-:S03]  /*1040*/  UMOV UR4, 0x3f800000 ;  /* 0x3f80000000047882 */ /* 0x000fc60000000000 */
[----:B------:R-:W-:-:S05]  /*1050*/  IMAD.U32 R53, RZ, RZ, UR5 ;  /* 0x00000005ff357e24 */ /* 0x000fca000f8e00ff */
[----:B-1----:R-:W-:-:S04]  /*1060*/  LEA.HI.SX32 R53, R53, R54, 0x1d ;  /* 0x0000003635357211 */ /* 0x002fc800078feaff */
[----:B0-----:R-:W-:Y:S02]  /*1070*/  MOV R0, R53 ;  /* 0x0000003500007202 */ /* 0x001fe40000000f00 */
[----:B--2---:R-:W-:-:S13]  /*1080*/  @P0 R2UR UR18, R40 ;  /* 0x00000000281202ca */ /* 0x004fda00000e0000 */
[----:B------:R-:W-:Y:S01]  /*1090*/  @UP0 USHF.L.U32 UR4, UR18, 0x10, URZ ;  /* 0x0000001012040899 */ /* 0x000fe200080006ff */
[----:B------:R-:W-:Y:S11]  /*10a0*/  @!P1 BRA `(.L_x_1115) ;  /* 0x0000006800049947 */ /* 0x000ff60003800000 */
[----:B------:R-:W0:Y:S02]  /*10b0*/  LDC.64 R40, c[0x0][0x390] ;  /* 0x0000e400ff287b82 */ /* 0x000e240000000a00 */
[----:B0-----:R-:W-:-:S06]  /*10c0*/  IMAD.WIDE.U32 R40, R53, 0x10, R40 ;  /* 0x0000001035287825 */ /* 0x001fcc00078e0028 */
[----:B------:R-:W5:Y:S01]  /*10d0*/  LDG.E.128 R40, desc[UR6][R40.64] ;  /* 0x0000000628287981 */ /* 0x000f62000c1e1d00 */
[----:B----4-:R-:W-:-:S04]  /*10e0*/  UISETP.NE.U32.AND UP1, UPT, UR10, URZ, UPT ;  /* 0x000000ff0a00728c */ /* 0x010fc8000bf25070 */
        /* <DEDUP_REMOVED lines=12> */
[----:B------:R-:W-:-:S05]  /*11b0*/  VIADDMNMX.U32 R0, R62, 0xfffffffe, R87, PT ;  /* 0xfffffffe3e007846 */ /* 0x000fca0003800057 */
[----:B------:R-:W-:-:S04]  /*11c0*/  IMAD.SHL.U32 R0, R0, 0x4, RZ ;  /* 0x0000000400007824 */ /* 0x000fc800078e00ff */
[----:B------:R-:W0:Y:S02]  /*11d0*/  LDC R86, c[0x2][R0] ;  /* 0x0080000000567b82 */ /* 0x000e240000000800 */
[----:B0-----:R-:W-:-:S04]  /*11e0*/  SHF.R.S32.HI R87, RZ, 0x1f, R86 ;  /* 0x0000001fff577819 */ /* 0x001fc80000011456 */
.L_x_20751:
[----:B------:R-:W-:Y:S05]  /*11f0*/  BRX R86 -0x1200                                        (*"BRANCH_TARGETS .L_x_20752,.L_x_20753,.L_x_20754"*) ;  /* 0xffffffec56807949 */ /* 0x000fea000383ffff */
.L_x_20754:
[----:B------:R-:W-:Y:S01]  /*1200*/  IADD3 R74, PT, PT, R62, 0x1, RZ ;  /* 0x000000013e4a7810 */ /* 0x000fe20007ffe0ff */
[----:B------:R-:W-:Y:S02]  /*1210*/  IMAD.MOV.U32 R0, RZ, RZ, R64 ;  /* 0x000000ffff007224 */ /* 0x000fe400078e0040 */
[----:B------:R-:W-:Y:S01]  /*1220*/  IMAD.MOV.U32 R68, RZ, RZ, R56 ;  /* 0x000000ffff447224 */ /* 0x000fe200078e0038 */
[----:B------:R-:W-:Y:S06]  /*1230*/  BRA `(.L_x_1118) ;  /* 0x00000004003c7947 */ /* 0x000fec0003800000 */
.L_x_20752:
[----:B------:R-:W-:Y:S01]  /*1240*/  MOV R0, R64 ;  /* 0x0000004000007202 */ /* 0x000fe20000000f00 */
[----:B------:R-:W-:Y:S02]  /*1250*/  IMAD.MOV.U32 R74, RZ, RZ, 0x3 ;  /* 0x00000003ff4a7424 */ /* 0x000fe400078e00ff */
[----:B------:R-:W-:Y:S01]  /*1260*/  IMAD.MOV.U32 R68, RZ, RZ, R60 ;  /* 0x000000ffff447224 */ /* 0x000fe200078e003c */
[----:B------:R-:W-:Y:S06]  /*1270*/  BRA `(.L_x_1118) ;  /* 0x00000004002c7947 */ /* 0x000fec0003800000 */
.L_x_20753:
        /* <DEDUP_REMOVED lines=13> */
.L_x_1120:
[----:B------:R-:W-:Y:S05]  /*1350*/  BSYNC.RECONVERGENT B2 ;  /* 0x0000000000027941 */ /* 0x000fea0003800200 */
.L_x_1119:
[----:B------:R-:W-:Y:S01]  /*1360*/  IMAD.WIDE.U32 R88, R44, -0x326172a9, RZ ;  /* 0xcd9e8d572c587825 */ /* 0x000fe200078e00ff */
[----:B------:R-:W-:Y:S01]  /*1370*/  LOP3.LUT R106, R51, UR9, R87, 0x96, !PT ;  /* 0x00000009336a7c12 */ /* 0x000fe2000f8e9657 */
[----:B------:R-:W-:Y:S01]  /*1380*/  UIADD3 UR5, UPT, UPT, UR8, -0x61c88647, URZ ;  /* 0x9e3779b908057890 */ /* 0x000fe2000fffe0ff */
[----:B------:R-:W-:Y:S01]  /*1390*/  MOV R68, R64 ;  /* 0x0000004000447202 */ /* 0x000fe20000000f00 */
[----:B------:R-:W-:Y:S01]  /*13a0*/  UIADD3 UR18, UPT, UPT, UR9, -0x4498517b, URZ ;  /* 0xbb67ae8509127890 */ /* 0x000fe2000fffe0ff */
[----:B------:R-:W-:Y:S01]  /*13b0*/  LOP3.LUT R90, R3, UR8, R89, 0x96, !PT ;  /* 0x00000008035a7c12 */ /* 0x000fe2000f8e9659 */
[----:B------:R-:W-:-:S04]  /*13c0*/  IMAD.WIDE.U32 R106, R106, -0x326172a9, RZ ;  /* 0xcd9e8d576a6a7825 */ /* 0x000fc800078e00ff */
[----:B------:R-:W-:Y:S01]  /*13d0*/  IMAD.WIDE.U32 R90, R90, -0x2daee0ad, RZ ;  /* 0xd2511f535a5a7825 */ /* 0x000fe200078e00ff */
[----:B------:R-:W-:Y:S01]  /*13e0*/  LOP3.LUT R87, R88, UR5, R107, 0x96, !PT ;  /* 0x0000000558577c12 */ /* 0x000fe2000f8e966b */
[----:B------:R-:W-:Y:S02]  /*13f0*/  UIADD3 UR5, UPT, UPT, UR8, 0x3c6ef372, URZ ;  /* 0x3c6ef37208057890 */ /* 0x000fe4000fffe0ff */
[----:B------:R-:W-:Y:S01]  /*1400*/  IMAD.MOV.U32 R74, RZ, RZ, RZ ;  /* 0x000000ffff4a7224 */ /* 0x000fe200078e00ff */
[----:B------:R-:W-:Y:S01]  /*1410*/  LOP3.LUT R88, R86, UR18, R91, 0x96, !PT ;  /* 0x0000001256587c12 */ /* 0x000fe2000f8e965b */
[----:B------:R-:W-:Y:S01]  /*1420*/  UIADD3 UR18, UPT, UPT, UR9, 0x76cf5d0a, URZ ;  /* 0x76cf5d0a09127890 */ /* 0x000fe2000fffe0ff */
[----:B------:R-:W-:-:S04]  /*1430*/  IMAD.WIDE.U32 R86, R87, -0x2daee0ad, RZ ;  /* 0xd2511f5357567825 */ /* 0x000fc800078e00ff */
[----:B------:R-:W-:Y:S01]  /*1440*/  IMAD.WIDE.U32 R88, R88, -0x326172a9, RZ ;  /* 0xcd9e8d5758587825 */ /* 0x000fe200078e00ff */
[----:B------:R-:W-:Y:S01]  /*1450*/  LOP3.LUT R107, R90, UR18, R87, 0x96, !PT ;  /* 0x000000125a6b7c12 */ /* 0x000fe2000f8e9657 */
[----:B------:R-:W-:-:S03]  /*1460*/  UIADD3 UR18, UPT, UPT, UR9, 0x32370b8f, URZ ;  /* 0x32370b8f09127890 */ /* 0x000fc6000fffe0ff */
[----:B------:R-:W-:Y:S01]  /*1470*/  LOP3.LUT R90, R106, UR5, R89, 0x96, !PT ;  /* 0x000000056a5a7c12 */ /* 0x000fe2000f8e9659 */
[----:B------:R-:W-:Y:S01]  /*1480*/  UIADD3 UR5, UPT, UPT, UR8, -0x255992d5, URZ ;  /* 0xdaa66d2b08057890 */ /* 0x000fe2000fffe0ff */
        /* <DEDUP_REMOVED lines=9> */
[----:B------:R-:W-:-:S03]  /*1520*/  UIADD3 UR18, UPT, UPT, UR9, -0x56f99767, URZ ;  /* 0xa906689909127890 */ /* 0x000fc6000fffe0ff */
[----:B------:R-:W-:Y:S01]  /*1530*/  LOP3.LUT R90, R106, UR5, R89, 0x96, !PT ;  /* 0x000000056a5a7c12 */ /* 0x000fe2000f8e9659 */
[----:B------:R-:W-:Y:S01]  /*1540*/  UIADD3 UR5, UPT, UPT, UR8, 0x1715609d, URZ ;  /* 0x1715609d08057890 */ /* 0x000fe2000fffe0ff */
        /* <DEDUP_REMOVED lines=9> */
[----:B------:R-:W-:-:S03]  /*15e0*/  UIADD3 UR18, UPT, UPT, UR9, 0x1fd5c5a3, URZ ;  /* 0x1fd5c5a309127890 */ /* 0x000fc6000fffe0ff */
[----:B------:R-:W-:Y:S01]  /*15f0*/  LOP3.LUT R90, R106, UR5, R89, 0x96, !PT ;  /* 0x000000056a5a7c12 */ /* 0x000fe2000f8e9659 */
[----:B------:R-:W-:Y:S01]  /*1600*/  UIADD3 UR5, UPT, UPT, UR8, 0x5384540f, URZ ;  /* 0x5384540f08057890 */ /* 0x000fe2000fffe0ff */
[----:B------:R-:W-:-:S04]  /*1610*/  IMAD.WIDE.U32 R106, R107, -0x326172a9, RZ ;  /* 0xcd9e8d576b6a7825 */ /* 0x000fc800078e00ff */
[----:B------:R-:W-:Y:S01]  /*1620*/  IMAD.WIDE.U32 R90, R90, -0x2daee0ad, RZ ;  /* 0xd2511f535a5a7825 */ /* 0x000fe200078e00ff */
[----:B------:R-:W-:Y:S01]  /*1630*/  LOP3.LUT R87, R88, UR5, R107, 0x96, !PT ;  /* 0x0000000558577c12 */ /* 0x000fe2000f8e966b */
[----:B------:R-:W-:-:S03]  /*1640*/  UIADD3 UR5, UPT, UPT, UR8, -0xe443238, URZ ;  /* 0xf1bbcdc808057890 */ /* 0x000fc6000fffe0ff */
[----:B------:R-:W-:Y:S01]  /*1650*/  LOP3.LUT R88, R86, UR18, R91, 0x96, !PT ;  /* 0x0000001256587c12 */ /* 0x000fe2000f8e965b */
[----:B------:R-:W-:Y:S01]  /*1660*/  UIADD3 UR18, UPT, UPT, UR9, -0x24c28bd8, URZ ;  /* 0xdb3d742809127890 */ /* 0x000fe2000fffe0ff */
        /* <DEDUP_REMOVED lines=8> */
[----:B------:R-:W-:-:S03]  /*16f0*/  LOP3.LUT R56, R88, UR5, R107, 0x96, !PT ;  /* 0x0000000558387c12 */ /* 0x000fc6000f8e966b */
[----:B------:R-:W-:Y:S01]  /*1700*/  IMAD.MOV.U32 R58, RZ, RZ, R106 ;  /* 0x000000ffff3a7224 */ /* 0x000fe200078e006a */
[----:B------:R-:W-:Y:S01]  /*1710*/  LOP3.LUT R60, R86, UR18, R91, 0x96, !PT ;  /* 0x00000012563c7c12 */ /* 0x000fe2000f8e965b */
[----:B------:R-:W-:-:S07]  /*1720*/  IMAD.MOV.U32 R0, RZ, RZ, R90 ;  /* 0x000000ffff007224 */ /* 0x000fce00078e005a */
.L_x_1118:
[----:B------:R-:W-:Y:S05]  /*1730*/  BSYNC.RECONVERGENT B1 ;  /* 0x0000000000017941 */ /* 0x000fea0003800200 */
.L_x_1117:
        /* <DEDUP_REMOVED lines=10> */
[----:B------:R-:W-:-:S02]  /*17e0*/  IMAD.U32 R62, R32, 0x10000, RZ ;  /* 0x00010000203e7824 */ /* 0x000fc400078e00ff */
[----:B------:R-:W-:Y:S01]  /*17f0*/  HFMA2 R86, -RZ, RZ, 0, 1.1920928955078125e-07 ;  /* 0x00000002ff567431 */ /* 0x000fe200000001ff */
[----:B------:R-:W-:Y:S01]  /*1800*/  PRMT R40, R40, 0x7632, R40 ;  /* 0x0000763228287816 */ /* 0x000fe20000000028 */
[----:B0-----:R-:W-:Y:S01]  /*1810*/  FMUL.FTZ R89, R89, R64 ;  /* 0x0000004059597220 */ /* 0x001fe20000410000 */
[----:B-1----:R-:W-:-:S04]  /*1820*/  FSETP.GTU.FTZ.AND P0, PT, R87, R66, PT ;  /* 0x000000425700720b */ /* 0x002fc80003f1c000 */
[----:B------:R-:W-:Y:S02]  /*1830*/  FSEL R87, R89, RZ, !P0 ;  /* 0x000000ff59577208 */ /* 0x000fe40004000000 */
[----:B------:R-:W-:-:S03]  /*1840*/  PLOP3.LUT P0, PT, P0, PT, PT, 0x8, 0x80 ;  /* 0x000000000080781c */ /* 0x000fc6000070e170 */
[----:B------:R-:W-:Y:S01]  /*1850*/  FFMA.FTZ R87, R87, R62, R70 ;  /* 0x0000003e57577223 */ /* 0x000fe20000010046 */
[----:B------:R-:W-:Y:S01]  /*1860*/  P2R R70, PR, RZ, 0x1 ;  /* 0x00000001ff467803 */ /* 0x000fe20000000000 */
[----:B------:R-:W-:Y:S01]  /*1870*/  IMAD.MOV.U32 R62, RZ, RZ, R58 ;  /* 0x000000ffff3e7224 */ /* 0x000fe200078e003a */
[----:B------:R-:W-:Y:S07]  /*1880*/  @!P1 BRA `(.L_x_1122) ;  /* 0x00000004004c9947 */ /* 0x000fee0003800000 */
        /* <DEDUP_REMOVED lines=8> */
.L_x_1123:
        /* <DEDUP_REMOVED lines=13> */
.L_x_1125:
[----:B------:R-:W-:Y:S05]  /*19e0*/  BSYNC.RECONVERGENT B2 ;  /* 0x0000000000027941 */ /* 0x000fea0003800200 */
.L_x_1124:
[----:B------:R-:W-:Y:S01]  /*19f0*/  IMAD.WIDE.U32 R90, R44, -0x326172a9, RZ ;  /* 0xcd9e8d572c5a7825 */ /* 0x000fe200078e00ff */
[----:B------:R-:W-:Y:S01]  /*1a00*/  LOP3.LUT R108, R51, UR9, R89, 0x96, !PT ;  /* 0x00000009336c7c12 */ /* 0x000fe2000f8e9659 */
[----:B------:R-:W-:Y:S02]  /*1a10*/  UIADD3 UR5, UPT, UPT, UR8, -0x61c88647, URZ ;  /* 0x9e3779b908057890 */ /* 0x000fe4000fffe0ff */
[----:B------:R-:W-:Y:S01]  /*1a20*/  UIADD3 UR18, UPT, UPT, UR9, -0x4498517b, URZ ;  /* 0xbb67ae8509127890 */ /* 0x000fe2000fffe0ff */
[----:B------:R-:W-:Y:S01]  /*1a30*/  LOP3.LUT R106, R3, UR8, R91, 0x96, !PT ;  /* 0x00000008036a7c12 */ /* 0x000fe2000f8e965b */
[----:B------:R-:W-:-:S04]  /*1a40*/  IMAD.WIDE.U32 R108, R108, -0x326172a9, RZ ;  /* 0xcd9e8d576c6c7825 */ /* 0x000fc800078e00ff */
[----:B------:R-:W-:Y:S01]  /*1a50*/  IMAD.WIDE.U32 R106, R106, -0x2daee0ad, RZ ;  /* 0xd2511f536a6a7825 */ /* 0x000fe200078e00ff */
[----:B------:R-:W-:Y:S01]  /*1a60*/  LOP3.LUT R89, R90, UR5, R109, 0x96, !PT ;  /* 0x000000055a597c12 */ /* 0x000fe2000f8e966d */
[----:B------:R-:W-:Y:S02]  /*1a70*/  UIADD3 UR5, UPT, UPT, UR8, 0x3c6ef372, URZ ;  /* 0x3c6ef37208057890 */ /* 0x000fe4000fffe0ff */
[----:B------:R-:W-:Y:S01]  /*1a80*/  IMAD.MOV.U32 R62, RZ, RZ, R0 ;  /* 0x000000ffff3e7224 */ /* 0x000fe200078e0000 */
[----:B------:R-:W-:Y:S01]  /*1a90*/  LOP3.LUT R90, R88, UR18, R107, 0x96, !PT ;  /* 0x00000012585a7c12 */ /* 0x000fe2000f8e966b */
[----:B------:R-:W-:Y:S01]  /*1aa0*/  UIADD3 UR18, UPT, UPT, UR9, 0x76cf5d0a, URZ ;  /* 0x76cf5d0a09127890 */ /* 0x000fe2000fffe0ff */
[----:B------:R-:W-:-:S04]  /*1ab0*/  IMAD.WIDE.U32 R88, R89, -0x2daee0ad, RZ ;  /* 0xd2511f5359587825 */ /* 0x000fc800078e00ff */
[----:B------:R-:W-:Y:S01]  /*1ac0*/  IMAD.WIDE.U32 R90, R90, -0x326172a9, RZ ;  /* 0xcd9e8d575a5a7825 */ /* 0x000fe200078e00ff */
[----:B------:R-:W-:Y:S01]  /*1ad0*/  LOP3.LUT R109, R106, UR18, R89, 0x96, !PT ;  /* 0x000000126a6d7c12 */ /* 0x000fe2000f8e9659 */
[----:B------:R-:W-:Y:S02]  /*1ae0*/  UIADD3 UR18, UPT, UPT, UR9, 0x32370b8f, URZ ;  /* 0x32370b8f09127890 */ /* 0x000fe4000fffe0ff */
[----:B------:R-:W-:Y:S01]  /*1af0*/  IMAD.MOV.U32 R86, RZ, RZ, RZ ;  /* 0x000000ffff567224 */ /* 0x000fe200078e00ff */
        /* <DEDUP_REMOVED lines=42> */
[----:B------:R-:W-:Y:S02]  /*1da0*/  LOP3.LUT R60, R88, UR18, R107, 0x96, !PT ;  /* 0x00000012583c7c12 */ /* 0x000fe4000f8e966b */
[----:B------:R-:W-:-:S07]  /*1db0*/  MOV R0, R106 ;  /* 0x0000006a00007202 */ /* 0x000fce0000000f00 */
.L_x_1122:
[----:B------:R-:W-:Y:S05]  /*1dc0*/  BSYNC.RECONVERGENT B1 ;  /* 0x0000000000017941 */ /* 0x000fea0003800200 */
.L_x_1121:
[----:B------:R-:W-:Y:S01]  /*1dd0*/  I2FP.F32.U32 R89, R62 ;  /* 0x0000003e00597245 */ /* 0x000fe20000201000 */
[----:B------:R-:W-:Y:S01]  /*1de0*/  IMAD.U32 R40, R40, 0x10000, RZ ;  /* 0x0001000028287824 */ /* 0x000fe200078e00ff */
[----:B------:R-:W-:Y:S01]  /*1df0*/  ISETP.NE.AND P1, PT, R86, 0x1, PT ;  /* 0x000000015600780c */ /* 0x000fe20003f25270 */
[----:B------:R-:W-:Y:S01]  /*1e00*/  BSSY.RECONVERGENT B1, `(.L_x_1126) ;  /* 0x0000061000017945 */ /* 0x000fe20003800200 */
[----:B------:R-:W-:Y:S01]  /*1e10*/  PRMT R62, R4, 0x7632, R62 ;  /* 0x00007632043e7816 */ /* 0x000fe2000000003e */
[----:B------:R-:W-:Y:S01]  /*1e20*/  FFMA.FTZ R89, R89, R68, 1.1641532182693481445e-10 ;  /* 0x2f00000059597423 */ /* 0x000fe20000010044 */
[----:B------:R-:W-:Y:S01]  /*1e30*/  FMUL.FTZ R91, R40, UR4 ;  /* 0x00000004285b7c20 */ /* 0x000fe20008410000 */
[----:B------:R-:W-:Y:S01]  /*1e40*/  SHF.L.U32 R40, R50, 0x10, RZ ;  /* 0x0000001032287819 */ /* 0x000fe200000006ff */
[----:B------:R-:W-:Y:S02]  /*1e50*/  IMAD.MOV.U32 R74, RZ, RZ, 0x2 ;  /* 0x00000002ff4a7424 */ /* 0x000fe400078e00ff */
[----:B------:R-:W-:Y:S01]  /*1e60*/  FMUL.FTZ R91, R91, R64 ;  /* 0x000000405b5b7220 */ /* 0x000fe20000410000 */
[----:B------:R-:W-:Y:S01]  /*1e70*/  FSETP.GTU.FTZ.AND P0, PT, R89, R66, PT ;  /* 0x000000425900720b */ /* 0x000fe20003f1c000 */
[----:B------:R-:W-:-:S03]  /*1e80*/  IMAD.U32 R62, R62, 0x10000, RZ ;  /* 0x000100003e3e7824 */ /* 0x000fc600078e00ff */
[----:B------:R-:W-:Y:S02]  /*1e90*/  FSEL R89, R91, RZ, !P0 ;  /* 0x000000ff5b597208 */ /* 0x000fe40004000000 */
[----:B------:R-:W-:-:S03]  /*1ea0*/  PLOP3.LUT P0, PT, P0, PT, PT, 0x8, 0x80 ;  /* 0x000000000080781c */ /* 0x000fc6000070e170 */
[----:B------:R-:W-:Y:S01]  /*1eb0*/  FFMA.FTZ R89, R89, R40, R62 ;  /* 0x0000002859597223 */ /* 0x000fe2000001003e */
        /* <DEDUP_REMOVED lines=10> */
.L_x_1128:
        /* <DEDUP_REMOVED lines=13> */
.L_x_1130:
[----:B------:R-:W-:Y:S05]  /*2030*/  BSYNC.RECONVERGENT B2 ;  /* 0x0000000000027941 */ /* 0x000fea0003800200 */
.L_x_1129:
[----:B------:R-:W-:Y:S01]  /*2040*/  IMAD.WIDE.U32 R106, R44, -0x326172a9, RZ ;  /* 0xcd9e8d572c6a7825 */ /* 0x000fe200078e00ff */
[----:B------:R-:W-:Y:S01]  /*2050*/  LOP3.LUT R132, R51, UR9, R91, 0x96, !PT ;  /* 0x0000000933847c12 */ /* 0x000fe2000f8e965b */
[----:B------:R-:W-:Y:S02]  /*2060*/  UIADD3 UR5, UPT, UPT, UR8, -0x61c88647, URZ ;  /* 0x9e3779b908057890 */ /* 0x000fe4000fffe0ff */
[----:B------:R-:W-:Y:S01]  /*2070*/  HFMA2 R74, -RZ, RZ, 0, 0 ;  /* 0x00000000ff4a7431 */ /* 0x000fe200000001ff */
        /* <DEDUP_REMOVED lines=53> */
[----:B------:R-:W-:Y:S02]  /*23d0*/  LOP3.LUT R56, R106, UR5, R133, 0x96, !PT ;  /* 0x000000056a387c12 */ /* 0x000fe4000f8e9685 */
[----:B------:R-:W-:Y:S01]  /*23e0*/  MOV R58, R132 ;  /* 0x00000084003a7202 */ /* 0x000fe20000000f00 */
[----:B------:R-:W-:Y:S01]  /*23f0*/  IMAD.MOV.U32 R0, RZ, RZ, R108 ;  /* 0x000000ffff007224 */ /* 0x000fe200078e006c */
[----:B------:R-:W-:-:S07]  /*2400*/  LOP3.LUT R60, R90, UR18, R109, 0x96, !PT ;  /* 0x000000125a3c7c12 */ /* 0x000fce000f8e966d */
.L_x_1127:
[----:B------:R-:W-:Y:S05]  /*2410*/  BSYNC.RECONVERGENT B1 ;  /* 0x0000000000017941 */ /* 0x000fea0003800200 */
.L_x_1126:
[----:B------:R-:W-:Y:S01]  /*2420*/  I2FP.F32.U32 R91, R40 ;  /* 0x00000028005b7245 */ /* 0x000fe20000201000 */
[----:B------:R-:W-:Y:S01]  /*2430*/  IMAD.U32 R40, R41, 0x10000, RZ ;  /* 0x0001000029287824 */ /* 0x000fe200078e00ff */
[----:B------:R-:W-:Y:S01]  /*2440*/  ISETP.NE.AND P2, PT, R74, 0x1, PT ;  /* 0x000000014a00780c */ /* 0x000fe20003f45270 */
[----:B------:R-:W-:Y:S01]  /*2450*/  BSSY.RECONVERGENT B1, `(.L_x_1131) ;  /* 0x0000061000017945 */ /* 0x000fe20003800200 */
[----:B------:R-:W-:Y:S01]  /*2460*/  SHF.L.U32 R62, R5, 0x10, RZ ;  /* 0x00000010053e7819 */ /* 0x000fe200000006ff */
[----:B------:R-:W-:Y:S01]  /*2470*/  FFMA.FTZ R91, R91, R68, 1.1641532182693481445e-10 ;  /* 0x2f0000005b5b7423 */ /* 0x000fe20000010044 */
[----:B------:R-:W-:Y:S01]  /*2480*/  FMUL.FTZ R93, R40, UR4 ;  /* 0x00000004285d7c20 */ /* 0x000fe20008410000 */
[----:B------:R-:W-:Y:S02]  /*2490*/  IMAD.U32 R40, R33, 0x10000, RZ ;  /* 0x0001000021287824 */ /* 0x000fe400078e00ff */
[----:B------:R-:W-:Y:S02]  /*24a0*/  IMAD.MOV.U32 R86, RZ, RZ, 0x2 ;  /* 0x00000002ff567424 */ /* 0x000fe400078e00ff */
[----:B------:R-:W-:Y:S01]  /*24b0*/  FMUL.FTZ R93, R93, R64 ;  /* 0x000000405d5d7220 */ /* 0x000fe20000410000 */
[----:B------:R-:W-:-:S04]  /*24c0*/  FSETP.GTU.FTZ.AND P1, PT, R91, R66, PT ;  /* 0x000000425b00720b */ /* 0x000fc80003f3c000 */
[----:B------:R-:W-:Y:S02]  /*24d0*/  FSEL R91, R93, RZ, !P1 ;  /* 0x000000ff5d5b7208 */ /* 0x000fe40004800000 */
[----:B------:R-:W-:-:S03]  /*24e0*/  PLOP3.LUT P1, PT, P1, PT, PT, 0x8, 0x80 ;  /* 0x000000000080781c */ /* 0x000fc60000f2e170 */
[--C-:B------:R-:W-:Y:S01]  /*24f0*/  FFMA.FTZ R91, R91, R40, R62.reuse ;  /* 0x000000285b5b7223 */ /* 0x100fe2000001003e */
[----:B------:R-:W-:Y:S01]  /*2500*/  PRMT R62, R41, 0x7632, R62 ;  /* 0x00007632293e7816 */ /* 0x000fe2000000003e */
[----:B------:R-:W-:Y:S01]  /*2510*/  IMAD.MOV.U32 R40, RZ, RZ, R58 ;  /* 0x000000ffff287224 */ /* 0x000fe200078e003a */
[----:B------:R-:W-:Y:S07]  /*2520*/  @!P2 BRA `(.L_x_1132) ;  /* 0x00000004004ca947 */ /* 0x000fee0003800000 */
        /* <DEDUP_REMOVED lines=8> */
.L_x_1133:
        /* <DEDUP_REMOVED lines=13> */
.L_x_1135:
[----:B------:R-:W-:Y:S05]  /*2680*/  BSYNC.RECONVERGENT B2 ;  /* 0x0000000000027941 */ /* 0x000fea0003800200 */
.L_x_1134:
        /* <DEDUP_REMOVED lines=59> */
[----:B------:R-:W-:Y:S01]  /*2a40*/  MOV R40, R0 ;  /* 0x0000000000287202 */ /* 0x000fe20000000f00 */
[----:B------:R-:W-:-:S07]  /*2a50*/  IMAD.MOV.U32 R0, RZ, RZ, R108 ;  /* 0x000000ffff007224 */ /* 0x000fce00078e006c */
.L_x_1132:
[----:B------:R-:W-:Y:S05]  /*2a60*/  BSYNC.RECONVERGENT B1 ;  /* 0x0000000000017941 */ /* 0x000fea0003800200 */
.L_x_1131:
[----:B------:R-:W-:Y:S01]  /*2a70*/  I2FP.F32.U32 R41, R40 ;  /* 0x0000002800297245 */ /* 0x000fe20000201000 */
[----:B------:R-:W-:Y:S01]  /*2a80*/  IMAD.U32 R40, R49, 0x10000, RZ ;  /* 0x0001000031287824 */ /* 0x000fe200078e00ff */
[----:B------:R-:W-:Y:S01]  /*2a90*/  SHF.L.U32 R62, R62, 0x10, RZ ;  /* 0x000000103e3e7819 */ /* 0x000fe200000006ff */
[----:B------:R-:W-:Y:S01]  /*2aa0*/  BSSY.RECONVERGENT B1, `(.L_x_1136) ;  /* 0x0000061000017945 */ /* 0x000fe20003800200 */
[----:B------:R-:W-:Y:S01]  /*2ab0*/  ISETP.NE.AND P3, PT, R86, 0x1, PT ;  /* 0x000000015600780c */ /* 0x000fe20003f65270 */
[----:B------:R-:W-:Y:S01]  /*2ac0*/  FFMA.FTZ R41, R41, R68, 1.1641532182693481445e-10 ;  /* 0x2f00000029297423 */ /* 0x000fe20000010044 */
[----:B------:R-:W-:Y:S02]  /*2ad0*/  HFMA2 R74, -RZ, RZ, 0, 1.1920928955078125e-07 ;  /* 0x00000002ff4a7431 */ /* 0x000fe400000001ff */
[----:B------:R-:W-:Y:S01]  /*2ae0*/  FMUL.FTZ R93, R62, UR4 ;  /* 0x000000043e5d7c20 */ /* 0x000fe20008410000 */
[----:B------:R-:W-:Y:S02]  /*2af0*/  PRMT R62, R5, 0x7632, R62 ;  /* 0x00007632053e7816 */ /* 0x000fe4000000003e */
[----:B------:R-:W-:Y:S01]  /*2b00*/  FSETP.GTU.FTZ.AND P2, PT, R41, R66, PT ;  /* 0x000000422900720b */ /* 0x000fe20003f5c000 */
[----:B------:R-:W-:-:S02]  /*2b10*/  FMUL.FTZ R93, R93, R64 ;  /* 0x000000405d5d7220 */ /* 0x000fc40000410000 */
[----:B------:R-:W-:-:S03]  /*2b20*/  IMAD.U32 R62, R62, 0x10000, RZ ;  /* 0x000100003e3e7824 */ /* 0x000fc600078e00ff */
[----:B------:R-:W-:Y:S02]  /*2b30*/  FSEL R93, R93, RZ, !P2 ;  /* 0x000000ff5d5d7208 */ /* 0x000fe40005000000 */
[----:B------:R-:W-:-:S03]  /*2b40*/  PLOP3.LUT P2, PT, P2, PT, PT, 0x8, 0x80 ;  /* 0x000000000080781c */ /* 0x000fc6000174e170 */
[----:B------:R-:W-:Y:S01]  /*2b50*/  FFMA.FTZ R93, R93, R40, R62 ;  /* 0x000000285d5d7223 */ /* 0x000fe2000001003e */
        /* <DEDUP_REMOVED lines=10> */
.L_x_1138:
        /* <DEDUP_REMOVED lines=13> */
.L_x_1140:
[----:B------:R-:W-:Y:S05]  /*2cd0*/  BSYNC.RECONVERGENT B2 ;  /* 0x0000000000027941 */ /* 0x000fea0003800200 */
.L_x_1139:
        /* <DEDUP_REMOVED lines=59> */
[----:B------:R-:W-:Y:S01]  /*3090*/  IMAD.MOV.U32 R40, RZ, RZ, R0 ;  /* 0x000000ffff287224 */ /* 0x000fe200078e0000 */
[----:B------:R-:W-:-:S07]  /*30a0*/  MOV R0, R108 ;  /* 0x0000006c00007202 */ /* 0x000fce0000000f00 */
.L_x_1137:
[----:B------:R-:W-:Y:S05]  /*30b0*/  BSYNC.RECONVERGENT B1 ;  /* 0x0000000000017941 */ /* 0x000fea0003800200 */
.L_x_1136:
[----:B------:R-:W-:Y:S01]  /*30c0*/  I2FP.F32.U32 R41, R40 ;  /* 0x0000002800297245 */ /* 0x000fe20000201000 */
[----:B------:R-:W-:Y:S01]  /*30d0*/  IMAD.U32 R40, R42, 0x10000, RZ ;  /* 0x000100002a287824 */ /* 0x000fe200078e00ff */
[----:B------:R-:W-:Y:S01]  /*30e0*/  ISETP.NE.AND P4, PT, R74, 0x1, PT ;  /* 0x000000014a00780c */ /* 0x000fe20003f85270 */
[----:B------:R-:W-:Y:S01]  /*30f0*/  IMAD.U32 R62, R6, 0x10000, RZ ;  /* 0x00010000063e7824 */ /* 0x000fe200078e00ff */
[----:B------:R-:W-:Y:S01]  /*3100*/  BSSY.RECONVERGENT B1, `(.L_x_1141) ;  /* 0x0000060000017945 */ /* 0x000fe20003800200 */
[----:B------:R-:W-:Y:S01]  /*3110*/  FFMA.FTZ R41, R41, R68, 1.1641532182693481445e-10 ;  /* 0x2f00000029297423 */ /* 0x000fe20000010044 */
[----:B------:R-:W-:Y:S01]  /*3120*/  FMUL.FTZ R95, R40, UR4 ;  /* 0x00000004285f7c20 */ /* 0x000fe20008410000 */
[----:B------:R-:W-:Y:S02]  /*3130*/  SHF.L.U32 R40, R34, 0x10, RZ ;  /* 0x0000001022287819 */ /* 0x000fe400000006ff */
[----:B------:R-:W-:Y:S01]  /*3140*/  PRMT R42, R42, 0x7632, R42 ;  /* 0x000076322a2a7816 */ /* 0x000fe2000000002a */
[----:B------:R-:W-:Y:S01]  /*3150*/  FMUL.FTZ R95, R95, R64 ;  /* 0x000000405f5f7220 */ /* 0x000fe20000410000 */
[----:B------:R-:W-:-:S04]  /*3160*/  FSETP.GTU.FTZ.AND P3, PT, R41, R66, PT ;  /* 0x000000422900720b */ /* 0x000fc80003f7c000 */
[----:B------:R-:W-:Y:S02]  /*3170*/  FSEL R95, R95, RZ, !P3 ;  /* 0x000000ff5f5f7208 */ /* 0x000fe40005800000 */
[----:B------:R-:W-:-:S03]  /*3180*/  PLOP3.LUT P3, PT, P3, PT, PT, 0x8, 0x80 ;  /* 0x000000000080781c */ /* 0x000fc60001f6e170 */
[----:B------:R-:W-:Y:S01]  /*3190*/  FFMA.FTZ R95, R95, R40, R62 ;  /* 0x000000285f5f7223 */ /* 0x000fe2000001003e */
[----:B------:R-:W-:Y:S01]  /*31a0*/  IMAD.MOV.U32 R62, RZ, RZ, 0x2 ;  /* 0x00000002ff3e7424 */ /* 0x000fe200078e00ff */
[----:B------:R-:W-:Y:S01]  /*31b0*/  MOV R40, R58 ;  /* 0x0000003a00287202 */ /* 0x000fe20000000f00 */
[----:B------:R-:W-:Y:S07]  /*31c0*/  @!P4 BRA `(.L_x_1142) ;  /* 0x00000004004cc947 */ /* 0x000fee0003800000 */
        /* <DEDUP_REMOVED lines=8> */
.L_x_1143:
        /* <DEDUP_REMOVED lines=13> */
.L_x_1145:
[----:B------:R-:W-:Y:S05]  /*3320*/  BSYNC.RECONVERGENT B2 ;  /* 0x0000000000027941 */ /* 0x000fea0003800200 */
.L_x_1144:
        /* <DEDUP_REMOVED lines=57> */
[----:B------:R-:W-:Y:S02]  /*36c0*/  MOV R58, R132 ;  /* 0x00000084003a7202 */ /* 0x000fe40000000f00 */
[----:B------:R-:W-:Y:S01]  /*36d0*/  LOP3.LUT R60, R40, UR18, R109, 0x96, !PT ;  /* 0x00000012283c7c12 */ /* 0x000fe2000f8e966d */
[----:B------:R-:W-:Y:S02]  /*36e0*/  IMAD.MOV.U32 R40, RZ, RZ, R0 ;  /* 0x000000ffff287224 */ /* 0x000fe400078e0000 */
[----:B------:R-:W-:-:S07]  /*36f0*/  IMAD.MOV.U32 R0, RZ, RZ, R108 ;  /* 0x000000ffff007224 */ /* 0x000fce00078e006c */
.L_x_1142:
[----:B------:R-:W-:Y:S05]  /*3700*/  BSYNC.RECONVERGENT B1 ;  /* 0x0000000000017941 */ /* 0x000fea0003800200 */
.L_x_1141:
[----:B------:R-:W-:Y:S01]  /*3710*/  I2FP.F32.U32 R41, R40 ;  /* 0x0000002800297245 */ /* 0x000fe20000201000 */
[----:B------:R-:W-:Y:S01]  /*3720*/  IMAD.U32 R42, R42, 0x10000, RZ ;  /* 0x000100002a2a7824 */ /* 0x000fe200078e00ff */
[----:B------:R-:W-:Y:S01]  /*3730*/  ISETP.NE.AND P5, PT, R62, 0x1, PT ;  /* 0x000000013e00780c */ /* 0x000fe20003fa5270 */
[----:B------:R-:W-:Y:S01]  /*3740*/  IMAD.U32 R40, R48, 0x10000, RZ ;  /* 0x0001000030287824 */ /* 0x000fe200078e00ff */
[----:B------:R-:W-:Y:S01]  /*3750*/  BSSY.RECONVERGENT B1, `(.L_x_1146) ;  /* 0x0000060000017945 */ /* 0x000fe20003800200 */
[----:B------:R-:W-:Y:S01]  /*3760*/  FFMA.FTZ R41, R41, R68, 1.1641532182693481445e-10 ;  /* 0x2f00000029297423 */ /* 0x000fe20000010044 */
[----:B------:R-:W-:Y:S01]  /*3770*/  FMUL.FTZ R97, R42, UR4 ;  /* 0x000000042a617c20 */ /* 0x000fe20008410000 */
[----:B------:R-:W-:Y:S01]  /*3780*/  PRMT R42, R6, 0x7632, R42 ;  /* 0x00007632062a7816 */ /* 0x000fe2000000002a */
[----:B------:R-:W-:Y:S02]  /*3790*/  IMAD.MOV.U32 R86, RZ, RZ, 0x2 ;  /* 0x00000002ff567424 */ /* 0x000fe400078e00ff */
[----:B------:R-:W-:Y:S01]  /*37a0*/  FMUL.FTZ R97, R97, R64 ;  /* 0x0000004061617220 */ /* 0x000fe20000410000 */
[----:B------:R-:W-:-:S02]  /*37b0*/  FSETP.GTU.FTZ.AND P4, PT, R41, R66, PT ;  /* 0x000000422900720b */ /* 0x000fc40003f9c000 */
[----:B------:R-:W-:Y:S02]  /*37c0*/  SHF.L.U32 R42, R42, 0x10, RZ ;  /* 0x000000102a2a7819 */ /* 0x000fe400000006ff */
        /* <DEDUP_REMOVED lines=13> */
.L_x_1148:
        /* <DEDUP_REMOVED lines=13> */
.L_x_1150:
[----:B------:R-:W-:Y:S05]  /*3970*/  BSYNC.RECONVERGENT B2 ;  /* 0x0000000000027941 */ /* 0x000fea0003800200 */
.L_x_1149:
        /* <DEDUP_REMOVED lines=61> */
.L_x_1147:
[----:B------:R-:W-:Y:S05]  /*3d50*/  BSYNC.RECONVERGENT B1 ;  /* 0x0000000000017941 */ /* 0x000fea0003800200 */
.L_x_1146:
        /* <DEDUP_REMOVED lines=8> */
[----:B------:R-:W-:Y:S01]  /*3de0*/  IMAD.U32 R40, R35, 0x10000, RZ ;  /* 0x0001000023287824 */ /* 0x000fe200078e00ff */
[----:B------:R-:W-:-:S02]  /*3df0*/  PRMT R74, R43, 0x7632, R74 ;  /* 0x000076322b4a7816 */ /* 0x000fc4000000004a */
[----:B------:R-:W-:Y:S01]  /*3e00*/  FMUL.FTZ R99, R99, R64 ;  /* 0x0000004063637220 */ /* 0x000fe20000410000 */
[----:B------:R-:W-:-:S04]  /*3e10*/  FSETP.GTU.FTZ.AND P5, PT, R41, R66, PT ;  /* 0x000000422900720b */ /* 0x000fc80003fbc000 */
        /* <DEDUP_REMOVED lines=13> */
.L_x_1153:
        /* <DEDUP_REMOVED lines=15> */
.L_x_1155:
[----:B------:R-:W-:Y:S05]  /*3fe0*/  BSYNC.RECONVERGENT B2 ;  /* 0x0000000000027941 */ /* 0x000fea0003800200 */
.L_x_1154:
        /* <DEDUP_REMOVED lines=61> */
.L_x_1152:
[----:B------:R-:W-:Y:S05]  /*43c0*/  BSYNC.RECONVERGENT B1 ;  /* 0x0000000000017941 */ /* 0x000fea0003800200 */
.L_x_1151:
[----:B------:R-:W-:Y:S01]  /*43d0*/  I2FP.F32.U32 R41, R40 ;  /* 0x0000002800297245 */ /* 0x000fe20000201000 */
[----:B------:R-:W-:Y:S01]  /*43e0*/  IMAD.U32 R74, R74, 0x10000, RZ ;  /* 0x000100004a4a7824 */ /* 0x000fe200078e00ff */
[----:B------:R-:W-:Y:S02]  /*43f0*/  PRMT R42, R7, 0x7632, R42 ;  /* 0x00007632072a7816 */ /* 0x000fe4000000002a */
[----:B------:R-:W-:Y:S01]  /*4400*/  SHF.L.U32 R40, R47, 0x10, RZ ;  /* 0x000000102f287819 */ /* 0x000fe200000006ff */
[----:B------:R-:W-:Y:S01]  /*4410*/  FMUL.FTZ R43, R74, UR4 ;  /* 0x000000044a2b7c20 */ /* 0x000fe20008410000 */
[----:B------:R-:W-:Y:S01]  /*4420*/  FFMA.FTZ R41, R41, R68, 1.1641532182693481445e-10 ;  /* 0x2f00000029297423 */ /* 0x000fe20000010044 */
[----:B------:R-:W-:Y:S02]  /*4430*/  IMAD.U32 R42, R42, 0x10000, RZ ;  /* 0x000100002a2a7824 */ /* 0x000fe400078e00ff */
[----:B------:R-:W-:Y:S02]  /*4440*/  FMUL.FTZ R43, R43, R64 ;  /* 0x000000402b2b7220 */ /* 0x000fe40000410000 */
[----:B------:R-:W-:-:S02]  /*4450*/  FSETP.GTU.FTZ.AND P6, PT, R41, R66, PT ;  /* 0x000000422900720b */ /* 0x000fc40003fdc000 */
[----:B------:R-:W-:Y:S02]  /*4460*/  F2FP.BF16.F32.PACK_AB R41, R93, R91 ;  /* 0x0000005b5d29723e */ /* 0x000fe400000010ff */
[----:B------:R-:W-:Y:S02]  /*4470*/  FSEL R43, R43, RZ, !P6 ;  /* 0x000000ff2b2b7208 */ /* 0x000fe40007000000 */
[----:B------:R-:W-:-:S03]  /*4480*/  PLOP3.LUT P6, PT, P6, PT, PT, 0x8, 0x80 ;  /* 0x000000000080781c */ /* 0x000fc600037ce170 */
[----:B------:R-:W-:Y:S01]  /*4490*/  FFMA.FTZ R105, R43, R40, R42 ;  /* 0x000000282b697223 */ /* 0x000fe2000001002a */
[----:B------:R-:W-:Y:S02]  /*44a0*/  F2FP.BF16.F32.PACK_AB R42, R97, R95 ;  /* 0x0000005f612a723e */ /* 0x000fe400000010ff */
[----:B------:R-:W-:Y:S02]  /*44b0*/  F2FP.BF16.F32.PACK_AB R40, R89, R87 ;  /* 0x000000575928723e */ /* 0x000fe400000010ff */
[----:B------:R-:W-:Y:S01]  /*44c0*/  F2FP.BF16.F32.PACK_AB R43, R105, R99 ;  /* 0x00000063692b723e */ /* 0x000fe200000010ff */
[----:B------:R-:W-:Y:S06]  /*44d0*/  BRA `(.L_x_1156) ;  /* 0x0000003000a47947 */ /* 0x000fec0003800000 */
.L_x_1116:
        /* <DEDUP_REMOVED lines=16> */
.L_x_1159:
        /* <DEDUP_REMOVED lines=13> */
.L_x_1161:
[----:B------:R-:W-:Y:S05]  /*46b0*/  BSYNC.RECONVERGENT B2 ;  /* 0x0000000000027941 */ /* 0x000fea0003800200 */
.L_x_1160:
        /* <DEDUP_REMOVED lines=61> */
.L_x_1158:
[----:B------:R-:W-:Y:S05]  /*4a90*/  BSYNC.RECONVERGENT B1 ;  /* 0x0000000000017941 */ /* 0x000fea0003800200 */
.L_x_1157:
[----:B------:R-:W0:Y:S01]  /*4aa0*/  LDC R64, c[0x0][0x408] ;  /* 0x00010200ff407b82 */ /* 0x000e220000000800 */
[----:B------:R-:W-:Y:S01]  /*4ab0*/  I2FP.F32.U32 R87, R68 ;  /* 0x0000004400577245 */ /* 0x000fe20000201000 */
[----:B------:R-:W-:Y:S01]  /*4ac0*/  IMAD.MOV.U32 R68, RZ, RZ, 0x2f800000 ;  /* 0x2f800000ff447424 */ /* 0x000fe200078e00ff */
[----:B------:R-:W-:Y:S01]  /*4ad0*/  ISETP.NE.AND P1, PT, R74, 0x1, PT ;  /* 0x000000014a00780c */ /* 0x000fe20003f25270 */
[C---:B-----5:R-:W-:Y:S01]  /*4ae0*/  IMAD.U32 R62, R40.reuse, 0x10000, RZ ;  /* 0x00010000283e7824 */ /* 0x060fe200078e00ff */
[----:B------:R-:W-:Y:S01]  /*4af0*/  BSSY.RECONVERGENT B1, `(.L_x_1162) ;  /* 0x0000062000017945 */ /* 0x000fe20003800200 */
[----:B------:R-:W-:Y:S01]  /*4b00*/  FFMA.FTZ R87, R87, R68, 1.1641532182693481445e-10 ;  /* 0x2f00000057577423 */ /* 0x000fe20000010044 */
[----:B------:R-:W-:Y:S01]  /*4b10*/  PRMT R40, R40, 0x7632, R40 ;  /* 0x0000763228287816 */ /* 0x000fe20000000028 */
[----:B------:R-:W1:Y:S01]  /*4b20*/  LDC R66, c[0x0][0x404] ;  /* 0x00010100ff427b82 */ /* 0x000e620000000800 */
[----:B------:R-:W-:Y:S01]  /*4b30*/  FMUL.FTZ R89, R62, UR4 ;  /* 0x000000043e597c20 */ /* 0x000fe20008410000 */
[----:B------:R-:W-:Y:S01]  /*4b40*/  SHF.L.U32 R62, R32, 0x10, RZ ;  /* 0x00000010203e7819 */ /* 0x000fe200000006ff */
[----:B------:R-:W-:-:S02]  /*4b50*/  IMAD.MOV.U32 R86, RZ, RZ, 0x2 ;  /* 0x00000002ff567424 */ /* 0x000fc400078e00ff */
[----:B0-----:R-:W-:Y:S01]  /*4b60*/  FMUL.FTZ R89, R89, R64 ;  /* 0x0000004059597220 */ /* 0x001fe20000410000 */
[----:B-1----:R-:W-:-:S04]  /*4b70*/  FSETP.GTU.FTZ.AND P0, PT, R87, R66, PT ;  /* 0x000000425700720b */ /* 0x002fc80003f1c000 */
[----:B------:R-:W-:Y:S02]  /*4b80*/  FSEL R87, R89, RZ, !P0 ;  /* 0x000000ff59577208 */ /* 0x000fe40004000000 */
[----:B------:R-:W-:-:S03]  /*4b90*/  PLOP3.LUT P0, PT, P0, PT, PT, 0x8, 0x80 ;  /* 0x000000000080781c */ /* 0x000fc6000070e170 */
[----:B------:R-:W-:Y:S01]  /*4ba0*/  FMUL.FTZ R87, R87, R62 ;  /* 0x0000003e57577220 */ /* 0x000fe20000410000 */
[----:B------:R-:W-:Y:S01]  /*4bb0*/  P2R R70, PR, RZ, 0x1 ;  /* 0x00000001ff467803 */ /* 0x000fe20000000000 */
        /* <DEDUP_REMOVED lines=10> */
.L_x_1164:
        /* <DEDUP_REMOVED lines=13> */
.L_x_1166:
[----:B------:R-:W-:Y:S05]  /*4d30*/  BSYNC.RECONVERGENT B2 ;  /* 0x0000000000027941 */ /* 0x000fea0003800200 */
.L_x_1165:
        /* <DEDUP_REMOVED lines=61> */
.L_x_1163:
[----:B------:R-:W-:Y:S05]  /*5110*/  BSYNC.RECONVERGENT B1 ;  /* 0x0000000000017941 */ /* 0x000fea0003800200 */
.L_x_1162:
[----:B------:R-:W-:Y:S01]  /*5120*/  I2FP.F32.U32 R89, R62 ;  /* 0x0000003e00597245 */ /* 0x000fe20000201000 */
[----:B------:R-:W-:Y:S01]  /*5130*/  BSSY.RECONVERGENT B1, `(.L_x_1167) ;  /* 0x0000061000017945 */ /* 0x000fe20003800200 */
[----:B------:R-:W-:Y:S01]  /*5140*/  SHF.L.U32 R40, R40, 0x10, RZ ;  /* 0x0000001028287819 */ /* 0x000fe200000006ff */
[----:B------:R-:W-:Y:S01]  /*5150*/  IMAD.MOV.U32 R74, RZ, RZ, 0x2 ;  /* 0x00000002ff4a7424 */ /* 0x000fe200078e00ff */
[----:B------:R-:W-:Y:S01]  /*5160*/  ISETP.NE.AND P1, PT, R86, 0x1, PT ;  /* 0x000000015600780c */ /* 0x000fe20003f25270 */
[----:B------:R-:W-:Y:S02]  /*5170*/  FFMA.FTZ R89, R89, R68, 1.1641532182693481445e-10 ;  /* 0x2f00000059597423 */ /* 0x000fe40000010044 */
[----:B------:R-:W-:Y:S01]  /*5180*/  FMUL.FTZ R91, R40, UR4 ;  /* 0x00000004285b7c20 */ /* 0x000fe20008410000 */
[----:B------:R-:W-:Y:S02]  /*5190*/  IMAD.U32 R40, R50, 0x10000, RZ ;  /* 0x0001000032287824 */ /* 0x000fe400078e00ff */
[----:B------:R-:W-:Y:S01]  /*51a0*/  FSETP.GTU.FTZ.AND P0, PT, R89, R66, PT ;  /* 0x000000425900720b */ /* 0x000fe20003f1c000 */
[----:B------:R-:W-:-:S05]  /*51b0*/  FMUL.FTZ R91, R91, R64 ;  /* 0x000000405b5b7220 */ /* 0x000fca0000410000 */
[----:B------:R-:W-:Y:S02]  /*51c0*/  FSEL R89, R91, RZ, !P0 ;  /* 0x000000ff5b597208 */ /* 0x000fe40004000000 */
[----:B------:R-:W-:-:S03]  /*51d0*/  PLOP3.LUT P0, PT, P0, PT, PT, 0x8, 0x80 ;  /* 0x000000000080781c */ /* 0x000fc6000070e170 */
[----:B------:R-:W-:Y:S01]  /*51e0*/  FMUL.FTZ R89, R89, R40 ;  /* 0x0000002859597220 */ /* 0x000fe20000410000 */
        /* <DEDUP_REMOVED lines=10> */
.L_x_1169:
        /* <DEDUP_REMOVED lines=13> */
.L_x_1171:
[----:B------:R-:W-:Y:S05]  /*5360*/  BSYNC.RECONVERGENT B2 ;  /* 0x0000000000027941 */ /* 0x000fea0003800200 */
.L_x_1170:
        /* <DEDUP_REMOVED lines=61> */
.L_x_1168:
[----:B------:R-:W-:Y:S05]  /*5740*/  BSYNC.RECONVERGENT B1 ;  /* 0x0000000000017941 */ /* 0x000fea0003800200 */
.L_x_1167:
[----:B------:R-:W-:Y:S01]  /*5750*/  I2FP.F32.U32 R91, R40 ;  /* 0x00000028005b7245 */ /* 0x000fe20000201000 */
[----:B------:R-:W-:Y:S01]  /*5760*/  IMAD.U32 R40, R41, 0x10000, RZ ;  /* 0x0001000029287824 */ /* 0x000fe200078e00ff */
[----:B------:R-:W-:Y:S01]  /*5770*/  ISETP.NE.AND P2, PT, R74, 0x1, PT ;  /* 0x000000014a00780c */ /* 0x000fe20003f45270 */
[----:B------:R-:W-:Y:S01]  /*5780*/  BSSY.RECONVERGENT B1, `(.L_x_1172) ;  /* 0x0000060000017945 */ /* 0x000fe20003800200 */
[----:B------:R-:W-:Y:S02]  /*5790*/  HFMA2 R86, -RZ, RZ, 0, 1.1920928955078125e-07 ;  /* 0x00000002ff567431 */ /* 0x000fe400000001ff */
[----:B------:R-:W-:Y:S01]  /*57a0*/  FFMA.FTZ R91, R91, R68, 1.1641532182693481445e-10 ;  /* 0x2f0000005b5b7423 */ /* 0x000fe20000010044 */
[----:B------:R-:W-:Y:S01]  /*57b0*/  FMUL.FTZ R93, R40, UR4 ;  /* 0x00000004285d7c20 */ /* 0x000fe20008410000 */
[----:B------:R-:W-:Y:S01]  /*57c0*/  IMAD.U32 R40, R33, 0x10000, RZ ;  /* 0x0001000021287824 */ /* 0x000fe200078e00ff */
[----:B------:R-:W-:Y:S02]  /*57d0*/  PRMT R62, R41, 0x7632, R62 ;  /* 0x00007632293e7816 */ /* 0x000fe4000000003e */
[----:B------:R-:W-:Y:S01]  /*57e0*/  FMUL.FTZ R93, R93, R64 ;  /* 0x000000405d5d7220 */ /* 0x000fe20000410000 */
[----:B------:R-:W-:-:S04]  /*57f0*/  FSETP.GTU.FTZ.AND P1, PT, R91, R66, PT ;  /* 0x000000425b00720b */ /* 0x000fc80003f3c000 */
[----:B------:R-:W-:Y:S02]  /*5800*/  FSEL R91, R93, RZ, !P1 ;  /* 0x000000ff5d5b7208 */ /* 0x000fe40004800000 */
[----:B------:R-:W-:-:S03]  /*5810*/  PLOP3.LUT P1, PT, P1, PT, PT, 0x8, 0x80 ;  /* 0x000000000080781c */ /* 0x000fc60000f2e170 */
[----:B------:R-:W-:Y:S01]  /*5820*/  FMUL.FTZ R91, R91, R40 ;  /* 0x000000285b5b7220 */ /* 0x000fe20000410000 */
        /* <DEDUP_REMOVED lines=10> */
.L_x_1174:
        /* <DEDUP_REMOVED lines=13> */
.L_x_1176:
[----:B------:R-:W-:Y:S05]  /*59a0*/  BSYNC.RECONVERGENT B2 ;  /* 0x0000000000027941 */ /* 0x000fea0003800200 */
.L_x_1175:
        /* <DEDUP_REMOVED lines=61> */
.L_x_1173:
[----:B------:R-:W-:Y:S05]  /*5d80*/  BSYNC.RECONVERGENT B1 ;  /* 0x0000000000017941 */ /* 0x000fea0003800200 */
.L_x_1172:
[----:B------:R-:W-:Y:S01]  /*5d90*/  I2FP.F32.U32 R41, R40 ;  /* 0x0000002800297245 */ /* 0x000fe20000201000 */
[----:B------:R-:W-:Y:S01]  /*5da0*/  IMAD.U32 R62, R62, 0x10000, RZ ;  /* 0x000100003e3e7824 */ /* 0x000fe200078e00ff */
[----:B------:R-:W-:Y:S01]  /*5db0*/  ISETP.NE.AND P3, PT, R86, 0x1, PT ;  /* 0x000000015600780c */ /* 0x000fe20003f65270 */
[----:B------:R-:W-:Y:S01]  /*5dc0*/  BSSY.RECONVERGENT B1, `(.L_x_1177) ;  /* 0x000005f000017945 */ /* 0x000fe20003800200 */
[----:B------:R-:W-:Y:S01]  /*5dd0*/  SHF.L.U32 R40, R49, 0x10, RZ ;  /* 0x0000001031287819 */ /* 0x000fe200000006ff */
[----:B------:R-:W-:Y:S01]  /*5de0*/  FFMA.FTZ R41, R41, R68, 1.1641532182693481445e-10 ;  /* 0x2f00000029297423 */ /* 0x000fe20000010044 */
[----:B------:R-:W-:Y:S01]  /*5df0*/  FMUL.FTZ R93, R62, UR4 ;  /* 0x000000043e5d7c20 */ /* 0x000fe20008410000 */
[----:B------:R-:W-:-:S03]  /*5e00*/  IMAD.MOV.U32 R62, RZ, RZ, 0x2 ;  /* 0x00000002ff3e7424 */ /* 0x000fc600078e00ff */
        /* <DEDUP_REMOVED lines=15> */
.L_x_1179:
        /* <DEDUP_REMOVED lines=13> */
.L_x_1181:
[----:B------:R-:W-:Y:S05]  /*5fd0*/  BSYNC.RECONVERGENT B2 ;  /* 0x0000000000027941 */ /* 0x000fea0003800200 */
.L_x_1180:
        /* <DEDUP_REMOVED lines=61> */
.L_x_1178:
[----:B------:R-:W-:Y:S05]  /*63b0*/  BSYNC.RECONVERGENT B1 ;  /* 0x0000000000017941 */ /* 0x000fea0003800200 */
.L_x_1177:
        /* <DEDUP_REMOVED lines=24> */
.L_x_1184:
        /* <DEDUP_REMOVED lines=13> */
.L_x_1186:
[----:B------:R-:W-:Y:S05]  /*6610*/  BSYNC.RECONVERGENT B2 ;  /* 0x0000000000027941 */ /* 0x000fea0003800200 */
.L_x_1185:
        /* <DEDUP_REMOVED lines=61> */
.L_x_1183:
[----:B------:R-:W-:Y:S05]  /*69f0*/  BSYNC.RECONVERGENT B1 ;  /* 0x0000000000017941 */ /* 0x000fea0003800200 */
.L_x_1182:
[----:B------:R-:W-:Y:S01]  /*6a00*/  I2FP.F32.U32 R41, R40 ;  /* 0x0000002800297245 */ /* 0x000fe20000201000 */
[----:B------:R-:W-:Y:S01]  /*6a10*/  IMAD.U32 R42, R42, 0x10000, RZ ;  /* 0x000100002a2a7824 */ /* 0x000fe200078e00ff */
[----:B------:R-:W-:Y:S01]  /*6a20*/  ISETP.NE.AND P5, PT, R74, 0x1, PT ;  /* 0x000000014a00780c */ /* 0x000fe20003fa5270 */
[----:B------:R-:W-:Y:S01]  /*6a30*/  IMAD.U32 R40, R48, 0x10000, RZ ;  /* 0x0001000030287824 */ /* 0x000fe200078e00ff */
[----:B------:R-:W-:Y:S01]  /*6a40*/  BSSY.RECONVERGENT B1, `(.L_x_1187) ;  /* 0x000005e000017945 */ /* 0x000fe20003800200 */
[----:B------:R-:W-:Y:S01]  /*6a50*/  FFMA.FTZ R41, R41, R68, 1.1641532182693481445e-10 ;  /* 0x2f00000029297423 */ /* 0x000fe20000010044 */
[----:B------:R-:W-:Y:S01]  /*6a60*/  FMUL.FTZ R97, R42, UR4 ;  /* 0x000000042a617c20 */ /* 0x000fe20008410000 */
[----:B------:R-:W-:-:S03]  /*6a70*/  MOV R42, 0x2 ;  /* 0x00000002002a7802 */ /* 0x000fc60000000f00 */
        /* <DEDUP_REMOVED lines=15> */
.L_x_1189:
        /* <DEDUP_REMOVED lines=13> */
.L_x_1191:
[----:B------:R-:W-:Y:S05]  /*6c40*/  BSYNC.RECONVERGENT B2 ;  /* 0x0000000000027941 */ /* 0x000fea0003800200 */
.L_x_1190:
        /* <DEDUP_REMOVED lines=61> */
.L_x_1188:
[----:B------:R-:W-:Y:S05]  /*7020*/  BSYNC.RECONVERGENT B1 ;  /* 0x0000000000017941 */ /* 0x000fea0003800200 */
.L_x_1187:
[----:B------:R-:W-:Y:S01]  /*7030*/  I2FP.F32.U32 R41, R40 ;  /* 0x0000002800297245 */ /* 0x000fe20000201000 */
[----:B------:R-:W-:Y:S01]  /*7040*/  IMAD.U32 R40, R43, 0x10000, RZ ;  /* 0x000100002b287824 */ /* 0x000fe200078e00ff */
[----:B------:R-:W-:Y:S01]  /*7050*/  ISETP.NE.AND P6, PT, R42, 0x1, PT ;  /* 0x000000012a00780c */ /* 0x000fe20003fc5270 */
[----:B------:R-:W-:Y:S01]  /*7060*/  BSSY.RECONVERGENT B1, `(.L_x_1192) ;  /* 0x0000062000017945 */ /* 0x000fe20003800200 */
[----:B------:R-:W-:Y:S01]  /*7070*/  SHF.L.U32 R105, R35, 0x10, RZ ;  /* 0x0000001023697819 */ /* 0x000fe200000006ff */
[----:B------:R-:W-:Y:S01]  /*7080*/  FFMA.FTZ R41, R41, R68, 1.1641532182693481445e-10 ;  /* 0x2f00000029297423 */ /* 0x000fe20000010044 */
[----:B------:R-:W-:Y:S01]  /*7090*/  FMUL.FTZ R99, R40, UR4 ;  /* 0x0000000428637c20 */ /* 0x000fe20008410000 */
[----:B------:R-:W-:Y:S01]  /*70a0*/  PRMT R74, R43, 0x7632, R74 ;  /* 0x000076322b4a7816 */ /* 0x000fe2000000004a */
[----:B------:R-:W-:Y:S02]  /*70b0*/  IMAD.MOV.U32 R62, RZ, RZ, 0x2 ;  /* 0x00000002ff3e7424 */ /* 0x000fe400078e00ff */
        /* <DEDUP_REMOVED lines=15> */
.L_x_1194:
[----:B------:R-:W-:Y:S01]  /*71b0*/  VIADD R72, R72, 0x1 ;  /* 0x0000000148487836 */ /* 0x000fe20000000000 */
[----:B------:R-:W-:Y:S03]  /*71c0*/  BSSY.RECONVERGENT B2, `(.L_x_1195) ;  /* 0x000000e000027945 */ /* 0x000fe60003800200 */
        /* <DEDUP_REMOVED lines=13> */
.L_x_1196:
[----:B------:R-:W-:Y:S05]  /*72a0*/  BSYNC.RECONVERGENT B2 ;  /* 0x0000000000027941 */ /* 0x000fea0003800200 */
.L_x_1195:
        /* <DEDUP_REMOVED lines=61> */
.L_x_1193:
[----:B------:R-:W-:Y:S05]  /*7680*/  BSYNC.RECONVERGENT B1 ;  /* 0x0000000000017941 */ /* 0x000fea0003800200 */
.L_x_1192:
[----:B------:R-:W-:Y:S01]  /*7690*/  I2FP.F32.U32 R41, R40 ;  /* 0x0000002800297245 */ /* 0x000fe20000201000 */
[----:B------:R-:W-:Y:S01]  /*76a0*/  IMAD.U32 R40, R47, 0x10000, RZ ;  /* 0x000100002f287824 */ /* 0x000fe200078e00ff */
[----:B------:R-:W-:Y:S02]  /*76b0*/  SHF.L.U32 R74, R74, 0x10, RZ ;  /* 0x000000104a4a7819 */ /* 0x000fe400000006ff */
[----:B------:R-:W-:Y:S01]  /*76c0*/  F2FP.BF16.F32.PACK_AB R42, R97, R95 ;  /* 0x0000005f612a723e */ /* 0x000fe200000010ff */
[----:B------:R-:W-:Y:S02]  /*76d0*/  FFMA.FTZ R41, R41, R68, 1.1641532182693481445e-10 ;  /* 0x2f00000029297423 */ /* 0x000fe40000010044 */
[----:B------:R-:W-:-:S03]  /*76e0*/  FMUL.FTZ R43, R74, UR4 ;  /* 0x000000044a2b7c20 */ /* 0x000fc60008410000 */
[----:B------:R-:W-:Y:S01]  /*76f0*/  FSETP.GTU.FTZ.AND P6, PT, R41, R66, PT ;  /* 0x000000422900720b */ /* 0x000fe20003fdc000 */
[----:B------:R-:W-:Y:S01]  /*7700*/  FMUL.FTZ R43, R43, R64 ;  /* 0x000000402b2b7220 */ /* 0x000fe20000410000 */
[----:B------:R-:W-:-:S04]  /*7710*/  F2FP.BF16.F32.PACK_AB R41, R93, R91 ;  /* 0x0000005b5d29723e */ /* 0x000fc800000010ff */
[----:B------:R-:W-:Y:S02]  /*7720*/  FSEL R43, R43, RZ, !P6 ;  /* 0x000000ff2b2b7208 */ /* 0x000fe40007000000 */
[----:B------:R-:W-:-:S03]  /*7730*/  PLOP3.LUT P6, PT, P6, PT, PT, 0x8, 0x80 ;  /* 0x000000000080781c */ /* 0x000fc600037ce170 */
[----:B------:R-:W-:Y:S01]  /*7740*/  FMUL.FTZ R105, R43, R40 ;  /* 0x000000282b697220 */ /* 0x000fe20000410000 */
[----:B------:R-:W-:-:S04]  /*7750*/  F2FP.BF16.F32.PACK_AB R40, R89, R87 ;  /* 0x000000575928723e */ /* 0x000fc800000010ff */
[----:B------:R-:W-:-:S07]  /*7760*/  F2FP.BF16.F32.PACK_AB R43, R105, R99 ;  /* 0x00000063692b723e */ /* 0x000fce00000010ff */
.L_x_1156:
[----:B------:R-:W0:Y:S01]  /*7770*/  LDC.64 R106, c[0x0][0x3a8] ;  /* 0x0000ea00ff6a7b82 */ /* 0x000e220000000a00 */
[----:B------:R-:W-:Y:S02]  /*7780*/  SEL R74, RZ, 0x1000000, !P6 ;  /* 0x01000000ff4a7807 */ /* 0x000fe40007000000 */
[----:B------:R-:W-:Y:S02]  /*7790*/  SEL R68, RZ, 0x10000, !P5 ;  /* 0x00010000ff447807 */ /* 0x000fe40006800000 */
[----:B------:R-:W-:Y:S02]  /*77a0*/  SEL R137, RZ, 0x100, !P4 ;  /* 0x00000100ff897807 */ /* 0x000fe40006000000 */
[----:B------:R-:W-:Y:S01]  /*77b0*/  ISETP.NE.AND P6, PT, R70, RZ, PT ;  /* 0x000000ff4600720c */ /* 0x000fe20003fc5270 */
        /* <DEDUP_REMOVED lines=13> */
[C---:B------:R-:W-:Y:S01]  /*7890*/  IADD3 R0, PT, PT, R53.reuse, 0x100, RZ ;  /* 0x0000010035007810 */ /* 0x040fe20007ffe0ff */
[----:B-1----:R-:W-:-:S05]  /*78a0*/  IMAD.WIDE.U32 R108, R53, 0x8, R108 ;  /* 0x00000008356c7825 */ /* 0x002fca00078e006c */
[----:B------:R0:W-:Y:S02]  /*78b0*/  STG.E.64 desc[UR6][R108.64], R132 ;  /* 0x000000846c007986 */ /* 0x0001e4000c101b06 */
.L_x_1115:
[----:B----4-:R-:W-:Y:S05]  /*78c0*/  BSYNC.RECONVERGENT B0 ;  /* 0x0000000000007941 */ /* 0x010fea0003800200 */
.L_x_1114:
[----:B------:R-:W-:Y:S01]  /*78d0*/  ISETP.GE.U32.AND P0, PT, R2, 0x200, PT ;  /* 0x000002000200780c */ /* 0x000fe20003f06070 */
[----:B------:R-:W-:Y:S03]  /*78e0*/  BSSY.RECONVERGENT B0, `(.L_x_1197) ;  /* 0x000067c000007945 */ /* 0x000fe60003800200 */
[----:B------:R-:W-:-:S09]  /*78f0*/  P2R R86, PR, RZ, 0x1 ;  /* 0x00000001ff567803 */ /* 0x000fd20000000000 */
        /* <DEDUP_REMOVED lines=26> */
.L_x_1202:
        /* <DEDUP_REMOVED lines=13> */
.L_x_1204:
[----:B------:R-:W-:Y:S05]  /*7b70*/  BSYNC.RECONVERGENT B2 ;  /* 0x0000000000027941 */ /* 0x000fea0003800200 */
.L_x_1203:
        /* <DEDUP_REMOVED lines=44> */
[----:B0-----:R-:W-:Y:S01]  /*7e40*/  LOP3.LUT R74, R58, UR5, R63, 0x96, !PT ;  /* 0x000000053a4a7c12 */ /* 0x001fe2000f8e963f */
        /* <DEDUP_REMOVED lines=14> */
[----:B------:R-:W-:-:S07]  /*7f30*/  IMAD.MOV.U32 R59, RZ, RZ, RZ ;  /* 0x000000ffff3b7224 */ /* 0x000fce00078e00ff */
.L_x_1201:
[----:B------:R-:W-:Y:S05]  /*7f40*/  BSYNC.RECONVERGENT B1 ;  /* 0x0000000000017941 */ /* 0x000fea0003800200 */
.L_x_1200:
[----:B------:R-:W1:Y:S01]  /*7f50*/  LDC R64, c[0x0][0x408] ;  /* 0x00010200ff407b82 */ /* 0x000e620000000800 */
[----:B------:R-:W-:Y:S01]  /*7f60*/  I2FP.F32.U32 R55, R55 ;  /* 0x0000003700377245 */ /* 0x000fe20000201000 */
[----:B------:R-:W-:Y:S01]  /*7f70*/  IMAD.MOV.U32 R70, RZ, RZ, 0x2f800000 ;  /* 0x2f800000ff467424 */ /* 0x000fe200078e00ff */
[----:B-----5:R-:W-:Y:S01]  /*7f80*/  SHF.L.U32 R57, R40, 0x10, RZ ;  /* 0x0000001028397819 */ /* 0x020fe200000006ff */
[----:B------:R-:W-:Y:S01]  /*7f90*/  IMAD.U32 R62, R20, 0x10000, RZ ;  /* 0x00010000143e7824 */ /* 0x000fe200078e00ff */
[----:B------:R-:W-:Y:S01]  /*7fa0*/  ISETP.NE.AND P1, PT, R59, 0x1, PT ;  /* 0x000000013b00780c */ /* 0x000fe20003f25270 */
[----:B------:R-:W-:Y:S01]  /*7fb0*/  FFMA.FTZ R55, R55, R70, 1.1641532182693481445e-10 ;  /* 0x2f00000037377423 */ /* 0x000fe20000010046 */
[----:B0-----:R-:W-:Y:S01]  /*7fc0*/  IMAD.U32 R74, R4, 0x10000, RZ ;  /* 0x00010000044a7824 */ /* 0x001fe200078e00ff */
[----:B------:R-:W0:Y:S01]  /*7fd0*/  LDC R68, c[0x0][0x404] ;  /* 0x00010100ff447b82 */ /* 0x000e220000000800 */
[----:B------:R-:W-:Y:S01]  /*7fe0*/  FMUL.FTZ R57, R57, UR4 ;  /* 0x0000000439397c20 */ /* 0x000fe20008410000 */
[----:B------:R-:W-:Y:S01]  /*7ff0*/  BSSY.RECONVERGENT B1, `(.L_x_1205) ;  /* 0x000005d000017945 */ /* 0x000fe20003800200 */
[----:B------:R-:W-:Y:S01]  /*8000*/  HFMA2 R63, -RZ, RZ, 0, 1.1920928955078125e-07 ;  /* 0x00000002ff3f7431 */ /* 0x000fe200000001ff */
[----:B------:R-:W-:Y:S01]  /*8010*/  PRMT R40, R40, 0x7632, R40 ;  /* 0x0000763228287816 */ /* 0x000fe20000000028 */
[----:B-1----:R-:W-:Y:S01]  /*8020*/  FMUL.FTZ R57, R57, R64 ;  /* 0x0000004039397220 */ /* 0x002fe20000410000 */
[----:B0-----:R-:W-:-:S04]  /*8030*/  FSETP.GTU.FTZ.AND P0, PT, R55, R68, PT ;  /* 0x000000443700720b */ /* 0x001fc80003f1c000 */
[----:B------:R-:W-:Y:S01]  /*8040*/  FSEL R55, R57, RZ, !P0 ;  /* 0x000000ff39377208 */ /* 0x000fe20004000000 */
[----:B------:R-:W-:Y:S01]  /*8050*/  IMAD.MOV.U32 R57, RZ, RZ, R58 ;  /* 0x000000ffff397224 */ /* 0x000fe200078e003a */
[----:B------:R-:W-:-:S03]  /*8060*/  PLOP3.LUT P0, PT, P0, PT, PT, 0x8, 0x80 ;  /* 0x000000000080781c */ /* 0x000fc6000070e170 */
[----:B------:R-:W-:Y:S01]  /*8070*/  FFMA.FTZ R55, R55, R62, R74 ;  /* 0x0000003e37377223 */ /* 0x000fe2000001004a */
        /* <DEDUP_REMOVED lines=10> */
.L_x_1207:
        /* <DEDUP_REMOVED lines=13> */
.L_x_1209:
[----:B------:R-:W-:Y:S05]  /*81f0*/  BSYNC.RECONVERGENT B2 ;  /* 0x0000000000027941 */ /* 0x000fea0003800200 */
.L_x_1208:
        /* <DEDUP_REMOVED lines=58> */
[----:B------:R-:W-:Y:S02]  /*85a0*/  HFMA2 R63, -RZ, RZ, 0, 0 ;  /* 0x00000000ff3f7431 */ /* 0x000fe400000001ff */
[----:B------:R-:W-:-:S07]  /*85b0*/  IMAD.MOV.U32 R66, RZ, RZ, R62 ;  /* 0x000000ffff427224 */ /* 0x000fce00078e003e */
.L_x_1206:
[----:B------:R-:W-:Y:S05]  /*85c0*/  BSYNC.RECONVERGENT B1 ;  /* 0x0000000000017941 */ /* 0x000fea0003800200 */
.L_x_1205:
[----:B------:R-:W-:Y:S01]  /*85d0*/  I2FP.F32.U32 R57, R57 ;  /* 0x0000003900397245 */ /* 0x000fe20000201000 */
[----:B------:R-:W-:Y:S01]  /*85e0*/  IMAD.U32 R40, R40, 0x10000, RZ ;  /* 0x0001000028287824 */ /* 0x000fe200078e00ff */
[----:B------:R-:W-:Y:S01]  /*85f0*/  ISETP.NE.AND P1, PT, R63, 0x1, PT ;  /* 0x000000013f00780c */ /* 0x000fe20003f25270 */
[----:B------:R-:W-:Y:S01]  /*8600*/  BSSY.RECONVERGENT B1, `(.L_x_1210) ;  /* 0x0000061000017945 */ /* 0x000fe20003800200 */
[----:B------:R-:W-:Y:S01]  /*8610*/  PRMT R61, R4, 0x7632, R61 ;  /* 0x00007632043d7816 */ /* 0x000fe2000000003d */
[----:B------:R-:W-:Y:S01]  /*8620*/  FFMA.FTZ R57, R57, R70, 1.1641532182693481445e-10 ;  /* 0x2f00000039397423 */ /* 0x000fe20000010046 */
[----:B------:R-:W-:Y:S01]  /*8630*/  FMUL.FTZ R59, R40, UR4 ;  /* 0x00000004283b7c20 */ /* 0x000fe20008410000 */
[----:B------:R-:W-:Y:S01]  /*8640*/  IMAD.U32 R40, R46, 0x10000, RZ ;  /* 0x000100002e287824 */ /* 0x000fe200078e00ff */
[----:B------:R-:W-:Y:S01]  /*8650*/  SHF.L.U32 R62, R61, 0x10, RZ ;  /* 0x000000103d3e7819 */ /* 0x000fe200000006ff */
[----:B------:R-:W-:Y:S02]  /*8660*/  IMAD.MOV.U32 R74, RZ, RZ, 0x2 ;  /* 0x00000002ff4a7424 */ /* 0x000fe400078e00ff */
        /* <DEDUP_REMOVED lines=15> */
.L_x_1212:
        /* <DEDUP_REMOVED lines=13> */
.L_x_1214:
[----:B------:R-:W-:Y:S05]  /*8830*/  BSYNC.RECONVERGENT B2 ;  /* 0x0000000000027941 */ /* 0x000fea0003800200 */
.L_x_1213:
        /* <DEDUP_REMOVED lines=59> */
[----:B------:R-:W-:Y:S02]  /*8bf0*/  IMAD.MOV.U32 R66, RZ, RZ, R62 ;  /* 0x000000ffff427224 */ /* 0x000fe400078e003e */
[----:B------:R-:W-:-:S07]  /*8c00*/  IMAD.MOV.U32 R74, RZ, RZ, RZ ;  /* 0x000000ffff4a7224 */ /* 0x000fce00078e00ff */
.L_x_1211:
[----:B------:R-:W-:Y:S05]  /*8c10*/  BSYNC.RECONVERGENT B1 ;  /* 0x0000000000017941 */ /* 0x000fea0003800200 */
.L_x_1210:
        /* <DEDUP_REMOVED lines=25> */
.L_x_1217:
        /* <DEDUP_REMOVED lines=13> */
.L_x_1219:
[----:B------:R-:W-:Y:S05]  /*8e80*/  BSYNC.RECONVERGENT B2 ;  /* 0x0000000000027941 */ /* 0x000fea0003800200 */
.L_x_1218:
        /* <DEDUP_REMOVED lines=61> */
.L_x_1216:
[----:B------:R-:W-:Y:S05]  /*9260*/  BSYNC.RECONVERGENT B1 ;  /* 0x0000000000017941 */ /* 0x000fea0003800200 */
.L_x_1215:
        /* <DEDUP_REMOVED lines=25> */
.L_x_1222:
        /* <DEDUP_REMOVED lines=13> */
.L_x_1224:
[----:B------:R-:W-:Y:S05]  /*94d0*/  BSYNC.RECONVERGENT B2 ;  /* 0x0000000000027941 */ /* 0x000fea0003800200 */
.L_x_1223:
        /* <DEDUP_REMOVED lines=61> */
.L_x_1221:
[----:B------:R-:W-:Y:S05]  /*98b0*/  BSYNC.RECONVERGENT B1 ;  /* 0x0000000000017941 */ /* 0x000fea0003800200 */
.L_x_1220:
[----:B------:R-:W-:Y:S01]  /*98c0*/  I2FP.F32.U32 R41, R40 ;  /* 0x0000002800297245 */ /* 0x000fe20000201000 */
[----:B------:R-:W-:Y:S01]  /*98d0*/  IMAD.U32 R40, R42, 0x10000, RZ ;  /* 0x000100002a287824 */ /* 0x000fe200078e00ff */
[----:B------:R-:W-:Y:S01]  /*98e0*/  ISETP.NE.AND P4, PT, R74, 0x1, PT ;  /* 0x000000014a00780c */ /* 0x000fe20003f85270 */
[----:B------:R-:W-:Y:S01]  /*98f0*/  BSSY.RECONVERGENT B1, `(.L_x_1225) ;  /* 0x0000061000017945 */ /* 0x000fe20003800200 */
[----:B------:R-:W-:Y:S01]  /*9900*/  SHF.L.U32 R62, R6, 0x10, RZ ;  /* 0x00000010063e7819 */ /* 0x000fe200000006ff */
[----:B------:R-:W-:Y:S01]  /*9910*/  FFMA.FTZ R41, R41, R70, 1.1641532182693481445e-10 ;  /* 0x2f00000029297423 */ /* 0x000fe20000010046 */
[----:B------:R-:W-:Y:S01]  /*9920*/  FMUL.FTZ R63, R40, UR4 ;  /* 0x00000004283f7c20 */ /* 0x000fe20008410000 */
[----:B------:R-:W-:Y:S01]  /*9930*/  IMAD.U32 R40, R22, 0x10000, RZ ;  /* 0x0001000016287824 */ /* 0x000fe200078e00ff */
[----:B------:R-:W-:Y:S01]  /*9940*/  PRMT R42, R42, 0x7632, R42 ;  /* 0x000076322a2a7816 */ /* 0x000fe2000000002a */
        /* <DEDUP_REMOVED lines=16> */
.L_x_1227:
        /* <DEDUP_REMOVED lines=13> */
.L_x_1229:
[----:B------:R-:W-:Y:S05]  /*9b20*/  BSYNC.RECONVERGENT B2 ;  /* 0x0000000000027941 */ /* 0x000fea0003800200 */
.L_x_1228:
        /* <DEDUP_REMOVED lines=61> */
.L_x_1226:
[----:B------:R-:W-:Y:S05]  /*9f00*/  BSYNC.RECONVERGENT B1 ;  /* 0x0000000000017941 */ /* 0x000fea0003800200 */
.L_x_1225:
[----:B------:R-:W-:Y:S01]  /*9f10*/  I2FP.F32.U32 R41, R40 ;  /* 0x0000002800297245 */ /* 0x000fe20000201000 */
[----:B------:R-:W-:Y:S01]  /*9f20*/  IMAD.U32 R40, R129, 0x10000, RZ ;  /* 0x0001000081287824 */ /* 0x000fe200078e00ff */
[----:B------:R-:W-:Y:S01]  /*9f30*/  SHF.L.U32 R42, R42, 0x10, RZ ;  /* 0x000000102a2a7819 */ /* 0x000fe200000006ff */
[----:B------:R-:W-:Y:S01]  /*9f40*/  BSSY.RECONVERGENT B1, `(.L_x_1230) ;  /* 0x0000061000017945 */ /* 0x000fe20003800200 */
[----:B------:R-:W-:Y:S01]  /*9f50*/  ISETP.NE.AND P5, PT, R85, 0x1, PT ;  /* 0x000000015500780c */ /* 0x000fe20003fa5270 */
[----:B------:R-:W-:Y:S01]  /*9f60*/  FFMA.FTZ R41, R41, R70, 1.1641532182693481445e-10 ;  /* 0x2f00000029297423 */ /* 0x000fe20000010046 */
[----:B------:R-:W-:Y:S01]  /*9f70*/  PRMT R62, R6, 0x7632, R62 ;  /* 0x00007632063e7816 */ /* 0x000fe2000000003e */
[----:B------:R-:W-:Y:S01]  /*9f80*/  FMUL.FTZ R63, R42, UR4 ;  /* 0x000000042a3f7c20 */ /* 0x000fe20008410000 */
[----:B------:R-:W-:Y:S02]  /*9f90*/  HFMA2 R90, -RZ, RZ, 0, 1.1920928955078125e-07 ;  /* 0x00000002ff5a7431 */ /* 0x000fe400000001ff */
[----:B------:R-:W-:Y:S01]  /*9fa0*/  FSETP.GTU.FTZ.AND P4, PT, R41, R68, PT ;  /* 0x000000442900720b */ /* 0x000fe20003f9c000 */
[----:B------:R-:W-:Y:S01]  /*9fb0*/  FMUL.FTZ R63, R63, R64 ;  /* 0x000000403f3f7220 */ /* 0x000fe20000410000 */
[----:B------:R-:W-:-:S04]  /*9fc0*/  IMAD.U32 R62, R62, 0x10000, RZ ;  /* 0x000100003e3e7824 */ /* 0x000fc800078e00ff */
        /* <DEDUP_REMOVED lines=13> */
.L_x_1232:
        /* <DEDUP_REMOVED lines=13> */
.L_x_1234:
[----:B------:R-:W-:Y:S05]  /*a170*/  BSYNC.RECONVERGENT B2 ;  /* 0x0000000000027941 */ /* 0x000fea0003800200 */
.L_x_1233:
        /* <DEDUP_REMOVED lines=61> */
.L_x_1231:
[----:B------:R-:W-:Y:S05]  /*a550*/  BSYNC.RECONVERGENT B1 ;  /* 0x0000000000017941 */ /* 0x000fea0003800200 */
.L_x_1230:
[----:B------:R-:W-:Y:S01]  /*a560*/  I2FP.F32.U32 R41, R40 ;  /* 0x0000002800297245 */ /* 0x000fe20000201000 */
[----:B------:R-:W-:Y:S01]  /*a570*/  IMAD.U32 R40, R43, 0x10000, RZ ;  /* 0x000100002b287824 */ /* 0x000fe200078e00ff */
[----:B------:R-:W-:Y:S01]  /*a580*/  ISETP.NE.AND P6, PT, R90, 0x1, PT ;  /* 0x000000015a00780c */ /* 0x000fe20003fc5270 */
[----:B------:R-:W-:Y:S01]  /*a590*/  IMAD.U32 R42, R7, 0x10000, RZ ;  /* 0x00010000072a7824 */ /* 0x000fe200078e00ff */
[----:B------:R-:W-:Y:S01]  /*a5a0*/  BSSY.RECONVERGENT B1, `(.L_x_1235) ;  /* 0x0000062000017945 */ /* 0x000fe20003800200 */
[----:B------:R-:W-:Y:S01]  /*a5b0*/  FFMA.FTZ R41, R41, R70, 1.1641532182693481445e-10 ;  /* 0x2f00000029297423 */ /* 0x000fe20000010046 */
[----:B------:R-:W-:Y:S01]  /*a5c0*/  FMUL.FTZ R63, R40, UR4 ;  /* 0x00000004283f7c20 */ /* 0x000fe20008410000 */
[----:B------:R-:W-:Y:S01]  /*a5d0*/  SHF.L.U32 R40, R23, 0x10, RZ ;  /* 0x0000001017287819 */ /* 0x000fe200000006ff */
[----:B------:R-:W-:Y:S01]  /*a5e0*/  IMAD.MOV.U32 R62, RZ, RZ, 0x2 ;  /* 0x00000002ff3e7424 */ /* 0x000fe200078e00ff */
[----:B------:R-:W-:Y:S01]  /*a5f0*/  PRMT R74, R43, 0x7632, R74 ;  /* 0x000076322b4a7816 */ /* 0x000fe2000000004a */
[----:B------:R-:W-:Y:S01]  /*a600*/  FMUL.FTZ R63, R63, R64 ;  /* 0x000000403f3f7220 */ /* 0x000fe20000410000 */
[----:B------:R-:W-:-:S04]  /*a610*/  FSETP.GTU.FTZ.AND P5, PT, R41, R68, PT ;  /* 0x000000442900720b */ /* 0x000fc80003fbc000 */
        /* <DEDUP_REMOVED lines=13> */
.L_x_1237:
        /* <DEDUP_REMOVED lines=15> */
.L_x_1239:
[----:B------:R-:W-:Y:S05]  /*a7e0*/  BSYNC.RECONVERGENT B2 ;  /* 0x0000000000027941 */ /* 0x000fea0003800200 */
.L_x_1238:
        /* <DEDUP_REMOVED lines=61> */
.L_x_1236:
[----:B------:R-:W-:Y:S05]  /*abc0*/  BSYNC.RECONVERGENT B1 ;  /* 0x0000000000017941 */ /* 0x000fea0003800200 */
.L_x_1235:
[----:B------:R-:W-:Y:S01]  /*abd0*/  I2FP.F32.U32 R41, R40 ;  /* 0x0000002800297245 */ /* 0x000fe20000201000 */
[----:B------:R-:W-:Y:S01]  /*abe0*/  IMAD.U32 R74, R74, 0x10000, RZ ;  /* 0x000100004a4a7824 */ /* 0x000fe200078e00ff */
[----:B------:R-:W-:Y:S01]  /*abf0*/  PRMT R42, R7, 0x7632, R42 ;  /* 0x00007632072a7816 */ /* 0x000fe2000000002a */
[----:B------:R-:W-:Y:S02]  /*ac00*/  IMAD.U32 R40, R128, 0x10000, RZ ;  /* 0x0001000080287824 */ /* 0x000fe400078e00ff */
[----:B------:R-:W-:Y:S01]  /*ac10*/  FMUL.FTZ R43, R74, UR4 ;  /* 0x000000044a2b7c20 */ /* 0x000fe20008410000 */
[----:B------:R-:W-:Y:S01]  /*ac20*/  FFMA.FTZ R41, R41, R70, 1.1641532182693481445e-10 ;  /* 0x2f00000029297423 */ /* 0x000fe20000010046 */
[----:B------:R-:W-:Y:S02]  /*ac30*/  SHF.L.U32 R42, R42, 0x10, RZ ;  /* 0x000000102a2a7819 */ /* 0x000fe400000006ff */
        /* <DEDUP_REMOVED lines=10> */
.L_x_1199:
        /* <DEDUP_REMOVED lines=16> */
.L_x_1243:
        /* <DEDUP_REMOVED lines=13> */
.L_x_1245:
[----:B------:R-:W-:Y:S05]  /*aeb0*/  BSYNC.RECONVERGENT B2 ;  /* 0x0000000000027941 */ /* 0x000fea0003800200 */
.L_x_1244:
        /* <DEDUP_REMOVED lines=60> */
.L_x_1242:
[----:B------:R-:W-:Y:S05]  /*b280*/  BSYNC.RECONVERGENT B1 ;  /* 0x0000000000017941 */ /* 0x000fea0003800200 */
.L_x_1241:
[----:B------:R-:W1:Y:S01]  /*b290*/  LDC R64, c[0x0][0x408] ;  /* 0x00010200ff407b82 */ /* 0x000e620000000800 */
[----:B------:R-:W-:Y:S01]  /*b2a0*/  I2FP.F32.U32 R55, R55 ;  /* 0x0000003700377245 */ /* 0x000fe20000201000 */
[----:B------:R-:W-:Y:S01]  /*b2b0*/  IMAD.MOV.U32 R70, RZ, RZ, 0x2f800000 ;  /* 0x2f800000ff467424 */ /* 0x000fe200078e00ff */
[----:B-----5:R-:W-:Y:S01]  /*b2c0*/  SHF.L.U32 R57, R40, 0x10, RZ ;  /* 0x0000001028397819 */ /* 0x020fe200000006ff */
[----:B------:R-:W-:Y:S01]  /*b2d0*/  IMAD.U32 R62, R20, 0x10000, RZ ;  /* 0x00010000143e7824 */ /* 0x000fe200078e00ff */
[----:B------:R-:W-:Y:S01]  /*b2e0*/  ISETP.NE.AND P1, PT, R59, 0x1, PT ;  /* 0x000000013b00780c */ /* 0x000fe20003f25270 */
[----:B------:R-:W-:Y:S01]  /*b2f0*/  FFMA.FTZ R55, R55, R70, 1.1641532182693481445e-10 ;  /* 0x2f00000037377423 */ /* 0x000fe20000010046 */
[----:B------:R-:W-:Y:S01]  /*b300*/  BSSY.RECONVERGENT B1, `(.L_x_1246) ;  /* 0x000005f000017945 */ /* 0x000fe20003800200 */
[----:B------:R-:W2:Y:S01]  /*b310*/  LDC R68, c[0x0][0x404] ;  /* 0x00010100ff447b82 */ /* 0x000ea20000000800 */
[----:B------:R-:W-:Y:S01]  /*b320*/  FMUL.FTZ R57, R57, UR4 ;  /* 0x0000000439397c20 */ /* 0x000fe20008410000 */
[----:B------:R-:W-:Y:S01]  /*b330*/  PRMT R40, R40, 0x7632, R40 ;  /* 0x0000763228287816 */ /* 0x000fe20000000028 */
[----:B------:R-:W-:-:S02]  /*b340*/  IMAD.MOV.U32 R61, RZ, RZ, 0x2 ;  /* 0x00000002ff3d7424 */ /* 0x000fc400078e00ff */
[----:B-1----:R-:W-:Y:S01]  /*b350*/  FMUL.FTZ R57, R57, R64 ;  /* 0x0000004039397220 */ /* 0x002fe20000410000 */
[----:B--2---:R-:W-:-:S04]  /*b360*/  FSETP.GTU.FTZ.AND P0, PT, R55, R68, PT ;  /* 0x000000443700720b */ /* 0x004fc80003f1c000 */
[----:B------:R-:W-:Y:S02]  /*b370*/  FSEL R55, R57, RZ, !P0 ;  /* 0x000000ff39377208 */ /* 0x000fe40004000000 */
[----:B------:R-:W-:Y:S02]  /*b380*/  PLOP3.LUT P0, PT, P0, PT, PT, 0x8, 0x80 ;  /* 0x000000000080781c */ /* 0x000fe4000070e170 */
[----:B------:R-:W-:Y:S01]  /*b390*/  MOV R57, R58 ;  /* 0x0000003a00397202 */ /* 0x000fe20000000f00 */
[----:B------:R-:W-:Y:S01]  /*b3a0*/  FMUL.FTZ R55, R62, R55 ;  /* 0x000000373e377220 */ /* 0x000fe20000410000 */
        /* <DEDUP_REMOVED lines=10> */
.L_x_1248:
        /* <DEDUP_REMOVED lines=13> */
.L_x_1250:
[----:B------:R-:W-:Y:S05]  /*b520*/  BSYNC.RECONVERGENT B2 ;  /* 0x0000000000027941 */ /* 0x000fea0003800200 */
.L_x_1249:
        /* <DEDUP_REMOVED lines=50> */
[----:B------:R-:W-:Y:S02]  /*b850*/  UIADD3 UR18, UPT, UPT, UR9, -0x695add53, URZ ;  /* 0x96a522ad09127890 */ /* 0x000fe4000fffe0ff */
[----:B------:R-:W-:Y:S01]  /*b860*/  IMAD.MOV.U32 R61, RZ, RZ, RZ ;  /* 0x000000ffff3d7224 */ /* 0x000fe200078e00ff */
[----:B------:R-:W-:Y:S01]  /*b870*/  LOP3.LUT R62, R62, UR5, R57, 0x96, !PT ;  /* 0x000000053e3e7c12 */ /* 0x000fe2000f8e9639 */
[----:B------:R-:W-:Y:S01]  /*b880*/  UIADD3 UR5, UPT, UPT, UR8, -0x700cb87f, URZ ;  /* 0x8ff3478108057890 */ /* 0x000fe2000fffe0ff */
[----:B------:R-:W-:Y:S01]  /*b890*/  IMAD.WIDE.U32 R58, R58, -0x326172a9, RZ ;  /* 0xcd9e8d573a3a7825 */ /* 0x000fe200078e00ff */
[----:B------:R-:W-:-:S03]  /*b8a0*/  MOV R57, R66 ;  /* 0x0000004200397202 */ /* 0x000fc60000000f00 */
[----:B------:R-:W-:Y:S01]  /*b8b0*/  IMAD.WIDE.U32 R62, R62, -0x2daee0ad, RZ ;  /* 0xd2511f533e3e7825 */ /* 0x000fe200078e00ff */
[----:B------:R-:W-:-:S03]  /*b8c0*/  LOP3.LUT R56, R56, UR5, R59, 0x96, !PT ;  /* 0x0000000538387c12 */ /* 0x000fc6000f8e963b */
[----:B------:R-:W-:Y:S01]  /*b8d0*/  IMAD.MOV.U32 R66, RZ, RZ, R62 ;  /* 0x000000ffff427224 */ /* 0x000fe200078e003e */
[----:B------:R-:W-:-:S07]  /*b8e0*/  LOP3.LUT R60, R74, UR18, R63, 0x96, !PT ;  /* 0x000000124a3c7c12 */ /* 0x000fce000f8e963f */
.L_x_1247:
[----:B------:R-:W-:Y:S05]  /*b8f0*/  BSYNC.RECONVERGENT B1 ;  /* 0x0000000000017941 */ /* 0x000fea0003800200 */
.L_x_1246:
        /* <DEDUP_REMOVED lines=23> */
.L_x_1253:
        /* <DEDUP_REMOVED lines=13> */
.L_x_1255:
[----:B------:R-:W-:Y:S05]  /*bb40*/  BSYNC.RECONVERGENT B2 ;  /* 0x0000000000027941 */ /* 0x000fea0003800200 */
.L_x_1254:
[----:B------:R-:W-:Y:S01]  /*bb50*/  IMAD.WIDE.U32 R60, R44, -0x326172a9, RZ ;  /* 0xcd9e8d572c3c7825 */ /* 0x000fe200078e00ff */
[----:B0-----:R-:W-:Y:S01]  /*bb60*/  LOP3.LUT R74, R51, UR9, R59, 0x96, !PT ;  /* 0x00000009334a7c12 */ /* 0x001fe2000f8e963b */
        /* <DEDUP_REMOVED lines=56> */
[----:B------:R-:W-:Y:S02]  /*bef0*/  IMAD.MOV.U32 R66, RZ, RZ, R62 ;  /* 0x000000ffff427224 */ /* 0x000fe400078e003e */
[----:B------:R-:W-:Y:S01]  /*bf00*/  HFMA2 R62, -RZ, RZ, 0, 0 ;  /* 0x00000000ff3e7431 */ /* 0x000fe200000001ff */
[----:B------:R-:W-:-:S07]  /*bf10*/  LOP3.LUT R60, R60, UR18, R63, 0x96, !PT ;  /* 0x000000123c3c7c12 */ /* 0x000fce000f8e963f */
.L_x_1252:
[----:B------:R-:W-:Y:S05]  /*bf20*/  BSYNC.RECONVERGENT B1 ;  /* 0x0000000000017941 */ /* 0x000fea0003800200 */
.L_x_1251:
        /* <DEDUP_REMOVED lines=24> */
.L_x_1258:
        /* <DEDUP_REMOVED lines=13> */
.L_x_1260:
[----:B------:R-:W-:Y:S05]  /*c180*/  BSYNC.RECONVERGENT B2 ;  /* 0x0000000000027941 */ /* 0x000fea0003800200 */
.L_x_1259:
        /* <DEDUP_REMOVED lines=61> */
.L_x_1257:
[----:B------:R-:W-:Y:S05]  /*c560*/  BSYNC.RECONVERGENT B1 ;  /* 0x0000000000017941 */ /* 0x000fea0003800200 */
.L_x_1256:
        /* <DEDUP_REMOVED lines=23> */
.L_x_1263:
        /* <DEDUP_REMOVED lines=13> */
.L_x_1265:
[----:B------:R-:W-:Y:S05]  /*c7b0*/  BSYNC.RECONVERGENT B2 ;  /* 0x0000000000027941 */ /* 0x000fea0003800200 */
.L_x_1264:
[----:B------:R-:W-:Y:S01]  /*c7c0*/  IMAD.WIDE.U32 R62, R44, -0x326172a9, RZ ;  /* 0xcd9e8d572c3e7825 */ /* 0x000fe200078e00ff */
[----:B------:R-:W-:Y:S01]  /*c7d0*/  LOP3.LUT R106, R51, UR9, R41, 0x96, !PT ;  /* 0x00000009336a7c12 */ /* 0x000fe2000f8e9629 */
[----:B------:R-:W-:Y:S02]  /*c7e0*/  UIADD3 UR5, UPT, UPT, UR8, -0x61c88647, URZ ;  /* 0x9e3779b908057890 */ /* 0x000fe4000fffe0ff */
[----:B------:R-:W-:Y:S01]  /*c7f0*/  UIADD3 UR18, UPT, UPT, UR9, -0x4498517b, URZ ;  /* 0xbb67ae8509127890 */ /* 0x000fe2000fffe0ff */
[----:B0-----:R-:W-:Y:S01]  /*c800*/  LOP3.LUT R74, R3, UR8, R63, 0x96, !PT ;  /* 0x00000008034a7c12 */ /* 0x001fe2000f8e963f */
        /* <DEDUP_REMOVED lines=56> */
.L_x_1262:
[----:B------:R-:W-:Y:S05]  /*cb90*/  BSYNC.RECONVERGENT B1 ;  /* 0x0000000000017941 */ /* 0x000fea0003800200 */
.L_x_1261:
[----:B------:R-:W-:Y:S01]  /*cba0*/  I2FP.F32.U32 R41, R40 ;  /* 0x0000002800297245 */ /* 0x000fe20000201000 */
[----:B------:R-:W-:Y:S01]  /*cbb0*/  BSSY.RECONVERGENT B1, `(.L_x_1266) ;  /* 0x0000062000017945 */ /* 0x000fe20003800200 */
[----:B------:R-:W-:Y:S01]  /*cbc0*/  SHF.L.U32 R40, R42, 0x10, RZ ;  /* 0x000000102a287819 */ /* 0x000fe200000006ff */
[----:B0-----:R-:W-:Y:S01]  /*cbd0*/  IMAD.MOV.U32 R74, RZ, RZ, 0x2 ;  /* 0x00000002ff4a7424 */ /* 0x001fe200078e00ff */
        /* <DEDUP_REMOVED lines=20> */
.L_x_1268:
        /* <DEDUP_REMOVED lines=13> */
.L_x_1270:
[----:B------:R-:W-:Y:S05]  /*cdf0*/  BSYNC.RECONVERGENT B2 ;  /* 0x0000000000027941 */ /* 0x000fea0003800200 */
.L_x_1269:
        /* <DEDUP_REMOVED lines=61> */
.L_x_1267:
[----:B------:R-:W-:Y:S05]  /*d1d0*/  BSYNC.RECONVERGENT B1 ;  /* 0x0000000000017941 */ /* 0x000fea0003800200 */
.L_x_1266:
        /* <DEDUP_REMOVED lines=23> */
.L_x_1273:
        /* <DEDUP_REMOVED lines=13> */
.L_x_1275:
[----:B------:R-:W-:Y:S05]  /*d420*/  BSYNC.RECONVERGENT B2 ;  /* 0x0000000000027941 */ /* 0x000fea0003800200 */
.L_x_1274:
        /* <DEDUP_REMOVED lines=61> */
.L_x_1272:
[----:B------:R-:W-:Y:S05]  /*d800*/  BSYNC.RECONVERGENT B1 ;  /* 0x0000000000017941 */ /* 0x000fea0003800200 */
.L_x_1271:
        /* <DEDUP_REMOVED lines=24> */
.L_x_1278:
        /* <DEDUP_REMOVED lines=15> */
.L_x_1280:
[----:B------:R-:W-:Y:S05]  /*da80*/  BSYNC.RECONVERGENT B2 ;  /* 0x0000000000027941 */ /* 0x000fea0003800200 */
.L_x_1279:
        /* <DEDUP_REMOVED lines=61> */
.L_x_1277:
[----:B------:R-:W-:Y:S05]  /*de60*/  BSYNC.RECONVERGENT B1 ;  /* 0x0000000000017941 */ /* 0x000fea0003800200 */
.L_x_1276:
        /* <DEDUP_REMOVED lines=14> */
.L_x_1240:
        /* <DEDUP_REMOVED lines=21> */
.L_x_1198:
[----:B------:R-:W-:Y:S05]  /*e0a0*/  BSYNC.RECONVERGENT B0 ;  /* 0x0000000000007941 */ /* 0x000fea0003800200 */
.L_x_1197:
[----:B------:R-:W-:Y:S01]  /*e0b0*/  ISETP.GE.U32.AND P0, PT, R2, 0x300, PT ;  /* 0x000003000200780c */ /* 0x000fe20003f06070 */
[----:B------:R-:W-:-:S12]  /*e0c0*/  BSSY.RECONVERGENT B0, `(.L_x_1281) ;  /* 0x0000681000007945 */ /* 0x000fd80003800200 */
[----:B------:R-:W-:Y:S05]  /*e0d0*/  @!P0 BRA `(.L_x_1282) ;  /* 0x0000006400fc8947 */ /* 0x000fea0003800000 */
[----:B------:R-:W-:Y:S01]  /*e0e0*/  ISETP.NE.U32.AND P1, PT, RZ, UR10, PT ;  /* 0x0000000aff007c0c */ /* 0x000fe2000bf25070 */
[----:B0-2---:R-:W0:Y:S03]  /*e0f0*/  LDC.64 R40, c[0x0][0x390] ;  /* 0x0000e400ff287b82 */ /* 0x005e260000000a00 */
        /* <DEDUP_REMOVED lines=10> */
[----:B0-----:R-:W-:Y:S01]  /*e1a0*/  MOV R66, R64 ;  /* 0x0000004000427202 */ /* 0x001fe20000000f00 */
        /* <DEDUP_REMOVED lines=12> */
.L_x_1286:
        /* <DEDUP_REMOVED lines=13> */
.L_x_1288:
[----:B------:R-:W-:Y:S05]  /*e340*/  BSYNC.RECONVERGENT B2 ;  /* 0x0000000000027941 */ /* 0x000fea0003800200 */
.L_x_1287:
        /* <DEDUP_REMOVED lines=60> */
[----:B------:R-:W-:-:S07]  /*e710*/  MOV R66, R70 ;  /* 0x0000004600427202 */ /* 0x000fce0000000f00 */
.L_x_1285:
[----:B------:R-:W-:Y:S05]  /*e720*/  BSYNC.RECONVERGENT B1 ;  /* 0x0000000000017941 */ /* 0x000fea0003800200 */
.L_x_1284:
[----:B------:R-:W0:Y:S01]  /*e730*/  LDC R64, c[0x0][0x408] ;  /* 0x00010200ff407b82 */ /* 0x000e220000000800 */
[----:B------:R-:W-:Y:S01]  /*e740*/  HFMA2 R70, -RZ, RZ, 0.1171875, 0 ;  /* 0x2f800000ff467431 */ /* 0x000fe200000001ff */
[----:B------:R-:W-:Y:S01]  /*e750*/  I2FP.F32.U32 R65, R65 ;  /* 0x0000004100417245 */ /* 0x000fe20000201000 */
[----:B-----5:R-:W-:Y:S01]  /*e760*/  IMAD.U32 R62, R40, 0x10000, RZ ;  /* 0x00010000283e7824 */ /* 0x020fe200078e00ff */
[----:B------:R-:W-:Y:S01]  /*e770*/  ISETP.NE.AND P2, PT, R69, 0x1, PT ;  /* 0x000000014500780c */ /* 0x000fe20003f45270 */
[----:B------:R-:W-:Y:S01]  /*e780*/  BSSY.RECONVERGENT B1, `(.L_x_1289) ;  /* 0x0000063000017945 */ /* 0x000fe20003800200 */
[----:B------:R-:W-:Y:S01]  /*e790*/  SHF.L.U32 R74, R4, 0x10, RZ ;  /* 0x00000010044a7819 */ /* 0x000fe200000006ff */
[----:B------:R-:W-:Y:S01]  /*e7a0*/  FMUL.FTZ R67, R62, UR4 ;  /* 0x000000043e437c20 */ /* 0x000fe20008410000 */
[----:B------:R-:W1:Y:S01]  /*e7b0*/  LDC R68, c[0x0][0x404] ;  /* 0x00010100ff447b82 */ /* 0x000e620000000800 */
[----:B------:R-:W-:Y:S01]  /*e7c0*/  IMAD.U32 R62, R8, 0x10000, RZ ;  /* 0x00010000083e7824 */ /* 0x000fe200078e00ff */
[----:B------:R-:W-:Y:S01]  /*e7d0*/  PRMT R40, R40, 0x7632, R40 ;  /* 0x0000763228287816 */ /* 0x000fe20000000028 */
[----:B------:R-:W-:Y:S01]  /*e7e0*/  FFMA.FTZ R65, R65, R70, 1.1641532182693481445e-10 ;  /* 0x2f00000041417423 */ /* 0x000fe20000010046 */
[----:B------:R-:W-:-:S02]  /*e7f0*/  IMAD.MOV.U32 R71, RZ, RZ, 0x2 ;  /* 0x00000002ff477424 */ /* 0x000fc400078e00ff */
[----:B0-----:R-:W-:Y:S02]  /*e800*/  FMUL.FTZ R67, R67, R64 ;  /* 0x0000004043437220 */ /* 0x001fe40000410000 */
        /* <DEDUP_REMOVED lines=15> */
.L_x_1291:
        /* <DEDUP_REMOVED lines=13> */
.L_x_1293:
[----:B------:R-:W-:Y:S05]  /*e9d0*/  BSYNC.RECONVERGENT B2 ;  /* 0x0000000000027941 */ /* 0x000fea0003800200 */
.L_x_1292:
        /* <DEDUP_REMOVED lines=61> */
.L_x_1290:
[----:B------:R-:W-:Y:S05]  /*edb0*/  BSYNC.RECONVERGENT B1 ;  /* 0x0000000000017941 */ /* 0x000fea0003800200 */
.L_x_1289:
[----:B------:R-:W-:Y:S01]  /*edc0*/  I2FP.F32.U32 R67, R62 ;  /* 0x0000003e00437245 */ /* 0x000fe20000201000 */
[----:B------:R-:W-:Y:S01]  /*edd0*/  BSSY.RECONVERGENT B1, `(.L_x_1294) ;  /* 0x0000064000017945 */ /* 0x000fe20003800200 */
[----:B------:R-:W-:Y:S01]  /*ede0*/  SHF.L.U32 R40, R40, 0x10, RZ ;  /* 0x0000001028287819 */ /* 0x000fe200000006ff */
[----:B------:R-:W-:Y:S01]  /*edf0*/  HFMA2 R73, -RZ, RZ, 0, 1.1920928955078125e-07 ;  /* 0x00000002ff497431 */ /* 0x000fe200000001ff */
[----:B------:R-:W-:Y:S01]  /*ee00*/  ISETP.NE.AND P2, PT, R71, 0x1, PT ;  /* 0x000000014700780c */ /* 0x000fe20003f45270 */
[----:B------:R-:W-:Y:S01]  /*ee10*/  FFMA.FTZ R67, R67, R70, 1.1641532182693481445e-10 ;  /* 0x2f00000043437423 */ /* 0x000fe20000010046 */
[----:B------:R-:W-:Y:S01]  /*ee20*/  PRMT R62, R4, 0x7632, R62 ;  /* 0x00007632043e7816 */ /* 0x000fe2000000003e */
[----:B------:R-:W-:Y:S01]  /*ee30*/  FMUL.FTZ R69, R40, UR4 ;  /* 0x0000000428457c20 */ /* 0x000fe20008410000 */
[----:B------:R-:W-:Y:S02]  /*ee40*/  IMAD.U32 R40, R127, 0x10000, RZ ;  /* 0x000100007f287824 */ /* 0x000fe400078e00ff */
[----:B------:R-:W-:Y:S01]  /*ee50*/  FSETP.GTU.FTZ.AND P1, PT, R67, R68, PT ;  /* 0x000000444300720b */ /* 0x000fe20003f3c000 */
[----:B------:R-:W-:Y:S01]  /*ee60*/  FMUL.FTZ R69, R69, R64 ;  /* 0x0000004045457220 */ /* 0x000fe20000410000 */
[----:B------:R-:W-:-:S04]  /*ee70*/  IMAD.U32 R62, R62, 0x10000, RZ ;  /* 0x000100003e3e7824 */ /* 0x000fc800078e00ff */
        /* <DEDUP_REMOVED lines=14> */
.L_x_1296:
        /* <DEDUP_REMOVED lines=13> */
.L_x_1298:
[----:B------:R-:W-:Y:S05]  /*f030*/  BSYNC.RECONVERGENT B2 ;  /* 0x0000000000027941 */ /* 0x000fea0003800200 */
.L_x_1297:
        /* <DEDUP_REMOVED lines=61> */
.L_x_1295:
[----:B------:R-:W-:Y:S05]  /*f410*/  BSYNC.RECONVERGENT B1 ;  /* 0x0000000000017941 */ /* 0x000fea0003800200 */
.L_x_1294:
        /* <DEDUP_REMOVED lines=8> */
[----:B------:R-:W-:Y:S02]  /*f4a0*/  IMAD.MOV.U32 R79, RZ, RZ, 0x2 ;  /* 0x00000002ff4f7424 */ /* 0x000fe400078e00ff */
[----:B------:R-:W-:Y:S01]  /*f4b0*/  FMUL.FTZ R71, R71, R64 ;  /* 0x0000004047477220 */ /* 0x000fe20000410000 */
[----:B------:R-:W-:-:S04]  /*f4c0*/  FSETP.GTU.FTZ.AND P1, PT, R69, R68, PT ;  /* 0x000000444500720b */ /* 0x000fc80003f3c000 */
[----:B------:R-:W-:Y:S02]  /*f4d0*/  FSEL R69, R71, RZ, !P1 ;  /* 0x000000ff47457208 */ /* 0x000fe40004800000 */
[----:B------:R-:W-:-:S03]  /*f4e0*/  PLOP3.LUT P1, PT, P1, PT, PT, 0x8, 0x80 ;  /* 0x000000000080781c */ /* 0x000fc60000f2e170 */
[--C-:B------:R-:W-:Y:S01]  /*f4f0*/  FFMA.FTZ R69, R69, R40, R62.reuse ;  /* 0x0000002845457223 */ /* 0x100fe2000001003e */
[----:B------:R-:W-:Y:S02]  /*f500*/  PRMT R62, R41, 0x7632, R62 ;  /* 0x00007632293e7816 */ /* 0x000fe4000000003e */
[----:B------:R-:W-:Y:S01]  /*f510*/  MOV R40, R58 ;  /* 0x0000003a00287202 */ /* 0x000fe20000000f00 */
        /* <DEDUP_REMOVED lines=9> */
.L_x_1301:
        /* <DEDUP_REMOVED lines=13> */
.L_x_1303:
[----:B------:R-:W-:Y:S05]  /*f680*/  BSYNC.RECONVERGENT B2 ;  /* 0x0000000000027941 */ /* 0x000fea0003800200 */
.L_x_1302:
        /* <DEDUP_REMOVED lines=61> */
.L_x_1300:
[----:B------:R-:W-:Y:S05]  /*fa60*/  BSYNC.RECONVERGENT B1 ;  /* 0x0000000000017941 */ /* 0x000fea0003800200 */
.L_x_1299:
        /* <DEDUP_REMOVED lines=25> */
.L_x_1306:
        /* <DEDUP_REMOVED lines=13> */
.L_x_1308:
[----:B------:R-:W-:Y:S05]  /*fcd0*/  BSYNC.RECONVERGENT B2 ;  /* 0x0000000000027941 */ /* 0x000fea0003800200 */
.L_x_1307:
        /* <DEDUP_REMOVED lines=61> */
.L_x_1305:
[----:B------:R-:W-:Y:S05]  /*100b0*/  BSYNC.RECONVERGENT B1 ;  /* 0x0000000000017941 */ /* 0x000fea0003800200 */
.L_x_1304:
        /* <DEDUP_REMOVED lines=25> */
.L_x_1311:
        /* <DEDUP_REMOVED lines=13> */
.L_x_1313:
[----:B------:R-:W-:Y:S05]  /*10320*/  BSYNC.RECONVERGENT B2 ;  /* 0x0000000000027941 */ /* 0x000fea0003800200 */
.L_x_1312:
        /* <DEDUP_REMOVED lines=61> */
.L_x_1310:
[----:B------:R-:W-:Y:S05]  /*10700*/  BSYNC.RECONVERGENT B1 ;  /* 0x0000000000017941 */ /* 0x000fea0003800200 */
.L_x_1309:
        /* <DEDUP_REMOVED lines=25> */
.L_x_1316:
        /* <DEDUP_REMOVED lines=13> */
.L_x_1318:
[----:B------:R-:W-:Y:S05]  /*10970*/  BSYNC.RECONVERGENT B2 ;  /* 0x0000000000027941 */ /* 0x000fea0003800200 */
.L_x_1317:
        /* <DEDUP_REMOVED lines=61> */
.L_x_1315:
[----:B------:R-:W-:Y:S05]  /*10d50*/  BSYNC.RECONVERGENT B1 ;  /* 0x0000000000017941 */ /* 0x000fea0003800200 */
.L_x_1314:
        /* <DEDUP_REMOVED lines=25> */
.L_x_1321:
        /* <DEDUP_REMOVED lines=15> */
.L_x_1323:
[----:B------:R-:W-:Y:S05]  /*10fe0*/  BSYNC.RECONVERGENT B2 ;  /* 0x0000000000027941 */ /* 0x000fea0003800200 */
.L_x_1322:
        /* <DEDUP_REMOVED lines=61> */
.L_x_1320:
[----:B------:R-:W-:Y:S05]  /*113c0*/  BSYNC.RECONVERGENT B1 ;  /* 0x0000000000017941 */ /* 0x000fea0003800200 */
.L_x_1319:
[----:B------:R-:W-:Y:S02]  /*113d0*/  SHF.L.U32 R83, R83, 0x10, RZ ;  /* 0x0000001053537819 */ /* 0x000fe400000006ff */
[----:B------:R-:W-:Y:S01]  /*113e0*/  I2FP.F32.U32 R41, R40 ;  /* 0x0000002800297245 */ /* 0x000fe20000201000 */
[----:B------:R-:W-:Y:S01]  /*113f0*/  IMAD.U32 R40, R124, 0x10000, RZ ;  /* 0x000100007c287824 */ /* 0x000fe200078e00ff */
[----:B------:R-:W-:Y:S01]  /*11400*/  PRMT R42, R7, 0x7632, R42 ;  /* 0x00007632072a7816 */ /* 0x000fe2000000002a */
[----:B------:R-:W-:Y:S02]  /*11410*/  FMUL.FTZ R83, R83, UR4 ;  /* 0x0000000453537c20 */ /* 0x000fe40008410000 */
[----:B------:R-:W-:Y:S02]  /*11420*/  FFMA.FTZ R41, R41, R70, 1.1641532182693481445e-10 ;  /* 0x2f00000029297423 */ /* 0x000fe40000010046 */
[----:B------:R-:W-:Y:S01]  /*11430*/  FMUL.FTZ R83, R83, R64 ;  /* 0x0000004053537220 */ /* 0x000fe20000410000 */
[----:B------:R-:W-:-:S02]  /*11440*/  IMAD.U32 R42, R42, 0x10000, RZ ;  /* 0x000100002a2a7824 */ /* 0x000fc400078e00ff */
[----:B------:R-:W-:Y:S02]  /*11450*/  FSETP.GTU.FTZ.AND P6, PT, R41, R68, PT ;  /* 0x000000442900720b */ /* 0x000fe40003fdc000 */
        /* <DEDUP_REMOVED lines=8> */
.L_x_1283:
[----:B------:R-:W-:Y:S01]  /*114e0*/  ISETP.NE.AND P1, PT, R62, 0x1, PT ;  /* 0x000000013e00780c */ /* 0x000fe20003f25270 */
[----:B------:R-:W-:Y:S01]  /*114f0*/  BSSY.RECONVERGENT B1, `(.L_x_1325) ;  /* 0x000005a000017945 */ /* 0x000fe20003800200 */
[----:B------:R-:W-:Y:S02]  /*11500*/  HFMA2 R69, -RZ, RZ, 0, 1.1920928955078125e-07 ;  /* 0x00000002ff457431 */ /* 0x000fe400000001ff */
[----:B------:R-:W-:Y:S02]  /*11510*/  IMAD.MOV.U32 R65, RZ, RZ, R58 ;  /* 0x000000ffff417224 */ /* 0x000fe400078e003a */
[----:B0-----:R-:W-:-:S07]  /*11520*/  IMAD.MOV.U32 R66, RZ, RZ, R64 ;  /* 0x000000ffff427224 */ /* 0x001fce00078e0040 */
        /* <DEDUP_REMOVED lines=11> */
.L_x_1327:
        /* <DEDUP_REMOVED lines=13> */
.L_x_1329:
[----:B------:R-:W-:Y:S05]  /*116b0*/  BSYNC.RECONVERGENT B2 ;  /* 0x0000000000027941 */ /* 0x000fea0003800200 */
.L_x_1328:
        /* <DEDUP_REMOVED lines=61> */
.L_x_1326:
[----:B------:R-:W-:Y:S05]  /*11a90*/  BSYNC.RECONVERGENT B1 ;  /* 0x0000000000017941 */ /* 0x000fea0003800200 */
.L_x_1325:
[----:B------:R-:W0:Y:S01]  /*11aa0*/  LDC R70, c[0x0][0x408] ;  /* 0x00010200ff467b82 */ /* 0x000e220000000800 */
[----:B------:R-:W-:Y:S01]  /*11ab0*/  HFMA2 R64, -RZ, RZ, 0.1171875, 0 ;  /* 0x2f800000ff407431 */ /* 0x000fe200000001ff */
[----:B------:R-:W-:Y:S01]  /*11ac0*/  I2FP.F32.U32 R65, R65 ;  /* 0x0000004100417245 */ /* 0x000fe20000201000 */
[C---:B-----5:R-:W-:Y:S01]  /*11ad0*/  IMAD.U32 R62, R40.reuse, 0x10000, RZ ;  /* 0x00010000283e7824 */ /* 0x060fe200078e00ff */
[----:B------:R-:W-:Y:S01]  /*11ae0*/  ISETP.NE.AND P2, PT, R69, 0x1, PT ;  /* 0x000000014500780c */ /* 0x000fe20003f45270 */
[----:B------:R-:W-:Y:S01]  /*11af0*/  BSSY.RECONVERGENT B1, `(.L_x_1330) ;  /* 0x0000062000017945 */ /* 0x000fe20003800200 */
[----:B------:R-:W-:Y:S01]  /*11b00*/  PRMT R40, R40, 0x7632, R40 ;  /* 0x0000763228287816 */ /* 0x000fe20000000028 */
[----:B------:R-:W-:Y:S01]  /*11b10*/  FMUL.FTZ R67, R62, UR4 ;  /* 0x000000043e437c20 */ /* 0x000fe20008410000 */
[----:B------:R-:W1:Y:S01]  /*11b20*/  LDC R68, c[0x0][0x404] ;  /* 0x00010100ff447b82 */ /* 0x000e620000000800 */
[----:B------:R-:W-:Y:S01]  /*11b30*/  SHF.L.U32 R62, R8, 0x10, RZ ;  /* 0x00000010083e7819 */ /* 0x000fe200000006ff */
[----:B------:R-:W-:-:S02]  /*11b40*/  IMAD.MOV.U32 R71, RZ, RZ, 0x2 ;  /* 0x00000002ff477424 */ /* 0x000fc400078e00ff */
[----:B------:R-:W-:Y:S01]  /*11b50*/  FFMA.FTZ R65, R65, R64, 1.1641532182693481445e-10 ;  /* 0x2f00000041417423 */ /* 0x000fe20000010040 */
[----:B0-----:R-:W-:-:S04]  /*11b60*/  FMUL.FTZ R67, R67, R70 ;  /* 0x0000004643437220 */ /* 0x001fc80000410000 */
[----:B-1----:R-:W-:-:S04]  /*11b70*/  FSETP.GTU.FTZ.AND P1, PT, R65, R68, PT ;  /* 0x000000444100720b */ /* 0x002fc80003f3c000 */
[----:B------:R-:W-:Y:S02]  /*11b80*/  FSEL R65, R67, RZ, !P1 ;  /* 0x000000ff43417208 */ /* 0x000fe40004800000 */
[----:B------:R-:W-:-:S03]  /*11b90*/  PLOP3.LUT P1, PT, P1, PT, PT, 0x8, 0x80 ;  /* 0x000000000080781c */ /* 0x000fc60000f2e170 */
[----:B------:R-:W-:Y:S01]  /*11ba0*/  FMUL.FTZ R65, R62, R65 ;  /* 0x000000413e417220 */ /* 0x000fe20000410000 */
[----:B------:R-:W-:Y:S02]  /*11bb0*/  P2R R74, PR, RZ, 0x2 ;  /* 0x00000002ff4a7803 */ /* 0x000fe40000000000 */
[----:B------:R-:W-:Y:S01]  /*11bc0*/  MOV R62, R58 ;  /* 0x0000003a003e7202 */ /* 0x000fe20000000f00 */
[----:B------:R-:W-:Y:S06]  /*11bd0*/  @!P2 BRA `(.L_x_1331) ;  /* 0x00000004004ca947 */ /* 0x000fec0003800000 */
        /* <DEDUP_REMOVED lines=8> */
.L_x_1332:
        /* <DEDUP_REMOVED lines=13> */
.L_x_1334:
[----:B------:R-:W-:Y:S05]  /*11d30*/  BSYNC.RECONVERGENT B2 ;  /* 0x0000000000027941 */ /* 0x000fea0003800200 */
.L_x_1333:
        /* <DEDUP_REMOVED lines=59> */
[----:B------:R-:W-:Y:S02]  /*120f0*/  LOP3.LUT R60, R106, UR18, R133, 0x96, !PT ;  /* 0x000000126a3c7c12 */ /* 0x000fe4000f8e9685 */
[----:B------:R-:W-:-:S07]  /*12100*/  MOV R66, R132 ;  /* 0x0000008400427202 */ /* 0x000fce0000000f00 */
.L_x_1331:
[----:B------:R-:W-:Y:S05]  /*12110*/  BSYNC.RECONVERGENT B1 ;  /* 0x0000000000017941 */ /* 0x000fea0003800200 */
.L_x_1330:
[----:B------:R-:W-:Y:S01]  /*12120*/  I2FP.F32.U32 R67, R62 ;  /* 0x0000003e00437245 */ /* 0x000fe20000201000 */
[----:B------:R-:W-:Y:S01]  /*12130*/  BSSY.RECONVERGENT B1, `(.L_x_1335) ;  /* 0x0000062000017945 */ /* 0x000fe20003800200 */
[----:B------:R-:W-:Y:S01]  /*12140*/  SHF.L.U32 R40, R40, 0x10, RZ ;  /* 0x0000001028287819 */ /* 0x000fe200000006ff */
[----:B------:R-:W-:Y:S01]  /*12150*/  HFMA2 R73, -RZ, RZ, 0, 1.1920928955078125e-07 ;  /* 0x00000002ff497431 */ /* 0x000fe200000001ff */
        /* <DEDUP_REMOVED lines=20> */
.L_x_1337:
        /* <DEDUP_REMOVED lines=13> */
.L_x_1339:
[----:B------:R-:W-:Y:S05]  /*12370*/  BSYNC.RECONVERGENT B2 ;  /* 0x0000000000027941 */ /* 0x000fea0003800200 */
.L_x_1338:
[----:B------:R-:W-:Y:S01]  /*12380*/  IMAD.WIDE.U32 R108, R44, -0x326172a9, RZ ;  /* 0xcd9e8d572c6c7825 */ /* 0x000fe200078e00ff */
[----:B------:R-:W-:Y:S01]  /*12390*/  LOP3.LUT R134, R51, UR9, R107, 0x96, !PT ;  /* 0x0000000933867c12 */ /* 0x000fe2000f8e966b */
[----:B------:R-:W-:Y:S02]  /*123a0*/  UIADD3 UR5, UPT, UPT, UR8, -0x61c88647, URZ ;  /* 0x9e3779b908057890 */ /* 0x000fe4000fffe0ff */
[----:B------:R-:W-:Y:S01]  /*123b0*/  HFMA2 R73, -RZ, RZ, 0, 0 ;  /* 0x00000000ff497431 */ /* 0x000fe200000001ff */
[----:B------:R-:W-:Y:S01]  /*123c0*/  UIADD3 UR18, UPT, UPT, UR9, -0x4498517b, URZ ;  /* 0xbb67ae8509127890 */ /* 0x000fe2000fffe0ff */
[----:B------:R-:W-:Y:S01]  /*123d0*/  LOP3.LUT R132, R3, UR8, R109, 0x96, !PT ;  /* 0x0000000803847c12 */ /* 0x000fe2000f8e966d */
[----:B------:R-:W-:Y:S01]  /*123e0*/  IMAD.WIDE.U32 R134, R134, -0x326172a9, RZ ;  /* 0xcd9e8d5786867825 */ /* 0x000fe200078e00ff */
[----:B------:R-:W-:-:S03]  /*123f0*/  MOV R40, R66 ;  /* 0x0000004200287202 */ /* 0x000fc60000000f00 */
        /* <DEDUP_REMOVED lines=53> */
.L_x_1336:
[----:B------:R-:W-:Y:S05]  /*12750*/  BSYNC.RECONVERGENT B1 ;  /* 0x0000000000017941 */ /* 0x000fea0003800200 */
.L_x_1335:
        /* <DEDUP_REMOVED lines=24> */
.L_x_1342:
        /* <DEDUP_REMOVED lines=13> */
.L_x_1344:
[----:B------:R-:W-:Y:S05]  /*129b0*/  BSYNC.RECONVERGENT B2 ;  /* 0x0000000000027941 */ /* 0x000fea0003800200 */
.L_x_1343:
        /* <DEDUP_REMOVED lines=59> */
[----:B------:R-:W-:Y:S01]  /*12d70*/  IMAD.MOV.U32 R40, RZ, RZ, R66 ;  /* 0x000000ffff287224 */ /* 0x000fe200078e0042 */
[----:B------:R-:W-:-:S07]  /*12d80*/  MOV R66, R108 ;  /* 0x0000006c00427202 */ /* 0x000fce0000000f00 */
.L_x_1341:
[----:B------:R-:W-:Y:S05]  /*12d90*/  BSYNC.RECONVERGENT B1 ;  /* 0x0000000000017941 */ /* 0x000fea0003800200 */
.L_x_1340:
[----:B------:R-:W-:Y:S01]  /*12da0*/  I2FP.F32.U32 R41, R40 ;  /* 0x0000002800297245 */ /* 0x000fe20000201000 */
[----:B------:R-:W-:Y:S01]  /*12db0*/  IMAD.U32 R40, R126, 0x10000, RZ ;  /* 0x000100007e287824 */ /* 0x000fe200078e00ff */
[----:B------:R-:W-:Y:S01]  /*12dc0*/  SHF.L.U32 R62, R62, 0x10, RZ ;  /* 0x000000103e3e7819 */ /* 0x000fe200000006ff */
[----:B------:R-:W-:Y:S01]  /*12dd0*/  BSSY.RECONVERGENT B1, `(.L_x_1345) ;  /* 0x000005f000017945 */ /* 0x000fe20003800200 */
[----:B------:R-:W-:Y:S01]  /*12de0*/  ISETP.NE.AND P3, PT, R79, 0x1, PT ;  /* 0x000000014f00780c */ /* 0x000fe20003f65270 */
[----:B------:R-:W-:Y:S02]  /*12df0*/  FFMA.FTZ R41, R41, R64, 1.1641532182693481445e-10 ;  /* 0x2f00000029297423 */ /* 0x000fe40000010040 */
[----:B------:R-:W-:Y:S01]  /*12e00*/  FMUL.FTZ R71, R62, UR4 ;  /* 0x000000043e477c20 */ /* 0x000fe20008410000 */
[----:B------:R-:W-:Y:S02]  /*12e10*/  HFMA2 R62, -RZ, RZ, 0, 1.1920928955078125e-07 ;  /* 0x00000002ff3e7431 */ /* 0x000fe400000001ff */
[----:B------:R-:W-:Y:S01]  /*12e20*/  FSETP.GTU.FTZ.AND P2, PT, R41, R68, PT ;  /* 0x000000442900720b */ /* 0x000fe20003f5c000 */
[----:B------:R-:W-:-:S05]  /*12e30*/  FMUL.FTZ R71, R71, R70 ;  /* 0x0000004647477220 */ /* 0x000fca0000410000 */
        /* <DEDUP_REMOVED lines=13> */
.L_x_1347:
        /* <DEDUP_REMOVED lines=13> */
.L_x_1349:
[----:B------:R-:W-:Y:S05]  /*12fe0*/  BSYNC.RECONVERGENT B2 ;  /* 0x0000000000027941 */ /* 0x000fea0003800200 */
.L_x_1348:
        /* <DEDUP_REMOVED lines=61> */
.L_x_1346:
[----:B------:R-:W-:Y:S05]  /*133c0*/  BSYNC.RECONVERGENT B1 ;  /* 0x0000000000017941 */ /* 0x000fea0003800200 */
.L_x_1345:
        /* <DEDUP_REMOVED lines=24> */
.L_x_1352:
        /* <DEDUP_REMOVED lines=13> */
.L_x_1354:
[----:B------:R-:W-:Y:S05]  /*13620*/  BSYNC.RECONVERGENT B2 ;  /* 0x0000000000027941 */ /* 0x000fea0003800200 */
.L_x_1353:
        /* <DEDUP_REMOVED lines=61> */
.L_x_1351:
[----:B------:R-:W-:Y:S05]  /*13a00*/  BSYNC.RECONVERGENT B1 ;  /* 0x0000000000017941 */ /* 0x000fea0003800200 */
.L_x_1350:
        /* <DEDUP_REMOVED lines=23> */
.L_x_1357:
        /* <DEDUP_REMOVED lines=13> */
.L_x_1359:
[----:B------:R-:W-:Y:S05]  /*13c50*/  BSYNC.RECONVERGENT B2 ;  /* 0x0000000000027941 */ /* 0x000fea0003800200 */
.L_x_1358:
        /* <DEDUP_REMOVED lines=61> */
.L_x_1356:
[----:B------:R-:W-:Y:S05]  /*14030*/  BSYNC.RECONVERGENT B1 ;  /* 0x0000000000017941 */ /* 0x000fea0003800200 */
.L_x_1355:
        /* <DEDUP_REMOVED lines=13> */
[----:B------:R-:W-:Y:S02]  /*14110*/  PRMT R83, R43, 0x7632, R83 ;  /* 0x000076322b537816 */ /* 0x000fe40000000053 */
        /* <DEDUP_REMOVED lines=10> */
.L_x_1362:
        /* <DEDUP_REMOVED lines=15> */
.L_x_1364:
[----:B------:R-:W-:Y:S05]  /*142b0*/  BSYNC.RECONVERGENT B2 ;  /* 0x0000000000027941 */ /* 0x000fea0003800200 */
.L_x_1363:
        /* <DEDUP_REMOVED lines=61> */
.L_x_1361:
[----:B------:R-:W-:Y:S05]  /*14690*/  BSYNC.RECONVERGENT B1 ;  /* 0x0000000000017941 */ /* 0x000fea0003800200 */
.L_x_1360:
        /* <DEDUP_REMOVED lines=14> */
.L_x_1324:
[----:B------:R-:W0:Y:S01]  /*14780*/  LDC.64 R106, c[0x0][0x3a8] ;  /* 0x0000ea00ff6a7b82 */ /* 0x000e220000000a00 */
[----:B------:R-:W-:Y:S02]  /*14790*/  SEL R70, RZ, 0x10000, !P5 ;  /* 0x00010000ff467807 */ /* 0x000fe40006800000 */
[----:B------:R-:W-:Y:S02]  /*147a0*/  ISETP.NE.AND P5, PT, R88, RZ, PT ;  /* 0x000000ff5800720c */ /* 0x000fe40003fa5270 */
[----:B------:R-:W-:Y:S02]  /*147b0*/  SEL R90, RZ, 0x1000000, !P6 ;  /* 0x01000000ff5a7807 */ /* 0x000fe40007000000 */
[----:B------:R-:W-:Y:S01]  /*147c0*/  SEL R137, RZ, 0x100, !P4 ;  /* 0x00000100ff897807 */ /* 0x000fe20006000000 */
[----:B------:R-:W1:Y:S01]  /*147d0*/  LDC.64 R108, c[0x0][0x3b0] ;  /* 0x0000ec00ff6c7b82 */ /* 0x000e620000000a00 */
[----:B------:R-:W-:Y:S02]  /*147e0*/  ISETP.NE.AND P6, PT, R74, RZ, PT ;  /* 0x000000ff4a00720c */ /* 0x000fe40003fc5270 */
[----:B------:R-:W-:-:S02]  /*147f0*/  SEL R68, RZ, 0x1000000, !P2 ;  /* 0x01000000ff447807 */ /* 0x000fc40005000000 */
[----:B------:R-:W-:Y:S02]  /*14800*/  SEL R133, RZ, 0x10000, !P1 ;  /* 0x00010000ff857807 */ /* 0x000fe40004800000 */
[----:B------:R-:W-:Y:S02]  /*14810*/  SEL R64, RZ, 0x100, !P5 ;  /* 0x00000100ff407807 */ /* 0x000fe40006800000 */
[----:B------:R-:W-:Y:S02]  /*14820*/  LOP3.LUT R137, R137, R90, R70, 0xfe, !PT ;  /* 0x0000005a89897212 */ /* 0x000fe400078efe46 */
[----:B------:R-:W-:Y:S02]  /*14830*/  SEL R132, RZ, 0x1, !P3 ;  /* 0x00000001ff847807 */ /* 0x000fe40005800000 */
[----:B------:R-:W-:Y:S02]  /*14840*/  LOP3.LUT R64, R64, R68, R133, 0xfe, !PT ;  /* 0x0000004440407212 */ /* 0x000fe400078efe85 */
[----:B------:R-:W-:Y:S01]  /*14850*/  SEL R135, RZ, 0x1, !P6 ;  /* 0x00000001ff877807 */ /* 0x000fe20007000000 */
[----:B0-----:R-:W-:Y:S01]  /*14860*/  IMAD.WIDE.U32 R106, R0, 0x10, R106 ;  /* 0x00000010006a7825 */ /* 0x001fe200078e006a */
[----:B------:R-:W-:-:S02]  /*14870*/  LOP3.LUT R133, R137, R132, RZ, 0xfc, !PT ;  /* 0x0000008489857212 */ /* 0x000fc400078efcff */
[----:B------:R-:W-:Y:S02]  /*14880*/  LOP3.LUT R132, R64, R135, RZ, 0xfc, !PT ;  /* 0x0000008740847212 */ /* 0x000fe400078efcff */
[----:B------:R3:W-:Y:S01]  /*14890*/  STG.E.128 desc[UR6][R106.64], R40 ;  /* 0x000000286a007986 */ /* 0x0007e2000c101d06 */
[----:B------:R-:W-:Y:S01]  /*148a0*/  MOV R64, R66 ;  /* 0x0000004200407202 */ /* 0x000fe20000000f00 */
[----:B-1----:R-:W-:-:S05]  /*148b0*/  IMAD.WIDE.U32 R108, R0, 0x8, R108 ;  /* 0x00000008006c7825 */ /* 0x002fca00078e006c */
[----:B------:R3:W-:Y:S02]  /*148c0*/  STG.E.64 desc[UR6][R108.64], R132 ;  /* 0x000000846c007986 */ /* 0x0007e4000c101b06 */
.L_x_1282:
[----:B------:R-:W-:Y:S05]  /*148d0*/  BSYNC.RECONVERGENT B0 ;  /* 0x0000000000007941 */ /* 0x000fea0003800200 */
.L_x_1281:
[----:B------:R-:W-:Y:S01]  /*148e0*/  FADD.FTZ R0, RZ, R87 ;  /* 0x00000057ff007221 */ /* 0x000fe20000010000 */
[----:B------:R-:W-:Y:S01]  /*148f0*/  ISETP.NE.AND P3, PT, R131, RZ, PT ;  /* 0x000000ff8300720c */ /* 0x000fe20003f65270 */
[----:B------:R-:W-:Y:S01]  /*14900*/  BSSY.RECONVERGENT B0, `(.L_x_1365) ;  /* 0x000006c000007945 */ /* 0x000fe20003800200 */
[C---:B------:R-:W-:Y:S01]  /*14910*/  ISETP.GT.U32.AND P2, PT, R2.reuse, 0x1ff, PT ;  /* 0x000001ff0200780c */ /* 0x040fe20003f44070 */
[----:B------:R-:W-:Y:S01]  /*14920*/  FADD.FTZ R0, R89, R0 ;  /* 0x0000000059007221 */ /* 0x000fe20000010000 */
[----:B------:R-:W-:Y:S01]  /*14930*/  ISETP.GT.U32.AND P1, PT, R2, 0x2ff, PT ;  /* 0x000002ff0200780c */ /* 0x000fe20003f24070 */
[----:B------:R-:W-:Y:S02]  /*14940*/  IMAD.MOV.U32 R70, RZ, RZ, RZ ;  /* 0x000000ffff467224 */ /* 0x000fe400078e00ff */
[----:B------:R-:W-:-:S04]  /*14950*/  FADD.FTZ R0, R91, R0 ;  /* 0x000000005b007221 */ /* 0x000fc80000010000 */
[----:B------:R-:W-:-:S04]  /*14960*/  FADD.FTZ R0, R93, R0 ;  /* 0x000000005d007221 */ /* 0x000fc80000010000 */
[----:B------:R-:W-:-:S04]  /*14970*/  FADD.FTZ R0, R95, R0 ;  /* 0x000000005f007221 */ /* 0x000fc80000010000 */
[----:B------:R-:W-:-:S04]  /*14980*/  FADD.FTZ R0, R97, R0 ;  /* 0x0000000061007221 */ /* 0x000fc80000010000 */
[----:B------:R-:W-:-:S04]  /*14990*/  FADD.FTZ R0, R99, R0 ;  /* 0x0000000063007221 */ /* 0x000fc80000010000 */
[----:B------:R-:W-:-:S05]  /*149a0*/  FADD.FTZ R0, R105, R0 ;  /* 0x0000000069007221 */ /* 0x000fca0000010000 */
[----:B------:R-:W-:-:S05]  /*149b0*/  FSEL R0, R0, RZ, P3 ;  /* 0x000000ff00007208 */ /* 0x000fca0001800000 */
[----:B0-23--:R-:W-:-:S04]  /*149c0*/  FADD.FTZ R40, R55, R0 ;  /* 0x0000000037287221 */ /* 0x00dfc80000010000 */
        /* <DEDUP_REMOVED lines=43> */
[----:B------:R-:W-:Y:S01]  /*14c80*/  FFMA.FTZ R0, R43, R43, R0 ;  /* 0x0000002b2b007223 */ /* 0x000fe20000010000 */
[----:B------:R-:W-:-:S04]  /*14c90*/  FADD.FTZ R43, R57, -R40 ;  /* 0x80000028392b7221 */ /* 0x000fc80000010000 */
        /* <DEDUP_REMOVED lines=50> */
.L_x_1366:
[----:B------:R-:W-:Y:S05]  /*14fc0*/  BSYNC.RECONVERGENT B0 ;  /* 0x0000000000007941 */ /* 0x000fea0003800200 */
.L_x_1365:
        /* <DEDUP_REMOVED lines=11> */
[----:B------:R0:W1:Y:S03]  /*15080*/  LDS.64 R40, [R0+UR4] ;  /* 0x0000000400287984 */ /* 0x0000660008000a00 */
.L_x_1368:
[----:B------:R-:W-:Y:S05]  /*15090*/  BSYNC.RECONVERGENT B0 ;  /* 0x0000000000007941 */ /* 0x000fea0003800200 */
.L_x_1367:
[----:B------:R-:W2:Y:S01]  /*150a0*/  SHFL.DOWN PT, R43, R70, 0x4, 0x1f ;  /* 0x08801f00462b7f89 */ /* 0x000ea200000e0000 */
[----:B------:R-:W-:Y:S01]  /*150b0*/  ISETP.NE.AND P2, PT, R54, RZ, PT ;  /* 0x000000ff3600720c */ /* 0x000fe20003f45270 */
[----:B------:R-:W-:Y:S01]  /*150c0*/  BSSY.RECONVERGENT B0, `(.L_x_1369) ;  /* 0x0000074000007945 */ /* 0x000fe20003800200 */
[----:B------:R-:W-:Y:S01]  /*150d0*/  ISETP.NE.AND P1, PT, RZ, UR16, PT ;  /* 0x00000010ff007c0c */ /* 0x000fe2000bf25270 */
[----:B-1----:R-:W1:Y:S04]  /*150e0*/  SHFL.DOWN PT, R107, R40, 0x4, 0x1f ;  /* 0x08801f00286b7f89 */ /* 0x002e6800000e0000 */
[----:B0-----:R-:W0:Y:S01]  /*150f0*/  SHFL.DOWN PT, R0, R41, 0x4, 0x1f ;  /* 0x08801f0029007f89 */ /* 0x001e2200000e0000 */
[----:B--2---:R-:W-:Y:S02]  /*15100*/  IADD3 R42, PT, PT, R43, R70, RZ ;  /* 0x000000462b2a7210 */ /* 0x004fe40007ffe0ff */
[----:B------:R-:W-:-:S02]  /*15110*/  I2FP.F32.S32 R74, R43 ;  /* 0x0000002b004a7245 */ /* 0x000fc40000201400 */
[----:B------:R-:W-:Y:S01]  /*15120*/  I2FP.F32.S32 R66, R42 ;  /* 0x0000002a00427245 */ /* 0x000fe20000201400 */
[----:B------:R-:W2:Y:S01]  /*15130*/  SHFL.DOWN PT, R131, R42, 0x2, 0x1f ;  /* 0x08401f002a837f89 */ /* 0x000ea200000e0000 */
[----:B------:R-:W-:Y:S01]  /*15140*/  I2FP.F32.S32 R43, R70 ;  /* 0x00000046002b7245 */ /* 0x000fe20000201400 */
[C---:B-1----:R-:W-:Y:S01]  /*15150*/  FMUL.FTZ R88, R107.reuse, R74 ;  /* 0x0000004a6b587220 */ /* 0x042fe20000410000 */
[----:B------:R-:W1:Y:S01]  /*15160*/  MUFU.RCP R68, R66 ;  /* 0x0000004200447308 */ /* 0x000e620000001000 */
[----:B------:R-:W-:Y:S01]  /*15170*/  FADD.FTZ R107, -R107, R40 ;  /* 0x000000286b6b7221 */ /* 0x000fe20000010100 */
[----:B0-----:R-:W-:Y:S01]  /*15180*/  FADD.FTZ R41, R0, R41 ;  /* 0x0000002900297221 */ /* 0x001fe20000010000 */
[----:B------:R-:W-:Y:S02]  /*15190*/  FFMA.FTZ R109, R43, R40, R88 ;  /* 0x000000282b6d7223 */ /* 0x000fe40000010058 */
[----:B------:R-:W-:-:S04]  /*151a0*/  FMUL.FTZ R107, R107, R107 ;  /* 0x0000006b6b6b7220 */ /* 0x000fc80000410000 */
[----:B------:R-:W-:-:S04]  /*151b0*/  FMUL.FTZ R107, R107, R43 ;  /* 0x0000002b6b6b7220 */ /* 0x000fc80000410000 */
[----:B------:R-:W-:Y:S01]  /*151c0*/  FMUL.FTZ R107, R107, R74 ;  /* 0x0000004a6b6b7220 */ /* 0x000fe20000410000 */
[----:B-1----:R-:W-:-:S03]  /*151d0*/  FMUL.FTZ R109, R68, R109 ;  /* 0x0000006d446d7220 */ /* 0x002fc60000410000 */
[----:B------:R-:W-:Y:S01]  /*151e0*/  FFMA.FTZ R41, R68, R107, R41 ;  /* 0x0000006b44297223 */ /* 0x000fe20000010029 */
[----:B--2---:R-:W-:Y:S01]  /*151f0*/  IMAD.IADD R42, R42, 0x1, R131 ;  /* 0x000000012a2a7824 */ /* 0x004fe200078e0283 */
        /* <DEDUP_REMOVED lines=13> */
[-C--:B---3--:R-:W-:Y:S02]  /*152d0*/  IADD3 R42, PT, PT, R42, R133.reuse, RZ ;  /* 0x000000852a2a7210 */ /* 0x088fe40007ffe0ff */
[----:B------:R-:W-:Y:S01]  /*152e0*/  I2FP.F32.S32 R133, R133 ;  /* 0x0000008500857245 */ /* 0x000fe20000201400 */
        /* <DEDUP_REMOVED lines=14> */
[----:B------:R-:W-:-:S03]  /*153d0*/  FMUL.FTZ R66, R66, R133 ;  /* 0x0000008542427220 */ /* 0x000fc60000410000 */
[----:B------:R-:W1:Y:S01]  /*153e0*/  SHFL.IDX PT, R107, R107, RZ, 0x1f ;  /* 0x00001fff6b6b7589 */ /* 0x000e6200000e0000 */
[----:B------:R-:W-:Y:S01]  /*153f0*/  FFMA.FTZ R66, R42, R66, R43 ;  /* 0x000000422a427223 */ /* 0x000fe2000001002b */
[----:B------:R-:W2:Y:S04]  /*15400*/  @!P2 LDC.64 R40, c[0x0][0x3c0] ;  /* 0x0000f000ff28ab82 */ /* 0x000ea80000000a00 */
[----:B------:R-:W0:Y:S04]  /*15410*/  SHFL.IDX PT, R131, R66, RZ, 0x1f ;  /* 0x00001fff42837589 */ /* 0x000e2800000e0000 */
[----:B------:R-:W3:Y:S01]  /*15420*/  @!P2 LDC.64 R42, c[0x0][0x3c8] ;  /* 0x0000f200ff2aab82 */ /* 0x000ee20000000a00 */
[C---:B-1----:R-:W-:Y:S01]  /*15430*/  FMUL.FTZ R0, R107.reuse, R107 ;  /* 0x0000006b6b007220 */ /* 0x042fe20000410000 */
[----:B------:R-:W-:-:S04]  /*15440*/  FSEL R88, R107, RZ, !P1 ;  /* 0x000000ff6b587208 */ /* 0x000fc80004800000 */
[----:B------:R-:W-:Y:S01]  /*15450*/  FSEL R109, R0, RZ, P1 ;  /* 0x000000ff006d7208 */ /* 0x000fe20000800000 */
[----:B0-----:R-:W-:Y:S01]  /*15460*/  FFMA.FTZ R0, R131, UR17, R68 ;  /* 0x0000001183007c23 */ /* 0x001fe20008010044 */
[----:B------:R-:W-:-:S03]  /*15470*/  MOV R131, UR14 ;  /* 0x0000000e00837c02 */ /* 0x000fc60008000f00 */
[----:B------:R-:W-:Y:S01]  /*15480*/  FADD.FTZ R0, R0, R109 ;  /* 0x0000006d00007221 */ /* 0x000fe20000010000 */
[----:B------:R-:W-:Y:S02]  /*15490*/  IMAD.U32 R109, RZ, RZ, UR14 ;  /* 0x0000000eff6d7e24 */ /* 0x000fe4000f8e00ff */
[----:B---3--:R-:W-:Y:S01]  /*154a0*/  @!P2 IMAD.WIDE R42, R131, 0x4, R42 ;  /* 0x00000004832aa825 */ /* 0x008fe200078e022a */
[----:B------:R-:W0:Y:S03]  /*154b0*/  MUFU.RSQ R143, R0 ;  /* 0x00000000008f7308 */ /* 0x000e260000001400 */
[----:B--2---:R-:W-:-:S05]  /*154c0*/  @!P2 IMAD.WIDE R40, R109, 0x4, R40 ;  /* 0x000000046d28a825 */ /* 0x004fca00078e0228 */
[----:B------:R1:W-:Y:S04]  /*154d0*/  @!P2 STG.E desc[UR6][R40.64], R107 ;  /* 0x0000006b2800a986 */ /* 0x0003e8000c101906 */
[----:B0-----:R1:W-:Y:S01]  /*154e0*/  @!P2 STG.E desc[UR6][R42.64], R143 ;  /* 0x0000008f2a00a986 */ /* 0x0013e2000c101906 */
[----:B------:R-:W-:Y:S05]  /*154f0*/  @!P3 BRA `(.L_x_1370) ;  /* 0x0000000000c0b947 */ /* 0x000fea0003800000 */
[--C-:B-1----:R-:W-:Y:S01]  /*15500*/  FADD.FTZ R40, R91, -R88.reuse ;  /* 0x800000585b287221 */ /* 0x102fe20000010000 */
[----:B------:R-:W-:Y:S01]  /*15510*/  IMAD.U32 R107, R101, 0x10000, RZ ;  /* 0x00010000656b7824 */ /* 0x000fe200078e00ff */
[----:B------:R-:W-:Y:S01]  /*15520*/  SHF.L.U32 R109, R37, 0x10, RZ ;  /* 0x00000010256d7819 */ /* 0x000fe200000006ff */
[--C-:B------:R-:W-:Y:S01]  /*15530*/  FADD.FTZ R54, R99, -R88.reuse ;  /* 0x8000005863367221 */ /* 0x100fe20000010000 */
[----:B------:R-:W-:Y:S01]  /*15540*/  FMUL.FTZ R40, R143, R40 ;  /* 0x000000288f287220 */ /* 0x000fe20000410000 */
[--C-:B------:R-:W-:Y:S01]  /*15550*/  FADD.FTZ R42, R95, -R88.reuse ;  /* 0x800000585f2a7221 */ /* 0x100fe20000010000 */
[----:B------:R-:W-:Y:S01]  /*15560*/  SHF.L.U32 R133, R38, 0x10, RZ ;  /* 0x0000001026857819 */ /* 0x000fe200000006ff */
[----:B------:R-:W-:Y:S01]  /*15570*/  FMUL.FTZ R66, R143, R54 ;  /* 0x000000368f427220 */ /* 0x000fe20000410000 */
[----:B------:R-:W-:Y:S01]  /*15580*/  FFMA.FTZ R54, R40, R107, R109 ;  /* 0x0000006b28367223 */ /* 0x000fe2000001006d */
[----:B------:R-:W-:Y:S01]  /*15590*/  FADD.FTZ R0, R87, -R88 ;  /* 0x8000005857007221 */ /* 0x000fe20000010000 */
[----:B------:R-:W0:Y:S01]  /*155a0*/  LDC.64 R106, c[0x0][0x428] ;  /* 0x00010a00ff6a7b82 */ /* 0x000e220000000a00 */
[----:B------:R-:W-:Y:S01]  /*155b0*/  IMAD.U32 R131, R102, 0x10000, RZ ;  /* 0x0001000066837824 */ /* 0x000fe200078e00ff */
[----:B------:R-:W-:Y:S01]  /*155c0*/  SHF.L.U32 R137, R39, 0x10, RZ ;  /* 0x0000001027897819 */ /* 0x000fe200000006ff */
[----:B------:R-:W-:Y:S01]  /*155d0*/  FMUL.FTZ R42, R143, R42 ;  /* 0x0000002a8f2a7220 */ /* 0x000fe20000410000 */
[----:B------:R-:W-:Y:S01]  /*155e0*/  IMAD.U32 R135, R103, 0x10000, RZ ;  /* 0x0001000067877824 */ /* 0x000fe200078e00ff */
[----:B------:R-:W-:Y:S01]  /*155f0*/  SHF.L.U32 R43, R36, 0x10, RZ ;  /* 0x00000010242b7819 */ /* 0x000fe200000006ff */
[----:B------:R-:W-:-:S02]  /*15600*/  IMAD.U32 R41, R100, 0x10000, RZ ;  /* 0x0001000064297824 */ /* 0x000fc400078e00ff */
[----:B------:R-:W-:Y:S01]  /*15610*/  FMUL.FTZ R0, R143, R0 ;  /* 0x000000008f007220 */ /* 0x000fe20000410000 */
[----:B------:R-:W-:Y:S01]  /*15620*/  FFMA.FTZ R133, R42, R131, R133 ;  /* 0x000000832a857223 */ /* 0x000fe20000010085 */
[----:B------:R-:W-:Y:S01]  /*15630*/  FFMA.FTZ R68, R66, R135, R137 ;  /* 0x0000008742447223 */ /* 0x000fe20000010089 */
[--C-:B------:R-:W-:Y:S01]  /*15640*/  FADD.FTZ R42, R93, -R88.reuse ;  /* 0x800000585d2a7221 */ /* 0x100fe20000010000 */
[--C-:B------:R-:W-:Y:S01]  /*15650*/  FADD.FTZ R40, R89, -R88.reuse ;  /* 0x8000005859287221 */ /* 0x100fe20000010000 */
[--C-:B------:R-:W-:Y:S01]  /*15660*/  FADD.FTZ R66, R97, -R88.reuse ;  /* 0x8000005861427221 */ /* 0x100fe20000010000 */
[----:B------:R-:W-:Y:S01]  /*15670*/  FADD.FTZ R70, R105, -R88 ;  /* 0x8000005869467221 */ /* 0x000fe20000010000 */
[----:B------:R-:W-:Y:S01]  /*15680*/  FFMA.FTZ R0, R0, R41, R43 ;  /* 0x0000002900007223 */ /* 0x000fe2000001002b */
[----:B------:R-:W-:Y:S01]  /*15690*/  SHF.L.U32 R131, R120, 0x10, RZ ;  /* 0x0000001078837819 */ /* 0x000fe200000006ff */
[----:B------:R-:W-:Y:S01]  /*156a0*/  IMAD.U32 R109, R121, 0x10000, RZ ;  /* 0x00010000796d7824 */ /* 0x000fe200078e00ff */
[----:B------:R-:W-:Y:S01]  /*156b0*/  SHF.L.U32 R43, R122, 0x10, RZ ;  /* 0x000000107a2b7819 */ /* 0x000fe200000006ff */
[----:B------:R-:W-:Y:S01]  /*156c0*/  FMUL.FTZ R42, R143, R42 ;  /* 0x0000002a8f2a7220 */ /* 0x000fe20000410000 */
[----:B------:R-:W-:Y:S01]  /*156d0*/  SHF.L.U32 R137, R118, 0x10, RZ ;  /* 0x0000001076897819 */ /* 0x000fe200000006ff */
[----:B------:R-:W-:Y:S01]  /*156e0*/  IMAD.U32 R41, R123, 0x10000, RZ ;  /* 0x000100007b297824 */ /* 0x000fe200078e00ff */
[----:B------:R-:W-:Y:S01]  /*156f0*/  SHF.L.U32 R141, R116, 0x10, RZ ;  /* 0x00000010748d7819 */ /* 0x000fe200000006ff */
[----:B------:R-:W-:-:S02]  /*15700*/  IMAD.U32 R135, R119, 0x10000, RZ ;  /* 0x0001000077877824 */ /* 0x000fc400078e00ff */
[----:B------:R-:W-:Y:S01]  /*15710*/  FMUL.FTZ R70, R143, R70 ;  /* 0x000000468f467220 */ /* 0x000fe20000410000 */
[----:B------:R-:W-:Y:S02]  /*15720*/  IMAD.U32 R139, R117, 0x10000, RZ ;  /* 0x00010000758b7824 */ /* 0x000fe400078e00ff */
[C---:B------:R-:W-:Y:S01]  /*15730*/  FMUL.FTZ R66, R143.reuse, R66 ;  /* 0x000000428f427220 */ /* 0x040fe20000410000 */
[----:B------:R-:W-:Y:S01]  /*15740*/  FMUL.FTZ R40, R143, R40 ;  /* 0x000000288f287220 */ /* 0x000fe20000410000 */
[----:B------:R-:W-:Y:S01]  /*15750*/  FFMA.FTZ R131, R42, R109, R131 ;  /* 0x0000006d2a837223 */ /* 0x000fe20000010083 */
[----:B------:R-:W-:Y:S01]  /*15760*/  FFMA.FTZ R139, R70, R139, R141 ;  /* 0x0000008b468b7223 */ /* 0x000fe2000001008d */
[----:B------:R-:W-:Y:S01]  /*15770*/  FFMA.FTZ R66, R66, R135, R137 ;  /* 0x0000008742427223 */ /* 0x000fe20000010089 */
[----:B------:R-:W-:Y:S01]  /*15780*/  FFMA.FTZ R109, R40, R41, R43 ;  /* 0x00000029286d7223 */ /* 0x000fe2000001002b */
[----:B0-----:R-:W-:Y:S01]  /*15790*/  IMAD.WIDE.U32 R106, R53, 0x10, R106 ;  /* 0x00000010356a7825 */ /* 0x001fe200078e006a */
[----:B------:R-:W-:-:S02]  /*157a0*/  F2FP.BF16.F32.PACK_AB R41, R131, R54 ;  /* 0x000000368329723e */ /* 0x000fc400000010ff */
[----:B------:R-:W-:Y:S01]  /*157b0*/  F2FP.BF16.F32.PACK_AB R43, R139, R68 ;  /* 0x000000448b2b723e */ /* 0x000fe200000010ff */
[----:B------:R-:W-:Y:S01]  /*157c0*/  VIADD R53, R53, 0x100 ;  /* 0x0000010035357836 */ /* 0x000fe20000000000 */
[----:B------:R-:W-:Y:S02]  /*157d0*/  F2FP.BF16.F32.PACK_AB R42, R66, R133 ;  /* 0x00000085422a723e */ /* 0x000fe400000010ff */
[----:B------:R-:W-:-:S05]  /*157e0*/  F2FP.BF16.F32.PACK_AB R40, R109, R0 ;  /* 0x000000006d28723e */ /* 0x000fca00000010ff */
[----:B------:R0:W-:Y:S02]  /*157f0*/  STG.E.128 desc[UR6][R106.64], R40 ;  /* 0x000000286a007986 */ /* 0x0001e4000c101d06 */
.L_x_1370:
[----:B------:R-:W-:Y:S05]  /*15800*/  BSYNC.RECONVERGENT B0 ;  /* 0x0000000000007941 */ /* 0x000fea0003800200 */
.L_x_1369:
[----:B------:R-:W-:Y:S01]  /*15810*/  ISETP.NE.AND P1, PT, R86, RZ, PT ;  /* 0x000000ff5600720c */ /* 0x000fe20003f25270 */
[----:B------:R-:W-:-:S12]  /*15820*/  BSSY.RECONVERGENT B0, `(.L_x_1371) ;  /* 0x0000032000007945 */ /* 0x000fd80003800200 */
[----:B------:R-:W-:Y:S05]  /*15830*/  @!P1 BRA `(.L_x_1372) ;  /* 0x0000000000c09947 */ /* 0x000fea0003800000 */
[--C-:B01----:R-:W-:Y:S01]  /*15840*/  FADD.FTZ R40, R59, -R88.reuse ;  /* 0x800000583b287221 */ /* 0x103fe20000010000 */
[----:B------:R-:W-:Y:S01]  /*15850*/  SHF.L.U32 R107, R29, 0x10, RZ ;  /* 0x000000101d6b7819 */ /* 0x000fe200000006ff */
[--C-:B------:R-:W-:Y:S01]  /*15860*/  FADD.FTZ R54, R63, -R88.reuse ;  /* 0x800000583f367221 */ /* 0x100fe20000010000 */
[----:B------:R-:W-:Y:S02]  /*15870*/  IMAD.U32 R109, R25, 0x10000, RZ ;  /* 0x00010000196d7824 */ /* 0x000fe400078e00ff */
[----:B------:R-:W-:Y:S01]  /*15880*/  FMUL.FTZ R40, R143, R40 ;  /* 0x000000288f287220 */ /* 0x000fe20000410000 */
[--C-:B------:R-:W-:Y:S01]  /*15890*/  FADD.FTZ R42, R75, -R88.reuse ;  /* 0x800000584b2a7221 */ /* 0x100fe20000010000 */
[----:B------:R-:W-:Y:S01]  /*158a0*/  FMUL.FTZ R66, R143, R54 ;  /* 0x000000368f427220 */ /* 0x000fe20000410000 */
[----:B------:R-:W-:Y:S01]  /*158b0*/  SHF.L.U32 R131, R30, 0x10, RZ ;  /* 0x000000101e837819 */ /* 0x000fe200000006ff */
        /* <DEDUP_REMOVED lines=25> */
[C---:B------:R-:W-:Y:S01]  /*15a50*/  FMUL.FTZ R70, R143.reuse, R70 ;  /* 0x000000468f467220 */ /* 0x040fe20000410000 */
        /* <DEDUP_REMOVED lines=9> */
[----:B------:R-:W-:Y:S02]  /*15af0*/  F2FP.BF16.F32.PACK_AB R43, R139, R68 ;  /* 0x000000448b2b723e */ /* 0x000fe400000010ff */
[----:B------:R-:W-:Y:S02]  /*15b00*/  F2FP.BF16.F32.PACK_AB R42, R66, R133 ;  /* 0x00000085422a723e */ /* 0x000fe400000010ff */
[----:B------:R-:W-:Y:S02]  /*15b10*/  F2FP.BF16.F32.PACK_AB R40, R109, R0 ;  /* 0x000000006d28723e */ /* 0x000fe400000010ff */
[----:B------:R-:W-:-:S03]  /*15b20*/  IADD3 R53, PT, PT, R53, 0x100, RZ ;  /* 0x0000010035357810 */ /* 0x000fc60007ffe0ff */
[----:B------:R2:W-:Y:S04]  /*15b30*/  STG.E.128 desc[UR6][R106.64], R40 ;  /* 0x000000286a007986 */ /* 0x0005e8000c101d06 */
.L_x_1372:
[----:B------:R-:W-:Y:S05]  /*15b40*/  BSYNC.RECONVERGENT B0 ;  /* 0x0000000000007941 */ /* 0x000fea0003800200 */
.L_x_1371:
[----:B------:R-:W-:Y:S04]  /*15b50*/  BSSY.RECONVERGENT B0, `(.L_x_1373) ;  /* 0x0000031000007945 */ /* 0x000fe80003800200 */
[----:B------:R-:W-:Y:S05]  /*15b60*/  @!P0 BRA `(.L_x_1374) ;  /* 0x0000000000bc8947 */ /* 0x000fea0003800000 */
[----:B012---:R-:W0:Y:S01]  /*15b70*/  LDC.64 R40, c[0x0][0x428] ;  /* 0x00010a00ff287b82 */ /* 0x007e220000000a00 */
[--C-:B------:R-:W-:Y:S01]  /*15b80*/  FADD.FTZ R54, R69, -R88.reuse ;  /* 0x8000005845367221 */ /* 0x100fe20000010000 */
[--C-:B------:R-:W-:Y:S01]  /*15b90*/  FADD.FTZ R0, R65, -R88.reuse ;  /* 0x8000005841007221 */ /* 0x100fe20000010000 */
[----:B------:R-:W-:Y:S01]  /*15ba0*/  FADD.FTZ R68, R79, -R88 ;  /* 0x800000584f447221 */ /* 0x000fe20000010000 */
[----:B------:R-:W-:Y:S01]  /*15bb0*/  SHF.L.U32 R131, R13, 0x10, RZ ;  /* 0x000000100d837819 */ /* 0x000fe200000006ff */
[----:B------:R-:W-:Y:S01]  /*15bc0*/  IMAD.U32 R109, R17, 0x10000, RZ ;  /* 0x00010000116d7824 */ /* 0x000fe200078e00ff */
[----:B------:R-:W-:Y:S01]  /*15bd0*/  SHF.L.U32 R107, R12, 0x10, RZ ;  /* 0x000000100c6b7819 */ /* 0x000fe200000006ff */
[C---:B------:R-:W-:Y:S01]  /*15be0*/  FMUL.FTZ R54, R143.reuse, R54 ;  /* 0x000000368f367220 */ /* 0x040fe20000410000 */
[----:B------:R-:W-:Y:S01]  /*15bf0*/  SHF.L.U32 R135, R14, 0x10, RZ ;  /* 0x000000100e877819 */ /* 0x000fe200000006ff */
[----:B------:R-:W-:Y:S02]  /*15c00*/  IMAD.U32 R43, R16, 0x10000, RZ ;  /* 0x00010000102b7824 */ /* 0x000fe400078e00ff */
[----:B------:R-:W-:Y:S01]  /*15c10*/  FMUL.FTZ R0, R143, R0 ;  /* 0x000000008f007220 */ /* 0x000fe20000410000 */
[----:B------:R-:W-:-:S02]  /*15c20*/  IMAD.U32 R133, R18, 0x10000, RZ ;  /* 0x0001000012857824 */ /* 0x000fc400078e00ff */
[----:B------:R-:W-:Y:S01]  /*15c30*/  FMUL.FTZ R68, R143, R68 ;  /* 0x000000448f447220 */ /* 0x000fe20000410000 */
[--C-:B------:R-:W-:Y:S01]  /*15c40*/  FADD.FTZ R42, R67, -R88.reuse ;  /* 0x80000058432a7221 */ /* 0x100fe20000010000 */
[--C-:B------:R-:W-:Y:S01]  /*15c50*/  FADD.FTZ R66, R71, -R88.reuse ;  /* 0x8000005847427221 */ /* 0x100fe20000010000 */
[--C-:B------:R-:W-:Y:S01]  /*15c60*/  FADD.FTZ R70, R81, -R88.reuse ;  /* 0x8000005851467221 */ /* 0x100fe20000010000 */
[--C-:B------:R-:W-:Y:S01]  /*15c70*/  FADD.FTZ R74, R73, -R88.reuse ;  /* 0x80000058494a7221 */ /* 0x100fe20000010000 */
[----:B------:R-:W-:Y:S01]  /*15c80*/  FADD.FTZ R86, R83, -R88 ;  /* 0x8000005853567221 */ /* 0x000fe20000010000 */
[----:B------:R-:W-:Y:S01]  /*15c90*/  FFMA.FTZ R54, R54, R109, R131 ;  /* 0x0000006d36367223 */ /* 0x000fe20000010083 */
[----:B------:R-:W-:Y:S01]  /*15ca0*/  FFMA.FTZ R0, R0, R43, R107 ;  /* 0x0000002b00007223 */ /* 0x000fe2000001006b */
[----:B------:R-:W-:Y:S01]  /*15cb0*/  FFMA.FTZ R68, R68, R133, R135 ;  /* 0x0000008544447223 */ /* 0x000fe20000010087 */
[----:B------:R-:W-:Y:S01]  /*15cc0*/  SHF.L.U32 R109, R92, 0x10, RZ ;  /* 0x000000105c6d7819 */ /* 0x000fe200000006ff */
[C---:B------:R-:W-:Y:S01]  /*15cd0*/  FMUL.FTZ R42, R143.reuse, R42 ;  /* 0x0000002a8f2a7220 */ /* 0x040fe20000410000 */
[C---:B------:R-:W-:Y:S01]  /*15ce0*/  FMUL.FTZ R66, R143.reuse, R66 ;  /* 0x000000428f427220 */ /* 0x040fe20000410000 */
[C---:B------:R-:W-:Y:S01]  /*15cf0*/  FMUL.FTZ R70, R143.reuse, R70 ;  /* 0x000000468f467220 */ /* 0x040fe20000410000 */
[C---:B------:R-:W-:Y:S01]  /*15d00*/  FMUL.FTZ R74, R143.reuse, R74 ;  /* 0x0000004a8f4a7220 */ /* 0x040fe20000410000 */
[----:B------:R-:W-:Y:S01]  /*15d10*/  FMUL.FTZ R86, R143, R86 ;  /* 0x000000568f567220 */ /* 0x000fe20000410000 */
        /* <DEDUP_REMOVED lines=8> */
[----:B------:R-:W-:Y:S01]  /*15da0*/  FFMA.FTZ R131, R66, R109, R131 ;  /* 0x0000006d42837223 */ /* 0x000fe20000010083 */
[----:B------:R-:W-:Y:S02]  /*15db0*/  IMAD.U32 R143, R76, 0x10000, RZ ;  /* 0x000100004c8f7824 */ /* 0x000fe400078e00ff */
        /* <DEDUP_REMOVED lines=8> */
[----:B------:R-:W-:-:S05]  /*15e40*/  F2FP.BF16.F32.PACK_AB R40, R109, R0 ;  /* 0x000000006d28723e */ /* 0x000fca00000010ff */
[----:B------:R3:W-:Y:S02]  /*15e50*/  STG.E.128 desc[UR6][R106.64], R40 ;  /* 0x000000286a007986 */ /* 0x0007e4000c101d06 */
.L_x_1374:
[----:B------:R-:W-:Y:S05]  /*15e60*/  BSYNC.RECONVERGENT B0 ;  /* 0x0000000000007941 */ /* 0x000fea0003800200 */
.L_x_1373:
[----:B------:R-:W-:Y:S02]  /*15e70*/  UIADD3 UR14, UPT, UPT, UR14, UR12, URZ ;  /* 0x0000000c0e0e7290 */ /* 0x000fe4000fffe0ff */
[----:B------:R-:W-:Y:S02]  /*15e80*/  UPLOP3.LUT UP2, UPT, UPT, UPT, UP2, 0x40, 0x4 ;  /* 0x000000000004789c */ /* 0x000fe40003f4e820 */
[----:B------:R-:W-:-:S09]  /*15e90*/  UISETP.GE.AND UP1, UPT, UR14, UR13, UPT ;  /* 0x0000000d0e00728c */ /* 0x000fd2000bf26270 */
[----:B------:R-:W-:Y:S05]  /*15ea0*/  BRA.U !UP1, `(.L_x_1375) ;  /* 0xfffffeb1092c7547 */ /* 0x000fea000b83ffff */
[----:B------:R-:W-:Y:S05]  /*15eb0*/  EXIT ;  /* 0x000000000000794d */ /* 0x000fea0003800000 */
.L_x_1376:
        /* <DEDUP_REMOVED lines=12> */
.L_x_20915:


//--------------------- .text._ZN10layer_norm13ln_fwd_kernelINS_13Kernel_traitsI13__nv_bfloat16S2_S2_S2_fjLj6144ELj1ELj1ELj8ELj16ENS_18Kernel_traits_baseILj6144ES2_S2_S2_S2_fjLj256EEEEELb1ELb1ELb0ELb1EEEvNS_9FwdParamsE --------------------------
	.section	.text._ZN10layer_norm13ln_fwd_kernelINS_13Kernel_traitsI13__nv_bfloat16S2_S2_S2_fjLj6144ELj1ELj1ELj8ELj16ENS_18Kernel_traits_baseILj6144ES2_S2_S2_S2_fjLj256EEEEELb1ELb1ELb0ELb1EEEvNS_9FwdParamsE,"ax",@progbits
	.align	128
        .global         _ZN10layer_norm13ln_fwd_kernelINS_13Kernel_traitsI13__nv_bfloat16S2_S2_S2_fjLj6144ELj1ELj1ELj8ELj16ENS_18Kernel_traits_baseILj6144ES2_S2_S2_S2_fjLj256EEEEELb1ELb1ELb0ELb1EEEvNS_9FwdParamsE
        .type           _ZN10layer_norm13ln_fwd_kernelINS_13Kernel_traitsI13__nv_bfloat16S2_S2_S2_fjLj6144ELj1ELj1ELj8ELj16ENS_18Kernel_traits_baseILj6144ES2_S2_S2_S2_fjLj256EEEEELb1ELb1ELb0ELb1EEEvNS_9FwdParamsE,@function
        .size           _ZN10layer_norm13ln_fwd_kernelINS_13Kernel_traitsI13__nv_bfloat16S2_S2_S2_fjLj6144ELj1ELj1ELj8ELj16ENS_18Kernel_traits_baseILj6144ES2_S2_S2_S2_fjLj256EEEEELb1ELb1ELb0ELb1EEEvNS_9FwdParamsE,(.L_x_20916 - _ZN10layer_norm13ln_fwd_kernelINS_13Kernel_traitsI13__nv_bfloat16S2_S2_S2_fjLj6144ELj1ELj1ELj8ELj16ENS_18Kernel_traits_baseILj6144ES2_S2_S2_S2_fjLj256EEEEELb1ELb1ELb0ELb1EEEvNS_9FwdParamsE)
        .other          _ZN10layer_norm13ln_fwd_kernelINS_13Kernel_traitsI13__nv_bfloat16S2_S2_S2_fjLj6144ELj1ELj1ELj8ELj16ENS_18Kernel_traits_baseILj6144ES2_S2_S2_S2_fjLj256EEEEELb1ELb1ELb0ELb1EEEvNS_9FwdParamsE,@"STO_CUDA_ENTRY STV_DEFAULT"
_ZN10layer_norm13ln_fwd_kernelINS_13Kernel_traitsI13__nv_bfloat16S2_S2_S2_fjLj6144ELj1ELj1ELj8ELj16ENS_18Kernel_traits_baseILj6144ES2_S2_S2_S2_fjLj256EEEEELb1ELb1ELb0ELb1EEEvNS_9FwdParamsE:
.text._ZN10layer_norm13ln_fwd_kernelINS_13Kernel_traitsI13__nv_bfloat16S2_S2_S2_fjLj6144ELj1ELj1ELj8ELj16ENS_18Kernel_traits_baseILj6144ES2_S2_S2_S2_fjLj256EEEEELb1ELb1ELb0ELb1EEEvNS_9FwdParamsE:
[----:B------:R-:W0:Y:S01]  /*0000*/  LDC R1, c[0x0][0x37c] ;  /* 0x0000df00ff017b82 */ /* 0x000e220000000800 */
[----:B------:R-:W1:Y:S01]  /*0010*/  LDCU.U8 UR4, c[0x0][0x464] ;  /* 0x00008c80ff0477ac */ /* 0x000e620008000000 */
[----:B------:R-:W2:Y:S06]  /*0020*/  S2R R41, SR_TID.X ;  /* 0x0000000000297919 */ /* 0x000eac0000002100 */
[----:B------:R-:W2:Y:S01]  /*0030*/  LDC.64 R34, c[0x0][0x3d0] ;  /* 0x0000f400ff227b82 */ /* 0x000ea20000000a00 */
[----:B0-----:R-:W-:Y:S01]  /*0040*/  VIADD R1, R1, 0xffffffe8 ;  /* 0xffffffe801017836 */ /* 0x001fe20000000000 */
[----:B------:R-:W0:Y:S01]  /*0050*/  LDCU.64 UR14, c[0x0][0x450] ;  /* 0x00008a00ff0e77ac */ /* 0x000e220008000a00 */
[----:B------:R-:W3:Y:S05]  /*0060*/  LDCU.64 UR12, c[0x0][0x358] ;  /* 0x00006b00ff0c77ac */ /* 0x000eea0008000a00 */
[----:B------:R-:W4:Y:S01]  /*0070*/  LDC.64 R38, c[0x0][0x3e8] ;  /* 0x0000fa00ff267b82 */ /* 0x000f220000000a00 */
[----:B-1----:R-:W-:Y:S01]  /*0080*/  ISETP.NE.AND P1, PT, RZ, UR4, PT ;  /* 0x00000004ff007c0c */ /* 0x002fe2000bf25270 */
[----:B------:R-:W1:Y:S06]  /*0090*/  LDCU.64 UR4, c[0x0][0x438] ;  /* 0x00008700ff0477ac */ /* 0x000e6c0008000a00 */
[----:B------:R-:W4:Y:S01]  /*00a0*/  LDC R60, c[0x0][0x458] ;  /* 0x00011600ff3c7b82 */ /* 0x000f220000000800 */
[----:B0-----:R-:W-:Y:S01]  /*00b0*/  IMAD.U32 R2, RZ, RZ, UR14 ;  /* 0x0000000eff027e24 */ /* 0x001fe2000f8e00ff */
[----:B------:R-:W-:-:S06]  /*00c0*/  MOV R3, UR15 ;  /* 0x0000000f00037c02 */ /* 0x000fcc0008000f00 */
[----:B------:R-:W0:Y:S01]  /*00d0*/  LDC R61, c[0x0][0x45c] ;  /* 0x00011700ff3d7b82 */ /* 0x000e220000000800 */
[----:B---3--:R-:W5:Y:S01]  /*00e0*/  @P1 LDG.E.64 R2, desc[UR12][R2.64] ;  /* 0x0000000c02021981 */ /* 0x008f62000c1e1b00 */
[----:B--2---:R-:W-:-:S06]  /*00f0*/  IMAD.WIDE.U32 R34, R41, 0x10, R34 ;  /* 0x0000001029227825 */ /* 0x004fcc00078e0022 */
[----:B------:R-:W2:Y:S01]  /*0100*/  S2UR UR16, SR_CTAID.X ;  /* 0x00000000001079c3 */ /* 0x000ea20000002500 */
[----:B-1----:R-:W-:Y:S01]  /*0110*/  ISETP.NE.U32.AND P0, PT, RZ, UR4, PT ;  /* 0x00000004ff007c0c */ /* 0x002fe2000bf05070 */
[C---:B----4-:R-:W-:Y:S01]  /*0120*/  IMAD.WIDE.U32 R38, R41.reuse, 0x10, R38 ;  /* 0x0000001029267825 */ /* 0x050fe200078e0026 */
[----:B------:R1:W5:Y:S01]  /*0130*/  LDG.E.128 R28, desc[UR12][R34.64] ;  /* 0x0000000c221c7981 */ /* 0x000362000c1e1d00 */
[----:B------:R-:W2:Y:S01]  /*0140*/  LDCU UR4, c[0x0][0x384] ;  /* 0x00007080ff0477ac */ /* 0x000ea20008000800 */
[----:B------:R-:W-:Y:S02]  /*0150*/  ISETP.NE.AND.EX P0, PT, RZ, UR5, PT, P0 ;  /* 0x00000005ff007c0c */ /* 0x000fe4000bf05300 */
[----:B------:R1:W5:Y:S01]  /*0160*/  LDG.E.128 R4, desc[UR12][R38.64] ;  /* 0x0000000c26047981 */ /* 0x000362000c1e1d00 */
[----:B------:R-:W3:Y:S03]  /*0170*/  @P1 LDC R43, c[0x0][0x460] ;  /* 0x00011800ff2b1b82 */ /* 0x000ee60000000800 */
[----:B------:R1:W5:Y:S04]  /*0180*/  LDG.E.128 R24, desc[UR12][R34.64+0x1000] ;  /* 0x0010000c22187981 */ /* 0x000368000c1e1d00 */
[----:B------:R1:W5:Y:S03]  /*0190*/  LDG.E.128 R8, desc[UR12][R38.64+0x1000] ;  /* 0x0010000c26087981 */ /* 0x000366000c1e1d00 */
[----:B------:R-:W4:Y:S01]  /*01a0*/  @P0 LDC.64 R36, c[0x0][0x438] ;  /* 0x00010e00ff240b82 */ /* 0x000f220000000a00 */
[----:B0-----:R1:W5:Y:S04]  /*01b0*/  @P1 LDG.E.64 R32, desc[UR12][R60.64] ;  /* 0x0000000c3c201981 */ /* 0x001368000c1e1b00 */
[----:B------:R1:W5:Y:S04]  /*01c0*/  LDG.E.128 R20, desc[UR12][R34.64+0x2000] ;  /* 0x0020000c22147981 */ /* 0x000368000c1e1d00 */
[----:B------:R1:W5:Y:S01]  /*01d0*/  LDG.E.128 R12, desc[UR12][R38.64+0x2000] ;  /* 0x0020000c260c7981 */ /* 0x000362000c1e1d00 */
[----:B----4-:R-:W-:-:S05]  /*01e0*/  @P0 IMAD.WIDE.U32 R36, R41, 0x10, R36 ;  /* 0x0000001029240825 */ /* 0x010fca00078e0024 */
[----:B------:R1:W5:Y:S04]  /*01f0*/  @P0 LDG.E.128 R16, desc[UR12][R36.64] ;  /* 0x0000000c24100981 */ /* 0x000368000c1e1d00 */
[----:B------:R1:W5:Y:S04]  /*0200*/  @P0 LDG.E.128 R108, desc[UR12][R36.64+0x1000] ;  /* 0x0010000c246c0981 */ /* 0x000368000c1e1d00 */
[----:B------:R1:W5:Y:S01]  /*0210*/  @P0 LDG.E.128 R92, desc[UR12][R36.64+0x2000] ;  /* 0x0020000c245c0981 */ /* 0x000362000c1e1d00 */
[----:B--2---:R-:W-:-:S06]  /*0220*/  UISETP.GE.AND UP0, UPT, UR16, UR4, UPT ;  /* 0x000000041000728c */ /* 0x004fcc000bf06270 */
[----:B------:R-:W-:-:S13]  /*0230*/  PLOP3.LUT P2, PT, PT, PT, UP0, 0x80, 0x8 ;  /* 0x000000000008781c */ /* 0x000fda0003f4f008 */
[----:B-1-3--:R-:W-:Y:S05]  /*0240*/  @P2 EXIT ;  /* 0x000000000000294d */ /* 0x00afea0003800000 */
[----:B------:R-:W0:Y:S01]  /*0250*/  LDC R34, c[0x0][0x360] ;  /* 0x0000d800ff227b82 */ /* 0x000e220000000800 */
[----:B-----5:R-:W-:Y:S02]  /*0260*/  @P1 IADD3 R60, P2, PT, R32, R43, RZ ;  /* 0x0000002b203c1210 */ /* 0x020fe40007f5e0ff */
[----:B------:R-:W-:Y:S02]  /*0270*/  @!P0 CS2R R16, SRZ ;  /* 0x0000000000108805 */ /* 0x000fe4000001ff00 */
[----:B------:R-:W-:Y:S01]  /*0280*/  @P1 R2UR UR15, R3 ;  /* 0x00000000030f12ca */ /* 0x000fe200000e0000 */
[----:B------:R-:W-:Y:S01]  /*0290*/  IMAD.U32 R122, R30, 0x10000, RZ ;  /* 0x000100001e7a7824 */ /* 0x000fe200078e00ff */
[----:B------:R-:W-:Y:S01]  /*02a0*/  @P1 R2UR UR14, R2 ;  /* 0x00000000020e12ca */ /* 0x000fe200000e0000 */
[----:B------:R-:W-:Y:S01]  /*02b0*/  @P1 IMAD.X R61, RZ, RZ, R33, P2 ;  /* 0x000000ffff3d1224 */ /* 0x000fe200010e0621 */
[----:B------:R-:W-:Y:S01]  /*02c0*/  PRMT R120, R30, 0x7632, R120 ;  /* 0x000076321e787816 */ /* 0x000fe20000000078 */
[C---:B------:R-:W-:Y:S01]  /*02d0*/  IMAD.U32 R30, R29.reuse, 0x10000, RZ ;  /* 0x000100001d1e7824 */ /* 0x040fe200078e00ff */
[----:B------:R-:W-:Y:S01]  /*02e0*/  PRMT R124, R29, 0x7632, R124 ;  /* 0x000076321d7c7816 */ /* 0x000fe2000000007c */
[----:B------:R-:W-:Y:S01]  /*02f0*/  IMAD.U32 R81, R23, 0x10000, RZ ;  /* 0x0001000017517824 */ /* 0x000fe200078e00ff */
[----:B------:R-:W-:-:S02]  /*0300*/  SHF.R.U64 R0, R60, 0x2, R61 ;  /* 0x000000023c007819 */ /* 0x000fc4000000123d */
[----:B------:R-:W-:Y:S02]  /*0310*/  @!P0 CS2R R94, SRZ ;  /* 0x00000000005e8805 */ /* 0x000fe4000001ff00 */
[----:B------:R-:W-:Y:S02]  /*0320*/  SHF.R.U32.HI R3, RZ, 0x2, R61 ;  /* 0x00000002ff037819 */ /* 0x000fe4000001163d */
[----:B------:R-:W-:Y:S02]  /*0330*/  @!P0 CS2R R18, SRZ ;  /* 0x0000000000128805 */ /* 0x000fe4000001ff00 */
[----:B------:R-:W-:Y:S01]  /*0340*/  PRMT R29, R28, 0x7632, R29 ;  /* 0x000076321c1d7816 */ /* 0x000fe2000000001d */
[----:B------:R-:W-:Y:S01]  /*0350*/  IMAD.HI.U32 R33, R0, -0x2daee0ad, RZ ;  /* 0xd2511f5300217827 */ /* 0x000fe200078e00ff */
[----:B------:R-:W-:Y:S01]  /*0360*/  UIADD3 UR5, UPT, UPT, UR15, -0x4498517b, URZ ;  /* 0xbb67ae850f057890 */ /* 0x000fe2000fffe0ff */
[----:B------:R-:W-:Y:S01]  /*0370*/  SHF.L.U32 R28, R28, 0x10, RZ ;  /* 0x000000101c1c7819 */ /* 0x000fe200000006ff */
[----:B------:R-:W-:Y:S01]  /*0380*/  UIADD3 UR4, UPT, UPT, UR14, -0x61c88647, URZ ;  /* 0x9e3779b90e047890 */ /* 0x000fe2000fffe0ff */
[----:B------:R-:W-:Y:S01]  /*0390*/  IMAD R37, R0, -0x2daee0ad, RZ ;  /* 0xd2511f5300257824 */ /* 0x000fe200078e02ff */
[----:B------:R-:W-:Y:S01]  /*03a0*/  LOP3.LUT R33, R33, UR15, RZ, 0x3c, !PT ;  /* 0x0000000f21217c12 */ /* 0x000fe2000f8e3cff */
[----:B------:R-:W-:Y:S01]  /*03b0*/  UIADD3 UR6, UPT, UPT, UR15, 0x76cf5d0a, URZ ;  /* 0x76cf5d0a0f067890 */ /* 0x000fe2000fffe0ff */
[----:B------:R-:W-:Y:S01]  /*03c0*/  PRMT R79, R23, 0x7632, R79 ;  /* 0x00007632174f7816 */ /* 0x000fe2000000004f */
[----:B0-----:R-:W-:Y:S01]  /*03d0*/  IMAD R2, R34, UR16, R41 ;  /* 0x0000001022027c24 */ /* 0x001fe2000f8e0229 */
[----:B------:R-:W-:Y:S01]  /*03e0*/  UIADD3 UR17, UPT, UPT, UR14, -0x255992d5, URZ ;  /* 0xdaa66d2b0e117890 */ /* 0x000fe2000fffe0ff */
[----:B------:R-:W-:Y:S01]  /*03f0*/  IMAD.HI.U32 R34, R33, -0x326172a9, RZ ;  /* 0xcd9e8d5721227827 */ /* 0x000fe200078e00ff */
[----:B------:R-:W-:Y:S01]  /*0400*/  SHF.L.U32 R23, R29, 0x10, RZ ;  /* 0x000000101d177819 */ /* 0x000fe200000006ff */
[----:B------:R-:W-:Y:S01]  /*0410*/  UIADD3 UR18, UPT, UPT, UR15, -0x695add53, URZ ;  /* 0x96a522ad0f127890 */ /* 0x000fe2000fffe0ff */
[----:B------:R-:W-:Y:S01]  /*0420*/  @P0 MOV R89, R21 ;  /* 0x0000001500590202 */ /* 0x000fe20000000f00 */
[----:B------:R-:W-:Y:S01]  /*0430*/  IMAD.HI.U32 R32, R2, -0x326172a9, RZ ;  /* 0xcd9e8d5702207827 */ /* 0x000fe200078e00ff */
[----:B------:R-:W-:-:S02]  /*0440*/  @!P0 CS2R R110, SRZ ;  /* 0x00000000006e8805 */ /* 0x000fc4000001ff00 */
[----:B------:R-:W-:Y:S02]  /*0450*/  @!P0 CS2R R108, SRZ ;  /* 0x00000000006c8805 */ /* 0x000fe4000001ff00 */
[----:B------:R-:W-:Y:S01]  /*0460*/  @!P0 CS2R R92, SRZ ;  /* 0x00000000005c8805 */ /* 0x000fe2000001ff00 */
[----:B------:R-:W-:Y:S01]  /*0470*/  IMAD R35, R2, -0x326172a9, RZ ;  /* 0xcd9e8d5702237824 */ /* 0x000fe200078e02ff */
[----:B------:R-:W-:Y:S01]  /*0480*/  LOP3.LUT R32, R3, UR14, R32, 0x96, !PT ;  /* 0x0000000e03207c12 */ /* 0x000fe2000f8e9620 */
[----:B------:R-:W-:Y:S01]  /*0490*/  IMAD R33, R33, -0x326172a9, RZ ;  /* 0xcd9e8d5721217824 */ /* 0x000fe200078e02ff */
[----:B------:R-:W-:Y:S01]  /*04a0*/  @P0 MOV R85, R22 ;  /* 0x0000001600550202 */ /* 0x000fe20000000f00 */
[----:B------:R-:W-:Y:S01]  /*04b0*/  @!P0 IMAD.MOV.U32 R89, RZ, RZ, R21 ;  /* 0x000000ffff598224 */ /* 0x000fe200078e0015 */
[----:B------:R-:W-:Y:S01]  /*04c0*/  LOP3.LUT R34, R35, UR4, R34, 0x96, !PT ;  /* 0x0000000423227c12 */ /* 0x000fe2000f8e9622 */
[C---:B------:R-:W-:Y:S01]  /*04d0*/  IMAD.HI.U32 R36, R32.reuse, -0x2daee0ad, RZ ;  /* 0xd2511f5320247827 */ /* 0x040fe200078e00ff */
[----:B------:R-:W-:Y:S01]  /*04e0*/  UIADD3 UR4, UPT, UPT, UR14, 0x3c6ef372, URZ ;  /* 0x3c6ef3720e047890 */ /* 0x000fe2000fffe0ff */
[----:B------:R-:W-:Y:S01]  /*04f0*/  PRMT R78, R95, 0x7632, R78 ;  /* 0x000076325f4e7816 */ /* 0x000fe2000000004e */
[----:B------:R-:W-:Y:S01]  /*0500*/  UPLOP3.LUT UP2, UPT, UPT, UPT, UPT, 0x40, 0x4 ;  /* 0x000000000004789c */ /* 0x000fe20003f4e870 */
[----:B------:R-:W-:Y:S01]  /*0510*/  IMAD R38, R32, -0x2daee0ad, RZ ;  /* 0xd2511f5320267824 */ /* 0x000fe200078e02ff */
[----:B------:R-:W-:Y:S01]  /*0520*/  LOP3.LUT R36, R37, UR5, R36, 0x96, !PT ;  /* 0x0000000525247c12 */ /* 0x000fe2000f8e9624 */
[----:B------:R-:W-:Y:S01]  /*0530*/  IMAD.HI.U32 R35, R34, -0x2daee0ad, RZ ;  /* 0xd2511f5322237827 */ /* 0x000fe200078e00ff */
[----:B------:R-:W-:Y:S01]  /*0540*/  UIADD3 UR5, UPT, UPT, UR15, 0x32370b8f, URZ ;  /* 0x32370b8f0f057890 */ /* 0x000fe2000fffe0ff */
[----:B------:R-:W-:Y:S01]  /*0550*/  PRMT R119, R18, 0x7632, R119 ;  /* 0x0000763212777816 */ /* 0x000fe20000000077 */
[----:B------:R-:W0:Y:S01]  /*0560*/  LDCU UR19, c[0x0][0x388] ;  /* 0x00007100ff1377ac */ /* 0x000e220008000800 */
[----:B------:R-:W-:Y:S01]  /*0570*/  IMAD.HI.U32 R32, R36, -0x326172a9, RZ ;  /* 0xcd9e8d5724207827 */ /* 0x000fe200078e00ff */
[----:B------:R-:W-:-:S02]  /*0580*/  LOP3.LUT R35, R38, UR6, R35, 0x96, !PT ;  /* 0x0000000626237c12 */ /* 0x000fc4000f8e9623 */
[----:B------:R-:W-:Y:S01]  /*0590*/  PRMT R123, R17, 0x7632, R123 ;  /* 0x00007632117b7816 */ /* 0x000fe2000000007b */
[----:B------:R-:W-:Y:S01]  /*05a0*/  IMAD R36, R36, -0x326172a9, RZ ;  /* 0xcd9e8d5724247824 */ /* 0x000fe200078e02ff */
[----:B------:R-:W-:Y:S01]  /*05b0*/  LOP3.LUT R32, R33, UR4, R32, 0x96, !PT ;  /* 0x0000000421207c12 */ /* 0x000fe2000f8e9620 */
[----:B------:R-:W-:Y:S01]  /*05c0*/  IMAD.HI.U32 R33, R35, -0x326172a9, RZ ;  /* 0xcd9e8d5723217827 */ /* 0x000fe200078e00ff */
[----:B------:R-:W-:Y:S01]  /*05d0*/  UIADD3 UR4, UPT, UPT, UR14, 0x78dde6e4, URZ ;  /* 0x78dde6e40e047890 */ /* 0x000fe2000fffe0ff */
[----:B------:R-:W-:Y:S01]  /*05e0*/  PRMT R98, R110, 0x7632, R98 ;  /* 0x000076326e627816 */ /* 0x000fe20000000062 */
[----:B------:R-:W1:Y:S01]  /*05f0*/  LDCU.U8 UR20, c[0x0][0x410] ;  /* 0x00008200ff1477ac */ /* 0x000e620008000000 */
[----:B------:R-:W-:Y:S01]  /*0600*/  IMAD R37, R34, -0x2daee0ad, RZ ;  /* 0xd2511f5322257824 */ /* 0x000fe200078e02ff */
[----:B------:R-:W-:Y:S01]  /*0610*/  LOP3.LUT R33, R36, UR17, R33, 0x96, !PT ;  /* 0x0000001124217c12 */ /* 0x000fe2000f8e9621 */
[----:B------:R-:W-:Y:S01]  /*0620*/  IMAD.HI.U32 R34, R32, -0x2daee0ad, RZ ;  /* 0xd2511f5320227827 */ /* 0x000fe200078e00ff */
[----:B------:R-:W-:Y:S01]  /*0630*/  PRMT R106, R108, 0x7632, R106 ;  /* 0x000076326c6a7816 */ /* 0x000fe2000000006a */
[----:B------:R-:W2:Y:S01]  /*0640*/  LDCU UR21, c[0x0][0x400] ;  /* 0x00008000ff1577ac */ /* 0x000ea20008000800 */
[----:B------:R-:W-:Y:S01]  /*0650*/  PRMT R86, R93, 0x7632, R86 ;  /* 0x000076325d567816 */ /* 0x000fe20000000056 */
[----:B------:R-:W-:Y:S01]  /*0660*/  IMAD.HI.U32 R36, R33, -0x2daee0ad, RZ ;  /* 0xd2511f5321247827 */ /* 0x000fe200078e00ff */
[----:B------:R-:W-:Y:S01]  /*0670*/  LOP3.LUT R34, R37, UR5, R34, 0x96, !PT ;  /* 0x0000000525227c12 */ /* 0x000fe2000f8e9622 */
[----:B------:R-:W-:Y:S01]  /*0680*/  UIADD3 UR5, UPT, UPT, UR15, -0x126145ec, URZ ;  /* 0xed9eba140f057890 */ /* 0x000fe2000fffe0ff */
[----:B------:R-:W-:Y:S01]  /*0690*/  PRMT R90, R92, 0x7632, R90 ;  /* 0x000076325c5a7816 */ /* 0x000fe2000000005a */
[----:B------:R-:W-:Y:S01]  /*06a0*/  IMAD R37, R32, -0x2daee0ad, RZ ;  /* 0xd2511f5320257824 */ /* 0x000fe200078e02ff */
[----:B------:R-:W-:Y:S01]  /*06b0*/  PRMT R99, R26, 0x7632, R99 ;  /* 0x000076321a637816 */ /* 0x000fe20000000063 */
[----:B------:R-:W-:Y:S01]  /*06c0*/  IMAD R35, R35, -0x326172a9, RZ ;  /* 0xcd9e8d5723237824 */ /* 0x000fe200078e02ff */
[----:B------:R-:W-:Y:S01]  /*06d0*/  PRMT R107, R24, 0x7632, R107 ;  /* 0x00007632186b7816 */ /* 0x000fe2000000006b */
[C---:B------:R-:W-:Y:S01]  /*06e0*/  IMAD.HI.U32 R32, R34.reuse, -0x326172a9, RZ ;  /* 0xcd9e8d5722207827 */ /* 0x040fe200078e00ff */
[----:B------:R-:W-:Y:S01]  /*06f0*/  LOP3.LUT R36, R37, UR5, R36, 0x96, !PT ;  /* 0x0000000525247c12 */ /* 0x000fe2000f8e9624 */
[----:B------:R-:W-:Y:S01]  /*0700*/  UIADD3 UR5, UPT, UPT, UR15, -0x56f99767, URZ ;  /* 0xa90668990f057890 */ /* 0x000fe2000fffe0ff */
[----:B------:R-:W-:Y:S01]  /*0710*/  PRMT R87, R89, 0x7632, R87 ;  /* 0x0000763259577816 */ /* 0x000fe20000000057 */
[----:B------:R-:W-:Y:S01]  /*0720*/  IMAD R38, R33, -0x2daee0ad, RZ ;  /* 0xd2511f5321267824 */ /* 0x000fe200078e02ff */
[----:B------:R-:W-:Y:S01]  /*0730*/  LOP3.LUT R32, R35, UR4, R32, 0x96, !PT ;  /* 0x0000000423207c12 */ /* 0x000fe2000f8e9620 */
[----:B------:R-:W-:Y:S01]  /*0740*/  UIADD3 UR4, UPT, UPT, UR14, 0x1715609d, URZ ;  /* 0x1715609d0e047890 */ /* 0x000fe2000fffe0ff */
[----:B------:R-:W-:Y:S01]  /*0750*/  IMAD R35, R34, -0x326172a9, RZ ;  /* 0xcd9e8d5722237824 */ /* 0x000fe200078e02ff */
[----:B------:R-:W-:Y:S01]  /*0760*/  PRMT R102, R109, 0x7632, R102 ;  /* 0x000076326d667816 */ /* 0x000fe20000000066 */
[----:B------:R-:W-:Y:S01]  /*0770*/  IMAD.HI.U32 R34, R36, -0x326172a9, RZ ;  /* 0xcd9e8d5724227827 */ /* 0x000fe200078e00ff */
[----:B------:R-:W-:Y:S01]  /*0780*/  PRMT R82, R94, 0x7632, R82 ;  /* 0x000076325e527816 */ /* 0x000fe20000000052 */
[----:B------:R-:W3:Y:S01]  /*0790*/  LDCU.64 UR10, c[0x0][0x3a0] ;  /* 0x00007400ff0a77ac */ /* 0x000ee20008000a00 */
[----:B------:R-:W-:Y:S01]  /*07a0*/  PRMT R116, R31, 0x7632, R116 ;  /* 0x000076321f747816 */ /* 0x000fe20000000074 */
[----:B------:R-:W-:Y:S01]  /*07b0*/  IMAD.HI.U32 R33, R32, -0x2daee0ad, RZ ;  /* 0xd2511f5320217827 */ /* 0x000fe200078e00ff */
[----:B------:R-:W-:Y:S01]  /*07c0*/  LOP3.LUT R34, R35, UR4, R34, 0x96, !PT ;  /* 0x0000000423227c12 */ /* 0x000fe2000f8e9622 */
[----:B------:R-:W-:Y:S01]  /*07d0*/  UIADD3 UR4, UPT, UPT, UR14, -0x4ab325aa, URZ ;  /* 0xb54cda560e047890 */ /* 0x000fe2000fffe0ff */
[----:B------:R-:W-:Y:S01]  /*07e0*/  PRMT R103, R25, 0x7632, R103 ;  /* 0x0000763219677816 */ /* 0x000fe20000000067 */
[----:B------:R-:W-:Y:S01]  /*07f0*/  IMAD R35, R36, -0x326172a9, RZ ;  /* 0xcd9e8d5724237824 */ /* 0x000fe200078e02ff */
[----:B------:R-:W-:Y:S01]  /*0800*/  LOP3.LUT R33, R38, UR5, R33, 0x96, !PT ;  /* 0x0000000526217c12 */ /* 0x000fe2000f8e9621 */
[----:B------:R-:W-:Y:S01]  /*0810*/  UIADD3 UR5, UPT, UPT, UR15, 0x646e171e, URZ ;  /* 0x646e171e0f057890 */ /* 0x000fe2000fffe0ff */
[----:B------:R-:W-:Y:S01]  /*0820*/  IMAD R38, R32, -0x2daee0ad, RZ ;  /* 0xd2511f5320267824 */ /* 0x000fe200078e02ff */
[----:B------:R-:W-:Y:S01]  /*0830*/  SHF.L.U32 R121, R18, 0x10, RZ ;  /* 0x0000001012797819 */ /* 0x000fe200000006ff */
[----:B------:R-:W-:Y:S01]  /*0840*/  IMAD.HI.U32 R37, R34, -0x2daee0ad, RZ ;  /* 0xd2511f5322257827 */ /* 0x000fe200078e00ff */
[----:B------:R-:W-:Y:S01]  /*0850*/  SHF.L.U32 R88, R93, 0x10, RZ ;  /* 0x000000105d587819 */ /* 0x000fe200000006ff */
[----:B------:R-:W4:Y:S01]  /*0860*/  LDCU.64 UR8, c[0x0][0x380] ;  /* 0x00007000ff0877ac */ /* 0x000f220008000a00 */
[----:B------:R-:W-:Y:S01]  /*0870*/  SHF.L.U32 R96, R111, 0x10, RZ ;  /* 0x000000106f607819 */ /* 0x000fe200000006ff */
[C---:B------:R-:W-:Y:S01]  /*0880*/  IMAD.HI.U32 R32, R33.reuse, -0x326172a9, RZ ;  /* 0xcd9e8d5721207827 */ /* 0x040fe200078e00ff */
[----:B------:R-:W-:Y:S01]  /*0890*/  LOP3.LUT R37, R38, UR5, R37, 0x96, !PT ;  /* 0x0000000526257c12 */ /* 0x000fe2000f8e9625 */
[----:B------:R-:W-:Y:S01]  /*08a0*/  UIADD3 UR5, UPT, UPT, UR15, 0x1fd5c5a3, URZ ;  /* 0x1fd5c5a30f057890 */ /* 0x000fe2000fffe0ff */
[----:B------:R-:W-:Y:S01]  /*08b0*/  SHF.L.U32 R108, R108, 0x10, RZ ;  /* 0x000000106c6c7819 */ /* 0x000fe200000006ff */
[----:B------:R-:W-:Y:S01]  /*08c0*/  IMAD R36, R33, -0x326172a9, RZ ;  /* 0xcd9e8d5721247824 */ /* 0x000fe200078e02ff */
[----:B------:R-:W-:Y:S01]  /*08d0*/  LOP3.LUT R32, R35, UR4, R32, 0x96, !PT ;  /* 0x0000000423207c12 */ /* 0x000fe2000f8e9620 */
[----:B------:R-:W-:Y:S01]  /*08e0*/  UIADD3 UR4, UPT, UPT, UR14, 0x5384540f, URZ ;  /* 0x5384540f0e047890 */ /* 0x000fe2000fffe0ff */
[----:B------:R-:W-:Y:S01]  /*08f0*/  IMAD.HI.U32 R33, R37, -0x326172a9, RZ ;  /* 0xcd9e8d5725217827 */ /* 0x000fe200078e00ff */
[----:B------:R-:W-:-:S02]  /*0900*/  LOP3.LUT R60, R60, 0x3, RZ, 0xc0, !PT ;  /* 0x000000033c3c7812 */ /* 0x000fc400078ec0ff */
[----:B------:R-:W-:Y:S01]  /*0910*/  SHF.L.U32 R118, R31, 0x10, RZ ;  /* 0x000000101f767819 */ /* 0x000fe200000006ff */
[----:B------:R-:W-:Y:S01]  /*0920*/  IMAD R35, R34, -0x2daee0ad, RZ ;  /* 0xd2511f5322237824 */ /* 0x000fe200078e02ff */
[----:B------:R-:W-:Y:S01]  /*0930*/  LOP3.LUT R33, R36, UR4, R33, 0x96, !PT ;  /* 0x0000000424217c12 */ /* 0x000fe2000f8e9621 */
[----:B------:R-:W-:Y:S01]  /*0940*/  IMAD.HI.U32 R34, R32, -0x2daee0ad, RZ ;  /* 0xd2511f5320227827 */ /* 0x000fe200078e00ff */
[----:B------:R-:W-:Y:S01]  /*0950*/  UIADD3 UR4, UPT, UPT, UR14, -0xe443238, URZ ;  /* 0xf1bbcdc80e047890 */ /* 0x000fe2000fffe0ff */
[----:B------:R-:W-:Y:S02]  /*0960*/  PRMT R18, R6, 0x7632, R18 ;  /* 0x0000763206127816 */ /* 0x000fe40000000012 */
[----:B------:R-:W-:Y:S01]  /*0970*/  IMAD.HI.U32 R62, R33, -0x2daee0ad, RZ ;  /* 0xd2511f53213e7827 */ /* 0x000fe200078e00ff */
[----:B------:R-:W-:Y:S01]  /*0980*/  LOP3.LUT R34, R35, UR5, R34, 0x96, !PT ;  /* 0x0000000523227c12 */ /* 0x000fe2000f8e9622 */
[----:B------:R-:W-:Y:S01]  /*0990*/  UIADD3 UR5, UPT, UPT, UR15, -0x24c28bd8, URZ ;  /* 0xdb3d74280f057890 */ /* 0x000fe2000fffe0ff */
[----:B------:R-:W-:Y:S01]  /*09a0*/  SHF.L.U32 R105, R25, 0x10, RZ ;  /* 0x0000001019697819 */ /* 0x000fe200000006ff */
[----:B------:R-:W-:Y:S01]  /*09b0*/  IMAD R35, R32, -0x2daee0ad, RZ ;  /* 0xd2511f5320237824 */ /* 0x000fe200078e02ff */
[----:B------:R-:W-:Y:S01]  /*09c0*/  PRMT R69, R11, 0x7632, R69 ;  /* 0x000076320b457816 */ /* 0x000fe20000000045 */
[----:B------:R-:W-:Y:S01]  /*09d0*/  IMAD R32, R37, -0x326172a9, RZ ;  /* 0xcd9e8d5725207824 */ /* 0x000fe200078e02ff */
[----:B------:R-:W-:Y:S01]  /*09e0*/  PRMT R68, R10, 0x7632, R68 ;  /* 0x000076320a447816 */ /* 0x000fe20000000044 */
[----:B------:R-:W-:Y:S01]  /*09f0*/  IMAD.HI.U32 R47, R34, -0x326172a9, RZ ;  /* 0xcd9e8d57222f7827 */ /* 0x000fe200078e00ff */
[----:B------:R-:W-:-:S02]  /*0a00*/  LOP3.LUT R62, R35, UR5, R62, 0x96, !PT ;  /* 0x00000005233e7c12 */ /* 0x000fc4000f8e963e */
[C---:B------:R-:W-:Y:S01]  /*0a10*/  PRMT R35, R16.reuse, 0x7632, R35 ;  /* 0x0000763210237816 */ /* 0x040fe20000000023 */
[----:B------:R-:W-:Y:S01]  /*0a20*/  IMAD.U32 R16, R16, 0x10000, RZ ;  /* 0x0001000010107824 */ /* 0x000fe200078e00ff */
[----:B------:R-:W-:Y:S01]  /*0a30*/  LOP3.LUT R47, R32, UR4, R47, 0x96, !PT ;  /* 0x00000004202f7c12 */ /* 0x000fe2000f8e962f */
[----:B------:R-:W-:Y:S01]  /*0a40*/  UIADD3 UR4, UPT, UPT, UR14, -0x700cb87f, URZ ;  /* 0x8ff347810e047890 */ /* 0x000fe2000fffe0ff */
[----:B------:R-:W-:Y:S01]  /*0a50*/  IMAD R34, R34, -0x326172a9, RZ ;  /* 0xcd9e8d5722227824 */ /* 0x000fe200078e02ff */
[----:B------:R-:W-:Y:S01]  /*0a60*/  PRMT R21, R9, 0x7632, R21 ;  /* 0x0000763209157816 */ /* 0x000fe20000000015 */
[----:B------:R-:W-:Y:S01]  /*0a70*/  STL [R1+0xc], R16 ;  /* 0x00000c1001007387 */ /* 0x000fe20000100800 */
[----:B------:R-:W-:Y:S01]  /*0a80*/  IMAD.HI.U32 R61, R62, -0x326172a9, RZ ;  /* 0xcd9e8d573e3d7827 */ /* 0x000fe200078e00ff */
[----:B------:R-:W-:Y:S02]  /*0a90*/  PRMT R77, R15, 0x7632, R77 ;  /* 0x000076320f4d7816 */ /* 0x000fe4000000004d */
[----:B------:R-:W-:Y:S01]  /*0aa0*/  STL [R1], R30 ;  /* 0x0000001e01007387 */ /* 0x000fe20000100800 */
[----:B------:R-:W-:Y:S01]  /*0ab0*/  IMAD R32, R33, -0x2daee0ad, RZ ;  /* 0xd2511f5321207824 */ /* 0x000fe200078e02ff */
[----:B------:R-:W-:Y:S01]  /*0ac0*/  LOP3.LUT R61, R34, UR4, R61, 0x96, !PT ;  /* 0x00000004223d7c12 */ /* 0x000fe2000f8e963d */
[----:B------:R-:W-:Y:S01]  /*0ad0*/  IMAD.HI.U32 R59, R47, -0x2daee0ad, RZ ;  /* 0xd2511f532f3b7827 */ /* 0x000fe200078e00ff */
[----:B------:R-:W-:Y:S01]  /*0ae0*/  STL [R1+0x10], R28 ;  /* 0x0000101c01007387 */ /* 0x000fe20000100800 */
[----:B------:R-:W0:Y:S01]  /*0af0*/  LDCU.64 UR4, c[0x0][0x3e0] ;  /* 0x00007c00ff0477ac */ /* 0x000e220008000a00 */
[----:B------:R-:W-:Y:S01]  /*0b00*/  PRMT R33, R111, 0x7632, R33 ;  /* 0x000076326f217816 */ /* 0x000fe20000000021 */
[----:B------:R-:W-:Y:S01]  /*0b10*/  @!P0 IMAD.MOV.U32 R85, RZ, RZ, R22 ;  /* 0x000000ffff558224 */ /* 0x000fe200078e0016 */
[----:B------:R1:W-:Y:S01]  /*0b20*/  STL [R1+0x8], R23 ;  /* 0x0000081701007387 */ /* 0x0003e20000100800 */
[----:B------:R-:W-:Y:S01]  /*0b30*/  LOP3.LUT R59, R32, UR18, R59, 0x96, !PT ;  /* 0x00000012203b7c12 */ /* 0x000fe2000f8e963b */
[----:B------:R-:W-:Y:S01]  /*0b40*/  @P0 IMAD.MOV.U32 R32, RZ, RZ, R20 ;  /* 0x000000ffff200224 */ /* 0x000fe200078e0014 */
[----:B------:R-:W-:Y:S01]  /*0b50*/  PRMT R34, R19, 0x7632, R34 ;  /* 0x0000763213227816 */ /* 0x000fe20000000022 */
[--C-:B------:R-:W-:Y:S01]  /*0b60*/  @!P0 IMAD.MOV.U32 R32, RZ, RZ, R20.reuse ;  /* 0x000000ffff208224 */ /* 0x100fe200078e0014 */
[----:B------:R-:W-:Y:S01]  /*0b70*/  PRMT R83, R85, 0x7632, R83 ;  /* 0x0000763255537816 */ /* 0x000fe20000000053 */
[----:B------:R-:W-:Y:S01]  /*0b80*/  IMAD.U32 R80, R95, 0x10000, RZ ;  /* 0x000100005f507824 */ /* 0x000fe200078e00ff */
[----:B------:R-:W-:Y:S01]  /*0b90*/  PRMT R95, R27, 0x7632, R95 ;  /* 0x000076321b5f7816 */ /* 0x000fe2000000005f */
[----:B------:R-:W-:Y:S01]  /*0ba0*/  IMAD.U32 R117, R19, 0x10000, RZ ;  /* 0x0001000013757824 */ /* 0x000fe200078e00ff */
[----:B------:R-:W-:Y:S01]  /*0bb0*/  PRMT R91, R32, 0x7632, R91 ;  /* 0x00007632205b7816 */ /* 0x000fe2000000005b */
[----:B------:R-:W-:Y:S01]  /*0bc0*/  IMAD.U32 R125, R17, 0x10000, RZ ;  /* 0x00010000117d7824 */ /* 0x000fe200078e00ff */
[----:B-1----:R-:W-:Y:S01]  /*0bd0*/  SHF.L.U32 R23, R35, 0x10, RZ ;  /* 0x0000001023177819 */ /* 0x002fe200000006ff */
[----:B------:R-:W-:Y:S01]  /*0be0*/  IMAD.U32 R100, R110, 0x10000, RZ ;  /* 0x000100006e647824 */ /* 0x000fe200078e00ff */
[----:B------:R-:W-:Y:S01]  /*0bf0*/  PRMT R17, R7, 0x7632, R17 ;  /* 0x0000763207117816 */ /* 0x000fe20000000011 */
[----:B------:R-:W-:Y:S01]  /*0c00*/  IMAD.U32 R104, R109, 0x10000, RZ ;  /* 0x000100006d687824 */ /* 0x000fe200078e00ff */
[----:B0-----:R-:W-:Y:S01]  /*0c10*/  UISETP.NE.U32.AND UP0, UPT, UR4, URZ, UPT ;  /* 0x000000ff0400728c */ /* 0x001fe2000bf05070 */
[----:B------:R0:W-:Y:S01]  /*0c20*/  STL [R1+0x4], R23 ;  /* 0x0000041701007387 */ /* 0x0001e20000100800 */
[----:B------:R-:W-:Y:S01]  /*0c30*/  IMAD.U32 R84, R94, 0x10000, RZ ;  /* 0x000100005e547824 */ /* 0x000fe200078e00ff */
[----:B------:R-:W-:Y:S01]  /*0c40*/  PRMT R19, R5, 0x7632, R19 ;  /* 0x0000763205137816 */ /* 0x000fe20000000013 */
[----:B------:R-:W-:Y:S01]  /*0c50*/  IMAD.U32 R92, R92, 0x10000, RZ ;  /* 0x000100005c5c7824 */ /* 0x000fe200078e00ff */
[----:B------:R-:W-:Y:S01]  /*0c60*/  PRMT R20, R4, 0x7632, R20 ;  /* 0x0000763204147816 */ /* 0x000fe20000000014 */
[----:B------:R-:W-:Y:S01]  /*0c70*/  IMAD.MOV.U32 R16, RZ, RZ, RZ ;  /* 0x000000ffff107224 */ /* 0x000fe200078e00ff */
[----:B------:R-:W-:Y:S01]  /*0c80*/  PRMT R22, R8, 0x7632, R22 ;  /* 0x0000763208167816 */ /* 0x000fe20000000016 */
[----:B------:R-:W-:Y:S01]  /*0c90*/  IMAD.U32 R97, R27, 0x10000, RZ ;  /* 0x000100001b617824 */ /* 0x000fe200078e00ff */
[----:B------:R-:W-:Y:S01]  /*0ca0*/  SHF.L.U32 R85, R85, 0x10, RZ ;  /* 0x0000001055557819 */ /* 0x000fe200000006ff */
        /* <DEDUP_REMOVED lines=19> */
[----:B------:R-:W-:Y:S01]  /*0de0*/  UISETP.NE.AND.EX UP0, UPT, UR5, URZ, UPT, UP0 ;  /* 0x000000ff0500728c */ /* 0x000fe2000bf05300 */
[----:B------:R-:W-:Y:S01]  /*0df0*/  IMAD.U32 R87, R87, 0x10000, RZ ;  /* 0x0001000057577824 */ /* 0x000fe200078e00ff */
[----:B------:R-:W1:Y:S01]  /*0e00*/  LDCU UR4, c[0x0][0x404] ;  /* 0x00008080ff0477ac */ /* 0x000e620008000800 */
[----:B------:R-:W-:-:S02]  /*0e10*/  IMAD.U32 R91, R91, 0x10000, RZ ;  /* 0x000100005b5b7824 */ /* 0x000fc400078e00ff */
[----:B------:R-:W-:Y:S01]  /*0e20*/  IMAD.U32 R119, R119, 0x10000, RZ ;  /* 0x0001000077777824 */ /* 0x000fe200078e00ff */
[----:B------:R-:W0:Y:S01]  /*0e30*/  LDCU UR5, c[0x0][0x408] ;  /* 0x00008100ff0577ac */ /* 0x000e220008000800 */
[----:B------:R-:W-:Y:S02]  /*0e40*/  IMAD.U32 R123, R123, 0x10000, RZ ;  /* 0x000100007b7b7824 */ /* 0x000fe400078e00ff */
[----:B------:R-:W-:Y:S02]  /*0e50*/  IMAD.U32 R94, R33, 0x10000, RZ ;  /* 0x00010000215e7824 */ /* 0x000fe400078e00ff */
[----:B------:R-:W-:Y:S02]  /*0e60*/  IMAD.U32 R98, R98, 0x10000, RZ ;  /* 0x0001000062627824 */ /* 0x000fe400078e00ff */
[----:B------:R-:W-:Y:S02]  /*0e70*/  IMAD.U32 R106, R106, 0x10000, RZ ;  /* 0x000100006a6a7824 */ /* 0x000fe400078e00ff */
[----:B------:R-:W-:-:S02]  /*0e80*/  IMAD.U32 R78, R78, 0x10000, RZ ;  /* 0x000100004e4e7824 */ /* 0x000fc400078e00ff */
[----:B------:R-:W-:Y:S02]  /*0e90*/  IMAD.U32 R86, R86, 0x10000, RZ ;  /* 0x0001000056567824 */ /* 0x000fe400078e00ff */
[----:B------:R-:W-:Y:S02]  /*0ea0*/  IMAD.U32 R90, R90, 0x10000, RZ ;  /* 0x000100005a5a7824 */ /* 0x000fe400078e00ff */
[----:B------:R-:W-:Y:S02]  /*0eb0*/  IMAD R62, R62, -0x326172a9, RZ ;  /* 0xcd9e8d573e3e7824 */ /* 0x000fe400078e02ff */
[----:B-1234-:R-:W-:-:S07]  /*0ec0*/  IMAD R47, R47, -0x2daee0ad, RZ ;  /* 0xd2511f532f2f7824 */ /* 0x01efce00078e02ff */
.L_x_1530:
[----:B-1----:R-:W1:Y:S01]  /*0ed0*/  @UP0 LDCU.64 UR6, c[0x0][0x3e0] ;  /* 0x00007c00ff0607ac */ /* 0x002e620008000a00 */
[----:B------:R-:W0:Y:S01]  /*0ee0*/  S2R R111, SR_TID.X ;  /* 0x00000000006f7919 */ /* 0x000e220000002100 */
[----:B------:R-:W2:Y:S01]  /*0ef0*/  LDC.64 R66, c[0x0][0x390] ;  /* 0x0000e400ff427b82 */ /* 0x000ea20000000a00 */
[----:B------:R-:W-:Y:S01]  /*0f00*/  PLOP3.LUT P0, PT, PT, PT, UP0, 0x80, 0x8 ;  /* 0x000000000008781c */ /* 0x000fe20003f0f008 */
[----:B-1----:R-:W-:-:S06]  /*0f10*/  @UP0 UIMAD.WIDE UR6, UR16, 0x2, UR6 ;  /* 0x00000002100608a5 */ /* 0x002fcc000f8e0206 */
[----:B------:R-:W-:Y:S01]  /*0f20*/  MOV R24, UR6 ;  /* 0x0000000600187c02 */ /* 0x000fe20008000f00 */
[----:B------:R-:W-:Y:S01]  /*0f30*/  UIMAD UR6, UR16, UR19, URZ ;  /* 0x00000013100672a4 */ /* 0x000fe2000f8e02ff */
[----:B------:R-:W-:-:S03]  /*0f40*/  IMAD.U32 R25, RZ, RZ, UR7 ;  /* 0x00000007ff197e24 */ /* 0x000fc6000f8e00ff */
[----:B------:R-:W-:Y:S02]  /*0f50*/  USHF.R.S32.HI UR7, URZ, 0x1f, UR6 ;  /* 0x0000001fff077899 */ /* 0x000fe40008011406 */
[----:B------:R-:W3:Y:S02]  /*0f60*/  @P0 LDG.E.U16 R24, desc[UR12][R24.64] ;  /* 0x0000000c18180981 */ /* 0x000ee4000c1e1500 */
[----:B------:R-:W-:-:S06]  /*0f70*/  ULEA.HI UR7, UR7, UR6, URZ, 0x3 ;  /* 0x0000000607077291 */ /* 0x000fcc000f8f18ff */
[----:B------:R-:W-:-:S05]  /*0f80*/  IMAD.U32 R26, RZ, RZ, UR7 ;  /* 0x00000007ff1a7e24 */ /* 0x000fca000f8e00ff */
[----:B0-----:R-:W-:-:S05]  /*0f90*/  LEA.HI.SX32 R23, R26, R111, 0x1d ;  /* 0x0000006f1a177211 */ /* 0x001fca00078feaff */
[----:B--2---:R-:W-:-:S06]  /*0fa0*/  IMAD.WIDE.U32 R28, R23, 0x10, R66 ;  /* 0x00000010171c7825 */ /* 0x004fcc00078e0042 */
[----:B------:R-:W5:Y:S01]  /*0fb0*/  LDG.E.128 R28, desc[UR12][R28.64] ;  /* 0x0000000c1c1c7981 */ /* 0x000f62000c1e1d00 */
[----:B------:R-:W-:Y:S01]  /*0fc0*/  PLOP3.LUT P0, PT, PT, PT, UP0, 0x80, 0x8 ;  /* 0x000000000008781c */ /* 0x000fe20003f0f008 */
[----:B------:R-:W-:Y:S01]  /*0fd0*/  UISETP.NE.U32.AND UP1, UPT, UR10, URZ, UPT ;  /* 0x000000ff0a00728c */ /* 0x000fe2000bf25070 */
[----:B------:R-:W-:Y:S01]  /*0fe0*/  HFMA2 R70, -RZ, RZ, 0.1171875, 0 ;  /* 0x2f800000ff467431 */ /* 0x000fe200000001ff */
[----:B------:R-:W-:Y:S01]  /*0ff0*/  UMOV UR6, 0x3f800000 ;  /* 0x3f80000000067882 */ /* 0x000fe20000000000 */
[----:B------:R-:W-:Y:S02]  /*1000*/  UIADD3 UR7, UPT, UPT, UR15, 0x32370b8f, URZ ;  /* 0x32370b8f0f077890 */ /* 0x000fe4000fffe0ff */
[----:B------:R-:W-:Y:S02]  /*1010*/  UISETP.NE.AND.EX UP1, UPT, UR11, URZ, UPT, UP1 ;  /* 0x000000ff0b00728c */ /* 0x000fe4000bf25310 */
[----:B------:R-:W-:Y:S02]  /*1020*/  UIADD3 UR22, UPT, UPT, UR15, 0x76cf5d0a, URZ ;  /* 0x76cf5d0a0f167890 */ /* 0x000fe4000fffe0ff */
[----:B------:R-:W-:-:S02]  /*1030*/  UIADD3 UR23, UPT, UPT, UR15, 0x646e171e, URZ ;  /* 0x646e171e0f177890 */ /* 0x000fc4000fffe0ff */
[----:B------:R-:W-:Y:S02]  /*1040*/  UIADD3 UR24, UPT, UPT, UR14, -0xe443238, URZ ;  /* 0xf1bbcdc80e187890 */ /* 0x000fe4000fffe0ff */
[----:B------:R-:W-:Y:S02]  /*1050*/  UIADD3 UR25, UPT, UPT, UR14, -0x4ab325aa, URZ ;  /* 0xb54cda560e197890 */ /* 0x000fe4000fffe0ff */
[----:B------:R-:W-:Y:S02]  /*1060*/  UIADD3 UR26, UPT, UPT, UR15, -0x56f99767, URZ ;  /* 0xa90668990f1a7890 */ /* 0x000fe4000fffe0ff */
[----:B------:R-:W-:Y:S02]  /*1070*/  UIADD3 UR27, UPT, UPT, UR15, 0x1fd5c5a3, URZ ;  /* 0x1fd5c5a30f1b7890 */ /* 0x000fe4000fffe0ff */
[----:B------:R-:W-:Y:S02]  /*1080*/  UIADD3 UR28, UPT, UPT, UR15, -0x4498517b, URZ ;  /* 0xbb67ae850f1c7890 */ /* 0x000fe4000fffe0ff */
[----:B------:R-:W-:-:S02]  /*1090*/  UIADD3 UR29, UPT, UPT, UR15, -0x24c28bd8, URZ ;  /* 0xdb3d74280f1d7890 */ /* 0x000fc4000fffe0ff */
[----:B------:R-:W-:Y:S02]  /*10a0*/  UIADD3 UR30, UPT, UPT, UR14, 0x1715609d, URZ ;  /* 0x1715609d0e1e7890 */ /* 0x000fe4000fffe0ff */
[----:B------:R-:W-:Y:S02]  /*10b0*/  UIADD3 UR31, UPT, UPT, UR14, 0x5384540f, URZ ;  /* 0x5384540f0e1f7890 */ /* 0x000fe4000fffe0ff */
[----:B------:R-:W-:Y:S02]  /*10c0*/  UIADD3 UR32, UPT, UPT, UR14, -0x700cb87f, URZ ;  /* 0x8ff347810e207890 */ /* 0x000fe4000fffe0ff */
[----:B------:R-:W-:Y:S02]  /*10d0*/  UIADD3 UR33, UPT, UPT, UR14, -0x61c88647, URZ ;  /* 0x9e3779b90e217890 */ /* 0x000fe4000fffe0ff */
[----:B------:R-:W-:Y:S01]  /*10e0*/  UIADD3 UR34, UPT, UPT, UR15, -0x126145ec, URZ ;  /* 0xed9eba140f227890 */ /* 0x000fe2000fffe0ff */
[----:B---3--:R-:W-:-:S13]  /*10f0*/  @P0 R2UR UR35, R24 ;  /* 0x00000000182302ca */ /* 0x008fda00000e0000 */
[----:B------:R-:W-:Y:S01]  /*1100*/  @UP0 USHF.L.U32 UR6, UR35, 0x10, URZ ;  /* 0x0000001023060899 */ /* 0x000fe200080006ff */
[----:B------:R-:W-:Y:S11]  /*1110*/  BRA.U !UP1, `(.L_x_1377) ;  /* 0x0000002909447547 */ /* 0x000ff6000b800000 */
[----:B------:R-:W0:Y:S02]  /*1120*/  LDC.64 R32, c[0x0][0x3a0] ;  /* 0x0000e800ff207b82 */ /* 0x000e240000000a00 */
[----:B0-----:R-:W-:-:S06]  /*1130*/  IMAD.WIDE.U32 R32, R23, 0x10, R32 ;  /* 0x0000001017207825 */ /* 0x001fcc00078e0020 */
[----:B------:R-:W5:Y:S01]  /*1140*/  LDG.E.128 R32, desc[UR12][R32.64] ;  /* 0x0000000c20207981 */ /* 0x000f62000c1e1d00 */
[----:B------:R-:W-:Y:S01]  /*1150*/  ISETP.NE.AND P0, PT, R60, 0x1, PT ;  /* 0x000000013c00780c */ /* 0x000fe20003f05270 */
[----:B------:R-:W-:Y:S01]  /*1160*/  IMAD.MOV.U32 R25, RZ, RZ, 0x2 ;  /* 0x00000002ff197424 */ /* 0x000fe200078e00ff */
[----:B------:R-:W-:Y:S01]  /*1170*/  MOV R52, R47 ;  /* 0x0000002f00347202 */ /* 0x000fe20000000f00 */
[----:B------:R-:W-:-:S10]  /*1180*/  IMAD.MOV.U32 R24, RZ, RZ, R62 ;  /* 0x000000ffff187224 */ /* 0x000fd400078e003e */
[----:B------:R-:W-:Y:S05]  /*1190*/  @!P0 BRA `(.L_x_1378) ;  /* 0x0000000400148947 */ /* 0x000fea0003800000 */
[----:B------:R-:W-:-:S05]  /*11a0*/  IMAD.MOV.U32 R25, RZ, RZ, 0x2 ;  /* 0x00000002ff197424 */ /* 0x000fca00078e00ff */
[----:B------:R-:W-:-:S05]  /*11b0*/  VIADDMNMX.U32 R24, R60, 0xfffffffe, R25, PT ;  /* 0xfffffffe3c187846 */ /* 0x000fca0003800019 */
[----:B------:R-:W-:-:S04]  /*11c0*/  IMAD.SHL.U32 R26, R24, 0x4, RZ ;  /* 0x00000004181a7824 */ /* 0x000fc800078e00ff */
[----:B------:R-:W0:Y:S02]  /*11d0*/  LDC R24, c[0x2][R26] ;  /* 0x008000001a187b82 */ /* 0x000e240000000800 */
[----:B0-----:R-:W-:-:S04]  /*11e0*/  SHF.R.S32.HI R25, RZ, 0x1f, R24 ;  /* 0x0000001fff197819 */ /* 0x001fc80000011418 */
.L_x_20755:
[----:B------:R-:W-:Y:S05]  /*11f0*/  BRX R24 -0x1200                                        (*"BRANCH_TARGETS .L_x_20756,.L_x_20757,.L_x_20758"*) ;  /* 0xffffffec18807949 */ /* 0x000fea000383ffff */
.L_x_20758:
[----:B------:R-:W-:Y:S01]  /*1200*/  IADD3 R25, PT, PT, R60, 0x1, RZ ;  /* 0x000000013c197810 */ /* 0x000fe20007ffe0ff */
[----:B------:R-:W-:Y:S02]  /*1210*/  IMAD.MOV.U32 R52, RZ, RZ, R47 ;  /* 0x000000ffff347224 */ /* 0x000fe400078e002f */
[----:B------:R-:W-:Y:S01]  /*1220*/  IMAD.MOV.U32 R24, RZ, RZ, R61 ;  /* 0x000000ffff187224 */ /* 0x000fe200078e003d */
[----:B------:R-:W-:Y:S06]  /*1230*/  BRA `(.L_x_1378) ;  /* 0x0000000000ec7947 */ /* 0x000fec0003800000 */
.L_x_20756:
[----:B------:R-:W-:Y:S01]  /*1240*/  MOV R52, R47 ;  /* 0x0000002f00347202 */ /* 0x000fe20000000f00 */
[----:B------:R-:W-:Y:S02]  /*1250*/  IMAD.MOV.U32 R25, RZ, RZ, 0x3 ;  /* 0x00000003ff197424 */ /* 0x000fe400078e00ff */
[----:B------:R-:W-:Y:S01]  /*1260*/  IMAD.MOV.U32 R24, RZ, RZ, R59 ;  /* 0x000000ffff187224 */ /* 0x000fe200078e003b */
[----:B------:R-:W-:Y:S06]  /*1270*/  BRA `(.L_x_1378) ;  /* 0x0000000000dc7947 */ /* 0x000fec0003800000 */
.L_x_20757:
        /* <DEDUP_REMOVED lines=12> */
.L_x_1379:
[----:B------:R-:W-:Y:S01]  /*1340*/  IMAD.WIDE.U32 R26, R2, -0x326172a9, RZ ;  /* 0xcd9e8d57021a7825 */ /* 0x000fe200078e00ff */
[----:B------:R-:W-:Y:S01]  /*1350*/  LOP3.LUT R36, R16, UR15, R25, 0x96, !PT ;  /* 0x0000000f10247c12 */ /* 0x000fe2000f8e9619 */
[----:B------:R-:W-:-:S03]  /*1360*/  UIADD3 UR35, UPT, UPT, UR14, 0x3c6ef372, URZ ;  /* 0x3c6ef3720e237890 */ /* 0x000fc6000fffe0ff */
        /* <DEDUP_REMOVED lines=9> */
[----:B------:R-:W-:Y:S01]  /*1400*/  IMAD.WIDE.U32 R36, R37, -0x326172a9, RZ ;  /* 0xcd9e8d5725247825 */ /* 0x000fe200078e00ff */
[----:B------:R-:W-:-:S03]  /*1410*/  UIADD3 UR35, UPT, UPT, UR14, 0x78dde6e4, URZ ;  /* 0x78dde6e40e237890 */ /* 0x000fc6000fffe0ff */
        /* <DEDUP_REMOVED lines=28> */
[----:B------:R-:W-:-:S07]  /*15e0*/  IMAD.MOV.U32 R24, RZ, RZ, R47 ;  /* 0x000000ffff187224 */ /* 0x000fce00078e002f */
.L_x_1378:
[----:B------:R-:W-:Y:S01]  /*15f0*/  I2FP.F32.U32 R27, R24 ;  /* 0x00000018001b7245 */ /* 0x000fe20000201000 */
[----:B-----5:R-:W-:Y:S01]  /*1600*/  IMAD.U32 R37, R32, 0x10000, RZ ;  /* 0x0001000020257824 */ /* 0x020fe200078e00ff */
[C---:B------:R-:W-:Y:S02]  /*1610*/  SHF.L.U32 R24, R28.reuse, 0x10, RZ ;  /* 0x000000101c187819 */ /* 0x040fe400000006ff */
[----:B------:R-:W-:Y:S01]  /*1620*/  ISETP.NE.AND P1, PT, R25, 0x1, PT ;  /* 0x000000011900780c */ /* 0x000fe20003f25270 */
[----:B------:R-:W-:Y:S01]  /*1630*/  FFMA.FTZ R27, R27, R70, 1.1641532182693481445e-10 ;  /* 0x2f0000001b1b7423 */ /* 0x000fe20000010046 */
[----:B------:R-:W-:Y:S01]  /*1640*/  PRMT R28, R28, 0x7632, R28 ;  /* 0x000076321c1c7816 */ /* 0x000fe2000000001c */
[----:B------:R-:W-:-:S03]  /*1650*/  FMUL.FTZ R24, R24, UR6 ;  /* 0x0000000618187c20 */ /* 0x000fc60008410000 */
[----:B------:R-:W-:Y:S01]  /*1660*/  FSETP.GTU.FTZ.AND P0, PT, R27, UR4, PT ;  /* 0x000000041b007c0b */ /* 0x000fe2000bf1c000 */
[----:B------:R-:W-:Y:S01]  /*1670*/  FMUL.FTZ R24, R24, UR5 ;  /* 0x0000000518187c20 */ /* 0x000fe20008410000 */
[----:B------:R-:W-:-:S04]  /*1680*/  IMAD.U32 R27, R4, 0x10000, RZ ;  /* 0x00010000041b7824 */ /* 0x000fc800078e00ff */
[----:B------:R-:W-:Y:S02]  /*1690*/  FSEL R24, R24, RZ, !P0 ;  /* 0x000000ff18187208 */ /* 0x000fe40004000000 */
[----:B------:R-:W-:-:S03]  /*16a0*/  PLOP3.LUT P0, PT, P0, PT, PT, 0x8, 0x80 ;  /* 0x000000000080781c */ /* 0x000fc6000070e170 */
[----:B------:R-:W-:Y:S01]  /*16b0*/  FFMA.FTZ R24, R24, R27, R37 ;  /* 0x0000001b18187223 */ /* 0x000fe20000010025 */
[----:B------:R-:W-:Y:S01]  /*16c0*/  HFMA2 R37, -RZ, RZ, 0, 1.1920928955078125e-07 ;  /* 0x00000002ff257431 */ /* 0x000fe200000001ff */
[----:B------:R-:W-:Y:S01]  /*16d0*/  P2R R40, PR, RZ, 0x1 ;  /* 0x00000001ff287803 */ /* 0x000fe20000000000 */
        /* <DEDUP_REMOVED lines=10> */
.L_x_1381:
        /* <DEDUP_REMOVED lines=12> */
.L_x_1382:
        /* <DEDUP_REMOVED lines=42> */
[----:B------:R-:W-:Y:S02]  /*1ae0*/  IMAD.MOV.U32 R27, RZ, RZ, R52 ;  /* 0x000000ffff1b7224 */ /* 0x000fe400078e0034 */
[----:B------:R-:W-:-:S07]  /*1af0*/  IMAD.MOV.U32 R52, RZ, RZ, R26 ;  /* 0x000000ffff347224 */ /* 0x000fce00078e001a */
.L_x_1380:
[----:B------:R-:W-:Y:S01]  /*1b00*/  I2FP.F32.U32 R25, R27 ;  /* 0x0000001b00197245 */ /* 0x000fe20000201000 */
[----:B------:R-:W-:Y:S01]  /*1b10*/  IMAD.U32 R28, R28, 0x10000, RZ ;  /* 0x000100001c1c7824 */ /* 0x000fe200078e00ff */
[----:B------:R-:W-:Y:S01]  /*1b20*/  ISETP.NE.AND P1, PT, R37, 0x1, PT ;  /* 0x000000012500780c */ /* 0x000fe20003f25270 */
[----:B------:R-:W-:Y:S01]  /*1b30*/  IMAD.U32 R26, R20, 0x10000, RZ ;  /* 0x00010000141a7824 */ /* 0x000fe200078e00ff */
[----:B------:R-:W-:Y:S01]  /*1b40*/  PRMT R27, R32, 0x7632, R27 ;  /* 0x00007632201b7816 */ /* 0x000fe2000000001b */
[----:B------:R-:W-:Y:S01]  /*1b50*/  FFMA.FTZ R25, R25, R70, 1.1641532182693481445e-10 ;  /* 0x2f00000019197423 */ /* 0x000fe20000010046 */
[----:B------:R-:W-:Y:S02]  /*1b60*/  FMUL.FTZ R28, R28, UR6 ;  /* 0x000000061c1c7c20 */ /* 0x000fe40008410000 */
[----:B------:R-:W-:Y:S01]  /*1b70*/  SHF.L.U32 R36, R27, 0x10, RZ ;  /* 0x000000101b247819 */ /* 0x000fe200000006ff */
[----:B------:R-:W-:Y:S02]  /*1b80*/  IMAD.MOV.U32 R27, RZ, RZ, R62 ;  /* 0x000000ffff1b7224 */ /* 0x000fe400078e003e */
[----:B------:R-:W-:Y:S01]  /*1b90*/  FMUL.FTZ R28, R28, UR5 ;  /* 0x000000051c1c7c20 */ /* 0x000fe20008410000 */
[----:B------:R-:W-:-:S04]  /*1ba0*/  FSETP.GTU.FTZ.AND P0, PT, R25, UR4, PT ;  /* 0x0000000419007c0b */ /* 0x000fc8000bf1c000 */
[----:B------:R-:W-:Y:S01]  /*1bb0*/  FSEL R25, R28, RZ, !P0 ;  /* 0x000000ff1c197208 */ /* 0x000fe20004000000 */
[----:B------:R-:W-:Y:S01]  /*1bc0*/  IMAD.MOV.U32 R28, RZ, RZ, 0x2 ;  /* 0x00000002ff1c7424 */ /* 0x000fe200078e00ff */
[----:B------:R-:W-:-:S03]  /*1bd0*/  PLOP3.LUT P0, PT, P0, PT, PT, 0x8, 0x80 ;  /* 0x000000000080781c */ /* 0x000fc6000070e170 */
[----:B------:R-:W-:Y:S01]  /*1be0*/  FFMA.FTZ R25, R25, R26, R36 ;  /* 0x0000001a19197223 */ /* 0x000fe20000010024 */
        /* <DEDUP_REMOVED lines=9> */
.L_x_1384:
        /* <DEDUP_REMOVED lines=12> */
.L_x_1385:
[----:B------:R-:W-:Y:S01]  /*1d40*/  IMAD.WIDE.U32 R38, R2, -0x326172a9, RZ ;  /* 0xcd9e8d5702267825 */ /* 0x000fe200078e00ff */
[----:B------:R-:W-:Y:S01]  /*1d50*/  LOP3.LUT R26, R16, UR15, R37, 0x96, !PT ;  /* 0x0000000f101a7c12 */ /* 0x000fe2000f8e9625 */
[----:B------:R-:W-:Y:S02]  /*1d60*/  UIADD3 UR35, UPT, UPT, UR14, 0x3c6ef372, URZ ;  /* 0x3c6ef3720e237890 */ /* 0x000fe4000fffe0ff */
        /* <DEDUP_REMOVED lines=40> */
[----:B------:R-:W-:-:S07]  /*1ff0*/  MOV R52, R26 ;  /* 0x0000001a00347202 */ /* 0x000fce0000000f00 */
.L_x_1383:
[----:B------:R-:W-:Y:S01]  /*2000*/  I2FP.F32.U32 R27, R27 ;  /* 0x0000001b001b7245 */ /* 0x000fe20000201000 */
[----:B------:R-:W-:Y:S01]  /*2010*/  IMAD.U32 R26, R29, 0x10000, RZ ;  /* 0x000100001d1a7824 */ /* 0x000fe200078e00ff */
[----:B------:R-:W-:Y:S01]  /*2020*/  ISETP.NE.AND P2, PT, R28, 0x1, PT ;  /* 0x000000011c00780c */ /* 0x000fe20003f45270 */
[----:B------:R-:W-:Y:S02]  /*2030*/  IMAD.U32 R37, R33, 0x10000, RZ ;  /* 0x0001000021257824 */ /* 0x000fe400078e00ff */
[----:B------:R-:W-:Y:S01]  /*2040*/  FFMA.FTZ R27, R27, R70, 1.1641532182693481445e-10 ;  /* 0x2f0000001b1b7423 */ /* 0x000fe20000010046 */
[----:B------:R-:W-:-:S04]  /*2050*/  FMUL.FTZ R26, R26, UR6 ;  /* 0x000000061a1a7c20 */ /* 0x000fc80008410000 */
[----:B------:R-:W-:Y:S01]  /*2060*/  FMUL.FTZ R26, R26, UR5 ;  /* 0x000000051a1a7c20 */ /* 0x000fe20008410000 */
[----:B------:R-:W-:Y:S02]  /*2070*/  FSETP.GTU.FTZ.AND P1, PT, R27, UR4, PT ;  /* 0x000000041b007c0b */ /* 0x000fe4000bf3c000 */
[----:B------:R-:W-:Y:S02]  /*2080*/  SHF.L.U32 R27, R5, 0x10, RZ ;  /* 0x00000010051b7819 */ /* 0x000fe400000006ff */
[----:B------:R-:W-:Y:S02]  /*2090*/  FSEL R26, R26, RZ, !P1 ;  /* 0x000000ff1a1a7208 */ /* 0x000fe40004800000 */
[----:B------:R-:W-:-:S03]  /*20a0*/  PLOP3.LUT P1, PT, P1, PT, PT, 0x8, 0x80 ;  /* 0x000000000080781c */ /* 0x000fc60000f2e170 */
[----:B------:R-:W-:Y:S01]  /*20b0*/  FFMA.FTZ R26, R26, R27, R37 ;  /* 0x0000001b1a1a7223 */ /* 0x000fe20000010025 */
[----:B------:R-:W-:Y:S01]  /*20c0*/  PRMT R27, R29, 0x7632, R27 ;  /* 0x000076321d1b7816 */ /* 0x000fe2000000001b */
[----:B------:R-:W-:Y:S01]  /*20d0*/  IMAD.MOV.U32 R37, RZ, RZ, 0x2 ;  /* 0x00000002ff257424 */ /* 0x000fe200078e00ff */
        /* <DEDUP_REMOVED lines=10> */
.L_x_1387:
        /* <DEDUP_REMOVED lines=12> */
.L_x_1388:
        /* <DEDUP_REMOVED lines=44> */
.L_x_1386:
[----:B------:R-:W-:Y:S01]  /*2500*/  I2FP.F32.U32 R29, R29 ;  /* 0x0000001d001d7245 */ /* 0x000fe20000201000 */
[----:B------:R-:W-:Y:S01]  /*2510*/  IMAD.U32 R28, R19, 0x10000, RZ ;  /* 0x00010000131c7824 */ /* 0x000fe200078e00ff */
[----:B------:R-:W-:Y:S02]  /*2520*/  SHF.L.U32 R27, R27, 0x10, RZ ;  /* 0x000000101b1b7819 */ /* 0x000fe400000006ff */
[----:B------:R-:W-:Y:S01]  /*2530*/  ISETP.NE.AND P3, PT, R37, 0x1, PT ;  /* 0x000000012500780c */ /* 0x000fe20003f65270 */
[----:B------:R-:W-:Y:S01]  /*2540*/  FFMA.FTZ R29, R29, R70, 1.1641532182693481445e-10 ;  /* 0x2f0000001d1d7423 */ /* 0x000fe20000010046 */
[----:B------:R-:W-:Y:S01]  /*2550*/  PRMT R36, R33, 0x7632, R36 ;  /* 0x0000763221247816 */ /* 0x000fe20000000024 */
[----:B------:R-:W-:-:S03]  /*2560*/  FMUL.FTZ R27, R27, UR6 ;  /* 0x000000061b1b7c20 */ /* 0x000fc60008410000 */
[----:B------:R-:W-:Y:S01]  /*2570*/  FSETP.GTU.FTZ.AND P2, PT, R29, UR4, PT ;  /* 0x000000041d007c0b */ /* 0x000fe2000bf5c000 */
[----:B------:R-:W-:Y:S01]  /*2580*/  FMUL.FTZ R27, R27, UR5 ;  /* 0x000000051b1b7c20 */ /* 0x000fe20008410000 */
[----:B------:R-:W-:Y:S02]  /*2590*/  IMAD.U32 R36, R36, 0x10000, RZ ;  /* 0x0001000024247824 */ /* 0x000fe400078e00ff */
[----:B------:R-:W-:Y:S02]  /*25a0*/  IMAD.MOV.U32 R29, RZ, RZ, R62 ;  /* 0x000000ffff1d7224 */ /* 0x000fe400078e003e */
[----:B------:R-:W-:Y:S02]  /*25b0*/  FSEL R27, R27, RZ, !P2 ;  /* 0x000000ff1b1b7208 */ /* 0x000fe40005000000 */
[----:B------:R-:W-:-:S03]  /*25c0*/  PLOP3.LUT P2, PT, P2, PT, PT, 0x8, 0x80 ;  /* 0x000000000080781c */ /* 0x000fc6000174e170 */
[----:B------:R-:W-:Y:S01]  /*25d0*/  FFMA.FTZ R27, R27, R28, R36 ;  /* 0x0000001c1b1b7223 */ /* 0x000fe20000010024 */
[----:B------:R-:W-:Y:S01]  /*25e0*/  HFMA2 R36, -RZ, RZ, 0, 1.1920928955078125e-07 ;  /* 0x00000002ff247431 */ /* 0x000fe200000001ff */
        /* <DEDUP_REMOVED lines=9> */
.L_x_1390:
        /* <DEDUP_REMOVED lines=12> */
.L_x_1391:
        /* <DEDUP_REMOVED lines=44> */
.L_x_1389:
[----:B------:R-:W-:Y:S01]  /*2a00*/  I2FP.F32.U32 R29, R29 ;  /* 0x0000001d001d7245 */ /* 0x000fe20000201000 */
[----:B------:R-:W-:Y:S01]  /*2a10*/  IMAD.U32 R28, R30, 0x10000, RZ ;  /* 0x000100001e1c7824 */ /* 0x000fe200078e00ff */
[----:B------:R-:W-:Y:S01]  /*2a20*/  ISETP.NE.AND P4, PT, R36, 0x1, PT ;  /* 0x000000012400780c */ /* 0x000fe20003f85270 */
[----:B------:R-:W-:Y:S01]  /*2a30*/  IMAD.MOV.U32 R39, RZ, RZ, 0x2 ;  /* 0x00000002ff277424 */ /* 0x000fe200078e00ff */
[----:B------:R-:W-:Y:S01]  /*2a40*/  SHF.L.U32 R37, R34, 0x10, RZ ;  /* 0x0000001022257819 */ /* 0x000fe200000006ff */
[----:B------:R-:W-:Y:S01]  /*2a50*/  FFMA.FTZ R29, R29, R70, 1.1641532182693481445e-10 ;  /* 0x2f0000001d1d7423 */ /* 0x000fe20000010046 */
[----:B------:R-:W-:Y:S01]  /*2a60*/  FMUL.FTZ R28, R28, UR6 ;  /* 0x000000061c1c7c20 */ /* 0x000fe20008410000 */
[----:B------:R-:W-:-:S03]  /*2a70*/  PRMT R30, R30, 0x7632, R30 ;  /* 0x000076321e1e7816 */ /* 0x000fc6000000001e */
[----:B------:R-:W-:Y:S01]  /*2a80*/  FMUL.FTZ R28, R28, UR5 ;  /* 0x000000051c1c7c20 */ /* 0x000fe20008410000 */
[----:B------:R-:W-:Y:S01]  /*2a90*/  FSETP.GTU.FTZ.AND P3, PT, R29, UR4, PT ;  /* 0x000000041d007c0b */ /* 0x000fe2000bf7c000 */
        /* <DEDUP_REMOVED lines=14> */
.L_x_1393:
        /* <DEDUP_REMOVED lines=12> */
.L_x_1394:
[----:B------:R-:W-:Y:S01]  /*2c40*/  IMAD.WIDE.U32 R42, R2, -0x326172a9, RZ ;  /* 0xcd9e8d57022a7825 */ /* 0x000fe200078e00ff */
[----:B------:R-:W-:Y:S01]  /*2c50*/  LOP3.LUT R36, R16, UR15, R39, 0x96, !PT ;  /* 0x0000000f10247c12 */ /* 0x000fe2000f8e9627 */
[----:B------:R-:W-:Y:S02]  /*2c60*/  UIADD3 UR35, UPT, UPT, UR14, 0x3c6ef372, URZ ;  /* 0x3c6ef3720e237890 */ /* 0x000fe4000fffe0ff */
        /* <DEDUP_REMOVED lines=40> */
[----:B------:R-:W-:-:S07]  /*2ef0*/  MOV R52, R36 ;  /* 0x0000002400347202 */ /* 0x000fce0000000f00 */
.L_x_1392:
[----:B------:R-:W-:Y:S01]  /*2f00*/  I2FP.F32.U32 R29, R29 ;  /* 0x0000001d001d7245 */ /* 0x000fe20000201000 */
[----:B------:R-:W-:Y:S01]  /*2f10*/  IMAD.U32 R30, R30, 0x10000, RZ ;  /* 0x000100001e1e7824 */ /* 0x000fe200078e00ff */
[----:B------:R-:W-:Y:S02]  /*2f20*/  ISETP.NE.AND P5, PT, R39, 0x1, PT ;  /* 0x000000012700780c */ /* 0x000fe40003fa5270 */
[----:B------:R-:W-:Y:S01]  /*2f30*/  PRMT R37, R34, 0x7632, R37 ;  /* 0x0000763222257816 */ /* 0x000fe20000000025 */
[----:B------:R-:W-:Y:S01]  /*2f40*/  FFMA.FTZ R29, R29, R70, 1.1641532182693481445e-10 ;  /* 0x2f0000001d1d7423 */ /* 0x000fe20000010046 */
[----:B------:R-:W-:Y:S01]  /*2f50*/  FMUL.FTZ R30, R30, UR6 ;  /* 0x000000061e1e7c20 */ /* 0x000fe20008410000 */
[----:B------:R-:W-:Y:S02]  /*2f60*/  SHF.L.U32 R36, R18, 0x10, RZ ;  /* 0x0000001012247819 */ /* 0x000fe400000006ff */
[----:B------:R-:W-:Y:S02]  /*2f70*/  IMAD.U32 R38, R37, 0x10000, RZ ;  /* 0x0001000025267824 */ /* 0x000fe400078e00ff */
[----:B------:R-:W-:Y:S01]  /*2f80*/  FMUL.FTZ R30, R30, UR5 ;  /* 0x000000051e1e7c20 */ /* 0x000fe20008410000 */
[----:B------:R-:W-:-:S04]  /*2f90*/  FSETP.GTU.FTZ.AND P4, PT, R29, UR4, PT ;  /* 0x000000041d007c0b */ /* 0x000fc8000bf9c000 */
[----:B------:R-:W-:Y:S02]  /*2fa0*/  FSEL R29, R30, RZ, !P4 ;  /* 0x000000ff1e1d7208 */ /* 0x000fe40006000000 */
[----:B------:R-:W-:Y:S02]  /*2fb0*/  PLOP3.LUT P4, PT, P4, PT, PT, 0x8, 0x80 ;  /* 0x000000000080781c */ /* 0x000fe4000278e170 */
[----:B------:R-:W-:Y:S01]  /*2fc0*/  MOV R30, R62 ;  /* 0x0000003e001e7202 */ /* 0x000fe20000000f00 */
[----:B------:R-:W-:Y:S01]  /*2fd0*/  FFMA.FTZ R29, R29, R36, R38 ;  /* 0x000000241d1d7223 */ /* 0x000fe20000010026 */
        /* <DEDUP_REMOVED lines=10> */
.L_x_1396:
        /* <DEDUP_REMOVED lines=12> */
.L_x_1397:
[----:B------:R-:W-:Y:S01]  /*3140*/  IMAD.WIDE.U32 R42, R2, -0x326172a9, RZ ;  /* 0xcd9e8d57022a7825 */ /* 0x000fe200078e00ff */
[----:B------:R-:W-:Y:S01]  /*3150*/  LOP3.LUT R36, R16, UR15, R39, 0x96, !PT ;  /* 0x0000000f10247c12 */ /* 0x000fe2000f8e9627 */
[----:B------:R-:W-:Y:S01]  /*3160*/  UIADD3 UR35, UPT, UPT, UR14, 0x3c6ef372, URZ ;  /* 0x3c6ef3720e237890 */ /* 0x000fe2000fffe0ff */
        /* <DEDUP_REMOVED lines=41> */
.L_x_1395:
[----:B------:R-:W-:Y:S01]  /*3400*/  I2FP.F32.U32 R37, R30 ;  /* 0x0000001e00257245 */ /* 0x000fe20000201000 */
[----:B------:R-:W-:Y:S01]  /*3410*/  IMAD.U32 R39, R35, 0x10000, RZ ;  /* 0x0001000023277824 */ /* 0x000fe200078e00ff */
[----:B------:R-:W-:Y:S01]  /*3420*/  SHF.L.U32 R30, R31, 0x10, RZ ;  /* 0x000000101f1e7819 */ /* 0x000fe200000006ff */
[----:B------:R-:W-:Y:S01]  /*3430*/  HFMA2 R41, -RZ, RZ, 0, 1.1920928955078125e-07 ;  /* 0x00000002ff297431 */ /* 0x000fe200000001ff */
        /* <DEDUP_REMOVED lines=20> */
.L_x_1399:
        /* <DEDUP_REMOVED lines=14> */
.L_x_1400:
[----:B------:R-:W-:Y:S01]  /*3660*/  IMAD.WIDE.U32 R42, R2, -0x326172a9, RZ ;  /* 0xcd9e8d57022a7825 */ /* 0x000fe200078e00ff */
[----:B------:R-:W-:Y:S01]  /*3670*/  LOP3.LUT R36, R16, UR15, R39, 0x96, !PT ;  /* 0x0000000f10247c12 */ /* 0x000fe2000f8e9627 */
[----:B------:R-:W-:Y:S02]  /*3680*/  UIADD3 UR35, UPT, UPT, UR14, 0x3c6ef372, URZ ;  /* 0x3c6ef3720e237890 */ /* 0x000fe4000fffe0ff */
        /* <DEDUP_REMOVED lines=40> */
[----:B------:R-:W-:-:S07]  /*3910*/  IMAD.MOV.U32 R52, RZ, RZ, R36 ;  /* 0x000000ffff347224 */ /* 0x000fce00078e0024 */
.L_x_1398:
[----:B------:R-:W-:Y:S01]  /*3920*/  I2FP.F32.U32 R37, R37 ;  /* 0x0000002500257245 */ /* 0x000fe20000201000 */
[----:B------:R-:W-:Y:S01]  /*3930*/  IMAD.U32 R31, R31, 0x10000, RZ ;  /* 0x000100001f1f7824 */ /* 0x000fe200078e00ff */
[----:B------:R-:W-:Y:S01]  /*3940*/  PRMT R38, R35, 0x7632, R38 ;  /* 0x0000763223267816 */ /* 0x000fe20000000026 */
[----:B------:R-:W-:Y:S02]  /*3950*/  IMAD.U32 R36, R17, 0x10000, RZ ;  /* 0x0001000011247824 */ /* 0x000fe400078e00ff */
[----:B------:R-:W-:Y:S01]  /*3960*/  FFMA.FTZ R37, R37, R70, 1.1641532182693481445e-10 ;  /* 0x2f00000025257423 */ /* 0x000fe20000010046 */
[----:B------:R-:W-:Y:S01]  /*3970*/  FMUL.FTZ R31, R31, UR6 ;  /* 0x000000061f1f7c20 */ /* 0x000fe20008410000 */
[----:B------:R-:W-:-:S03]  /*3980*/  SHF.L.U32 R38, R38, 0x10, RZ ;  /* 0x0000001026267819 */ /* 0x000fc600000006ff */
[----:B------:R-:W-:Y:S01]  /*3990*/  FMUL.FTZ R31, R31, UR5 ;  /* 0x000000051f1f7c20 */ /* 0x000fe20008410000 */
[----:B------:R-:W-:Y:S02]  /*39a0*/  FSETP.GTU.FTZ.AND P6, PT, R37, UR4, PT ;  /* 0x0000000425007c0b */ /* 0x000fe4000bfdc000 */
        /* <DEDUP_REMOVED lines=8> */
.L_x_1377:
        /* <DEDUP_REMOVED lines=15> */
.L_x_1403:
        /* <DEDUP_REMOVED lines=12> */
.L_x_1404:
        /* <DEDUP_REMOVED lines=42> */
[----:B------:R-:W-:-:S07]  /*3e80*/  IMAD.MOV.U32 R24, RZ, RZ, R47 ;  /* 0x000000ffff187224 */ /* 0x000fce00078e002f */
.L_x_1402:
[----:B------:R-:W-:Y:S01]  /*3e90*/  I2FP.F32.U32 R25, R24 ;  /* 0x0000001800197245 */ /* 0x000fe20000201000 */
[----:B-----5:R-:W-:Y:S01]  /*3ea0*/  IMAD.U32 R24, R28, 0x10000, RZ ;  /* 0x000100001c187824 */ /* 0x020fe200078e00ff */
[----:B------:R-:W-:Y:S02]  /*3eb0*/  ISETP.NE.AND P1, PT, R26, 0x1, PT ;  /* 0x000000011a00780c */ /* 0x000fe40003f25270 */
[----:B------:R-:W-:Y:S01]  /*3ec0*/  PRMT R28, R28, 0x7632, R28 ;  /* 0x000076321c1c7816 */ /* 0x000fe2000000001c */
[----:B------:R-:W-:Y:S01]  /*3ed0*/  FFMA.FTZ R25, R25, R70, 1.1641532182693481445e-10 ;  /* 0x2f00000019197423 */ /* 0x000fe20000010046 */
[----:B------:R-:W-:Y:S01]  /*3ee0*/  FMUL.FTZ R24, R24, UR6 ;  /* 0x0000000618187c20 */ /* 0x000fe20008410000 */
[----:B------:R-:W-:-:S03]  /*3ef0*/  MOV R36, 0x2 ;  /* 0x0000000200247802 */ /* 0x000fc60000000f00 */
[----:B------:R-:W-:Y:S01]  /*3f00*/  FMUL.FTZ R24, R24, UR5 ;  /* 0x0000000518187c20 */ /* 0x000fe20008410000 */
[----:B------:R-:W-:Y:S01]  /*3f10*/  FSETP.GTU.FTZ.AND P0, PT, R25, UR4, PT ;  /* 0x0000000419007c0b */ /* 0x000fe2000bf1c000 */
[----:B------:R-:W-:-:S03]  /*3f20*/  IMAD.U32 R25, R4, 0x10000, RZ ;  /* 0x0001000004197824 */ /* 0x000fc600078e00ff */
        /* <DEDUP_REMOVED lines=14> */
.L_x_1406:
        /* <DEDUP_REMOVED lines=12> */
.L_x_1407:
        /* <DEDUP_REMOVED lines=44> */
.L_x_1405:
[----:B------:R-:W-:Y:S01]  /*4390*/  I2FP.F32.U32 R25, R25 ;  /* 0x0000001900197245 */ /* 0x000fe20000201000 */
[----:B------:R-:W-:Y:S01]  /*43a0*/  IMAD.U32 R28, R28, 0x10000, RZ ;  /* 0x000100001c1c7824 */ /* 0x000fe200078e00ff */
[----:B------:R-:W-:Y:S01]  /*43b0*/  ISETP.NE.AND P1, PT, R36, 0x1, PT ;  /* 0x000000012400780c */ /* 0x000fe20003f25270 */
[----:B------:R-:W-:Y:S02]  /*43c0*/  IMAD.U32 R26, R20, 0x10000, RZ ;  /* 0x00010000141a7824 */ /* 0x000fe400078e00ff */
[----:B------:R-:W-:Y:S01]  /*43d0*/  FFMA.FTZ R25, R25, R70, 1.1641532182693481445e-10 ;  /* 0x2f00000019197423 */ /* 0x000fe20000010046 */
[----:B------:R-:W-:Y:S01]  /*43e0*/  FMUL.FTZ R28, R28, UR6 ;  /* 0x000000061c1c7c20 */ /* 0x000fe20008410000 */
[----:B------:R-:W-:-:S03]  /*43f0*/  IMAD.MOV.U32 R27, RZ, RZ, R62 ;  /* 0x000000ffff1b7224 */ /* 0x000fc600078e003e */
[----:B------:R-:W-:Y:S01]  /*4400*/  FMUL.FTZ R28, R28, UR5 ;  /* 0x000000051c1c7c20 */ /* 0x000fe20008410000 */
[----:B------:R-:W-:-:S04]  /*4410*/  FSETP.GTU.FTZ.AND P0, PT, R25, UR4, PT ;  /* 0x0000000419007c0b */ /* 0x000fc8000bf1c000 */
[----:B------:R-:W-:Y:S02]  /*4420*/  FSEL R25, R28, RZ, !P0 ;  /* 0x000000ff1c197208 */ /* 0x000fe40004000000 */
[----:B------:R-:W-:Y:S02]  /*4430*/  PLOP3.LUT P0, PT, P0, PT, PT, 0x8, 0x80 ;  /* 0x000000000080781c */ /* 0x000fe4000070e170 */
[----:B------:R-:W-:Y:S01]  /*4440*/  MOV R28, 0x2 ;  /* 0x00000002001c7802 */ /* 0x000fe20000000f00 */
[----:B------:R-:W-:Y:S01]  /*4450*/  FMUL.FTZ R25, R25, R26 ;  /* 0x0000001a19197220 */ /* 0x000fe20000410000 */
        /* <DEDUP_REMOVED lines=9> */
.L_x_1409:
        /* <DEDUP_REMOVED lines=12> */
.L_x_1410:
        /* <DEDUP_REMOVED lines=44> */
.L_x_1408:
[----:B------:R-:W-:Y:S01]  /*4870*/  I2FP.F32.U32 R27, R27 ;  /* 0x0000001b001b7245 */ /* 0x000fe20000201000 */
[----:B------:R-:W-:Y:S01]  /*4880*/  IMAD.U32 R26, R29, 0x10000, RZ ;  /* 0x000100001d1a7824 */ /* 0x000fe200078e00ff */
[----:B------:R-:W-:Y:S02]  /*4890*/  ISETP.NE.AND P2, PT, R28, 0x1, PT ;  /* 0x000000011c00780c */ /* 0x000fe40003f45270 */
[----:B------:R-:W-:Y:S01]  /*48a0*/  MOV R36, 0x2 ;  /* 0x0000000200247802 */ /* 0x000fe20000000f00 */
[----:B------:R-:W-:Y:S01]  /*48b0*/  FFMA.FTZ R27, R27, R70, 1.1641532182693481445e-10 ;  /* 0x2f0000001b1b7423 */ /* 0x000fe20000010046 */
[----:B------:R-:W-:-:S04]  /*48c0*/  FMUL.FTZ R26, R26, UR6 ;  /* 0x000000061a1a7c20 */ /* 0x000fc80008410000 */
[----:B------:R-:W-:Y:S01]  /*48d0*/  FMUL.FTZ R26, R26, UR5 ;  /* 0x000000051a1a7c20 */ /* 0x000fe20008410000 */
[----:B------:R-:W-:Y:S01]  /*48e0*/  FSETP.GTU.FTZ.AND P1, PT, R27, UR4, PT ;  /* 0x000000041b007c0b */ /* 0x000fe2000bf3c000 */
[----:B------:R-:W-:-:S03]  /*48f0*/  IMAD.U32 R27, R5, 0x10000, RZ ;  /* 0x00010000051b7824 */ /* 0x000fc600078e00ff */
[----:B------:R-:W-:Y:S02]  /*4900*/  FSEL R26, R26, RZ, !P1 ;  /* 0x000000ff1a1a7208 */ /* 0x000fe40004800000 */
[----:B------:R-:W-:-:S03]  /*4910*/  PLOP3.LUT P1, PT, P1, PT, PT, 0x8, 0x80 ;  /* 0x000000000080781c */ /* 0x000fc60000f2e170 */
[----:B------:R-:W-:Y:S01]  /*4920*/  FMUL.FTZ R26, R26, R27 ;  /* 0x0000001b1a1a7220 */ /* 0x000fe20000410000 */
[----:B------:R-:W-:Y:S01]  /*4930*/  PRMT R27, R29, 0x7632, R27 ;  /* 0x000076321d1b7816 */ /* 0x000fe2000000001b */
        /* <DEDUP_REMOVED lines=10> */
.L_x_1412:
        /* <DEDUP_REMOVED lines=12> */
.L_x_1413:
        /* <DEDUP_REMOVED lines=44> */
.L_x_1411:
        /* <DEDUP_REMOVED lines=22> */
.L_x_1415:
        /* <DEDUP_REMOVED lines=12> */
.L_x_1416:
        /* <DEDUP_REMOVED lines=44> */
.L_x_1414:
[----:B------:R-:W-:Y:S01]  /*5240*/  I2FP.F32.U32 R29, R29 ;  /* 0x0000001d001d7245 */ /* 0x000fe20000201000 */
[C---:B------:R-:W-:Y:S01]  /*5250*/  IMAD.U32 R28, R30.reuse, 0x10000, RZ ;  /* 0x000100001e1c7824 */ /* 0x040fe200078e00ff */
        /* <DEDUP_REMOVED lines=21> */
.L_x_1418:
        /* <DEDUP_REMOVED lines=12> */
.L_x_1419:
        /* <DEDUP_REMOVED lines=44> */
.L_x_1417:
[----:B------:R-:W-:Y:S01]  /*5730*/  I2FP.F32.U32 R29, R29 ;  /* 0x0000001d001d7245 */ /* 0x000fe20000201000 */
[----:B------:R-:W-:Y:S01]  /*5740*/  IMAD.U32 R30, R30, 0x10000, RZ ;  /* 0x000100001e1e7824 */ /* 0x000fe200078e00ff */
[----:B------:R-:W-:Y:S01]  /*5750*/  ISETP.NE.AND P5, PT, R38, 0x1, PT ;  /* 0x000000012600780c */ /* 0x000fe20003fa5270 */
[----:B------:R-:W-:Y:S02]  /*5760*/  IMAD.U32 R36, R18, 0x10000, RZ ;  /* 0x0001000012247824 */ /* 0x000fe400078e00ff */
[----:B------:R-:W-:Y:S01]  /*5770*/  FFMA.FTZ R29, R29, R70, 1.1641532182693481445e-10 ;  /* 0x2f0000001d1d7423 */ /* 0x000fe20000010046 */
[----:B------:R-:W-:-:S04]  /*5780*/  FMUL.FTZ R30, R30, UR6 ;  /* 0x000000061e1e7c20 */ /* 0x000fc80008410000 */
[----:B------:R-:W-:Y:S01]  /*5790*/  FMUL.FTZ R30, R30, UR5 ;  /* 0x000000051e1e7c20 */ /* 0x000fe20008410000 */
[----:B------:R-:W-:-:S04]  /*57a0*/  FSETP.GTU.FTZ.AND P4, PT, R29, UR4, PT ;  /* 0x000000041d007c0b */ /* 0x000fc8000bf9c000 */
[----:B------:R-:W-:Y:S01]  /*57b0*/  FSEL R29, R30, RZ, !P4 ;  /* 0x000000ff1e1d7208 */ /* 0x000fe20006000000 */
[----:B------:R-:W-:Y:S01]  /*57c0*/  IMAD.MOV.U32 R30, RZ, RZ, R62 ;  /* 0x000000ffff1e7224 */ /* 0x000fe200078e003e */
[----:B------:R-:W-:-:S03]  /*57d0*/  PLOP3.LUT P4, PT, P4, PT, PT, 0x8, 0x80 ;  /* 0x000000000080781c */ /* 0x000fc6000278e170 */
[----:B------:R-:W-:Y:S01]  /*57e0*/  FMUL.FTZ R29, R29, R36 ;  /* 0x000000241d1d7220 */ /* 0x000fe20000410000 */
[----:B------:R-:W-:Y:S01]  /*57f0*/  MOV R36, 0x2 ;  /* 0x0000000200247802 */ /* 0x000fe20000000f00 */
        /* <DEDUP_REMOVED lines=9> */
.L_x_1421:
[----:B------:R-:W-:-:S04]  /*5890*/  IADD3 R0, PT, PT, R0, 0x1, RZ ;  /* 0x0000000100007810 */ /* 0x000fc80007ffe0ff */
        /* <DEDUP_REMOVED lines=11> */
.L_x_1422:
        /* <DEDUP_REMOVED lines=43> */
[----:B------:R-:W-:-:S07]  /*5c00*/  LOP3.LUT R59, R38, UR18, R37, 0x96, !PT ;  /* 0x00000012263b7c12 */ /* 0x000fce000f8e9625 */
.L_x_1420:
        /* <DEDUP_REMOVED lines=23> */
.L_x_1424:
        /* <DEDUP_REMOVED lines=14> */
.L_x_1425:
        /* <DEDUP_REMOVED lines=44> */
.L_x_1423:
[----:B------:R-:W-:Y:S01]  /*6120*/  I2FP.F32.U32 R37, R37 ;  /* 0x0000002500257245 */ /* 0x000fe20000201000 */
[----:B------:R-:W-:Y:S01]  /*6130*/  IMAD.U32 R31, R31, 0x10000, RZ ;  /* 0x000100001f1f7824 */ /* 0x000fe200078e00ff */
[----:B------:R-:W-:Y:S01]  /*6140*/  F2FP.BF16.F32.PACK_AB R38, R29, R28 ;  /* 0x0000001c1d26723e */ /* 0x000fe200000010ff */
[----:B------:R-:W-:Y:S02]  /*6150*/  IMAD.U32 R36, R17, 0x10000, RZ ;  /* 0x0001000011247824 */ /* 0x000fe400078e00ff */
[----:B------:R-:W-:Y:S01]  /*6160*/  FFMA.FTZ R37, R37, R70, 1.1641532182693481445e-10 ;  /* 0x2f00000025257423 */ /* 0x000fe20000010046 */
[----:B------:R-:W-:-:S04]  /*6170*/  FMUL.FTZ R31, R31, UR6 ;  /* 0x000000061f1f7c20 */ /* 0x000fc80008410000 */
[----:B------:R-:W-:Y:S01]  /*6180*/  FMUL.FTZ R31, R31, UR5 ;  /* 0x000000051f1f7c20 */ /* 0x000fe20008410000 */
[----:B------:R-:W-:Y:S02]  /*6190*/  FSETP.GTU.FTZ.AND P6, PT, R37, UR4, PT ;  /* 0x0000000425007c0b */ /* 0x000fe4000bfdc000 */
[----:B------:R-:W-:Y:S02]  /*61a0*/  F2FP.BF16.F32.PACK_AB R37, R27, R26 ;  /* 0x0000001a1b25723e */ /* 0x000fe400000010ff */
[----:B------:R-:W-:Y:S02]  /*61b0*/  FSEL R31, R31, RZ, !P6 ;  /* 0x000000ff1f1f7208 */ /* 0x000fe40007000000 */
[----:B------:R-:W-:-:S03]  /*61c0*/  PLOP3.LUT P6, PT, P6, PT, PT, 0x8, 0x80 ;  /* 0x000000000080781c */ /* 0x000fc600037ce170 */
[----:B------:R-:W-:Y:S01]  /*61d0*/  FMUL.FTZ R31, R31, R36 ;  /* 0x000000241f1f7220 */ /* 0x000fe20000410000 */
[----:B------:R-:W-:-:S04]  /*61e0*/  F2FP.BF16.F32.PACK_AB R36, R25, R24 ;  /* 0x000000181924723e */ /* 0x000fc800000010ff */
[----:B------:R-:W-:-:S07]  /*61f0*/  F2FP.BF16.F32.PACK_AB R39, R31, R30 ;  /* 0x0000001e1f27723e */ /* 0x000fce00000010ff */
.L_x_1401:
[----:B------:R-:W0:Y:S01]  /*6200*/  LDC.64 R112, c[0x0][0x3a8] ;  /* 0x0000ea00ff707b82 */ /* 0x000e220000000a00 */
[----:B------:R-:W1:Y:S01]  /*6210*/  @UP1 LDCU.64 UR36, c[0x0][0x3a0] ;  /* 0x00007400ff2417ac */ /* 0x000e620008000a00 */
[----:B------:R-:W-:Y:S01]  /*6220*/  SEL R46, RZ, 0x1000000, !P6 ;  /* 0x01000000ff2e7807 */ /* 0x000fe20007000000 */
[----:B------:R-:W-:Y:S01]  /*6230*/  IMAD.MOV.U32 R49, RZ, RZ, 0x10 ;  /* 0x00000010ff317424 */ /* 0x000fe200078e00ff */
[----:B------:R-:W-:Y:S02]  /*6240*/  SEL R42, RZ, 0x100, !P0 ;  /* 0x00000100ff2a7807 */ /* 0x000fe40004000000 */
[----:B------:R-:W-:Y:S02]  /*6250*/  ISETP.NE.AND P6, PT, R40, RZ, PT ;  /* 0x000000ff2800720c */ /* 0x000fe40003fc5270 */
[----:B------:R-:W2:Y:S01]  /*6260*/  LDC.64 R114, c[0x0][0x3b0] ;  /* 0x0000ec00ff727b82 */ /* 0x000ea20000000a00 */
[----:B------:R-:W-:Y:S02]  /*6270*/  PLOP3.LUT P0, PT, PT, PT, UP1, 0x80, 0x8 ;  /* 0x000000000008781c */ /* 0x000fe40003f0f018 */
[----:B------:R-:W-:-:S02]  /*6280*/  SEL R40, RZ, 0x1000000, !P2 ;  /* 0x01000000ff287807 */ /* 0x000fc40005000000 */
[----:B------:R-:W-:Y:S02]  /*6290*/  SEL R43, RZ, 0x10000, !P1 ;  /* 0x00010000ff2b7807 */ /* 0x000fe40004800000 */
[----:B------:R-:W-:Y:S02]  /*62a0*/  SEL R45, RZ, 0x10000, !P5 ;  /* 0x00010000ff2d7807 */ /* 0x000fe40006800000 */
[----:B------:R-:W-:Y:S02]  /*62b0*/  SEL R44, RZ, 0x100, !P4 ;  /* 0x00000100ff2c7807 */ /* 0x000fe40006000000 */
[----:B------:R-:W-:Y:S02]  /*62c0*/  LOP3.LUT R42, R42, R40, R43, 0xfe, !PT ;  /* 0x000000282a2a7212 */ /* 0x000fe400078efe2b */
[----:B------:R-:W-:Y:S02]  /*62d0*/  PLOP3.LUT P1, PT, PT, PT, UP1, 0x80, 0x8 ;  /* 0x000000000008781c */ /* 0x000fe40003f2f018 */
[----:B------:R-:W-:-:S02]  /*62e0*/  LOP3.LUT R44, R44, R46, R45, 0xfe, !PT ;  /* 0x0000002e2c2c7212 */ /* 0x000fc400078efe2d */
[----:B------:R-:W-:Y:S02]  /*62f0*/  SEL R43, RZ, 0x1, !P3 ;  /* 0x00000001ff2b7807 */ /* 0x000fe40005800000 */
[----:B------:R-:W-:Y:S02]  /*6300*/  SEL R47, RZ, 0x1, !P6 ;  /* 0x00000001ff2f7807 */ /* 0x000fe40007000000 */
[C---:B------:R-:W-:Y:S02]  /*6310*/  IADD3 R40, PT, PT, R23.reuse, 0x100, RZ ;  /* 0x0000010017287810 */ /* 0x040fe40007ffe0ff */
[----:B------:R-:W-:Y:S01]  /*6320*/  LOP3.LUT R43, R44, R43, RZ, 0xfc, !PT ;  /* 0x0000002b2c2b7212 */ /* 0x000fe200078efcff */
[----:B0-----:R-:W-:Y:S01]  /*6330*/  IMAD.WIDE.U32 R44, R23, 0x10, R112 ;  /* 0x00000010172c7825 */ /* 0x001fe200078e0070 */
[----:B------:R-:W-:-:S03]  /*6340*/  LOP3.LUT R42, R42, R47, RZ, 0xfc, !PT ;  /* 0x0000002f2a2a7212 */ /* 0x000fc600078efcff */
[----:B--2---:R-:W-:Y:S01]  /*6350*/  IMAD.WIDE.U32 R46, R23, 0x8, R114 ;  /* 0x00000008172e7825 */ /* 0x004fe200078e0072 */
[----:B------:R0:W-:Y:S03]  /*6360*/  STG.E.128 desc[UR12][R44.64], R36 ;  /* 0x000000242c007986 */ /* 0x0001e6000c101d0c */
[C---:B-1----:R-:W-:Y:S01]  /*6370*/  @P0 IMAD.WIDE.U32 R48, R40.reuse, R49, UR36 ;  /* 0x0000002428300e25 */ /* 0x042fe2000f8e0031 */
[----:B------:R1:W-:Y:S03]  /*6380*/  STG.E.64 desc[UR12][R46.64], R42 ;  /* 0x0000002a2e007986 */ /* 0x0003e6000c101b0c */
[----:B------:R-:W-:Y:S01]  /*6390*/  IMAD.WIDE.U32 R50, R40, 0x10, R66 ;  /* 0x0000001028327825 */ /* 0x000fe200078e0042 */
[----:B------:R1:W5:Y:S04]  /*63a0*/  @P1 LDG.E.128 R32, desc[UR12][R48.64] ;  /* 0x0000000c30201981 */ /* 0x000368000c1e1d00 */
[----:B0-----:R1:W5:Y:S01]  /*63b0*/  LDG.E.128 R36, desc[UR12][R50.64] ;  /* 0x0000000c32247981 */ /* 0x001362000c1e1d00 */
[----:B------:R-:W-:Y:S05]  /*63c0*/  BRA.U !UP1, `(.L_x_1426) ;  /* 0x0000002909387547 */ /* 0x000fea000b800000 */
[----:B------:R-:W-:Y:S01]  /*63d0*/  ISETP.NE.AND P0, PT, R41, 0x1, PT ;  /* 0x000000012900780c */ /* 0x000fe20003f05270 */
[----:B------:R-:W-:Y:S01]  /*63e0*/  IMAD.MOV.U32 R45, RZ, RZ, 0x2 ;  /* 0x00000002ff2d7424 */ /* 0x000fe200078e00ff */
[----:B-1----:R-:W-:Y:S01]  /*63f0*/  MOV R42, R62 ;  /* 0x0000003e002a7202 */ /* 0x002fe20000000f00 */
        /* <DEDUP_REMOVED lines=12> */
.L_x_1428:
        /* <DEDUP_REMOVED lines=12> */
.L_x_1429:
        /* <DEDUP_REMOVED lines=40> */
[----:B------:R-:W-:Y:S02]  /*6800*/  LOP3.LUT R61, R46, UR32, R63, 0x96, !PT ;  /* 0x000000202e3d7c12 */ /* 0x000fe4000f8e963f */
[----:B------:R-:W-:Y:S01]  /*6810*/  MOV R51, R42 ;  /* 0x0000002a00337202 */ /* 0x000fe20000000f00 */
[----:B------:R-:W-:Y:S01]  /*6820*/  IMAD.MOV.U32 R42, RZ, RZ, R52 ;  /* 0x000000ffff2a7224 */ /* 0x000fe200078e0034 */
[----:B------:R-:W-:-:S07]  /*6830*/  LOP3.LUT R59, R44, UR18, R43, 0x96, !PT ;  /* 0x000000122c3b7c12 */ /* 0x000fce000f8e962b */
.L_x_1427:
[----:B------:R-:W-:Y:S01]  /*6840*/  I2FP.F32.U32 R41, R42 ;  /* 0x0000002a00297245 */ /* 0x000fe20000201000 */
[----:B------:R-:W-:Y:S01]  /*6850*/  IMAD.U32 R44, R8, 0x10000, RZ ;  /* 0x00010000082c7824 */ /* 0x000fe200078e00ff */
[----:B-----5:R-:W-:Y:S01]  /*6860*/  SHF.L.U32 R42, R36, 0x10, RZ ;  /* 0x00000010242a7819 */ /* 0x020fe200000006ff */
[----:B------:R-:W-:Y:S01]  /*6870*/  IMAD.U32 R46, R32, 0x10000, RZ ;  /* 0x00010000202e7824 */ /* 0x000fe200078e00ff */
[----:B------:R-:W-:Y:S01]  /*6880*/  ISETP.NE.AND P1, PT, R45, 0x1, PT ;  /* 0x000000012d00780c */ /* 0x000fe20003f25270 */
[----:B------:R-:W-:Y:S01]  /*6890*/  FFMA.FTZ R41, R41, R70, 1.1641532182693481445e-10 ;  /* 0x2f00000029297423 */ /* 0x000fe20000010046 */
[----:B------:R-:W-:Y:S01]  /*68a0*/  PRMT R36, R36, 0x7632, R36 ;  /* 0x0000763224247816 */ /* 0x000fe20000000024 */
[----:B------:R-:W-:Y:S01]  /*68b0*/  FMUL.FTZ R42, R42, UR6 ;  /* 0x000000062a2a7c20 */ /* 0x000fe20008410000 */
[----:B------:R-:W-:Y:S02]  /*68c0*/  IMAD.MOV.U32 R43, RZ, RZ, R62 ;  /* 0x000000ffff2b7224 */ /* 0x000fe400078e003e */
[----:B------:R-:W-:Y:S01]  /*68d0*/  FSETP.GTU.FTZ.AND P0, PT, R41, UR4, PT ;  /* 0x0000000429007c0b */ /* 0x000fe2000bf1c000 */
[----:B------:R-:W-:-:S05]  /*68e0*/  FMUL.FTZ R42, R42, UR5 ;  /* 0x000000052a2a7c20 */ /* 0x000fca0008410000 */
[----:B------:R-:W-:Y:S02]  /*68f0*/  FSEL R41, R42, RZ, !P0 ;  /* 0x000000ff2a297208 */ /* 0x000fe40004000000 */
[----:B------:R-:W-:-:S03]  /*6900*/  PLOP3.LUT P0, PT, P0, PT, PT, 0x8, 0x80 ;  /* 0x000000000080781c */ /* 0x000fc6000070e170 */
[----:B------:R-:W-:Y:S01]  /*6910*/  FFMA.FTZ R41, R41, R44, R46 ;  /* 0x0000002c29297223 */ /* 0x000fe2000001002e */
[----:B------:R-:W-:Y:S01]  /*6920*/  HFMA2 R44, -RZ, RZ, 0, 1.1920928955078125e-07 ;  /* 0x00000002ff2c7431 */ /* 0x000fe200000001ff */
[----:B------:R-:W-:Y:S01]  /*6930*/  P2R R47, PR, RZ, 0x1 ;  /* 0x00000001ff2f7803 */ /* 0x000fe20000000000 */
        /* <DEDUP_REMOVED lines=9> */
.L_x_1431:
        /* <DEDUP_REMOVED lines=12> */
.L_x_1432:
        /* <DEDUP_REMOVED lines=44> */
.L_x_1430:
[----:B------:R-:W-:Y:S01]  /*6d50*/  I2FP.F32.U32 R43, R43 ;  /* 0x0000002b002b7245 */ /* 0x000fe20000201000 */
[----:B------:R-:W-:Y:S01]  /*6d60*/  IMAD.U32 R36, R36, 0x10000, RZ ;  /* 0x0001000024247824 */ /* 0x000fe200078e00ff */
[----:B------:R-:W-:Y:S01]  /*6d70*/  ISETP.NE.AND P1, PT, R44, 0x1, PT ;  /* 0x000000012c00780c */ /* 0x000fe20003f25270 */
[----:B------:R-:W-:Y:S01]  /*6d80*/  IMAD.MOV.U32 R49, RZ, RZ, 0x2 ;  /* 0x00000002ff317424 */ /* 0x000fe200078e00ff */
[----:B------:R-:W-:Y:S01]  /*6d90*/  PRMT R42, R32, 0x7632, R42 ;  /* 0x00007632202a7816 */ /* 0x000fe2000000002a */
[----:B------:R-:W-:Y:S01]  /*6da0*/  FFMA.FTZ R43, R43, R70, 1.1641532182693481445e-10 ;  /* 0x2f0000002b2b7423 */ /* 0x000fe20000010046 */
[----:B------:R-:W-:Y:S02]  /*6db0*/  FMUL.FTZ R36, R36, UR6 ;  /* 0x0000000624247c20 */ /* 0x000fe40008410000 */
[----:B------:R-:W-:Y:S02]  /*6dc0*/  SHF.L.U32 R45, R42, 0x10, RZ ;  /* 0x000000102a2d7819 */ /* 0x000fe400000006ff */
[----:B------:R-:W-:Y:S01]  /*6dd0*/  FMUL.FTZ R36, R36, UR5 ;  /* 0x0000000524247c20 */ /* 0x000fe20008410000 */
[----:B------:R-:W-:Y:S01]  /*6de0*/  FSETP.GTU.FTZ.AND P0, PT, R43, UR4, PT ;  /* 0x000000042b007c0b */ /* 0x000fe2000bf1c000 */
[----:B------:R-:W-:-:S03]  /*6df0*/  IMAD.U32 R43, R22, 0x10000, RZ ;  /* 0x00010000162b7824 */ /* 0x000fc600078e00ff */
[----:B------:R-:W-:Y:S02]  /*6e00*/  FSEL R36, R36, RZ, !P0 ;  /* 0x000000ff24247208 */ /* 0x000fe40004000000 */
[----:B------:R-:W-:-:S03]  /*6e10*/  PLOP3.LUT P0, PT, P0, PT, PT, 0x8, 0x80 ;  /* 0x000000000080781c */ /* 0x000fc6000070e170 */
[----:B------:R-:W-:Y:S01]  /*6e20*/  FFMA.FTZ R36, R36, R43, R45 ;  /* 0x0000002b24247223 */ /* 0x000fe2000001002d */
[----:B------:R-:W-:-:S04]  /*6e30*/  IMAD.MOV.U32 R43, RZ, RZ, R62 ;  /* 0x000000ffff2b7224 */ /* 0x000fc800078e003e */
        /* <DEDUP_REMOVED lines=10> */
.L_x_1434:
        /* <DEDUP_REMOVED lines=12> */
.L_x_1435:
        /* <DEDUP_REMOVED lines=44> */
.L_x_1433:
[----:B------:R-:W-:Y:S01]  /*7260*/  I2FP.F32.U32 R43, R43 ;  /* 0x0000002b002b7245 */ /* 0x000fe20000201000 */
[----:B------:R-:W-:Y:S01]  /*7270*/  IMAD.U32 R46, R9, 0x10000, RZ ;  /* 0x00010000092e7824 */ /* 0x000fe200078e00ff */
[----:B------:R-:W-:Y:S01]  /*7280*/  SHF.L.U32 R44, R37, 0x10, RZ ;  /* 0x00000010252c7819 */ /* 0x000fe200000006ff */
        /* <DEDUP_REMOVED lines=21> */
.L_x_1437:
        /* <DEDUP_REMOVED lines=12> */
.L_x_1438:
        /* <DEDUP_REMOVED lines=44> */
.L_x_1436:
[----:B------:R-:W-:Y:S01]  /*7760*/  I2FP.F32.U32 R45, R45 ;  /* 0x0000002d002d7245 */ /* 0x000fe20000201000 */
[----:B------:R-:W-:Y:S01]  /*7770*/  IMAD.U32 R37, R37, 0x10000, RZ ;  /* 0x0001000025257824 */ /* 0x000fe200078e00ff */
[----:B------:R-:W-:Y:S01]  /*7780*/  ISETP.NE.AND P3, PT, R48, 0x1, PT ;  /* 0x000000013000780c */ /* 0x000fe20003f65270 */
[----:B------:R-:W-:Y:S01]  /*7790*/  IMAD.U32 R44, R21, 0x10000, RZ ;  /* 0x00010000152c7824 */ /* 0x000fe200078e00ff */
[----:B------:R-:W-:Y:S01]  /*77a0*/  PRMT R46, R33, 0x7632, R46 ;  /* 0x00007632212e7816 */ /* 0x000fe2000000002e */
[----:B------:R-:W-:Y:S01]  /*77b0*/  FFMA.FTZ R45, R45, R70, 1.1641532182693481445e-10 ;  /* 0x2f0000002d2d7423 */ /* 0x000fe20000010046 */
[----:B------:R-:W-:Y:S01]  /*77c0*/  FMUL.FTZ R37, R37, UR6 ;  /* 0x0000000625257c20 */ /* 0x000fe20008410000 */
[----:B------:R-:W-:Y:S01]  /*77d0*/  IMAD.MOV.U32 R49, RZ, RZ, 0x2 ;  /* 0x00000002ff317424 */ /* 0x000fe200078e00ff */
[----:B------:R-:W-:Y:S02]  /*77e0*/  SHF.L.U32 R46, R46, 0x10, RZ ;  /* 0x000000102e2e7819 */ /* 0x000fe400000006ff */
[----:B------:R-:W-:Y:S01]  /*77f0*/  FMUL.FTZ R37, R37, UR5 ;  /* 0x0000000525257c20 */ /* 0x000fe20008410000 */
[----:B------:R-:W-:Y:S01]  /*7800*/  FSETP.GTU.FTZ.AND P2, PT, R45, UR4, PT ;  /* 0x000000042d007c0b */ /* 0x000fe2000bf5c000 */
[----:B------:R-:W-:-:S03]  /*7810*/  IMAD.MOV.U32 R45, RZ, RZ, R62 ;  /* 0x000000ffff2d7224 */ /* 0x000fc600078e003e */
[----:B------:R-:W-:Y:S02]  /*7820*/  FSEL R37, R37, RZ, !P2 ;  /* 0x000000ff25257208 */ /* 0x000fe40005000000 */
[----:B------:R-:W-:-:S03]  /*7830*/  PLOP3.LUT P2, PT, P2, PT, PT, 0x8, 0x80 ;  /* 0x000000000080781c */ /* 0x000fc6000174e170 */
[----:B------:R-:W-:-:S05]  /*7840*/  FFMA.FTZ R37, R37, R44, R46 ;  /* 0x0000002c25257223 */ /* 0x000fca000001002e */
        /* <DEDUP_REMOVED lines=10> */
.L_x_1440:
        /* <DEDUP_REMOVED lines=12> */
.L_x_1441:
        /* <DEDUP_REMOVED lines=44> */
.L_x_1439:
[----:B------:R-:W-:Y:S01]  /*7c70*/  I2FP.F32.U32 R45, R45 ;  /* 0x0000002d002d7245 */ /* 0x000fe20000201000 */
[----:B------:R-:W-:Y:S01]  /*7c80*/  IMAD.U32 R48, R10, 0x10000, RZ ;  /* 0x000100000a307824 */ /* 0x000fe200078e00ff */
[----:B------:R-:W-:Y:S01]  /*7c90*/  SHF.L.U32 R46, R38, 0x10, RZ ;  /* 0x00000010262e7819 */ /* 0x000fe200000006ff */
[----:B------:R-:W-:Y:S01]  /*7ca0*/  IMAD.U32 R50, R34, 0x10000, RZ ;  /* 0x0001000022327824 */ /* 0x000fe200078e00ff */
[----:B------:R-:W-:Y:S01]  /*7cb0*/  ISETP.NE.AND P4, PT, R49, 0x1, PT ;  /* 0x000000013100780c */ /* 0x000fe20003f85270 */
[----:B------:R-:W-:Y:S01]  /*7cc0*/  FFMA.FTZ R45, R45, R70, 1.1641532182693481445e-10 ;  /* 0x2f0000002d2d7423 */ /* 0x000fe20000010046 */
[----:B------:R-:W-:Y:S01]  /*7cd0*/  PRMT R38, R38, 0x7632, R38 ;  /* 0x0000763226267816 */ /* 0x000fe20000000026 */
[----:B------:R-:W-:-:S03]  /*7ce0*/  FMUL.FTZ R46, R46, UR6 ;  /* 0x000000062e2e7c20 */ /* 0x000fc60008410000 */
[----:B------:R-:W-:Y:S01]  /*7cf0*/  FSETP.GTU.FTZ.AND P3, PT, R45, UR4, PT ;  /* 0x000000042d007c0b */ /* 0x000fe2000bf7c000 */
[----:B------:R-:W-:-:S05]  /*7d00*/  FMUL.FTZ R46, R46, UR5 ;  /* 0x000000052e2e7c20 */ /* 0x000fca0008410000 */
[----:B------:R-:W-:Y:S01]  /*7d10*/  FSEL R45, R46, RZ, !P3 ;  /* 0x000000ff2e2d7208 */ /* 0x000fe20005800000 */
[----:B------:R-:W-:Y:S01]  /*7d20*/  IMAD.MOV.U32 R46, RZ, RZ, R62 ;  /* 0x000000ffff2e7224 */ /* 0x000fe200078e003e */
        /* <DEDUP_REMOVED lines=12> */
.L_x_1443:
        /* <DEDUP_REMOVED lines=12> */
.L_x_1444:
        /* <DEDUP_REMOVED lines=44> */
.L_x_1442:
        /* <DEDUP_REMOVED lines=25> */
.L_x_1446:
        /* <DEDUP_REMOVED lines=12> */
.L_x_1447:
        /* <DEDUP_REMOVED lines=44> */
.L_x_1445:
        /* <DEDUP_REMOVED lines=24> */
.L_x_1449:
        /* <DEDUP_REMOVED lines=14> */
.L_x_1450:
        /* <DEDUP_REMOVED lines=44> */
.L_x_1448:
[----:B------:R-:W-:Y:S01]  /*8ba0*/  I2FP.F32.U32 R49, R49 ;  /* 0x0000003100317245 */ /* 0x000fe20000201000 */
[----:B------:R-:W-:Y:S01]  /*8bb0*/  IMAD.U32 R39, R39, 0x10000, RZ ;  /* 0x0001000027277824 */ /* 0x000fe200078e00ff */
[----:B------:R-:W-:Y:S01]  /*8bc0*/  PRMT R52, R35, 0x7632, R52 ;  /* 0x0000763223347816 */ /* 0x000fe20000000034 */
[----:B------:R-:W-:Y:S01]  /*8bd0*/  IMAD.U32 R50, R69, 0x10000, RZ ;  /* 0x0001000045327824 */ /* 0x000fe200078e00ff */
[----:B------:R-:W-:Y:S01]  /*8be0*/  F2FP.BF16.F32.PACK_AB R38, R38, R45 ;  /* 0x0000002d2626723e */ /* 0x000fe200000010ff */
[----:B------:R-:W-:Y:S01]  /*8bf0*/  FFMA.FTZ R49, R49, R70, 1.1641532182693481445e-10 ;  /* 0x2f00000031317423 */ /* 0x000fe20000010046 */
[----:B------:R-:W-:Y:S01]  /*8c00*/  FMUL.FTZ R39, R39, UR6 ;  /* 0x0000000627277c20 */ /* 0x000fe20008410000 */
[----:B------:R-:W-:Y:S02]  /*8c10*/  SHF.L.U32 R52, R52, 0x10, RZ ;  /* 0x0000001034347819 */ /* 0x000fe400000006ff */
[----:B------:R-:W-:Y:S01]  /*8c20*/  F2FP.BF16.F32.PACK_AB R37, R37, R43 ;  /* 0x0000002b2525723e */ /* 0x000fe200000010ff */
[----:B------:R-:W-:Y:S01]  /*8c30*/  FMUL.FTZ R39, R39, UR5 ;  /* 0x0000000527277c20 */ /* 0x000fe20008410000 */
[----:B------:R-:W-:-:S02]  /*8c40*/  FSETP.GTU.FTZ.AND P6, PT, R49, UR4, PT ;  /* 0x0000000431007c0b */ /* 0x000fc4000bfdc000 */
[----:B------:R-:W-:Y:S02]  /*8c50*/  F2FP.BF16.F32.PACK_AB R36, R36, R41 ;  /* 0x000000292424723e */ /* 0x000fe400000010ff */
[----:B------:R-:W-:Y:S02]  /*8c60*/  FSEL R39, R39, RZ, !P6 ;  /* 0x000000ff27277208 */ /* 0x000fe40007000000 */
[----:B------:R-:W-:-:S03]  /*8c70*/  PLOP3.LUT P6, PT, P6, PT, PT, 0x8, 0x80 ;  /* 0x000000000080781c */ /* 0x000fc600037ce170 */
[----:B------:R-:W-:-:S05]  /*8c80*/  FFMA.FTZ R49, R39, R50, R52 ;  /* 0x0000003227317223 */ /* 0x000fca0000010034 */
[----:B------:R-:W-:Y:S01]  /*8c90*/  F2FP.BF16.F32.PACK_AB R39, R49, R48 ;  /* 0x000000303127723e */ /* 0x000fe200000010ff */
[----:B------:R-:W-:Y:S06]  /*8ca0*/  BRA `(.L_x_1451) ;  /* 0x0000002800047947 */ /* 0x000fec0003800000 */
.L_x_1426:
        /* <DEDUP_REMOVED lines=15> */
.L_x_1453:
        /* <DEDUP_REMOVED lines=12> */
.L_x_1454:
        /* <DEDUP_REMOVED lines=42> */
[----:B------:R-:W-:Y:S02]  /*9100*/  LOP3.LUT R59, R44, UR18, R43, 0x96, !PT ;  /* 0x000000122c3b7c12 */ /* 0x000fe4000f8e962b */
[----:B------:R-:W-:-:S07]  /*9110*/  MOV R42, R52 ;  /* 0x00000034002a7202 */ /* 0x000fce0000000f00 */
.L_x_1452:
[----:B------:R-:W-:Y:S01]  /*9120*/  I2FP.F32.U32 R41, R42 ;  /* 0x0000002a00297245 */ /* 0x000fe20000201000 */
[----:B-----5:R-:W-:Y:S01]  /*9130*/  IMAD.U32 R42, R36, 0x10000, RZ ;  /* 0x00010000242a7824 */ /* 0x020fe200078e00ff */
[----:B------:R-:W-:Y:S01]  /*9140*/  ISETP.NE.AND P1, PT, R45, 0x1, PT ;  /* 0x000000012d00780c */ /* 0x000fe20003f25270 */
[----:B------:R-:W-:Y:S01]  /*9150*/  IMAD.MOV.U32 R43, RZ, RZ, R62 ;  /* 0x000000ffff2b7224 */ /* 0x000fe200078e003e */
[----:B------:R-:W-:Y:S01]  /*9160*/  SHF.L.U32 R44, R8, 0x10, RZ ;  /* 0x00000010082c7819 */ /* 0x000fe200000006ff */
[----:B------:R-:W-:Y:S01]  /*9170*/  FFMA.FTZ R41, R41, R70, 1.1641532182693481445e-10 ;  /* 0x2f00000029297423 */ /* 0x000fe20000010046 */
[----:B------:R-:W-:Y:S01]  /*9180*/  FMUL.FTZ R42, R42, UR6 ;  /* 0x000000062a2a7c20 */ /* 0x000fe20008410000 */
[----:B------:R-:W-:-:S03]  /*9190*/  PRMT R36, R36, 0x7632, R36 ;  /* 0x0000763224247816 */ /* 0x000fc60000000024 */
[----:B------:R-:W-:Y:S01]  /*91a0*/  FMUL.FTZ R42, R42, UR5 ;  /* 0x000000052a2a7c20 */ /* 0x000fe20008410000 */
[----:B------:R-:W-:-:S04]  /*91b0*/  FSETP.GTU.FTZ.AND P0, PT, R41, UR4, PT ;  /* 0x0000000429007c0b */ /* 0x000fc8000bf1c000 */
[----:B------:R-:W-:Y:S02]  /*91c0*/  FSEL R41, R42, RZ, !P0 ;  /* 0x000000ff2a297208 */ /* 0x000fe40004000000 */
[----:B------:R-:W-:-:S03]  /*91d0*/  PLOP3.LUT P0, PT, P0, PT, PT, 0x8, 0x80 ;  /* 0x000000000080781c */ /* 0x000fc6000070e170 */
[----:B------:R-:W-:Y:S01]  /*91e0*/  FMUL.FTZ R41, R44, R41 ;  /* 0x000000292c297220 */ /* 0x000fe20000410000 */
[----:B------:R-:W-:Y:S01]  /*91f0*/  P2R R47, PR, RZ, 0x1 ;  /* 0x00000001ff2f7803 */ /* 0x000fe20000000000 */
[----:B------:R-:W-:Y:S01]  /*9200*/  IMAD.MOV.U32 R44, RZ, RZ, 0x2 ;  /* 0x00000002ff2c7424 */ /* 0x000fe200078e00ff */
        /* <DEDUP_REMOVED lines=9> */
.L_x_1456:
        /* <DEDUP_REMOVED lines=12> */
.L_x_1457:
        /* <DEDUP_REMOVED lines=44> */
.L_x_1455:
[----:B------:R-:W-:Y:S01]  /*9620*/  I2FP.F32.U32 R43, R43 ;  /* 0x0000002b002b7245 */ /* 0x000fe20000201000 */
[----:B------:R-:W-:Y:S01]  /*9630*/  IMAD.U32 R36, R36, 0x10000, RZ ;  /* 0x0001000024247824 */ /* 0x000fe200078e00ff */
[----:B------:R-:W-:Y:S01]  /*9640*/  ISETP.NE.AND P1, PT, R44, 0x1, PT ;  /* 0x000000012c00780c */ /* 0x000fe20003f25270 */
[----:B------:R-:W-:Y:S02]  /*9650*/  IMAD.MOV.U32 R48, RZ, RZ, 0x2 ;  /* 0x00000002ff307424 */ /* 0x000fe400078e00ff */
[----:B------:R-:W-:Y:S01]  /*9660*/  FFMA.FTZ R43, R43, R70, 1.1641532182693481445e-10 ;  /* 0x2f0000002b2b7423 */ /* 0x000fe20000010046 */
[----:B------:R-:W-:-:S04]  /*9670*/  FMUL.FTZ R36, R36, UR6 ;  /* 0x0000000624247c20 */ /* 0x000fc80008410000 */
[----:B------:R-:W-:Y:S01]  /*9680*/  FMUL.FTZ R36, R36, UR5 ;  /* 0x0000000524247c20 */ /* 0x000fe20008410000 */
[----:B------:R-:W-:Y:S02]  /*9690*/  FSETP.GTU.FTZ.AND P0, PT, R43, UR4, PT ;  /* 0x000000042b007c0b */ /* 0x000fe4000bf1c000 */
[----:B------:R-:W-:Y:S02]  /*96a0*/  SHF.L.U32 R43, R22, 0x10, RZ ;  /* 0x00000010162b7819 */ /* 0x000fe400000006ff */
[----:B------:R-:W-:Y:S02]  /*96b0*/  FSEL R36, R36, RZ, !P0 ;  /* 0x000000ff24247208 */ /* 0x000fe40004000000 */
[----:B------:R-:W-:-:S03]  /*96c0*/  PLOP3.LUT P0, PT, P0, PT, PT, 0x8, 0x80 ;  /* 0x000000000080781c */ /* 0x000fc6000070e170 */
[----:B------:R-:W-:Y:S01]  /*96d0*/  FMUL.FTZ R36, R43, R36 ;  /* 0x000000242b247220 */ /* 0x000fe20000410000 */
        /* <DEDUP_REMOVED lines=11> */
.L_x_1459:
        /* <DEDUP_REMOVED lines=12> */
.L_x_1460:
        /* <DEDUP_REMOVED lines=44> */
.L_x_1458:
        /* <DEDUP_REMOVED lines=9> */
[----:B------:R-:W-:-:S05]  /*9ba0*/  FMUL.FTZ R44, R44, UR5 ;  /* 0x000000052c2c7c20 */ /* 0x000fca0008410000 */
[----:B------:R-:W-:Y:S02]  /*9bb0*/  FSEL R43, R44, RZ, !P1 ;  /* 0x000000ff2c2b7208 */ /* 0x000fe40004800000 */
[----:B------:R-:W-:-:S03]  /*9bc0*/  PLOP3.LUT P1, PT, P1, PT, PT, 0x8, 0x80 ;  /* 0x000000000080781c */ /* 0x000fc60000f2e170 */
[----:B------:R-:W-:Y:S01]  /*9bd0*/  FMUL.FTZ R43, R46, R43 ;  /* 0x0000002b2e2b7220 */ /* 0x000fe20000410000 */
        /* <DEDUP_REMOVED lines=10> */
.L_x_1462:
        /* <DEDUP_REMOVED lines=12> */
.L_x_1463:
        /* <DEDUP_REMOVED lines=44> */
.L_x_1461:
[----:B------:R-:W-:Y:S01]  /*a000*/  I2FP.F32.U32 R45, R45 ;  /* 0x0000002d002d7245 */ /* 0x000fe20000201000 */
[----:B------:R-:W-:Y:S01]  /*a010*/  IMAD.U32 R44, R21, 0x10000, RZ ;  /* 0x00010000152c7824 */ /* 0x000fe200078e00ff */
[----:B------:R-:W-:Y:S01]  /*a020*/  SHF.L.U32 R37, R37, 0x10, RZ ;  /* 0x0000001025257819 */ /* 0x000fe200000006ff */
[----:B------:R-:W-:Y:S01]  /*a030*/  IMAD.MOV.U32 R49, RZ, RZ, 0x2 ;  /* 0x00000002ff317424 */ /* 0x000fe200078e00ff */
        /* <DEDUP_REMOVED lines=8> */
[----:B------:R-:W-:-:S04]  /*a0c0*/  FMUL.FTZ R37, R44, R37 ;  /* 0x000000252c257220 */ /* 0x000fc80000410000 */
        /* <DEDUP_REMOVED lines=10> */
.L_x_1465:
        /* <DEDUP_REMOVED lines=12> */
.L_x_1466:
        /* <DEDUP_REMOVED lines=44> */
.L_x_1464:
[----:B------:R-:W-:Y:S01]  /*a4f0*/  I2FP.F32.U32 R45, R45 ;  /* 0x0000002d002d7245 */ /* 0x000fe20000201000 */
[----:B------:R-:W-:Y:S01]  /*a500*/  IMAD.U32 R46, R38, 0x10000, RZ ;  /* 0x00010000262e7824 */ /* 0x000fe200078e00ff */
[----:B------:R-:W-:Y:S01]  /*a510*/  ISETP.NE.AND P4, PT, R49, 0x1, PT ;  /* 0x000000013100780c */ /* 0x000fe20003f85270 */
[----:B------:R-:W-:Y:S01]  /*a520*/  IMAD.U32 R48, R10, 0x10000, RZ ;  /* 0x000100000a307824 */ /* 0x000fe200078e00ff */
[----:B------:R-:W-:Y:S01]  /*a530*/  PRMT R38, R38, 0x7632, R38 ;  /* 0x0000763226267816 */ /* 0x000fe20000000026 */
        /* <DEDUP_REMOVED lines=18> */
.L_x_1468:
        /* <DEDUP_REMOVED lines=12> */
.L_x_1469:
        /* <DEDUP_REMOVED lines=44> */
.L_x_1467:
        /* <DEDUP_REMOVED lines=12> */
[----:B------:R-:W-:-:S03]  /*aaa0*/  IMAD.MOV.U32 R49, RZ, RZ, R62 ;  /* 0x000000ffff317224 */ /* 0x000fc600078e003e */
[----:B------:R-:W-:Y:S01]  /*aab0*/  IMAD.MOV.U32 R46, RZ, RZ, R38 ;  /* 0x000000ffff2e7224 */ /* 0x000fe200078e0026 */
[----:B------:R-:W-:Y:S06]  /*aac0*/  @!P5 BRA `(.L_x_1470) ;  /* 0x000000040000d947 */ /* 0x000fec0003800000 */
        /* <DEDUP_REMOVED lines=8> */
.L_x_1471:
        /* <DEDUP_REMOVED lines=12> */
.L_x_1472:
        /* <DEDUP_REMOVED lines=44> */
.L_x_1470:
[----:B------:R-:W-:Y:S01]  /*aed0*/  I2FP.F32.U32 R49, R49 ;  /* 0x0000003100317245 */ /* 0x000fe20000201000 */
[C---:B------:R-:W-:Y:S01]  /*aee0*/  IMAD.U32 R48, R39.reuse, 0x10000, RZ ;  /* 0x0001000027307824 */ /* 0x040fe200078e00ff */
[----:B------:R-:W-:Y:S01]  /*aef0*/  ISETP.NE.AND P6, PT, R50, 0x1, PT ;  /* 0x000000013200780c */ /* 0x000fe20003fc5270 */
[----:B------:R-:W-:Y:S01]  /*af00*/  IMAD.MOV.U32 R58, RZ, RZ, 0x2 ;  /* 0x00000002ff3a7424 */ /* 0x000fe200078e00ff */
[----:B------:R-:W-:Y:S01]  /*af10*/  PRMT R39, R39, 0x7632, R39 ;  /* 0x0000763227277816 */ /* 0x000fe20000000027 */
        /* <DEDUP_REMOVED lines=18> */
.L_x_1474:
        /* <DEDUP_REMOVED lines=14> */
.L_x_1475:
        /* <DEDUP_REMOVED lines=44> */
.L_x_1473:
        /* <DEDUP_REMOVED lines=12> */
[----:B------:R-:W-:-:S05]  /*b4a0*/  FMUL.FTZ R49, R50, R39 ;  /* 0x0000002732317220 */ /* 0x000fca0000410000 */
[----:B------:R-:W-:-:S07]  /*b4b0*/  F2FP.BF16.F32.PACK_AB R39, R49, R48 ;  /* 0x000000303127723e */ /* 0x000fce00000010ff */
.L_x_1451:
[----:B------:R-:W0:Y:S01]  /*b4c0*/  @UP1 LDCU.64 UR36, c[0x0][0x3a0] ;  /* 0x00007400ff2417ac */ /* 0x000e220008000a00 */
[----:B------:R-:W-:Y:S01]  /*b4d0*/  SEL R55, RZ, 0x1000000, !P6 ;  /* 0x01000000ff377807 */ /* 0x000fe20007000000 */
[----:B------:R-:W-:Y:S01]  /*b4e0*/  IMAD.MOV.U32 R65, RZ, RZ, 0x10 ;  /* 0x00000010ff417424 */ /* 0x000fe200078e00ff */
[----:B------:R-:W-:Y:S01]  /*b4f0*/  ISETP.NE.AND P6, PT, R47, RZ, PT ;  /* 0x000000ff2f00720c */ /* 0x000fe20003fc5270 */
[----:B------:R-:W-:Y:S01]  /*b500*/  IMAD.WIDE.U32 R56, R40, 0x8, R114 ;  /* 0x0000000828387825 */ /* 0x000fe200078e0072 */
[----:B------:R-:W-:Y:S02]  /*b510*/  SEL R47, RZ, 0x100, !P0 ;  /* 0x00000100ff2f7807 */ /* 0x000fe40004000000 */
[----:B------:R-:W-:Y:S02]  /*b520*/  PLOP3.LUT P0, PT, PT, PT, UP1, 0x80, 0x8 ;  /* 0x000000000008781c */ /* 0x000fe40003f0f018 */
[----:B------:R-:W-:Y:S02]  /*b530*/  SEL R53, RZ, 0x10000, !P5 ;  /* 0x00010000ff357807 */ /* 0x000fe40006800000 */
[----:B------:R-:W-:-:S02]  /*b540*/  SEL R54, RZ, 0x100, !P4 ;  /* 0x00000100ff367807 */ /* 0x000fc40006000000 */
[----:B------:R-:W-:Y:S02]  /*b550*/  SEL R52, RZ, 0x1000000, !P2 ;  /* 0x01000000ff347807 */ /* 0x000fe40005000000 */
[----:B------:R-:W-:Y:S02]  /*b560*/  SEL R50, RZ, 0x10000, !P1 ;  /* 0x00010000ff327807 */ /* 0x000fe40004800000 */
[----:B------:R-:W-:Y:S02]  /*b570*/  LOP3.LUT R54, R54, R55, R53, 0xfe, !PT ;  /* 0x0000003736367212 */ /* 0x000fe400078efe35 */
[----:B------:R-:W-:Y:S02]  /*b580*/  PLOP3.LUT P1, PT, PT, PT, UP1, 0x80, 0x8 ;  /* 0x000000000008781c */ /* 0x000fe40003f2f018 */
[----:B------:R-:W-:Y:S02]  /*b590*/  SEL R53, RZ, 0x1, !P3 ;  /* 0x00000001ff357807 */ /* 0x000fe40005800000 */
[----:B------:R-:W-:Y:S01]  /*b5a0*/  LOP3.LUT R47, R47, R52, R50, 0xfe, !PT ;  /* 0x000000342f2f7212 */ /* 0x000fe200078efe32 */
[----:B------:R-:W-:Y:S01]  /*b5b0*/  VIADD R50, R23, 0x200 ;  /* 0x0000020017327836 */ /* 0x000fe20000000000 */
[----:B------:R-:W-:-:S02]  /*b5c0*/  SEL R52, RZ, 0x1, !P6 ;  /* 0x00000001ff347807 */ /* 0x000fc40007000000 */
[----:B------:R-:W-:Y:S01]  /*b5d0*/  LOP3.LUT R53, R54, R53, RZ, 0xfc, !PT ;  /* 0x0000003536357212 */ /* 0x000fe200078efcff */
[----:B------:R-:W-:Y:S01]  /*b5e0*/  IMAD.WIDE.U32 R54, R40, 0x10, R112 ;  /* 0x0000001028367825 */ /* 0x000fe200078e0070 */
[----:B------:R-:W-:-:S03]  /*b5f0*/  LOP3.LUT R52, R47, R52, RZ, 0xfc, !PT ;  /* 0x000000342f347212 */ /* 0x000fc600078efcff */
[C---:B0-----:R-:W-:Y:S01]  /*b600*/  @P0 IMAD.WIDE.U32 R64, R50.reuse, R65, UR36 ;  /* 0x0000002432400e25 */ /* 0x041fe2000f8e0041 */
[----:B------:R0:W-:Y:S03]  /*b610*/  STG.E.128 desc[UR12][R54.64], R36 ;  /* 0x0000002436007986 */ /* 0x0001e6000c101d0c */
[----:B------:R-:W-:Y:S01]  /*b620*/  IMAD.WIDE.U32 R66, R50, 0x10, R66 ;  /* 0x0000001032427825 */ /* 0x000fe200078e0042 */
[----:B------:R1:W-:Y:S04]  /*b630*/  STG.E.64 desc[UR12][R56.64], R52 ;  /* 0x0000003438007986 */ /* 0x0003e8000c101b0c */
[----:B------:R1:W5:Y:S04]  /*b640*/  @P1 LDG.E.128 R32, desc[UR12][R64.64] ;  /* 0x0000000c40201981 */ /* 0x000368000c1e1d00 */
[----:B0-----:R1:W5:Y:S01]  /*b650*/  LDG.E.128 R36, desc[UR12][R66.64] ;  /* 0x0000000c42247981 */ /* 0x001362000c1e1d00 */
[----:B------:R-:W-:Y:S05]  /*b660*/  BRA.U !UP1, `(.L_x_1476) ;  /* 0x00000029093c7547 */ /* 0x000fea000b800000 */
[----:B------:R-:W-:Y:S01]  /*b670*/  ISETP.NE.AND P0, PT, R58, 0x1, PT ;  /* 0x000000013a00780c */ /* 0x000fe20003f05270 */
[----:B-1----:R-:W-:Y:S02]  /*b680*/  HFMA2 R53, -RZ, RZ, 0, 1.1920928955078125e-07 ;  /* 0x00000002ff357431 */ /* 0x002fe400000001ff */
        /* <DEDUP_REMOVED lines=13> */
.L_x_1478:
        /* <DEDUP_REMOVED lines=12> */
.L_x_1479:
        /* <DEDUP_REMOVED lines=44> */
.L_x_1477:
[----:B------:R-:W-:Y:S01]  /*bae0*/  I2FP.F32.U32 R51, R52 ;  /* 0x0000003400337245 */ /* 0x000fe20000201000 */
[----:B-----5:R-:W-:Y:S01]  /*baf0*/  IMAD.U32 R52, R36, 0x10000, RZ ;  /* 0x0001000024347824 */ /* 0x020fe200078e00ff */
        /* <DEDUP_REMOVED lines=23> */
.L_x_1481:
        /* <DEDUP_REMOVED lines=12> */
.L_x_1482:
        /* <DEDUP_REMOVED lines=44> */
.L_x_1480:
[----:B------:R-:W-:Y:S01]  /*bff0*/  I2FP.F32.U32 R53, R55 ;  /* 0x0000003700357245 */ /* 0x000fe20000201000 */
[----:B------:R-:W-:Y:S01]  /*c000*/  IMAD.U32 R36, R36, 0x10000, RZ ;  /* 0x0001000024247824 */ /* 0x000fe200078e00ff */
[----:B------:R-:W-:Y:S01]  /*c010*/  ISETP.NE.AND P1, PT, R54, 0x1, PT ;  /* 0x000000013600780c */ /* 0x000fe20003f25270 */
[----:B------:R-:W-:Y:S01]  /*c020*/  IMAD.MOV.U32 R56, RZ, RZ, 0x2 ;  /* 0x00000002ff387424 */ /* 0x000fe200078e00ff */
[----:B------:R-:W-:Y:S01]  /*c030*/  PRMT R55, R32, 0x7632, R55 ;  /* 0x0000763220377816 */ /* 0x000fe20000000037 */
[----:B------:R-:W-:Y:S01]  /*c040*/  FFMA.FTZ R53, R53, R70, 1.1641532182693481445e-10 ;  /* 0x2f00000035357423 */ /* 0x000fe20000010046 */
[----:B------:R-:W-:-:S03]  /*c050*/  FMUL.FTZ R36, R36, UR6 ;  /* 0x0000000624247c20 */ /* 0x000fc60008410000 */
[----:B------:R-:W-:Y:S02]  /*c060*/  IMAD.U32 R55, R55, 0x10000, RZ ;  /* 0x0001000037377824 */ /* 0x000fe400078e00ff */
[----:B------:R-:W-:Y:S01]  /*c070*/  FMUL.FTZ R36, R36, UR5 ;  /* 0x0000000524247c20 */ /* 0x000fe20008410000 */
[----:B------:R-:W-:Y:S02]  /*c080*/  FSETP.GTU.FTZ.AND P0, PT, R53, UR4, PT ;  /* 0x0000000435007c0b */ /* 0x000fe4000bf1c000 */
[----:B------:R-:W-:Y:S02]  /*c090*/  SHF.L.U32 R53, R74, 0x10, RZ ;  /* 0x000000104a357819 */ /* 0x000fe400000006ff */
[----:B------:R-:W-:Y:S02]  /*c0a0*/  FSEL R36, R36, RZ, !P0 ;  /* 0x000000ff24247208 */ /* 0x000fe40004000000 */
[----:B------:R-:W-:-:S03]  /*c0b0*/  PLOP3.LUT P0, PT, P0, PT, PT, 0x8, 0x80 ;  /* 0x000000000080781c */ /* 0x000fc6000070e170 */
[----:B------:R-:W-:Y:S01]  /*c0c0*/  FFMA.FTZ R36, R36, R53, R55 ;  /* 0x0000003524247223 */ /* 0x000fe20000010037 */
[----:B------:R-:W-:-:S03]  /*c0d0*/  MOV R55, R62 ;  /* 0x0000003e00377202 */ /* 0x000fc60000000f00 */
        /* <DEDUP_REMOVED lines=10> */
.L_x_1484:
        /* <DEDUP_REMOVED lines=12> */
.L_x_1485:
        /* <DEDUP_REMOVED lines=44> */
.L_x_1483:
[----:B------:R-:W-:Y:S01]  /*c500*/  I2FP.F32.U32 R55, R55 ;  /* 0x0000003700377245 */ /* 0x000fe20000201000 */
[----:B------:R-:W-:Y:S01]  /*c510*/  IMAD.U32 R54, R37, 0x10000, RZ ;  /* 0x0001000025367824 */ /* 0x000fe200078e00ff */
[----:B------:R-:W-:Y:S02]  /*c520*/  ISETP.NE.AND P2, PT, R56, 0x1, PT ;  /* 0x000000013800780c */ /* 0x000fe40003f45270 */
        /* <DEDUP_REMOVED lines=10> */
[----:B------:R-:W-:Y:S02]  /*c5d0*/  IMAD.MOV.U32 R57, RZ, RZ, 0x2 ;  /* 0x00000002ff397424 */ /* 0x000fe400078e00ff */
        /* <DEDUP_REMOVED lines=10> */
.L_x_1487:
        /* <DEDUP_REMOVED lines=12> */
.L_x_1488:
        /* <DEDUP_REMOVED lines=42> */
[----:B------:R-:W-:Y:S01]  /*c9e0*/  IMAD.MOV.U32 R57, RZ, RZ, RZ ;  /* 0x000000ffff397224 */ /* 0x000fe200078e00ff */
[----:B------:R-:W-:-:S07]  /*c9f0*/  MOV R47, R56 ;  /* 0x00000038002f7202 */ /* 0x000fce0000000f00 */
.L_x_1486:
        /* <DEDUP_REMOVED lines=9> */
[----:B------:R-:W-:-:S02]  /*ca90*/  FSETP.GTU.FTZ.AND P2, PT, R55, UR4, PT ;  /* 0x0000000437007c0b */ /* 0x000fc4000bf5c000 */
[----:B------:R-:W-:Y:S02]  /*caa0*/  MOV R60, R62 ;  /* 0x0000003e003c7202 */ /* 0x000fe40000000f00 */
[----:B------:R-:W-:Y:S02]  /*cab0*/  FSEL R37, R37, RZ, !P2 ;  /* 0x000000ff25257208 */ /* 0x000fe40005000000 */
[----:B------:R-:W-:-:S03]  /*cac0*/  PLOP3.LUT P2, PT, P2, PT, PT, 0x8, 0x80 ;  /* 0x000000000080781c */ /* 0x000fc6000174e170 */
[----:B------:R-:W-:Y:S01]  /*cad0*/  FFMA.FTZ R37, R37, R56, R58 ;  /* 0x0000003825257223 */ /* 0x000fe2000001003a */
[----:B------:R-:W-:-:S03]  /*cae0*/  IMAD.MOV.U32 R58, RZ, RZ, 0x2 ;  /* 0x00000002ff3a7424 */ /* 0x000fc600078e00ff */
        /* <DEDUP_REMOVED lines=10> */
.L_x_1490:
        /* <DEDUP_REMOVED lines=12> */
.L_x_1491:
        /* <DEDUP_REMOVED lines=44> */
.L_x_1489:
        /* <DEDUP_REMOVED lines=24> */
.L_x_1493:
        /* <DEDUP_REMOVED lines=12> */
.L_x_1494:
        /* <DEDUP_REMOVED lines=44> */
.L_x_1492:
[----:B------:R-:W-:Y:S01]  /*d410*/  I2FP.F32.U32 R57, R57 ;  /* 0x0000003900397245 */ /* 0x000fe20000201000 */
[----:B------:R-:W-:Y:S01]  /*d420*/  IMAD.U32 R38, R38, 0x10000, RZ ;  /* 0x0001000026267824 */ /* 0x000fe200078e00ff */
[----:B------:R-:W-:Y:S01]  /*d430*/  ISETP.NE.AND P5, PT, R60, 0x1, PT ;  /* 0x000000013c00780c */ /* 0x000fe20003fa5270 */
[----:B------:R-:W-:Y:S02]  /*d440*/  HFMA2 R64, -RZ, RZ, 0, 1.1920928955078125e-07 ;  /* 0x00000002ff407431 */ /* 0x000fe400000001ff */
[----:B------:R-:W-:Y:S01]  /*d450*/  FFMA.FTZ R58, R57, R70, 1.1641532182693481445e-10 ;  /* 0x2f000000393a7423 */ /* 0x000fe20000010046 */
[----:B------:R-:W-:Y:S01]  /*d460*/  FMUL.FTZ R57, R38, UR6 ;  /* 0x0000000626397c20 */ /* 0x000fe20008410000 */
[----:B------:R-:W-:-:S03]  /*d470*/  PRMT R38, R34, 0x7632, R38 ;  /* 0x0000763222267816 */ /* 0x000fc60000000026 */
[----:B------:R-:W-:Y:S01]  /*d480*/  FMUL.FTZ R57, R57, UR5 ;  /* 0x0000000539397c20 */ /* 0x000fe20008410000 */
[----:B------:R-:W-:Y:S01]  /*d490*/  FSETP.GTU.FTZ.AND P4, PT, R58, UR4, PT ;  /* 0x000000043a007c0b */ /* 0x000fe2000bf9c000 */
[----:B------:R-:W-:Y:S01]  /*d4a0*/  IMAD.U32 R63, R38, 0x10000, RZ ;  /* 0x00010000263f7824 */ /* 0x000fe200078e00ff */
[----:B------:R-:W-:Y:S02]  /*d4b0*/  SHF.L.U32 R58, R76, 0x10, RZ ;  /* 0x000000104c3a7819 */ /* 0x000fe400000006ff */
        /* <DEDUP_REMOVED lines=14> */
.L_x_1496:
        /* <DEDUP_REMOVED lines=12> */
.L_x_1497:
        /* <DEDUP_REMOVED lines=44> */
.L_x_1495:
        /* <DEDUP_REMOVED lines=13> */
[----:B------:R-:W-:Y:S01]  /*d9f0*/  MOV R60, 0x2 ;  /* 0x00000002003c7802 */ /* 0x000fe20000000f00 */
        /* <DEDUP_REMOVED lines=10> */
.L_x_1499:
[----:B------:R-:W-:-:S04]  /*daa0*/  IADD3 R0, PT, PT, R0, 0x1, RZ ;  /* 0x0000000100007810 */ /* 0x000fc80007ffe0ff */
[C---:B------:R-:W-:Y:S01]  /*dab0*/  ISETP.NE.AND P6, PT, R0.reuse, RZ, PT ;  /* 0x000000ff0000720c */ /* 0x040fe20003fc5270 */
[----:B------:R-:W-:-:S12]  /*dac0*/  IMAD.WIDE.U32 R60, R0, -0x2daee0ad, RZ ;  /* 0xd2511f53003c7825 */ /* 0x000fd800078e00ff */
[----:B------:R-:W-:Y:S05]  /*dad0*/  @P6 BRA `(.L_x_1500) ;  /* 0x0000000000286947 */ /* 0x000fea0003800000 */
[----:B------:R-:W-:Y:S01]  /*dae0*/  VIADD R3, R3, 0x1 ;  /* 0x0000000103037836 */ /* 0x000fe20000000000 */
[----:B------:R-:W-:-:S04]  /*daf0*/  P2R R59, PR, RZ, 0x1 ;  /* 0x00000001ff3b7803 */ /* 0x000fc80000000000 */
[----:B------:R-:W-:-:S13]  /*db00*/  ISETP.NE.AND P6, PT, R3, RZ, PT ;  /* 0x000000ff0300720c */ /* 0x000fda0003fc5270 */
[----:B------:R-:W-:Y:S01]  /*db10*/  @!P6 IADD3 R2, PT, PT, R2, 0x1, RZ ;  /* 0x000000010202e810 */ /* 0x000fe20007ffe0ff */
[----:B------:R-:W-:Y:S02]  /*db20*/  @!P6 VIADD R62, R16, 0x1 ;  /* 0x00000001103ee836 */ /* 0x000fe40000000000 */
[----:B------:R-:W-:Y:S01]  /*db30*/  @!P6 IMAD.MOV.U32 R3, RZ, RZ, RZ ;  /* 0x000000ffff03e224 */ /* 0x000fe200078e00ff */
[----:B------:R-:W-:-:S13]  /*db40*/  ISETP.NE.AND P0, PT, R2, RZ, !P6 ;  /* 0x000000ff0200720c */ /* 0x000fda0007705270 */
[----:B------:R-:W-:Y:S02]  /*db50*/  @P0 IADD3 R62, PT, PT, R16, RZ, RZ ;  /* 0x000000ff103e0210 */ /* 0x000fe40007ffe0ff */
[----:B------:R-:W-:Y:S02]  /*db60*/  ISETP.NE.AND P0, PT, R59, RZ, PT ;  /* 0x000000ff3b00720c */ /* 0x000fe40003f05270 */
[----:B------:R-:W-:-:S11]  /*db70*/  @!P6 MOV R16, R62 ;  /* 0x0000003e0010e202 */ /* 0x000fd60000000f00 */
.L_x_1500:
        /* <DEDUP_REMOVED lines=38> */
[----:B------:R-:W-:-:S03]  /*dde0*/  MOV R63, R47 ;  /* 0x0000002f003f7202 */ /* 0x000fc60000000f00 */
[----:B------:R-:W-:Y:S01]  /*ddf0*/  IMAD.WIDE.U32 R66, R66, -0x2daee0ad, RZ ;  /* 0xd2511f5342427825 */ /* 0x000fe200078e00ff */
[----:B------:R-:W-:-:S03]  /*de00*/  LOP3.LUT R61, R62, UR32, R65, 0x96, !PT ;  /* 0x000000203e3d7c12 */ /* 0x000fc6000f8e9641 */
[----:B------:R-:W-:Y:S01]  /*de10*/  IMAD.MOV.U32 R62, RZ, RZ, R64 ;  /* 0x000000ffff3e7224 */ /* 0x000fe200078e0040 */
[----:B------:R-:W-:Y:S01]  /*de20*/  LOP3.LUT R59, R60, UR18, R67, 0x96, !PT ;  /* 0x000000123c3b7c12 */ /* 0x000fe2000f8e9643 */
[----:B------:R-:W-:Y:S02]  /*de30*/  HFMA2 R60, -RZ, RZ, 0, 0 ;  /* 0x00000000ff3c7431 */ /* 0x000fe400000001ff */
[----:B------:R-:W-:-:S07]  /*de40*/  IMAD.MOV.U32 R47, RZ, RZ, R66 ;  /* 0x000000ffff2f7224 */ /* 0x000fce00078e0042 */
.L_x_1498:
[----:B------:R-:W-:Y:S01]  /*de50*/  I2FP.F32.U32 R63, R63 ;  /* 0x0000003f003f7245 */ /* 0x000fe20000201000 */
[----:B------:R-:W-:Y:S01]  /*de60*/  IMAD.U32 R64, R39, 0x10000, RZ ;  /* 0x0001000027407824 */ /* 0x000fe200078e00ff */
[----:B------:R-:W-:Y:S02]  /*de70*/  PRMT R39, R35, 0x7632, R39 ;  /* 0x0000763223277816 */ /* 0x000fe40000000027 */
[----:B------:R-:W-:Y:S01]  /*de80*/  F2FP.BF16.F32.PACK_AB R38, R38, R56 ;  /* 0x000000382626723e */ /* 0x000fe200000010ff */
[----:B------:R-:W-:Y:S01]  /*de90*/  FFMA.FTZ R63, R63, R70, 1.1641532182693481445e-10 ;  /* 0x2f0000003f3f7423 */ /* 0x000fe20000010046 */
[----:B------:R-:W-:Y:S01]  /*dea0*/  FMUL.FTZ R65, R64, UR6 ;  /* 0x0000000640417c20 */ /* 0x000fe20008410000 */
[----:B------:R-:W-:Y:S01]  /*deb0*/  SHF.L.U32 R64, R77, 0x10, RZ ;  /* 0x000000104d407819 */ /* 0x000fe200000006ff */
[----:B------:R-:W-:Y:S01]  /*dec0*/  IMAD.U32 R39, R39, 0x10000, RZ ;  /* 0x0001000027277824 */ /* 0x000fe200078e00ff */
        /* <DEDUP_REMOVED lines=9> */
.L_x_1476:
[----:B------:R-:W-:Y:S01]  /*df60*/  ISETP.NE.AND P0, PT, R58, 0x1, PT ;  /* 0x000000013a00780c */ /* 0x000fe20003f05270 */
[----:B-1----:R-:W-:Y:S01]  /*df70*/  IMAD.MOV.U32 R52, RZ, RZ, R62 ;  /* 0x000000ffff347224 */ /* 0x002fe200078e003e */
[----:B------:R-:W-:Y:S02]  /*df80*/  MOV R54, 0x2 ;  /* 0x0000000200367802 */ /* 0x000fe40000000f00 */
[----:B------:R-:W-:-:S09]  /*df90*/  MOV R47, R51 ;  /* 0x00000033002f7202 */ /* 0x000fd20000000f00 */
[----:B------:R-:W-:Y:S05]  /*dfa0*/  @!P0 BRA `(.L_x_1502) ;  /* 0x0000000400088947 */ /* 0x000fea0003800000 */
[----:B------:R-:W-:-:S13]  /*dfb0*/  ISETP.NE.AND P0, PT, R58, 0x3, PT ;  /* 0x000000033a00780c */ /* 0x000fda0003f05270 */
[----:B------:R-:W-:Y:S05]  /*dfc0*/  @!P0 BRA `(.L_x_1503) ;  /* 0x0000000000208947 */ /* 0x000fea0003800000 */
[----:B------:R-:W-:-:S13]  /*dfd0*/  ISETP.NE.AND P0, PT, R58, 0x2, PT ;  /* 0x000000023a00780c */ /* 0x000fda0003f05270 */
[----:B------:R-:W-:Y:S01]  /*dfe0*/  @!P0 IMAD.MOV.U32 R54, RZ, RZ, 0x3 ;  /* 0x00000003ff368424 */ /* 0x000fe200078e00ff */
[----:B------:R-:W-:Y:S01]  /*dff0*/  @!P0 MOV R47, R51 ;  /* 0x00000033002f8202 */ /* 0x000fe20000000f00 */
[----:B------:R-:W-:Y:S01]  /*e000*/  @!P0 IMAD.MOV.U32 R52, RZ, RZ, R59 ;  /* 0x000000ffff348224 */ /* 0x000fe200078e003b */
[----:B------:R-:W-:Y:S01]  /*e010*/  @P0 IADD3 R54, PT, PT, R58, 0x1, RZ ;  /* 0x000000013a360810 */ /* 0x000fe20007ffe0ff */
[----:B------:R-:W-:Y:S01]  /*e020*/  @P0 IMAD.MOV.U32 R47, RZ, RZ, R51 ;  /* 0x000000ffff2f0224 */ /* 0x000fe200078e0033 */
[----:B------:R-:W-:Y:S01]  /*e030*/  @P0 MOV R52, R61 ;  /* 0x0000003d00340202 */ /* 0x000fe20000000f00 */
[----:B------:R-:W-:Y:S06]  /*e040*/  BRA `(.L_x_1502) ;  /* 0x0000000000e07947 */ /* 0x000fec0003800000 */
.L_x_1503:
        /* <DEDUP_REMOVED lines=12> */
.L_x_1504:
        /* <DEDUP_REMOVED lines=44> */
.L_x_1502:
[----:B------:R-:W-:Y:S01]  /*e3d0*/  I2FP.F32.U32 R51, R52 ;  /* 0x0000003400337245 */ /* 0x000fe20000201000 */
[----:B-----5:R-:W-:Y:S01]  /*e3e0*/  IMAD.U32 R52, R36, 0x10000, RZ ;  /* 0x0001000024347824 */ /* 0x020fe200078e00ff */
[----:B------:R-:W-:Y:S01]  /*e3f0*/  ISETP.NE.AND P1, PT, R54, 0x1, PT ;  /* 0x000000013600780c */ /* 0x000fe20003f25270 */
[----:B------:R-:W-:Y:S01]  /*e400*/  IMAD.MOV.U32 R55, RZ, RZ, 0x2 ;  /* 0x00000002ff377424 */ /* 0x000fe200078e00ff */
[----:B------:R-:W-:Y:S01]  /*e410*/  PRMT R36, R36, 0x7632, R36 ;  /* 0x0000763224247816 */ /* 0x000fe20000000024 */
[----:B------:R-:W-:Y:S01]  /*e420*/  FFMA.FTZ R51, R51, R70, 1.1641532182693481445e-10 ;  /* 0x2f00000033337423 */ /* 0x000fe20000010046 */
[----:B------:R-:W-:Y:S01]  /*e430*/  FMUL.FTZ R52, R52, UR6 ;  /* 0x0000000634347c20 */ /* 0x000fe20008410000 */
[----:B------:R-:W-:-:S03]  /*e440*/  MOV R53, R62 ;  /* 0x0000003e00357202 */ /* 0x000fc60000000f00 */
[----:B------:R-:W-:Y:S01]  /*e450*/  FMUL.FTZ R52, R52, UR5 ;  /* 0x0000000534347c20 */ /* 0x000fe20008410000 */
[----:B------:R-:W-:Y:S02]  /*e460*/  FSETP.GTU.FTZ.AND P0, PT, R51, UR4, PT ;  /* 0x0000000433007c0b */ /* 0x000fe4000bf1c000 */
[----:B------:R-:W-:Y:S02]  /*e470*/  SHF.L.U32 R51, R12, 0x10, RZ ;  /* 0x000000100c337819 */ /* 0x000fe400000006ff */
[----:B------:R-:W-:Y:S02]  /*e480*/  FSEL R52, R52, RZ, !P0 ;  /* 0x000000ff34347208 */ /* 0x000fe40004000000 */
[----:B------:R-:W-:-:S03]  /*e490*/  PLOP3.LUT P0, PT, P0, PT, PT, 0x8, 0x80 ;  /* 0x000000000080781c */ /* 0x000fc6000070e170 */
[----:B------:R-:W-:Y:S01]  /*e4a0*/  FMUL.FTZ R52, R51, R52 ;  /* 0x0000003433347220 */ /* 0x000fe20000410000 */
        /* <DEDUP_REMOVED lines=10> */
.L_x_1506:
        /* <DEDUP_REMOVED lines=12> */
.L_x_1507:
        /* <DEDUP_REMOVED lines=44> */
.L_x_1505:
[----:B------:R-:W-:Y:S01]  /*e8d0*/  I2FP.F32.U32 R53, R53 ;  /* 0x0000003500357245 */ /* 0x000fe20000201000 */
[----:B------:R-:W-:Y:S01]  /*e8e0*/  IMAD.U32 R36, R36, 0x10000, RZ ;  /* 0x0001000024247824 */ /* 0x000fe200078e00ff */
[----:B------:R-:W-:Y:S01]  /*e8f0*/  ISETP.NE.AND P1, PT, R55, 0x1, PT ;  /* 0x000000013700780c */ /* 0x000fe20003f25270 */
[----:B------:R-:W-:Y:S01]  /*e900*/  IMAD.MOV.U32 R57, RZ, RZ, 0x2 ;  /* 0x00000002ff397424 */ /* 0x000fe200078e00ff */
[----:B------:R-:W-:Y:S01]  /*e910*/  MOV R56, R62 ;  /* 0x0000003e00387202 */ /* 0x000fe20000000f00 */
[----:B------:R-:W-:Y:S01]  /*e920*/  FFMA.FTZ R53, R53, R70, 1.1641532182693481445e-10 ;  /* 0x2f00000035357423 */ /* 0x000fe20000010046 */
[----:B------:R-:W-:-:S04]  /*e930*/  FMUL.FTZ R36, R36, UR6 ;  /* 0x0000000624247c20 */ /* 0x000fc80008410000 */
[----:B------:R-:W-:Y:S01]  /*e940*/  FMUL.FTZ R36, R36, UR5 ;  /* 0x0000000524247c20 */ /* 0x000fe20008410000 */
[----:B------:R-:W-:Y:S02]  /*e950*/  FSETP.GTU.FTZ.AND P0, PT, R53, UR4, PT ;  /* 0x0000000435007c0b */ /* 0x000fe4000bf1c000 */
[----:B------:R-:W-:Y:S02]  /*e960*/  SHF.L.U32 R53, R74, 0x10, RZ ;  /* 0x000000104a357819 */ /* 0x000fe400000006ff */
        /* <DEDUP_REMOVED lines=13> */
.L_x_1509:
        /* <DEDUP_REMOVED lines=12> */
.L_x_1510:
        /* <DEDUP_REMOVED lines=42> */
[----:B------:R-:W-:Y:S01]  /*eda0*/  IMAD.MOV.U32 R56, RZ, RZ, R47 ;  /* 0x000000ffff387224 */ /* 0x000fe200078e002f */
[----:B------:R-:W-:-:S07]  /*edb0*/  MOV R47, R54 ;  /* 0x00000036002f7202 */ /* 0x000fce0000000f00 */
.L_x_1508:
[----:B------:R-:W-:Y:S01]  /*edc0*/  I2FP.F32.U32 R55, R56 ;  /* 0x0000003800377245 */ /* 0x000fe20000201000 */
[----:B------:R-:W-:Y:S01]  /*edd0*/  HFMA2 R56, -RZ, RZ, 0, 1.1920928955078125e-07 ;  /* 0x00000002ff387431 */ /* 0x000fe200000001ff */
[----:B------:R-:W-:Y:S02]  /*ede0*/  SHF.L.U32 R54, R37, 0x10, RZ ;  /* 0x0000001025367819 */ /* 0x000fe400000006ff */
        /* <DEDUP_REMOVED lines=20> */
.L_x_1512:
        /* <DEDUP_REMOVED lines=12> */
.L_x_1513:
        /* <DEDUP_REMOVED lines=44> */
.L_x_1511:
[----:B------:R-:W-:Y:S01]  /*f2b0*/  I2FP.F32.U32 R55, R55 ;  /* 0x0000003700377245 */ /* 0x000fe20000201000 */
[----:B------:R-:W-:Y:S01]  /*f2c0*/  IMAD.U32 R58, R75, 0x10000, RZ ;  /* 0x000100004b3a7824 */ /* 0x000fe200078e00ff */
[----:B------:R-:W-:Y:S01]  /*f2d0*/  SHF.L.U32 R37, R37, 0x10, RZ ;  /* 0x0000001025257819 */ /* 0x000fe200000006ff */
[----:B------:R-:W-:Y:S01]  /*f2e0*/  IMAD.MOV.U32 R57, RZ, RZ, R62 ;  /* 0x000000ffff397224 */ /* 0x000fe200078e003e */
[----:B------:R-:W-:Y:S01]  /*f2f0*/  ISETP.NE.AND P3, PT, R56, 0x1, PT ;  /* 0x000000013800780c */ /* 0x000fe20003f65270 */
[----:B------:R-:W-:Y:S02]  /*f300*/  FFMA.FTZ R55, R55, R70, 1.1641532182693481445e-10 ;  /* 0x2f00000037377423 */ /* 0x000fe40000010046 */
[----:B------:R-:W-:-:S03]  /*f310*/  FMUL.FTZ R37, R37, UR6 ;  /* 0x0000000625257c20 */ /* 0x000fc60008410000 */
[----:B------:R-:W-:Y:S01]  /*f320*/  FSETP.GTU.FTZ.AND P2, PT, R55, UR4, PT ;  /* 0x0000000437007c0b */ /* 0x000fe2000bf5c000 */
[----:B------:R-:W-:-:S05]  /*f330*/  FMUL.FTZ R37, R37, UR5 ;  /* 0x0000000525257c20 */ /* 0x000fca0008410000 */
[----:B------:R-:W-:Y:S02]  /*f340*/  FSEL R37, R37, RZ, !P2 ;  /* 0x000000ff25257208 */ /* 0x000fe40005000000 */
[----:B------:R-:W-:-:S03]  /*f350*/  PLOP3.LUT P2, PT, P2, PT, PT, 0x8, 0x80 ;  /* 0x000000000080781c */ /* 0x000fc6000174e170 */
[----:B------:R-:W-:Y:S01]  /*f360*/  FMUL.FTZ R37, R58, R37 ;  /* 0x000000253a257220 */ /* 0x000fe20000410000 */
[----:B------:R-:W-:-:S04]  /*f370*/  MOV R58, 0x2 ;  /* 0x00000002003a7802 */ /* 0x000fc80000000f00 */
        /* <DEDUP_REMOVED lines=10> */
.L_x_1515:
        /* <DEDUP_REMOVED lines=12> */
.L_x_1516:
        /* <DEDUP_REMOVED lines=44> */
.L_x_1514:
[----:B------:R-:W-:Y:S01]  /*f7a0*/  I2FP.F32.U32 R57, R57 ;  /* 0x0000003900397245 */ /* 0x000fe20000201000 */
[----:B------:R-:W-:Y:S01]  /*f7b0*/  IMAD.U32 R56, R38, 0x10000, RZ ;  /* 0x0001000026387824 */ /* 0x000fe200078e00ff */
        /* <DEDUP_REMOVED lines=21> */
.L_x_1518:
        /* <DEDUP_REMOVED lines=12> */
.L_x_1519:
        /* <DEDUP_REMOVED lines=44> */
.L_x_1517:
[----:B------:R-:W-:Y:S01]  /*fc90*/  I2FP.F32.U32 R57, R57 ;  /* 0x0000003900397245 */ /* 0x000fe20000201000 */
[----:B------:R-:W-:Y:S01]  /*fca0*/  IMAD.U32 R58, R38, 0x10000, RZ ;  /* 0x00010000263a7824 */ /* 0x000fe200078e00ff */
[----:B------:R-:W-:Y:S01]  /*fcb0*/  ISETP.NE.AND P5, PT, R60, 0x1, PT ;  /* 0x000000013c00780c */ /* 0x000fe20003fa5270 */
[----:B------:R-:W-:Y:S02]  /*fcc0*/  IMAD.MOV.U32 R64, RZ, RZ, 0x2 ;  /* 0x00000002ff407424 */ /* 0x000fe400078e00ff */
[----:B------:R-:W-:Y:S01]  /*fcd0*/  FFMA.FTZ R38, R57, R70, 1.1641532182693481445e-10 ;  /* 0x2f00000039267423 */ /* 0x000fe20000010046 */
[----:B------:R-:W-:Y:S01]  /*fce0*/  FMUL.FTZ R58, R58, UR6 ;  /* 0x000000063a3a7c20 */ /* 0x000fe20008410000 */
[----:B------:R-:W-:-:S03]  /*fcf0*/  SHF.L.U32 R57, R76, 0x10, RZ ;  /* 0x000000104c397819 */ /* 0x000fc600000006ff */
[----:B------:R-:W-:Y:S01]  /*fd00*/  FMUL.FTZ R58, R58, UR5 ;  /* 0x000000053a3a7c20 */ /* 0x000fe20008410000 */
[----:B------:R-:W-:-:S04]  /*fd10*/  FSETP.GTU.FTZ.AND P4, PT, R38, UR4, PT ;  /* 0x0000000426007c0b */ /* 0x000fc8000bf9c000 */
[----:B------:R-:W-:Y:S02]  /*fd20*/  FSEL R38, R58, RZ, !P4 ;  /* 0x000000ff3a267208 */ /* 0x000fe40006000000 */
[----:B------:R-:W-:Y:S02]  /*fd30*/  PLOP3.LUT P4, PT, P4, PT, PT, 0x8, 0x80 ;  /* 0x000000000080781c */ /* 0x000fe4000278e170 */
[----:B------:R-:W-:Y:S01]  /*fd40*/  MOV R58, R62 ;  /* 0x0000003e003a7202 */ /* 0x000fe20000000f00 */
        /* <DEDUP_REMOVED lines=11> */
.L_x_1521:
[----:B------:R-:W-:-:S04]  /*fe00*/  IADD3 R0, PT, PT, R0, 0x1, RZ ;  /* 0x0000000100007810 */ /* 0x000fc80007ffe0ff */
[C---:B------:R-:W-:Y:S01]  /*fe10*/  ISETP.NE.AND P5, PT, R0.reuse, RZ, PT ;  /* 0x000000ff0000720c */ /* 0x040fe20003fa5270 */
[----:B------:R-:W-:-:S12]  /*fe20*/  IMAD.WIDE.U32 R58, R0, -0x2daee0ad, RZ ;  /* 0xd2511f53003a7825 */ /* 0x000fd800078e00ff */
[----:B------:R-:W-:Y:S05]  /*fe30*/  @P5 BRA `(.L_x_1522) ;  /* 0x0000000000205947 */ /* 0x000fea0003800000 */
[----:B------:R-:W-:-:S05]  /*fe40*/  VIADD R3, R3, 0x1 ;  /* 0x0000000103037836 */ /* 0x000fca0000000000 */
[----:B------:R-:W-:-:S13]  /*fe50*/  ISETP.NE.AND P5, PT, R3, RZ, PT ;  /* 0x000000ff0300720c */ /* 0x000fda0003fa5270 */
[----:B------:R-:W-:Y:S01]  /*fe60*/  @!P5 IADD3 R2, PT, PT, R2, 0x1, RZ ;  /* 0x000000010202d810 */ /* 0x000fe20007ffe0ff */
[----:B------:R-:W-:Y:S01]  /*fe70*/  @!P5 VIADD R60, R16, 0x1 ;  /* 0x00000001103cd836 */ /* 0x000fe20000000000 */
[----:B------:R-:W-:Y:S02]  /*fe80*/  @!P5 MOV R3, RZ ;  /* 0x000000ff0003d202 */ /* 0x000fe40000000f00 */
[----:B------:R-:W-:-:S13]  /*fe90*/  ISETP.NE.AND P6, PT, R2, RZ, !P5 ;  /* 0x000000ff0200720c */ /* 0x000fda0006fc5270 */
[----:B------:R-:W-:-:S05]  /*fea0*/  @P6 IADD3 R60, PT, PT, R16, RZ, RZ ;  /* 0x000000ff103c6210 */ /* 0x000fca0007ffe0ff */
[----:B------:R-:W-:-:S07]  /*feb0*/  @!P5 IMAD.MOV.U32 R16, RZ, RZ, R60 ;  /* 0x000000ffff10d224 */ /* 0x000fce00078e003c */
.L_x_1522:
        /* <DEDUP_REMOVED lines=44> */
.L_x_1520:
[----:B------:R-:W-:Y:S01]  /*10180*/  I2FP.F32.U32 R58, R58 ;  /* 0x0000003a003a7245 */ /* 0x000fe20000201000 */
[----:B------:R-:W-:Y:S01]  /*10190*/  IMAD.MOV.U32 R63, RZ, RZ, R62 ;  /* 0x000000ffff3f7224 */ /* 0x000fe200078e003e */
        /* <DEDUP_REMOVED lines=11> */
[----:B------:R-:W-:Y:S01]  /*10250*/  HFMA2 R60, -RZ, RZ, 0, 1.1920928955078125e-07 ;  /* 0x00000002ff3c7431 */ /* 0x000fe200000001ff */
        /* <DEDUP_REMOVED lines=9> */
.L_x_1524:
        /* <DEDUP_REMOVED lines=14> */
.L_x_1525:
        /* <DEDUP_REMOVED lines=45> */
.L_x_1523:
        /* <DEDUP_REMOVED lines=14> */
.L_x_1501:
[----:B------:R-:W-:Y:S01]  /*10780*/  FADD.FTZ R64, RZ, R24 ;  /* 0x00000018ff407221 */ /* 0x000fe20000010000 */
[----:B------:R-:W-:Y:S01]  /*10790*/  SEL R67, RZ, 0x1000000, !P6 ;  /* 0x01000000ff437807 */ /* 0x000fe20007000000 */
[----:B------:R-:W-:Y:S01]  /*107a0*/  BSSY.RECONVERGENT B0, `(.L_x_1526) ;  /* 0x0000076000007945 */ /* 0x000fe20003800200 */
[----:B------:R-:W-:Y:S01]  /*107b0*/  ISETP.NE.AND P6, PT, R51, RZ, PT ;  /* 0x000000ff3300720c */ /* 0x000fe20003fc5270 */
[----:B------:R-:W-:Y:S01]  /*107c0*/  FADD.FTZ R51, R64, R25 ;  /* 0x0000001940337221 */ /* 0x000fe20000010000 */
[----:B------:R-:W-:-:S03]  /*107d0*/  SEL R73, RZ, 0x100, !P4 ;  /* 0x00000100ff497807 */ /* 0x000fc60006000000 */
        /* <DEDUP_REMOVED lines=34> */
[----:B------:R-:W-:Y:S01]  /*10a00*/  LOP3.LUT R67, R73, R67, R72, 0xfe, !PT ;  /* 0x0000004349437212 */ /* 0x000fe200078efe48 */
[----:B------:R-:W-:-:S04]  /*10a10*/  IMAD.WIDE.U32 R72, R50, 0x8, R114 ;  /* 0x0000000832487825 */ /* 0x000fc800078e0072 */
[C---:B------:R-:W-:Y:S01]  /*10a20*/  FADD.FTZ R65, -R64.reuse, R24 ;  /* 0x0000001840417221 */ /* 0x040fe20000010100 */
[C---:B------:R-:W-:Y:S01]  /*10a30*/  FADD.FTZ R51, -R64.reuse, R25 ;  /* 0x0000001940337221 */ /* 0x040fe20000010100 */
[----:B------:R-:W-:Y:S02]  /*10a40*/  FADD.FTZ R66, -R64, R26 ;  /* 0x0000001a40427221 */ /* 0x000fe40000010100 */
[----:B------:R-:W-:-:S04]  /*10a50*/  FFMA.FTZ R65, R65, R65, RZ ;  /* 0x0000004141417223 */ /* 0x000fc800000100ff */
        /* <DEDUP_REMOVED lines=47> */
[----:B------:R-:W0:Y:S02]  /*10d50*/  SHFL.BFLY PT, R51, R66, 0x2, 0x1f ;  /* 0x0c401f0042337f89 */ /* 0x000e2400000e0000 */
[----:B0-----:R-:W-:Y:S01]  /*10d60*/  FADD.FTZ R65, R66, R51 ;  /* 0x0000003342417221 */ /* 0x001fe20000010000 */
[----:B------:R-:W-:Y:S02]  /*10d70*/  SEL R51, RZ, 0x1000000, !P2 ;  /* 0x01000000ff337807 */ /* 0x000fe40005000000 */
[----:B------:R-:W-:Y:S02]  /*10d80*/  SEL R66, RZ, 0x10000, !P1 ;  /* 0x00010000ff427807 */ /* 0x000fe40004800000 */
[----:B------:R-:W0:Y:S02]  /*10d90*/  SHFL.BFLY PT, R70, R65, 0x4, 0x1f ;  /* 0x0c801f0041467f89 */ /* 0x000e2400000e0000 */
[----:B------:R-:W-:Y:S02]  /*10da0*/  LOP3.LUT R51, R71, R51, R66, 0xfe, !PT ;  /* 0x0000003347337212 */ /* 0x000fe400078efe42 */
[----:B------:R-:W-:-:S02]  /*10db0*/  SEL R71, RZ, 0x1, !P3 ;  /* 0x00000001ff477807 */ /* 0x000fc40005800000 */
[----:B------:R-:W-:Y:S02]  /*10dc0*/  SEL R66, RZ, 0x1, !P6 ;  /* 0x00000001ff427807 */ /* 0x000fe40007000000 */
[----:B------:R-:W-:Y:S02]  /*10dd0*/  LOP3.LUT R67, R67, R71, RZ, 0xfc, !PT ;  /* 0x0000004743437212 */ /* 0x000fe400078efcff */
[----:B------:R-:W-:Y:S01]  /*10de0*/  LOP3.LUT R66, R51, R66, RZ, 0xfc, !PT ;  /* 0x0000004233427212 */ /* 0x000fe200078efcff */
[----:B0-----:R-:W-:-:S05]  /*10df0*/  FADD.FTZ R65, R65, R70 ;  /* 0x0000004641417221 */ /* 0x001fca0000010000 */
[----:B------:R-:W0:Y:S02]  /*10e00*/  SHFL.BFLY PT, R70, R65, 0x8, 0x1f ;  /* 0x0d001f0041467f89 */ /* 0x000e2400000e0000 */
[----:B0-----:R-:W-:Y:S01]  /*10e10*/  FADD.FTZ R65, R65, R70 ;  /* 0x0000004641417221 */ /* 0x001fe20000010000 */
[----:B------:R-:W-:Y:S01]  /*10e20*/  IMAD.WIDE.U32 R70, R50, 0x10, R112 ;  /* 0x0000001032467825 */ /* 0x000fe200078e0070 */
[----:B------:R-:W-:-:S03]  /*10e30*/  LOP3.LUT P0, R112, R111, 0x1f, RZ, 0xc0, !PT ;  /* 0x0000001f6f707812 */ /* 0x000fc6000780c0ff */
[----:B------:R-:W0:Y:S04]  /*10e40*/  SHFL.BFLY PT, R51, R65, 0x10, 0x1f ;  /* 0x0e001f0041337f89 */ /* 0x000e2800000e0000 */
[----:B------:R1:W-:Y:S04]  /*10e50*/  STG.E.128 desc[UR12][R70.64], R36 ;  /* 0x0000002446007986 */ /* 0x0003e8000c101d0c */
[----:B------:R1:W-:Y:S01]  /*10e60*/  STG.E.64 desc[UR12][R72.64], R66 ;  /* 0x0000004248007986 */ /* 0x0003e2000c101b0c */
[----:B0-----:R-:W-:Y:S01]  /*10e70*/  FADD.FTZ R65, R65, R51 ;  /* 0x0000003341417221 */ /* 0x001fe20000010000 */
[----:B-1----:R-:W-:Y:S06]  /*10e80*/  @P0 BRA `(.L_x_1527) ;  /* 0x00000000001c0947 */ /* 0x002fec0003800000 */
[----:B------:R-:W0:Y:S01]  /*10e90*/  S2UR UR7, SR_CgaCtaId ;  /* 0x00000000000779c3 */ /* 0x000e220000008800 */
[----:B------:R-:W-:Y:S01]  /*10ea0*/  UMOV UR6, 0x400 ;  /* 0x0000040000067882 */ /* 0x000fe20000000000 */
[----:B------:R-:W-:-:S04]  /*10eb0*/  SHF.R.U32.HI R36, RZ, 0x2, R111 ;  /* 0x00000002ff247819 */ /* 0x000fc8000001166f */
[----:B------:R-:W-:Y:S01]  /*10ec0*/  LOP3.LUT R36, R36, 0x38, RZ, 0xc0, !PT ;  /* 0x0000003824247812 */ /* 0x000fe200078ec0ff */
[----:B0-----:R-:W-:-:S04]  /*10ed0*/  ULEA UR6, UR7, UR6, 0x18 ;  /* 0x0000000607067291 */ /* 0x001fc8000f8ec0ff */
[----:B------:R-:W-:-:S09]  /*10ee0*/  @UP2 UIADD3 UR6, UPT, UPT, UR6, 0x40, URZ ;  /* 0x0000004006062890 */ /* 0x000fd2000fffe0ff */
[----:B------:R0:W-:Y:S03]  /*10ef0*/  STS.64 [R36+UR6], R64 ;  /* 0x0000004024007988 */ /* 0x0001e60008000a06 */
.L_x_1527:
[----:B------:R-:W-:Y:S05]  /*10f00*/  BSYNC.RECONVERGENT B0 ;  /* 0x0000000000007941 */ /* 0x000fea0003800200 */
.L_x_1526:
[----:B------:R-:W-:Y:S01]  /*10f10*/  BAR.SYNC.DEFER_BLOCKING 0x0 ;  /* 0x0000000000007b1d */ /* 0x000fe20000010000 */
[----:B------:R-:W-:Y:S01]  /*10f20*/  ISETP.GT.U32.AND P0, PT, R112, 0x7, PT ;  /* 0x000000077000780c */ /* 0x000fe20003f04070 */
[----:B0-----:R-:W-:Y:S01]  /*10f30*/  IMAD.MOV.U32 R64, RZ, RZ, RZ ;  /* 0x000000ffff407224 */ /* 0x001fe200078e00ff */
[----:B------:R-:W-:-:S03]  /*10f40*/  CS2R R36, SRZ ;  /* 0x0000000000247805 */ /* 0x000fc6000001ff00 */
        /* <DEDUP_REMOVED lines=10> */
.L_x_1529:
[----:B------:R-:W-:Y:S05]  /*10ff0*/  BSYNC.RECONVERGENT B0 ;  /* 0x0000000000007941 */ /* 0x000fea0003800200 */
.L_x_1528:
[----:B------:R-:W1:Y:S01]  /*11000*/  SHFL.DOWN PT, R67, R64, 0x4, 0x1f ;  /* 0x08801f0040437f89 */ /* 0x000e6200000e0000 */
[----:B------:R-:W-:Y:S01]  /*11010*/  I2FP.F32.U32 R71, R64 ;  /* 0x0000004000477245 */ /* 0x000fe20000201000 */
[----:B------:R-:W-:Y:S01]  /*11020*/  IMAD.U32 R73, RZ, RZ, UR16 ;  /* 0x00000010ff497e24 */ /* 0x000fe2000f8e00ff */
[----:B------:R-:W-:Y:S01]  /*11030*/  ISETP.NE.AND P0, PT, R111, RZ, PT ;  /* 0x000000ff6f00720c */ /* 0x000fe20003f05270 */
[----:B0-----:R-:W0:Y:S01]  /*11040*/  SHFL.DOWN PT, R51, R36, 0x4, 0x1f ;  /* 0x08801f0024337f89 */ /* 0x001e2200000e0000 */
[----:B------:R-:W-:-:S03]  /*11050*/  ISETP.NE.AND P1, PT, RZ, UR20, PT ;  /* 0x00000014ff007c0c */ /* 0x000fc6000bf25270 */
[----:B------:R-:W2:Y:S01]  /*11060*/  SHFL.DOWN PT, R70, R37, 0x4, 0x1f ;  /* 0x08801f0025467f89 */ /* 0x000ea200000e0000 */
[----:B-1----:R-:W-:Y:S02]  /*11070*/  IADD3 R66, PT, PT, R67, R64, RZ ;  /* 0x0000004043427210 */ /* 0x002fe40007ffe0ff */
[----:B------:R-:W-:Y:S02]  /*11080*/  I2FP.F32.S32 R67, R67 ;  /* 0x0000004300437245 */ /* 0x000fe40000201400 */
[----:B------:R-:W-:Y:S01]  /*11090*/  I2FP.F32.S32 R38, R66 ;  /* 0x0000004200267245 */ /* 0x000fe20000201400 */
[----:B------:R-:W1:Y:S01]  /*110a0*/  SHFL.DOWN PT, R39, R66, 0x2, 0x1f ;  /* 0x08401f0042277f89 */ /* 0x000e6200000e0000 */
[C---:B0-----:R-:W-:Y:S01]  /*110b0*/  FADD.FTZ R64, -R51.reuse, R36 ;  /* 0x0000002433407221 */ /* 0x041fe20000010100 */
[----:B------:R-:W-:Y:S01]  /*110c0*/  FMUL.FTZ R72, R51, R67 ;  /* 0x0000004333487220 */ /* 0x000fe20000410000 */
[----:B------:R-:W0:Y:S01]  /*110d0*/  MUFU.RCP R65, R38 ;  /* 0x0000002600417308 */ /* 0x000e220000001000 */
[----:B--2---:R-:W-:-:S02]  /*110e0*/  FADD.FTZ R70, R70, R37 ;  /* 0x0000002546467221 */ /* 0x004fc40000010000 */
[----:B------:R-:W-:Y:S01]  /*110f0*/  FFMA.FTZ R72, R71, R36, R72 ;  /* 0x0000002447487223 */ /* 0x000fe20000010048 */
        /* <DEDUP_REMOVED lines=19> */
[----:B---3--:R-:W-:-:S03]  /*11230*/  IADD3 R36, PT, PT, R36, R39, RZ ;  /* 0x0000002724247210 */ /* 0x008fc60007ffe0ff */
[----:B------:R-:W0:Y:S01]  /*11240*/  SHFL.DOWN PT, R51, R64, 0x1, 0x1f ;  /* 0x08201f0040337f89 */ /* 0x000e2200000e0000 */
[----:B------:R-:W-:Y:S01]  /*11250*/  FMUL.FTZ R38, R38, R67 ;  /* 0x0000004326267220 */ /* 0x000fe20000410000 */
[----:B------:R-:W-:Y:S01]  /*11260*/  I2FP.F32.S32 R36, R36 ;  /* 0x0000002400247245 */ /* 0x000fe20000201400 */
[----:B------:R-:W1:Y:S02]  /*11270*/  LDC R67, c[0x0][0x448] ;  /* 0x00011200ff437b82 */ /* 0x000e640000000800 */
[----:B------:R-:W-:Y:S01]  /*11280*/  FFMA.FTZ R66, R66, R38, R65 ;  /* 0x0000002642427223 */ /* 0x000fe20000010041 */
[----:B------:R-:W-:Y:S02]  /*11290*/  I2FP.F32.S32 R38, R39 ;  /* 0x0000002700267245 */ /* 0x000fe40000201400 */
[----:B------:R-:W2:Y:S02]  /*112a0*/  MUFU.RCP R36, R36 ;  /* 0x0000002400247308 */ /* 0x000ea40000001000 */
[----:B------:R-:W3:Y:S01]  /*112b0*/  SHFL.DOWN PT, R65, R66, 0x1, 0x1f ;  /* 0x08201f0042417f89 */ /* 0x000ee200000e0000 */
[----:B0-----:R-:W-:Y:S01]  /*112c0*/  FADD.FTZ R39, R64, -R51 ;  /* 0x8000003340277221 */ /* 0x001fe20000010000 */
[----:B------:R-:W-:Y:S01]  /*112d0*/  FMUL.FTZ R72, R51, R38 ;  /* 0x0000002633487220 */ /* 0x000fe20000410000 */
[----:B------:R-:W-:-:S02]  /*112e0*/  MOV R51, UR16 ;  /* 0x0000001000337c02 */ /* 0x000fc40008000f00 */
        /* <DEDUP_REMOVED lines=8> */
[----:B------:R-:W2:Y:S03]  /*11370*/  LDC.64 R64, c[0x0][0x428] ;  /* 0x00010a00ff407b82 */ /* 0x000ea60000000a00 */
[----:B------:R-:W1:Y:S01]  /*11380*/  SHFL.IDX PT, R38, R37, RZ, 0x1f ;  /* 0x00001fff25267589 */ /* 0x000e6200000e0000 */
[C---:B0-----:R-:W-:Y:S01]  /*11390*/  FMUL.FTZ R36, R66.reuse, R66 ;  /* 0x0000004242247220 */ /* 0x041fe20000410000 */
[----:B------:R-:W-:-:S04]  /*113a0*/  FSEL R111, R66, RZ, !P1 ;  /* 0x000000ff426f7208 */ /* 0x000fc80004800000 */
[----:B------:R-:W-:Y:S01]  /*113b0*/  FSEL R36, R36, RZ, P1 ;  /* 0x000000ff24247208 */ /* 0x000fe20000800000 */
[C---:B------:R-:W-:Y:S01]  /*113c0*/  FADD.FTZ R115, -R111.reuse, R31 ;  /* 0x0000001f6f737221 */ /* 0x040fe20000010100 */
[----:B-1----:R-:W-:Y:S01]  /*113d0*/  FFMA.FTZ R67, R38, UR21, R67 ;  /* 0x0000001526437c23 */ /* 0x002fe20008010043 */
[C---:B------:R-:W-:Y:S01]  /*113e0*/  FADD.FTZ R71, -R111.reuse, R27 ;  /* 0x0000001b6f477221 */ /* 0x040fe20000010100 */
[----:B------:R-:W0:Y:S01]  /*113f0*/  @!P0 LDC.64 R38, c[0x0][0x3c8] ;  /* 0x0000f200ff268b82 */ /* 0x000e220000000a00 */
[----:B------:R-:W-:Y:S01]  /*11400*/  FADD.FTZ R27, -R111, R29 ;  /* 0x0000001d6f1b7221 */ /* 0x000fe20000010100 */
[----:B------:R-:W-:Y:S01]  /*11410*/  FADD.FTZ R67, R67, R36 ;  /* 0x0000002443437221 */ /* 0x000fe20000010000 */
[C---:B------:R-:W-:Y:S01]  /*11420*/  FADD.FTZ R112, -R111.reuse, R30 ;  /* 0x0000001e6f707221 */ /* 0x040fe20000010100 */
[C---:B------:R-:W-:Y:S01]  /*11430*/  FADD.FTZ R72, -R111.reuse, R42 ;  /* 0x0000002a6f487221 */ /* 0x040fe20000010100 */
[C---:B------:R-:W-:Y:S01]  /*11440*/  FADD.FTZ R29, -R111.reuse, R43 ;  /* 0x0000002b6f1d7221 */ /* 0x040fe20000010100 */
[C---:B------:R-:W-:Y:S01]  /*11450*/  FADD.FTZ R30, -R111.reuse, R44 ;  /* 0x0000002c6f1e7221 */ /* 0x040fe20000010100 */
[C---:B------:R-:W-:Y:S01]  /*11460*/  FADD.FTZ R31, -R111.reuse, R45 ;  /* 0x0000002d6f1f7221 */ /* 0x040fe20000010100 */
[----:B------:R-:W1:Y:S01]  /*11470*/  @!P0 LDC.64 R36, c[0x0][0x3c0] ;  /* 0x0000f000ff248b82 */ /* 0x000e620000000a00 */
[----:B------:R-:W3:Y:S01]  /*11480*/  MUFU.RSQ R67, R67 ;  /* 0x0000004300437308 */ /* 0x000ee20000001400 */
        /* <DEDUP_REMOVED lines=14> */
[----:B0-----:R-:W-:-:S04]  /*11570*/  @!P0 IMAD.WIDE R44, R51, 0x4, R38 ;  /* 0x00000004332c8825 */ /* 0x001fc800078e0226 */
[C---:B------:R-:W-:Y:S01]  /*11580*/  FADD.FTZ R58, -R111.reuse, R58 ;  /* 0x0000003a6f3a7221 */ /* 0x040fe20000010100 */
[----:B------:R-:W4:Y:S01]  /*11590*/  LDL R38, [R1+0x10] ;  /* 0x0000100001267983 */ /* 0x000f220000100800 */
[----:B------:R-:W-:-:S03]  /*115a0*/  FADD.FTZ R63, -R111, R63 ;  /* 0x0000003f6f3f7221 */ /* 0x000fc60000010100 */
[----:B------:R-:W5:Y:S01]  /*115b0*/  LDL R39, [R1+0x4] ;  /* 0x0000040001277983 */ /* 0x000f620000100800 */
[----:B-1----:R-:W-:-:S04]  /*115c0*/  @!P0 IMAD.WIDE R42, R73, 0x4, R36 ;  /* 0x00000004492a8825 */ /* 0x002fc800078e0224 */
[C---:B---3--:R-:W-:Y:S01]  /*115d0*/  FMUL.FTZ R37, R67.reuse, R115 ;  /* 0x0000007343257220 */ /* 0x048fe20000410000 */
[----:B------:R-:W5:Y:S04]  /*115e0*/  LDL R73, [R1+0x8] ;  /* 0x0000080001497983 */ /* 0x000f680000100800 */
[----:B------:R-:W4:Y:S04]  /*115f0*/  LDL R115, [R1+0xc] ;  /* 0x00000c0001737983 */ /* 0x000f280000100800 */
[----:B------:R-:W3:Y:S01]  /*11600*/  LDL R111, [R1] ;  /* 0x00000000016f7983 */ /* 0x000ee20000100800 */
[C---:B------:R-:W-:Y:S01]  /*11610*/  FMUL.FTZ R112, R67.reuse, R112 ;  /* 0x0000007043707220 */ /* 0x040fe20000410000 */
[----:B------:R-:W-:Y:S01]  /*11620*/  FMUL.FTZ R36, R67, R27 ;  /* 0x0000001b43247220 */ /* 0x000fe20000410000 */
[----:B------:R-:W-:Y:S01]  /*11630*/  FFMA.FTZ R37, R37, R116, R110 ;  /* 0x0000007425257223 */ /* 0x000fe2000001006e */
[----:B------:R-:W-:Y:S01]  /*11640*/  FMUL.FTZ R26, R67, R26 ;  /* 0x0000001a431a7220 */ /* 0x000fe20000410000 */
[----:B------:R-:W-:Y:S01]  /*11650*/  FFMA.FTZ R27, R112, R118, R117 ;  /* 0x00000076701b7223 */ /* 0x000fe20000010075 */
[----:B------:R-:W-:-:S02]  /*11660*/  FFMA.FTZ R36, R36, R120, R119 ;  /* 0x0000007824247223 */ /* 0x000fc40000010077 */
[----:B------:R-:W-:Y:S02]  /*11670*/  FFMA.FTZ R26, R26, R122, R121 ;  /* 0x0000007a1a1a7223 */ /* 0x000fe40000010079 */
[----:B------:R-:W-:Y:S01]  /*11680*/  F2FP.BF16.F32.PACK_AB R27, R37, R27 ;  /* 0x0000001b251b723e */ /* 0x000fe200000010ff */
[C---:B------:R-:W-:Y:S01]  /*11690*/  FMUL.FTZ R37, R67.reuse, R31 ;  /* 0x0000001f43257220 */ /* 0x040fe20000410000 */
[C---:B------:R-:W-:Y:S01]  /*116a0*/  FMUL.FTZ R24, R67.reuse, R24 ;  /* 0x0000001843187220 */ /* 0x040fe20000410000 */
[C---:B------:R-:W-:Y:S01]  /*116b0*/  FMUL.FTZ R25, R67.reuse, R25 ;  /* 0x0000001943197220 */ /* 0x040fe20000410000 */
[----:B------:R-:W-:Y:S01]  /*116c0*/  FMUL.FTZ R31, R67, R46 ;  /* 0x0000002e431f7220 */ /* 0x000fe20000410000 */
[----:B--2---:R-:W-:-:S04]  /*116d0*/  IMAD.WIDE.U32 R48, R23, 0x10, R64 ;  /* 0x0000001017307825 */ /* 0x004fc800078e0040 */
[----:B------:R-:W-:Y:S01]  /*116e0*/  FMUL.FTZ R23, R67, R30 ;  /* 0x0000001e43177220 */ /* 0x000fe20000410000 */
[----:B------:R-:W-:Y:S01]  /*116f0*/  F2FP.BF16.F32.PACK_AB R26, R36, R26 ;  /* 0x0000001a241a723e */ /* 0x000fe200000010ff */
[----:B------:R-:W-:Y:S01]  /*11700*/  FFMA.FTZ R30, R37, R101, R100 ;  /* 0x00000065251e7223 */ /* 0x000fe20000010064 */
[----:B------:R-:W-:-:S04]  /*11710*/  IMAD.WIDE.U32 R40, R40, 0x10, R64 ;  /* 0x0000001028287825 */ /* 0x000fc800078e0040 */
[C---:B------:R-:W-:Y:S01]  /*11720*/  FMUL.FTZ R70, R67.reuse, R70 ;  /* 0x0000004643467220 */ /* 0x040fe20000410000 */
[----:B------:R-:W-:Y:S01]  /*11730*/  FMUL.FTZ R36, R67, R71 ;  /* 0x0000004743247220 */ /* 0x000fe20000410000 */
[----:B------:R-:W-:Y:S01]  /*11740*/  FFMA.FTZ R37, R31, R99, R98 ;  /* 0x000000631f257223 */ /* 0x000fe20000010062 */
[----:B------:R-:W-:-:S04]  /*11750*/  IMAD.WIDE.U32 R50, R50, 0x10, R64 ;  /* 0x0000001032327825 */ /* 0x000fc800078e0040 */
[C---:B------:R-:W-:Y:S01]  /*11760*/  FMUL.FTZ R29, R67.reuse, R29 ;  /* 0x0000001d431d7220 */ /* 0x040fe20000410000 */
[C---:B------:R-:W-:Y:S01]  /*11770*/  FMUL.FTZ R113, R67.reuse, R113 ;  /* 0x0000007143717220 */ /* 0x040fe20000410000 */
[----:B------:R-:W-:Y:S01]  /*11780*/  FMUL.FTZ R65, R67, R114 ;  /* 0x0000007243417220 */ /* 0x000fe20000410000 */
[----:B------:R-:W-:Y:S01]  /*11790*/  FFMA.FTZ R36, R36, R124, R123 ;  /* 0x0000007c24247223 */ /* 0x000fe2000001007b */
[----:B------:R-:W-:Y:S01]  /*117a0*/  FFMA.FTZ R29, R29, R105, R104 ;  /* 0x000000691d1d7223 */ /* 0x000fe20000010068 */
[----:B------:R-:W-:Y:S01]  /*117b0*/  FFMA.FTZ R113, R113, R97, R96 ;  /* 0x0000006171717223 */ /* 0x000fe20000010060 */
[----:B------:R-:W-:Y:S01]  /*117c0*/  FFMA.FTZ R46, R65, R95, R94 ;  /* 0x0000005f412e7223 */ /* 0x000fe2000001005e */
[----:B------:R-:W-:Y:S01]  /*117d0*/  F2FP.BF16.F32.PACK_AB R30, R37, R30 ;  /* 0x0000001e251e723e */ /* 0x000fe200000010ff */
        /* <DEDUP_REMOVED lines=9> */
[----:B------:R-:W-:Y:S01]  /*11870*/  FFMA.FTZ R57, R57, R83, R82 ;  /* 0x0000005339397223 */ /* 0x000fe20000010052 */
[----:B------:R-:W-:Y:S01]  /*11880*/  FFMA.FTZ R53, R53, R91, R90 ;  /* 0x0000005b35357223 */ /* 0x000fe2000001005a */
[----:B------:R1:W-:Y:S04]  /*11890*/  @!P0 STG.E desc[UR12][R42.64], R66 ;  /* 0x000000422a008986 */ /* 0x0003e8000c10190c */
[----:B------:R1:W-:Y:S01]  /*118a0*/  @!P0 STG.E desc[UR12][R44.64], R67 ;  /* 0x000000432c008986 */ /* 0x0003e2000c10190c */
[----:B------:R-:W-:-:S04]  /*118b0*/  UIADD3 UR16, UPT, UPT, UR16, UR8, URZ ;  /* 0x0000000810107290 */ /* 0x000fc8000fffe0ff */
[----:B------:R-:W-:Y:S02]  /*118c0*/  UISETP.GE.AND UP1, UPT, UR16, UR9, UPT ;  /* 0x000000091000728c */ /* 0x000fe4000bf26270 */
[----:B------:R-:W-:Y:S01]  /*118d0*/  UPLOP3.LUT UP2, UPT, UPT, UPT, UP2, 0x40, 0x4 ;  /* 0x000000000004789c */ /* 0x000fe20003f4e820 */
[----:B-----5:R-:W-:Y:S01]  /*118e0*/  FFMA.FTZ R39, R25, R73, R39 ;  /* 0x0000004919277223 */ /* 0x020fe20000010027 */
[----:B----4-:R-:W-:Y:S01]  /*118f0*/  FFMA.FTZ R24, R24, R38, R115 ;  /* 0x0000002618187223 */ /* 0x010fe20000010073 */
[----:B------:R-:W-:Y:S01]  /*11900*/  FFMA.FTZ R38, R23, R103, R102 ;  /* 0x0000006717267223 */ /* 0x000fe20000010066 */
[----:B------:R-:W-:Y:S01]  /*11910*/  FMUL.FTZ R23, R67, R28 ;  /* 0x0000001c43177220 */ /* 0x000fe20000410000 */
[----:B---3--:R-:W-:Y:S02]  /*11920*/  FFMA.FTZ R25, R70, R111, R125 ;  /* 0x0000006f46197223 */ /* 0x008fe4000001007d */
[----:B------:R-:W-:Y:S01]  /*11930*/  F2FP.BF16.F32.PACK_AB R24, R39, R24 ;  /* 0x000000182718723e */ /* 0x000fe200000010ff */
        /* <DEDUP_REMOVED lines=11> */
[----:B------:R-:W-:-:S02]  /*119f0*/  F2FP.BF16.F32.PACK_AB R28, R28, R23 ;  /* 0x000000171c1c723e */ /* 0x000fc400000010ff */
[----:B------:R-:W-:Y:S02]  /*11a00*/  F2FP.BF16.F32.PACK_AB R38, R57, R38 ;  /* 0x000000263926723e */ /* 0x000fe400000010ff */
[----:B------:R-:W-:Y:S02]  /*11a10*/  F2FP.BF16.F32.PACK_AB R39, R52, R39 ;  /* 0x000000273427723e */ /* 0x000fe400000010ff */
[----:B------:R-:W-:Y:S02]  /*11a20*/  F2FP.BF16.F32.PACK_AB R37, R46, R37 ;  /* 0x000000252e25723e */ /* 0x000fe400000010ff */
[----:B------:R-:W-:Y:S01]  /*11a30*/  F2FP.BF16.F32.PACK_AB R36, R53, R36 ;  /* 0x000000243524723e */ /* 0x000fe200000010ff */
[----:B------:R1:W-:Y:S04]  /*11a40*/  STG.E.128 desc[UR12][R48.64], R24 ;  /* 0x0000001830007986 */ /* 0x0003e8000c101d0c */
[----:B------:R1:W-:Y:S04]  /*11a50*/  STG.E.128 desc[UR12][R40.64], R28 ;  /* 0x0000001c28007986 */ /* 0x0003e8000c101d0c */
[----:B------:R1:W-:Y:S01]  /*11a60*/  STG.E.128 desc[UR12][R50.64], R36 ;  /* 0x0000002432007986 */ /* 0x0003e2000c101d0c */
[----:B------:R-:W-:Y:S05]  /*11a70*/  BRA.U !UP1, `(.L_x_1530) ;  /* 0xfffffef509147547 */ /* 0x000fea000b83ffff */
[----:B------:R-:W-:Y:S05]  /*11a80*/  EXIT ;  /* 0x000000000000794d */ /* 0x000fea0003800000 */
.L_x_1531:
        /* <DEDUP_REMOVED lines=15> */
.L_x_20916:


//--------------------- .text._ZN10layer_norm13ln_fwd_kernelINS_13Kernel_traitsI13__nv_bfloat16S2_S2_S2_fjLj6144ELj1ELj1ELj8ELj16ENS_18Kernel_traits_baseILj6144ES2_S2_S2_S2_fjLj256EEEEELb1ELb1ELb1ELb0EEEvNS_9FwdParamsE --------------------------
	.section	.text._ZN10layer_norm13ln_fwd_kernelINS_13Kernel_traitsI13__nv_bfloat16S2_S2_S2_fjLj6144ELj1ELj1ELj8ELj16ENS_18Kernel_traits_baseILj6144ES2_S2_S2_S2_fjLj256EEEEELb1ELb1ELb1ELb0EEEvNS_9FwdParamsE,"ax",@progbits
	.align	128
        .global         _ZN10layer_norm13ln_fwd_kernelINS_13Kernel_traitsI13__nv_bfloat16S2_S2_S2_fjLj6144ELj1ELj1ELj8ELj16ENS_18Kernel_traits_baseILj6144ES2_S2_S2_S2_fjLj256EEEEELb1ELb1ELb1ELb0EEEvNS_9FwdParamsE
        .type           _ZN10layer_norm13ln_fwd_kernelINS_13Kernel_traitsI13__nv_bfloat16S2_S2_S2_fjLj6144ELj1ELj1ELj8ELj16ENS_18Kernel_traits_baseILj6144ES2_S2_S2_S2_fjLj256EEEEELb1ELb1ELb1ELb0EEEvNS_9FwdParamsE,@function
        .size           _ZN10layer_norm13ln_fwd_kernelINS_13Kernel_traitsI13__nv_bfloat16S2_S2_S2_fjLj6144ELj1ELj1ELj8ELj16ENS_18Kernel_traits_baseILj6144ES2_S2_S2_S2_fjLj256EEEEELb1ELb1ELb1ELb0EEEvNS_9FwdParamsE,(.L_x_20917 - _ZN10layer_norm13ln_fwd_kernelINS_13Kernel_traitsI13__nv_bfloat16S2_S2_S2_fjLj6144ELj1ELj1ELj8ELj16ENS_18Kernel_traits_baseILj6144ES2_S2_S2_S2_fjLj256EEEEELb1ELb1ELb1ELb0EEEvNS_9FwdParamsE)
        .other          _ZN10layer_norm13ln_fwd_kernelINS_13Kernel_traitsI13__nv_bfloat16S2_S2_S2_fjLj6144ELj1ELj1ELj8ELj16ENS_18Kernel_traits_baseILj6144ES2_S2_S2_S2_fjLj256EEEEELb1ELb1ELb1ELb0EEEvNS_9FwdParamsE,@"STO_CUDA_ENTRY STV_DEFAULT"
_ZN10layer_norm13ln_fwd_kernelINS_13Kernel_traitsI13__nv_bfloat16S2_S2_S2_fjLj6144ELj1ELj1ELj8ELj16ENS_18Kernel_traits_baseILj6144ES2_S2_S2_S2_fjLj256EEEEELb1ELb1ELb1ELb0EEEvNS_9FwdParamsE:
.text._ZN10layer_norm13ln_fwd_kernelINS_13Kernel_traitsI13__nv_bfloat16S2_S2_S2_fjLj6144ELj1ELj1ELj8ELj16ENS_18Kernel_traits_baseILj6144ES2_S2_S2_S2_fjLj256EEEEELb1ELb1ELb1ELb0EEEvNS_9FwdParamsE:
[----:B------:R-:W-:Y:S01]  /*0000*/  LDC R1, c[0x0][0x37c] ;  /* 0x0000df00ff017b82 */ /* 0x000fe20000000800 */
[----:B------:R-:W0:Y:S07]  /*0010*/  LDCU.U8 UR4, c[0x0][0x464] ;  /* 0x00008c80ff0477ac */ /* 0x000e2e0008000000 */
[----:B------:R-:W1:Y:S01]  /*0020*/  LDC R80, c[0x0][0x458] ;  /* 0x00011600ff507b82 */ /* 0x000e620000000800 */
[----:B------:R-:W2:Y:S07]  /*0030*/  LDCU.64 UR8, c[0x0][0x358] ;  /* 0x00006b00ff0877ac */ /* 0x000eae0008000a00 */
[----:B------:R-:W3:Y:S01]  /*0040*/  LDC R81, c[0x0][0x45c] ;  /* 0x00011700ff517b82 */ /* 0x000ee20000000800 */
[----:B------:R-:W4:Y:S01]  /*0050*/  S2R R57, SR_TID.X ;  /* 0x0000000000397919 */ /* 0x000f220000002100 */
[----:B------:R-:W5:Y:S01]  /*0060*/  LDCU.64 UR10, c[0x0][0x438] ;  /* 0x00008700ff0a77ac */ /* 0x000f620008000a00 */
[----:B0-----:R-:W-:Y:S01]  /*0070*/  ISETP.NE.AND P0, PT, RZ, UR4, PT ;  /* 0x00000004ff007c0c */ /* 0x001fe2000bf05270 */
[----:B------:R-:W0:-:S12]  /*0080*/  LDCU.64 UR4, c[0x0][0x450] ;  /* 0x00008a00ff0477ac */ /* 0x000e180008000a00 */
[----:B-1----:R-:W-:Y:S01]  /*0090*/  @P0 IMAD.MOV.U32 R4, RZ, RZ, R80 ;  /* 0x000000ffff040224 */ /* 0x002fe200078e0050 */
[----:B------:R-:W1:Y:S01]  /*00a0*/  @P0 LDC R7, c[0x0][0x460] ;  /* 0x00011800ff070b82 */ /* 0x000e620000000800 */
[----:B---3--:R-:W-:-:S06]  /*00b0*/  @P0 IMAD.MOV.U32 R5, RZ, RZ, R81 ;  /* 0x000000ffff050224 */ /* 0x008fcc00078e0051 */
[----:B--2---:R-:W1:Y:S01]  /*00c0*/  @P0 LDG.E.64 R4, desc[UR8][R4.64] ;  /* 0x0000000804040981 */ /* 0x004e62000c1e1b00 */
[----:B0-----:R-:W-:Y:S01]  /*00d0*/  MOV R2, UR4 ;  /* 0x0000000400027c02 */ /* 0x001fe20008000f00 */
[----:B------:R-:W-:Y:S01]  /*00e0*/  IMAD.U32 R3, RZ, RZ, UR5 ;  /* 0x00000005ff037e24 */ /* 0x000fe2000f8e00ff */
[----:B------:R-:W0:Y:S05]  /*00f0*/  LDCU UR5, c[0x0][0x388] ;  /* 0x00007100ff0577ac */ /* 0x000e2a0008000800 */
[----:B------:R-:W2:Y:S01]  /*0100*/  @P0 LDG.E.64 R2, desc[UR8][R2.64] ;  /* 0x0000000802020981 */ /* 0x000ea2000c1e1b00 */
[----:B------:R-:W3:Y:S01]  /*0110*/  S2UR UR6, SR_CTAID.X ;  /* 0x00000000000679c3 */ /* 0x000ee20000002500 */
[----:B-----5:R-:W-:Y:S01]  /*0120*/  UISETP.NE.U32.AND UP0, UPT, UR10, URZ, UPT ;  /* 0x000000ff0a00728c */ /* 0x020fe2000bf05070 */
[----:B----4-:R-:W-:Y:S01]  /*0130*/  MOV R51, R57 ;  /* 0x0000003900337202 */ /* 0x010fe20000000f00 */
[----:B------:R-:W-:Y:S01]  /*0140*/  BSSY.RECONVERGENT B0, `(.L_x_1532) ;  /* 0x0000058000007945 */ /* 0x000fe20003800200 */
[----:B------:R-:W-:Y:S01]  /*0150*/  LOP3.LUT R0, R57, 0xe0, RZ, 0xc0, !PT ;  /* 0x000000e039007812 */ /* 0x000fe200078ec0ff */
[----:B------:R-:W-:Y:S01]  /*0160*/  UISETP.NE.AND.EX UP0, UPT, UR11, URZ, UPT, UP0 ;  /* 0x000000ff0b00728c */ /* 0x000fe2000bf05300 */
[----:B------:R-:W-:Y:S01]  /*0170*/  LOP3.LUT R48, R51, 0xff, RZ, 0x3c, !PT ;  /* 0x000000ff33307812 */ /* 0x000fe200078e3cff */
[----:B0-----:R-:W-:-:S04]  /*0180*/  USHF.R.S32.HI UR4, URZ, 0x1f, UR5 ;  /* 0x0000001fff047899 */ /* 0x001fc80008011405 */
[----:B------:R-:W-:-:S04]  /*0190*/  ULEA.HI UR4, UR4, UR5, URZ, 0x3 ;  /* 0x0000000504047291 */ /* 0x000fc8000f8f18ff */
[----:B------:R-:W-:Y:S01]  /*01a0*/  USHF.R.S32.HI UR4, URZ, 0x3, UR4 ;  /* 0x00000003ff047899 */ /* 0x000fe20008011404 */
[----:B---3--:R-:W-:-:S05]  /*01b0*/  IMAD.U32 R50, RZ, RZ, UR6 ;  /* 0x00000006ff327e24 */ /* 0x008fca000f8e00ff */
[----:B------:R-:W-:Y:S01]  /*01c0*/  VIADD R48, R48, UR4 ;  /* 0x0000000430307c36 */ /* 0x000fe20008000000 */
[----:B-1----:R-:W-:-:S05]  /*01d0*/  @P0 IADD3 R80, P1, PT, R4, R7, RZ ;  /* 0x0000000704500210 */ /* 0x002fca0007f3e0ff */
[----:B------:R-:W-:Y:S02]  /*01e0*/  @P0 IMAD.X R81, RZ, RZ, R5, P1 ;  /* 0x000000ffff510224 */ /* 0x000fe400008e0605 */
[C---:B--2---:R-:W-:Y:S01]  /*01f0*/  VIADD R56, R2.reuse, 0x9e3779b9 ;  /* 0x9e3779b902387836 */ /* 0x044fe20000000000 */
[C---:B------:R-:W-:Y:S01]  /*0200*/  IADD3 R58, PT, PT, R3.reuse, -0x4498517b, RZ ;  /* 0xbb67ae85033a7810 */ /* 0x040fe20007ffe0ff */
[C---:B------:R-:W-:Y:S01]  /*0210*/  VIADD R59, R2.reuse, 0x3c6ef372 ;  /* 0x3c6ef372023b7836 */ /* 0x040fe20000000000 */
[C---:B------:R-:W-:Y:S01]  /*0220*/  IADD3 R61, PT, PT, R3.reuse, 0x32370b8f, RZ ;  /* 0x32370b8f033d7810 */ /* 0x040fe20007ffe0ff */
[C---:B------:R-:W-:Y:S01]  /*0230*/  VIADD R60, R3.reuse, 0x76cf5d0a ;  /* 0x76cf5d0a033c7836 */ /* 0x040fe20000000000 */
[----:B------:R-:W-:Y:S01]  /*0240*/  IADD3 R64, PT, PT, R2, -0xe443238, RZ ;  /* 0xf1bbcdc802407810 */ /* 0x000fe20007ffe0ff */
[C---:B------:R-:W-:Y:S01]  /*0250*/  VIADD R62, R3.reuse, 0xed9eba14 ;  /* 0xed9eba14033e7836 */ /* 0x040fe20000000000 */
[--C-:B------:R-:W-:Y:S01]  /*0260*/  SHF.R.U64 R90, R80, 0x2, R81.reuse ;  /* 0x00000002505a7819 */ /* 0x100fe20000001251 */
[C---:B------:R-:W-:Y:S01]  /*0270*/  VIADD R63, R3.reuse, 0x1fd5c5a3 ;  /* 0x1fd5c5a3033f7836 */ /* 0x040fe20000000000 */
[----:B------:R-:W-:Y:S01]  /*0280*/  SHF.R.U32.HI R49, RZ, 0x2, R81 ;  /* 0x00000002ff317819 */ /* 0x000fe20000011651 */
[----:B------:R-:W-:Y:S01]  /*0290*/  VIADD R65, R3, 0x96a522ad ;  /* 0x96a522ad03417836 */ /* 0x000fe20000000000 */
[----:B------:R-:W-:Y:S06]  /*02a0*/  BRA.U !UP0, `(.L_x_1533) ;  /* 0x0000000108887547 */ /* 0x000fec000b800000 */
        /* <DEDUP_REMOVED lines=21> */
[----:B------:R-:W-:Y:S02]  /*0400*/  ISETP.GE.U32.AND P0, PT, R48, 0x300, PT ;  /* 0x000003003000780c */ /* 0x000fe40003f06070 */
[----:B------:R-:W-:-:S11]  /*0410*/  @P1 IADD3 R51, PT, PT, R51, 0x100, RZ ;  /* 0x0000010033331810 */ /* 0x000fd60007ffe0ff */
        /* <DEDUP_REMOVED lines=11> */
.L_x_1533:
[C---:B------:R-:W-:Y:S02]  /*04d0*/  ISETP.GE.U32.AND P0, PT, R48.reuse, 0x100, PT ;  /* 0x000001003000780c */ /* 0x040fe40003f06070 */
[C---:B------:R-:W-:Y:S02]  /*04e0*/  ISETP.GE.U32.AND P1, PT, R48.reuse, 0x200, PT ;  /* 0x000002003000780c */ /* 0x040fe40003f26070 */
[----:B------:R-:W-:-:S09]  /*04f0*/  ISETP.GE.U32.AND P2, PT, R48, 0x300, PT ;  /* 0x000003003000780c */ /* 0x000fd20003f46070 */
[----:B------:R-:W0:Y:S08]  /*0500*/  @P0 LDC.64 R4, c[0x0][0x3d0] ;  /* 0x0000f400ff040b82 */ /* 0x000e300000000a00 */
[----:B------:R-:W1:Y:S08]  /*0510*/  @P0 LDC.64 R6, c[0x0][0x3e8] ;  /* 0x0000fa00ff060b82 */ /* 0x000e700000000a00 */
[----:B------:R-:W2:Y:S08]  /*0520*/  @P1 LDC.64 R28, c[0x0][0x3d0] ;  /* 0x0000f400ff1c1b82 */ /* 0x000eb00000000a00 */
[----:B------:R-:W3:Y:S01]  /*0530*/  @P1 LDC.64 R40, c[0x0][0x3e8] ;  /* 0x0000fa00ff281b82 */ /* 0x000ee20000000a00 */
[----:B0-----:R-:W-:-:S05]  /*0540*/  @P0 IMAD.WIDE.U32 R8, R51, 0x10, R4 ;  /* 0x0000001033080825 */ /* 0x001fca00078e0004 */
[----:B------:R0:W5:Y:S02]  /*0550*/  @P0 LDG.E.128 R104, desc[UR8][R8.64] ;  /* 0x0000000808680981 */ /* 0x000164000c1e1d00 */
[----:B------:R-:W4:Y:S01]  /*0560*/  @P2 LDC.64 R52, c[0x0][0x3d0] ;  /* 0x0000f400ff342b82 */ /* 0x000f220000000a00 */
[C---:B-1----:R-:W-:Y:S01]  /*0570*/  @P0 IMAD.WIDE.U32 R10, R51.reuse, 0x10, R6 ;  /* 0x00000010330a0825 */ /* 0x042fe200078e0006 */
[----:B------:R-:W-:-:S04]  /*0580*/  @P0 LOP3.LUT R51, R51, 0x100, RZ, 0xfc, !PT ;  /* 0x0000010033330812 */ /* 0x000fc800078efcff */
[----:B------:R0:W5:Y:S02]  /*0590*/  @P0 LDG.E.128 R36, desc[UR8][R10.64] ;  /* 0x000000080a240981 */ /* 0x000164000c1e1d00 */
[----:B------:R-:W1:Y:S01]  /*05a0*/  @P2 LDC.64 R54, c[0x0][0x3e8] ;  /* 0x0000fa00ff362b82 */ /* 0x000e620000000a00 */
[----:B--2---:R-:W-:-:S05]  /*05b0*/  @P1 IMAD.WIDE.U32 R44, R51, 0x10, R28 ;  /* 0x00000010332c1825 */ /* 0x004fca00078e001c */
[----:B------:R0:W5:Y:S01]  /*05c0*/  @P1 LDG.E.128 R32, desc[UR8][R44.64] ;  /* 0x000000082c201981 */ /* 0x000162000c1e1d00 */
[----:B---3--:R-:W-:-:S04]  /*05d0*/  @P1 IMAD.WIDE.U32 R46, R51, 0x10, R40 ;  /* 0x00000010332e1825 */ /* 0x008fc800078e0028 */
[----:B------:R-:W-:Y:S01]  /*05e0*/  @P1 VIADD R51, R51, 0x100 ;  /* 0x0000010033331836 */ /* 0x000fe20000000000 */
[----:B------:R0:W5:Y:S03]  /*05f0*/  @P1 LDG.E.128 R24, desc[UR8][R46.64] ;  /* 0x000000082e181981 */ /* 0x000166000c1e1d00 */
[----:B----4-:R-:W-:-:S05]  /*0600*/  @P2 IMAD.WIDE.U32 R4, R51, 0x10, R52 ;  /* 0x0000001033042825 */ /* 0x010fca00078e0034 */
[----:B------:R0:W5:Y:S01]  /*0610*/  @P2 LDG.E.128 R20, desc[UR8][R4.64] ;  /* 0x0000000804142981 */ /* 0x000162000c1e1d00 */
[----:B-1----:R-:W-:-:S05]  /*0620*/  @P2 IMAD.WIDE.U32 R6, R51, 0x10, R54 ;  /* 0x0000001033062825 */ /* 0x002fca00078e0036 */
[----:B------:R0:W5:Y:S01]  /*0630*/  @P2 LDG.E.128 R12, desc[UR8][R6.64] ;  /* 0x00000008060c2981 */ /* 0x000162000c1e1d00 */
[----:B------:R-:W-:Y:S02]  /*0640*/  HFMA2 R42, -RZ, RZ, 0, 0 ;  /* 0x00000000ff2a7431 */ /* 0x000fe400000001ff */
[----:B------:R-:W-:Y:S01]  /*0650*/  IMAD.MOV.U32 R30, RZ, RZ, RZ ;  /* 0x000000ffff1e7224 */ /* 0x000fe200078e00ff */
[----:B------:R-:W-:Y:S02]  /*0660*/  CS2R R28, SRZ ;  /* 0x00000000001c7805 */ /* 0x000fe4000001ff00 */
[----:B------:R-:W-:Y:S02]  /*0670*/  CS2R R40, SRZ ;  /* 0x0000000000287805 */ /* 0x000fe4000001ff00 */
[----:B------:R-:W-:Y:S02]  /*0680*/  @P2 CS2R R18, SRZ ;  /* 0x0000000000122805 */ /* 0x000fe4000001ff00 */
[----:B------:R-:W-:Y:S01]  /*0690*/  @P2 CS2R R16, SRZ ;  /* 0x0000000000102805 */ /* 0x000fe2000001ff00 */
[----:B------:R-:W-:-:S02]  /*06a0*/  @P0 IMAD.MOV.U32 R43, RZ, RZ, RZ ;  /* 0x000000ffff2b0224 */ /* 0x000fc400078e00ff */
[----:B0-----:R-:W-:-:S07]  /*06b0*/  @P1 IMAD.MOV.U32 R31, RZ, RZ, RZ ;  /* 0x000000ffff1f1224 */ /* 0x001fce00078e00ff */
.L_x_1534:
[----:B------:R-:W-:Y:S05]  /*06c0*/  BSYNC.RECONVERGENT B0 ;  /* 0x0000000000007941 */ /* 0x000fea0003800200 */
.L_x_1532:
[----:B------:R-:W0:Y:S02]  /*06d0*/  LDCU UR5, c[0x0][0x384] ;  /* 0x00007080ff0577ac */ /* 0x000e240008000800 */
[----:B0-----:R-:W-:-:S13]  /*06e0*/  ISETP.GE.AND P0, PT, R50, UR5, PT ;  /* 0x0000000532007c0c */ /* 0x001fda000bf06270 */
[----:B------:R-:W-:Y:S05]  /*06f0*/  @P0 EXIT ;  /* 0x000000000000094d */ /* 0x000fea0003800000 */
[----:B------:R-:W0:Y:S01]  /*0700*/  LDCU UR5, c[0x0][0x360] ;  /* 0x00006c00ff0577ac */ /* 0x000e220008000800 */
[----:B------:R-:W-:Y:S01]  /*0710*/  IMAD.HI.U32 R5, R90, -0x2daee0ad, RZ ;  /* 0xd2511f535a057827 */ /* 0x000fe200078e00ff */
[----:B------:R-:W-:Y:S01]  /*0720*/  LOP3.LUT R80, R80, 0x3, RZ, 0xc0, !PT ;  /* 0x0000000350507812 */ /* 0x000fe200078ec0ff */
[----:B------:R-:W-:Y:S02]  /*0730*/  ULOP3.LUT UR6, UR4, 0xff, URZ, 0xc0, !UPT ;  /* 0x000000ff04067892 */ /* 0x000fe4000f8ec0ff */
[----:B------:R-:W-:Y:S01]  /*0740*/  IMAD R9, R90, -0x2daee0ad, RZ ;  /* 0xd2511f535a097824 */ /* 0x000fe200078e02ff */
[----:B------:R-:W-:Y:S01]  /*0750*/  LOP3.LUT R5, R5, R3, RZ, 0x3c, !PT ;  /* 0x0000000305057212 */ /* 0x000fe200078e3cff */
[----:B------:R-:W-:Y:S01]  /*0760*/  UPLOP3.LUT UP1, UPT, UPT, UPT, UPT, 0x40, 0x4 ;  /* 0x000000000004789c */ /* 0x000fe20003f2e870 */
[----:B-----5:R-:W-:Y:S01]  /*0770*/  PRMT R94, R19, 0x7632, R94 ;  /* 0x00007632135e7816 */ /* 0x020fe2000000005e */
[----:B------:R-:W1:Y:S01]  /*0780*/  LDCU UR7, c[0x0][0x404] ;  /* 0x00008080ff0777ac */ /* 0x000e620008000800 */
[----:B------:R-:W-:Y:S01]  /*0790*/  PRMT R96, R23, 0x7632, R96 ;  /* 0x0000763217607816 */ /* 0x000fe20000000060 */
[C---:B------:R-:W-:Y:S01]  /*07a0*/  IMAD.HI.U32 R6, R5.reuse, -0x326172a9, RZ ;  /* 0xcd9e8d5705067827 */ /* 0x040fe200078e00ff */
[----:B------:R-:W-:Y:S01]  /*07b0*/  PRMT R98, R18, 0x7632, R98 ;  /* 0x0000763212627816 */ /* 0x000fe20000000062 */
[----:B------:R-:W2:Y:S01]  /*07c0*/  LDCU.U8 UR14, c[0x0][0x410] ;  /* 0x00008200ff0e77ac */ /* 0x000ea20008000000 */
[----:B------:R-:W-:Y:S01]  /*07d0*/  PRMT R102, R22, 0x7632, R102 ;  /* 0x0000763216667816 */ /* 0x000fe20000000066 */
[----:B------:R-:W-:Y:S01]  /*07e0*/  IMAD R5, R5, -0x326172a9, RZ ;  /* 0xcd9e8d5705057824 */ /* 0x000fe200078e02ff */
[----:B------:R-:W-:Y:S01]  /*07f0*/  PRMT R108, R17, 0x7632, R108 ;  /* 0x00007632116c7816 */ /* 0x000fe2000000006c */
[----:B------:R-:W3:Y:S01]  /*0800*/  LDCU UR15, c[0x0][0x400] ;  /* 0x00008000ff0f77ac */ /* 0x000ee20008000800 */
[----:B0-----:R-:W-:Y:S01]  /*0810*/  IMAD R92, R50, UR5, R57 ;  /* 0x00000005325c7c24 */ /* 0x001fe2000f8e0239 */
[----:B------:R-:W-:Y:S01]  /*0820*/  PRMT R110, R21, 0x7632, R110 ;  /* 0x00007632156e7816 */ /* 0x000fe2000000006e */
[----:B------:R-:W-:-:S02]  /*0830*/  ULOP3.LUT UR5, UR4, 0xffffff00, URZ, 0xc0, !UPT ;  /* 0xffffff0004057892 */ /* 0x000fc4000f8ec0ff */
[----:B------:R-:W-:Y:S01]  /*0840*/  IMAD.HI.U32 R4, R92, -0x326172a9, RZ ;  /* 0xcd9e8d575c047827 */ /* 0x000fe200078e00ff */
[----:B------:R-:W-:Y:S01]  /*0850*/  PRMT R112, R16, 0x7632, R112 ;  /* 0x0000763210707816 */ /* 0x000fe20000000070 */
[----:B------:R-:W0:Y:S01]  /*0860*/  LDCU.64 UR12, c[0x0][0x408] ;  /* 0x00008100ff0c77ac */ /* 0x000e220008000a00 */
[----:B------:R-:W-:Y:S01]  /*0870*/  PRMT R114, R20, 0x7632, R114 ;  /* 0x0000763214727816 */ /* 0x000fe20000000072 */
[----:B------:R-:W-:Y:S01]  /*0880*/  IMAD R7, R92, -0x326172a9, RZ ;  /* 0xcd9e8d575c077824 */ /* 0x000fe200078e02ff */
[----:B------:R-:W-:Y:S01]  /*0890*/  LOP3.LUT R4, R49, R4, R2, 0x96, !PT ;  /* 0x0000000431047212 */ /* 0x000fe200078e9602 */
[----:B------:R-:W4:Y:S01]  /*08a0*/  LDCU.64 UR10, c[0x0][0x3a0] ;  /* 0x00007400ff0a77ac */ /* 0x000f220008000a00 */
[----:B------:R-:W-:Y:S02]  /*08b0*/  PRMT R116, R31, 0x7632, R116 ;  /* 0x000076321f747816 */ /* 0x000fe40000000074 */
[----:B------:R-:W-:Y:S01]  /*08c0*/  LOP3.LUT R6, R56, R7, R6, 0x96, !PT ;  /* 0x0000000738067212 */ /* 0x000fe200078e9606 */
[----:B------:R-:W-:Y:S01]  /*08d0*/  IMAD.HI.U32 R8, R4, -0x2daee0ad, RZ ;  /* 0xd2511f5304087827 */ /* 0x000fe200078e00ff */
[----:B------:R-:W-:-:S02]  /*08e0*/  PRMT R118, R35, 0x7632, R118 ;  /* 0x0000763223767816 */ /* 0x000fc40000000076 */
[----:B------:R-:W-:Y:S01]  /*08f0*/  PRMT R126, R30, 0x7632, R126 ;  /* 0x000076321e7e7816 */ /* 0x000fe2000000007e */
[----:B------:R-:W-:Y:S01]  /*0900*/  IMAD R10, R4, -0x2daee0ad, RZ ;  /* 0xd2511f53040a7824 */ /* 0x000fe200078e02ff */
[----:B------:R-:W-:Y:S01]  /*0910*/  LOP3.LUT R8, R58, R9, R8, 0x96, !PT ;  /* 0x000000093a087212 */ /* 0x000fe200078e9608 */
[----:B------:R-:W-:Y:S01]  /*0920*/  IMAD.HI.U32 R7, R6, -0x2daee0ad, RZ ;  /* 0xd2511f5306077827 */ /* 0x000fe200078e00ff */
[----:B------:R-:W-:Y:S02]  /*0930*/  IADD3 R9, PT, PT, R2, -0x255992d5, RZ ;  /* 0xdaa66d2b02097810 */ /* 0x000fe40007ffe0ff */
[----:B------:R-:W-:Y:S01]  /*0940*/  PRMT R127, R34, 0x7632, R127 ;  /* 0x00007632227f7816 */ /* 0x000fe2000000007f */
[----:B------:R-:W-:Y:S01]  /*0950*/  IMAD.HI.U32 R4, R8, -0x326172a9, RZ ;  /* 0xcd9e8d5708047827 */ /* 0x000fe200078e00ff */
[----:B------:R-:W-:Y:S02]  /*0960*/  LOP3.LUT R7, R60, R10, R7, 0x96, !PT ;  /* 0x0000000a3c077212 */ /* 0x000fe400078e9607 */
[----:B------:R-:W-:Y:S01]  /*0970*/  PRMT R128, R29, 0x7632, R128 ;  /* 0x000076321d807816 */ /* 0x000fe20000000080 */
[----:B------:R-:W-:Y:S01]  /*0980*/  IMAD R8, R8, -0x326172a9, RZ ;  /* 0xcd9e8d5708087824 */ /* 0x000fe200078e02ff */
[----:B------:R-:W-:Y:S01]  /*0990*/  LOP3.LUT R4, R59, R5, R4, 0x96, !PT ;  /* 0x000000053b047212 */ /* 0x000fe200078e9604 */
[----:B------:R-:W-:-:S04]  /*09a0*/  IMAD.HI.U32 R5, R7, -0x326172a9, RZ ;  /* 0xcd9e8d5707057827 */ /* 0x000fc800078e00ff */
[----:B------:R-:W-:Y:S01]  /*09b0*/  HFMA2 R59, -RZ, RZ, 0, 0 ;  /* 0x00000000ff3b7431 */ /* 0x000fe200000001ff */
[----:B------:R-:W-:Y:S01]  /*09c0*/  PRMT R129, R33, 0x7632, R129 ;  /* 0x0000763221817816 */ /* 0x000fe20000000081 */
[----:B------:R-:W-:Y:S01]  /*09d0*/  IMAD R11, R6, -0x2daee0ad, RZ ;  /* 0xd2511f53060b7824 */ /* 0x000fe200078e02ff */
[----:B------:R-:W-:Y:S01]  /*09e0*/  LOP3.LUT R5, R9, R8, R5, 0x96, !PT ;  /* 0x0000000809057212 */ /* 0x000fe200078e9605 */
[----:B------:R-:W-:Y:S01]  /*09f0*/  IMAD.HI.U32 R6, R4, -0x2daee0ad, RZ ;  /* 0xd2511f5304067827 */ /* 0x000fe200078e00ff */
[----:B------:R-:W-:Y:S02]  /*0a00*/  PRMT R130, R28, 0x7632, R130 ;  /* 0x000076321c827816 */ /* 0x000fe40000000082 */
[----:B------:R-:W-:Y:S01]  /*0a10*/  PRMT R131, R32, 0x7632, R131 ;  /* 0x0000763220837816 */ /* 0x000fe20000000083 */
[----:B------:R-:W-:Y:S01]  /*0a20*/  IMAD R10, R4, -0x2daee0ad, RZ ;  /* 0xd2511f53040a7824 */ /* 0x000fe200078e02ff */
[----:B------:R-:W-:Y:S01]  /*0a30*/  LOP3.LUT R6, R61, R11, R6, 0x96, !PT ;  /* 0x0000000b3d067212 */ /* 0x000fe200078e9606 */
[----:B------:R-:W-:Y:S01]  /*0a40*/  IMAD.HI.U32 R9, R5, -0x2daee0ad, RZ ;  /* 0xd2511f5305097827 */ /* 0x000fe200078e00ff */
[----:B------:R-:W-:-:S02]  /*0a50*/  IADD3 R11, PT, PT, R3, -0x56f99767, RZ ;  /* 0xa9066899030b7810 */ /* 0x000fc40007ffe0ff */
[----:B------:R-:W-:Y:S01]  /*0a60*/  PRMT R132, R43, 0x7632, R132 ;  /* 0x000076322b847816 */ /* 0x000fe20000000084 */
[----:B------:R-:W-:Y:S01]  /*0a70*/  IMAD R7, R7, -0x326172a9, RZ ;  /* 0xcd9e8d5707077824 */ /* 0x000fe200078e02ff */
[----:B------:R-:W-:Y:S01]  /*0a80*/  LOP3.LUT R9, R62, R10, R9, 0x96, !PT ;  /* 0x0000000a3e097212 */ /* 0x000fe200078e9609 */
[----:B------:R-:W-:Y:S01]  /*0a90*/  IMAD.HI.U32 R4, R6, -0x326172a9, RZ ;  /* 0xcd9e8d5706047827 */ /* 0x000fe200078e00ff */
[----:B------:R-:W-:Y:S02]  /*0aa0*/  PRMT R133, R107, 0x7632, R133 ;  /* 0x000076326b857816 */ /* 0x000fe40000000085 */
[----:B------:R-:W-:Y:S01]  /*0ab0*/  PRMT R134, R42, 0x7632, R134 ;  /* 0x000076322a867816 */ /* 0x000fe20000000086 */
[----:B------:R-:W-:Y:S01]  /*0ac0*/  VIADD R8, R2, 0x78dde6e4 ;  /* 0x78dde6e402087836 */ /* 0x000fe20000000000 */
[----:B------:R-:W-:Y:S01]  /*0ad0*/  PRMT R135, R106, 0x7632, R135 ;  /* 0x000076326a877816 */ /* 0x000fe20000000087 */
[----:B------:R-:W-:Y:S01]  /*0ae0*/  IMAD R10, R5, -0x2daee0ad, RZ ;  /* 0xd2511f53050a7824 */ /* 0x000fe200078e02ff */
[----:B------:R-:W-:-:S02]  /*0af0*/  PRMT R136, R41, 0x7632, R136 ;  /* 0x0000763229887816 */ /* 0x000fc40000000088 */
[----:B------:R-:W-:Y:S01]  /*0b00*/  LOP3.LUT R4, R8, R7, R4, 0x96, !PT ;  /* 0x0000000708047212 */ /* 0x000fe200078e9604 */
[----:B------:R-:W-:Y:S01]  /*0b10*/  IMAD R7, R6, -0x326172a9, RZ ;  /* 0xcd9e8d5706077824 */ /* 0x000fe200078e02ff */
[----:B------:R-:W-:Y:S01]  /*0b20*/  PRMT R137, R105, 0x7632, R137 ;  /* 0x0000763269897816 */ /* 0x000fe20000000089 */
[----:B------:R-:W-:Y:S01]  /*0b30*/  VIADD R8, R2, 0x1715609d ;  /* 0x1715609d02087836 */ /* 0x000fe20000000000 */
[----:B------:R-:W-:Y:S01]  /*0b40*/  PRMT R138, R40, 0x7632, R138 ;  /* 0x00007632288a7816 */ /* 0x000fe2000000008a */
[----:B------:R-:W-:Y:S01]  /*0b50*/  IMAD.HI.U32 R6, R9, -0x326172a9, RZ ;  /* 0xcd9e8d5709067827 */ /* 0x000fe200078e00ff */
[----:B------:R-:W-:Y:S02]  /*0b60*/  PRMT R139, R104, 0x7632, R139 ;  /* 0x00007632688b7816 */ /* 0x000fe4000000008b */
[----:B------:R-:W-:Y:S01]  /*0b70*/  PRMT R140, R15, 0x7632, R140 ;  /* 0x000076320f8c7816 */ /* 0x000fe2000000008c */
[----:B------:R-:W-:Y:S01]  /*0b80*/  IMAD.HI.U32 R5, R4, -0x2daee0ad, RZ ;  /* 0xd2511f5304057827 */ /* 0x000fe200078e00ff */
[----:B------:R-:W-:-:S02]  /*0b90*/  LOP3.LUT R6, R8, R7, R6, 0x96, !PT ;  /* 0x0000000708067212 */ /* 0x000fc400078e9606 */
[----:B------:R-:W-:Y:S01]  /*0ba0*/  PRMT R141, R14, 0x7632, R141 ;  /* 0x000076320e8d7816 */ /* 0x000fe2000000008d */
[----:B------:R-:W-:Y:S01]  /*0bb0*/  IMAD R9, R9, -0x326172a9, RZ ;  /* 0xcd9e8d5709097824 */ /* 0x000fe200078e02ff */
[----:B------:R-:W-:Y:S01]  /*0bc0*/  LOP3.LUT R5, R11, R10, R5, 0x96, !PT ;  /* 0x0000000a0b057212 */ /* 0x000fe200078e9605 */
[----:B------:R-:W-:Y:S01]  /*0bd0*/  VIADD R10, R3, 0x646e171e ;  /* 0x646e171e030a7836 */ /* 0x000fe20000000000 */
[----:B------:R-:W-:Y:S01]  /*0be0*/  PRMT R142, R13, 0x7632, R142 ;  /* 0x000076320d8e7816 */ /* 0x000fe2000000008e */
[----:B------:R-:W-:Y:S01]  /*0bf0*/  IMAD R11, R4, -0x2daee0ad, RZ ;  /* 0xd2511f53040b7824 */ /* 0x000fe200078e02ff */
[----:B------:R-:W-:Y:S01]  /*0c00*/  PRMT R143, R12, 0x7632, R143 ;  /* 0x000076320c8f7816 */ /* 0x000fe2000000008f */
[----:B------:R-:W-:Y:S01]  /*0c10*/  IMAD.HI.U32 R8, R6, -0x2daee0ad, RZ ;  /* 0xd2511f5306087827 */ /* 0x000fe200078e00ff */
[----:B------:R-:W-:Y:S02]  /*0c20*/  PRMT R144, R27, 0x7632, R144 ;  /* 0x000076321b907816 */ /* 0x000fe40000000090 */
[----:B------:R-:W-:Y:S01]  /*0c30*/  PRMT R145, R26, 0x7632, R145 ;  /* 0x000076321a917816 */ /* 0x000fe20000000091 */
[----:B------:R-:W-:Y:S01]  /*0c40*/  IMAD.HI.U32 R4, R5, -0x326172a9, RZ ;  /* 0xcd9e8d5705047827 */ /* 0x000fe200078e00ff */
[----:B------:R-:W-:-:S02]  /*0c50*/  LOP3.LUT R8, R10, R11, R8, 0x96, !PT ;  /* 0x0000000b0a087212 */ /* 0x000fc400078e9608 */
[----:B------:R-:W-:Y:S01]  /*0c60*/  PRMT R146, R25, 0x7632, R146 ;  /* 0x0000763219927816 */ /* 0x000fe20000000092 */
[----:B------:R-:W-:Y:S01]  /*0c70*/  VIADD R7, R2, 0xb54cda56 ;  /* 0xb54cda5602077836 */ /* 0x000fe20000000000 */
[----:B------:R-:W-:Y:S01]  /*0c80*/  PRMT R53, R24, 0x7632, R53 ;  /* 0x0000763218357816 */ /* 0x000fe20000000035 */
[----:B------:R-:W-:Y:S01]  /*0c90*/  IMAD R10, R5, -0x326172a9, RZ ;  /* 0xcd9e8d57050a7824 */ /* 0x000fe200078e02ff */
[----:B------:R-:W-:Y:S01]  /*0ca0*/  PRMT R54, R39, 0x7632, R54 ;  /* 0x0000763227367816 */ /* 0x000fe20000000036 */
[----:B------:R-:W-:Y:S01]  /*0cb0*/  IMAD.HI.U32 R5, R8, -0x326172a9, RZ ;  /* 0xcd9e8d5708057827 */ /* 0x000fe200078e00ff */
[----:B------:R-:W-:Y:S02]  /*0cc0*/  LOP3.LUT R4, R7, R9, R4, 0x96, !PT ;  /* 0x0000000907047212 */ /* 0x000fe400078e9604 */
[----:B------:R-:W-:Y:S01]  /*0cd0*/  IADD3 R7, PT, PT, R2, 0x5384540f, RZ ;  /* 0x5384540f02077810 */ /* 0x000fe20007ffe0ff */
[----:B------:R-:W-:Y:S01]  /*0ce0*/  IMAD R9, R6, -0x2daee0ad, RZ ;  /* 0xd2511f5306097824 */ /* 0x000fe200078e02ff */
[----:B------:R-:W-:Y:S01]  /*0cf0*/  PRMT R55, R38, 0x7632, R55 ;  /* 0x0000763226377816 */ /* 0x000fe20000000037 */
[----:B------:R-:W-:Y:S01]  /*0d00*/  IMAD.HI.U32 R6, R4, -0x2daee0ad, RZ ;  /* 0xd2511f5304067827 */ /* 0x000fe200078e00ff */
[----:B------:R-:W-:-:S02]  /*0d10*/  LOP3.LUT R5, R7, R10, R5, 0x96, !PT ;  /* 0x0000000a07057212 */ /* 0x000fc400078e9605 */
[----:B------:R-:W-:Y:S01]  /*0d20*/  PRMT R56, R37, 0x7632, R56 ;  /* 0x0000763225387816 */ /* 0x000fe20000000038 */
[----:B------:R-:W-:Y:S01]  /*0d30*/  VIADD R11, R3, 0xdb3d7428 ;  /* 0xdb3d7428030b7836 */ /* 0x000fe20000000000 */
[----:B------:R-:W-:Y:S01]  /*0d40*/  LOP3.LUT R6, R63, R9, R6, 0x96, !PT ;  /* 0x000000093f067212 */ /* 0x000fe200078e9606 */
[----:B------:R-:W-:Y:S02]  /*0d50*/  IMAD R10, R4, -0x2daee0ad, RZ ;  /* 0xd2511f53040a7824 */ /* 0x000fe400078e02ff */
[----:B------:R-:W-:-:S04]  /*0d60*/  IMAD.HI.U32 R9, R5, -0x2daee0ad, RZ ;  /* 0xd2511f5305097827 */ /* 0x000fc800078e00ff */
[----:B------:R-:W-:Y:S01]  /*0d70*/  IMAD R7, R8, -0x326172a9, RZ ;  /* 0xcd9e8d5708077824 */ /* 0x000fe200078e02ff */
[----:B------:R-:W-:Y:S01]  /*0d80*/  LOP3.LUT R9, R11, R10, R9, 0x96, !PT ;  /* 0x0000000a0b097212 */ /* 0x000fe200078e9609 */
[----:B------:R-:W-:-:S04]  /*0d90*/  IMAD.HI.U32 R4, R6, -0x326172a9, RZ ;  /* 0xcd9e8d5706047827 */ /* 0x000fc800078e00ff */
[----:B------:R-:W-:Y:S01]  /*0da0*/  IMAD R6, R6, -0x326172a9, RZ ;  /* 0xcd9e8d5706067824 */ /* 0x000fe200078e02ff */
[----:B------:R-:W-:Y:S01]  /*0db0*/  LOP3.LUT R4, R64, R7, R4, 0x96, !PT ;  /* 0x0000000740047212 */ /* 0x000fe200078e9604 */
[----:B------:R-:W-:Y:S02]  /*0dc0*/  VIADD R7, R2, 0x8ff34781 ;  /* 0x8ff3478102077836 */ /* 0x000fe40000000000 */
[----:B------:R-:W-:-:S04]  /*0dd0*/  IMAD.HI.U32 R51, R9, -0x326172a9, RZ ;  /* 0xcd9e8d5709337827 */ /* 0x000fc800078e00ff */
[----:B------:R-:W-:Y:S01]  /*0de0*/  IMAD R5, R5, -0x2daee0ad, RZ ;  /* 0xd2511f5305057824 */ /* 0x000fe200078e02ff */
[----:B------:R-:W-:Y:S01]  /*0df0*/  LOP3.LUT R51, R7, R6, R51, 0x96, !PT ;  /* 0x0000000607337212 */ /* 0x000fe200078e9633 */
[----:B------:R-:W-:Y:S01]  /*0e00*/  IMAD.HI.U32 R78, R4, -0x2daee0ad, RZ ;  /* 0xd2511f53044e7827 */ /* 0x000fe200078e00ff */
[----:B------:R-:W-:-:S03]  /*0e10*/  IADD3 R6, PT, PT, RZ, -R0, RZ ;  /* 0x80000000ff067210 */ /* 0x000fc60007ffe0ff */
[----:B------:R-:W-:Y:S01]  /*0e20*/  IMAD.SHL.U32 R0, R57, 0x20, RZ ;  /* 0x0000002039007824 */ /* 0x000fe200078e00ff */
[----:B------:R-:W-:Y:S01]  /*0e30*/  LOP3.LUT R78, R65, R5, R78, 0x96, !PT ;  /* 0x00000005414e7212 */ /* 0x000fe200078e964e */
[----:B------:R-:W-:Y:S01]  /*0e40*/  IMAD R60, R9, -0x326172a9, RZ ;  /* 0xcd9e8d57093c7824 */ /* 0x000fe200078e02ff */
[----:B------:R-:W-:Y:S01]  /*0e50*/  PRMT R57, R36, 0x7632, R57 ;  /* 0x0000763224397816 */ /* 0x000fe20000000039 */
[----:B------:R-:W-:Y:S01]  /*0e60*/  IMAD R76, R4, -0x2daee0ad, RZ ;  /* 0xd2511f53044c7824 */ /* 0x000fe200078e02ff */
[----:B------:R-:W-:Y:S02]  /*0e70*/  LOP3.LUT R5, R0, 0x3e0, RZ, 0xc0, !PT ;  /* 0x000003e000057812 */ /* 0x000fe400078ec0ff */
[----:B------:R-:W-:-:S03]  /*0e80*/  VIADDMNMX R0, R6, UR6, RZ, !PT ;  /* 0x0000000606007c46 */ /* 0x000fc6000f8001ff */
[----:B------:R-:W-:Y:S01]  /*0e90*/  IMAD.MOV R5, RZ, RZ, -R5 ;  /* 0x000000ffff057224 */ /* 0x000fe200078e0a05 */
[----:B------:R-:W-:-:S04]  /*0ea0*/  VIMNMX R0, PT, PT, R0, 0x20, PT ;  /* 0x0000002000007848 */ /* 0x000fc80003fe0100 */
[----:B------:R-:W-:Y:S02]  /*0eb0*/  LEA R0, R0, UR5, 0x3 ;  /* 0x0000000500007c11 */ /* 0x000fe4000f8e18ff */
[----:B------:R-:W-:Y:S02]  /*0ec0*/  VIADDMNMX R5, R5, UR6, RZ, !PT ;  /* 0x0000000605057c46 */ /* 0x000fe4000f8001ff */
[----:B------:R-:W-:Y:S02]  /*0ed0*/  I2FP.F32.U32 R0, R0 ;  /* 0x0000000000007245 */ /* 0x000fe40000201000 */
[----:B------:R-:W-:Y:S02]  /*0ee0*/  VIMNMX R5, PT, PT, R5, 0x20, PT ;  /* 0x0000002005057848 */ /* 0x000fe40003fe0100 */
[----:B------:R0:W0:Y:S02]  /*0ef0*/  MUFU.RCP R52, R0 ;  /* 0x0000000000347308 */ /* 0x0000240000001000 */
[----:B-1234-:R-:W-:-:S07]  /*0f00*/  LEA R58, R5, UR5, 0x3 ;  /* 0x00000005053a7c11 */ /* 0x01efce000f8e18ff */
.L_x_1848:
[----:B------:R-:W1:Y:S08]  /*0f10*/  LDC.64 R44, c[0x0][0x3f0] ;  /* 0x0000fc00ff2c7b82 */ /* 0x000e700000000a00 */
[----:B------:R-:W2:Y:S08]  /*0f20*/  LDC.64 R46, c[0x0][0x3f8] ;  /* 0x0000fe00ff2e7b82 */ /* 0x000eb00000000a00 */
[----:B------:R-:W3:Y:S01]  /*0f30*/  LDC R101, c[0x0][0x388] ;  /* 0x0000e200ff657b82 */ /* 0x000ee20000000800 */
[----:B-1----:R-:W-:-:S05]  /*0f40*/  IMAD.WIDE R44, R50, 0x4, R44 ;  /* 0x00000004322c7825 */ /* 0x002fca00078e022c */
[----:B------:R1:W4:Y:S01]  /*0f50*/  LDG.E R82, desc[UR8][R44.64] ;  /* 0x000000082c527981 */ /* 0x000322000c1e1900 */
[----:B--2---:R-:W-:-:S05]  /*0f60*/  IMAD.WIDE R46, R50, 0x4, R46 ;  /* 0x00000004322e7825 */ /* 0x004fca00078e022e */
[----:B------:R2:W5:Y:S01]  /*0f70*/  LDG.E R70, desc[UR8][R46.64] ;  /* 0x000000082e467981 */ /* 0x000562000c1e1900 */
[----:B------:R-:W-:Y:S01]  /*0f80*/  ISETP.GE.U32.AND P2, PT, R48, 0x100, PT ;  /* 0x000001003000780c */ /* 0x000fe20003f46070 */
[----:B------:R-:W-:Y:S01]  /*0f90*/  BSSY.RECONVERGENT B0, `(.L_x_1535) ;  /* 0x00006f7000007945 */ /* 0x000fe20003800200 */
[----:B---3--:R-:W-:Y:S01]  /*0fa0*/  IMAD R74, R50, R101, RZ ;  /* 0x00000065324a7224 */ /* 0x008fe200078e02ff */
[----:B------:R-:W3:Y:S04]  /*0fb0*/  S2R R72, SR_TID.X ;  /* 0x0000000000487919 */ /* 0x000ee80000002100 */
[----:B-1----:R-:W-:-:S04]  /*0fc0*/  SHF.R.S32.HI R45, RZ, 0x1f, R74 ;  /* 0x0000001fff2d7819 */ /* 0x002fc8000001144a */
[----:B------:R-:W-:-:S04]  /*0fd0*/  LEA.HI R45, R45, R74, RZ, 0x3 ;  /* 0x0000004a2d2d7211 */ /* 0x000fc800078f18ff */
[----:B---3--:R-:W-:Y:S02]  /*0fe0*/  LEA.HI.SX32 R74, R45, R72, 0x1d ;  /* 0x000000482d4a7211 */ /* 0x008fe400078feaff */
[----:B----4-:R-:W-:-:S13]  /*0ff0*/  ISETP.GE.AND P3, PT, R82, 0x1, PT ;  /* 0x000000015200780c */ /* 0x010fda0003f66270 */
[----:B0-----:R-:W-:-:S04]  /*1000*/  @P3 VIADD R0, R82, 0xffffffff ;  /* 0xffffffff52003836 */ /* 0x001fc80000000000 */
[----:B------:R-:W-:-:S05]  /*1010*/  @P3 IMAD R0, R0, R101, RZ ;  /* 0x0000006500003224 */ /* 0x000fca00078e02ff */
[----:B------:R-:W-:-:S04]  /*1020*/  @P3 SHF.R.S32.HI R123, RZ, 0x1f, R0 ;  /* 0x0000001fff7b3819 */ /* 0x000fc80000011400 */
[----:B------:R-:W-:Y:S01]  /*1030*/  @P3 LEA.HI R123, R123, R0, RZ, 0x3 ;  /* 0x000000007b7b3211 */ /* 0x000fe200078f18ff */
[----:B------:R-:W-:-:S03]  /*1040*/  IMAD.MOV.U32 R0, RZ, RZ, RZ ;  /* 0x000000ffff007224 */ /* 0x000fc600078e00ff */
[----:B------:R-:W-:Y:S01]  /*1050*/  @P3 LEA.HI.SX32 R0, R123, R72, 0x1d ;  /* 0x000000487b003211 */ /* 0x000fe200078feaff */
[----:B--2---:R-:W-:Y:S06]  /*1060*/  @!P2 BRA `(.L_x_1536) ;  /* 0x0000006c00a4a947 */ /* 0x004fec0003800000 */
[----:B------:R-:W-:-:S04]  /*1070*/  UISETP.NE.U32.AND UP0, UPT, UR10, URZ, UPT ;  /* 0x000000ff0a00728c */ /* 0x000fc8000bf05070 */
[----:B------:R-:W-:Y:S01]  /*1080*/  UISETP.NE.AND.EX UP0, UPT, UR11, URZ, UPT, UP0 ;  /* 0x000000ff0b00728c */ /* 0x000fe2000bf05300 */
[----:B------:R-:W-:Y:S10]  /*1090*/  @!P3 BRA `(.L_x_1537) ;  /* 0x00000000000cb947 */ /* 0x000ff40003800000 */
[----:B------:R-:W0:Y:S02]  /*10a0*/  LDC.64 R8, c[0x0][0x390] ;  /* 0x0000e400ff087b82 */ /* 0x000e240000000a00 */
[----:B0-----:R-:W-:-:S06]  /*10b0*/  IMAD.WIDE.U32 R8, R0, 0x10, R8 ;  /* 0x0000001000087825 */ /* 0x001fcc00078e0008 */
[----:B------:R-:W5:Y:S02]  /*10c0*/  LDG.E.128 R8, desc[UR8][R8.64] ;  /* 0x0000000808087981 */ /* 0x000f64000c1e1d00 */
.L_x_1537:
[----:B------:R-:W-:Y:S05]  /*10d0*/  BRA.U !UP0, `(.L_x_1538) ;  /* 0x0000003508f07547 */ /* 0x000fea000b800000 */
[----:B------:R-:W0:Y:S02]  /*10e0*/  LDC.64 R4, c[0x0][0x3a0] ;  /* 0x0000e800ff047b82 */ /* 0x000e240000000a00 */
        /* <DEDUP_REMOVED lines=23> */
.L_x_1542:
        /* <DEDUP_REMOVED lines=13> */
.L_x_1544:
[----:B------:R-:W-:Y:S05]  /*1330*/  BSYNC.RECONVERGENT B2 ;  /* 0x0000000000027941 */ /* 0x000fea0003800200 */
.L_x_1543:
[----:B------:R-:W-:Y:S01]  /*1340*/  IMAD.WIDE.U32 R46, R92, -0x326172a9, RZ ;  /* 0xcd9e8d575c2e7825 */ /* 0x000fe200078e00ff */
[----:B------:R-:W-:-:S03]  /*1350*/  LOP3.LUT R120, R59, R45, R3, 0x96, !PT ;  /* 0x0000002d3b787212 */ /* 0x000fc600078e9603 */
[----:B------:R-:W-:Y:S01]  /*1360*/  VIADD R45, R2, 0x9e3779b9 ;  /* 0x9e3779b9022d7836 */ /* 0x000fe20000000000 */
[----:B------:R-:W-:Y:S01]  /*1370*/  LOP3.LUT R60, R49, R47, R2, 0x96, !PT ;  /* 0x0000002f313c7212 */ /* 0x000fe200078e9602 */
[----:B------:R-:W-:-:S04]  /*1380*/  IMAD.WIDE.U32 R120, R120, -0x326172a9, RZ ;  /* 0xcd9e8d5778787825 */ /* 0x000fc800078e00ff */
[----:B------:R-:W-:Y:S01]  /*1390*/  IMAD.WIDE.U32 R60, R60, -0x2daee0ad, RZ ;  /* 0xd2511f533c3c7825 */ /* 0x000fe200078e00ff */
[----:B------:R-:W-:Y:S02]  /*13a0*/  LOP3.LUT R45, R45, R46, R121, 0x96, !PT ;  /* 0x0000002e2d2d7212 */ /* 0x000fe400078e9679 */
[C---:B------:R-:W-:Y:S01]  /*13b0*/  IADD3 R121, PT, PT, R3.reuse, 0x76cf5d0a, RZ ;  /* 0x76cf5d0a03797810 */ /* 0x040fe20007ffe0ff */
[----:B------:R-:W-:Y:S02]  /*13c0*/  VIADD R47, R3, 0xbb67ae85 ;  /* 0xbb67ae85032f7836 */ /* 0x000fe40000000000 */
[----:B------:R-:W-:-:S03]  /*13d0*/  VIADD R51, R2, 0x3c6ef372 ;  /* 0x3c6ef37202337836 */ /* 0x000fc60000000000 */
[----:B------:R-:W-:Y:S01]  /*13e0*/  LOP3.LUT R46, R47, R44, R61, 0x96, !PT ;  /* 0x0000002c2f2e7212 */ /* 0x000fe200078e963d */
[----:B------:R-:W-:-:S04]  /*13f0*/  IMAD.WIDE.U32 R44, R45, -0x2daee0ad, RZ ;  /* 0xd2511f532d2c7825 */ /* 0x000fc800078e00ff */
[----:B------:R-:W-:Y:S01]  /*1400*/  IMAD.WIDE.U32 R46, R46, -0x326172a9, RZ ;  /* 0xcd9e8d572e2e7825 */ /* 0x000fe200078e00ff */
[----:B------:R-:W-:-:S03]  /*1410*/  LOP3.LUT R121, R121, R60, R45, 0x96, !PT ;  /* 0x0000003c79797212 */ /* 0x000fc600078e962d */
[----:B------:R-:W-:Y:S01]  /*1420*/  VIADD R45, R2, 0xdaa66d2b ;  /* 0xdaa66d2b022d7836 */ /* 0x000fe20000000000 */
[----:B------:R-:W-:Y:S01]  /*1430*/  LOP3.LUT R60, R51, R120, R47, 0x96, !PT ;  /* 0x00000078333c7212 */ /* 0x000fe200078e962f */
[----:B------:R-:W-:Y:S01]  /*1440*/  IMAD.WIDE.U32 R120, R121, -0x326172a9, RZ ;  /* 0xcd9e8d5779787825 */ /* 0x000fe200078e00ff */
[----:B------:R-:W-:-:S03]  /*1450*/  IADD3 R47, PT, PT, R3, 0x32370b8f, RZ ;  /* 0x32370b8f032f7810 */ /* 0x000fc60007ffe0ff */
        /* <DEDUP_REMOVED lines=8> */
[----:B------:R-:W-:-:S05]  /*14e0*/  VIADD R51, R2, 0x78dde6e4 ;  /* 0x78dde6e402337836 */ /* 0x000fca0000000000 */
[----:B------:R-:W-:Y:S01]  /*14f0*/  LOP3.LUT R60, R51, R120, R47, 0x96, !PT ;  /* 0x00000078333c7212 */ /* 0x000fe200078e962f */
[----:B------:R-:W-:Y:S01]  /*1500*/  IMAD.WIDE.U32 R120, R121, -0x326172a9, RZ ;  /* 0xcd9e8d5779787825 */ /* 0x000fe200078e00ff */
[----:B------:R-:W-:-:S03]  /*1510*/  IADD3 R51, PT, PT, R2, -0x4ab325aa, RZ ;  /* 0xb54cda5602337810 */ /* 0x000fc60007ffe0ff */
[----:B------:R-:W-:Y:S01]  /*1520*/  IMAD.WIDE.U32 R60, R60, -0x2daee0ad, RZ ;  /* 0xd2511f533c3c7825 */ /* 0x000fe200078e00ff */
[----:B------:R-:W-:-:S03]  /*1530*/  LOP3.LUT R45, R45, R46, R121, 0x96, !PT ;  /* 0x0000002e2d2d7212 */ /* 0x000fc600078e9679 */
[C---:B------:R-:W-:Y:S02]  /*1540*/  VIADD R47, R3.reuse, 0xa9066899 ;  /* 0xa9066899032f7836 */ /* 0x040fe40000000000 */
[----:B------:R-:W-:-:S03]  /*1550*/  VIADD R121, R3, 0x646e171e ;  /* 0x646e171e03797836 */ /* 0x000fc60000000000 */
[----:B------:R-:W-:Y:S01]  /*1560*/  LOP3.LUT R46, R47, R44, R61, 0x96, !PT ;  /* 0x0000002c2f2e7212 */ /* 0x000fe200078e963d */
[----:B------:R-:W-:-:S04]  /*1570*/  IMAD.WIDE.U32 R44, R45, -0x2daee0ad, RZ ;  /* 0xd2511f532d2c7825 */ /* 0x000fc800078e00ff */
[----:B------:R-:W-:Y:S01]  /*1580*/  IMAD.WIDE.U32 R46, R46, -0x326172a9, RZ ;  /* 0xcd9e8d572e2e7825 */ /* 0x000fe200078e00ff */
[----:B------:R-:W-:-:S03]  /*1590*/  LOP3.LUT R121, R121, R60, R45, 0x96, !PT ;  /* 0x0000003c79797212 */ /* 0x000fc600078e962d */
[----:B------:R-:W-:Y:S01]  /*15a0*/  VIADD R45, R2, 0x5384540f ;  /* 0x5384540f022d7836 */ /* 0x000fe20000000000 */
[----:B------:R-:W-:Y:S01]  /*15b0*/  LOP3.LUT R60, R51, R120, R47, 0x96, !PT ;  /* 0x00000078333c7212 */ /* 0x000fe200078e962f */
[----:B------:R-:W-:-:S04]  /*15c0*/  IMAD.WIDE.U32 R120, R121, -0x326172a9, RZ ;  /* 0xcd9e8d5779787825 */ /* 0x000fc800078e00ff */
[----:B------:R-:W-:Y:S01]  /*15d0*/  IMAD.WIDE.U32 R60, R60, -0x2daee0ad, RZ ;  /* 0xd2511f533c3c7825 */ /* 0x000fe200078e00ff */
[----:B------:R-:W-:-:S03]  /*15e0*/  LOP3.LUT R45, R45, R46, R121, 0x96, !PT ;  /* 0x0000002e2d2d7212 */ /* 0x000fc600078e9679 */
[----:B------:R-:W-:Y:S02]  /*15f0*/  VIADD R47, R3, 0x1fd5c5a3 ;  /* 0x1fd5c5a3032f7836 */ /* 0x000fe40000000000 */
[----:B------:R-:W-:-:S03]  /*1600*/  VIADD R51, R2, 0xf1bbcdc8 ;  /* 0xf1bbcdc802337836 */ /* 0x000fc60000000000 */
[----:B------:R-:W-:Y:S01]  /*1610*/  LOP3.LUT R46, R47, R44, R61, 0x96, !PT ;  /* 0x0000002c2f2e7212 */ /* 0x000fe200078e963d */
[----:B------:R-:W-:Y:S01]  /*1620*/  IMAD.WIDE.U32 R44, R45, -0x2daee0ad, RZ ;  /* 0xd2511f532d2c7825 */ /* 0x000fe200078e00ff */
[----:B------:R-:W-:-:S03]  /*1630*/  IADD3 R61, PT, PT, R3, -0x24c28bd8, RZ ;  /* 0xdb3d7428033d7810 */ /* 0x000fc60007ffe0ff */
[----:B------:R-:W-:Y:S01]  /*1640*/  IMAD.WIDE.U32 R46, R46, -0x326172a9, RZ ;  /* 0xcd9e8d572e2e7825 */ /* 0x000fe200078e00ff */
[----:B------:R-:W-:Y:S02]  /*1650*/  LOP3.LUT R60, R61, R60, R45, 0x96, !PT ;  /* 0x0000003c3d3c7212 */ /* 0x000fe400078e962d */
[----:B------:R-:W-:Y:S02]  /*1660*/  IADD3 R45, PT, PT, R3, -0x695add53, RZ ;  /* 0x96a522ad032d7810 */ /* 0x000fe40007ffe0ff */
[----:B------:R-:W-:Y:S01]  /*1670*/  LOP3.LUT R120, R51, R120, R47, 0x96, !PT ;  /* 0x0000007833787212 */ /* 0x000fe200078e962f */
[----:B------:R-:W-:-:S04]  /*1680*/  IMAD.WIDE.U32 R60, R60, -0x326172a9, RZ ;  /* 0xcd9e8d573c3c7825 */ /* 0x000fc800078e00ff */
[----:B------:R-:W-:-:S04]  /*1690*/  IMAD.WIDE.U32 R120, R120, -0x2daee0ad, RZ ;  /* 0xd2511f5378787825 */ /* 0x000fc800078e00ff */
[----:B------:R-:W-:Y:S01]  /*16a0*/  VIADD R51, R2, 0x8ff34781 ;  /* 0x8ff3478102337836 */ /* 0x000fe20000000000 */
[----:B------:R-:W-:Y:S01]  /*16b0*/  LOP3.LUT R78, R45, R44, R121, 0x96, !PT ;  /* 0x0000002c2d4e7212 */ /* 0x000fe200078e9679 */
[----:B------:R-:W-:Y:S02]  /*16c0*/  HFMA2 R45, -RZ, RZ, 0, 0 ;  /* 0x00000000ff2d7431 */ /* 0x000fe400000001ff */
[----:B------:R-:W-:Y:S01]  /*16d0*/  IMAD.MOV.U32 R84, RZ, RZ, R120 ;  /* 0x000000ffff547224 */ /* 0x000fe200078e0078 */
[----:B------:R-:W-:Y:S01]  /*16e0*/  LOP3.LUT R51, R51, R46, R61, 0x96, !PT ;  /* 0x0000002e33337212 */ /* 0x000fe200078e963d */
[----:B------:R-:W-:-:S07]  /*16f0*/  IMAD.MOV.U32 R44, RZ, RZ, R76 ;  /* 0x000000ffff2c7224 */ /* 0x000fce00078e004c */
.L_x_1541:
[----:B------:R-:W-:Y:S05]  /*1700*/  BSYNC.RECONVERGENT B1 ;  /* 0x0000000000017941 */ /* 0x000fea0003800200 */
.L_x_1540:
[----:B------:R-:W-:Y:S01]  /*1710*/  I2FP.F32.U32 R44, R44 ;  /* 0x0000002c002c7245 */ /* 0x000fe20000201000 */
[----:B------:R-:W-:Y:S01]  /*1720*/  IMAD.MOV.U32 R47, RZ, RZ, 0x2f800000 ;  /* 0x2f800000ff2f7424 */ /* 0x000fe200078e00ff */
[----:B------:R-:W-:Y:S01]  /*1730*/  SHF.L.U32 R103, R36, 0x10, RZ ;  /* 0x0000001024677819 */ /* 0x000fe200000006ff */
[----:B-----5:R-:W-:Y:S02]  /*1740*/  IMAD.U32 R46, R8, 0x10000, RZ ;  /* 0x00010000082e7824 */ /* 0x020fe400078e00ff */
[----:B------:R-:W-:Y:S01]  /*1750*/  FFMA.FTZ R44, R44, R47, 1.1641532182693481445e-10 ;  /* 0x2f0000002c2c7423 */ /* 0x000fe2000001002f */
[----:B------:R-:W-:Y:S02]  /*1760*/  IMAD.U32 R47, R4, 0x10000, RZ ;  /* 0x00010000042f7824 */ /* 0x000fe400078e00ff */
[----:B------:R-:W-:Y:S02]  /*1770*/  FMUL.FTZ R46, R46, UR13 ;  /* 0x0000000d2e2e7c20 */ /* 0x000fe40008410000 */
[----:B------:R-:W-:-:S02]  /*1780*/  FSETP.GTU.FTZ.AND P1, PT, R44, UR7, PT ;  /* 0x000000072c007c0b */ /* 0x000fc4000bf3c000 */
[----:B------:R-:W-:Y:S02]  /*1790*/  FMUL.FTZ R46, R46, UR12 ;  /* 0x0000000c2e2e7c20 */ /* 0x000fe40008410000 */
[----:B------:R-:W-:-:S03]  /*17a0*/  SEL R61, RZ, 0x1, P1 ;  /* 0x00000001ff3d7807 */ /* 0x000fc60000800000 */
[----:B------:R-:W-:-:S05]  /*17b0*/  FSEL R46, R46, RZ, !P1 ;  /* 0x000000ff2e2e7208 */ /* 0x000fca0004800000 */
[----:B------:R-:W-:-:S07]  /*17c0*/  FFMA.FTZ R103, R46, R103, R47 ;  /* 0x000000672e677223 */ /* 0x000fce000001002f */
.L_x_1539:
        /* <DEDUP_REMOVED lines=22> */
.L_x_1548:
        /* <DEDUP_REMOVED lines=13> */
.L_x_1550:
[----:B------:R-:W-:Y:S05]  /*1a00*/  BSYNC.RECONVERGENT B2 ;  /* 0x0000000000027941 */ /* 0x000fea0003800200 */
.L_x_1549:
[----:B------:R-:W-:Y:S01]  /*1a10*/  IMAD.WIDE.U32 R120, R92, -0x326172a9, RZ ;  /* 0xcd9e8d575c787825 */ /* 0x000fe200078e00ff */
[----:B------:R-:W-:Y:S02]  /*1a20*/  LOP3.LUT R124, R59, R47, R3, 0x96, !PT ;  /* 0x0000002f3b7c7212 */ /* 0x000fe400078e9603 */
[----:B------:R-:W-:Y:S01]  /*1a30*/  IADD3 R45, PT, PT, R2, -0x61c88647, RZ ;  /* 0x9e3779b9022d7810 */ /* 0x000fe20007ffe0ff */
[----:B------:R-:W-:Y:S01]  /*1a40*/  VIADD R47, R3, 0xbb67ae85 ;  /* 0xbb67ae85032f7836 */ /* 0x000fe20000000000 */
        /* <DEDUP_REMOVED lines=12> */
[----:B------:R-:W-:Y:S01]  /*1b10*/  IMAD.WIDE.U32 R124, R51, -0x326172a9, RZ ;  /* 0xcd9e8d57337c7825 */ /* 0x000fe200078e00ff */
[----:B------:R-:W-:-:S03]  /*1b20*/  IADD3 R51, PT, PT, R3, -0x126145ec, RZ ;  /* 0xed9eba1403337810 */ /* 0x000fc60007ffe0ff */
[----:B------:R-:W-:Y:S01]  /*1b30*/  IMAD.WIDE.U32 R122, R45, -0x2daee0ad, RZ ;  /* 0xd2511f532d7a7825 */ /* 0x000fe200078e00ff */
[----:B------:R-:W-:-:S03]  /*1b40*/  LOP3.LUT R47, R47, R120, R125, 0x96, !PT ;  /* 0x000000782f2f7212 */ /* 0x000fc600078e967d */
[----:B------:R-:W-:-:S05]  /*1b50*/  VIADD R45, R3, 0x32370b8f ;  /* 0x32370b8f032d7836 */ /* 0x000fca0000000000 */
[----:B------:R-:W-:Y:S01]  /*1b60*/  LOP3.LUT R45, R45, R46, R123, 0x96, !PT ;  /* 0x0000002e2d2d7212 */ /* 0x000fe200078e967b */
[----:B------:R-:W-:-:S04]  /*1b70*/  IMAD.WIDE.U32 R46, R47, -0x2daee0ad, RZ ;  /* 0xd2511f532f2e7825 */ /* 0x000fc800078e00ff */
[----:B------:R-:W-:Y:S01]  /*1b80*/  IMAD.WIDE.U32 R120, R45, -0x326172a9, RZ ;  /* 0xcd9e8d572d787825 */ /* 0x000fe200078e00ff */
[----:B------:R-:W-:-:S03]  /*1b90*/  LOP3.LUT R51, R51, R122, R47, 0x96, !PT ;  /* 0x0000007a33337212 */ /* 0x000fc600078e962f */
[C---:B------:R-:W-:Y:S02]  /*1ba0*/  VIADD R45, R2.reuse, 0x78dde6e4 ;  /* 0x78dde6e4022d7836 */ /* 0x040fe40000000000 */
[----:B------:R-:W-:-:S03]  /*1bb0*/  VIADD R47, R2, 0x1715609d ;  /* 0x1715609d022f7836 */ /* 0x000fc60000000000 */
[----:B------:R-:W-:Y:S01]  /*1bc0*/  LOP3.LUT R45, R45, R124, R121, 0x96, !PT ;  /* 0x0000007c2d2d7212 */ /* 0x000fe200078e9679 */
[----:B------:R-:W-:-:S04]  /*1bd0*/  IMAD.WIDE.U32 R124, R51, -0x326172a9, RZ ;  /* 0xcd9e8d57337c7825 */ /* 0x000fc800078e00ff */
[----:B------:R-:W-:Y:S01]  /*1be0*/  IMAD.WIDE.U32 R122, R45, -0x2daee0ad, RZ ;  /* 0xd2511f532d7a7825 */ /* 0x000fe200078e00ff */
[----:B------:R-:W-:Y:S02]  /*1bf0*/  IADD3 R45, PT, PT, R3, -0x56f99767, RZ ;  /* 0xa9066899032d7810 */ /* 0x000fe40007ffe0ff */
[----:B------:R-:W-:Y:S01]  /*1c00*/  LOP3.LUT R47, R47, R120, R125, 0x96, !PT ;  /* 0x000000782f2f7212 */ /* 0x000fe200078e967d */
[----:B------:R-:W-:Y:S01]  /*1c10*/  VIADD R51, R3, 0x646e171e ;  /* 0x646e171e03337836 */ /* 0x000fe20000000000 */
[----:B------:R-:W-:-:S03]  /*1c20*/  LOP3.LUT R45, R45, R46, R123, 0x96, !PT ;  /* 0x0000002e2d2d7212 */ /* 0x000fc600078e967b */
[----:B------:R-:W-:-:S04]  /*1c30*/  IMAD.WIDE.U32 R46, R47, -0x2daee0ad, RZ ;  /* 0xd2511f532f2e7825 */ /* 0x000fc800078e00ff */
[----:B------:R-:W-:Y:S01]  /*1c40*/  IMAD.WIDE.U32 R120, R45, -0x326172a9, RZ ;  /* 0xcd9e8d572d787825 */ /* 0x000fe200078e00ff */
[----:B------:R-:W-:Y:S02]  /*1c50*/  LOP3.LUT R51, R51, R122, R47, 0x96, !PT ;  /* 0x0000007a33337212 */ /* 0x000fe400078e962f */
[C---:B------:R-:W-:Y:S01]  /*1c60*/  IADD3 R47, PT, PT, R2.reuse, 0x5384540f, RZ ;  /* 0x5384540f022f7810 */ /* 0x040fe20007ffe0ff */
        /* <DEDUP_REMOVED lines=12> */
[----:B------:R-:W-:Y:S01]  /*1d30*/  IMAD.MOV.U32 R47, RZ, RZ, R84 ;  /* 0x000000ffff2f7224 */ /* 0x000fe200078e0054 */
[----:B------:R-:W-:-:S03]  /*1d40*/  LOP3.LUT R45, R45, R124, R121, 0x96, !PT ;  /* 0x0000007c2d2d7212 */ /* 0x000fc600078e9679 */
[----:B------:R-:W-:-:S04]  /*1d50*/  IMAD.WIDE.U32 R124, R51, -0x326172a9, RZ ;  /* 0xcd9e8d57337c7825 */ /* 0x000fc800078e00ff */
[----:B------:R-:W-:Y:S01]  /*1d60*/  IMAD.WIDE.U32 R122, R45, -0x2daee0ad, RZ ;  /* 0xd2511f532d7a7825 */ /* 0x000fe200078e00ff */
[----:B------:R-:W-:-:S03]  /*1d70*/  MOV R60, R124 ;  /* 0x0000007c003c7202 */ /* 0x000fc60000000f00 */
[----:B------:R-:W-:Y:S02]  /*1d80*/  VIADD R45, R3, 0x96a522ad ;  /* 0x96a522ad032d7836 */ /* 0x000fe40000000000 */
[----:B------:R-:W-:Y:S02]  /*1d90*/  VIADD R51, R2, 0x8ff34781 ;  /* 0x8ff3478102337836 */ /* 0x000fe40000000000 */
[----:B------:R-:W-:Y:S01]  /*1da0*/  IMAD.MOV.U32 R76, RZ, RZ, R122 ;  /* 0x000000ffff4c7224 */ /* 0x000fe200078e007a */
[----:B------:R-:W-:Y:S01]  /*1db0*/  LOP3.LUT R78, R45, R46, R123, 0x96, !PT ;  /* 0x0000002e2d4e7212 */ /* 0x000fe200078e967b */
[----:B------:R-:W-:Y:S01]  /*1dc0*/  HFMA2 R46, -RZ, RZ, 0, 0 ;  /* 0x00000000ff2e7431 */ /* 0x000fe200000001ff */
[----:B------:R-:W-:-:S07]  /*1dd0*/  LOP3.LUT R51, R51, R120, R125, 0x96, !PT ;  /* 0x0000007833337212 */ /* 0x000fce00078e967d */
.L_x_1547:
[----:B------:R-:W-:Y:S05]  /*1de0*/  BSYNC.RECONVERGENT B1 ;  /* 0x0000000000017941 */ /* 0x000fea0003800200 */
.L_x_1546:
[----:B-----5:R-:W-:Y:S01]  /*1df0*/  PRMT R62, R8, 0x7632, R62 ;  /* 0x00007632083e7816 */ /* 0x020fe2000000003e */
[----:B------:R-:W-:Y:S01]  /*1e00*/  IMAD.MOV.U32 R80, RZ, RZ, 0x2f800000 ;  /* 0x2f800000ff507424 */ /* 0x000fe200078e00ff */
[----:B------:R-:W-:Y:S02]  /*1e10*/  I2FP.F32.U32 R45, R47 ;  /* 0x0000002f002d7245 */ /* 0x000fe40000201000 */
[----:B------:R-:W-:Y:S01]  /*1e20*/  PRMT R47, R4, 0x7632, R47 ;  /* 0x00007632042f7816 */ /* 0x000fe2000000002f */
[----:B------:R-:W-:Y:S02]  /*1e30*/  IMAD.U32 R62, R62, 0x10000, RZ ;  /* 0x000100003e3e7824 */ /* 0x000fe400078e00ff */
[----:B------:R-:W-:Y:S01]  /*1e40*/  FFMA.FTZ R45, R45, R80, 1.1641532182693481445e-10 ;  /* 0x2f0000002d2d7423 */ /* 0x000fe20000010050 */
[----:B------:R-:W-:Y:S01]  /*1e50*/  SHF.L.U32 R80, R57, 0x10, RZ ;  /* 0x0000001039507819 */ /* 0x000fe200000006ff */
[----:B------:R-:W-:Y:S01]  /*1e60*/  FMUL.FTZ R62, R62, UR13 ;  /* 0x0000000d3e3e7c20 */ /* 0x000fe20008410000 */
[----:B------:R-:W-:-:S02]  /*1e70*/  IMAD.U32 R84, R47, 0x10000, RZ ;  /* 0x000100002f547824 */ /* 0x000fc400078e00ff */
[----:B------:R-:W-:Y:S01]  /*1e80*/  FSETP.GTU.FTZ.AND P1, PT, R45, UR7, PT ;  /* 0x000000072d007c0b */ /* 0x000fe2000bf3c000 */
[----:B------:R-:W-:-:S03]  /*1e90*/  FMUL.FTZ R45, R62, UR12 ;  /* 0x0000000c3e2d7c20 */ /* 0x000fc60008410000 */
[----:B------:R-:W-:Y:S02]  /*1ea0*/  SEL R62, RZ, 0x1, P1 ;  /* 0x00000001ff3e7807 */ /* 0x000fe40000800000 */
[----:B------:R-:W-:-:S05]  /*1eb0*/  FSEL R45, R45, RZ, !P1 ;  /* 0x000000ff2d2d7208 */ /* 0x000fca0004800000 */
[----:B------:R-:W-:-:S07]  /*1ec0*/  FFMA.FTZ R109, R45, R80, R84 ;  /* 0x000000502d6d7223 */ /* 0x000fce0000010054 */
.L_x_1545:
        /* <DEDUP_REMOVED lines=21> */
.L_x_1554:
        /* <DEDUP_REMOVED lines=13> */
.L_x_1556:
[----:B------:R-:W-:Y:S05]  /*20f0*/  BSYNC.RECONVERGENT B2 ;  /* 0x0000000000027941 */ /* 0x000fea0003800200 */
.L_x_1555:
[----:B------:R-:W-:Y:S01]  /*2100*/  IMAD.WIDE.U32 R122, R92, -0x326172a9, RZ ;  /* 0xcd9e8d575c7a7825 */ /* 0x000fe200078e00ff */
[----:B------:R-:W-:-:S03]  /*2110*/  LOP3.LUT R148, R59, R121, R3, 0x96, !PT ;  /* 0x000000793b947212 */ /* 0x000fc600078e9603 */
[----:B------:R-:W-:Y:S01]  /*2120*/  HFMA2 R80, -RZ, RZ, 0, 0 ;  /* 0x00000000ff507431 */ /* 0x000fe200000001ff */
        /* <DEDUP_REMOVED lines=16> */
[----:B------:R-:W-:-:S03]  /*2230*/  LOP3.LUT R51, R51, R122, R149, 0x96, !PT ;  /* 0x0000007a33337212 */ /* 0x000fc600078e9695 */
[----:B------:R-:W-:-:S05]  /*2240*/  VIADD R45, R3, 0x32370b8f ;  /* 0x32370b8f032d7836 */ /* 0x000fca0000000000 */
        /* <DEDUP_REMOVED lines=9> */
[----:B------:R-:W-:-:S03]  /*22e0*/  IADD3 R45, PT, PT, R3, -0x56f99767, RZ ;  /* 0xa9066899032d7810 */ /* 0x000fc60007ffe0ff */
[----:B------:R-:W-:Y:S01]  /*22f0*/  VIADD R51, R2, 0x1715609d ;  /* 0x1715609d02337836 */ /* 0x000fe20000000000 */
[----:B------:R-:W-:-:S04]  /*2300*/  LOP3.LUT R45, R45, R120, R125, 0x96, !PT ;  /* 0x000000782d2d7212 */ /* 0x000fc800078e967d */
[----:B------:R-:W-:Y:S01]  /*2310*/  LOP3.LUT R51, R51, R122, R149, 0x96, !PT ;  /* 0x0000007a33337212 */ /* 0x000fe200078e9695 */
[----:B------:R-:W-:-:S04]  /*2320*/  IMAD.WIDE.U32 R122, R45, -0x326172a9, RZ ;  /* 0xcd9e8d572d7a7825 */ /* 0x000fc800078e00ff */
[----:B------:R-:W-:-:S04]  /*2330*/  IMAD.WIDE.U32 R120, R51, -0x2daee0ad, RZ ;  /* 0xd2511f5333787825 */ /* 0x000fc800078e00ff */
[----:B------:R-:W-:Y:S02]  /*2340*/  VIADD R45, R2, 0xb54cda56 ;  /* 0xb54cda56022d7836 */ /* 0x000fe40000000000 */
[----:B------:R-:W-:-:S03]  /*2350*/  VIADD R51, R3, 0x646e171e ;  /* 0x646e171e03337836 */ /* 0x000fc60000000000 */
[----:B------:R-:W-:Y:S02]  /*2360*/  LOP3.LUT R45, R45, R148, R123, 0x96, !PT ;  /* 0x000000942d2d7212 */ /* 0x000fe400078e967b */
[----:B------:R-:W-:-:S03]  /*2370*/  LOP3.LUT R51, R51, R124, R121, 0x96, !PT ;  /* 0x0000007c33337212 */ /* 0x000fc600078e9679 */
[----:B------:R-:W-:-:S04]  /*2380*/  IMAD.WIDE.U32 R124, R45, -0x2daee0ad, RZ ;  /* 0xd2511f532d7c7825 */ /* 0x000fc800078e00ff */
[----:B------:R-:W-:Y:S01]  /*2390*/  IMAD.WIDE.U32 R148, R51, -0x326172a9, RZ ;  /* 0xcd9e8d5733947825 */ /* 0x000fe200078e00ff */
[----:B------:R-:W-:-:S03]  /*23a0*/  IADD3 R51, PT, PT, R2, 0x5384540f, RZ ;  /* 0x5384540f02337810 */ /* 0x000fc60007ffe0ff */
[----:B------:R-:W-:Y:S01]  /*23b0*/  VIADD R45, R3, 0x1fd5c5a3 ;  /* 0x1fd5c5a3032d7836 */ /* 0x000fe20000000000 */
[----:B------:R-:W-:-:S04]  /*23c0*/  LOP3.LUT R51, R51, R122, R149, 0x96, !PT ;  /* 0x0000007a33337212 */ /* 0x000fc800078e9695 */
        /* <DEDUP_REMOVED lines=9> */
[----:B------:R-:W-:Y:S01]  /*2460*/  VIADD R45, R3, 0x96a522ad ;  /* 0x96a522ad032d7836 */ /* 0x000fe20000000000 */
[----:B------:R-:W-:Y:S01]  /*2470*/  MOV R60, R148 ;  /* 0x00000094003c7202 */ /* 0x000fe20000000f00 */
[----:B------:R-:W-:Y:S02]  /*2480*/  VIADD R51, R2, 0x8ff34781 ;  /* 0x8ff3478102337836 */ /* 0x000fe40000000000 */
[----:B------:R-:W-:Y:S01]  /*2490*/  IMAD.MOV.U32 R84, RZ, RZ, R124 ;  /* 0x000000ffff547224 */ /* 0x000fe200078e007c */
[----:B------:R-:W-:Y:S01]  /*24a0*/  LOP3.LUT R78, R45, R120, R125, 0x96, !PT ;  /* 0x000000782d4e7212 */ /* 0x000fe200078e967d */
[----:B------:R-:W-:Y:S01]  /*24b0*/  IMAD.MOV.U32 R45, RZ, RZ, R76 ;  /* 0x000000ffff2d7224 */ /* 0x000fe200078e004c */
[----:B------:R-:W-:-:S07]  /*24c0*/  LOP3.LUT R51, R51, R122, R149, 0x96, !PT ;  /* 0x0000007a33337212 */ /* 0x000fce00078e9695 */
.L_x_1553:
[----:B------:R-:W-:Y:S05]  /*24d0*/  BSYNC.RECONVERGENT B1 ;  /* 0x0000000000017941 */ /* 0x000fea0003800200 */
.L_x_1552:
[----:B------:R-:W-:Y:S01]  /*24e0*/  I2FP.F32.U32 R45, R45 ;  /* 0x0000002d002d7245 */ /* 0x000fe20000201000 */
[----:B------:R-:W-:Y:S01]  /*24f0*/  IMAD.MOV.U32 R76, RZ, RZ, 0x2f800000 ;  /* 0x2f800000ff4c7424 */ /* 0x000fe200078e00ff */
[----:B------:R-:W-:Y:S01]  /*2500*/  SHF.L.U32 R111, R37, 0x10, RZ ;  /* 0x00000010256f7819 */ /* 0x000fe200000006ff */
[----:B-----5:R-:W-:Y:S02]  /*2510*/  IMAD.U32 R46, R9, 0x10000, RZ ;  /* 0x00010000092e7824 */ /* 0x020fe400078e00ff */
[----:B------:R-:W-:Y:S02]  /*2520*/  FFMA.FTZ R45, R45, R76, 1.1641532182693481445e-10 ;  /* 0x2f0000002d2d7423 */ /* 0x000fe4000001004c */
[----:B------:R-:W-:-:S03]  /*2530*/  FMUL.FTZ R46, R46, UR13 ;  /* 0x0000000d2e2e7c20 */ /* 0x000fc60008410000 */
[----:B------:R-:W-:Y:S01]  /*2540*/  FSETP.GTU.FTZ.AND P1, PT, R45, UR7, PT ;  /* 0x000000072d007c0b */ /* 0x000fe2000bf3c000 */
[----:B------:R-:W-:Y:S01]  /*2550*/  FMUL.FTZ R46, R46, UR12 ;  /* 0x0000000c2e2e7c20 */ /* 0x000fe20008410000 */
[----:B------:R-:W-:Y:S02]  /*2560*/  IMAD.U32 R45, R5, 0x10000, RZ ;  /* 0x00010000052d7824 */ /* 0x000fe400078e00ff */
[----:B------:R-:W-:Y:S02]  /*2570*/  SEL R63, RZ, 0x1, P1 ;  /* 0x00000001ff3f7807 */ /* 0x000fe40000800000 */
[----:B------:R-:W-:-:S05]  /*2580*/  FSEL R46, R46, RZ, !P1 ;  /* 0x000000ff2e2e7208 */ /* 0x000fca0004800000 */
[----:B------:R-:W-:-:S07]  /*2590*/  FFMA.FTZ R111, R46, R111, R45 ;  /* 0x0000006f2e6f7223 */ /* 0x000fce000001002d */
.L_x_1551:
        /* <DEDUP_REMOVED lines=22> */
.L_x_1560:
        /* <DEDUP_REMOVED lines=13> */
.L_x_1562:
[----:B------:R-:W-:Y:S05]  /*27d0*/  BSYNC.RECONVERGENT B2 ;  /* 0x0000000000027941 */ /* 0x000fea0003800200 */
.L_x_1561:
        /* <DEDUP_REMOVED lines=20> */
[C---:B------:R-:W-:Y:S02]  /*2920*/  VIADD R51, R3.reuse, 0x32370b8f ;  /* 0x32370b8f03337836 */ /* 0x040fe40000000000 */
[----:B------:R-:W-:Y:S02]  /*2930*/  VIADD R115, R3, 0x96a522ad ;  /* 0x96a522ad03737836 */ /* 0x000fe40000000000 */
[----:B------:R-:W-:Y:S01]  /*2940*/  IMAD.MOV.U32 R64, RZ, RZ, R84 ;  /* 0x000000ffff407224 */ /* 0x000fe200078e0054 */
        /* <DEDUP_REMOVED lines=8> */
[----:B------:R-:W-:Y:S02]  /*29d0*/  VIADD R113, R2, 0x1715609d ;  /* 0x1715609d02717836 */ /* 0x000fe40000000000 */
[----:B------:R-:W-:Y:S01]  /*29e0*/  IMAD.WIDE.U32 R124, R51, -0x2daee0ad, RZ ;  /* 0xd2511f53337c7825 */ /* 0x000fe200078e00ff */
[----:B------:R-:W-:Y:S02]  /*29f0*/  IADD3 R51, PT, PT, R3, -0x56f99767, RZ ;  /* 0xa906689903337810 */ /* 0x000fe40007ffe0ff */
[----:B------:R-:W-:Y:S02]  /*2a00*/  LOP3.LUT R113, R113, R122, R149, 0x96, !PT ;  /* 0x0000007a71717212 */ /* 0x000fe400078e9695 */
[----:B------:R-:W-:-:S03]  /*2a10*/  LOP3.LUT R51, R51, R120, R125, 0x96, !PT ;  /* 0x0000007833337212 */ /* 0x000fc600078e967d */
[----:B------:R-:W-:-:S04]  /*2a20*/  IMAD.WIDE.U32 R120, R113, -0x2daee0ad, RZ ;  /* 0xd2511f5371787825 */ /* 0x000fc800078e00ff */
[----:B------:R-:W-:Y:S02]  /*2a30*/  VIADD R113, R3, 0x646e171e ;  /* 0x646e171e03717836 */ /* 0x000fe40000000000 */
[----:B------:R-:W-:-:S03]  /*2a40*/  IMAD.WIDE.U32 R122, R51, -0x326172a9, RZ ;  /* 0xcd9e8d57337a7825 */ /* 0x000fc600078e00ff */
[----:B------:R-:W-:Y:S01]  /*2a50*/  LOP3.LUT R113, R113, R124, R121, 0x96, !PT ;  /* 0x0000007c71717212 */ /* 0x000fe200078e9679 */
[----:B------:R-:W-:-:S05]  /*2a60*/  VIADD R51, R2, 0xb54cda56 ;  /* 0xb54cda5602337836 */ /* 0x000fca0000000000 */
[----:B------:R-:W-:Y:S01]  /*2a70*/  LOP3.LUT R51, R51, R148, R123, 0x96, !PT ;  /* 0x0000009433337212 */ /* 0x000fe200078e967b */
[----:B------:R-:W-:Y:S01]  /*2a80*/  IMAD.WIDE.U32 R148, R113, -0x326172a9, RZ ;  /* 0xcd9e8d5771947825 */ /* 0x000fe200078e00ff */
[----:B------:R-:W-:-:S03]  /*2a90*/  IADD3 R113, PT, PT, R2, 0x5384540f, RZ ;  /* 0x5384540f02717810 */ /* 0x000fc60007ffe0ff */
        /* <DEDUP_REMOVED lines=11> */
[----:B------:R-:W-:Y:S01]  /*2b50*/  VIADD R113, R2, 0x8ff34781 ;  /* 0x8ff3478102717836 */ /* 0x000fe20000000000 */
[----:B------:R-:W-:Y:S01]  /*2b60*/  MOV R60, R148 ;  /* 0x00000094003c7202 */ /* 0x000fe20000000f00 */
[----:B------:R-:W-:-:S03]  /*2b70*/  IMAD.WIDE.U32 R124, R51, -0x2daee0ad, RZ ;  /* 0xd2511f53337c7825 */ /* 0x000fc600078e00ff */
[----:B------:R-:W-:Y:S01]  /*2b80*/  LOP3.LUT R51, R113, R122, R149, 0x96, !PT ;  /* 0x0000007a71337212 */ /* 0x000fe200078e9695 */
[----:B------:R-:W-:Y:S01]  /*2b90*/  IMAD.MOV.U32 R86, RZ, RZ, R124 ;  /* 0x000000ffff567224 */ /* 0x000fe200078e007c */
[----:B------:R-:W-:-:S07]  /*2ba0*/  LOP3.LUT R78, R115, R120, R125, 0x96, !PT ;  /* 0x00000078734e7212 */ /* 0x000fce00078e967d */
.L_x_1559:
[----:B------:R-:W-:Y:S05]  /*2bb0*/  BSYNC.RECONVERGENT B1 ;  /* 0x0000000000017941 */ /* 0x000fea0003800200 */
.L_x_1558:
        /* <DEDUP_REMOVED lines=14> */
.L_x_1557:
        /* <DEDUP_REMOVED lines=21> */
.L_x_1566:
        /* <DEDUP_REMOVED lines=13> */
.L_x_1568:
[----:B------:R-:W-:Y:S05]  /*2ec0*/  BSYNC.RECONVERGENT B2 ;  /* 0x0000000000027941 */ /* 0x000fea0003800200 */
.L_x_1567:
        /* <DEDUP_REMOVED lines=21> */
[----:B------:R-:W-:-:S03]  /*3020*/  VIADD R115, R3, 0x96a522ad ;  /* 0x96a522ad03737836 */ /* 0x000fc60000000000 */
        /* <DEDUP_REMOVED lines=37> */
[----:B------:R-:W-:Y:S01]  /*3280*/  LOP3.LUT R78, R115, R120, R125, 0x96, !PT ;  /* 0x00000078734e7212 */ /* 0x000fe200078e967d */
[----:B------:R-:W-:-:S07]  /*3290*/  IMAD.MOV.U32 R65, RZ, RZ, R86 ;  /* 0x000000ffff417224 */ /* 0x000fce00078e0056 */
.L_x_1565:
[----:B------:R-:W-:Y:S05]  /*32a0*/  BSYNC.RECONVERGENT B1 ;  /* 0x0000000000017941 */ /* 0x000fea0003800200 */
.L_x_1564:
[----:B------:R-:W-:Y:S01]  /*32b0*/  I2FP.F32.U32 R46, R65 ;  /* 0x00000041002e7245 */ /* 0x000fe20000201000 */
[----:B------:R-:W-:Y:S02]  /*32c0*/  IMAD.MOV.U32 R115, RZ, RZ, 0x2f800000 ;  /* 0x2f800000ff737424 */ /* 0x000fe400078e00ff */
[----:B-----5:R-:W-:Y:S02]  /*32d0*/  IMAD.U32 R65, R10, 0x10000, RZ ;  /* 0x000100000a417824 */ /* 0x020fe400078e00ff */
[----:B------:R-:W-:Y:S01]  /*32e0*/  FFMA.FTZ R46, R46, R115, 1.1641532182693481445e-10 ;  /* 0x2f0000002e2e7423 */ /* 0x000fe20000010073 */
[----:B------:R-:W-:Y:S02]  /*32f0*/  IMAD.U32 R86, R6, 0x10000, RZ ;  /* 0x0001000006567824 */ /* 0x000fe400078e00ff */
[----:B------:R-:W-:Y:S02]  /*3300*/  FMUL.FTZ R65, R65, UR13 ;  /* 0x0000000d41417c20 */ /* 0x000fe40008410000 */
[----:B------:R-:W-:-:S02]  /*3310*/  FSETP.GTU.FTZ.AND P1, PT, R46, UR7, PT ;  /* 0x000000072e007c0b */ /* 0x000fc4000bf3c000 */
[----:B------:R-:W-:Y:S01]  /*3320*/  FMUL.FTZ R65, R65, UR12 ;  /* 0x0000000c41417c20 */ /* 0x000fe20008410000 */
[----:B------:R-:W-:-:S04]  /*3330*/  SHF.L.U32 R46, R38, 0x10, RZ ;  /* 0x00000010262e7819 */ /* 0x000fc800000006ff */
[----:B------:R-:W-:Y:S02]  /*3340*/  FSEL R115, R65, RZ, !P1 ;  /* 0x000000ff41737208 */ /* 0x000fe40004800000 */
[----:B------:R-:W-:-:S03]  /*3350*/  SEL R65, RZ, 0x1, P1 ;  /* 0x00000001ff417807 */ /* 0x000fc60000800000 */
[----:B------:R-:W-:-:S07]  /*3360*/  FFMA.FTZ R115, R115, R46, R86 ;  /* 0x0000002e73737223 */ /* 0x000fce0000010056 */
.L_x_1563:
        /* <DEDUP_REMOVED lines=22> */
.L_x_1572:
        /* <DEDUP_REMOVED lines=13> */
.L_x_1574:
[----:B------:R-:W-:Y:S05]  /*35a0*/  BSYNC.RECONVERGENT B2 ;  /* 0x0000000000027941 */ /* 0x000fea0003800200 */
.L_x_1573:
        /* <DEDUP_REMOVED lines=61> */
.L_x_1571:
[----:B------:R-:W-:Y:S05]  /*3980*/  BSYNC.RECONVERGENT B1 ;  /* 0x0000000000017941 */ /* 0x000fea0003800200 */
.L_x_1570:
        /* <DEDUP_REMOVED lines=14> */
.L_x_1569:
        /* <DEDUP_REMOVED lines=21> */
.L_x_1578:
        /* <DEDUP_REMOVED lines=13> */
.L_x_1580:
[----:B------:R-:W-:Y:S05]  /*3c90*/  BSYNC.RECONVERGENT B2 ;  /* 0x0000000000027941 */ /* 0x000fea0003800200 */
.L_x_1579:
        /* <DEDUP_REMOVED lines=53> */
[----:B------:R-:W-:Y:S01]  /*3ff0*/  IMAD.WIDE.U32 R148, R67, -0x326172a9, RZ ;  /* 0xcd9e8d5743947825 */ /* 0x000fe200078e00ff */
[----:B------:R-:W-:-:S03]  /*4000*/  LOP3.LUT R78, R119, R120, R125, 0x96, !PT ;  /* 0x00000078774e7212 */ /* 0x000fc600078e967d */
[----:B------:R-:W-:Y:S02]  /*4010*/  HFMA2 R120, -RZ, RZ, 0, 0 ;  /* 0x00000000ff787431 */ /* 0x000fe400000001ff */
[----:B------:R-:W-:Y:S01]  /*4020*/  VIADD R67, R2, 0x8ff34781 ;  /* 0x8ff3478102437836 */ /* 0x000fe20000000000 */
[----:B------:R-:W-:Y:S01]  /*4030*/  MOV R60, R148 ;  /* 0x00000094003c7202 */ /* 0x000fe20000000f00 */
[----:B------:R-:W-:-:S03]  /*4040*/  IMAD.MOV.U32 R147, RZ, RZ, R124 ;  /* 0x000000ffff937224 */ /* 0x000fc600078e007c */
[----:B------:R-:W-:Y:S01]  /*4050*/  LOP3.LUT R51, R67, R122, R149, 0x96, !PT ;  /* 0x0000007a43337212 */ /* 0x000fe200078e9695 */
[----:B------:R-:W-:-:S07]  /*4060*/  IMAD.MOV.U32 R67, RZ, RZ, R100 ;  /* 0x000000ffff437224 */ /* 0x000fce00078e0064 */
.L_x_1577:
[----:B------:R-:W-:Y:S05]  /*4070*/  BSYNC.RECONVERGENT B1 ;  /* 0x0000000000017941 */ /* 0x000fea0003800200 */
.L_x_1576:
        /* <DEDUP_REMOVED lines=12> */
.L_x_1575:
        /* <DEDUP_REMOVED lines=22> */
.L_x_1584:
        /* <DEDUP_REMOVED lines=13> */
.L_x_1586:
[----:B------:R-:W-:Y:S05]  /*4370*/  BSYNC.RECONVERGENT B2 ;  /* 0x0000000000027941 */ /* 0x000fea0003800200 */
.L_x_1585:
        /* <DEDUP_REMOVED lines=9> */
[----:B------:R-:W-:Y:S01]  /*4410*/  IMAD.MOV.U32 R68, RZ, RZ, R147 ;  /* 0x000000ffff447224 */ /* 0x000fe200078e0093 */
[----:B------:R-:W-:Y:S01]  /*4420*/  LOP3.LUT R122, R121, R120, R125, 0x96, !PT ;  /* 0x00000078797a7212 */ /* 0x000fe200078e967d */
[----:B------:R-:W-:Y:S01]  /*4430*/  IMAD.WIDE.U32 R120, R51, -0x2daee0ad, RZ ;  /* 0xd2511f5333787825 */ /* 0x000fe200078e00ff */
[----:B------:R-:W-:-:S03]  /*4440*/  IADD3 R51, PT, PT, R2, 0x3c6ef372, RZ ;  /* 0x3c6ef37202337810 */ /* 0x000fc60007ffe0ff */
[----:B------:R-:W-:Y:S02]  /*4450*/  VIADD R125, R3, 0x76cf5d0a ;  /* 0x76cf5d0a037d7836 */ /* 0x000fe40000000000 */
[----:B------:R-:W-:-:S03]  /*4460*/  IMAD.WIDE.U32 R122, R122, -0x326172a9, RZ ;  /* 0xcd9e8d577a7a7825 */ /* 0x000fc600078e00ff */
[----:B------:R-:W-:Y:S01]  /*4470*/  LOP3.LUT R125, R125, R124, R121, 0x96, !PT ;  /* 0x0000007c7d7d7212 */ /* 0x000fe200078e9679 */
[----:B------:R-:W-:Y:S01]  /*4480*/  VIADD R121, R2, 0xdaa66d2b ;  /* 0xdaa66d2b02797836 */ /* 0x000fe20000000000 */
[----:B------:R-:W-:-:S03]  /*4490*/  LOP3.LUT R51, R51, R148, R123, 0x96, !PT ;  /* 0x0000009433337212 */ /* 0x000fc600078e967b */
        /* <DEDUP_REMOVED lines=15> */
[----:B------:R-:W-:Y:S02]  /*4590*/  LOP3.LUT R121, R121, R122, R149, 0x96, !PT ;  /* 0x0000007a79797212 */ /* 0x000fe400078e9695 */
[----:B------:R-:W-:Y:S01]  /*45a0*/  LOP3.LUT R51, R51, R120, R125, 0x96, !PT ;  /* 0x0000007833337212 */ /* 0x000fe200078e967d */
[----:B------:R-:W-:Y:S02]  /*45b0*/  VIADD R125, R3, 0x646e171e ;  /* 0x646e171e037d7836 */ /* 0x000fe40000000000 */
        /* <DEDUP_REMOVED lines=9> */
[----:B------:R-:W-:-:S05]  /*4650*/  VIADD R51, R3, 0x1fd5c5a3 ;  /* 0x1fd5c5a303337836 */ /* 0x000fca0000000000 */
[----:B------:R-:W-:Y:S01]  /*4660*/  LOP3.LUT R51, R51, R120, R125, 0x96, !PT ;  /* 0x0000007833337212 */ /* 0x000fe200078e967d */
[----:B------:R-:W-:-:S04]  /*4670*/  IMAD.WIDE.U32 R120, R121, -0x2daee0ad, RZ ;  /* 0xd2511f5379787825 */ /* 0x000fc800078e00ff */
[----:B------:R-:W-:Y:S02]  /*4680*/  VIADD R125, R3, 0xdb3d7428 ;  /* 0xdb3d7428037d7836 */ /* 0x000fe40000000000 */
[----:B------:R-:W-:Y:S01]  /*4690*/  IMAD.WIDE.U32 R122, R51, -0x326172a9, RZ ;  /* 0xcd9e8d57337a7825 */ /* 0x000fe200078e00ff */
[C---:B------:R-:W-:Y:S02]  /*46a0*/  IADD3 R51, PT, PT, R2.reuse, -0xe443238, RZ ;  /* 0xf1bbcdc802337810 */ /* 0x040fe40007ffe0ff */
[----:B------:R-:W-:Y:S01]  /*46b0*/  LOP3.LUT R125, R125, R124, R121, 0x96, !PT ;  /* 0x0000007c7d7d7212 */ /* 0x000fe200078e9679 */
[----:B------:R-:W-:Y:S01]  /*46c0*/  VIADD R121, R2, 0x8ff34781 ;  /* 0x8ff3478102797836 */ /* 0x000fe20000000000 */
[----:B------:R-:W-:Y:S01]  /*46d0*/  LOP3.LUT R51, R51, R148, R123, 0x96, !PT ;  /* 0x0000009433337212 */ /* 0x000fe200078e967b */
[----:B------:R-:W-:Y:S02]  /*46e0*/  VIADD R123, R3, 0x96a522ad ;  /* 0x96a522ad037b7836 */ /* 0x000fe40000000000 */
[----:B------:R-:W-:-:S04]  /*46f0*/  IMAD.WIDE.U32 R148, R125, -0x326172a9, RZ ;  /* 0xcd9e8d577d947825 */ /* 0x000fc800078e00ff */
[----:B------:R-:W-:Y:S01]  /*4700*/  IMAD.WIDE.U32 R124, R51, -0x2daee0ad, RZ ;  /* 0xd2511f53337c7825 */ /* 0x000fe200078e00ff */
[----:B------:R-:W-:Y:S02]  /*4710*/  LOP3.LUT R51, R121, R122, R149, 0x96, !PT ;  /* 0x0000007a79337212 */ /* 0x000fe400078e9695 */
[----:B------:R-:W-:Y:S01]  /*4720*/  MOV R60, R148 ;  /* 0x00000094003c7202 */ /* 0x000fe20000000f00 */
[----:B------:R-:W-:Y:S01]  /*4730*/  IMAD.MOV.U32 R84, RZ, RZ, R124 ;  /* 0x000000ffff547224 */ /* 0x000fe200078e007c */
[----:B------:R-:W-:-:S07]  /*4740*/  LOP3.LUT R78, R123, R120, R125, 0x96, !PT ;  /* 0x000000787b4e7212 */ /* 0x000fce00078e967d */
.L_x_1583:
[----:B------:R-:W-:Y:S05]  /*4750*/  BSYNC.RECONVERGENT B1 ;  /* 0x0000000000017941 */ /* 0x000fea0003800200 */
.L_x_1582:
        /* <DEDUP_REMOVED lines=14> */
.L_x_1581:
[----:B------:R-:W-:Y:S02]  /*4840*/  F2FP.BF16.F32.PACK_AB R88, RZ, R121 ;  /* 0x00000079ff58723e */ /* 0x000fe400000010ff */
[----:B------:R-:W-:Y:S02]  /*4850*/  PRMT R44, R44, 0x5410, R47 ;  /* 0x000054102c2c7816 */ /* 0x000fe4000000002f */
[----:B------:R-:W-:Y:S02]  /*4860*/  PRMT R46, R46, 0x5410, R86 ;  /* 0x000054102e2e7816 */ /* 0x000fe40000000056 */
[----:B------:R-:W-:Y:S02]  /*4870*/  PRMT R45, R45, 0x5410, R76 ;  /* 0x000054102d2d7816 */ /* 0x000fe4000000004c */
[----:B------:R-:W-:Y:S01]  /*4880*/  PRMT R47, R150, 0x5410, R88 ;  /* 0x00005410962f7816 */ /* 0x000fe20000000058 */
[----:B------:R-:W-:Y:S06]  /*4890*/  BRA `(.L_x_1587) ;  /* 0x00000034002c7947 */ /* 0x000fec0003800000 */
.L_x_1538:
[----:B------:R-:W-:Y:S01]  /*48a0*/  IMAD.MOV.U32 R103, RZ, RZ, RZ ;  /* 0x000000ffff677224 */ /* 0x000fe200078e00ff */
[----:B------:R-:W-:Y:S01]  /*48b0*/  MOV R45, R80 ;  /* 0x00000050002d7202 */ /* 0x000fe20000000f00 */
[----:B------:R-:W-:Y:S01]  /*48c0*/  IMAD.MOV.U32 R84, RZ, RZ, R76 ;  /* 0x000000ffff547224 */ /* 0x000fe200078e004c */
        /* <DEDUP_REMOVED lines=17> */
.L_x_1591:
        /* <DEDUP_REMOVED lines=13> */
.L_x_1593:
[----:B------:R-:W-:Y:S05]  /*4ab0*/  BSYNC.RECONVERGENT B2 ;  /* 0x0000000000027941 */ /* 0x000fea0003800200 */
.L_x_1592:
[----:B------:R-:W-:Y:S01]  /*4ac0*/  IMAD.WIDE.U32 R46, R92, -0x326172a9, RZ ;  /* 0xcd9e8d575c2e7825 */ /* 0x000fe200078e00ff */
[----:B------:R-:W-:Y:S02]  /*4ad0*/  LOP3.LUT R120, R59, R45, R3, 0x96, !PT ;  /* 0x0000002d3b787212 */ /* 0x000fe400078e9603 */
[----:B------:R-:W-:Y:S02]  /*4ae0*/  IADD3 R45, PT, PT, R2, -0x61c88647, RZ ;  /* 0x9e3779b9022d7810 */ /* 0x000fe40007ffe0ff */
        /* <DEDUP_REMOVED lines=9> */
[----:B------:R-:W-:-:S03]  /*4b80*/  IMAD.WIDE.U32 R46, R47, -0x326172a9, RZ ;  /* 0xcd9e8d572f2e7825 */ /* 0x000fc600078e00ff */
[----:B------:R-:W-:Y:S01]  /*4b90*/  LOP3.LUT R61, R61, R60, R45, 0x96, !PT ;  /* 0x0000003c3d3d7212 */ /* 0x000fe200078e962d */
[----:B------:R-:W-:Y:S01]  /*4ba0*/  VIADD R45, R2, 0xdaa66d2b ;  /* 0xdaa66d2b022d7836 */ /* 0x000fe20000000000 */
[----:B------:R-:W-:Y:S01]  /*4bb0*/  LOP3.LUT R51, R51, R120, R47, 0x96, !PT ;  /* 0x0000007833337212 */ /* 0x000fe200078e962f */
[----:B------:R-:W-:Y:S02]  /*4bc0*/  VIADD R47, R3, 0x32370b8f ;  /* 0x32370b8f032f7836 */ /* 0x000fe40000000000 */
[----:B------:R-:W-:-:S04]  /*4bd0*/  IMAD.WIDE.U32 R120, R61, -0x326172a9, RZ ;  /* 0xcd9e8d573d787825 */ /* 0x000fc800078e00ff */
        /* <DEDUP_REMOVED lines=16> */
[----:B------:R-:W-:-:S04]  /*4ce0*/  IMAD.WIDE.U32 R44, R45, -0x2daee0ad, RZ ;  /* 0xd2511f532d2c7825 */ /* 0x000fc800078e00ff */
[----:B------:R-:W-:Y:S02]  /*4cf0*/  VIADD R61, R3, 0x646e171e ;  /* 0x646e171e033d7836 */ /* 0x000fe40000000000 */
[----:B------:R-:W-:-:S03]  /*4d00*/  IMAD.WIDE.U32 R46, R47, -0x326172a9, RZ ;  /* 0xcd9e8d572f2e7825 */ /* 0x000fc600078e00ff */
[----:B------:R-:W-:Y:S02]  /*4d10*/  LOP3.LUT R61, R61, R60, R45, 0x96, !PT ;  /* 0x0000003c3d3d7212 */ /* 0x000fe400078e962d */
[----:B------:R-:W-:Y:S01]  /*4d20*/  LOP3.LUT R51, R51, R120, R47, 0x96, !PT ;  /* 0x0000007833337212 */ /* 0x000fe200078e962f */
[----:B------:R-:W-:Y:S01]  /*4d30*/  VIADD R47, R3, 0x1fd5c5a3 ;  /* 0x1fd5c5a3032f7836 */ /* 0x000fe20000000000 */
[----:B------:R-:W-:Y:S01]  /*4d40*/  IADD3 R45, PT, PT, R2, 0x5384540f, RZ ;  /* 0x5384540f022d7810 */ /* 0x000fe20007ffe0ff */
[----:B------:R-:W-:-:S04]  /*4d50*/  IMAD.WIDE.U32 R120, R61, -0x326172a9, RZ ;  /* 0xcd9e8d573d787825 */ /* 0x000fc800078e00ff */
        /* <DEDUP_REMOVED lines=8> */
[----:B------:R-:W-:-:S03]  /*4de0*/  VIADD R51, R2, 0x8ff34781 ;  /* 0x8ff3478102337836 */ /* 0x000fc60000000000 */
[----:B------:R-:W-:Y:S01]  /*4df0*/  LOP3.LUT R61, R61, R60, R45, 0x96, !PT ;  /* 0x0000003c3d3d7212 */ /* 0x000fe200078e962d */
[----:B------:R-:W-:-:S04]  /*4e00*/  IMAD.WIDE.U32 R120, R120, -0x2daee0ad, RZ ;  /* 0xd2511f5378787825 */ /* 0x000fc800078e00ff */
[----:B------:R-:W-:Y:S01]  /*4e10*/  VIADD R45, R3, 0x96a522ad ;  /* 0x96a522ad032d7836 */ /* 0x000fe20000000000 */
[----:B------:R-:W-:Y:S01]  /*4e20*/  MOV R84, R120 ;  /* 0x0000007800547202 */ /* 0x000fe20000000f00 */
[----:B------:R-:W-:-:S03]  /*4e30*/  IMAD.WIDE.U32 R60, R61, -0x326172a9, RZ ;  /* 0xcd9e8d573d3c7825 */ /* 0x000fc600078e00ff */
[----:B------:R-:W-:Y:S01]  /*4e40*/  LOP3.LUT R78, R45, R44, R121, 0x96, !PT ;  /* 0x0000002c2d4e7212 */ /* 0x000fe200078e9679 */
[----:B------:R-:W-:Y:S01]  /*4e50*/  IMAD.MOV.U32 R44, RZ, RZ, R76 ;  /* 0x000000ffff2c7224 */ /* 0x000fe200078e004c */
[----:B------:R-:W-:Y:S01]  /*4e60*/  LOP3.LUT R51, R51, R46, R61, 0x96, !PT ;  /* 0x0000002e33337212 */ /* 0x000fe200078e963d */
[----:B------:R-:W-:-:S07]  /*4e70*/  IMAD.MOV.U32 R45, RZ, RZ, RZ ;  /* 0x000000ffff2d7224 */ /* 0x000fce00078e00ff */
.L_x_1590:
[----:B------:R-:W-:Y:S05]  /*4e80*/  BSYNC.RECONVERGENT B1 ;  /* 0x0000000000017941 */ /* 0x000fea0003800200 */
.L_x_1589:
[----:B------:R-:W-:Y:S01]  /*4e90*/  HFMA2 R47, -RZ, RZ, 0.1171875, 0 ;  /* 0x2f800000ff2f7431 */ /* 0x000fe200000001ff */
[----:B------:R-:W-:Y:S01]  /*4ea0*/  I2FP.F32.U32 R44, R44 ;  /* 0x0000002c002c7245 */ /* 0x000fe20000201000 */
[----:B-----5:R-:W-:-:S04]  /*4eb0*/  IMAD.U32 R46, R8, 0x10000, RZ ;  /* 0x00010000082e7824 */ /* 0x020fc800078e00ff */
[----:B------:R-:W-:Y:S01]  /*4ec0*/  FMUL.FTZ R46, R46, UR13 ;  /* 0x0000000d2e2e7c20 */ /* 0x000fe20008410000 */
[----:B------:R-:W-:-:S03]  /*4ed0*/  FFMA.FTZ R44, R44, R47, 1.1641532182693481445e-10 ;  /* 0x2f0000002c2c7423 */ /* 0x000fc6000001002f */
[----:B------:R-:W-:Y:S02]  /*4ee0*/  FMUL.FTZ R46, R46, UR12 ;  /* 0x0000000c2e2e7c20 */ /* 0x000fe40008410000 */
[----:B------:R-:W-:Y:S01]  /*4ef0*/  FSETP.GTU.FTZ.AND P0, PT, R44, UR7, PT ;  /* 0x000000072c007c0b */ /* 0x000fe2000bf1c000 */
[----:B------:R-:W-:-:S03]  /*4f00*/  IMAD.U32 R44, R36, 0x10000, RZ ;  /* 0x00010000242c7824 */ /* 0x000fc600078e00ff */
[----:B------:R-:W-:Y:S02]  /*4f10*/  FSEL R103, R46, RZ, !P0 ;  /* 0x000000ff2e677208 */ /* 0x000fe40004000000 */
[----:B------:R-:W-:-:S03]  /*4f20*/  SEL R61, RZ, 0x1, P0 ;  /* 0x00000001ff3d7807 */ /* 0x000fc60000000000 */
[----:B------:R-:W-:-:S07]  /*4f30*/  FMUL.FTZ R103, R103, R44 ;  /* 0x0000002c67677220 */ /* 0x000fce0000410000 */
.L_x_1588:
[----:B------:R-:W-:Y:S01]  /*4f40*/  F2FP.BF16.F32.PACK_AB R44, RZ, R103 ;  /* 0x00000067ff2c723e */ /* 0x000fe200000010ff */
[----:B------:R-:W-:Y:S01]  /*4f50*/  IMAD.MOV.U32 R46, RZ, RZ, R45 ;  /* 0x000000ffff2e7224 */ /* 0x000fe200078e002d */
[----:B------:R-:W-:Y:S01]  /*4f60*/  MOV R109, RZ ;  /* 0x000000ff006d7202 */ /* 0x000fe20000000f00 */
[----:B------:R-:W-:Y:S06]  /*4f70*/  @!P3 BRA `(.L_x_1594) ;  /* 0x000000040094b947 */ /* 0x000fec0003800000 */
        /* <DEDUP_REMOVED lines=13> */
.L_x_1597:
        /* <DEDUP_REMOVED lines=13> */
.L_x_1599:
[----:B------:R-:W-:Y:S05]  /*5120*/  BSYNC.RECONVERGENT B2 ;  /* 0x0000000000027941 */ /* 0x000fea0003800200 */
.L_x_1598:
        /* <DEDUP_REMOVED lines=61> */
.L_x_1596:
[----:B------:R-:W-:Y:S05]  /*5500*/  BSYNC.RECONVERGENT B1 ;  /* 0x0000000000017941 */ /* 0x000fea0003800200 */
.L_x_1595:
[----:B-----5:R-:W-:Y:S01]  /*5510*/  PRMT R62, R8, 0x7632, R62 ;  /* 0x00007632083e7816 */ /* 0x020fe2000000003e */
[----:B------:R-:W-:Y:S01]  /*5520*/  IMAD.MOV.U32 R76, RZ, RZ, 0x2f800000 ;  /* 0x2f800000ff4c7424 */ /* 0x000fe200078e00ff */
[----:B------:R-:W-:-:S03]  /*5530*/  I2FP.F32.U32 R45, R47 ;  /* 0x0000002f002d7245 */ /* 0x000fc60000201000 */
        /* <DEDUP_REMOVED lines=8> */
[----:B------:R-:W-:-:S07]  /*55c0*/  FMUL.FTZ R109, R45, R76 ;  /* 0x0000004c2d6d7220 */ /* 0x000fce0000410000 */
.L_x_1594:
[----:B------:R-:W-:Y:S01]  /*55d0*/  F2FP.BF16.F32.PACK_AB R47, RZ, R109 ;  /* 0x0000006dff2f723e */ /* 0x000fe200000010ff */
[----:B------:R-:W-:Y:S02]  /*55e0*/  IMAD.MOV.U32 R111, RZ, RZ, RZ ;  /* 0x000000ffff6f7224 */ /* 0x000fe400078e00ff */
[----:B------:R-:W-:Y:S01]  /*55f0*/  IMAD.MOV.U32 R76, RZ, RZ, R46 ;  /* 0x000000ffff4c7224 */ /* 0x000fe200078e002e */
[----:B------:R-:W-:Y:S06]  /*5600*/  @!P3 BRA `(.L_x_1600) ;  /* 0x000000040090b947 */ /* 0x000fec0003800000 */
        /* <DEDUP_REMOVED lines=13> */
.L_x_1603:
        /* <DEDUP_REMOVED lines=13> */
.L_x_1605:
[----:B------:R-:W-:Y:S05]  /*57b0*/  BSYNC.RECONVERGENT B2 ;  /* 0x0000000000027941 */ /* 0x000fea0003800200 */
.L_x_1604:
[----:B------:R-:W-:Y:S01]  /*57c0*/  IMAD.WIDE.U32 R122, R92, -0x326172a9, RZ ;  /* 0xcd9e8d575c7a7825 */ /* 0x000fe200078e00ff */
[----:B------:R-:W-:Y:S02]  /*57d0*/  LOP3.LUT R148, R59, R121, R3, 0x96, !PT ;  /* 0x000000793b947212 */ /* 0x000fe400078e9603 */
[----:B------:R-:W-:Y:S01]  /*57e0*/  IADD3 R63, PT, PT, R3, 0x76cf5d0a, RZ ;  /* 0x76cf5d0a033f7810 */ /* 0x000fe20007ffe0ff */
[----:B------:R-:W-:Y:S01]  /*57f0*/  VIADD R45, R2, 0x9e3779b9 ;  /* 0x9e3779b9022d7836 */ /* 0x000fe20000000000 */
[----:B------:R-:W-:Y:S01]  /*5800*/  LOP3.LUT R124, R49, R123, R2, 0x96, !PT ;  /* 0x0000007b317c7212 */ /* 0x000fe200078e9602 */
[----:B------:R-:W-:-:S04]  /*5810*/  IMAD.WIDE.U32 R148, R148, -0x326172a9, RZ ;  /* 0xcd9e8d5794947825 */ /* 0x000fc800078e00ff */
[----:B------:R-:W-:Y:S01]  /*5820*/  IMAD.WIDE.U32 R124, R124, -0x2daee0ad, RZ ;  /* 0xd2511f537c7c7825 */ /* 0x000fe200078e00ff */
[----:B------:R-:W-:-:S03]  /*5830*/  LOP3.LUT R45, R45, R122, R149, 0x96, !PT ;  /* 0x0000007a2d2d7212 */ /* 0x000fc600078e9695 */
[----:B------:R-:W-:Y:S02]  /*5840*/  VIADD R51, R3, 0xbb67ae85 ;  /* 0xbb67ae8503337836 */ /* 0x000fe40000000000 */
[----:B------:R-:W-:-:S03]  /*5850*/  IMAD.MOV.U32 R76, RZ, RZ, RZ ;  /* 0x000000ffff4c7224 */ /* 0x000fc600078e00ff */
        /* <DEDUP_REMOVED lines=9> */
[----:B------:R-:W-:Y:S02]  /*58f0*/  IADD3 R45, PT, PT, R3, 0x32370b8f, RZ ;  /* 0x32370b8f032d7810 */ /* 0x000fe40007ffe0ff */
[----:B------:R-:W-:Y:S02]  /*5900*/  LOP3.LUT R51, R51, R122, R149, 0x96, !PT ;  /* 0x0000007a33337212 */ /* 0x000fe400078e9695 */
[----:B------:R-:W-:-:S03]  /*5910*/  LOP3.LUT R45, R45, R120, R125, 0x96, !PT ;  /* 0x000000782d2d7212 */ /* 0x000fc600078e967d */
[----:B------:R-:W-:-:S04]  /*5920*/  IMAD.WIDE.U32 R120, R51, -0x2daee0ad, RZ ;  /* 0xd2511f5333787825 */ /* 0x000fc800078e00ff */
[----:B------:R-:W-:-:S04]  /*5930*/  IMAD.WIDE.U32 R122, R45, -0x326172a9, RZ ;  /* 0xcd9e8d572d7a7825 */ /* 0x000fc800078e00ff */
[----:B------:R-:W-:Y:S02]  /*5940*/  VIADD R45, R2, 0x78dde6e4 ;  /* 0x78dde6e4022d7836 */ /* 0x000fe40000000000 */
[----:B------:R-:W-:-:S03]  /*5950*/  VIADD R51, R3, 0xed9eba14 ;  /* 0xed9eba1403337836 */ /* 0x000fc60000000000 */
[----:B------:R-:W-:Y:S02]  /*5960*/  LOP3.LUT R45, R45, R148, R123, 0x96, !PT ;  /* 0x000000942d2d7212 */ /* 0x000fe400078e967b */
[----:B------:R-:W-:-:S03]  /*5970*/  LOP3.LUT R51, R51, R124, R121, 0x96, !PT ;  /* 0x0000007c33337212 */ /* 0x000fc600078e9679 */
[----:B------:R-:W-:-:S04]  /*5980*/  IMAD.WIDE.U32 R124, R45, -0x2daee0ad, RZ ;  /* 0xd2511f532d7c7825 */ /* 0x000fc800078e00ff */
[----:B------:R-:W-:Y:S02]  /*5990*/  VIADD R45, R3, 0xa9066899 ;  /* 0xa9066899032d7836 */ /* 0x000fe40000000000 */
[----:B------:R-:W-:Y:S01]  /*59a0*/  IMAD.WIDE.U32 R148, R51, -0x326172a9, RZ ;  /* 0xcd9e8d5733947825 */ /* 0x000fe200078e00ff */
[----:B------:R-:W-:Y:S02]  /*59b0*/  IADD3 R51, PT, PT, R2, 0x1715609d, RZ ;  /* 0x1715609d02337810 */ /* 0x000fe40007ffe0ff */
[----:B------:R-:W-:Y:S02]  /*59c0*/  LOP3.LUT R45, R45, R120, R125, 0x96, !PT ;  /* 0x000000782d2d7212 */ /* 0x000fe400078e967d */
[----:B------:R-:W-:-:S03]  /*59d0*/  LOP3.LUT R51, R51, R122, R149, 0x96, !PT ;  /* 0x0000007a33337212 */ /* 0x000fc600078e9695 */
        /* <DEDUP_REMOVED lines=18> */
[----:B------:R-:W-:Y:S01]  /*5b00*/  IMAD.WIDE.U32 R124, R45, -0x2daee0ad, RZ ;  /* 0xd2511f532d7c7825 */ /* 0x000fe200078e00ff */
[----:B------:R-:W-:-:S03]  /*5b10*/  IADD3 R45, PT, PT, R3, -0x695add53, RZ ;  /* 0x96a522ad032d7810 */ /* 0x000fc60007ffe0ff */
[----:B------:R-:W-:Y:S01]  /*5b20*/  IMAD.WIDE.U32 R148, R51, -0x326172a9, RZ ;  /* 0xcd9e8d5733947825 */ /* 0x000fe200078e00ff */
[----:B------:R-:W-:-:S03]  /*5b30*/  LOP3.LUT R78, R45, R120, R125, 0x96, !PT ;  /* 0x000000782d4e7212 */ /* 0x000fc600078e967d */
[----:B------:R-:W-:Y:S02]  /*5b40*/  VIADD R51, R2, 0x8ff34781 ;  /* 0x8ff3478102337836 */ /* 0x000fe40000000000 */
[----:B------:R-:W-:Y:S01]  /*5b50*/  IMAD.MOV.U32 R45, RZ, RZ, R84 ;  /* 0x000000ffff2d7224 */ /* 0x000fe200078e0054 */
[----:B------:R-:W-:Y:S01]  /*5b60*/  MOV R84, R124 ;  /* 0x0000007c00547202 */ /* 0x000fe20000000f00 */
[----:B------:R-:W-:Y:S01]  /*5b70*/  IMAD.MOV.U32 R60, RZ, RZ, R148 ;  /* 0x000000ffff3c7224 */ /* 0x000fe200078e0094 */
[----:B------:R-:W-:-:S07]  /*5b80*/  LOP3.LUT R51, R51, R122, R149, 0x96, !PT ;  /* 0x0000007a33337212 */ /* 0x000fce00078e9695 */
.L_x_1602:
[----:B------:R-:W-:Y:S05]  /*5b90*/  BSYNC.RECONVERGENT B1 ;  /* 0x0000000000017941 */ /* 0x000fea0003800200 */
.L_x_1601:
        /* <DEDUP_REMOVED lines=10> */
[----:B------:R-:W-:-:S07]  /*5c40*/  FMUL.FTZ R111, R111, R46 ;  /* 0x0000002e6f6f7220 */ /* 0x000fce0000410000 */
.L_x_1600:
[----:B------:R-:W-:Y:S01]  /*5c50*/  F2FP.BF16.F32.PACK_AB R45, RZ, R111 ;  /* 0x0000006fff2d723e */ /* 0x000fe200000010ff */
[----:B------:R-:W-:Y:S01]  /*5c60*/  IMAD.MOV.U32 R113, RZ, RZ, RZ ;  /* 0x000000ffff717224 */ /* 0x000fe200078e00ff */
[----:B------:R-:W-:Y:S01]  /*5c70*/  MOV R46, R76 ;  /* 0x0000004c002e7202 */ /* 0x000fe20000000f00 */
[----:B------:R-:W-:Y:S06]  /*5c80*/  @!P3 BRA `(.L_x_1606) ;  /* 0x000000040094b947 */ /* 0x000fec0003800000 */
[----:B------:R-:W-:Y:S01]  /*5c90*/  ISETP.NE.AND P0, PT, R76, 0x1, PT ;  /* 0x000000014c00780c */ /* 0x000fe20003f05270 */
[----:B------:R-:W-:Y:S01]  /*5ca0*/  BSSY.RECONVERGENT B1, `(.L_x_1607) ;  /* 0x0000057000017945 */ /* 0x000fe20003800200 */
[----:B------:R-:W-:Y:S02]  /*5cb0*/  IMAD.MOV.U32 R46, RZ, RZ, 0x2 ;  /* 0x00000002ff2e7424 */ /* 0x000fe400078e00ff */
[----:B------:R-:W-:-:S09]  /*5cc0*/  IMAD.MOV.U32 R64, RZ, RZ, R60 ;  /* 0x000000ffff407224 */ /* 0x000fd200078e003c */
        /* <DEDUP_REMOVED lines=9> */
.L_x_1609:
        /* <DEDUP_REMOVED lines=13> */
.L_x_1611:
[----:B------:R-:W-:Y:S05]  /*5e30*/  BSYNC.RECONVERGENT B2 ;  /* 0x0000000000027941 */ /* 0x000fea0003800200 */
.L_x_1610:
[----:B------:R-:W-:Y:S01]  /*5e40*/  IMAD.WIDE.U32 R122, R92, -0x326172a9, RZ ;  /* 0xcd9e8d575c7a7825 */ /* 0x000fe200078e00ff */
[----:B------:R-:W-:Y:S02]  /*5e50*/  LOP3.LUT R148, R59, R121, R3, 0x96, !PT ;  /* 0x000000793b947212 */ /* 0x000fe400078e9603 */
[----:B------:R-:W-:Y:S01]  /*5e60*/  IADD3 R113, PT, PT, R3, -0x4498517b, RZ ;  /* 0xbb67ae8503717810 */ /* 0x000fe20007ffe0ff */
[----:B------:R-:W-:Y:S01]  /*5e70*/  VIADD R51, R2, 0x9e3779b9 ;  /* 0x9e3779b902337836 */ /* 0x000fe20000000000 */
[----:B------:R-:W-:Y:S01]  /*5e80*/  LOP3.LUT R124, R49, R123, R2, 0x96, !PT ;  /* 0x0000007b317c7212 */ /* 0x000fe200078e9602 */
[----:B------:R-:W-:Y:S01]  /*5e90*/  IMAD.WIDE.U32 R148, R148, -0x326172a9, RZ ;  /* 0xcd9e8d5794947825 */ /* 0x000fe200078e00ff */
[----:B------:R-:W-:-:S03]  /*5ea0*/  MOV R64, R84 ;  /* 0x0000005400407202 */ /* 0x000fc60000000f00 */
[----:B------:R-:W-:Y:S01]  /*5eb0*/  IMAD.WIDE.U32 R124, R124, -0x2daee0ad, RZ ;  /* 0xd2511f537c7c7825 */ /* 0x000fe200078e00ff */
[----:B------:R-:W-:-:S03]  /*5ec0*/  LOP3.LUT R51, R51, R122, R149, 0x96, !PT ;  /* 0x0000007a33337212 */ /* 0x000fc600078e9695 */
[----:B------:R-:W-:Y:S01]  /*5ed0*/  VIADD R115, R3, 0x76cf5d0a ;  /* 0x76cf5d0a03737836 */ /* 0x000fe20000000000 */
[----:B------:R-:W-:Y:S01]  /*5ee0*/  LOP3.LUT R113, R113, R120, R125, 0x96, !PT ;  /* 0x0000007871717212 */ /* 0x000fe200078e967d */
[----:B------:R-:W-:-:S04]  /*5ef0*/  IMAD.WIDE.U32 R120, R51, -0x2daee0ad, RZ ;  /* 0xd2511f5333787825 */ /* 0x000fc800078e00ff */
[----:B------:R-:W-:Y:S01]  /*5f00*/  IMAD.WIDE.U32 R122, R113, -0x326172a9, RZ ;  /* 0xcd9e8d57717a7825 */ /* 0x000fe200078e00ff */
[----:B------:R-:W-:Y:S02]  /*5f10*/  LOP3.LUT R115, R115, R124, R121, 0x96, !PT ;  /* 0x0000007c73737212 */ /* 0x000fe400078e9679 */
[C---:B------:R-:W-:Y:S01]  /*5f20*/  IADD3 R113, PT, PT, R2.reuse, -0x255992d5, RZ ;  /* 0xdaa66d2b02717810 */ /* 0x040fe20007ffe0ff */
        /* <DEDUP_REMOVED lines=10> */
[----:B------:R-:W-:Y:S02]  /*5fd0*/  VIADD R113, R3, 0xed9eba14 ;  /* 0xed9eba1403717836 */ /* 0x000fe40000000000 */
        /* <DEDUP_REMOVED lines=29> */
[----:B------:R-:W-:-:S03]  /*61b0*/  IADD3 R113, PT, PT, R2, -0x700cb87f, RZ ;  /* 0x8ff3478102717810 */ /* 0x000fc60007ffe0ff */
[----:B------:R-:W-:Y:S01]  /*61c0*/  IMAD.WIDE.U32 R124, R51, -0x2daee0ad, RZ ;  /* 0xd2511f53337c7825 */ /* 0x000fe200078e00ff */
[----:B------:R-:W-:-:S03]  /*61d0*/  LOP3.LUT R51, R113, R122, R149, 0x96, !PT ;  /* 0x0000007a71337212 */ /* 0x000fc600078e9695 */
[----:B------:R-:W-:Y:S01]  /*61e0*/  IMAD.MOV.U32 R60, RZ, RZ, R148 ;  /* 0x000000ffff3c7224 */ /* 0x000fe200078e0094 */
[----:B------:R-:W-:Y:S01]  /*61f0*/  LOP3.LUT R78, R115, R120, R125, 0x96, !PT ;  /* 0x00000078734e7212 */ /* 0x000fe200078e967d */
[----:B------:R-:W-:-:S07]  /*6200*/  IMAD.MOV.U32 R84, RZ, RZ, R124 ;  /* 0x000000ffff547224 */ /* 0x000fce00078e007c */
.L_x_1608:
[----:B------:R-:W-:Y:S05]  /*6210*/  BSYNC.RECONVERGENT B1 ;  /* 0x0000000000017941 */ /* 0x000fea0003800200 */
.L_x_1607:
[----:B------:R-:W-:Y:S01]  /*6220*/  HFMA2 R113, -RZ, RZ, 0.1171875, 0 ;  /* 0x2f800000ff717431 */ /* 0x000fe200000001ff */
[----:B-----5:R-:W-:Y:S02]  /*6230*/  PRMT R76, R9, 0x7632, R76 ;  /* 0x00007632094c7816 */ /* 0x020fe4000000004c */
[----:B------:R-:W-:-:S03]  /*6240*/  I2FP.F32.U32 R64, R64 ;  /* 0x0000004000407245 */ /* 0x000fc60000201000 */
        /* <DEDUP_REMOVED lines=8> */
[----:B------:R-:W-:-:S07]  /*62d0*/  FMUL.FTZ R113, R76, R113 ;  /* 0x000000714c717220 */ /* 0x000fce0000410000 */
.L_x_1606:
        /* <DEDUP_REMOVED lines=17> */
.L_x_1615:
        /* <DEDUP_REMOVED lines=13> */
.L_x_1617:
[----:B------:R-:W-:Y:S05]  /*64c0*/  BSYNC.RECONVERGENT B2 ;  /* 0x0000000000027941 */ /* 0x000fea0003800200 */
.L_x_1616:
        /* <DEDUP_REMOVED lines=61> */
.L_x_1614:
[----:B------:R-:W-:Y:S05]  /*68a0*/  BSYNC.RECONVERGENT B1 ;  /* 0x0000000000017941 */ /* 0x000fea0003800200 */
.L_x_1613:
[----:B------:R-:W-:Y:S01]  /*68b0*/  I2FP.F32.U32 R46, R65 ;  /* 0x00000041002e7245 */ /* 0x000fe20000201000 */
[----:B------:R-:W-:Y:S02]  /*68c0*/  IMAD.MOV.U32 R65, RZ, RZ, 0x2f800000 ;  /* 0x2f800000ff417424 */ /* 0x000fe400078e00ff */
[----:B-----5:R-:W-:Y:S02]  /*68d0*/  IMAD.U32 R86, R10, 0x10000, RZ ;  /* 0x000100000a567824 */ /* 0x020fe400078e00ff */
[----:B------:R-:W-:Y:S02]  /*68e0*/  FFMA.FTZ R46, R46, R65, 1.1641532182693481445e-10 ;  /* 0x2f0000002e2e7423 */ /* 0x000fe40000010041 */
[----:B------:R-:W-:-:S03]  /*68f0*/  FMUL.FTZ R86, R86, UR13 ;  /* 0x0000000d56567c20 */ /* 0x000fc60008410000 */
[----:B------:R-:W-:Y:S01]  /*6900*/  FSETP.GTU.FTZ.AND P0, PT, R46, UR7, PT ;  /* 0x000000072e007c0b */ /* 0x000fe2000bf1c000 */
[----:B------:R-:W-:Y:S01]  /*6910*/  FMUL.FTZ R86, R86, UR12 ;  /* 0x0000000c56567c20 */ /* 0x000fe20008410000 */
[----:B------:R-:W-:Y:S02]  /*6920*/  SHF.L.U32 R46, R38, 0x10, RZ ;  /* 0x00000010262e7819 */ /* 0x000fe400000006ff */
[----:B------:R-:W-:Y:S02]  /*6930*/  SEL R65, RZ, 0x1, P0 ;  /* 0x00000001ff417807 */ /* 0x000fe40000000000 */
[----:B------:R-:W-:-:S05]  /*6940*/  FSEL R115, R86, RZ, !P0 ;  /* 0x000000ff56737208 */ /* 0x000fca0004000000 */
[----:B------:R-:W-:-:S07]  /*6950*/  FMUL.FTZ R115, R115, R46 ;  /* 0x0000002e73737220 */ /* 0x000fce0000410000 */
.L_x_1612:
        /* <DEDUP_REMOVED lines=17> */
.L_x_1621:
        /* <DEDUP_REMOVED lines=13> */
.L_x_1623:
[----:B------:R-:W-:Y:S05]  /*6b40*/  BSYNC.RECONVERGENT B2 ;  /* 0x0000000000027941 */ /* 0x000fea0003800200 */
.L_x_1622:
        /* <DEDUP_REMOVED lines=9> */
[----:B------:R-:W-:Y:S02]  /*6be0*/  IMAD.MOV.U32 R66, RZ, RZ, R84 ;  /* 0x000000ffff427224 */ /* 0x000fe400078e0054 */
[----:B------:R-:W-:Y:S01]  /*6bf0*/  IMAD.MOV.U32 R88, RZ, RZ, RZ ;  /* 0x000000ffff587224 */ /* 0x000fe200078e00ff */
        /* <DEDUP_REMOVED lines=47> */
[----:B------:R-:W-:Y:S01]  /*6ef0*/  IMAD.MOV.U32 R60, RZ, RZ, R148 ;  /* 0x000000ffff3c7224 */ /* 0x000fe200078e0094 */
[----:B------:R-:W-:Y:S02]  /*6f00*/  LOP3.LUT R78, R119, R120, R125, 0x96, !PT ;  /* 0x00000078774e7212 */ /* 0x000fe400078e967d */
[----:B------:R-:W-:-:S07]  /*6f10*/  MOV R84, R124 ;  /* 0x0000007c00547202 */ /* 0x000fce0000000f00 */
.L_x_1620:
[----:B------:R-:W-:Y:S05]  /*6f20*/  BSYNC.RECONVERGENT B1 ;  /* 0x0000000000017941 */ /* 0x000fea0003800200 */
.L_x_1619:
[----:B-----5:R-:W-:Y:S01]  /*6f30*/  PRMT R80, R10, 0x7632, R80 ;  /* 0x000076320a507816 */ /* 0x020fe20000000050 */
[----:B------:R-:W-:Y:S01]  /*6f40*/  IMAD.MOV.U32 R117, RZ, RZ, 0x2f800000 ;  /* 0x2f800000ff757424 */ /* 0x000fe200078e00ff */
[----:B------:R-:W-:Y:S02]  /*6f50*/  I2FP.F32.U32 R66, R66 ;  /* 0x0000004200427245 */ /* 0x000fe40000201000 */
[----:B------:R-:W-:-:S03]  /*6f60*/  SHF.L.U32 R80, R80, 0x10, RZ ;  /* 0x0000001050507819 */ /* 0x000fc600000006ff */
[----:B------:R-:W-:Y:S01]  /*6f70*/  FFMA.FTZ R66, R66, R117, 1.1641532182693481445e-10 ;  /* 0x2f00000042427423 */ /* 0x000fe20000010075 */
[----:B------:R-:W-:Y:S02]  /*6f80*/  IMAD.U32 R117, R55, 0x10000, RZ ;  /* 0x0001000037757824 */ /* 0x000fe400078e00ff */
[----:B------:R-:W-:Y:S02]  /*6f90*/  FMUL.FTZ R80, R80, UR13 ;  /* 0x0000000d50507c20 */ /* 0x000fe40008410000 */
[----:B------:R-:W-:Y:S02]  /*6fa0*/  FSETP.GTU.FTZ.AND P0, PT, R66, UR7, PT ;  /* 0x0000000742007c0b */ /* 0x000fe4000bf1c000 */
[----:B------:R-:W-:Y:S02]  /*6fb0*/  FMUL.FTZ R80, R80, UR12 ;  /* 0x0000000c50507c20 */ /* 0x000fe40008410000 */
[----:B------:R-:W-:-:S03]  /*6fc0*/  SEL R66, RZ, 0x1, P0 ;  /* 0x00000001ff427807 */ /* 0x000fc60000000000 */
[----:B------:R-:W-:-:S05]  /*6fd0*/  FSEL R80, R80, RZ, !P0 ;  /* 0x000000ff50507208 */ /* 0x000fca0004000000 */
[----:B------:R-:W-:-:S07]  /*6fe0*/  FMUL.FTZ R117, R80, R117 ;  /* 0x0000007550757220 */ /* 0x000fce0000410000 */
.L_x_1618:
        /* <DEDUP_REMOVED lines=17> */
.L_x_1627:
        /* <DEDUP_REMOVED lines=13> */
.L_x_1629:
[----:B------:R-:W-:Y:S05]  /*71d0*/  BSYNC.RECONVERGENT B2 ;  /* 0x0000000000027941 */ /* 0x000fea0003800200 */
.L_x_1628:
        /* <DEDUP_REMOVED lines=54> */
[----:B------:R-:W-:-:S03]  /*7540*/  IADD3 R67, PT, PT, R2, -0x700cb87f, RZ ;  /* 0x8ff3478102437810 */ /* 0x000fc60007ffe0ff */
[----:B------:R-:W-:Y:S01]  /*7550*/  IMAD.WIDE.U32 R124, R51, -0x2daee0ad, RZ ;  /* 0xd2511f53337c7825 */ /* 0x000fe200078e00ff */
[----:B------:R-:W-:Y:S02]  /*7560*/  LOP3.LUT R51, R67, R122, R149, 0x96, !PT ;  /* 0x0000007a43337212 */ /* 0x000fe400078e9695 */
[----:B------:R-:W-:Y:S01]  /*7570*/  MOV R67, R84 ;  /* 0x0000005400437202 */ /* 0x000fe20000000f00 */
[----:B------:R-:W-:Y:S01]  /*7580*/  IMAD.MOV.U32 R60, RZ, RZ, R148 ;  /* 0x000000ffff3c7224 */ /* 0x000fe200078e0094 */
[----:B------:R-:W-:Y:S01]  /*7590*/  LOP3.LUT R78, R119, R120, R125, 0x96, !PT ;  /* 0x00000078774e7212 */ /* 0x000fe200078e967d */
[----:B------:R-:W-:-:S07]  /*75a0*/  IMAD.MOV.U32 R84, RZ, RZ, R124 ;  /* 0x000000ffff547224 */ /* 0x000fce00078e007c */
.L_x_1626:
[----:B------:R-:W-:Y:S05]  /*75b0*/  BSYNC.RECONVERGENT B1 ;  /* 0x0000000000017941 */ /* 0x000fea0003800200 */
.L_x_1625:
        /* <DEDUP_REMOVED lines=10> */
[----:B------:R-:W-:-:S07]  /*7660*/  FMUL.FTZ R119, R119, R80 ;  /* 0x0000005077777220 */ /* 0x000fce0000410000 */
.L_x_1624:
        /* <DEDUP_REMOVED lines=17> */
.L_x_1633:
        /* <DEDUP_REMOVED lines=13> */
.L_x_1635:
[----:B------:R-:W-:Y:S05]  /*7850*/  BSYNC.RECONVERGENT B2 ;  /* 0x0000000000027941 */ /* 0x000fea0003800200 */
.L_x_1634:
        /* <DEDUP_REMOVED lines=61> */
.L_x_1632:
[----:B------:R-:W-:Y:S05]  /*7c30*/  BSYNC.RECONVERGENT B1 ;  /* 0x0000000000017941 */ /* 0x000fea0003800200 */
.L_x_1631:
        /* <DEDUP_REMOVED lines=12> */
.L_x_1630:
[----:B------:R-:W-:Y:S02]  /*7d00*/  F2FP.BF16.F32.PACK_AB R88, RZ, R121 ;  /* 0x00000079ff58723e */ /* 0x000fe400000010ff */
[----:B------:R-:W-:Y:S02]  /*7d10*/  PRMT R44, R44, 0x5410, R47 ;  /* 0x000054102c2c7816 */ /* 0x000fe4000000002f */
[----:B------:R-:W-:Y:S02]  /*7d20*/  PRMT R46, R46, 0x5410, R86 ;  /* 0x000054102e2e7816 */ /* 0x000fe40000000056 */
[----:B------:R-:W-:Y:S02]  /*7d30*/  PRMT R45, R45, 0x5410, R76 ;  /* 0x000054102d2d7816 */ /* 0x000fe4000000004c */
[----:B------:R-:W-:-:S07]  /*7d40*/  PRMT R47, R147, 0x5410, R88 ;  /* 0x00005410932f7816 */ /* 0x000fce0000000058 */
.L_x_1587:
[----:B------:R-:W0:Y:S01]  /*7d50*/  LDC.64 R122, c[0x0][0x3a8] ;  /* 0x0000ea00ff7a7b82 */ /* 0x000e220000000a00 */
[----:B------:R-:W-:Y:S02]  /*7d60*/  IMAD.MOV.U32 R76, RZ, RZ, R84 ;  /* 0x000000ffff4c7224 */ /* 0x000fe400078e0054 */
[----:B0-----:R-:W-:-:S05]  /*7d70*/  IMAD.WIDE.U32 R122, R74, 0x10, R122 ;  /* 0x000000104a7a7825 */ /* 0x001fca00078e007a */
[----:B------:R0:W-:Y:S01]  /*7d80*/  STG.E.128 desc[UR8][R122.64], R44 ;  /* 0x0000002c7a007986 */ /* 0x0001e2000c101d08 */
[----:B------:R-:W-:Y:S05]  /*7d90*/  @!P3 BRA `(.L_x_1636) ;  /* 0x000000000050b947 */ /* 0x000fea0003800000 */
[----:B0-----:R-:W-:Y:S01]  /*7da0*/  IMAD.U32 R47, R67, 0x10000, RZ ;  /* 0x00010000432f7824 */ /* 0x001fe200078e00ff */
[----:B------:R-:W0:Y:S01]  /*7db0*/  LDC.64 R44, c[0x0][0x3b0] ;  /* 0x0000ec00ff2c7b82 */ /* 0x000e220000000a00 */
[----:B------:R-:W-:Y:S02]  /*7dc0*/  LOP3.LUT R46, R68, 0xffff, RZ, 0xc0, !PT ;  /* 0x0000ffff442e7812 */ /* 0x000fe400078ec0ff */
[----:B------:R-:W-:Y:S02]  /*7dd0*/  LOP3.LUT R122, R63, 0xff, RZ, 0xc0, !PT ;  /* 0x000000ff3f7a7812 */ /* 0x000fe400078ec0ff */
[----:B------:R-:W-:Y:S02]  /*7de0*/  LOP3.LUT R123, R47, 0xff0000, RZ, 0xc0, !PT ;  /* 0x00ff00002f7b7812 */ /* 0x000fe400078ec0ff */
[----:B------:R-:W-:Y:S02]  /*7df0*/  PRMT R47, R66, 0x7104, RZ ;  /* 0x00007104422f7816 */ /* 0x000fe400000000ff */
[----:B------:R-:W-:Y:S01]  /*7e00*/  PRMT R84, R123, 0x4210, R46 ;  /* 0x000042107b547816 */ /* 0x000fe2000000002e */
[----:B------:R-:W-:Y:S01]  /*7e10*/  IMAD.WIDE.U32 R122, R122, 0x10000, RZ ;  /* 0x000100007a7a7825 */ /* 0x000fe200078e00ff */
[----:B------:R-:W-:-:S02]  /*7e20*/  LOP3.LUT R46, R64, 0xff, RZ, 0xc0, !PT ;  /* 0x000000ff402e7812 */ /* 0x000fc400078ec0ff */
        /* <DEDUP_REMOVED lines=11> */
.L_x_1636:
[----:B------:R-:W-:Y:S01]  /*7ee0*/  IADD3 R74, PT, PT, R74, 0x100, RZ ;  /* 0x000001004a4a7810 */ /* 0x000fe20007ffe0ff */
[----:B------:R-:W-:-:S07]  /*7ef0*/  VIADD R0, R0, 0x100 ;  /* 0x0000010000007836 */ /* 0x000fce0000000000 */
.L_x_1536:
[----:B------:R-:W-:Y:S05]  /*7f00*/  BSYNC.RECONVERGENT B0 ;  /* 0x0000000000007941 */ /* 0x000fea0003800200 */
.L_x_1535:
[----:B------:R-:W-:Y:S01]  /*7f10*/  ISETP.GE.U32.AND P1, PT, R48, 0x200, PT ;  /* 0x000002003000780c */ /* 0x000fe20003f26070 */
[----:B------:R-:W-:-:S12]  /*7f20*/  BSSY.RECONVERGENT B0, `(.L_x_1637) ;  /* 0x00006ea000007945 */ /* 0x000fd80003800200 */
[----:B------:R-:W-:Y:S05]  /*7f30*/  @!P1 BRA `(.L_x_1638) ;  /* 0x0000006c00a09947 */ /* 0x000fea0003800000 */
[----:B------:R-:W-:Y:S01]  /*7f40*/  ISETP.NE.U32.AND P0, PT, RZ, UR10, PT ;  /* 0x0000000aff007c0c */ /* 0x000fe2000bf05070 */
[----:B01----:R-:W0:Y:S03]  /*7f50*/  @P3 LDC.64 R44, c[0x0][0x390] ;  /* 0x0000e400ff2c3b82 */ /* 0x003e260000000a00 */
[----:B------:R-:W-:-:S13]  /*7f60*/  ISETP.NE.AND.EX P0, PT, RZ, UR11, PT, P0 ;  /* 0x0000000bff007c0c */ /* 0x000fda000bf05300 */
[----:B------:R-:W1:Y:S01]  /*7f70*/  @P0 LDC.64 R46, c[0x0][0x3a0] ;  /* 0x0000e800ff2e0b82 */ /* 0x000e620000000a00 */
[----:B0-----:R-:W-:-:S05]  /*7f80*/  @P3 IMAD.WIDE.U32 R44, R0, 0x10, R44 ;  /* 0x00000010002c3825 */ /* 0x001fca00078e002c */
[----:B-----5:R0:W5:Y:S01]  /*7f90*/  @P3 LDG.E.128 R8, desc[UR8][R44.64] ;  /* 0x000000082c083981 */ /* 0x020162000c1e1d00 */
[----:B-1----:R-:W-:-:S05]  /*7fa0*/  @P0 IMAD.WIDE.U32 R46, R74, 0x10, R46 ;  /* 0x000000104a2e0825 */ /* 0x002fca00078e002e */
[----:B------:R0:W5:Y:S01]  /*7fb0*/  @P0 LDG.E.128 R4, desc[UR8][R46.64] ;  /* 0x000000082e040981 */ /* 0x000162000c1e1d00 */
[----:B------:R-:W-:Y:S05]  /*7fc0*/  @!P0 BRA `(.L_x_1639) ;  /* 0x0000003400e48947 */ /* 0x000fea0003800000 */
[----:B------:R-:W-:-:S13]  /*7fd0*/  ISETP.GT.AND P0, PT, R82, RZ, PT ;  /* 0x000000ff5200720c */ /* 0x000fda0003f04270 */
[----:B-----5:R-:W-:Y:S01]  /*7fe0*/  @!P0 IMAD.U32 R69, R4, 0x10000, RZ ;  /* 0x0001000004458824 */ /* 0x020fe200078e00ff */
[----:B0-----:R-:W-:Y:S01]  /*7ff0*/  @!P0 MOV R45, R80 ;  /* 0x00000050002d8202 */ /* 0x001fe20000000f00 */
        /* <DEDUP_REMOVED lines=18> */
.L_x_1643:
        /* <DEDUP_REMOVED lines=13> */
.L_x_1645:
[----:B------:R-:W-:Y:S05]  /*81f0*/  BSYNC.RECONVERGENT B2 ;  /* 0x0000000000027941 */ /* 0x000fea0003800200 */
.L_x_1644:
        /* <DEDUP_REMOVED lines=56> */
[----:B------:R-:W-:Y:S01]  /*8580*/  IMAD.MOV.U32 R45, RZ, RZ, RZ ;  /* 0x000000ffff2d7224 */ /* 0x000fe200078e00ff */
[----:B------:R-:W-:Y:S01]  /*8590*/  LOP3.LUT R78, R47, R44, R81, 0x96, !PT ;  /* 0x0000002c2f4e7212 */ /* 0x000fe200078e9651 */
[----:B------:R-:W-:Y:S01]  /*85a0*/  IMAD.MOV.U32 R44, RZ, RZ, R76 ;  /* 0x000000ffff2c7224 */ /* 0x000fe200078e004c */
[----:B------:R-:W-:-:S07]  /*85b0*/  MOV R73, R80 ;  /* 0x0000005000497202 */ /* 0x000fce0000000f00 */
.L_x_1642:
[----:B------:R-:W-:Y:S05]  /*85c0*/  BSYNC.RECONVERGENT B1 ;  /* 0x0000000000017941 */ /* 0x000fea0003800200 */
.L_x_1641:
[----:B------:R-:W-:Y:S01]  /*85d0*/  HFMA2 R47, -RZ, RZ, 0.1171875, 0 ;  /* 0x2f800000ff2f7431 */ /* 0x000fe200000001ff */
[----:B------:R-:W-:Y:S01]  /*85e0*/  I2FP.F32.U32 R44, R44 ;  /* 0x0000002c002c7245 */ /* 0x000fe20000201000 */
[----:B------:R-:W-:Y:S01]  /*85f0*/  IMAD.U32 R46, R8, 0x10000, RZ ;  /* 0x00010000082e7824 */ /* 0x000fe200078e00ff */
[----:B------:R-:W-:-:S03]  /*8600*/  SHF.L.U32 R76, R4, 0x10, RZ ;  /* 0x00000010044c7819 */ /* 0x000fc600000006ff */
[----:B------:R-:W-:Y:S01]  /*8610*/  FMUL.FTZ R46, R46, UR13 ;  /* 0x0000000d2e2e7c20 */ /* 0x000fe20008410000 */
[----:B------:R-:W-:-:S03]  /*8620*/  FFMA.FTZ R44, R44, R47, 1.1641532182693481445e-10 ;  /* 0x2f0000002c2c7423 */ /* 0x000fc6000001002f */
[----:B------:R-:W-:Y:S02]  /*8630*/  FMUL.FTZ R46, R46, UR12 ;  /* 0x0000000c2e2e7c20 */ /* 0x000fe40008410000 */
[----:B------:R-:W-:Y:S01]  /*8640*/  FSETP.GTU.FTZ.AND P4, PT, R44, UR7, PT ;  /* 0x000000072c007c0b */ /* 0x000fe2000bf9c000 */
[----:B------:R-:W-:-:S03]  /*8650*/  IMAD.U32 R44, R24, 0x10000, RZ ;  /* 0x00010000182c7824 */ /* 0x000fc600078e00ff */
[----:B------:R-:W-:Y:S02]  /*8660*/  FSEL R69, R46, RZ, !P4 ;  /* 0x000000ff2e457208 */ /* 0x000fe40006000000 */
[----:B------:R-:W-:-:S03]  /*8670*/  SEL R61, RZ, 0x1, P4 ;  /* 0x00000001ff3d7807 */ /* 0x000fc60002000000 */
[----:B------:R-:W-:-:S07]  /*8680*/  FFMA.FTZ R69, R69, R44, R76 ;  /* 0x0000002c45457223 */ /* 0x000fce000001004c */
.L_x_1640:
        /* <DEDUP_REMOVED lines=22> */
.L_x_1649:
        /* <DEDUP_REMOVED lines=13> */
.L_x_1651:
[----:B------:R-:W-:Y:S05]  /*88c0*/  BSYNC.RECONVERGENT B2 ;  /* 0x0000000000027941 */ /* 0x000fea0003800200 */
.L_x_1650:
        /* <DEDUP_REMOVED lines=24> */
[C---:B------:R-:W-:Y:S02]  /*8a50*/  IADD3 R45, PT, PT, R2.reuse, 0x78dde6e4, RZ ;  /* 0x78dde6e4022d7810 */ /* 0x040fe40007ffe0ff */
[----:B------:R-:W-:Y:S01]  /*8a60*/  LOP3.LUT R51, R51, R78, R47, 0x96, !PT ;  /* 0x0000004e33337212 */ /* 0x000fe200078e962f */
[----:B------:R-:W-:Y:S01]  /*8a70*/  VIADD R47, R2, 0x1715609d ;  /* 0x1715609d022f7836 */ /* 0x000fe20000000000 */
        /* <DEDUP_REMOVED lines=16> */
[----:B------:R-:W-:Y:S01]  /*8b80*/  LOP3.LUT R47, R47, R76, R81, 0x96, !PT ;  /* 0x0000004c2f2f7212 */ /* 0x000fe200078e9651 */
[----:B------:R-:W-:Y:S01]  /*8b90*/  VIADD R51, R3, 0xdb3d7428 ;  /* 0xdb3d742803337836 */ /* 0x000fe20000000000 */
[----:B------:R-:W-:-:S03]  /*8ba0*/  LOP3.LUT R45, R45, R46, R79, 0x96, !PT ;  /* 0x0000002e2d2d7212 */ /* 0x000fc600078e964f */
[----:B------:R-:W-:-:S04]  /*8bb0*/  IMAD.WIDE.U32 R46, R47, -0x2daee0ad, RZ ;  /* 0xd2511f532f2e7825 */ /* 0x000fc800078e00ff */
[----:B------:R-:W-:Y:S01]  /*8bc0*/  IMAD.WIDE.U32 R76, R45, -0x326172a9, RZ ;  /* 0xcd9e8d572d4c7825 */ /* 0x000fe200078e00ff */
[----:B------:R-:W-:Y:S02]  /*8bd0*/  LOP3.LUT R78, R51, R78, R47, 0x96, !PT ;  /* 0x0000004e334e7212 */ /* 0x000fe400078e962f */
[C---:B------:R-:W-:Y:S01]  /*8be0*/  IADD3 R51, PT, PT, R2.reuse, -0x700cb87f, RZ ;  /* 0x8ff3478102337810 */ /* 0x040fe20007ffe0ff */
[----:B------:R-:W-:Y:S02]  /*8bf0*/  VIADD R45, R2, 0xf1bbcdc8 ;  /* 0xf1bbcdc8022d7836 */ /* 0x000fe40000000000 */
[----:B------:R-:W-:-:S03]  /*8c00*/  IMAD.WIDE.U32 R78, R78, -0x326172a9, RZ ;  /* 0xcd9e8d574e4e7825 */ /* 0x000fc600078e00ff */
[----:B------:R-:W-:Y:S01]  /*8c10*/  LOP3.LUT R80, R45, R80, R77, 0x96, !PT ;  /* 0x000000502d507212 */ /* 0x000fe200078e964d */
[----:B------:R-:W-:Y:S01]  /*8c20*/  VIADD R45, R3, 0x96a522ad ;  /* 0x96a522ad032d7836 */ /* 0x000fe20000000000 */
[----:B------:R-:W-:Y:S01]  /*8c30*/  LOP3.LUT R51, R51, R76, R79, 0x96, !PT ;  /* 0x0000004c33337212 */ /* 0x000fe200078e964f */
[----:B------:R-:W-:Y:S02]  /*8c40*/  IMAD.MOV.U32 R60, RZ, RZ, R78 ;  /* 0x000000ffff3c7224 */ /* 0x000fe400078e004e */
[----:B------:R-:W-:-:S04]  /*8c50*/  IMAD.WIDE.U32 R80, R80, -0x2daee0ad, RZ ;  /* 0xd2511f5350507825 */ /* 0x000fc800078e00ff */
[----:B------:R-:W-:Y:S01]  /*8c60*/  IMAD.MOV.U32 R47, RZ, RZ, R73 ;  /* 0x000000ffff2f7224 */ /* 0x000fe200078e0049 */
[----:B------:R-:W-:Y:S01]  /*8c70*/  LOP3.LUT R78, R45, R46, R81, 0x96, !PT ;  /* 0x0000002e2d4e7212 */ /* 0x000fe200078e9651 */
[----:B------:R-:W-:Y:S01]  /*8c80*/  IMAD.MOV.U32 R46, RZ, RZ, RZ ;  /* 0x000000ffff2e7224 */ /* 0x000fe200078e00ff */
[----:B------:R-:W-:-:S07]  /*8c90*/  MOV R75, R80 ;  /* 0x00000050004b7202 */ /* 0x000fce0000000f00 */
.L_x_1648:
[----:B------:R-:W-:Y:S05]  /*8ca0*/  BSYNC.RECONVERGENT B1 ;  /* 0x0000000000017941 */ /* 0x000fea0003800200 */
.L_x_1647:
[----:B------:R-:W-:Y:S01]  /*8cb0*/  HFMA2 R76, -RZ, RZ, 0.1171875, 0 ;  /* 0x2f800000ff4c7431 */ /* 0x000fe200000001ff */
[----:B------:R-:W-:Y:S02]  /*8cc0*/  PRMT R62, R8, 0x7632, R62 ;  /* 0x00007632083e7816 */ /* 0x000fe4000000003e */
[----:B------:R-:W-:Y:S02]  /*8cd0*/  I2FP.F32.U32 R45, R47 ;  /* 0x0000002f002d7245 */ /* 0x000fe40000201000 */
[----:B------:R-:W-:Y:S01]  /*8ce0*/  PRMT R47, R4, 0x7632, R47 ;  /* 0x00007632042f7816 */ /* 0x000fe2000000002f */
[----:B------:R-:W-:-:S03]  /*8cf0*/  IMAD.U32 R62, R62, 0x10000, RZ ;  /* 0x000100003e3e7824 */ /* 0x000fc600078e00ff */
[----:B------:R-:W-:Y:S01]  /*8d00*/  SHF.L.U32 R80, R47, 0x10, RZ ;  /* 0x000000102f507819 */ /* 0x000fe200000006ff */
[----:B------:R-:W-:Y:S01]  /*8d10*/  FFMA.FTZ R45, R45, R76, 1.1641532182693481445e-10 ;  /* 0x2f0000002d2d7423 */ /* 0x000fe2000001004c */
[----:B------:R-:W-:Y:S01]  /*8d20*/  FMUL.FTZ R62, R62, UR13 ;  /* 0x0000000d3e3e7c20 */ /* 0x000fe20008410000 */
[----:B------:R-:W-:-:S03]  /*8d30*/  IMAD.U32 R76, R53, 0x10000, RZ ;  /* 0x00010000354c7824 */ /* 0x000fc600078e00ff */
[----:B------:R-:W-:Y:S01]  /*8d40*/  FSETP.GTU.FTZ.AND P4, PT, R45, UR7, PT ;  /* 0x000000072d007c0b */ /* 0x000fe2000bf9c000 */
[----:B------:R-:W-:-:S03]  /*8d50*/  FMUL.FTZ R45, R62, UR12 ;  /* 0x0000000c3e2d7c20 */ /* 0x000fc60008410000 */
[----:B------:R-:W-:Y:S02]  /*8d60*/  SEL R62, RZ, 0x1, P4 ;  /* 0x00000001ff3e7807 */ /* 0x000fe40002000000 */
[----:B------:R-:W-:-:S05]  /*8d70*/  FSEL R45, R45, RZ, !P4 ;  /* 0x000000ff2d2d7208 */ /* 0x000fca0006000000 */
[----:B------:R-:W-:-:S07]  /*8d80*/  FFMA.FTZ R71, R45, R76, R80 ;  /* 0x0000004c2d477223 */ /* 0x000fce0000010050 */
.L_x_1646:
        /* <DEDUP_REMOVED lines=21> */
.L_x_1655:
        /* <DEDUP_REMOVED lines=13> */
.L_x_1657:
[----:B------:R-:W-:Y:S05]  /*8fb0*/  BSYNC.RECONVERGENT B2 ;  /* 0x0000000000027941 */ /* 0x000fea0003800200 */
.L_x_1656:
        /* <DEDUP_REMOVED lines=22> */
[----:B------:R-:W-:Y:S01]  /*9120*/  IMAD.WIDE.U32 R78, R45, -0x326172a9, RZ ;  /* 0xcd9e8d572d4e7825 */ /* 0x000fe200078e00ff */
[----:B------:R-:W-:-:S03]  /*9130*/  IADD3 R45, PT, PT, R2, 0x78dde6e4, RZ ;  /* 0x78dde6e4022d7810 */ /* 0x000fc60007ffe0ff */
        /* <DEDUP_REMOVED lines=17> */
[----:B------:R-:W-:-:S03]  /*9250*/  IADD3 R45, PT, PT, R3, 0x1fd5c5a3, RZ ;  /* 0x1fd5c5a3032d7810 */ /* 0x000fc60007ffe0ff */
[C---:B------:R-:W-:Y:S01]  /*9260*/  VIADD R51, R2.reuse, 0x5384540f ;  /* 0x5384540f02337836 */ /* 0x040fe20000000000 */
[----:B------:R-:W-:Y:S01]  /*9270*/  LOP3.LUT R76, R45, R76, R81, 0x96, !PT ;  /* 0x0000004c2d4c7212 */ /* 0x000fe200078e9651 */
[----:B------:R-:W-:-:S03]  /*9280*/  VIADD R45, R2, 0xf1bbcdc8 ;  /* 0xf1bbcdc8022d7836 */ /* 0x000fc60000000000 */
        /* <DEDUP_REMOVED lines=8> */
[----:B------:R-:W-:Y:S02]  /*9310*/  IADD3 R51, PT, PT, R2, -0x700cb87f, RZ ;  /* 0x8ff3478102337810 */ /* 0x000fe40007ffe0ff */
[----:B------:R-:W-:Y:S01]  /*9320*/  MOV R84, R80 ;  /* 0x0000005000547202 */ /* 0x000fe20000000f00 */
[----:B------:R-:W-:Y:S01]  /*9330*/  VIADD R45, R3, 0x96a522ad ;  /* 0x96a522ad032d7836 */ /* 0x000fe20000000000 */
[----:B------:R-:W-:Y:S01]  /*9340*/  LOP3.LUT R51, R51, R76, R89, 0x96, !PT ;  /* 0x0000004c33337212 */ /* 0x000fe200078e9659 */
[----:B------:R-:W-:Y:S02]  /*9350*/  IMAD.MOV.U32 R60, RZ, RZ, R88 ;  /* 0x000000ffff3c7224 */ /* 0x000fe400078e0058 */
[----:B------:R-:W-:Y:S01]  /*9360*/  IMAD.MOV.U32 R76, RZ, RZ, RZ ;  /* 0x000000ffff4c7224 */ /* 0x000fe200078e00ff */
[----:B------:R-:W-:Y:S01]  /*9370*/  LOP3.LUT R78, R45, R78, R81, 0x96, !PT ;  /* 0x0000004e2d4e7212 */ /* 0x000fe200078e9651 */
[----:B------:R-:W-:-:S07]  /*9380*/  IMAD.MOV.U32 R45, RZ, RZ, R75 ;  /* 0x000000ffff2d7224 */ /* 0x000fce00078e004b */
.L_x_1654:
[----:B------:R-:W-:Y:S05]  /*9390*/  BSYNC.RECONVERGENT B1 ;  /* 0x0000000000017941 */ /* 0x000fea0003800200 */
.L_x_1653:
[----:B------:R-:W-:Y:S01]  /*93a0*/  HFMA2 R46, -RZ, RZ, 0.1171875, 0 ;  /* 0x2f800000ff2e7431 */ /* 0x000fe200000001ff */
[----:B------:R-:W-:Y:S01]  /*93b0*/  I2FP.F32.U32 R45, R45 ;  /* 0x0000002d002d7245 */ /* 0x000fe20000201000 */
[----:B------:R-:W-:Y:S01]  /*93c0*/  IMAD.U32 R63, R9, 0x10000, RZ ;  /* 0x00010000093f7824 */ /* 0x000fe200078e00ff */
[----:B------:R-:W-:-:S03]  /*93d0*/  SHF.L.U32 R80, R5, 0x10, RZ ;  /* 0x0000001005507819 */ /* 0x000fc600000006ff */
[----:B------:R-:W-:Y:S01]  /*93e0*/  FMUL.FTZ R63, R63, UR13 ;  /* 0x0000000d3f3f7c20 */ /* 0x000fe20008410000 */
[----:B------:R-:W-:-:S03]  /*93f0*/  FFMA.FTZ R45, R45, R46, 1.1641532182693481445e-10 ;  /* 0x2f0000002d2d7423 */ /* 0x000fc6000001002e */
[----:B------:R-:W-:Y:S01]  /*9400*/  FMUL.FTZ R63, R63, UR12 ;  /* 0x0000000c3f3f7c20 */ /* 0x000fe20008410000 */
[----:B------:R-:W-:Y:S01]  /*9410*/  IMAD.U32 R46, R25, 0x10000, RZ ;  /* 0x00010000192e7824 */ /* 0x000fe200078e00ff */
[----:B------:R-:W-:-:S04]  /*9420*/  FSETP.GTU.FTZ.AND P4, PT, R45, UR7, PT ;  /* 0x000000072d007c0b */ /* 0x000fc8000bf9c000 */
[----:B------:R-:W-:Y:S02]  /*9430*/  FSEL R73, R63, RZ, !P4 ;  /* 0x000000ff3f497208 */ /* 0x000fe40006000000 */
[----:B------:R-:W-:-:S03]  /*9440*/  SEL R63, RZ, 0x1, P4 ;  /* 0x00000001ff3f7807 */ /* 0x000fc60002000000 */
[----:B------:R-:W-:-:S07]  /*9450*/  FFMA.FTZ R73, R73, R46, R80 ;  /* 0x0000002e49497223 */ /* 0x000fce0000010050 */
.L_x_1652:
        /* <DEDUP_REMOVED lines=22> */
.L_x_1661:
        /* <DEDUP_REMOVED lines=13> */
.L_x_1663:
[----:B------:R-:W-:Y:S05]  /*9690*/  BSYNC.RECONVERGENT B2 ;  /* 0x0000000000027941 */ /* 0x000fea0003800200 */
.L_x_1662:
        /* <DEDUP_REMOVED lines=10> */
[----:B------:R-:W-:-:S04]  /*9740*/  IMAD.WIDE.U32 R76, R51, -0x2daee0ad, RZ ;  /* 0xd2511f53334c7825 */ /* 0x000fc800078e00ff */
[----:B------:R-:W-:Y:S02]  /*9750*/  VIADD R81, R3, 0x76cf5d0a ;  /* 0x76cf5d0a03517836 */ /* 0x000fe40000000000 */
[----:B------:R-:W-:Y:S01]  /*9760*/  IMAD.WIDE.U32 R78, R75, -0x326172a9, RZ ;  /* 0xcd9e8d574b4e7825 */ /* 0x000fe200078e00ff */
[C---:B------:R-:W-:Y:S02]  /*9770*/  IADD3 R75, PT, PT, R2.reuse, -0x255992d5, RZ ;  /* 0xdaa66d2b024b7810 */ /* 0x040fe40007ffe0ff */
[----:B------:R-:W-:Y:S01]  /*9780*/  LOP3.LUT R81, R81, R80, R77, 0x96, !PT ;  /* 0x0000005051517212 */ /* 0x000fe200078e964d */
[----:B------:R-:W-:Y:S02]  /*9790*/  VIADD R51, R2, 0x3c6ef372 ;  /* 0x3c6ef37202337836 */ /* 0x000fe40000000000 */
[----:B------:R-:W-:-:S03]  /*97a0*/  IMAD.MOV.U32 R46, RZ, RZ, RZ ;  /* 0x000000ffff2e7224 */ /* 0x000fc600078e00ff */
        /* <DEDUP_REMOVED lines=25> */
[C---:B------:R-:W-:Y:S02]  /*9940*/  VIADD R75, R2.reuse, 0x5384540f ;  /* 0x5384540f024b7836 */ /* 0x040fe40000000000 */
[----:B------:R-:W-:Y:S01]  /*9950*/  IMAD.WIDE.U32 R80, R51, -0x2daee0ad, RZ ;  /* 0xd2511f5333507825 */ /* 0x000fe200078e00ff */
[----:B------:R-:W-:Y:S02]  /*9960*/  IADD3 R51, PT, PT, R3, 0x1fd5c5a3, RZ ;  /* 0x1fd5c5a303337810 */ /* 0x000fe40007ffe0ff */
[----:B------:R-:W-:Y:S01]  /*9970*/  LOP3.LUT R78, R75, R78, R89, 0x96, !PT ;  /* 0x0000004e4b4e7212 */ /* 0x000fe200078e9659 */
[----:B------:R-:W-:Y:S01]  /*9980*/  VIADD R75, R3, 0xdb3d7428 ;  /* 0xdb3d7428034b7836 */ /* 0x000fe20000000000 */
[----:B------:R-:W-:Y:S01]  /*9990*/  LOP3.LUT R76, R51, R76, R81, 0x96, !PT ;  /* 0x0000004c334c7212 */ /* 0x000fe200078e9651 */
[----:B------:R-:W-:Y:S02]  /*99a0*/  VIADD R51, R2, 0xf1bbcdc8 ;  /* 0xf1bbcdc802337836 */ /* 0x000fe40000000000 */
[----:B------:R-:W-:-:S04]  /*99b0*/  IMAD.WIDE.U32 R78, R78, -0x2daee0ad, RZ ;  /* 0xd2511f534e4e7825 */ /* 0x000fc800078e00ff */
[----:B------:R-:W-:Y:S01]  /*99c0*/  IMAD.WIDE.U32 R76, R76, -0x326172a9, RZ ;  /* 0xcd9e8d574c4c7825 */ /* 0x000fe200078e00ff */
[----:B------:R-:W-:-:S04]  /*99d0*/  LOP3.LUT R75, R75, R80, R79, 0x96, !PT ;  /* 0x000000504b4b7212 */ /* 0x000fc800078e964f */
[----:B------:R-:W-:Y:S01]  /*99e0*/  LOP3.LUT R51, R51, R88, R77, 0x96, !PT ;  /* 0x0000005833337212 */ /* 0x000fe200078e964d */
[----:B------:R-:W-:Y:S01]  /*99f0*/  IMAD.WIDE.U32 R88, R75, -0x326172a9, RZ ;  /* 0xcd9e8d574b587825 */ /* 0x000fe200078e00ff */
[----:B------:R-:W-:-:S03]  /*9a00*/  IADD3 R75, PT, PT, R2, -0x700cb87f, RZ ;  /* 0x8ff34781024b7810 */ /* 0x000fc60007ffe0ff */
[----:B------:R-:W-:Y:S01]  /*9a10*/  IMAD.WIDE.U32 R80, R51, -0x2daee0ad, RZ ;  /* 0xd2511f5333507825 */ /* 0x000fe200078e00ff */
[----:B------:R-:W-:-:S03]  /*9a20*/  LOP3.LUT R51, R75, R76, R89, 0x96, !PT ;  /* 0x0000004c4b337212 */ /* 0x000fc600078e9659 */
[----:B------:R-:W-:Y:S01]  /*9a30*/  VIADD R77, R3, 0x96a522ad ;  /* 0x96a522ad034d7836 */ /* 0x000fe20000000000 */
[----:B------:R-:W-:Y:S01]  /*9a40*/  MOV R86, R80 ;  /* 0x0000005000567202 */ /* 0x000fe20000000f00 */
[----:B------:R-:W-:-:S03]  /*9a50*/  IMAD.MOV.U32 R60, RZ, RZ, R88 ;  /* 0x000000ffff3c7224 */ /* 0x000fc600078e0058 */
[----:B------:R-:W-:-:S07]  /*9a60*/  LOP3.LUT R78, R77, R78, R81, 0x96, !PT ;  /* 0x0000004e4d4e7212 */ /* 0x000fce00078e9651 */
.L_x_1660:
[----:B------:R-:W-:Y:S05]  /*9a70*/  BSYNC.RECONVERGENT B1 ;  /* 0x0000000000017941 */ /* 0x000fea0003800200 */
.L_x_1659:
[----:B------:R-:W-:Y:S01]  /*9a80*/  HFMA2 R77, -RZ, RZ, 0.1171875, 0 ;  /* 0x2f800000ff4d7431 */ /* 0x000fe200000001ff */
[----:B------:R-:W-:Y:S01]  /*9a90*/  PRMT R75, R9, 0x7632, R75 ;  /* 0x00007632094b7816 */ /* 0x000fe2000000004b */
[----:B------:R-:W-:Y:S01]  /*9aa0*/  IMAD.U32 R76, R146, 0x10000, RZ ;  /* 0x00010000924c7824 */ /* 0x000fe200078e00ff */
[----:B------:R-:W-:-:S03]  /*9ab0*/  I2FP.F32.U32 R64, R64 ;  /* 0x0000004000407245 */ /* 0x000fc60000201000 */
[----:B------:R-:W-:Y:S02]  /*9ac0*/  IMAD.U32 R75, R75, 0x10000, RZ ;  /* 0x000100004b4b7824 */ /* 0x000fe400078e00ff */
[----:B------:R-:W-:Y:S02]  /*9ad0*/  FFMA.FTZ R64, R64, R77, 1.1641532182693481445e-10 ;  /* 0x2f00000040407423 */ /* 0x000fe4000001004d */
[----:B------:R-:W-:Y:S01]  /*9ae0*/  FMUL.FTZ R75, R75, UR13 ;  /* 0x0000000d4b4b7c20 */ /* 0x000fe20008410000 */
[----:B------:R-:W-:-:S03]  /*9af0*/  PRMT R77, R5, 0x7632, R77 ;  /* 0x00007632054d7816 */ /* 0x000fc6000000004d */
[----:B------:R-:W-:Y:S01]  /*9b00*/  FMUL.FTZ R75, R75, UR12 ;  /* 0x0000000c4b4b7c20 */ /* 0x000fe20008410000 */
[----:B------:R-:W-:Y:S02]  /*9b10*/  FSETP.GTU.FTZ.AND P4, PT, R64, UR7, PT ;  /* 0x0000000740007c0b */ /* 0x000fe4000bf9c000 */
[----:B------:R-:W-:Y:S02]  /*9b20*/  SHF.L.U32 R80, R77, 0x10, RZ ;  /* 0x000000104d507819 */ /* 0x000fe400000006ff */
[----:B------:R-:W-:Y:S02]  /*9b30*/  FSEL R75, R75, RZ, !P4 ;  /* 0x000000ff4b4b7208 */ /* 0x000fe40006000000 */
[----:B------:R-:W-:-:S03]  /*9b40*/  SEL R64, RZ, 0x1, P4 ;  /* 0x00000001ff407807 */ /* 0x000fc60002000000 */
[----:B------:R-:W-:-:S07]  /*9b50*/  FFMA.FTZ R75, R75, R76, R80 ;  /* 0x0000004c4b4b7223 */ /* 0x000fce0000010050 */
.L_x_1658:
        /* <DEDUP_REMOVED lines=21> */
.L_x_1667:
        /* <DEDUP_REMOVED lines=13> */
.L_x_1669:
[----:B------:R-:W-:Y:S05]  /*9d80*/  BSYNC.RECONVERGENT B2 ;  /* 0x0000000000027941 */ /* 0x000fea0003800200 */
.L_x_1668:
        /* <DEDUP_REMOVED lines=56> */
[----:B------:R-:W-:Y:S02]  /*a110*/  HFMA2 R80, -RZ, RZ, 0, 0 ;  /* 0x00000000ff507431 */ /* 0x000fe400000001ff */
[----:B------:R-:W-:Y:S01]  /*a120*/  IMAD.MOV.U32 R60, RZ, RZ, R122 ;  /* 0x000000ffff3c7224 */ /* 0x000fe200078e007a */
[----:B------:R-:W-:Y:S01]  /*a130*/  LOP3.LUT R78, R77, R78, R89, 0x96, !PT ;  /* 0x0000004e4d4e7212 */ /* 0x000fe200078e9659 */
[----:B------:R-:W-:Y:S01]  /*a140*/  IMAD.MOV.U32 R65, RZ, RZ, R86 ;  /* 0x000000ffff417224 */ /* 0x000fe200078e0056 */
[----:B------:R-:W-:-:S07]  /*a150*/  MOV R84, R88 ;  /* 0x0000005800547202 */ /* 0x000fce0000000f00 */
.L_x_1666:
[----:B------:R-:W-:Y:S05]  /*a160*/  BSYNC.RECONVERGENT B1 ;  /* 0x0000000000017941 */ /* 0x000fea0003800200 */
.L_x_1665:
[----:B------:R-:W-:Y:S01]  /*a170*/  I2FP.F32.U32 R46, R65 ;  /* 0x00000041002e7245 */ /* 0x000fe20000201000 */
[----:B------:R-:W-:Y:S01]  /*a180*/  IMAD.MOV.U32 R65, RZ, RZ, 0x2f800000 ;  /* 0x2f800000ff417424 */ /* 0x000fe200078e00ff */
[----:B------:R-:W-:Y:S02]  /*a190*/  SHF.L.U32 R77, R10, 0x10, RZ ;  /* 0x000000100a4d7819 */ /* 0x000fe400000006ff */
[----:B------:R-:W-:Y:S01]  /*a1a0*/  SHF.L.U32 R86, R6, 0x10, RZ ;  /* 0x0000001006567819 */ /* 0x000fe200000006ff */
        /* <DEDUP_REMOVED lines=8> */
.L_x_1664:
        /* <DEDUP_REMOVED lines=8> */
[----:B------:R-:W-:Y:S02]  /*a2b0*/  HFMA2 R88, -RZ, RZ, 0, 1.1920928955078125e-07 ;  /* 0x00000002ff587431 */ /* 0x000fe400000001ff */
[----:B------:R-:W-:Y:S01]  /*a2c0*/  IMAD.MOV.U32 R66, RZ, RZ, R60 ;  /* 0x000000ffff427224 */ /* 0x000fe200078e003c */
[----:B------:R-:W-:-:S08]  /*a2d0*/  MOV R100, R84 ;  /* 0x0000005400647202 */ /* 0x000fd00000000f00 */
        /* <DEDUP_REMOVED lines=11> */
.L_x_1673:
        /* <DEDUP_REMOVED lines=13> */
.L_x_1675:
[----:B------:R-:W-:Y:S05]  /*a460*/  BSYNC.RECONVERGENT B2 ;  /* 0x0000000000027941 */ /* 0x000fea0003800200 */
.L_x_1674:
        /* <DEDUP_REMOVED lines=8> */
[----:B------:R-:W-:-:S04]  /*a4f0*/  LOP3.LUT R51, R51, R80, R123, 0x96, !PT ;  /* 0x0000005033337212 */ /* 0x000fc800078e967b */
[----:B------:R-:W-:Y:S01]  /*a500*/  LOP3.LUT R80, R79, R78, R89, 0x96, !PT ;  /* 0x0000004e4f507212 */ /* 0x000fe200078e9659 */
[----:B------:R-:W-:Y:S01]  /*a510*/  IMAD.WIDE.U32 R78, R51, -0x2daee0ad, RZ ;  /* 0xd2511f53334e7825 */ /* 0x000fe200078e00ff */
[----:B------:R-:W-:-:S03]  /*a520*/  IADD3 R89, PT, PT, R3, 0x76cf5d0a, RZ ;  /* 0x76cf5d0a03597810 */ /* 0x000fc60007ffe0ff */
        /* <DEDUP_REMOVED lines=23> */
[----:B------:R-:W-:-:S03]  /*a6a0*/  IADD3 R89, PT, PT, R3, 0x646e171e, RZ ;  /* 0x646e171e03597810 */ /* 0x000fc60007ffe0ff */
        /* <DEDUP_REMOVED lines=14> */
[C---:B------:R-:W-:Y:S01]  /*a790*/  IADD3 R79, PT, PT, R2.reuse, -0x700cb87f, RZ ;  /* 0x8ff34781024f7810 */ /* 0x040fe20007ffe0ff */
[----:B------:R-:W-:-:S05]  /*a7a0*/  VIADD R51, R2, 0xf1bbcdc8 ;  /* 0xf1bbcdc802337836 */ /* 0x000fca0000000000 */
[----:B------:R-:W-:Y:S01]  /*a7b0*/  LOP3.LUT R51, R51, R122, R81, 0x96, !PT ;  /* 0x0000007a33337212 */ /* 0x000fe200078e9651 */
[----:B------:R-:W-:-:S04]  /*a7c0*/  IMAD.WIDE.U32 R122, R89, -0x326172a9, RZ ;  /* 0xcd9e8d57597a7825 */ /* 0x000fc800078e00ff */
[----:B------:R-:W-:Y:S01]  /*a7d0*/  IMAD.WIDE.U32 R88, R51, -0x2daee0ad, RZ ;  /* 0xd2511f5333587825 */ /* 0x000fe200078e00ff */
[----:B------:R-:W-:Y:S02]  /*a7e0*/  LOP3.LUT R51, R79, R80, R123, 0x96, !PT ;  /* 0x000000504f337212 */ /* 0x000fe400078e967b */
[----:B------:R-:W-:Y:S01]  /*a7f0*/  MOV R60, R122 ;  /* 0x0000007a003c7202 */ /* 0x000fe20000000f00 */
[----:B------:R-:W-:Y:S02]  /*a800*/  VIADD R81, R3, 0x96a522ad ;  /* 0x96a522ad03517836 */ /* 0x000fe40000000000 */
[----:B------:R-:W-:Y:S02]  /*a810*/  IMAD.MOV.U32 R100, RZ, RZ, R88 ;  /* 0x000000ffff647224 */ /* 0x000fe400078e0058 */
[----:B------:R-:W-:Y:S01]  /*a820*/  IMAD.MOV.U32 R88, RZ, RZ, RZ ;  /* 0x000000ffff587224 */ /* 0x000fe200078e00ff */
[----:B------:R-:W-:-:S07]  /*a830*/  LOP3.LUT R78, R81, R78, R89, 0x96, !PT ;  /* 0x0000004e514e7212 */ /* 0x000fce00078e9659 */
.L_x_1672:
[----:B------:R-:W-:Y:S05]  /*a840*/  BSYNC.RECONVERGENT B1 ;  /* 0x0000000000017941 */ /* 0x000fea0003800200 */
.L_x_1671:
[----:B------:R-:W-:Y:S01]  /*a850*/  HFMA2 R81, -RZ, RZ, 0.1171875, 0 ;  /* 0x2f800000ff517431 */ /* 0x000fe200000001ff */
[----:B------:R-:W-:Y:S02]  /*a860*/  PRMT R79, R10, 0x7632, R79 ;  /* 0x000076320a4f7816 */ /* 0x000fe4000000004f */
[----:B------:R-:W-:Y:S02]  /*a870*/  I2FP.F32.U32 R66, R66 ;  /* 0x0000004200427245 */ /* 0x000fe40000201000 */
[----:B------:R-:W-:Y:S01]  /*a880*/  SHF.L.U32 R80, R145, 0x10, RZ ;  /* 0x0000001091507819 */ /* 0x000fe200000006ff */
[----:B------:R-:W-:Y:S02]  /*a890*/  IMAD.U32 R79, R79, 0x10000, RZ ;  /* 0x000100004f4f7824 */ /* 0x000fe400078e00ff */
[----:B------:R-:W-:Y:S02]  /*a8a0*/  FFMA.FTZ R66, R66, R81, 1.1641532182693481445e-10 ;  /* 0x2f00000042427423 */ /* 0x000fe40000010051 */
[----:B------:R-:W-:Y:S01]  /*a8b0*/  FMUL.FTZ R79, R79, UR13 ;  /* 0x0000000d4f4f7c20 */ /* 0x000fe20008410000 */
[----:B------:R-:W-:-:S03]  /*a8c0*/  PRMT R81, R6, 0x7632, R81 ;  /* 0x0000763206517816 */ /* 0x000fc60000000051 */
[----:B------:R-:W-:Y:S01]  /*a8d0*/  FMUL.FTZ R79, R79, UR12 ;  /* 0x0000000c4f4f7c20 */ /* 0x000fe20008410000 */
[----:B------:R-:W-:Y:S01]  /*a8e0*/  FSETP.GTU.FTZ.AND P4, PT, R66, UR7, PT ;  /* 0x0000000742007c0b */ /* 0x000fe2000bf9c000 */
[----:B------:R-:W-:-:S03]  /*a8f0*/  IMAD.U32 R84, R81, 0x10000, RZ ;  /* 0x0001000051547824 */ /* 0x000fc600078e00ff */
[----:B------:R-:W-:Y:S02]  /*a900*/  FSEL R79, R79, RZ, !P4 ;  /* 0x000000ff4f4f7208 */ /* 0x000fe40006000000 */
[----:B------:R-:W-:-:S03]  /*a910*/  SEL R66, RZ, 0x1, P4 ;  /* 0x00000001ff427807 */ /* 0x000fc60002000000 */
[----:B------:R-:W-:-:S07]  /*a920*/  FFMA.FTZ R79, R79, R80, R84 ;  /* 0x000000504f4f7223 */ /* 0x000fce0000010054 */
.L_x_1670:
[----:B------:R-:W-:Y:S01]  /*a930*/  F2FP.BF16.F32.PACK_AB R86, RZ, R79 ;  /* 0x0000004fff56723e */ /* 0x000fe200000010ff */
[----:B------:R-:W-:Y:S01]  /*a940*/  @!P0 IMAD.MOV.U32 R120, RZ, RZ, R88 ;  /* 0x000000ffff788224 */ /* 0x000fe200078e0058 */
[----:B------:R-:W-:Y:S02]  /*a950*/  @!P0 SHF.L.U32 R81, R7, 0x10, RZ ;  /* 0x0000001007518819 */ /* 0x000fe400000006ff */
[----:B------:R-:W-:Y:S01]  /*a960*/  @!P0 MOV R147, R100 ;  /* 0x0000006400938202 */ /* 0x000fe20000000f00 */
        /* <DEDUP_REMOVED lines=17> */
.L_x_1679:
        /* <DEDUP_REMOVED lines=13> */
.L_x_1681:
[----:B------:R-:W-:Y:S05]  /*ab50*/  BSYNC.RECONVERGENT B2 ;  /* 0x0000000000027941 */ /* 0x000fea0003800200 */
.L_x_1680:
        /* <DEDUP_REMOVED lines=8> */
[----:B------:R-:W-:-:S04]  /*abe0*/  LOP3.LUT R51, R51, R88, R125, 0x96, !PT ;  /* 0x0000005833337212 */ /* 0x000fc800078e967d */
        /* <DEDUP_REMOVED lines=10> */
[----:B------:R-:W-:Y:S02]  /*ac90*/  IADD3 R51, PT, PT, R3, 0x32370b8f, RZ ;  /* 0x32370b8f03337810 */ /* 0x000fe40007ffe0ff */
        /* <DEDUP_REMOVED lines=31> */
[----:B------:R-:W-:Y:S02]  /*ae90*/  LOP3.LUT R51, R51, R124, R89, 0x96, !PT ;  /* 0x0000007c33337212 */ /* 0x000fe400078e9659 */
[----:B------:R-:W-:Y:S01]  /*aea0*/  IADD3 R81, PT, PT, R3, -0x695add53, RZ ;  /* 0x96a522ad03517810 */ /* 0x000fe20007ffe0ff */
[----:B------:R-:W-:-:S04]  /*aeb0*/  IMAD.WIDE.U32 R124, R67, -0x326172a9, RZ ;  /* 0xcd9e8d57437c7825 */ /* 0x000fc800078e00ff */
[----:B------:R-:W-:Y:S02]  /*aec0*/  VIADD R67, R2, 0x8ff34781 ;  /* 0x8ff3478102437836 */ /* 0x000fe40000000000 */
[----:B------:R-:W-:-:S03]  /*aed0*/  IMAD.WIDE.U32 R122, R51, -0x2daee0ad, RZ ;  /* 0xd2511f53337a7825 */ /* 0x000fc600078e00ff */
[----:B------:R-:W-:Y:S01]  /*aee0*/  LOP3.LUT R51, R67, R88, R125, 0x96, !PT ;  /* 0x0000005843337212 */ /* 0x000fe200078e967d */
[----:B------:R-:W-:Y:S01]  /*aef0*/  IMAD.MOV.U32 R60, RZ, RZ, R124 ;  /* 0x000000ffff3c7224 */ /* 0x000fe200078e007c */
[----:B------:R-:W-:Y:S01]  /*af00*/  LOP3.LUT R78, R81, R80, R123, 0x96, !PT ;  /* 0x00000050514e7212 */ /* 0x000fe200078e967b */
[----:B------:R-:W-:Y:S01]  /*af10*/  IMAD.MOV.U32 R67, RZ, RZ, R100 ;  /* 0x000000ffff437224 */ /* 0x000fe200078e0064 */
[----:B------:R-:W-:-:S07]  /*af20*/  MOV R147, R122 ;  /* 0x0000007a00937202 */ /* 0x000fce0000000f00 */
.L_x_1678:
[----:B------:R-:W-:Y:S05]  /*af30*/  BSYNC.RECONVERGENT B1 ;  /* 0x0000000000017941 */ /* 0x000fea0003800200 */
.L_x_1677:
[----:B------:R-:W-:Y:S01]  /*af40*/  I2FP.F32.U32 R67, R67 ;  /* 0x0000004300437245 */ /* 0x000fe20000201000 */
[----:B------:R-:W-:Y:S01]  /*af50*/  IMAD.MOV.U32 R80, RZ, RZ, 0x2f800000 ;  /* 0x2f800000ff507424 */ /* 0x000fe200078e00ff */
[----:B------:R-:W-:Y:S02]  /*af60*/  SHF.L.U32 R81, R11, 0x10, RZ ;  /* 0x000000100b517819 */ /* 0x000fe400000006ff */
[----:B------:R-:W-:Y:S01]  /*af70*/  SHF.L.U32 R84, R7, 0x10, RZ ;  /* 0x0000001007547819 */ /* 0x000fe200000006ff */
        /* <DEDUP_REMOVED lines=8> */
.L_x_1676:
        /* <DEDUP_REMOVED lines=22> */
.L_x_1685:
        /* <DEDUP_REMOVED lines=13> */
.L_x_1687:
[----:B------:R-:W-:Y:S05]  /*b230*/  BSYNC.RECONVERGENT B2 ;  /* 0x0000000000027941 */ /* 0x000fea0003800200 */
.L_x_1686:
        /* <DEDUP_REMOVED lines=9> */
[----:B------:R-:W-:Y:S01]  /*b2d0*/  IMAD.MOV.U32 R80, RZ, RZ, RZ ;  /* 0x000000ffff507224 */ /* 0x000fe200078e00ff */
        /* <DEDUP_REMOVED lines=49> */
[----:B------:R-:W-:-:S03]  /*b5f0*/  IMAD.MOV.U32 R84, RZ, RZ, R124 ;  /* 0x000000ffff547224 */ /* 0x000fc600078e007c */
[----:B------:R-:W-:-:S07]  /*b600*/  LOP3.LUT R78, R123, R88, R125, 0x96, !PT ;  /* 0x000000587b4e7212 */ /* 0x000fce00078e967d */
.L_x_1684:
[----:B------:R-:W-:Y:S05]  /*b610*/  BSYNC.RECONVERGENT B1 ;  /* 0x0000000000017941 */ /* 0x000fea0003800200 */
.L_x_1683:
[----:B------:R-:W-:Y:S01]  /*b620*/  HFMA2 R89, -RZ, RZ, 0.1171875, 0 ;  /* 0x2f800000ff597431 */ /* 0x000fe200000001ff */
[----:B------:R-:W-:Y:S02]  /*b630*/  PRMT R88, R11, 0x7632, R88 ;  /* 0x000076320b587816 */ /* 0x000fe40000000058 */
[----:B------:R-:W-:Y:S02]  /*b640*/  I2FP.F32.U32 R68, R68 ;  /* 0x0000004400447245 */ /* 0x000fe40000201000 */
[----:B------:R-:W-:Y:S01]  /*b650*/  PRMT R100, R7, 0x7632, R100 ;  /* 0x0000763207647816 */ /* 0x000fe20000000064 */
[----:B------:R-:W-:Y:S02]  /*b660*/  IMAD.U32 R88, R88, 0x10000, RZ ;  /* 0x0001000058587824 */ /* 0x000fe400078e00ff */
[----:B------:R-:W-:Y:S02]  /*b670*/  FFMA.FTZ R68, R68, R89, 1.1641532182693481445e-10 ;  /* 0x2f00000044447423 */ /* 0x000fe40000010059 */
[----:B------:R-:W-:Y:S01]  /*b680*/  FMUL.FTZ R88, R88, UR13 ;  /* 0x0000000d58587c20 */ /* 0x000fe20008410000 */
[----:B------:R-:W-:Y:S01]  /*b690*/  SHF.L.U32 R89, R144, 0x10, RZ ;  /* 0x0000001090597819 */ /* 0x000fe200000006ff */
[----:B------:R-:W-:-:S02]  /*b6a0*/  IMAD.U32 R123, R100, 0x10000, RZ ;  /* 0x00010000647b7824 */ /* 0x000fc400078e00ff */
[----:B------:R-:W-:Y:S01]  /*b6b0*/  FMUL.FTZ R88, R88, UR12 ;  /* 0x0000000c58587c20 */ /* 0x000fe20008410000 */
[----:B------:R-:W-:-:S04]  /*b6c0*/  FSETP.GTU.FTZ.AND P0, PT, R68, UR7, PT ;  /* 0x0000000744007c0b */ /* 0x000fc8000bf1c000 */
[----:B------:R-:W-:Y:S02]  /*b6d0*/  FSEL R88, R88, RZ, !P0 ;  /* 0x000000ff58587208 */ /* 0x000fe40004000000 */
[----:B------:R-:W-:-:S03]  /*b6e0*/  SEL R68, RZ, 0x1, P0 ;  /* 0x00000001ff447807 */ /* 0x000fc60000000000 */
[----:B------:R-:W-:-:S07]  /*b6f0*/  FFMA.FTZ R89, R88, R89, R123 ;  /* 0x0000005958597223 */ /* 0x000fce000001007b */
.L_x_1682:
[----:B------:R-:W-:Y:S02]  /*b700*/  F2FP.BF16.F32.PACK_AB R88, RZ, R89 ;  /* 0x00000059ff58723e */ /* 0x000fe400000010ff */
[----:B------:R-:W-:Y:S02]  /*b710*/  PRMT R44, R44, 0x5410, R47 ;  /* 0x000054102c2c7816 */ /* 0x000fe4000000002f */
[----:B------:R-:W-:Y:S02]  /*b720*/  PRMT R46, R46, 0x5410, R86 ;  /* 0x000054102e2e7816 */ /* 0x000fe40000000056 */
[----:B------:R-:W-:Y:S02]  /*b730*/  PRMT R45, R45, 0x5410, R76 ;  /* 0x000054102d2d7816 */ /* 0x000fe4000000004c */
[----:B------:R-:W-:Y:S01]  /*b740*/  PRMT R47, R150, 0x5410, R88 ;  /* 0x00005410962f7816 */ /* 0x000fe20000000058 */
[----:B------:R-:W-:Y:S06]  /*b750*/  BRA `(.L_x_1688) ;  /* 0x00000034002c7947 */ /* 0x000fec0003800000 */
.L_x_1639:
[----:B------:R-:W-:Y:S01]  /*b760*/  MOV R69, RZ ;  /* 0x000000ff00457202 */ /* 0x000fe20000000f00 */
[----:B0-----:R-:W-:Y:S01]  /*b770*/  IMAD.MOV.U32 R45, RZ, RZ, R80 ;  /* 0x000000ffff2d7224 */ /* 0x001fe200078e0050 */
[----:B------:R-:W-:Y:S01]  /*b780*/  MOV R84, R76 ;  /* 0x0000004c00547202 */ /* 0x000fe20000000f00 */
        /* <DEDUP_REMOVED lines=17> */
.L_x_1692:
        /* <DEDUP_REMOVED lines=13> */
.L_x_1694:
[----:B------:R-:W-:Y:S05]  /*b970*/  BSYNC.RECONVERGENT B2 ;  /* 0x0000000000027941 */ /* 0x000fea0003800200 */
.L_x_1693:
[----:B------:R-:W-:Y:S01]  /*b980*/  IMAD.WIDE.U32 R46, R92, -0x326172a9, RZ ;  /* 0xcd9e8d575c2e7825 */ /* 0x000fe200078e00ff */
[----:B------:R-:W-:Y:S02]  /*b990*/  LOP3.LUT R78, R59, R45, R3, 0x96, !PT ;  /* 0x0000002d3b4e7212 */ /* 0x000fe400078e9603 */
[C---:B------:R-:W-:Y:S01]  /*b9a0*/  IADD3 R51, PT, PT, R2.reuse, 0x3c6ef372, RZ ;  /* 0x3c6ef37202337810 */ /* 0x040fe20007ffe0ff */
[----:B------:R-:W-:Y:S01]  /*b9b0*/  VIADD R45, R2, 0x9e3779b9 ;  /* 0x9e3779b9022d7836 */ /* 0x000fe20000000000 */
[----:B------:R-:W-:Y:S01]  /*b9c0*/  LOP3.LUT R60, R49, R47, R2, 0x96, !PT ;  /* 0x0000002f313c7212 */ /* 0x000fe200078e9602 */
[----:B------:R-:W-:Y:S01]  /*b9d0*/  IMAD.WIDE.U32 R78, R78, -0x326172a9, RZ ;  /* 0xcd9e8d574e4e7825 */ /* 0x000fe200078e00ff */
[----:B------:R-:W-:-:S03]  /*b9e0*/  IADD3 R47, PT, PT, R3, -0x4498517b, RZ ;  /* 0xbb67ae85032f7810 */ /* 0x000fc60007ffe0ff */
[----:B------:R-:W-:Y:S01]  /*b9f0*/  IMAD.WIDE.U32 R60, R60, -0x2daee0ad, RZ ;  /* 0xd2511f533c3c7825 */ /* 0x000fe200078e00ff */
[----:B------:R-:W-:-:S04]  /*ba00*/  LOP3.LUT R45, R45, R46, R79, 0x96, !PT ;  /* 0x0000002e2d2d7212 */ /* 0x000fc800078e964f */
[----:B------:R-:W-:Y:S01]  /*ba10*/  LOP3.LUT R47, R47, R44, R61, 0x96, !PT ;  /* 0x0000002c2f2f7212 */ /* 0x000fe200078e963d */
[----:B------:R-:W-:-:S04]  /*ba20*/  IMAD.WIDE.U32 R44, R45, -0x2daee0ad, RZ ;  /* 0xd2511f532d2c7825 */ /* 0x000fc800078e00ff */
[----:B------:R-:W-:Y:S02]  /*ba30*/  VIADD R61, R3, 0x76cf5d0a ;  /* 0x76cf5d0a033d7836 */ /* 0x000fe40000000000 */
[----:B------:R-:W-:-:S03]  /*ba40*/  IMAD.WIDE.U32 R46, R47, -0x326172a9, RZ ;  /* 0xcd9e8d572f2e7825 */ /* 0x000fc600078e00ff */
[----:B------:R-:W-:Y:S01]  /*ba50*/  LOP3.LUT R61, R61, R60, R45, 0x96, !PT ;  /* 0x0000003c3d3d7212 */ /* 0x000fe200078e962d */
[----:B------:R-:W-:Y:S01]  /*ba60*/  VIADD R45, R2, 0xdaa66d2b ;  /* 0xdaa66d2b022d7836 */ /* 0x000fe20000000000 */
[----:B------:R-:W-:Y:S02]  /*ba70*/  LOP3.LUT R51, R51, R78, R47, 0x96, !PT ;  /* 0x0000004e33337212 */ /* 0x000fe400078e962f */
[----:B------:R-:W-:Y:S01]  /*ba80*/  IADD3 R47, PT, PT, R3, 0x32370b8f, RZ ;  /* 0x32370b8f032f7810 */ /* 0x000fe20007ffe0ff */
[----:B------:R-:W-:-:S04]  /*ba90*/  IMAD.WIDE.U32 R78, R61, -0x326172a9, RZ ;  /* 0xcd9e8d573d4e7825 */ /* 0x000fc800078e00ff */
[----:B------:R-:W-:Y:S01]  /*baa0*/  IMAD.WIDE.U32 R60, R51, -0x2daee0ad, RZ ;  /* 0xd2511f53333c7825 */ /* 0x000fe200078e00ff */
[----:B------:R-:W-:Y:S02]  /*bab0*/  LOP3.LUT R45, R45, R46, R79, 0x96, !PT ;  /* 0x0000002e2d2d7212 */ /* 0x000fe400078e964f */
[----:B------:R-:W-:Y:S02]  /*bac0*/  IADD3 R51, PT, PT, R2, 0x78dde6e4, RZ ;  /* 0x78dde6e402337810 */ /* 0x000fe40007ffe0ff */
[----:B------:R-:W-:Y:S01]  /*bad0*/  LOP3.LUT R47, R47, R44, R61, 0x96, !PT ;  /* 0x0000002c2f2f7212 */ /* 0x000fe200078e963d */
[----:B------:R-:W-:-:S04]  /*bae0*/  IMAD.WIDE.U32 R44, R45, -0x2daee0ad, RZ ;  /* 0xd2511f532d2c7825 */ /* 0x000fc800078e00ff */
[----:B------:R-:W-:Y:S02]  /*baf0*/  VIADD R61, R3, 0xed9eba14 ;  /* 0xed9eba14033d7836 */ /* 0x000fe40000000000 */
[----:B------:R-:W-:-:S03]  /*bb00*/  IMAD.WIDE.U32 R46, R47, -0x326172a9, RZ ;  /* 0xcd9e8d572f2e7825 */ /* 0x000fc600078e00ff */
[----:B------:R-:W-:Y:S01]  /*bb10*/  LOP3.LUT R61, R61, R60, R45, 0x96, !PT ;  /* 0x0000003c3d3d7212 */ /* 0x000fe200078e962d */
[----:B------:R-:W-:Y:S01]  /*bb20*/  VIADD R45, R2, 0x1715609d ;  /* 0x1715609d022d7836 */ /* 0x000fe20000000000 */
[----:B------:R-:W-:Y:S02]  /*bb30*/  LOP3.LUT R51, R51, R78, R47, 0x96, !PT ;  /* 0x0000004e33337212 */ /* 0x000fe400078e962f */
[----:B------:R-:W-:Y:S01]  /*bb40*/  IADD3 R47, PT, PT, R3, -0x56f99767, RZ ;  /* 0xa9066899032f7810 */ /* 0x000fe20007ffe0ff */
        /* <DEDUP_REMOVED lines=26> */
[----:B------:R-:W-:-:S03]  /*bcf0*/  LOP3.LUT R51, R45, R46, R61, 0x96, !PT ;  /* 0x0000002e2d337212 */ /* 0x000fc600078e963d */
[----:B------:R-:W-:Y:S01]  /*bd00*/  IMAD.MOV.U32 R84, RZ, RZ, R80 ;  /* 0x000000ffff547224 */ /* 0x000fe200078e0050 */
[----:B------:R-:W-:Y:S01]  /*bd10*/  LOP3.LUT R78, R47, R44, R81, 0x96, !PT ;  /* 0x0000002c2f4e7212 */ /* 0x000fe200078e9651 */
[----:B------:R-:W-:Y:S01]  /*bd20*/  IMAD.MOV.U32 R45, RZ, RZ, RZ ;  /* 0x000000ffff2d7224 */ /* 0x000fe200078e00ff */
[----:B------:R-:W-:-:S07]  /*bd30*/  MOV R44, R76 ;  /* 0x0000004c002c7202 */ /* 0x000fce0000000f00 */
.L_x_1691:
[----:B------:R-:W-:Y:S05]  /*bd40*/  BSYNC.RECONVERGENT B1 ;  /* 0x0000000000017941 */ /* 0x000fea0003800200 */
.L_x_1690:
[----:B------:R-:W-:Y:S01]  /*bd50*/  HFMA2 R47, -RZ, RZ, 0.1171875, 0 ;  /* 0x2f800000ff2f7431 */ /* 0x000fe200000001ff */
[----:B------:R-:W-:Y:S01]  /*bd60*/  I2FP.F32.U32 R44, R44 ;  /* 0x0000002c002c7245 */ /* 0x000fe20000201000 */
[----:B-----5:R-:W-:-:S04]  /*bd70*/  IMAD.U32 R46, R8, 0x10000, RZ ;  /* 0x00010000082e7824 */ /* 0x020fc800078e00ff */
[----:B------:R-:W-:Y:S01]  /*bd80*/  FMUL.FTZ R46, R46, UR13 ;  /* 0x0000000d2e2e7c20 */ /* 0x000fe20008410000 */
[----:B------:R-:W-:-:S03]  /*bd90*/  FFMA.FTZ R44, R44, R47, 1.1641532182693481445e-10 ;  /* 0x2f0000002c2c7423 */ /* 0x000fc6000001002f */
[----:B------:R-:W-:Y:S02]  /*bda0*/  FMUL.FTZ R46, R46, UR12 ;  /* 0x0000000c2e2e7c20 */ /* 0x000fe40008410000 */
[----:B------:R-:W-:Y:S02]  /*bdb0*/  FSETP.GTU.FTZ.AND P0, PT, R44, UR7, PT ;  /* 0x000000072c007c0b */ /* 0x000fe4000bf1c000 */
[----:B------:R-:W-:Y:S02]  /*bdc0*/  SHF.L.U32 R44, R24, 0x10, RZ ;  /* 0x00000010182c7819 */ /* 0x000fe400000006ff */
[----:B------:R-:W-:Y:S02]  /*bdd0*/  FSEL R69, R46, RZ, !P0 ;  /* 0x000000ff2e457208 */ /* 0x000fe40004000000 */
[----:B------:R-:W-:-:S03]  /*bde0*/  SEL R61, RZ, 0x1, P0 ;  /* 0x00000001ff3d7807 */ /* 0x000fc60000000000 */
[----:B------:R-:W-:-:S07]  /*bdf0*/  FMUL.FTZ R69, R44, R69 ;  /* 0x000000452c457220 */ /* 0x000fce0000410000 */
.L_x_1689:
[----:B------:R-:W-:Y:S01]  /*be00*/  F2FP.BF16.F32.PACK_AB R44, RZ, R69 ;  /* 0x00000045ff2c723e */ /* 0x000fe200000010ff */
[----:B------:R-:W-:Y:S01]  /*be10*/  IMAD.MOV.U32 R71, RZ, RZ, RZ ;  /* 0x000000ffff477224 */ /* 0x000fe200078e00ff */
[----:B------:R-:W-:Y:S01]  /*be20*/  MOV R46, R45 ;  /* 0x0000002d002e7202 */ /* 0x000fe20000000f00 */
        /* <DEDUP_REMOVED lines=14> */
.L_x_1698:
        /* <DEDUP_REMOVED lines=13> */
.L_x_1700:
[----:B------:R-:W-:Y:S05]  /*bfe0*/  BSYNC.RECONVERGENT B2 ;  /* 0x0000000000027941 */ /* 0x000fea0003800200 */
.L_x_1699:
[----:B------:R-:W-:Y:S01]  /*bff0*/  IMAD.WIDE.U32 R76, R92, -0x326172a9, RZ ;  /* 0xcd9e8d575c4c7825 */ /* 0x000fe200078e00ff */
[----:B------:R-:W-:Y:S02]  /*c000*/  LOP3.LUT R80, R59, R47, R3, 0x96, !PT ;  /* 0x0000002f3b507212 */ /* 0x000fe400078e9603 */
[----:B------:R-:W-:Y:S01]  /*c010*/  IADD3 R45, PT, PT, R2, -0x61c88647, RZ ;  /* 0x9e3779b9022d7810 */ /* 0x000fe20007ffe0ff */
[----:B------:R-:W-:Y:S01]  /*c020*/  VIADD R47, R3, 0xbb67ae85 ;  /* 0xbb67ae85032f7836 */ /* 0x000fe20000000000 */
[----:B------:R-:W-:Y:S01]  /*c030*/  LOP3.LUT R78, R49, R77, R2, 0x96, !PT ;  /* 0x0000004d314e7212 */ /* 0x000fe200078e9602 */
[----:B------:R-:W-:Y:S01]  /*c040*/  IMAD.WIDE.U32 R80, R80, -0x326172a9, RZ ;  /* 0xcd9e8d5750507825 */ /* 0x000fe200078e00ff */
[----:B------:R-:W-:-:S03]  /*c050*/  IADD3 R51, PT, PT, R3, 0x76cf5d0a, RZ ;  /* 0x76cf5d0a03337810 */ /* 0x000fc60007ffe0ff */
[----:B------:R-:W-:Y:S01]  /*c060*/  IMAD.WIDE.U32 R78, R78, -0x2daee0ad, RZ ;  /* 0xd2511f534e4e7825 */ /* 0x000fe200078e00ff */
[----:B------:R-:W-:-:S04]  /*c070*/  LOP3.LUT R45, R45, R76, R81, 0x96, !PT ;  /* 0x0000004c2d2d7212 */ /* 0x000fc800078e9651 */
        /* <DEDUP_REMOVED lines=45> */
[----:B------:R-:W-:Y:S01]  /*c350*/  MOV R60, R78 ;  /* 0x0000004e003c7202 */ /* 0x000fe20000000f00 */
[----:B------:R-:W-:Y:S01]  /*c360*/  IMAD.MOV.U32 R47, RZ, RZ, R84 ;  /* 0x000000ffff2f7224 */ /* 0x000fe200078e0054 */
[----:B------:R-:W-:Y:S01]  /*c370*/  LOP3.LUT R51, R51, R76, R79, 0x96, !PT ;  /* 0x0000004c33337212 */ /* 0x000fe200078e964f */
[----:B------:R-:W-:-:S05]  /*c380*/  IMAD.WIDE.U32 R80, R80, -0x2daee0ad, RZ ;  /* 0xd2511f5350507825 */ /* 0x000fca00078e00ff */
[----:B------:R-:W-:Y:S01]  /*c390*/  LOP3.LUT R78, R45, R46, R81, 0x96, !PT ;  /* 0x0000002e2d4e7212 */ /* 0x000fe200078e9651 */
[----:B------:R-:W-:Y:S01]  /*c3a0*/  IMAD.MOV.U32 R46, RZ, RZ, RZ ;  /* 0x000000ffff2e7224 */ /* 0x000fe200078e00ff */
[----:B------:R-:W-:-:S07]  /*c3b0*/  MOV R84, R80 ;  /* 0x0000005000547202 */ /* 0x000fce0000000f00 */
.L_x_1697:
[----:B------:R-:W-:Y:S05]  /*c3c0*/  BSYNC.RECONVERGENT B1 ;  /* 0x0000000000017941 */ /* 0x000fea0003800200 */
.L_x_1696:
[----:B------:R-:W-:Y:S01]  /*c3d0*/  HFMA2 R76, -RZ, RZ, 0.1171875, 0 ;  /* 0x2f800000ff4c7431 */ /* 0x000fe200000001ff */
[----:B-----5:R-:W-:Y:S02]  /*c3e0*/  PRMT R62, R8, 0x7632, R62 ;  /* 0x00007632083e7816 */ /* 0x020fe4000000003e */
[----:B------:R-:W-:-:S03]  /*c3f0*/  I2FP.F32.U32 R45, R47 ;  /* 0x0000002f002d7245 */ /* 0x000fc60000201000 */
[----:B------:R-:W-:Y:S02]  /*c400*/  IMAD.U32 R62, R62, 0x10000, RZ ;  /* 0x000100003e3e7824 */ /* 0x000fe400078e00ff */
[----:B------:R-:W-:Y:S02]  /*c410*/  FFMA.FTZ R45, R45, R76, 1.1641532182693481445e-10 ;  /* 0x2f0000002d2d7423 */ /* 0x000fe4000001004c */
[----:B------:R-:W-:Y:S01]  /*c420*/  FMUL.FTZ R62, R62, UR13 ;  /* 0x0000000d3e3e7c20 */ /* 0x000fe20008410000 */
[----:B------:R-:W-:Y:S02]  /*c430*/  SHF.L.U32 R76, R53, 0x10, RZ ;  /* 0x00000010354c7819 */ /* 0x000fe400000006ff */
[----:B------:R-:W-:Y:S01]  /*c440*/  FSETP.GTU.FTZ.AND P0, PT, R45, UR7, PT ;  /* 0x000000072d007c0b */ /* 0x000fe2000bf1c000 */
[----:B------:R-:W-:-:S03]  /*c450*/  FMUL.FTZ R45, R62, UR12 ;  /* 0x0000000c3e2d7c20 */ /* 0x000fc60008410000 */
[----:B------:R-:W-:Y:S02]  /*c460*/  SEL R62, RZ, 0x1, P0 ;  /* 0x00000001ff3e7807 */ /* 0x000fe40000000000 */
[----:B------:R-:W-:-:S05]  /*c470*/  FSEL R45, R45, RZ, !P0 ;  /* 0x000000ff2d2d7208 */ /* 0x000fca0004000000 */
[----:B------:R-:W-:-:S07]  /*c480*/  FMUL.FTZ R71, R76, R45 ;  /* 0x0000002d4c477220 */ /* 0x000fce0000410000 */
.L_x_1695:
        /* <DEDUP_REMOVED lines=17> */
.L_x_1704:
        /* <DEDUP_REMOVED lines=13> */
.L_x_1706:
[----:B------:R-:W-:Y:S05]  /*c670*/  BSYNC.RECONVERGENT B2 ;  /* 0x0000000000027941 */ /* 0x000fea0003800200 */
.L_x_1705:
        /* <DEDUP_REMOVED lines=43> */
[C---:B------:R-:W-:Y:S01]  /*c930*/  IADD3 R51, PT, PT, R3.reuse, -0x24c28bd8, RZ ;  /* 0xdb3d742803337810 */ /* 0x040fe20007ffe0ff */
[----:B------:R-:W-:Y:S02]  /*c940*/  VIADD R45, R3, 0x1fd5c5a3 ;  /* 0x1fd5c5a3032d7836 */ /* 0x000fe40000000000 */
[----:B------:R-:W-:-:S03]  /*c950*/  IMAD.WIDE.U32 R78, R78, -0x2daee0ad, RZ ;  /* 0xd2511f534e4e7825 */ /* 0x000fc600078e00ff */
[----:B------:R-:W-:Y:S01]  /*c960*/  LOP3.LUT R76, R45, R76, R81, 0x96, !PT ;  /* 0x0000004c2d4c7212 */ /* 0x000fe200078e9651 */
[----:B------:R-:W-:Y:S01]  /*c970*/  VIADD R45, R2, 0xf1bbcdc8 ;  /* 0xf1bbcdc8022d7836 */ /* 0x000fe20000000000 */
[----:B------:R-:W-:-:S03]  /*c980*/  LOP3.LUT R51, R51, R80, R79, 0x96, !PT ;  /* 0x0000005033337212 */ /* 0x000fc600078e964f */
[----:B------:R-:W-:-:S05]  /*c990*/  IMAD.WIDE.U32 R76, R76, -0x326172a9, RZ ;  /* 0xcd9e8d574c4c7825 */ /* 0x000fca00078e00ff */
[----:B------:R-:W-:Y:S01]  /*c9a0*/  LOP3.LUT R45, R45, R88, R77, 0x96, !PT ;  /* 0x000000582d2d7212 */ /* 0x000fe200078e964d */
[----:B------:R-:W-:Y:S01]  /*c9b0*/  IMAD.WIDE.U32 R88, R51, -0x326172a9, RZ ;  /* 0xcd9e8d5733587825 */ /* 0x000fe200078e00ff */
[----:B------:R-:W-:-:S03]  /*c9c0*/  IADD3 R51, PT, PT, R2, -0x700cb87f, RZ ;  /* 0x8ff3478102337810 */ /* 0x000fc60007ffe0ff */
[----:B------:R-:W-:Y:S01]  /*c9d0*/  IMAD.WIDE.U32 R80, R45, -0x2daee0ad, RZ ;  /* 0xd2511f532d507825 */ /* 0x000fe200078e00ff */
[----:B------:R-:W-:Y:S02]  /*c9e0*/  LOP3.LUT R51, R51, R76, R89, 0x96, !PT ;  /* 0x0000004c33337212 */ /* 0x000fe400078e9659 */
[----:B------:R-:W-:Y:S01]  /*c9f0*/  MOV R60, R88 ;  /* 0x00000058003c7202 */ /* 0x000fe20000000f00 */
[----:B------:R-:W-:Y:S02]  /*ca00*/  VIADD R45, R3, 0x96a522ad ;  /* 0x96a522ad032d7836 */ /* 0x000fe40000000000 */
[----:B------:R-:W-:-:S03]  /*ca10*/  IMAD.MOV.U32 R76, RZ, RZ, RZ ;  /* 0x000000ffff4c7224 */ /* 0x000fc600078e00ff */
[----:B------:R-:W-:Y:S01]  /*ca20*/  LOP3.LUT R78, R45, R78, R81, 0x96, !PT ;  /* 0x0000004e2d4e7212 */ /* 0x000fe200078e9651 */
[----:B------:R-:W-:Y:S01]  /*ca30*/  IMAD.MOV.U32 R45, RZ, RZ, R84 ;  /* 0x000000ffff2d7224 */ /* 0x000fe200078e0054 */
[----:B------:R-:W-:-:S07]  /*ca40*/  MOV R84, R80 ;  /* 0x0000005000547202 */ /* 0x000fce0000000f00 */
.L_x_1703:
[----:B------:R-:W-:Y:S05]  /*ca50*/  BSYNC.RECONVERGENT B1 ;  /* 0x0000000000017941 */ /* 0x000fea0003800200 */
.L_x_1702:
[----:B------:R-:W-:Y:S01]  /*ca60*/  HFMA2 R46, -RZ, RZ, 0.1171875, 0 ;  /* 0x2f800000ff2e7431 */ /* 0x000fe200000001ff */
[----:B------:R-:W-:Y:S01]  /*ca70*/  I2FP.F32.U32 R45, R45 ;  /* 0x0000002d002d7245 */ /* 0x000fe20000201000 */
[----:B-----5:R-:W-:-:S04]  /*ca80*/  IMAD.U32 R63, R9, 0x10000, RZ ;  /* 0x00010000093f7824 */ /* 0x020fc800078e00ff */
[----:B------:R-:W-:Y:S01]  /*ca90*/  FMUL.FTZ R63, R63, UR13 ;  /* 0x0000000d3f3f7c20 */ /* 0x000fe20008410000 */
[----:B------:R-:W-:-:S03]  /*caa0*/  FFMA.FTZ R45, R45, R46, 1.1641532182693481445e-10 ;  /* 0x2f0000002d2d7423 */ /* 0x000fc6000001002e */
[----:B------:R-:W-:Y:S01]  /*cab0*/  FMUL.FTZ R63, R63, UR12 ;  /* 0x0000000c3f3f7c20 */ /* 0x000fe20008410000 */
[----:B------:R-:W-:Y:S02]  /*cac0*/  SHF.L.U32 R46, R25, 0x10, RZ ;  /* 0x00000010192e7819 */ /* 0x000fe400000006ff */
[----:B------:R-:W-:-:S04]  /*cad0*/  FSETP.GTU.FTZ.AND P0, PT, R45, UR7, PT ;  /* 0x000000072d007c0b */ /* 0x000fc8000bf1c000 */
[----:B------:R-:W-:Y:S02]  /*cae0*/  FSEL R73, R63, RZ, !P0 ;  /* 0x000000ff3f497208 */ /* 0x000fe40004000000 */
[----:B------:R-:W-:-:S03]  /*caf0*/  SEL R63, RZ, 0x1, P0 ;  /* 0x00000001ff3f7807 */ /* 0x000fc60000000000 */
[----:B------:R-:W-:-:S07]  /*cb00*/  FMUL.FTZ R73, R46, R73 ;  /* 0x000000492e497220 */ /* 0x000fce0000410000 */
.L_x_1701:
        /* <DEDUP_REMOVED lines=17> */
.L_x_1710:
        /* <DEDUP_REMOVED lines=13> */
.L_x_1712:
[----:B------:R-:W-:Y:S05]  /*ccf0*/  BSYNC.RECONVERGENT B2 ;  /* 0x0000000000027941 */ /* 0x000fea0003800200 */
.L_x_1711:
        /* <DEDUP_REMOVED lines=58> */
[----:B------:R-:W-:Y:S01]  /*d0a0*/  VIADD R77, R3, 0x96a522ad ;  /* 0x96a522ad034d7836 */ /* 0x000fe20000000000 */
[----:B------:R-:W-:-:S04]  /*d0b0*/  MOV R84, R80 ;  /* 0x0000005000547202 */ /* 0x000fc80000000f00 */
[----:B------:R-:W-:-:S07]  /*d0c0*/  LOP3.LUT R78, R77, R78, R81, 0x96, !PT ;  /* 0x0000004e4d4e7212 */ /* 0x000fce00078e9651 */
.L_x_1709:
[----:B------:R-:W-:Y:S05]  /*d0d0*/  BSYNC.RECONVERGENT B1 ;  /* 0x0000000000017941 */ /* 0x000fea0003800200 */
.L_x_1708:
[----:B------:R-:W-:Y:S01]  /*d0e0*/  HFMA2 R77, -RZ, RZ, 0.1171875, 0 ;  /* 0x2f800000ff4d7431 */ /* 0x000fe200000001ff */
[----:B-----5:R-:W-:Y:S02]  /*d0f0*/  PRMT R75, R9, 0x7632, R75 ;  /* 0x00007632094b7816 */ /* 0x020fe4000000004b */
[----:B------:R-:W-:Y:S02]  /*d100*/  I2FP.F32.U32 R64, R64 ;  /* 0x0000004000407245 */ /* 0x000fe40000201000 */
[----:B------:R-:W-:Y:S01]  /*d110*/  SHF.L.U32 R76, R146, 0x10, RZ ;  /* 0x00000010924c7819 */ /* 0x000fe200000006ff */
[----:B------:R-:W-:Y:S02]  /*d120*/  IMAD.U32 R75, R75, 0x10000, RZ ;  /* 0x000100004b4b7824 */ /* 0x000fe400078e00ff */
[----:B------:R-:W-:Y:S02]  /*d130*/  FFMA.FTZ R64, R64, R77, 1.1641532182693481445e-10 ;  /* 0x2f00000040407423 */ /* 0x000fe4000001004d */
[----:B------:R-:W-:-:S04]  /*d140*/  FMUL.FTZ R75, R75, UR13 ;  /* 0x0000000d4b4b7c20 */ /* 0x000fc80008410000 */
[----:B------:R-:W-:Y:S01]  /*d150*/  FMUL.FTZ R75, R75, UR12 ;  /* 0x0000000c4b4b7c20 */ /* 0x000fe20008410000 */
[----:B------:R-:W-:-:S04]  /*d160*/  FSETP.GTU.FTZ.AND P0, PT, R64, UR7, PT ;  /* 0x0000000740007c0b */ /* 0x000fc8000bf1c000 */
[----:B------:R-:W-:Y:S02]  /*d170*/  FSEL R75, R75, RZ, !P0 ;  /* 0x000000ff4b4b7208 */ /* 0x000fe40004000000 */
[----:B------:R-:W-:-:S03]  /*d180*/  SEL R64, RZ, 0x1, P0 ;  /* 0x00000001ff407807 */ /* 0x000fc60000000000 */
[----:B------:R-:W-:-:S07]  /*d190*/  FMUL.FTZ R75, R76, R75 ;  /* 0x0000004b4c4b7220 */ /* 0x000fce0000410000 */
.L_x_1707:
        /* <DEDUP_REMOVED lines=17> */
.L_x_1716:
        /* <DEDUP_REMOVED lines=13> */
.L_x_1718:
[----:B------:R-:W-:Y:S05]  /*d380*/  BSYNC.RECONVERGENT B2 ;  /* 0x0000000000027941 */ /* 0x000fea0003800200 */
.L_x_1717:
        /* <DEDUP_REMOVED lines=59> */
[----:B------:R-:W-:Y:S01]  /*d740*/  IMAD.MOV.U32 R80, RZ, RZ, RZ ;  /* 0x000000ffff507224 */ /* 0x000fe200078e00ff */
[----:B------:R-:W-:-:S07]  /*d750*/  MOV R84, R88 ;  /* 0x0000005800547202 */ /* 0x000fce0000000f00 */
.L_x_1715:
[----:B------:R-:W-:Y:S05]  /*d760*/  BSYNC.RECONVERGENT B1 ;  /* 0x0000000000017941 */ /* 0x000fea0003800200 */
.L_x_1714:
[----:B------:R-:W-:Y:S01]  /*d770*/  I2FP.F32.U32 R46, R65 ;  /* 0x00000041002e7245 */ /* 0x000fe20000201000 */
[----:B------:R-:W-:Y:S02]  /*d780*/  HFMA2 R65, -RZ, RZ, 0.1171875, 0 ;  /* 0x2f800000ff417431 */ /* 0x000fe400000001ff */
[----:B-----5:R-:W-:-:S04]  /*d790*/  IMAD.U32 R77, R10, 0x10000, RZ ;  /* 0x000100000a4d7824 */ /* 0x020fc800078e00ff */
[----:B------:R-:W-:-:S04]  /*d7a0*/  FMUL.FTZ R77, R77, UR13 ;  /* 0x0000000d4d4d7c20 */ /* 0x000fc80008410000 */
[----:B------:R-:W-:Y:S01]  /*d7b0*/  FMUL.FTZ R77, R77, UR12 ;  /* 0x0000000c4d4d7c20 */ /* 0x000fe20008410000 */
[----:B------:R-:W-:-:S05]  /*d7c0*/  FFMA.FTZ R46, R46, R65, 1.1641532182693481445e-10 ;  /* 0x2f0000002e2e7423 */ /* 0x000fca0000010041 */
[----:B------:R-:W-:Y:S02]  /*d7d0*/  FSETP.GTU.FTZ.AND P0, PT, R46, UR7, PT ;  /* 0x000000072e007c0b */ /* 0x000fe4000bf1c000 */
[----:B------:R-:W-:Y:S02]  /*d7e0*/  SHF.L.U32 R46, R26, 0x10, RZ ;  /* 0x000000101a2e7819 */ /* 0x000fe400000006ff */
[----:B------:R-:W-:Y:S02]  /*d7f0*/  FSEL R77, R77, RZ, !P0 ;  /* 0x000000ff4d4d7208 */ /* 0x000fe40004000000 */
[----:B------:R-:W-:-:S03]  /*d800*/  SEL R65, RZ, 0x1, P0 ;  /* 0x00000001ff417807 */ /* 0x000fc60000000000 */
[----:B------:R-:W-:-:S07]  /*d810*/  FMUL.FTZ R77, R46, R77 ;  /* 0x0000004d2e4d7220 */ /* 0x000fce0000410000 */
.L_x_1713:
        /* <DEDUP_REMOVED lines=17> */
.L_x_1722:
        /* <DEDUP_REMOVED lines=13> */
.L_x_1724:
[----:B------:R-:W-:Y:S05]  /*da00*/  BSYNC.RECONVERGENT B2 ;  /* 0x0000000000027941 */ /* 0x000fea0003800200 */
.L_x_1723:
        /* <DEDUP_REMOVED lines=57> */
[----:B------:R-:W-:Y:S01]  /*dda0*/  VIADD R81, R3, 0x96a522ad ;  /* 0x96a522ad03517836 */ /* 0x000fe20000000000 */
[----:B------:R-:W-:Y:S01]  /*ddb0*/  MOV R84, R88 ;  /* 0x0000005800547202 */ /* 0x000fe20000000f00 */
[----:B------:R-:W-:-:S03]  /*ddc0*/  IMAD.MOV.U32 R88, RZ, RZ, RZ ;  /* 0x000000ffff587224 */ /* 0x000fc600078e00ff */
[----:B------:R-:W-:-:S07]  /*ddd0*/  LOP3.LUT R78, R81, R78, R89, 0x96, !PT ;  /* 0x0000004e514e7212 */ /* 0x000fce00078e9659 */
.L_x_1721:
[----:B------:R-:W-:Y:S05]  /*dde0*/  BSYNC.RECONVERGENT B1 ;  /* 0x0000000000017941 */ /* 0x000fea0003800200 */
.L_x_1720:
        /* <DEDUP_REMOVED lines=12> */
.L_x_1719:
        /* <DEDUP_REMOVED lines=17> */
.L_x_1728:
        /* <DEDUP_REMOVED lines=13> */
.L_x_1730:
[----:B------:R-:W-:Y:S05]  /*e090*/  BSYNC.RECONVERGENT B2 ;  /* 0x0000000000027941 */ /* 0x000fea0003800200 */
.L_x_1729:
        /* <DEDUP_REMOVED lines=57> */
[----:B------:R-:W-:Y:S01]  /*e430*/  MOV R60, R124 ;  /* 0x0000007c003c7202 */ /* 0x000fe20000000f00 */
[----:B------:R-:W-:Y:S01]  /*e440*/  IMAD.MOV.U32 R67, RZ, RZ, R84 ;  /* 0x000000ffff437224 */ /* 0x000fe200078e0054 */
[----:B------:R-:W-:Y:S02]  /*e450*/  LOP3.LUT R78, R81, R80, R123, 0x96, !PT ;  /* 0x00000050514e7212 */ /* 0x000fe400078e967b */
[----:B------:R-:W-:-:S07]  /*e460*/  MOV R84, R122 ;  /* 0x0000007a00547202 */ /* 0x000fce0000000f00 */
.L_x_1727:
[----:B------:R-:W-:Y:S05]  /*e470*/  BSYNC.RECONVERGENT B1 ;  /* 0x0000000000017941 */ /* 0x000fea0003800200 */
.L_x_1726:
        /* <DEDUP_REMOVED lines=11> */
.L_x_1725:
        /* <DEDUP_REMOVED lines=17> */
.L_x_1734:
        /* <DEDUP_REMOVED lines=13> */
.L_x_1736:
[----:B------:R-:W-:Y:S05]  /*e710*/  BSYNC.RECONVERGENT B2 ;  /* 0x0000000000027941 */ /* 0x000fea0003800200 */
.L_x_1735:
        /* <DEDUP_REMOVED lines=59> */
[----:B------:R-:W-:-:S04]  /*ead0*/  MOV R84, R124 ;  /* 0x0000007c00547202 */ /* 0x000fc80000000f00 */
[----:B------:R-:W-:-:S07]  /*eae0*/  LOP3.LUT R78, R123, R88, R125, 0x96, !PT ;  /* 0x000000587b4e7212 */ /* 0x000fce00078e967d */
.L_x_1733:
[----:B------:R-:W-:Y:S05]  /*eaf0*/  BSYNC.RECONVERGENT B1 ;  /* 0x0000000000017941 */ /* 0x000fea0003800200 */
.L_x_1732:
[----:B------:R-:W-:Y:S01]  /*eb00*/  HFMA2 R89, -RZ, RZ, 0.1171875, 0 ;  /* 0x2f800000ff597431 */ /* 0x000fe200000001ff */
[----:B-----5:R-:W-:Y:S02]  /*eb10*/  PRMT R88, R11, 0x7632, R88 ;  /* 0x000076320b587816 */ /* 0x020fe40000000058 */
[----:B------:R-:W-:-:S03]  /*eb20*/  I2FP.F32.U32 R68, R68 ;  /* 0x0000004400447245 */ /* 0x000fc60000201000 */
[----:B------:R-:W-:Y:S02]  /*eb30*/  IMAD.U32 R88, R88, 0x10000, RZ ;  /* 0x0001000058587824 */ /* 0x000fe400078e00ff */
[----:B------:R-:W-:Y:S02]  /*eb40*/  FFMA.FTZ R68, R68, R89, 1.1641532182693481445e-10 ;  /* 0x2f00000044447423 */ /* 0x000fe40000010059 */
[----:B------:R-:W-:Y:S01]  /*eb50*/  FMUL.FTZ R88, R88, UR13 ;  /* 0x0000000d58587c20 */ /* 0x000fe20008410000 */
[----:B------:R-:W-:-:S03]  /*eb60*/  SHF.L.U32 R89, R144, 0x10, RZ ;  /* 0x0000001090597819 */ /* 0x000fc600000006ff */
[----:B------:R-:W-:Y:S01]  /*eb70*/  FMUL.FTZ R88, R88, UR12 ;  /* 0x0000000c58587c20 */ /* 0x000fe20008410000 */
[----:B------:R-:W-:-:S04]  /*eb80*/  FSETP.GTU.FTZ.AND P0, PT, R68, UR7, PT ;  /* 0x0000000744007c0b */ /* 0x000fc8000bf1c000 */
[----:B------:R-:W-:Y:S02]  /*eb90*/  FSEL R88, R88, RZ, !P0 ;  /* 0x000000ff58587208 */ /* 0x000fe40004000000 */
[----:B------:R-:W-:-:S03]  /*eba0*/  SEL R68, RZ, 0x1, P0 ;  /* 0x00000001ff447807 */ /* 0x000fc60000000000 */
[----:B------:R-:W-:-:S07]  /*ebb0*/  FMUL.FTZ R89, R89, R88 ;  /* 0x0000005859597220 */ /* 0x000fce0000410000 */
.L_x_1731:
[----:B------:R-:W-:Y:S02]  /*ebc0*/  F2FP.BF16.F32.PACK_AB R88, RZ, R89 ;  /* 0x00000059ff58723e */ /* 0x000fe400000010ff */
[----:B------:R-:W-:Y:S02]  /*ebd0*/  PRMT R44, R44, 0x5410, R47 ;  /* 0x000054102c2c7816 */ /* 0x000fe4000000002f */
[----:B------:R-:W-:Y:S02]  /*ebe0*/  PRMT R46, R46, 0x5410, R86 ;  /* 0x000054102e2e7816 */ /* 0x000fe40000000056 */
[----:B------:R-:W-:Y:S02]  /*ebf0*/  PRMT R45, R45, 0x5410, R76 ;  /* 0x000054102d2d7816 */ /* 0x000fe4000000004c */
[----:B------:R-:W-:-:S07]  /*ec00*/  PRMT R47, R120, 0x5410, R88 ;  /* 0x00005410782f7816 */ /* 0x000fce0000000058 */
.L_x_1688:
[----:B------:R-:W0:Y:S01]  /*ec10*/  LDC.64 R122, c[0x0][0x3a8] ;  /* 0x0000ea00ff7a7b82 */ /* 0x000e220000000a00 */
[----:B------:R-:W-:Y:S02]  /*ec20*/  IMAD.MOV.U32 R76, RZ, RZ, R84 ;  /* 0x000000ffff4c7224 */ /* 0x000fe400078e0054 */
        /* <DEDUP_REMOVED lines=23> */
.L_x_1737:
[----:B------:R-:W-:Y:S01]  /*eda0*/  VIADD R74, R74, 0x100 ;  /* 0x000001004a4a7836 */ /* 0x000fe20000000000 */
[----:B------:R-:W-:-:S07]  /*edb0*/  IADD3 R0, PT, PT, R0, 0x100, RZ ;  /* 0x0000010000007810 */ /* 0x000fce0007ffe0ff */
.L_x_1638:
[----:B------:R-:W-:Y:S05]  /*edc0*/  BSYNC.RECONVERGENT B0 ;  /* 0x0000000000007941 */ /* 0x000fea0003800200 */
.L_x_1637:
        /* <DEDUP_REMOVED lines=33> */
.L_x_1744:
        /* <DEDUP_REMOVED lines=13> */
.L_x_1746:
[----:B------:R-:W-:Y:S05]  /*f0b0*/  BSYNC.RECONVERGENT B2 ;  /* 0x0000000000027941 */ /* 0x000fea0003800200 */
.L_x_1745:
[----:B------:R-:W-:Y:S01]  /*f0c0*/  IMAD.WIDE.U32 R46, R92, -0x326172a9, RZ ;  /* 0xcd9e8d575c2e7825 */ /* 0x000fe200078e00ff */
[----:B------:R-:W-:Y:S02]  /*f0d0*/  LOP3.LUT R82, R59, R45, R3, 0x96, !PT ;  /* 0x0000002d3b527212 */ /* 0x000fe400078e9603 */
[C---:B------:R-:W-:Y:S01]  /*f0e0*/  IADD3 R45, PT, PT, R2.reuse, -0x61c88647, RZ ;  /* 0x9e3779b9022d7810 */ /* 0x040fe20007ffe0ff */
        /* <DEDUP_REMOVED lines=11> */
[----:B------:R-:W-:Y:S02]  /*f1a0*/  IADD3 R45, PT, PT, R2, -0x255992d5, RZ ;  /* 0xdaa66d2b022d7810 */ /* 0x000fe40007ffe0ff */
        /* <DEDUP_REMOVED lines=11> */
[----:B------:R-:W-:Y:S02]  /*f260*/  IADD3 R45, PT, PT, R2, 0x1715609d, RZ ;  /* 0x1715609d022d7810 */ /* 0x000fe40007ffe0ff */
        /* <DEDUP_REMOVED lines=8> */
[----:B------:R-:W-:-:S03]  /*f2f0*/  IADD3 R61, PT, PT, R3, 0x646e171e, RZ ;  /* 0x646e171e033d7810 */ /* 0x000fc60007ffe0ff */
        /* <DEDUP_REMOVED lines=19> */
[----:B------:R-:W-:-:S04]  /*f430*/  LOP3.LUT R51, R51, R46, R61, 0x96, !PT ;  /* 0x0000002e33337212 */ /* 0x000fc800078e963d */
[----:B------:R-:W-:Y:S01]  /*f440*/  LOP3.LUT R78, R45, R44, R83, 0x96, !PT ;  /* 0x0000002c2d4e7212 */ /* 0x000fe200078e9653 */
[----:B------:R-:W-:Y:S01]  /*f450*/  HFMA2 R45, -RZ, RZ, 0, 0 ;  /* 0x00000000ff2d7431 */ /* 0x000fe200000001ff */
[----:B------:R-:W-:Y:S01]  /*f460*/  MOV R88, R82 ;  /* 0x0000005200587202 */ /* 0x000fe20000000f00 */
[----:B------:R-:W-:-:S07]  /*f470*/  IMAD.MOV.U32 R44, RZ, RZ, R76 ;  /* 0x000000ffff2c7224 */ /* 0x000fce00078e004c */
.L_x_1743:
[----:B------:R-:W-:Y:S05]  /*f480*/  BSYNC.RECONVERGENT B1 ;  /* 0x0000000000017941 */ /* 0x000fea0003800200 */
.L_x_1742:
        /* <DEDUP_REMOVED lines=12> */
.L_x_1741:
        /* <DEDUP_REMOVED lines=22> */
.L_x_1750:
        /* <DEDUP_REMOVED lines=13> */
.L_x_1752:
[----:B------:R-:W-:Y:S05]  /*f780*/  BSYNC.RECONVERGENT B2 ;  /* 0x0000000000027941 */ /* 0x000fea0003800200 */
.L_x_1751:
        /* <DEDUP_REMOVED lines=49> */
[----:B------:R-:W-:Y:S01]  /*faa0*/  MOV R47, R88 ;  /* 0x00000058002f7202 */ /* 0x000fe20000000f00 */
[----:B------:R-:W-:-:S05]  /*fab0*/  VIADD R45, R2, 0xf1bbcdc8 ;  /* 0xf1bbcdc8022d7836 */ /* 0x000fca0000000000 */
[----:B------:R-:W-:Y:S01]  /*fac0*/  LOP3.LUT R45, R45, R86, R83, 0x96, !PT ;  /* 0x000000562d2d7212 */ /* 0x000fe200078e9653 */
[----:B------:R-:W-:Y:S01]  /*fad0*/  IMAD.WIDE.U32 R86, R51, -0x326172a9, RZ ;  /* 0xcd9e8d5733567825 */ /* 0x000fe200078e00ff */
[----:B------:R-:W-:-:S03]  /*fae0*/  IADD3 R51, PT, PT, R2, -0x700cb87f, RZ ;  /* 0x8ff3478102337810 */ /* 0x000fc60007ffe0ff */
[----:B------:R-:W-:Y:S01]  /*faf0*/  IMAD.WIDE.U32 R84, R45, -0x2daee0ad, RZ ;  /* 0xd2511f532d547825 */ /* 0x000fe200078e00ff */
[----:B------:R-:W-:Y:S02]  /*fb00*/  LOP3.LUT R51, R51, R82, R87, 0x96, !PT ;  /* 0x0000005233337212 */ /* 0x000fe400078e9657 */
[----:B------:R-:W-:Y:S01]  /*fb10*/  MOV R60, R86 ;  /* 0x00000056003c7202 */ /* 0x000fe20000000f00 */
[----:B------:R-:W-:Y:S02]  /*fb20*/  VIADD R45, R3, 0x96a522ad ;  /* 0x96a522ad032d7836 */ /* 0x000fe40000000000 */
[----:B------:R-:W-:-:S03]  /*fb30*/  IMAD.MOV.U32 R76, RZ, RZ, R84 ;  /* 0x000000ffff4c7224 */ /* 0x000fc600078e0054 */
[----:B------:R-:W-:Y:S01]  /*fb40*/  LOP3.LUT R78, R45, R46, R85, 0x96, !PT ;  /* 0x0000002e2d4e7212 */ /* 0x000fe200078e9655 */
[----:B------:R-:W-:-:S07]  /*fb50*/  IMAD.MOV.U32 R46, RZ, RZ, RZ ;  /* 0x000000ffff2e7224 */ /* 0x000fce00078e00ff */
.L_x_1749:
[----:B------:R-:W-:Y:S05]  /*fb60*/  BSYNC.RECONVERGENT B1 ;  /* 0x0000000000017941 */ /* 0x000fea0003800200 */
.L_x_1748:
        /* <DEDUP_REMOVED lines=8> */
[----:B------:R-:W-:Y:S01]  /*fbf0*/  IMAD.U32 R82, R47, 0x10000, RZ ;  /* 0x000100002f527824 */ /* 0x000fe200078e00ff */
[----:B------:R-:W-:Y:S01]  /*fc00*/  FSETP.GTU.FTZ.AND P5, PT, R45, UR7, PT ;  /* 0x000000072d007c0b */ /* 0x000fe2000bfbc000 */
[----:B------:R-:W-:-:S03]  /*fc10*/  FMUL.FTZ R45, R62, UR12 ;  /* 0x0000000c3e2d7c20 */ /* 0x000fc60008410000 */
[----:B------:R-:W-:Y:S02]  /*fc20*/  SEL R62, RZ, 0x1, P5 ;  /* 0x00000001ff3e7807 */ /* 0x000fe40002800000 */
[----:B------:R-:W-:-:S05]  /*fc30*/  FSEL R45, R45, RZ, !P5 ;  /* 0x000000ff2d2d7208 */ /* 0x000fca0006800000 */
[----:B------:R-:W-:-:S07]  /*fc40*/  FFMA.FTZ R93, R45, R80, R82 ;  /* 0x000000502d5d7223 */ /* 0x000fce0000010052 */
.L_x_1747:
        /* <DEDUP_REMOVED lines=21> */
.L_x_1756:
        /* <DEDUP_REMOVED lines=13> */
.L_x_1758:
[----:B------:R-:W-:Y:S05]  /*fe70*/  BSYNC.RECONVERGENT B2 ;  /* 0x0000000000027941 */ /* 0x000fea0003800200 */
.L_x_1757:
        /* <DEDUP_REMOVED lines=53> */
[----:B------:R-:W-:Y:S01]  /*101d0*/  IMAD.WIDE.U32 R86, R45, -0x2daee0ad, RZ ;  /* 0xd2511f532d567825 */ /* 0x000fe200078e00ff */
[----:B------:R-:W-:-:S03]  /*101e0*/  IADD3 R45, PT, PT, R3, -0x695add53, RZ ;  /* 0x96a522ad032d7810 */ /* 0x000fc60007ffe0ff */
[----:B------:R-:W-:Y:S01]  /*101f0*/  VIADD R51, R2, 0x8ff34781 ;  /* 0x8ff3478102337836 */ /* 0x000fe20000000000 */
[----:B------:R-:W-:Y:S01]  /*10200*/  LOP3.LUT R78, R45, R82, R87, 0x96, !PT ;  /* 0x000000522d4e7212 */ /* 0x000fe200078e9657 */
[----:B------:R-:W-:Y:S01]  /*10210*/  IMAD.MOV.U32 R60, RZ, RZ, R122 ;  /* 0x000000ffff3c7224 */ /* 0x000fe200078e007a */
[----:B------:R-:W-:Y:S01]  /*10220*/  MOV R88, R86 ;  /* 0x0000005600587202 */ /* 0x000fe20000000f00 */
[----:B------:R-:W-:Y:S01]  /*10230*/  IMAD.MOV.U32 R45, RZ, RZ, R76 ;  /* 0x000000ffff2d7224 */ /* 0x000fe200078e004c */
[----:B------:R-:W-:-:S07]  /*10240*/  LOP3.LUT R51, R51, R84, R123, 0x96, !PT ;  /* 0x0000005433337212 */ /* 0x000fce00078e967b */
.L_x_1755:
[----:B------:R-:W-:Y:S05]  /*10250*/  BSYNC.RECONVERGENT B1 ;  /* 0x0000000000017941 */ /* 0x000fea0003800200 */
.L_x_1754:
        /* <DEDUP_REMOVED lines=8> */
[----:B------:R-:W-:-:S05]  /*102e0*/  FMUL.FTZ R63, R63, UR12 ;  /* 0x0000000c3f3f7c20 */ /* 0x000fca0008410000 */
[----:B------:R-:W-:Y:S02]  /*102f0*/  FSEL R95, R63, RZ, !P5 ;  /* 0x000000ff3f5f7208 */ /* 0x000fe40006800000 */
[----:B------:R-:W-:-:S03]  /*10300*/  SEL R63, RZ, 0x1, P5 ;  /* 0x00000001ff3f7807 */ /* 0x000fc60002800000 */
[----:B------:R-:W-:-:S07]  /*10310*/  FFMA.FTZ R95, R95, R46, R76 ;  /* 0x0000002e5f5f7223 */ /* 0x000fce000001004c */
.L_x_1753:
        /* <DEDUP_REMOVED lines=22> */
.L_x_1762:
        /* <DEDUP_REMOVED lines=13> */
.L_x_1764:
[----:B------:R-:W-:Y:S05]  /*10550*/  BSYNC.RECONVERGENT B2 ;  /* 0x0000000000027941 */ /* 0x000fea0003800200 */
.L_x_1763:
        /* <DEDUP_REMOVED lines=61> */
.L_x_1761:
[----:B------:R-:W-:Y:S05]  /*10930*/  BSYNC.RECONVERGENT B1 ;  /* 0x0000000000017941 */ /* 0x000fea0003800200 */
.L_x_1760:
[----:B------:R-:W-:Y:S01]  /*10940*/  HFMA2 R83, -RZ, RZ, 0.1171875, 0 ;  /* 0x2f800000ff537431 */ /* 0x000fe200000001ff */
[----:B------:R-:W-:Y:S02]  /*10950*/  PRMT R80, R9, 0x7632, R80 ;  /* 0x0000763209507816 */ /* 0x000fe40000000050 */
[----:B------:R-:W-:Y:S02]  /*10960*/  I2FP.F32.U32 R64, R64 ;  /* 0x0000004000407245 */ /* 0x000fe40000201000 */
[----:B------:R-:W-:Y:S01]  /*10970*/  PRMT R82, R5, 0x7632, R82 ;  /* 0x0000763205527816 */ /* 0x000fe20000000052 */
[----:B------:R-:W-:Y:S01]  /*10980*/  IMAD.U32 R80, R80, 0x10000, RZ ;  /* 0x0001000050507824 */ /* 0x000fe200078e00ff */
[----:B------:R-:W-:Y:S01]  /*10990*/  SHF.L.U32 R97, R142, 0x10, RZ ;  /* 0x000000108e617819 */ /* 0x000fe200000006ff */
[----:B------:R-:W-:Y:S02]  /*109a0*/  FFMA.FTZ R64, R64, R83, 1.1641532182693481445e-10 ;  /* 0x2f00000040407423 */ /* 0x000fe40000010053 */
[----:B------:R-:W-:Y:S01]  /*109b0*/  FMUL.FTZ R80, R80, UR13 ;  /* 0x0000000d50507c20 */ /* 0x000fe20008410000 */
[----:B------:R-:W-:-:S03]  /*109c0*/  IMAD.U32 R83, R82, 0x10000, RZ ;  /* 0x0001000052537824 */ /* 0x000fc600078e00ff */
[----:B------:R-:W-:Y:S01]  /*109d0*/  FMUL.FTZ R80, R80, UR12 ;  /* 0x0000000c50507c20 */ /* 0x000fe20008410000 */
[----:B------:R-:W-:-:S04]  /*109e0*/  FSETP.GTU.FTZ.AND P5, PT, R64, UR7, PT ;  /* 0x0000000740007c0b */ /* 0x000fc8000bfbc000 */
[----:B------:R-:W-:Y:S02]  /*109f0*/  FSEL R80, R80, RZ, !P5 ;  /* 0x000000ff50507208 */ /* 0x000fe40006800000 */
[----:B------:R-:W-:-:S03]  /*10a00*/  SEL R64, RZ, 0x1, P5 ;  /* 0x00000001ff407807 */ /* 0x000fc60002800000 */
[----:B------:R-:W-:-:S07]  /*10a10*/  FFMA.FTZ R97, R80, R97, R83 ;  /* 0x0000006150617223 */ /* 0x000fce0000010053 */
.L_x_1759:
        /* <DEDUP_REMOVED lines=21> */
.L_x_1768:
        /* <DEDUP_REMOVED lines=13> */
.L_x_1770:
[----:B------:R-:W-:Y:S05]  /*10c40*/  BSYNC.RECONVERGENT B2 ;  /* 0x0000000000027941 */ /* 0x000fea0003800200 */
.L_x_1769:
        /* <DEDUP_REMOVED lines=61> */
.L_x_1767:
[----:B------:R-:W-:Y:S05]  /*11020*/  BSYNC.RECONVERGENT B1 ;  /* 0x0000000000017941 */ /* 0x000fea0003800200 */
.L_x_1766:
        /* <DEDUP_REMOVED lines=12> */
.L_x_1765:
        /* <DEDUP_REMOVED lines=22> */
.L_x_1774:
        /* <DEDUP_REMOVED lines=13> */
.L_x_1776:
[----:B------:R-:W-:Y:S05]  /*11320*/  BSYNC.RECONVERGENT B2 ;  /* 0x0000000000027941 */ /* 0x000fea0003800200 */
.L_x_1775:
        /* <DEDUP_REMOVED lines=58> */
[----:B------:R-:W-:Y:S02]  /*116d0*/  MOV R60, R124 ;  /* 0x0000007c003c7202 */ /* 0x000fe40000000f00 */
[----:B------:R-:W-:Y:S01]  /*116e0*/  LOP3.LUT R78, R85, R84, R123, 0x96, !PT ;  /* 0x00000054554e7212 */ /* 0x000fe200078e967b */
[----:B------:R-:W-:-:S07]  /*116f0*/  IMAD.MOV.U32 R85, RZ, RZ, R122 ;  /* 0x000000ffff557224 */ /* 0x000fce00078e007a */
.L_x_1773:
[----:B------:R-:W-:Y:S05]  /*11700*/  BSYNC.RECONVERGENT B1 ;  /* 0x0000000000017941 */ /* 0x000fea0003800200 */
.L_x_1772:
        /* <DEDUP_REMOVED lines=14> */
.L_x_1771:
        /* <DEDUP_REMOVED lines=21> */
.L_x_1780:
        /* <DEDUP_REMOVED lines=13> */
.L_x_1782:
[----:B------:R-:W-:Y:S05]  /*11a10*/  BSYNC.RECONVERGENT B2 ;  /* 0x0000000000027941 */ /* 0x000fea0003800200 */
.L_x_1781:
[----:B------:R-:W-:Y:S01]  /*11a20*/  IMAD.WIDE.U32 R122, R92, -0x326172a9, RZ ;  /* 0xcd9e8d575c7a7825 */ /* 0x000fe200078e00ff */
[----:B------:R-:W-:Y:S02]  /*11a30*/  LOP3.LUT R148, R59, R87, R3, 0x96, !PT ;  /* 0x000000573b947212 */ /* 0x000fe400078e9603 */
        /* <DEDUP_REMOVED lines=44> */
[----:B------:R-:W-:Y:S01]  /*11d00*/  IMAD.WIDE.U32 R122, R51, -0x326172a9, RZ ;  /* 0xcd9e8d57337a7825 */ /* 0x000fe200078e00ff */
[----:B------:R-:W-:-:S03]  /*11d10*/  IADD3 R51, PT, PT, R2, -0xe443238, RZ ;  /* 0xf1bbcdc802337810 */ /* 0x000fc60007ffe0ff */
[----:B------:R-:W-:Y:S01]  /*11d20*/  VIADD R67, R3, 0xdb3d7428 ;  /* 0xdb3d742803437836 */ /* 0x000fe20000000000 */
[----:B------:R-:W-:-:S04]  /*11d30*/  LOP3.LUT R51, R51, R148, R123, 0x96, !PT ;  /* 0x0000009433337212 */ /* 0x000fc800078e967b */
[----:B------:R-:W-:Y:S01]  /*11d40*/  LOP3.LUT R67, R67, R124, R87, 0x96, !PT ;  /* 0x0000007c43437212 */ /* 0x000fe200078e9657 */
[----:B------:R-:W-:Y:S01]  /*11d50*/  IMAD.WIDE.U32 R124, R51, -0x2daee0ad, RZ ;  /* 0xd2511f53337c7825 */ /* 0x000fe200078e00ff */
[----:B------:R-:W-:-:S03]  /*11d60*/  IADD3 R87, PT, PT, R3, -0x695add53, RZ ;  /* 0x96a522ad03577810 */ /* 0x000fc60007ffe0ff */
[----:B------:R-:W-:Y:S01]  /*11d70*/  IMAD.WIDE.U32 R148, R67, -0x326172a9, RZ ;  /* 0xcd9e8d5743947825 */ /* 0x000fe200078e00ff */
[----:B------:R-:W-:-:S03]  /*11d80*/  LOP3.LUT R78, R87, R86, R125, 0x96, !PT ;  /* 0x00000056574e7212 */ /* 0x000fc600078e967d */
[----:B------:R-:W-:Y:S01]  /*11d90*/  HFMA2 R86, -RZ, RZ, 0, 0 ;  /* 0x00000000ff567431 */ /* 0x000fe200000001ff */
[----:B------:R-:W-:Y:S01]  /*11da0*/  MOV R88, R124 ;  /* 0x0000007c00587202 */ /* 0x000fe20000000f00 */
[----:B------:R-:W-:Y:S02]  /*11db0*/  VIADD R67, R2, 0x8ff34781 ;  /* 0x8ff3478102437836 */ /* 0x000fe40000000000 */
[----:B------:R-:W-:-:S03]  /*11dc0*/  IMAD.MOV.U32 R60, RZ, RZ, R148 ;  /* 0x000000ffff3c7224 */ /* 0x000fc600078e0094 */
[----:B------:R-:W-:Y:S01]  /*11dd0*/  LOP3.LUT R51, R67, R122, R149, 0x96, !PT ;  /* 0x0000007a43337212 */ /* 0x000fe200078e9695 */
[----:B------:R-:W-:-:S07]  /*11de0*/  IMAD.MOV.U32 R67, RZ, RZ, R85 ;  /* 0x000000ffff437224 */ /* 0x000fce00078e0055 */
.L_x_1779:
[----:B------:R-:W-:Y:S05]  /*11df0*/  BSYNC.RECONVERGENT B1 ;  /* 0x0000000000017941 */ /* 0x000fea0003800200 */
.L_x_1778:
        /* <DEDUP_REMOVED lines=12> */
.L_x_1777:
        /* <DEDUP_REMOVED lines=22> */
.L_x_1786:
        /* <DEDUP_REMOVED lines=13> */
.L_x_1788:
[----:B------:R-:W-:Y:S05]  /*120f0*/  BSYNC.RECONVERGENT B2 ;  /* 0x0000000000027941 */ /* 0x000fea0003800200 */
.L_x_1787:
[----:B------:R-:W-:Y:S01]  /*12100*/  IMAD.WIDE.U32 R124, R92, -0x326172a9, RZ ;  /* 0xcd9e8d575c7c7825 */ /* 0x000fe200078e00ff */
[----:B------:R-:W-:Y:S02]  /*12110*/  LOP3.LUT R150, R59, R123, R3, 0x96, !PT ;  /* 0x0000007b3b967212 */ /* 0x000fe400078e9603 */
[----:B------:R-:W-:Y:S01]  /*12120*/  IADD3 R51, PT, PT, R2, -0x61c88647, RZ ;  /* 0x9e3779b902337810 */ /* 0x000fe20007ffe0ff */
[----:B------:R-:W-:Y:S01]  /*12130*/  VIADD R85, R3, 0xbb67ae85 ;  /* 0xbb67ae8503557836 */ /* 0x000fe20000000000 */
[----:B------:R-:W-:Y:S01]  /*12140*/  LOP3.LUT R148, R49, R125, R2, 0x96, !PT ;  /* 0x0000007d31947212 */ /* 0x000fe200078e9602 */
[----:B------:R-:W-:Y:S01]  /*12150*/  IMAD.WIDE.U32 R150, R150, -0x326172a9, RZ ;  /* 0xcd9e8d5796967825 */ /* 0x000fe200078e00ff */
[----:B------:R-:W-:Y:S02]  /*12160*/  IADD3 R147, PT, PT, R3, 0x76cf5d0a, RZ ;  /* 0x76cf5d0a03937810 */ /* 0x000fe40007ffe0ff */
[----:B------:R-:W-:Y:S01]  /*12170*/  MOV R68, R88 ;  /* 0x0000005800447202 */ /* 0x000fe20000000f00 */
[----:B------:R-:W-:Y:S01]  /*12180*/  IMAD.WIDE.U32 R148, R148, -0x2daee0ad, RZ ;  /* 0xd2511f5394947825 */ /* 0x000fe200078e00ff */
[----:B------:R-:W-:-:S03]  /*12190*/  LOP3.LUT R51, R51, R124, R151, 0x96, !PT ;  /* 0x0000007c33337212 */ /* 0x000fc600078e9697 */
[----:B------:R-:W-:Y:S01]  /*121a0*/  IMAD.MOV.U32 R80, RZ, RZ, RZ ;  /* 0x000000ffff507224 */ /* 0x000fe200078e00ff */
        /* <DEDUP_REMOVED lines=49> */
[----:B------:R-:W-:-:S07]  /*124c0*/  LOP3.LUT R78, R123, R122, R149, 0x96, !PT ;  /* 0x0000007a7b4e7212 */ /* 0x000fce00078e9695 */
.L_x_1785:
[----:B------:R-:W-:Y:S05]  /*124d0*/  BSYNC.RECONVERGENT B1 ;  /* 0x0000000000017941 */ /* 0x000fea0003800200 */
.L_x_1784:
        /* <DEDUP_REMOVED lines=14> */
.L_x_1783:
[----:B------:R-:W-:Y:S02]  /*125c0*/  F2FP.BF16.F32.PACK_AB R86, RZ, R85 ;  /* 0x00000055ff56723e */ /* 0x000fe400000010ff */
[----:B------:R-:W-:Y:S02]  /*125d0*/  PRMT R44, R44, 0x5410, R47 ;  /* 0x000054102c2c7816 */ /* 0x000fe4000000002f */
[----:B------:R-:W-:Y:S02]  /*125e0*/  PRMT R46, R46, 0x5410, R84 ;  /* 0x000054102e2e7816 */ /* 0x000fe40000000054 */
[----:B------:R-:W-:Y:S02]  /*125f0*/  PRMT R45, R45, 0x5410, R82 ;  /* 0x000054102d2d7816 */ /* 0x000fe40000000052 */
[----:B------:R-:W-:Y:S01]  /*12600*/  PRMT R47, R100, 0x5410, R86 ;  /* 0x00005410642f7816 */ /* 0x000fe20000000056 */
[----:B------:R-:W-:Y:S06]  /*12610*/  BRA `(.L_x_1789) ;  /* 0x0000003400307947 */ /* 0x000fec0003800000 */
.L_x_1740:
        /* <DEDUP_REMOVED lines=20> */
.L_x_1793:
        /* <DEDUP_REMOVED lines=13> */
.L_x_1795:
[----:B------:R-:W-:Y:S05]  /*12830*/  BSYNC.RECONVERGENT B2 ;  /* 0x0000000000027941 */ /* 0x000fea0003800200 */
.L_x_1794:
        /* <DEDUP_REMOVED lines=49> */
[----:B------:R-:W-:Y:S02]  /*12b50*/  LOP3.LUT R61, R61, R60, R45, 0x96, !PT ;  /* 0x0000003c3d3d7212 */ /* 0x000fe400078e962d */
[----:B------:R-:W-:Y:S01]  /*12b60*/  LOP3.LUT R82, R51, R82, R47, 0x96, !PT ;  /* 0x0000005233527212 */ /* 0x000fe200078e962f */
[----:B------:R-:W-:Y:S01]  /*12b70*/  VIADD R51, R2, 0x8ff34781 ;  /* 0x8ff3478102337836 */ /* 0x000fe20000000000 */
        /* <DEDUP_REMOVED lines=8> */
.L_x_1792:
[----:B------:R-:W-:Y:S05]  /*12c00*/  BSYNC.RECONVERGENT B1 ;  /* 0x0000000000017941 */ /* 0x000fea0003800200 */
.L_x_1791:
        /* <DEDUP_REMOVED lines=11> */
.L_x_1790:
        /* <DEDUP_REMOVED lines=17> */
.L_x_1799:
        /* <DEDUP_REMOVED lines=13> */
.L_x_1801:
[----:B------:R-:W-:Y:S05]  /*12ea0*/  BSYNC.RECONVERGENT B2 ;  /* 0x0000000000027941 */ /* 0x000fea0003800200 */
.L_x_1800:
        /* <DEDUP_REMOVED lines=57> */
[----:B------:R-:W-:Y:S02]  /*13240*/  VIADD R45, R3, 0x96a522ad ;  /* 0x96a522ad032d7836 */ /* 0x000fe40000000000 */
[----:B------:R-:W-:Y:S01]  /*13250*/  IMAD.MOV.U32 R47, RZ, RZ, R46 ;  /* 0x000000ffff2f7224 */ /* 0x000fe200078e002e */
[----:B------:R-:W-:Y:S02]  /*13260*/  MOV R46, R86 ;  /* 0x00000056002e7202 */ /* 0x000fe40000000f00 */
[----:B------:R-:W-:-:S07]  /*13270*/  LOP3.LUT R78, R45, R82, R87, 0x96, !PT ;  /* 0x000000522d4e7212 */ /* 0x000fce00078e9657 */
.L_x_1798:
[----:B------:R-:W-:Y:S05]  /*13280*/  BSYNC.RECONVERGENT B1 ;  /* 0x0000000000017941 */ /* 0x000fea0003800200 */
.L_x_1797:
        /* <DEDUP_REMOVED lines=12> */
.L_x_1796:
        /* <DEDUP_REMOVED lines=17> */
.L_x_1805:
        /* <DEDUP_REMOVED lines=13> */
.L_x_1807:
[----:B------:R-:W-:Y:S05]  /*13530*/  BSYNC.RECONVERGENT B2 ;  /* 0x0000000000027941 */ /* 0x000fea0003800200 */
.L_x_1806:
        /* <DEDUP_REMOVED lines=57> */
[----:B------:R-:W-:-:S05]  /*138d0*/  VIADD R45, R3, 0x96a522ad ;  /* 0x96a522ad032d7836 */ /* 0x000fca0000000000 */
[----:B------:R-:W-:Y:S01]  /*138e0*/  LOP3.LUT R78, R45, R82, R87, 0x96, !PT ;  /* 0x000000522d4e7212 */ /* 0x000fe200078e9657 */
[----:B------:R-:W-:Y:S01]  /*138f0*/  IMAD.MOV.U32 R45, RZ, RZ, R46 ;  /* 0x000000ffff2d7224 */ /* 0x000fe200078e002e */
[----:B------:R-:W-:-:S07]  /*13900*/  MOV R46, R86 ;  /* 0x00000056002e7202 */ /* 0x000fce0000000f00 */
.L_x_1804:
[----:B------:R-:W-:Y:S05]  /*13910*/  BSYNC.RECONVERGENT B1 ;  /* 0x0000000000017941 */ /* 0x000fea0003800200 */
.L_x_1803:
        /* <DEDUP_REMOVED lines=11> */
.L_x_1802:
        /* <DEDUP_REMOVED lines=17> */
.L_x_1811:
        /* <DEDUP_REMOVED lines=13> */
.L_x_1813:
[----:B------:R-:W-:Y:S05]  /*13bb0*/  BSYNC.RECONVERGENT B2 ;  /* 0x0000000000027941 */ /* 0x000fea0003800200 */
.L_x_1812:
        /* <DEDUP_REMOVED lines=61> */
.L_x_1810:
[----:B------:R-:W-:Y:S05]  /*13f90*/  BSYNC.RECONVERGENT B1 ;  /* 0x0000000000017941 */ /* 0x000fea0003800200 */
.L_x_1809:
        /* <DEDUP_REMOVED lines=12> */
.L_x_1808:
        /* <DEDUP_REMOVED lines=17> */
.L_x_1817:
        /* <DEDUP_REMOVED lines=13> */
.L_x_1819:
[----:B------:R-:W-:Y:S05]  /*14240*/  BSYNC.RECONVERGENT B2 ;  /* 0x0000000000027941 */ /* 0x000fea0003800200 */
.L_x_1818:
        /* <DEDUP_REMOVED lines=61> */
.L_x_1816:
[----:B------:R-:W-:Y:S05]  /*14620*/  BSYNC.RECONVERGENT B1 ;  /* 0x0000000000017941 */ /* 0x000fea0003800200 */
.L_x_1815:
        /* <DEDUP_REMOVED lines=11> */
.L_x_1814:
        /* <DEDUP_REMOVED lines=17> */
.L_x_1823:
        /* <DEDUP_REMOVED lines=13> */
.L_x_1825:
[----:B------:R-:W-:Y:S05]  /*148c0*/  BSYNC.RECONVERGENT B2 ;  /* 0x0000000000027941 */ /* 0x000fea0003800200 */
.L_x_1824:
        /* <DEDUP_REMOVED lines=9> */
[----:B------:R-:W-:Y:S01]  /*14960*/  IMAD.MOV.U32 R66, RZ, RZ, R46 ;  /* 0x000000ffff427224 */ /* 0x000fe200078e002e */
        /* <DEDUP_REMOVED lines=48> */
[----:B------:R-:W-:Y:S02]  /*14c70*/  MOV R60, R148 ;  /* 0x00000094003c7202 */ /* 0x000fe40000000f00 */
[----:B------:R-:W-:Y:S02]  /*14c80*/  LOP3.LUT R78, R85, R86, R125, 0x96, !PT ;  /* 0x00000056554e7212 */ /* 0x000fe400078e967d */
[----:B------:R-:W-:-:S07]  /*14c90*/  MOV R46, R124 ;  /* 0x0000007c002e7202 */ /* 0x000fce0000000f00 */
.L_x_1822:
[----:B------:R-:W-:Y:S05]  /*14ca0*/  BSYNC.RECONVERGENT B1 ;  /* 0x0000000000017941 */ /* 0x000fea0003800200 */
.L_x_1821:
        /* <DEDUP_REMOVED lines=12> */
.L_x_1820:
        /* <DEDUP_REMOVED lines=17> */
.L_x_1829:
        /* <DEDUP_REMOVED lines=13> */
.L_x_1831:
[----:B------:R-:W-:Y:S05]  /*14f50*/  BSYNC.RECONVERGENT B2 ;  /* 0x0000000000027941 */ /* 0x000fea0003800200 */
.L_x_1830:
        /* <DEDUP_REMOVED lines=61> */
.L_x_1828:
[----:B------:R-:W-:Y:S05]  /*15330*/  BSYNC.RECONVERGENT B1 ;  /* 0x0000000000017941 */ /* 0x000fea0003800200 */
.L_x_1827:
        /* <DEDUP_REMOVED lines=11> */
.L_x_1826:
        /* <DEDUP_REMOVED lines=17> */
.L_x_1835:
        /* <DEDUP_REMOVED lines=13> */
.L_x_1837:
[----:B------:R-:W-:Y:S05]  /*155d0*/  BSYNC.RECONVERGENT B2 ;  /* 0x0000000000027941 */ /* 0x000fea0003800200 */
.L_x_1836:
        /* <DEDUP_REMOVED lines=61> */
.L_x_1834:
[----:B------:R-:W-:Y:S05]  /*159b0*/  BSYNC.RECONVERGENT B1 ;  /* 0x0000000000017941 */ /* 0x000fea0003800200 */
.L_x_1833:
        /* <DEDUP_REMOVED lines=12> */
.L_x_1832:
[----:B------:R-:W-:Y:S01]  /*15a80*/  F2FP.BF16.F32.PACK_AB R88, RZ, R85 ;  /* 0x00000055ff58723e */ /* 0x000fe200000010ff */
[----:B------:R-:W-:Y:S01]  /*15a90*/  IMAD.MOV.U32 R76, RZ, RZ, R46 ;  /* 0x000000ffff4c7224 */ /* 0x000fe200078e002e */
[----:B------:R-:W-:Y:S02]  /*15aa0*/  PRMT R44, R44, 0x5410, R47 ;  /* 0x000054102c2c7816 */ /* 0x000fe4000000002f */
[----:B------:R-:W-:Y:S02]  /*15ab0*/  PRMT R46, R84, 0x5410, R86 ;  /* 0x00005410542e7816 */ /* 0x000fe40000000056 */
[----:B------:R-:W-:Y:S02]  /*15ac0*/  PRMT R45, R45, 0x5410, R82 ;  /* 0x000054102d2d7816 */ /* 0x000fe40000000052 */
[----:B------:R-:W-:-:S07]  /*15ad0*/  PRMT R47, R100, 0x5410, R88 ;  /* 0x00005410642f7816 */ /* 0x000fce0000000058 */
.L_x_1789:
[----:B------:R-:W0:Y:S02]  /*15ae0*/  LDC.64 R122, c[0x0][0x3a8] ;  /* 0x0000ea00ff7a7b82 */ /* 0x000e240000000a00 */
[----:B0-----:R-:W-:-:S05]  /*15af0*/  IMAD.WIDE.U32 R122, R74, 0x10, R122 ;  /* 0x000000104a7a7825 */ /* 0x001fca00078e007a */
[----:B------:R2:W-:Y:S01]  /*15b00*/  STG.E.128 desc[UR8][R122.64], R44 ;  /* 0x0000002c7a007986 */ /* 0x0005e2000c101d08 */
[----:B------:R-:W-:Y:S05]  /*15b10*/  @!P3 BRA `(.L_x_1739) ;  /* 0x000000000050b947 */ /* 0x000fea0003800000 */
[----:B--2---:R-:W-:Y:S01]  /*15b20*/  SHF.L.U32 R45, R67, 0x10, RZ ;  /* 0x00000010432d7819 */ /* 0x004fe200000006ff */
        /* <DEDUP_REMOVED lines=13> */
[----:B------:R-:W-:Y:S02]  /*15c00*/  LOP3.LUT R147, R47, R147, R45, 0xfe, !PT ;  /* 0x000000932f937212 */ /* 0x000fe400078efe2d */
[----:B------:R-:W-:Y:S01]  /*15c10*/  LOP3.LUT R46, R122, R44, R46, 0xfe, !PT ;  /* 0x0000002c7a2e7212 */ /* 0x000fe200078efe2e */
[----:B0-----:R-:W-:Y:S01]  /*15c20*/  IMAD.WIDE.U32 R44, R0, 0x8, R124 ;  /* 0x00000008002c7825 */ /* 0x001fe200078e007c */
[----:B------:R-:W-:Y:S02]  /*15c30*/  LOP3.LUT R47, R147, R123, RZ, 0xfc, !PT ;  /* 0x0000007b932f7212 */ /* 0x000fe400078efcff */
[----:B------:R-:W-:-:S05]  /*15c40*/  LOP3.LUT R46, R46, 0xff, R61, 0xf8, !PT ;  /* 0x000000ff2e2e7812 */ /* 0x000fca00078ef83d */
[----:B------:R3:W-:Y:S02]  /*15c50*/  STG.E.64 desc[UR8][R44.64], R46 ;  /* 0x0000002e2c007986 */ /* 0x0007e4000c101b08 */
.L_x_1739:
[----:B------:R-:W-:Y:S05]  /*15c60*/  BSYNC.RECONVERGENT B0 ;  /* 0x0000000000007941 */ /* 0x000fea0003800200 */
.L_x_1738:
[----:B------:R-:W-:Y:S01]  /*15c70*/  FADD.FTZ R0, RZ, R103 ;  /* 0x00000067ff007221 */ /* 0x000fe20000010000 */
[C---:B------:R-:W-:Y:S01]  /*15c80*/  ISETP.GT.U32.AND P3, PT, R48.reuse, 0x1ff, PT ;  /* 0x000001ff3000780c */ /* 0x040fe20003f64070 */
[----:B------:R-:W-:Y:S01]  /*15c90*/  BSSY.RECONVERGENT B0, `(.L_x_1838) ;  /* 0x000006c000007945 */ /* 0x000fe20003800200 */
[----:B------:R-:W-:Y:S01]  /*15ca0*/  ISETP.GT.U32.AND P0, PT, R48, 0x2ff, PT ;  /* 0x000002ff3000780c */ /* 0x000fe20003f04070 */
[----:B------:R-:W-:Y:S01]  /*15cb0*/  FADD.FTZ R0, R109, R0 ;  /* 0x000000006d007221 */ /* 0x000fe20000010000 */
[----:B------:R-:W-:-:S03]  /*15cc0*/  LOP3.LUT R82, R72, 0x1f, RZ, 0xc0, !PT ;  /* 0x0000001f48527812 */ /* 0x000fc600078ec0ff */
[----:B------:R-:W-:-:S04]  /*15cd0*/  FADD.FTZ R0, R111, R0 ;  /* 0x000000006f007221 */ /* 0x000fc80000010000 */
[----:B------:R-:W-:-:S04]  /*15ce0*/  FADD.FTZ R0, R113, R0 ;  /* 0x0000000071007221 */ /* 0x000fc80000010000 */
[----:B------:R-:W-:-:S04]  /*15cf0*/  FADD.FTZ R0, R115, R0 ;  /* 0x0000000073007221 */ /* 0x000fc80000010000 */
[----:B------:R-:W-:-:S04]  /*15d00*/  FADD.FTZ R0, R117, R0 ;  /* 0x0000000075007221 */ /* 0x000fc80000010000 */
[----:B------:R-:W-:-:S04]  /*15d10*/  FADD.FTZ R0, R119, R0 ;  /* 0x0000000077007221 */ /* 0x000fc80000010000 */
[----:B------:R-:W-:-:S05]  /*15d20*/  FADD.FTZ R0, R121, R0 ;  /* 0x0000000079007221 */ /* 0x000fca0000010000 */
[----:B------:R-:W-:-:S05]  /*15d30*/  FSEL R0, R0, RZ, P2 ;  /* 0x000000ff00007208 */ /* 0x000fca0001000000 */
[----:B0123--:R-:W-:-:S04]  /*15d40*/  FADD.FTZ R44, R69, R0 ;  /* 0x00000000452c7221 */ /* 0x00ffc80000010000 */
        /* <DEDUP_REMOVED lines=62> */
[----:B------:R-:W-:Y:S01]  /*16130*/  ISETP.GT.U32.AND P3, PT, R82, 0x7, PT ;  /* 0x000000075200780c */ /* 0x000fe20003f64070 */
[----:B------:R-:W-:Y:S02]  /*16140*/  IMAD.MOV.U32 R82, RZ, RZ, RZ ;  /* 0x000000ffff527224 */ /* 0x000fe400078e00ff */
        /* <DEDUP_REMOVED lines=32> */
.L_x_1839:
[----:B------:R-:W-:Y:S05]  /*16350*/  BSYNC.RECONVERGENT B0 ;  /* 0x0000000000007941 */ /* 0x000fea0003800200 */
.L_x_1838:
        /* <DEDUP_REMOVED lines=12> */
.L_x_1841:
[----:B------:R-:W-:Y:S05]  /*16420*/  BSYNC.RECONVERGENT B0 ;  /* 0x0000000000007941 */ /* 0x000fea0003800200 */
.L_x_1840:
[----:B------:R-:W2:Y:S01]  /*16430*/  SHFL.DOWN PT, R47, R82, 0x4, 0x1f ;  /* 0x08801f00522f7f89 */ /* 0x000ea200000e0000 */
[----:B------:R-:W-:Y:S02]  /*16440*/  ISETP.NE.AND P0, PT, R72, RZ, PT ;  /* 0x000000ff4800720c */ /* 0x000fe40003f05270 */
        /* <DEDUP_REMOVED lines=58> */
[----:B------:R0:W-:Y:S03]  /*167f0*/  @!P0 STG.E desc[UR8][R44.64], R123 ;  /* 0x0000007b2c008986 */ /* 0x0001e6000c101908 */
[----:B------:R-:W-:Y:S01]  /*16800*/  FADD.FTZ R0, R0, R125 ;  /* 0x0000007d00007221 */ /* 0x000fe20000010000 */
[----:B---3--:R-:W-:-:S05]  /*16810*/  @!P0 IMAD.WIDE R46, R50, 0x4, R46 ;  /* 0x00000004322e8825 */ /* 0x008fca00078e022e */
[----:B------:R-:W1:Y:S02]  /*16820*/  MUFU.RSQ R0, R0 ;  /* 0x0000000000007308 */ /* 0x000e640000001400 */
[----:B-1----:R0:W-:Y:S01]  /*16830*/  @!P0 STG.E desc[UR8][R46.64], R0 ;  /* 0x000000002e008986 */ /* 0x0021e2000c101908 */
[----:B-----5:R-:W-:-:S13]  /*16840*/  ISETP.GE.AND P0, PT, R70, 0x1, PT ;  /* 0x000000014600780c */ /* 0x020fda0003f06270 */
[----:B0-----:R-:W-:Y:S05]  /*16850*/  @!P0 BRA `(.L_x_1842) ;  /* 0x0000000800788947 */ /* 0x001fea0003800000 */
[----:B------:R-:W-:Y:S01]  /*16860*/  VIADD R70, R70, 0xffffffff ;  /* 0xffffffff46467836 */ /* 0x000fe20000000000 */
[----:B------:R-:W-:Y:S01]  /*16870*/  BSSY.RECONVERGENT B0, `(.L_x_1843) ;  /* 0x0000037000007945 */ /* 0x000fe20003800200 */
[----:B------:R-:W-:Y:S02]  /*16880*/  FSEL R148, R123, RZ, !P3 ;  /* 0x000000ff7b947208 */ /* 0x000fe40005800000 */
        /* <DEDUP_REMOVED lines=10> */
[--C-:B------:R-:W-:Y:S01]  /*16930*/  FADD.FTZ R45, R103, -R148.reuse ;  /* 0x80000094672d7221 */ /* 0x100fe20000010000 */
[----:B------:R-:W-:Y:S01]  /*16940*/  FADD.FTZ R47, R111, -R148 ;  /* 0x800000946f2f7221 */ /* 0x000fe20000010000 */
[----:B------:R-:W-:Y:S01]  /*16950*/  SHF.L.U32 R86, R107, 0x10, RZ ;  /* 0x000000106b567819 */ /* 0x000fe200000006ff */
[----:B------:R-:W-:Y:S01]  /*16960*/  FFMA.FTZ R84, R101, R74, R82 ;  /* 0x0000004a65547223 */ /* 0x000fe20000010052 */
[----:B------:R-:W-:Y:S01]  /*16970*/  SHF.L.U32 R44, R104, 0x10, RZ ;  /* 0x00000010682c7819 */ /* 0x000fe200000006ff */
[----:B------:R-:W0:Y:S01]  /*16980*/  LDC.64 R100, c[0x0][0x428] ;  /* 0x00010a00ff647b82 */ /* 0x000e220000000a00 */
[----:B------:R-:W-:Y:S01]  /*16990*/  SHF.L.U32 R70, R105, 0x10, RZ ;  /* 0x0000001069467819 */ /* 0x000fe200000006ff */
[----:B------:R-:W-:-:S02]  /*169a0*/  IMAD.U32 R88, R43, 0x10000, RZ ;  /* 0x000100002b587824 */ /* 0x000fc400078e00ff */
[----:B------:R-:W-:Y:S01]  /*169b0*/  FMUL.FTZ R125, R0, R125 ;  /* 0x0000007d007d7220 */ /* 0x000fe20000410000 */
[----:B------:R-:W-:Y:S02]  /*169c0*/  IMAD.U32 R46, R40, 0x10000, RZ ;  /* 0x00010000282e7824 */ /* 0x000fe400078e00ff */
[C---:B------:R-:W-:Y:S01]  /*169d0*/  FMUL.FTZ R45, R0.reuse, R45 ;  /* 0x0000002d002d7220 */ /* 0x040fe20000410000 */
[----:B------:R-:W-:Y:S02]  /*169e0*/  IMAD.U32 R72, R41, 0x10000, RZ ;  /* 0x0001000029487824 */ /* 0x000fe400078e00ff */
[----:B------:R-:W-:Y:S01]  /*169f0*/  FMUL.FTZ R47, R0, R47 ;  /* 0x0000002f002f7220 */ /* 0x000fe20000410000 */
[----:B------:R-:W-:Y:S01]  /*16a00*/  FFMA.FTZ R120, R125, R86, R88 ;  /* 0x000000567d787223 */ /* 0x000fe20000010058 */
[----:B------:R-:W-:Y:S01]  /*16a10*/  FFMA.FTZ R44, R45, R44, R46 ;  /* 0x0000002c2d2c7223 */ /* 0x000fe2000001002e */
[----:B------:R-:W-:Y:S01]  /*16a20*/  FADD.FTZ R125, R117, -R148 ;  /* 0x80000094757d7221 */ /* 0x000fe20000010000 */
[----:B------:R-:W-:Y:S01]  /*16a30*/  FFMA.FTZ R72, R47, R70, R72 ;  /* 0x000000462f487223 */ /* 0x000fe20000010048 */
[--C-:B------:R-:W-:Y:S01]  /*16a40*/  FADD.FTZ R147, R121, -R148.reuse ;  /* 0x8000009479937221 */ /* 0x100fe20000010000 */
[--C-:B------:R-:W-:Y:S01]  /*16a50*/  FADD.FTZ R45, R109, -R148.reuse ;  /* 0x800000946d2d7221 */ /* 0x100fe20000010000 */
[----:B------:R-:W-:Y:S01]  /*16a60*/  FADD.FTZ R47, R113, -R148 ;  /* 0x80000094712f7221 */ /* 0x000fe20000010000 */
[----:B------:R-:W-:Y:S01]  /*16a70*/  SHF.L.U32 R86, R135, 0x10, RZ ;  /* 0x0000001087567819 */ /* 0x000fe200000006ff */
[----:B------:R-:W-:Y:S01]  /*16a80*/  IMAD.U32 R88, R134, 0x10000, RZ ;  /* 0x0001000086587824 */ /* 0x000fe200078e00ff */
[----:B------:R-:W-:Y:S01]  /*16a90*/  SHF.L.U32 R122, R133, 0x10, RZ ;  /* 0x00000010857a7819 */ /* 0x000fe200000006ff */
[----:B------:R-:W-:Y:S01]  /*16aa0*/  IMAD.U32 R124, R132, 0x10000, RZ ;  /* 0x00010000847c7824 */ /* 0x000fe200078e00ff */
[----:B------:R-:W-:Y:S01]  /*16ab0*/  SHF.L.U32 R46, R139, 0x10, RZ ;  /* 0x000000108b2e7819 */ /* 0x000fe200000006ff */
[C---:B------:R-:W-:Y:S01]  /*16ac0*/  FMUL.FTZ R147, R0.reuse, R147 ;  /* 0x0000009300937220 */ /* 0x040fe20000410000 */
[----:B------:R-:W-:Y:S01]  /*16ad0*/  SHF.L.U32 R74, R137, 0x10, RZ ;  /* 0x00000010894a7819 */ /* 0x000fe200000006ff */
[----:B------:R-:W-:Y:S01]  /*16ae0*/  FMUL.FTZ R125, R0, R125 ;  /* 0x0000007d007d7220 */ /* 0x000fe20000410000 */
[----:B------:R-:W-:-:S02]  /*16af0*/  IMAD.U32 R70, R138, 0x10000, RZ ;  /* 0x000100008a467824 */ /* 0x000fc400078e00ff */
[----:B------:R-:W-:Y:S01]  /*16b00*/  FMUL.FTZ R47, R0, R47 ;  /* 0x0000002f002f7220 */ /* 0x000fe20000410000 */
[----:B------:R-:W-:Y:S02]  /*16b10*/  IMAD.U32 R82, R136, 0x10000, RZ ;  /* 0x0001000088527824 */ /* 0x000fe400078e00ff */
        /* <DEDUP_REMOVED lines=12> */
.L_x_1844:
[----:B------:R-:W-:Y:S05]  /*16be0*/  BSYNC.RECONVERGENT B0 ;  /* 0x0000000000007941 */ /* 0x000fea0003800200 */
.L_x_1843:
[----:B------:R-:W-:Y:S04]  /*16bf0*/  BSSY.RECONVERGENT B0, `(.L_x_1845) ;  /* 0x0000032000007945 */ /* 0x000fe80003800200 */
[----:B------:R-:W-:Y:S05]  /*16c00*/  @!P1 BRA `(.L_x_1846) ;  /* 0x0000000000c09947 */ /* 0x000fea0003800000 */
[--C-:B0-----:R-:W-:Y:S01]  /*16c10*/  FADD.FTZ R101, R77, -R148.reuse ;  /* 0x800000944d657221 */ /* 0x101fe20000010000 */
        /* <DEDUP_REMOVED lines=29> */
[----:B------:R-:W-:Y:S01]  /*16df0*/  FMUL.FTZ R147, R0, R147 ;  /* 0x0000009300937220 */ /* 0x000fe20000410000 */
[----:B------:R-:W-:Y:S01]  /*16e00*/  SHF.L.U32 R82, R128, 0x10, RZ ;  /* 0x0000001080527819 */ /* 0x000fe200000006ff */
[----:B------:R-:W-:Y:S01]  /*16e10*/  FMUL.FTZ R125, R0, R125 ;  /* 0x0000007d007d7220 */ /* 0x000fe20000410000 */
[----:B------:R-:W-:-:S02]  /*16e20*/  IMAD.U32 R46, R131, 0x10000, RZ ;  /* 0x00010000832e7824 */ /* 0x000fc400078e00ff */
[C---:B------:R-:W-:Y:S01]  /*16e30*/  FMUL.FTZ R47, R0.reuse, R47 ;  /* 0x0000002f002f7220 */ /* 0x040fe20000410000 */
        /* <DEDUP_REMOVED lines=13> */
.L_x_1846:
[----:B------:R-:W-:Y:S05]  /*16f10*/  BSYNC.RECONVERGENT B0 ;  /* 0x0000000000007941 */ /* 0x000fea0003800200 */
.L_x_1845:
[----:B------:R-:W-:Y:S04]  /*16f20*/  BSSY.RECONVERGENT B0, `(.L_x_1842) ;  /* 0x0000031000007945 */ /* 0x000fe80003800200 */
[----:B------:R-:W-:Y:S05]  /*16f30*/  @!P4 BRA `(.L_x_1847) ;  /* 0x0000000000bcc947 */ /* 0x000fea0003800000 */
[----:B01----:R-:W0:Y:S01]  /*16f40*/  LDC.64 R44, c[0x0][0x428] ;  /* 0x00010a00ff2c7b82 */ /* 0x003e220000000a00 */
[--C-:B------:R-:W-:Y:S01]  /*16f50*/  FADD.FTZ R149, R99, -R148.reuse ;  /* 0x8000009463957221 */ /* 0x100fe20000010000 */
[--C-:B------:R-:W-:Y:S01]  /*16f60*/  FADD.FTZ R47, R91, -R148.reuse ;  /* 0x800000945b2f7221 */ /* 0x100fe20000010000 */
[--C-:B------:R-:W-:Y:S01]  /*16f70*/  FADD.FTZ R125, R95, -R148.reuse ;  /* 0x800000945f7d7221 */ /* 0x100fe20000010000 */
[----:B------:R-:W-:Y:S01]  /*16f80*/  SHF.L.U32 R82, R22, 0x10, RZ ;  /* 0x0000001016527819 */ /* 0x000fe200000006ff */
[--C-:B------:R-:W-:Y:S01]  /*16f90*/  FADD.FTZ R101, R93, -R148.reuse ;  /* 0x800000945d657221 */ /* 0x100fe20000010000 */
[--C-:B------:R-:W-:Y:S01]  /*16fa0*/  FADD.FTZ R147, R97, -R148.reuse ;  /* 0x8000009461937221 */ /* 0x100fe20000010000 */
[--C-:B------:R-:W-:Y:S01]  /*16fb0*/  FADD.FTZ R151, R83, -R148.reuse ;  /* 0x8000009453977221 */ /* 0x100fe20000010000 */
[--C-:B------:R-:W-:Y:S01]  /*16fc0*/  FADD.FTZ R153, R87, -R148.reuse ;  /* 0x8000009457997221 */ /* 0x100fe20000010000 */
[----:B------:R-:W-:Y:S01]  /*16fd0*/  FADD.FTZ R155, R85, -R148 ;  /* 0x80000094559b7221 */ /* 0x000fe20000010000 */
[----:B------:R-:W-:Y:S01]  /*16fe0*/  SHF.L.U32 R46, R20, 0x10, RZ ;  /* 0x00000010142e7819 */ /* 0x000fe200000006ff */
[----:B------:R-:W-:Y:S01]  /*16ff0*/  IMAD.U32 R84, R18, 0x10000, RZ ;  /* 0x0001000012547824 */ /* 0x000fe200078e00ff */
[----:B------:R-:W-:Y:S01]  /*17000*/  SHF.L.U32 R72, R21, 0x10, RZ ;  /* 0x0000001015487819 */ /* 0x000fe200000006ff */
[----:B------:R-:W-:Y:S01]  /*17010*/  FMUL.FTZ R149, R0, R149 ;  /* 0x0000009500957220 */ /* 0x000fe20000410000 */
[----:B------:R-:W-:-:S02]  /*17020*/  IMAD.U32 R70, R16, 0x10000, RZ ;  /* 0x0001000010467824 */ /* 0x000fc400078e00ff */
[C---:B------:R-:W-:Y:S01]  /*17030*/  FMUL.FTZ R47, R0.reuse, R47 ;  /* 0x0000002f002f7220 */ /* 0x040fe20000410000 */
[----:B------:R-:W-:Y:S02]  /*17040*/  IMAD.U32 R74, R17, 0x10000, RZ ;  /* 0x00010000114a7824 */ /* 0x000fe400078e00ff */
        /* <DEDUP_REMOVED lines=20> */
[----:B------:R-:W-:Y:S01]  /*17190*/  FFMA.FTZ R122, R155, R122, R124 ;  /* 0x0000007a9b7a7223 */ /* 0x000fe2000001007c */
[----:B------:R-:W-:Y:S01]  /*171a0*/  FFMA.FTZ R151, R151, R86, R88 ;  /* 0x0000005697977223 */ /* 0x000fe20000010058 */
[----:B------:R-:W-:Y:S01]  /*171b0*/  FFMA.FTZ R147, R147, R74, R82 ;  /* 0x0000004a93937223 */ /* 0x000fe20000010052 */
[----:B------:R-:W-:Y:S01]  /*171c0*/  FFMA.FTZ R125, R101, R0, R46 ;  /* 0x00000000657d7223 */ /* 0x000fe2000001002e */
[----:B0-----:R-:W-:Y:S01]  /*171d0*/  IMAD.WIDE.U32 R100, R123, 0x10, R44 ;  /* 0x000000107b647825 */ /* 0x001fe200078e002c */
[----:B------:R-:W-:Y:S02]  /*171e0*/  F2FP.BF16.F32.PACK_AB R47, R122, R47 ;  /* 0x0000002f7a2f723e */ /* 0x000fe400000010ff */
[----:B------:R-:W-:Y:S02]  /*171f0*/  F2FP.BF16.F32.PACK_AB R46, R151, R84 ;  /* 0x00000054972e723e */ /* 0x000fe400000010ff */
[----:B------:R-:W-:-:S02]  /*17200*/  F2FP.BF16.F32.PACK_AB R45, R147, R72 ;  /* 0x00000048932d723e */ /* 0x000fc400000010ff */
[----:B------:R-:W-:-:S05]  /*17210*/  F2FP.BF16.F32.PACK_AB R44, R125, R70 ;  /* 0x000000467d2c723e */ /* 0x000fca00000010ff */
[----:B------:R2:W-:Y:S02]  /*17220*/  STG.E.128 desc[UR8][R100.64], R44 ;  /* 0x0000002c64007986 */ /* 0x0005e4000c101d08 */
.L_x_1847:
[----:B------:R-:W-:Y:S05]  /*17230*/  BSYNC.RECONVERGENT B0 ;  /* 0x0000000000007941 */ /* 0x000fea0003800200 */
.L_x_1842:
[----:B012---:R-:W0:Y:S01]  /*17240*/  LDC.64 R44, c[0x0][0x380] ;  /* 0x0000e000ff2c7b82 */ /* 0x007e220000000a00 */
[----:B------:R-:W-:Y:S01]  /*17250*/  UPLOP3.LUT UP1, UPT, UPT, UPT, UP1, 0x40, 0x4 ;  /* 0x000000000004789c */ /* 0x000fe20003f2e810 */
[----:B0-----:R-:W-:-:S04]  /*17260*/  IADD3 R50, PT, PT, R50, R44, RZ ;  /* 0x0000002c32327210 */ /* 0x001fc80007ffe0ff */
[----:B------:R-:W-:-:S13]  /*17270*/  ISETP.GE.AND P0, PT, R50, R45, PT ;  /* 0x0000002d3200720c */ /* 0x000fda0003f06270 */
[----:B------:R-:W-:Y:S05]  /*17280*/  @!P0 BRA `(.L_x_1848) ;  /* 0xfffffe9c00208947 */ /* 0x000fea000383ffff */
[----:B------:R-:W-:Y:S05]  /*17290*/  EXIT ;  /* 0x000000000000794d */ /* 0x000fea0003800000 */
.L_x_1849:
        /* <DEDUP_REMOVED lines=14> */
.L_x_20917:


//--------------------- .text._ZN10layer_norm13ln_fwd_kernelINS_13Kernel_traitsI13__nv_bfloat16S2_S2_S2_fjLj6144ELj1ELj1ELj8ELj16ENS_18Kernel_traits_baseILj6144ES2_S2_S2_S2_fjLj256EEEEELb1ELb1ELb1ELb1EEEvNS_9FwdParamsE --------------------------
	.section	.text._ZN10layer_norm13ln_fwd_kernelINS_13Kernel_traitsI13__nv_bfloat16S2_S2_S2_fjLj6144ELj1ELj1ELj8ELj16ENS_18Kernel_traits_baseILj6144ES2_S2_S2_S2_fjLj256EEEEELb1ELb1ELb1ELb1EEEvNS_9FwdParamsE,"ax",@progbits
	.align	128
        .global         _ZN10layer_norm13ln_fwd_kernelINS_13Kernel_traitsI13__nv_bfloat16S2_S2_S2_fjLj6144ELj1ELj1ELj8ELj16ENS_18Kernel_traits_baseILj6144ES2_S2_S2_S2_fjLj256EEEEELb1ELb1ELb1ELb1EEEvNS_9FwdParamsE
        .type           _ZN10layer_norm13ln_fwd_kernelINS_13Kernel_traitsI13__nv_bfloat16S2_S2_S2_fjLj6144ELj1ELj1ELj8ELj16ENS_18Kernel_traits_baseILj6144ES2_S2_S2_S2_fjLj256EEEEELb1ELb1ELb1ELb1EEEvNS_9FwdParamsE,@function
        .size           _ZN10layer_norm13ln_fwd_kernelINS_13Kernel_traitsI13__nv_bfloat16S2_S2_S2_fjLj6144ELj1ELj1ELj8ELj16ENS_18Kernel_traits_baseILj6144ES2_S2_S2_S2_fjLj256EEEEELb1ELb1ELb1ELb1EEEvNS_9FwdParamsE,(.L_x_20918 - _ZN10layer_norm13ln_fwd_kernelINS_13Kernel_traitsI13__nv_bfloat16S2_S2_S2_fjLj6144ELj1ELj1ELj8ELj16ENS_18Kernel_traits_baseILj6144ES2_S2_S2_S2_fjLj256EEEEELb1ELb1ELb1ELb1EEEvNS_9FwdParamsE)
        .other          _ZN10layer_norm13ln_fwd_kernelINS_13Kernel_traitsI13__nv_bfloat16S2_S2_S2_fjLj6144ELj1ELj1ELj8ELj16ENS_18Kernel_traits_baseILj6144ES2_S2_S2_S2_fjLj256EEEEELb1ELb1ELb1ELb1EEEvNS_9FwdParamsE,@"STO_CUDA_ENTRY STV_DEFAULT"
_ZN10layer_norm13ln_fwd_kernelINS_13Kernel_traitsI13__nv_bfloat16S2_S2_S2_fjLj6144ELj1ELj1ELj8ELj16ENS_18Kernel_traits_baseILj6144ES2_S2_S2_S2_fjLj256EEEEELb1ELb1ELb1ELb1EEEvNS_9FwdParamsE:
.text._ZN10layer_norm13ln_fwd_kernelINS_13Kernel_traitsI13__nv_bfloat16S2_S2_S2_fjLj6144ELj1ELj1ELj8ELj16ENS_18Kernel_traits_baseILj6144ES2_S2_S2_S2_fjLj256EEEEELb1ELb1ELb1ELb1EEEvNS_9FwdParamsE:
[----:B------:R-:W-:Y:S01]  /*0000*/  LDC R1, c[0x0][0x37c] ;  /* 0x0000df00ff017b82 */ /* 0x000fe20000000800 */
[----:B------:R-:W0:Y:S01]  /*0010*/  LDCU.U8 UR4, c[0x0][0x464] ;  /* 0x00008c80ff0477ac */ /* 0x000e220008000000 */
[----:B------:R-:W1:Y:S06]  /*0020*/  S2R R49, SR_TID.X ;  /* 0x0000000000317919 */ /* 0x000e6c0000002100 */
[----:B------:R-:W2:Y:S01]  /*0030*/  LDC R148, c[0x0][0x458] ;  /* 0x00011600ff947b82 */ /* 0x000ea20000000800 */
[----:B------:R-:W3:Y:S07]  /*0040*/  LDCU.64 UR6, c[0x0][0x358] ;  /* 0x00006b00ff0677ac */ /* 0x000eee0008000a00 */
[----:B------:R-:W4:Y:S01]  /*0050*/  LDC R149, c[0x0][0x45c] ;  /* 0x00011700ff957b82 */ /* 0x000f220000000800 */
[----:B0-----:R-:W-:Y:S01]  /*0060*/  ISETP.NE.AND P1, PT, RZ, UR4, PT ;  /* 0x00000004ff007c0c */ /* 0x001fe2000bf25270 */
[----:B------:R-:W0:Y:S06]  /*0070*/  LDCU.64 UR4, c[0x0][0x450] ;  /* 0x00008a00ff0477ac */ /* 0x000e2c0008000a00 */
[----:B------:R-:W1:Y:S08]  /*0080*/  LDC.64 R42, c[0x0][0x3e8] ;  /* 0x0000fa00ff2a7b82 */ /* 0x000e700000000a00 */
[----:B------:R-:W1:Y:S01]  /*0090*/  LDC.64 R36, c[0x0][0x3d0] ;  /* 0x0000f400ff247b82 */ /* 0x000e620000000a00 */
[----:B--2---:R-:W-:-:S02]  /*00a0*/  @P1 IMAD.MOV.U32 R4, RZ, RZ, R148 ;  /* 0x000000ffff041224 */ /* 0x004fc400078e0094 */
[----:B----4-:R-:W-:Y:S01]  /*00b0*/  @P1 IMAD.MOV.U32 R5, RZ, RZ, R149 ;  /* 0x000000ffff051224 */ /* 0x010fe200078e0095 */
[----:B0-----:R-:W-:Y:S01]  /*00c0*/  MOV R2, UR4 ;  /* 0x0000000400027c02 */ /* 0x001fe20008000f00 */
[----:B------:R-:W-:Y:S01]  /*00d0*/  IMAD.U32 R3, RZ, RZ, UR5 ;  /* 0x00000005ff037e24 */ /* 0x000fe2000f8e00ff */
[----:B------:R-:W0:Y:S02]  /*00e0*/  LDCU.64 UR4, c[0x0][0x438] ;  /* 0x00008700ff0477ac */ /* 0x000e240008000a00 */
[----:B---3--:R-:W5:Y:S01]  /*00f0*/  @P1 LDG.E.64 R38, desc[UR6][R4.64] ;  /* 0x0000000604261981 */ /* 0x008f62000c1e1b00 */
[----:B-1----:R-:W-:-:S03]  /*0100*/  IMAD.WIDE.U32 R42, R49, 0x10, R42 ;  /* 0x00000010312a7825 */ /* 0x002fc600078e002a */
[----:B------:R-:W5:Y:S04]  /*0110*/  @P1 LDG.E.64 R2, desc[UR6][R2.64] ;  /* 0x0000000602021981 */ /* 0x000f68000c1e1b00 */
[----:B------:R-:W5:Y:S01]  /*0120*/  LDG.E.128 R32, desc[UR6][R42.64] ;  /* 0x000000062a207981 */ /* 0x000f62000c1e1d00 */
[----:B------:R-:W-:-:S03]  /*0130*/  IMAD.WIDE.U32 R36, R49, 0x10, R36 ;  /* 0x0000001031247825 */ /* 0x000fc600078e0024 */
[----:B------:R-:W5:Y:S01]  /*0140*/  LDG.E.128 R24, desc[UR6][R42.64+0x1000] ;  /* 0x001000062a187981 */ /* 0x000f62000c1e1d00 */
[----:B0-----:R-:W-:-:S03]  /*0150*/  ISETP.NE.U32.AND P0, PT, RZ, UR4, PT ;  /* 0x00000004ff007c0c */ /* 0x001fc6000bf05070 */
[----:B------:R-:W5:Y:S01]  /*0160*/  LDG.E.128 R16, desc[UR6][R42.64+0x2000] ;  /* 0x002000062a107981 */ /* 0x000f62000c1e1d00 */
[----:B------:R-:W-:Y:S01]  /*0170*/  ISETP.NE.AND.EX P0, PT, RZ, UR5, PT, P0 ;  /* 0x00000005ff007c0c */ /* 0x000fe2000bf05300 */
[----:B------:R-:W0:Y:S01]  /*0180*/  S2UR UR4, SR_CTAID.X ;  /* 0x00000000000479c3 */ /* 0x000e220000002500 */
[----:B------:R-:W1:Y:S01]  /*0190*/  LDCU UR5, c[0x0][0x384] ;  /* 0x00007080ff0577ac */ /* 0x000e620008000800 */
[----:B------:R-:W5:Y:S04]  /*01a0*/  LDG.E.128 R44, desc[UR6][R36.64] ;  /* 0x00000006242c7981 */ /* 0x000f68000c1e1d00 */
[----:B------:R-:W5:Y:S04]  /*01b0*/  LDG.E.128 R28, desc[UR6][R36.64+0x1000] ;  /* 0x00100006241c7981 */ /* 0x000f68000c1e1d00 */
[----:B------:R2:W5:Y:S02]  /*01c0*/  LDG.E.128 R20, desc[UR6][R36.64+0x2000] ;  /* 0x0020000624147981 */ /* 0x000564000c1e1d00 */
[----:B------:R-:W3:Y:S08]  /*01d0*/  @P0 LDC.64 R40, c[0x0][0x438] ;  /* 0x00010e00ff280b82 */ /* 0x000ef00000000a00 */
[----:B--2---:R-:W2:Y:S01]  /*01e0*/  @P1 LDC R37, c[0x0][0x460] ;  /* 0x00011800ff251b82 */ /* 0x004ea20000000800 */
[----:B---3--:R-:W-:-:S05]  /*01f0*/  @P0 IMAD.WIDE.U32 R40, R49, 0x10, R40 ;  /* 0x0000001031280825 */ /* 0x008fca00078e0028 */
[----:B------:R3:W5:Y:S04]  /*0200*/  @P0 LDG.E.128 R12, desc[UR6][R40.64] ;  /* 0x00000006280c0981 */ /* 0x000768000c1e1d00 */
[----:B------:R3:W5:Y:S04]  /*0210*/  @P0 LDG.E.128 R8, desc[UR6][R40.64+0x1000] ;  /* 0x0010000628080981 */ /* 0x000768000c1e1d00 */
[----:B------:R3:W5:Y:S01]  /*0220*/  @P0 LDG.E.128 R4, desc[UR6][R40.64+0x2000] ;  /* 0x0020000628040981 */ /* 0x000762000c1e1d00 */
[----:B0-----:R-:W-:-:S05]  /*0230*/  IMAD.U32 R36, RZ, RZ, UR4 ;  /* 0x00000004ff247e24 */ /* 0x001fca000f8e00ff */
[----:B-1----:R-:W-:-:S13]  /*0240*/  ISETP.GE.AND P2, PT, R36, UR5, PT ;  /* 0x0000000524007c0c */ /* 0x002fda000bf46270 */
[----:B--23--:R-:W-:Y:S05]  /*0250*/  @P2 EXIT ;  /* 0x000000000000294d */ /* 0x00cfea0003800000 */
[----:B------:R-:W0:Y:S01]  /*0260*/  LDCU UR4, c[0x0][0x360] ;  /* 0x00006c00ff0477ac */ /* 0x000e220008000800 */
[----:B-----5:R-:W-:Y:S01]  /*0270*/  @P1 IADD3 R148, P2, PT, R38, R37, RZ ;  /* 0x0000002526941210 */ /* 0x020fe20007f5e0ff */
[C---:B------:R-:W-:Y:S01]  /*0280*/  VIADD R42, R3.reuse, 0xbb67ae85 ;  /* 0xbb67ae85032a7836 */ /* 0x040fe20000000000 */
[----:B------:R-:W-:Y:S01]  /*0290*/  IADD3 R146, PT, PT, R3, -0x24c28bd8, RZ ;  /* 0xdb3d742803927810 */ /* 0x000fe20007ffe0ff */
[----:B------:R-:W-:Y:S01]  /*02a0*/  VIADD R48, R2, 0x9e3779b9 ;  /* 0x9e3779b902307836 */ /* 0x000fe20000000000 */
[----:B------:R-:W-:Y:S01]  /*02b0*/  @P1 IADD3.X R149, PT, PT, RZ, R39, RZ, P2, !PT ;  /* 0x00000027ff951210 */ /* 0x000fe200017fe4ff */
[----:B------:R-:W-:Y:S01]  /*02c0*/  @P0 IMAD.MOV.U32 R50, RZ, RZ, R31 ;  /* 0x000000ffff320224 */ /* 0x000fe200078e001f */
[----:B------:R-:W-:Y:S01]  /*02d0*/  @P0 MOV R52, R25 ;  /* 0x0000001900340202 */ /* 0x000fe20000000f00 */
[----:B------:R-:W-:Y:S01]  /*02e0*/  @P0 IMAD.MOV.U32 R55, RZ, RZ, R20 ;  /* 0x000000ffff370224 */ /* 0x000fe200078e0014 */
[--C-:B------:R-:W-:Y:S01]  /*02f0*/  SHF.R.U64 R86, R148, 0x2, R149.reuse ;  /* 0x0000000294567819 */ /* 0x100fe20000001295 */
[----:B------:R-:W-:Y:S01]  /*0300*/  @P0 IMAD.MOV.U32 R57, RZ, RZ, R22 ;  /* 0x000000ffff390224 */ /* 0x000fe200078e0016 */
[----:B------:R-:W-:Y:S01]  /*0310*/  SHF.R.U32.HI R39, RZ, 0x2, R149 ;  /* 0x00000002ff277819 */ /* 0x000fe20000011695 */
[----:B------:R-:W-:Y:S01]  /*0320*/  @P0 IMAD.MOV.U32 R58, RZ, RZ, R23 ;  /* 0x000000ffff3a0224 */ /* 0x000fe200078e0017 */
[----:B------:R-:W-:Y:S01]  /*0330*/  @P0 MOV R54, R27 ;  /* 0x0000001b00360202 */ /* 0x000fe20000000f00 */
[----:B------:R-:W-:Y:S01]  /*0340*/  IMAD.HI.U32 R41, R86, -0x2daee0ad, RZ ;  /* 0xd2511f5356297827 */ /* 0x000fe200078e00ff */
[----:B------:R-:W-:-:S02]  /*0350*/  @!P0 CS2R R14, SRZ ;  /* 0x00000000000e8805 */ /* 0x000fc4000001ff00 */
[----:B------:R-:W-:Y:S02]  /*0360*/  @!P0 CS2R R12, SRZ ;  /* 0x00000000000c8805 */ /* 0x000fe4000001ff00 */
[----:B------:R-:W-:Y:S01]  /*0370*/  @!P0 CS2R R10, SRZ ;  /* 0x00000000000a8805 */ /* 0x000fe2000001ff00 */
[----:B0-----:R-:W-:Y:S01]  /*0380*/  IMAD R37, R36, UR4, R49 ;  /* 0x0000000424257c24 */ /* 0x001fe2000f8e0231 */
[----:B------:R-:W-:Y:S01]  /*0390*/  LOP3.LUT R41, R41, R3, RZ, 0x3c, !PT ;  /* 0x0000000329297212 */ /* 0x000fe200078e3cff */
[----:B------:R-:W-:Y:S01]  /*03a0*/  IMAD R49, R86, -0x2daee0ad, RZ ;  /* 0xd2511f5356317824 */ /* 0x000fe200078e02ff */
[----:B------:R-:W-:Y:S01]  /*03b0*/  @!P0 CS2R R8, SRZ ;  /* 0x0000000000088805 */ /* 0x000fe2000001ff00 */
[----:B------:R-:W-:Y:S01]  /*03c0*/  IMAD.HI.U32 R0, R37, -0x326172a9, RZ ;  /* 0xcd9e8d5725007827 */ /* 0x000fe200078e00ff */
[----:B------:R-:W-:Y:S02]  /*03d0*/  @!P0 CS2R R6, SRZ ;  /* 0x0000000000068805 */ /* 0x000fe4000001ff00 */
[----:B------:R-:W-:-:S02]  /*03e0*/  @!P0 CS2R R4, SRZ ;  /* 0x0000000000048805 */ /* 0x000fc4000001ff00 */
[----:B------:R-:W-:Y:S01]  /*03f0*/  @P0 MOV R59, R16 ;  /* 0x00000010003b0202 */ /* 0x000fe20000000f00 */
[----:B------:R-:W-:Y:S01]  /*0400*/  IMAD R43, R37, -0x326172a9, RZ ;  /* 0xcd9e8d57252b7824 */ /* 0x000fe200078e02ff */
[----:B------:R-:W-:Y:S01]  /*0410*/  LOP3.LUT R0, R39, R0, R2, 0x96, !PT ;  /* 0x0000000027007212 */ /* 0x000fe200078e9602 */
[----:B------:R-:W-:Y:S01]  /*0420*/  IMAD.HI.U32 R38, R41, -0x326172a9, RZ ;  /* 0xcd9e8d5729267827 */ /* 0x000fe200078e00ff */
[----:B------:R-:W-:Y:S01]  /*0430*/  @P0 MOV R62, R19 ;  /* 0x00000013003e0202 */ /* 0x000fe20000000f00 */
[----:B------:R-:W-:Y:S01]  /*0440*/  UPLOP3.LUT UP0, UPT, UPT, UPT, UPT, 0x40, 0x4 ;  /* 0x000000000004789c */ /* 0x000fe20003f0e870 */
[----:B------:R-:W-:Y:S01]  /*0450*/  @!P0 MOV R59, R16 ;  /* 0x00000010003b8202 */ /* 0x000fe20000000f00 */
[----:B------:R-:W-:Y:S01]  /*0460*/  IMAD.HI.U32 R40, R0, -0x2daee0ad, RZ ;  /* 0xd2511f5300287827 */ /* 0x000fe200078e00ff */
[----:B------:R-:W-:Y:S01]  /*0470*/  LOP3.LUT R38, R48, R43, R38, 0x96, !PT ;  /* 0x0000002b30267212 */ /* 0x000fe200078e9626 */
[----:B------:R-:W0:Y:S01]  /*0480*/  LDCU UR10, c[0x0][0x404] ;  /* 0x00008080ff0a77ac */ /* 0x000e220008000800 */
[----:B------:R-:W-:Y:S01]  /*0490*/  IADD3 R48, PT, PT, R3, 0x76cf5d0a, RZ ;  /* 0x76cf5d0a03307810 */ /* 0x000fe20007ffe0ff */
[----:B------:R-:W-:Y:S01]  /*04a0*/  IMAD R43, R0, -0x2daee0ad, RZ ;  /* 0xd2511f53002b7824 */ /* 0x000fe200078e02ff */
[----:B------:R-:W-:Y:S01]  /*04b0*/  LOP3.LUT R40, R42, R49, R40, 0x96, !PT ;  /* 0x000000312a287212 */ /* 0x000fe200078e9628 */
[----:B------:R-:W-:Y:S01]  /*04c0*/  IMAD R41, R41, -0x326172a9, RZ ;  /* 0xcd9e8d5729297824 */ /* 0x000fe200078e02ff */
[----:B------:R-:W-:Y:S01]  /*04d0*/  @!P0 MOV R62, R19 ;  /* 0x00000013003e8202 */ /* 0x000fe20000000f00 */
[----:B------:R-:W-:Y:S01]  /*04e0*/  VIADD R49, R2, 0x3c6ef372 ;  /* 0x3c6ef37202317836 */ /* 0x000fe20000000000 */
[----:B------:R-:W-:Y:S01]  /*04f0*/  LOP3.LUT R148, R148, 0x3, RZ, 0xc0, !PT ;  /* 0x0000000394947812 */ /* 0x000fe200078ec0ff */
[----:B------:R-:W-:Y:S01]  /*0500*/  IMAD.HI.U32 R0, R40, -0x326172a9, RZ ;  /* 0xcd9e8d5728007827 */ /* 0x000fe200078e00ff */
[----:B------:R-:W-:Y:S01]  /*0510*/  PRMT R128, R62, 0x7632, R128 ;  /* 0x000076323e807816 */ /* 0x000fe20000000080 */
[----:B------:R-:W1:Y:S01]  /*0520*/  LDCU.U8 UR11, c[0x0][0x410] ;  /* 0x00008200ff0b77ac */ /* 0x000e620008000000 */
[----:B------:R-:W-:Y:S01]  /*0530*/  PRMT R131, R59, 0x7632, R131 ;  /* 0x000076323b837816 */ /* 0x000fe20000000083 */
[----:B------:R-:W-:Y:S01]  /*0540*/  IMAD.HI.U32 R42, R38, -0x2daee0ad, RZ ;  /* 0xd2511f53262a7827 */ /* 0x000fe200078e00ff */
[----:B------:R-:W-:Y:S01]  /*0550*/  LOP3.LUT R0, R49, R41, R0, 0x96, !PT ;  /* 0x0000002931007212 */ /* 0x000fe200078e9600 */
[----:B------:R-:W2:Y:S01]  /*0560*/  LDCU UR14, c[0x0][0x400] ;  /* 0x00008000ff0e77ac */ /* 0x000ea20008000800 */
[----:B------:R-:W-:Y:S01]  /*0570*/  IADD3 R49, PT, PT, R3, 0x32370b8f, RZ ;  /* 0x32370b8f03317810 */ /* 0x000fe20007ffe0ff */
[----:B------:R-:W-:Y:S01]  /*0580*/  IMAD R41, R40, -0x326172a9, RZ ;  /* 0xcd9e8d5728297824 */ /* 0x000fe200078e02ff */
[----:B------:R-:W-:Y:S01]  /*0590*/  LOP3.LUT R42, R48, R43, R42, 0x96, !PT ;  /* 0x0000002b302a7212 */ /* 0x000fe200078e962a */
[----:B------:R-:W-:Y:S01]  /*05a0*/  IMAD R43, R38, -0x2daee0ad, RZ ;  /* 0xd2511f53262b7824 */ /* 0x000fe200078e02ff */
[----:B------:R-:W-:Y:S01]  /*05b0*/  PRMT R132, R15, 0x7632, R132 ;  /* 0x000076320f847816 */ /* 0x000fe20000000084 */
[----:B------:R-:W-:Y:S01]  /*05c0*/  IMAD.HI.U32 R40, R0, -0x2daee0ad, RZ ;  /* 0xd2511f5300287827 */ /* 0x000fe200078e00ff */
[----:B------:R-:W-:Y:S01]  /*05d0*/  PRMT R133, R14, 0x7632, R133 ;  /* 0x000076320e857816 */ /* 0x000fe20000000085 */
[----:B------:R-:W3:Y:S01]  /*05e0*/  LDCU.64 UR12, c[0x0][0x408] ;  /* 0x00008100ff0c77ac */ /* 0x000ee20008000a00 */
[----:B------:R-:W-:Y:S01]  /*05f0*/  PRMT R134, R13, 0x7632, R134 ;  /* 0x000076320d867816 */ /* 0x000fe20000000086 */
[----:B------:R-:W-:Y:S01]  /*0600*/  VIADD R48, R2, 0xdaa66d2b ;  /* 0xdaa66d2b02307836 */ /* 0x000fe20000000000 */
[----:B------:R-:W-:Y:S01]  /*0610*/  LOP3.LUT R40, R49, R43, R40, 0x96, !PT ;  /* 0x0000002b31287212 */ /* 0x000fe200078e9628 */
[----:B------:R-:W-:Y:S01]  /*0620*/  IMAD.HI.U32 R38, R42, -0x326172a9, RZ ;  /* 0xcd9e8d572a267827 */ /* 0x000fe200078e00ff */
[----:B------:R-:W-:Y:S01]  /*0630*/  PRMT R135, R12, 0x7632, R135 ;  /* 0x000076320c877816 */ /* 0x000fe20000000087 */
[----:B------:R-:W4:Y:S01]  /*0640*/  LDCU.64 UR8, c[0x0][0x3a0] ;  /* 0x00007400ff0877ac */ /* 0x000f220008000a00 */
[----:B------:R-:W-:Y:S01]  /*0650*/  PRMT R136, R11, 0x7632, R136 ;  /* 0x000076320b887816 */ /* 0x000fe20000000088 */
[----:B------:R-:W-:Y:S01]  /*0660*/  IMAD R43, R0, -0x2daee0ad, RZ ;  /* 0xd2511f53002b7824 */ /* 0x000fe200078e02ff */
[----:B------:R-:W-:Y:S01]  /*0670*/  LOP3.LUT R38, R48, R41, R38, 0x96, !PT ;  /* 0x0000002930267212 */ /* 0x000fe200078e9626 */
[----:B------:R-:W-:Y:S01]  /*0680*/  IMAD R41, R42, -0x326172a9, RZ ;  /* 0xcd9e8d572a297824 */ /* 0x000fe200078e02ff */
[----:B------:R-:W-:Y:S01]  /*0690*/  PRMT R137, R10, 0x7632, R137 ;  /* 0x000076320a897816 */ /* 0x000fe20000000089 */
[----:B------:R-:W-:Y:S01]  /*06a0*/  IMAD.HI.U32 R0, R40, -0x326172a9, RZ ;  /* 0xcd9e8d5728007827 */ /* 0x000fe200078e00ff */
[----:B------:R-:W-:-:S02]  /*06b0*/  PRMT R138, R9, 0x7632, R138 ;  /* 0x00007632098a7816 */ /* 0x000fc4000000008a */
[----:B------:R-:W-:Y:S01]  /*06c0*/  PRMT R139, R8, 0x7632, R139 ;  /* 0x00007632088b7816 */ /* 0x000fe2000000008b */
[----:B------:R-:W-:Y:S01]  /*06d0*/  VIADD R48, R2, 0x78dde6e4 ;  /* 0x78dde6e402307836 */ /* 0x000fe20000000000 */
[----:B------:R-:W-:Y:S01]  /*06e0*/  PRMT R140, R7, 0x7632, R140 ;  /* 0x00007632078c7816 */ /* 0x000fe2000000008c */
[----:B------:R-:W-:Y:S01]  /*06f0*/  VIADD R49, R3, 0xed9eba14 ;  /* 0xed9eba1403317836 */ /* 0x000fe20000000000 */
[----:B------:R-:W-:Y:S01]  /*0700*/  PRMT R141, R6, 0x7632, R141 ;  /* 0x00007632068d7816 */ /* 0x000fe2000000008d */
[----:B------:R-:W-:Y:S01]  /*0710*/  IMAD.HI.U32 R42, R38, -0x2daee0ad, RZ ;  /* 0xd2511f53262a7827 */ /* 0x000fe200078e00ff */
[----:B------:R-:W-:Y:S02]  /*0720*/  LOP3.LUT R0, R48, R41, R0, 0x96, !PT ;  /* 0x0000002930007212 */ /* 0x000fe400078e9600 */
[----:B------:R-:W-:Y:S01]  /*0730*/  PRMT R142, R5, 0x7632, R142 ;  /* 0x00007632058e7816 */ /* 0x000fe2000000008e */
[----:B------:R-:W-:Y:S01]  /*0740*/  IMAD R41, R40, -0x326172a9, RZ ;  /* 0xcd9e8d5728297824 */ /* 0x000fe200078e02ff */
[----:B------:R-:W-:Y:S01]  /*0750*/  LOP3.LUT R42, R49, R43, R42, 0x96, !PT ;  /* 0x0000002b312a7212 */ /* 0x000fe200078e962a */
[----:B------:R-:W-:Y:S01]  /*0760*/  IMAD R49, R38, -0x2daee0ad, RZ ;  /* 0xd2511f5326317824 */ /* 0x000fe200078e02ff */
[----:B------:R-:W-:Y:S01]  /*0770*/  IADD3 R43, PT, PT, R2, 0x1715609d, RZ ;  /* 0x1715609d022b7810 */ /* 0x000fe20007ffe0ff */
[----:B------:R-:W-:Y:S01]  /*0780*/  IMAD.HI.U32 R40, R0, -0x2daee0ad, RZ ;  /* 0xd2511f5300287827 */ /* 0x000fe200078e00ff */
[----:B------:R-:W-:-:S03]  /*0790*/  PRMT R143, R4, 0x7632, R143 ;  /* 0x00007632048f7816 */ /* 0x000fc6000000008f */
[----:B------:R-:W-:Y:S02]  /*07a0*/  VIADD R48, R3, 0xa9066899 ;  /* 0xa906689903307836 */ /* 0x000fe40000000000 */
[----:B------:R-:W-:-:S03]  /*07b0*/  IMAD.HI.U32 R38, R42, -0x326172a9, RZ ;  /* 0xcd9e8d572a267827 */ /* 0x000fc600078e00ff */
[----:B------:R-:W-:Y:S01]  /*07c0*/  LOP3.LUT R40, R48, R49, R40, 0x96, !PT ;  /* 0x0000003130287212 */ /* 0x000fe200078e9628 */
[----:B------:R-:W-:Y:S01]  /*07d0*/  IMAD R48, R0, -0x2daee0ad, RZ ;  /* 0xd2511f5300307824 */ /* 0x000fe200078e02ff */
[----:B------:R-:W-:Y:S01]  /*07e0*/  LOP3.LUT R38, R43, R41, R38, 0x96, !PT ;  /* 0x000000292b267212 */ /* 0x000fe200078e9626 */
[----:B------:R-:W-:Y:S01]  /*07f0*/  IMAD R41, R42, -0x326172a9, RZ ;  /* 0xcd9e8d572a297824 */ /* 0x000fe200078e02ff */
[----:B------:R-:W-:Y:S01]  /*0800*/  IADD3 R42, PT, PT, R2, -0x4ab325aa, RZ ;  /* 0xb54cda56022a7810 */ /* 0x000fe20007ffe0ff */
[----:B------:R-:W-:-:S04]  /*0810*/  IMAD.HI.U32 R0, R40, -0x326172a9, RZ ;  /* 0xcd9e8d5728007827 */ /* 0x000fc800078e00ff */
[----:B------:R-:W-:Y:S01]  /*0820*/  VIADD R49, R3, 0x646e171e ;  /* 0x646e171e03317836 */ /* 0x000fe20000000000 */
[----:B------:R-:W-:Y:S01]  /*0830*/  LOP3.LUT R0, R42, R41, R0, 0x96, !PT ;  /* 0x000000292a007212 */ /* 0x000fe200078e9600 */
[----:B------:R-:W-:-:S04]  /*0840*/  IMAD.HI.U32 R43, R38, -0x2daee0ad, RZ ;  /* 0xd2511f53262b7827 */ /* 0x000fc800078e00ff */
[----:B------:R-:W-:Y:S01]  /*0850*/  IMAD R41, R40, -0x326172a9, RZ ;  /* 0xcd9e8d5728297824 */ /* 0x000fe200078e02ff */
[----:B------:R-:W-:Y:S01]  /*0860*/  LOP3.LUT R43, R49, R48, R43, 0x96, !PT ;  /* 0x00000030312b7212 */ /* 0x000fe200078e962b */
[----:B------:R-:W-:Y:S02]  /*0870*/  IMAD R49, R38, -0x2daee0ad, RZ ;  /* 0xd2511f5326317824 */ /* 0x000fe400078e02ff */
[----:B------:R-:W-:-:S04]  /*0880*/  IMAD.HI.U32 R40, R0, -0x2daee0ad, RZ ;  /* 0xd2511f5300287827 */ /* 0x000fc800078e00ff */
[----:B------:R-:W-:Y:S02]  /*0890*/  VIADD R42, R3, 0x1fd5c5a3 ;  /* 0x1fd5c5a3032a7836 */ /* 0x000fe40000000000 */
[----:B------:R-:W-:Y:S02]  /*08a0*/  VIADD R48, R2, 0x5384540f ;  /* 0x5384540f02307836 */ /* 0x000fe40000000000 */
[----:B------:R-:W-:Y:S01]  /*08b0*/  IMAD.HI.U32 R38, R43, -0x326172a9, RZ ;  /* 0xcd9e8d572b267827 */ /* 0x000fe200078e00ff */
[----:B------:R-:W-:-:S03]  /*08c0*/  LOP3.LUT R40, R42, R49, R40, 0x96, !PT ;  /* 0x000000312a287212 */ /* 0x000fc600078e9628 */
[----:B------:R-:W-:Y:S01]  /*08d0*/  IMAD R49, R0, -0x2daee0ad, RZ ;  /* 0xd2511f5300317824 */ /* 0x000fe200078e02ff */
[----:B------:R-:W-:Y:S01]  /*08e0*/  LOP3.LUT R38, R48, R41, R38, 0x96, !PT ;  /* 0x0000002930267212 */ /* 0x000fe200078e9626 */
[----:B------:R-:W-:Y:S02]  /*08f0*/  IMAD R43, R43, -0x326172a9, RZ ;  /* 0xcd9e8d572b2b7824 */ /* 0x000fe400078e02ff */
[----:B------:R-:W-:-:S04]  /*0900*/  IMAD.HI.U32 R0, R40, -0x326172a9, RZ ;  /* 0xcd9e8d5728007827 */ /* 0x000fc800078e00ff */
[----:B------:R-:W-:Y:S02]  /*0910*/  VIADD R41, R2, 0xf1bbcdc8 ;  /* 0xf1bbcdc802297836 */ /* 0x000fe40000000000 */
[----:B------:R-:W-:-:S03]  /*0920*/  IMAD.HI.U32 R42, R38, -0x2daee0ad, RZ ;  /* 0xd2511f53262a7827 */ /* 0x000fc600078e00ff */
[----:B------:R-:W-:Y:S01]  /*0930*/  LOP3.LUT R0, R41, R43, R0, 0x96, !PT ;  /* 0x0000002b29007212 */ /* 0x000fe200078e9600 */
[----:B------:R-:W-:Y:S01]  /*0940*/  VIADD R41, R2, 0x8ff34781 ;  /* 0x8ff3478102297836 */ /* 0x000fe20000000000 */
[----:B------:R-:W-:Y:S01]  /*0950*/  LOP3.LUT R146, R146, R49, R42, 0x96, !PT ;  /* 0x0000003192927212 */ /* 0x000fe200078e962a */
[----:B------:R-:W-:Y:S01]  /*0960*/  IMAD R42, R38, -0x2daee0ad, RZ ;  /* 0xd2511f53262a7824 */ /* 0x000fe200078e02ff */
[----:B------:R-:W-:Y:S01]  /*0970*/  IADD3 R43, PT, PT, R3, -0x695add53, RZ ;  /* 0x96a522ad032b7810 */ /* 0x000fe20007ffe0ff */
[----:B------:R-:W-:Y:S01]  /*0980*/  IMAD.HI.U32 R147, R0, -0x2daee0ad, RZ ;  /* 0xd2511f5300937827 */ /* 0x000fe200078e00ff */
[----:B------:R-:W-:-:S03]  /*0990*/  @P0 MOV R49, R30 ;  /* 0x0000001e00310202 */ /* 0x000fc60000000f00 */
[----:B------:R-:W-:Y:S01]  /*09a0*/  IMAD R48, R40, -0x326172a9, RZ ;  /* 0xcd9e8d5728307824 */ /* 0x000fe200078e02ff */
[----:B------:R-:W-:Y:S01]  /*09b0*/  LOP3.LUT R147, R43, R42, R147, 0x96, !PT ;  /* 0x0000002a2b937212 */ /* 0x000fe200078e9693 */
[----:B------:R-:W-:Y:S01]  /*09c0*/  IMAD.HI.U32 R145, R146, -0x326172a9, RZ ;  /* 0xcd9e8d5792917827 */ /* 0x000fe200078e00ff */
[----:B------:R-:W-:-:S03]  /*09d0*/  @P0 MOV R42, R47 ;  /* 0x0000002f002a0202 */ /* 0x000fc60000000f00 */
[----:B------:R-:W-:Y:S01]  /*09e0*/  @P0 IMAD.MOV.U32 R40, RZ, RZ, R45 ;  /* 0x000000ffff280224 */ /* 0x000fe200078e002d */
[----:B------:R-:W-:Y:S01]  /*09f0*/  LOP3.LUT R145, R41, R48, R145, 0x96, !PT ;  /* 0x0000003029917212 */ /* 0x000fe200078e9691 */
[----:B------:R-:W-:Y:S01]  /*0a00*/  @P0 IMAD.MOV.U32 R38, RZ, RZ, R44 ;  /* 0x000000ffff260224 */ /* 0x000fe200078e002c */
[----:B------:R-:W-:Y:S01]  /*0a10*/  @!P0 MOV R38, R44 ;  /* 0x0000002c00268202 */ /* 0x000fe20000000f00 */
[----:B------:R-:W-:Y:S02]  /*0a20*/  @!P0 IMAD.MOV.U32 R40, RZ, RZ, R45 ;  /* 0x000000ffff288224 */ /* 0x000fe400078e002d */
[----:B------:R-:W-:Y:S01]  /*0a30*/  @P0 IMAD.MOV.U32 R41, RZ, RZ, R46 ;  /* 0x000000ffff290224 */ /* 0x000fe200078e002e */
[----:B------:R-:W-:Y:S01]  /*0a40*/  @!P0 MOV R41, R46 ;  /* 0x0000002e00298202 */ /* 0x000fe20000000f00 */
[----:B------:R-:W-:Y:S01]  /*0a50*/  @!P0 IMAD.MOV.U32 R42, RZ, RZ, R47 ;  /* 0x000000ffff2a8224 */ /* 0x000fe200078e002f */
[----:B------:R-:W-:Y:S01]  /*0a60*/  @P0 MOV R47, R28 ;  /* 0x0000001c002f0202 */ /* 0x000fe20000000f00 */
[----:B------:R-:W-:Y:S01]  /*0a70*/  @P0 IMAD.MOV.U32 R43, RZ, RZ, R32 ;  /* 0x000000ffff2b0224 */ /* 0x000fe200078e0020 */
[----:B------:R-:W-:Y:S01]  /*0a80*/  PRMT R90, R41, 0x7632, R90 ;  /* 0x00007632295a7816 */ /* 0x000fe2000000005a */
[----:B------:R-:W-:Y:S01]  /*0a90*/  @P0 IMAD.MOV.U32 R45, RZ, RZ, R34 ;  /* 0x000000ffff2d0224 */ /* 0x000fe200078e0022 */
[----:B------:R-:W-:Y:S01]  /*0aa0*/  PRMT R88, R42, 0x7632, R88 ;  /* 0x000076322a587816 */ /* 0x000fe20000000058 */
[----:B------:R-:W-:Y:S01]  /*0ab0*/  @P0 IMAD.MOV.U32 R48, RZ, RZ, R29 ;  /* 0x000000ffff300224 */ /* 0x000fe200078e001d */
[----:B------:R-:W-:Y:S01]  /*0ac0*/  PRMT R92, R40, 0x7632, R92 ;  /* 0x00007632285c7816 */ /* 0x000fe2000000005c */
[----:B------:R-:W-:Y:S01]  /*0ad0*/  @P0 IMAD.MOV.U32 R60, RZ, RZ, R17 ;  /* 0x000000ffff3c0224 */ /* 0x000fe200078e0011 */
[----:B------:R-:W-:Y:S01]  /*0ae0*/  PRMT R94, R38, 0x7632, R94 ;  /* 0x00007632265e7816 */ /* 0x000fe2000000005e */
[----:B------:R-:W-:-:S02]  /*0af0*/  @P0 IMAD.MOV.U32 R61, RZ, RZ, R18 ;  /* 0x000000ffff3d0224 */ /* 0x000fc400078e0012 */
[----:B------:R-:W-:Y:S01]  /*0b00*/  @P0 IMAD.MOV.U32 R44, RZ, RZ, R33 ;  /* 0x000000ffff2c0224 */ /* 0x000fe200078e0021 */
[----:B------:R-:W-:Y:S01]  /*0b10*/  @!P0 MOV R44, R33 ;  /* 0x00000021002c8202 */ /* 0x000fe20000000f00 */
[----:B------:R-:W-:Y:S02]  /*0b20*/  @!P0 IMAD.MOV.U32 R43, RZ, RZ, R32 ;  /* 0x000000ffff2b8224 */ /* 0x000fe400078e0020 */
[----:B------:R-:W-:Y:S01]  /*0b30*/  @P0 IMAD.MOV.U32 R46, RZ, RZ, R35 ;  /* 0x000000ffff2e0224 */ /* 0x000fe200078e0023 */
[----:B------:R-:W-:Y:S01]  /*0b40*/  @!P0 MOV R46, R35 ;  /* 0x00000023002e8202 */ /* 0x000fe20000000f00 */
[----:B------:R-:W-:Y:S01]  /*0b50*/  @!P0 IMAD.MOV.U32 R45, RZ, RZ, R34 ;  /* 0x000000ffff2d8224 */ /* 0x000fe200078e0022 */
[----:B------:R-:W-:Y:S01]  /*0b60*/  PRMT R100, R44, 0x7632, R100 ;  /* 0x000076322c647816 */ /* 0x000fe20000000064 */
[----:B------:R-:W-:Y:S01]  /*0b70*/  @!P0 IMAD.MOV.U32 R47, RZ, RZ, R28 ;  /* 0x000000ffff2f8224 */ /* 0x000fe200078e001c */
[----:B------:R-:W-:Y:S01]  /*0b80*/  PRMT R96, R46, 0x7632, R96 ;  /* 0x000076322e607816 */ /* 0x000fe20000000060 */
[----:B------:R-:W-:Y:S01]  /*0b90*/  @!P0 IMAD.MOV.U32 R48, RZ, RZ, R29 ;  /* 0x000000ffff308224 */ /* 0x000fe200078e001d */
[----:B------:R-:W-:Y:S01]  /*0ba0*/  PRMT R98, R45, 0x7632, R98 ;  /* 0x000076322d627816 */ /* 0x000fe20000000062 */
        /* <DEDUP_REMOVED lines=24> */
[----:B------:R-:W-:Y:S01]  /*0d30*/  IMAD.MOV.U32 R63, RZ, RZ, RZ ;  /* 0x000000ffff3f7224 */ /* 0x000fe200078e00ff */
[----:B------:R-:W-:Y:S01]  /*0d40*/  PRMT R120, R58, 0x7632, R120 ;  /* 0x000076323a787816 */ /* 0x000fe20000000078 */
[----:B------:R-:W-:Y:S01]  /*0d50*/  IMAD R146, R146, -0x326172a9, RZ ;  /* 0xcd9e8d5792927824 */ /* 0x000fe200078e02ff */
[----:B------:R-:W-:Y:S01]  /*0d60*/  PRMT R122, R57, 0x7632, R122 ;  /* 0x00007632397a7816 */ /* 0x000fe2000000007a */
[----:B------:R-:W-:Y:S01]  /*0d70*/  IMAD R70, R0, -0x2daee0ad, RZ ;  /* 0xd2511f5300467824 */ /* 0x000fe200078e02ff */
[----:B------:R-:W-:-:S02]  /*0d80*/  PRMT R124, R56, 0x7632, R124 ;  /* 0x00007632387c7816 */ /* 0x000fc4000000007c */
[----:B------:R-:W-:Y:S02]  /*0d90*/  PRMT R126, R55, 0x7632, R126 ;  /* 0x00007632377e7816 */ /* 0x000fe4000000007e */
[----:B------:R-:W-:Y:S02]  /*0da0*/  PRMT R129, R61, 0x7632, R129 ;  /* 0x000076323d817816 */ /* 0x000fe40000000081 */
[----:B01234-:R-:W-:-:S07]  /*0db0*/  PRMT R130, R60, 0x7632, R130 ;  /* 0x000076323c827816 */ /* 0x01ffce0000000082 */
.L_x_2056:
[----:B------:R-:W0:Y:S08]  /*0dc0*/  LDC.64 R24, c[0x0][0x3f0] ;  /* 0x0000fc00ff187b82 */ /* 0x000e300000000a00 */
[----:B------:R-:W1:Y:S01]  /*0dd0*/  LDC R35, c[0x0][0x388] ;  /* 0x0000e200ff237b82 */ /* 0x000e620000000800 */
[----:B------:R-:W2:Y:S07]  /*0de0*/  S2R R34, SR_TID.X ;  /* 0x0000000000227919 */ /* 0x000eae0000002100 */
[----:B------:R-:W3:Y:S01]  /*0df0*/  LDC.64 R26, c[0x0][0x3f8] ;  /* 0x0000fe00ff1a7b82 */ /* 0x000ee20000000a00 */
[----:B0-----:R-:W-:-:S05]  /*0e00*/  IMAD.WIDE R24, R36, 0x4, R24 ;  /* 0x0000000424187825 */ /* 0x001fca00078e0218 */
[----:B------:R3:W4:Y:S02]  /*0e10*/  LDG.E R30, desc[UR6][R24.64] ;  /* 0x00000006181e7981 */ /* 0x000724000c1e1900 */
[----:B---3--:R-:W-:-:S05]  /*0e20*/  IMAD.WIDE R24, R36, 0x4, R26 ;  /* 0x0000000424187825 */ /* 0x008fca00078e021a */
[----:B-----5:R0:W5:Y:S01]  /*0e30*/  LDG.E R69, desc[UR6][R24.64] ;  /* 0x0000000618457981 */ /* 0x020162000c1e1900 */
[----:B----4-:R-:W-:-:S13]  /*0e40*/  ISETP.GE.AND P1, PT, R30, 0x1, PT ;  /* 0x000000011e00780c */ /* 0x010fda0003f26270 */
[----:B------:R-:W-:Y:S01]  /*0e50*/  @P1 VIADD R0, R30, 0xffffffff ;  /* 0xffffffff1e001836 */ /* 0x000fe20000000000 */
[----:B------:R-:W3:Y:S03]  /*0e60*/  @P1 LDC.64 R28, c[0x0][0x390] ;  /* 0x0000e400ff1c1b82 */ /* 0x000ee60000000a00 */
[----:B-1----:R-:W-:-:S05]  /*0e70*/  @P1 IMAD R0, R0, R35, RZ ;  /* 0x0000002300001224 */ /* 0x002fca00078e02ff */
[----:B------:R-:W-:-:S04]  /*0e80*/  @P1 SHF.R.S32.HI R31, RZ, 0x1f, R0 ;  /* 0x0000001fff1f1819 */ /* 0x000fc80000011400 */
[----:B------:R-:W-:Y:S01]  /*0e90*/  @P1 LEA.HI R33, R31, R0, RZ, 0x3 ;  /* 0x000000001f211211 */ /* 0x000fe200078f18ff */
[----:B------:R-:W-:-:S03]  /*0ea0*/  HFMA2 R31, -RZ, RZ, 0, 0 ;  /* 0x00000000ff1f7431 */ /* 0x000fc600000001ff */
[----:B--2---:R-:W-:-:S05]  /*0eb0*/  @P1 LEA.HI.SX32 R31, R33, R34, 0x1d ;  /* 0x00000022211f1211 */ /* 0x004fca00078feaff */
[----:B---3--:R-:W-:-:S05]  /*0ec0*/  @P1 IMAD.WIDE.U32 R26, R31, 0x10, R28 ;  /* 0x000000101f1a1825 */ /* 0x008fca00078e001c */
[----:B------:R0:W5:Y:S01]  /*0ed0*/  @P1 LDG.E.128 R16, desc[UR6][R26.64] ;  /* 0x000000061a101981 */ /* 0x000162000c1e1d00 */
[----:B------:R-:W-:Y:S01]  /*0ee0*/  ISETP.NE.U32.AND P0, PT, RZ, UR8, PT ;  /* 0x00000008ff007c0c */ /* 0x000fe2000bf05070 */
[----:B------:R-:W-:-:S03]  /*0ef0*/  IMAD R0, R36, R35, RZ ;  /* 0x0000002324007224 */ /* 0x000fc600078e02ff */
[----:B------:R-:W-:Y:S02]  /*0f00*/  ISETP.NE.AND.EX P0, PT, RZ, UR9, PT, P0 ;  /* 0x00000009ff007c0c */ /* 0x000fe4000bf05300 */
[----:B------:R-:W-:-:S04]  /*0f10*/  SHF.R.S32.HI R29, RZ, 0x1f, R0 ;  /* 0x0000001fff1d7819 */ /* 0x000fc80000011400 */
[----:B------:R-:W-:Y:S01]  /*0f20*/  LEA.HI R29, R29, R0, RZ, 0x3 ;  /* 0x000000001d1d7211 */ /* 0x000fe200078f18ff */
[C---:B------:R-:W-:Y:S01]  /*0f30*/  VIADD R109, R2.reuse, 0x8ff34781 ;  /* 0x8ff34781026d7836 */ /* 0x040fe20000000000 */
[C---:B------:R-:W-:Y:S01]  /*0f40*/  IADD3 R121, PT, PT, R2.reuse, 0x3c6ef372, RZ ;  /* 0x3c6ef37202797810 */ /* 0x040fe20007ffe0ff */
[C---:B------:R-:W-:Y:S01]  /*0f50*/  VIADD R87, R3.reuse, 0x646e171e ;  /* 0x646e171e03577836 */ /* 0x040fe20000000000 */
[----:B------:R-:W-:Y:S01]  /*0f60*/  IADD3 R107, PT, PT, R3, -0x695add53, RZ ;  /* 0x96a522ad036b7810 */ /* 0x000fe20007ffe0ff */
[C---:B------:R-:W-:Y:S01]  /*0f70*/  VIADD R125, R2.reuse, 0x9e3779b9 ;  /* 0x9e3779b9027d7836 */ /* 0x040fe20000000000 */
[----:B------:R-:W-:Y:S01]  /*0f80*/  LEA.HI.SX32 R105, R29, R34, 0x1d ;  /* 0x000000221d697211 */ /* 0x000fe200078feaff */
[----:B------:R-:W-:Y:S01]  /*0f90*/  VIADD R111, R2, 0x78dde6e4 ;  /* 0x78dde6e4026f7836 */ /* 0x000fe20000000000 */
[----:B0-----:R-:W-:Y:S06]  /*0fa0*/  @!P0 BRA `(.L_x_1850) ;  /* 0x00000030008c8947 */ /* 0x001fec0003800000 */
[----:B------:R-:W0:Y:S02]  /*0fb0*/  LDC.64 R20, c[0x0][0x3a0] ;  /* 0x0000e800ff147b82 */ /* 0x000e240000000a00 */
        /* <DEDUP_REMOVED lines=22> */
.L_x_1853:
        /* <DEDUP_REMOVED lines=12> */
.L_x_1854:
[----:B------:R-:W-:Y:S01]  /*11e0*/  IMAD.WIDE.U32 R26, R37, -0x326172a9, RZ ;  /* 0xcd9e8d57251a7825 */ /* 0x000fe200078e00ff */
[----:B------:R-:W-:-:S03]  /*11f0*/  LOP3.LUT R32, R63, R25, R3, 0x96, !PT ;  /* 0x000000193f207212 */ /* 0x000fc600078e9603 */
[----:B------:R-:W-:Y:S01]  /*1200*/  IMAD.MOV.U32 R0, RZ, RZ, RZ ;  /* 0x000000ffff007224 */ /* 0x000fe200078e00ff */
[----:B------:R-:W-:Y:S01]  /*1210*/  LOP3.LUT R28, R39, R27, R2, 0x96, !PT ;  /* 0x0000001b271c7212 */ /* 0x000fe200078e9602 */
        /* <DEDUP_REMOVED lines=42> */
[----:B------:R-:W-:Y:S02]  /*14c0*/  VIADD R29, R2, 0xf1bbcdc8 ;  /* 0xf1bbcdc8021d7836 */ /* 0x000fe40000000000 */
[----:B------:R-:W-:-:S03]  /*14d0*/  IMAD.WIDE.U32 R146, R146, -0x326172a9, RZ ;  /* 0xcd9e8d5792927825 */ /* 0x000fc600078e00ff */
[----:B------:R-:W-:Y:S02]  /*14e0*/  LOP3.LUT R28, R29, R32, R27, 0x96, !PT ;  /* 0x000000201d1c7212 */ /* 0x000fe400078e961b */
[----:B------:R-:W-:-:S03]  /*14f0*/  LOP3.LUT R145, R109, R26, R147, 0x96, !PT ;  /* 0x0000001a6d917212 */ /* 0x000fc600078e9693 */
[----:B------:R-:W-:-:S04]  /*1500*/  IMAD.WIDE.U32 R28, R28, -0x2daee0ad, RZ ;  /* 0xd2511f531c1c7825 */ /* 0x000fc800078e00ff */
[----:B------:R-:W-:Y:S01]  /*1510*/  IMAD.MOV.U32 R25, RZ, RZ, R28 ;  /* 0x000000ffff197224 */ /* 0x000fe200078e001c */
[----:B------:R-:W-:Y:S02]  /*1520*/  LOP3.LUT R147, R107, R24, R29, 0x96, !PT ;  /* 0x000000186b937212 */ /* 0x000fe400078e961d */
[----:B------:R-:W-:-:S07]  /*1530*/  MOV R24, R70 ;  /* 0x0000004600187202 */ /* 0x000fce0000000f00 */
.L_x_1852:
[----:B------:R-:W-:Y:S01]  /*1540*/  I2FP.F32.U32 R24, R24 ;  /* 0x0000001800187245 */ /* 0x000fe20000201000 */
[----:B------:R-:W-:Y:S01]  /*1550*/  IMAD.MOV.U32 R27, RZ, RZ, 0x2f800000 ;  /* 0x2f800000ff1b7424 */ /* 0x000fe200078e00ff */
[----:B-----5:R-:W-:Y:S01]  /*1560*/  SHF.L.U32 R26, R16, 0x10, RZ ;  /* 0x00000010101a7819 */ /* 0x020fe200000006ff */
[----:B------:R-:W-:Y:S02]  /*1570*/  IMAD.U32 R71, R43, 0x10000, RZ ;  /* 0x000100002b477824 */ /* 0x000fe400078e00ff */
        /* <DEDUP_REMOVED lines=8> */
.L_x_1851:
[----:B------:R-:W-:Y:S01]  /*1600*/  @!P2 PRMT R73, R20, 0x7632, R73 ;  /* 0x000076321449a816 */ /* 0x000fe20000000049 */
[----:B------:R-:W-:Y:S01]  /*1610*/  @!P2 IMAD.MOV.U32 R70, RZ, RZ, R25 ;  /* 0x000000ffff46a224 */ /* 0x000fe200078e0019 */
[----:B------:R-:W-:Y:S02]  /*1620*/  F2FP.BF16.F32.PACK_AB R24, RZ, R71 ;  /* 0x00000047ff18723e */ /* 0x000fe400000010ff */
[----:B------:R-:W-:Y:S01]  /*1630*/  @!P2 MOV R26, R0 ;  /* 0x00000000001aa202 */ /* 0x000fe20000000f00 */
[----:B------:R-:W-:Y:S01]  /*1640*/  @!P2 IMAD.U32 R73, R73, 0x10000, RZ ;  /* 0x000100004949a824 */ /* 0x000fe200078e00ff */
        /* <DEDUP_REMOVED lines=16> */
.L_x_1857:
        /* <DEDUP_REMOVED lines=12> */
.L_x_1858:
        /* <DEDUP_REMOVED lines=18> */
[----:B------:R-:W-:-:S04]  /*1930*/  LOP3.LUT R27, R27, R28, R79, 0x96, !PT ;  /* 0x0000001c1b1b7212 */ /* 0x000fc800078e964f */
        /* <DEDUP_REMOVED lines=10> */
[----:B------:R-:W-:-:S04]  /*19e0*/  LOP3.LUT R27, R27, R28, R79, 0x96, !PT ;  /* 0x0000001c1b1b7212 */ /* 0x000fc800078e964f */
        /* <DEDUP_REMOVED lines=16> */
[----:B------:R-:W-:Y:S01]  /*1af0*/  IMAD.MOV.U32 R27, RZ, RZ, R25 ;  /* 0x000000ffff1b7224 */ /* 0x000fe200078e0019 */
[----:B------:R-:W-:Y:S01]  /*1b00*/  LOP3.LUT R33, R33, R78, R29, 0x96, !PT ;  /* 0x0000004e21217212 */ /* 0x000fe200078e961d */
[----:B------:R-:W-:-:S04]  /*1b10*/  IMAD.WIDE.U32 R146, R65, -0x326172a9, RZ ;  /* 0xcd9e8d5741927825 */ /* 0x000fc800078e00ff */
[----:B------:R-:W-:Y:S01]  /*1b20*/  IMAD.WIDE.U32 R32, R33, -0x2daee0ad, RZ ;  /* 0xd2511f5321207825 */ /* 0x000fe200078e00ff */
[----:B------:R-:W-:-:S03]  /*1b30*/  LOP3.LUT R145, R109, R28, R147, 0x96, !PT ;  /* 0x0000001c6d917212 */ /* 0x000fc600078e9693 */
[----:B------:R-:W-:Y:S01]  /*1b40*/  IMAD.MOV.U32 R70, RZ, RZ, R32 ;  /* 0x000000ffff467224 */ /* 0x000fe200078e0020 */
[----:B------:R-:W-:Y:S01]  /*1b50*/  LOP3.LUT R147, R107, R26, R33, 0x96, !PT ;  /* 0x0000001a6b937212 */ /* 0x000fe200078e9621 */
[----:B------:R-:W-:-:S07]  /*1b60*/  HFMA2 R26, -RZ, RZ, 0, 0 ;  /* 0x00000000ff1a7431 */ /* 0x000fce00000001ff */
.L_x_1856:
[----:B-----5:R-:W-:Y:S02]  /*1b70*/  PRMT R25, R16, 0x7632, R25 ;  /* 0x0000763210197816 */ /* 0x020fe40000000019 */
[----:B------:R-:W-:Y:S01]  /*1b80*/  I2FP.F32.U32 R0, R27 ;  /* 0x0000001b00007245 */ /* 0x000fe20000201000 */
[----:B------:R-:W-:Y:S02]  /*1b90*/  IMAD.MOV.U32 R27, RZ, RZ, 0x2f800000 ;  /* 0x2f800000ff1b7424 */ /* 0x000fe400078e00ff */
[----:B------:R-:W-:Y:S02]  /*1ba0*/  IMAD.U32 R25, R25, 0x10000, RZ ;  /* 0x0001000019197824 */ /* 0x000fe400078e00ff */
[----:B------:R-:W-:Y:S01]  /*1bb0*/  FFMA.FTZ R0, R0, R27, 1.1641532182693481445e-10 ;  /* 0x2f00000000007423 */ /* 0x000fe2000001001b */
[----:B------:R-:W-:Y:S01]  /*1bc0*/  PRMT R27, R20, 0x7632, R27 ;  /* 0x00007632141b7816 */ /* 0x000fe2000000001b */
[----:B------:R-:W-:-:S03]  /*1bd0*/  FMUL.FTZ R25, R25, UR13 ;  /* 0x0000000d19197c20 */ /* 0x000fc60008410000 */
[----:B------:R-:W-:Y:S01]  /*1be0*/  FSETP.GTU.FTZ.AND P3, PT, R0, UR10, PT ;  /* 0x0000000a00007c0b */ /* 0x000fe2000bf7c000 */
[----:B------:R-:W-:Y:S01]  /*1bf0*/  FMUL.FTZ R25, R25, UR12 ;  /* 0x0000000c19197c20 */ /* 0x000fe20008410000 */
[----:B------:R-:W-:Y:S01]  /*1c00*/  SHF.L.U32 R0, R102, 0x10, RZ ;  /* 0x0000001066007819 */ /* 0x000fe200000006ff */
[----:B------:R-:W-:Y:S01]  /*1c10*/  IMAD.U32 R28, R27, 0x10000, RZ ;  /* 0x000100001b1c7824 */ /* 0x000fe200078e00ff */
[----:B------:R-:W-:Y:S02]  /*1c20*/  SEL R65, RZ, 0x1, P3 ;  /* 0x00000001ff417807 */ /* 0x000fe40001800000 */
[----:B------:R-:W-:-:S05]  /*1c30*/  FSEL R25, R25, RZ, !P3 ;  /* 0x000000ff19197208 */ /* 0x000fca0005800000 */
[----:B------:R-:W-:-:S07]  /*1c40*/  FFMA.FTZ R73, R25, R0, R28 ;  /* 0x0000000019497223 */ /* 0x000fce000001001c */
.L_x_1855:
        /* <DEDUP_REMOVED lines=20> */
.L_x_1861:
        /* <DEDUP_REMOVED lines=12> */
.L_x_1862:
[----:B------:R-:W-:Y:S01]  /*1e50*/  IMAD.WIDE.U32 R28, R37, -0x326172a9, RZ ;  /* 0xcd9e8d57251c7825 */ /* 0x000fe200078e00ff */
[----:B------:R-:W-:Y:S02]  /*1e60*/  LOP3.LUT R78, R63, R27, R3, 0x96, !PT ;  /* 0x0000001b3f4e7212 */ /* 0x000fe400078e9603 */
[----:B------:R-:W-:Y:S02]  /*1e70*/  IADD3 R25, PT, PT, R3, -0x4498517b, RZ ;  /* 0xbb67ae8503197810 */ /* 0x000fe40007ffe0ff */
[----:B------:R-:W-:Y:S01]  /*1e80*/  LOP3.LUT R32, R39, R29, R2, 0x96, !PT ;  /* 0x0000001d27207212 */ /* 0x000fe200078e9602 */
[----:B------:R-:W-:-:S04]  /*1e90*/  IMAD.WIDE.U32 R78, R78, -0x326172a9, RZ ;  /* 0xcd9e8d574e4e7825 */ /* 0x000fc800078e00ff */
        /* <DEDUP_REMOVED lines=18> */
[----:B------:R-:W-:Y:S02]  /*1fc0*/  LOP3.LUT R32, R111, R78, R29, 0x96, !PT ;  /* 0x0000004e6f207212 */ /* 0x000fe400078e961d */
[----:B------:R-:W-:Y:S01]  /*1fd0*/  IADD3 R27, PT, PT, R3, -0x56f99767, RZ ;  /* 0xa9066899031b7810 */ /* 0x000fe20007ffe0ff */
[----:B------:R-:W-:-:S04]  /*1fe0*/  IMAD.WIDE.U32 R78, R25, -0x326172a9, RZ ;  /* 0xcd9e8d57194e7825 */ /* 0x000fc800078e00ff */
[----:B------:R-:W-:Y:S02]  /*1ff0*/  VIADD R25, R2, 0x1715609d ;  /* 0x1715609d02197836 */ /* 0x000fe40000000000 */
[----:B------:R-:W-:-:S03]  /*2000*/  IMAD.WIDE.U32 R32, R32, -0x2daee0ad, RZ ;  /* 0xd2511f5320207825 */ /* 0x000fc600078e00ff */
[----:B------:R-:W-:Y:S02]  /*2010*/  LOP3.LUT R25, R25, R28, R79, 0x96, !PT ;  /* 0x0000001c19197212 */ /* 0x000fe400078e964f */
[----:B------:R-:W-:-:S03]  /*2020*/  LOP3.LUT R28, R27, R26, R33, 0x96, !PT ;  /* 0x0000001a1b1c7212 */ /* 0x000fc600078e9621 */
        /* <DEDUP_REMOVED lines=10> */
[----:B------:R-:W-:Y:S01]  /*20d0*/  LOP3.LUT R25, R25, R26, R33, 0x96, !PT ;  /* 0x0000001a19197212 */ /* 0x000fe200078e9621 */
[----:B------:R-:W-:Y:S02]  /*20e0*/  VIADD R33, R3, 0xdb3d7428 ;  /* 0xdb3d742803217836 */ /* 0x000fe40000000000 */
[----:B------:R-:W-:-:S04]  /*20f0*/  IMAD.WIDE.U32 R26, R27, -0x2daee0ad, RZ ;  /* 0xd2511f531b1a7825 */ /* 0x000fc800078e00ff */
[----:B------:R-:W-:Y:S01]  /*2100*/  IMAD.WIDE.U32 R28, R25, -0x326172a9, RZ ;  /* 0xcd9e8d57191c7825 */ /* 0x000fe200078e00ff */
[----:B------:R-:W-:-:S03]  /*2110*/  LOP3.LUT R33, R33, R32, R27, 0x96, !PT ;  /* 0x0000002021217212 */ /* 0x000fc600078e961b */
[----:B------:R-:W-:Y:S02]  /*2120*/  VIADD R25, R2, 0xf1bbcdc8 ;  /* 0xf1bbcdc802197836 */ /* 0x000fe40000000000 */
[----:B------:R-:W-:-:S03]  /*2130*/  IMAD.WIDE.U32 R146, R33, -0x326172a9, RZ ;  /* 0xcd9e8d5721927825 */ /* 0x000fc600078e00ff */
[----:B------:R-:W-:Y:S01]  /*2140*/  LOP3.LUT R25, R25, R78, R29, 0x96, !PT ;  /* 0x0000004e19197212 */ /* 0x000fe200078e961d */
[----:B------:R-:W-:Y:S01]  /*2150*/  IMAD.MOV.U32 R27, RZ, RZ, RZ ;  /* 0x000000ffff1b7224 */ /* 0x000fe200078e00ff */
[----:B------:R-:W-:-:S03]  /*2160*/  LOP3.LUT R145, R109, R28, R147, 0x96, !PT ;  /* 0x0000001c6d917212 */ /* 0x000fc600078e9693 */
[----:B------:R-:W-:-:S04]  /*2170*/  IMAD.WIDE.U32 R32, R25, -0x2daee0ad, RZ ;  /* 0xd2511f5319207825 */ /* 0x000fc800078e00ff */
[----:B------:R-:W-:Y:S01]  /*2180*/  IMAD.MOV.U32 R25, RZ, RZ, R70 ;  /* 0x000000ffff197224 */ /* 0x000fe200078e0046 */
[----:B------:R-:W-:Y:S02]  /*2190*/  LOP3.LUT R147, R107, R26, R33, 0x96, !PT ;  /* 0x0000001a6b937212 */ /* 0x000fe400078e9621 */
[----:B------:R-:W-:-:S07]  /*21a0*/  MOV R80, R32 ;  /* 0x0000002000507202 */ /* 0x000fce0000000f00 */
.L_x_1860:
[----:B------:R-:W-:Y:S01]  /*21b0*/  HFMA2 R28, -RZ, RZ, 0.1171875, 0 ;  /* 0x2f800000ff1c7431 */ /* 0x000fe200000001ff */
[----:B------:R-:W-:Y:S01]  /*21c0*/  I2FP.F32.U32 R25, R25 ;  /* 0x0000001900197245 */ /* 0x000fe20000201000 */
[----:B-----5:R-:W-:Y:S02]  /*21d0*/  IMAD.U32 R26, R17, 0x10000, RZ ;  /* 0x00010000111a7824 */ /* 0x020fe400078e00ff */
[----:B------:R-:W-:Y:S02]  /*21e0*/  IMAD.U32 R75, R44, 0x10000, RZ ;  /* 0x000100002c4b7824 */ /* 0x000fe400078e00ff */
[----:B------:R-:W-:Y:S01]  /*21f0*/  FMUL.FTZ R26, R26, UR13 ;  /* 0x0000000d1a1a7c20 */ /* 0x000fe20008410000 */
[----:B------:R-:W-:-:S03]  /*2200*/  FFMA.FTZ R25, R25, R28, 1.1641532182693481445e-10 ;  /* 0x2f00000019197423 */ /* 0x000fc6000001001c */
[----:B------:R-:W-:Y:S02]  /*2210*/  FMUL.FTZ R26, R26, UR12 ;  /* 0x0000000c1a1a7c20 */ /* 0x000fe40008410000 */
[----:B------:R-:W-:Y:S02]  /*2220*/  FSETP.GTU.FTZ.AND P3, PT, R25, UR10, PT ;  /* 0x0000000a19007c0b */ /* 0x000fe4000bf7c000 */
[----:B------:R-:W-:Y:S02]  /*2230*/  SHF.L.U32 R25, R21, 0x10, RZ ;  /* 0x0000001015197819 */ /* 0x000fe400000006ff */
[----:B------:R-:W-:Y:S02]  /*2240*/  FSEL R26, R26, RZ, !P3 ;  /* 0x000000ff1a1a7208 */ /* 0x000fe40005800000 */
[----:B------:R-:W-:-:S03]  /*2250*/  SEL R66, RZ, 0x1, P3 ;  /* 0x00000001ff427807 */ /* 0x000fc60001800000 */
[----:B------:R-:W-:-:S07]  /*2260*/  FFMA.FTZ R75, R26, R75, R25 ;  /* 0x0000004b1a4b7223 */ /* 0x000fce0000010019 */
.L_x_1859:
        /* <DEDUP_REMOVED lines=21> */
.L_x_1865:
        /* <DEDUP_REMOVED lines=12> */
.L_x_1866:
[----:B------:R-:W-:Y:S01]  /*2480*/  IMAD.WIDE.U32 R28, R37, -0x326172a9, RZ ;  /* 0xcd9e8d57251c7825 */ /* 0x000fe200078e00ff */
[----:B------:R-:W-:Y:S02]  /*2490*/  LOP3.LUT R78, R63, R27, R3, 0x96, !PT ;  /* 0x0000001b3f4e7212 */ /* 0x000fe400078e9603 */
[----:B------:R-:W-:Y:S02]  /*24a0*/  IADD3 R67, PT, PT, R3, -0x24c28bd8, RZ ;  /* 0xdb3d742803437810 */ /* 0x000fe40007ffe0ff */
        /* <DEDUP_REMOVED lines=45> */
[----:B------:R-:W-:Y:S02]  /*2780*/  LOP3.LUT R145, R109, R28, R147, 0x96, !PT ;  /* 0x0000001c6d917212 */ /* 0x000fe400078e9693 */
[----:B------:R-:W-:Y:S01]  /*2790*/  MOV R28, R80 ;  /* 0x00000050001c7202 */ /* 0x000fe20000000f00 */
[----:B------:R-:W-:-:S04]  /*27a0*/  IMAD.WIDE.U32 R32, R33, -0x2daee0ad, RZ ;  /* 0xd2511f5321207825 */ /* 0x000fc800078e00ff */
[----:B------:R-:W-:Y:S01]  /*27b0*/  IMAD.MOV.U32 R70, RZ, RZ, R32 ;  /* 0x000000ffff467224 */ /* 0x000fe200078e0020 */
[----:B------:R-:W-:Y:S01]  /*27c0*/  LOP3.LUT R147, R107, R26, R33, 0x96, !PT ;  /* 0x0000001a6b937212 */ /* 0x000fe200078e9621 */
[----:B------:R-:W-:-:S07]  /*27d0*/  IMAD.MOV.U32 R26, RZ, RZ, RZ ;  /* 0x000000ffff1a7224 */ /* 0x000fce00078e00ff */
.L_x_1864:
[----:B-----5:R-:W-:Y:S02]  /*27e0*/  PRMT R29, R17, 0x7632, R29 ;  /* 0x00007632111d7816 */ /* 0x020fe4000000001d */
[----:B------:R-:W-:Y:S01]  /*27f0*/  I2FP.F32.U32 R27, R28 ;  /* 0x0000001c001b7245 */ /* 0x000fe20000201000 */
[----:B------:R-:W-:Y:S01]  /*2800*/  IMAD.MOV.U32 R28, RZ, RZ, 0x2f800000 ;  /* 0x2f800000ff1c7424 */ /* 0x000fe200078e00ff */
[----:B------:R-:W-:Y:S02]  /*2810*/  SHF.L.U32 R29, R29, 0x10, RZ ;  /* 0x000000101d1d7819 */ /* 0x000fe400000006ff */
[----:B------:R-:W-:Y:S01]  /*2820*/  PRMT R32, R21, 0x7632, R32 ;  /* 0x0000763215207816 */ /* 0x000fe20000000020 */
[----:B------:R-:W-:Y:S01]  /*2830*/  FFMA.FTZ R27, R27, R28, 1.1641532182693481445e-10 ;  /* 0x2f0000001b1b7423 */ /* 0x000fe2000001001c */
[----:B------:R-:W-:Y:S02]  /*2840*/  IMAD.U32 R28, R100, 0x10000, RZ ;  /* 0x00010000641c7824 */ /* 0x000fe400078e00ff */
[----:B------:R-:W-:Y:S01]  /*2850*/  FMUL.FTZ R29, R29, UR13 ;  /* 0x0000000d1d1d7c20 */ /* 0x000fe20008410000 */
[----:B------:R-:W-:Y:S01]  /*2860*/  IMAD.U32 R32, R32, 0x10000, RZ ;  /* 0x0001000020207824 */ /* 0x000fe200078e00ff */
[----:B------:R-:W-:-:S02]  /*2870*/  FSETP.GTU.FTZ.AND P3, PT, R27, UR10, PT ;  /* 0x0000000a1b007c0b */ /* 0x000fc4000bf7c000 */
[----:B------:R-:W-:Y:S02]  /*2880*/  FMUL.FTZ R29, R29, UR12 ;  /* 0x0000000c1d1d7c20 */ /* 0x000fe40008410000 */
[----:B------:R-:W-:-:S03]  /*2890*/  SEL R67, RZ, 0x1, P3 ;  /* 0x00000001ff437807 */ /* 0x000fc60001800000 */
[----:B------:R-:W-:-:S05]  /*28a0*/  FSEL R29, R29, RZ, !P3 ;  /* 0x000000ff1d1d7208 */ /* 0x000fca0005800000 */
[----:B------:R-:W-:-:S07]  /*28b0*/  FFMA.FTZ R77, R29, R28, R32 ;  /* 0x0000001c1d4d7223 */ /* 0x000fce0000010020 */
.L_x_1863:
[----:B------:R-:W-:Y:S01]  /*28c0*/  F2FP.BF16.F32.PACK_AB R27, RZ, R77 ;  /* 0x0000004dff1b723e */ /* 0x000fe200000010ff */
[----:B------:R-:W-:Y:S01]  /*28d0*/  @!P2 IMAD.MOV.U32 R28, RZ, RZ, R26 ;  /* 0x000000ffff1ca224 */ /* 0x000fe200078e001a */
[----:B------:R-:W-:Y:S01]  /*28e0*/  @!P2 SHF.L.U32 R79, R22, 0x10, RZ ;  /* 0x00000010164fa819 */ /* 0x000fe200000006ff */
[----:B------:R-:W-:Y:S01]  /*28f0*/  @!P2 IMAD.MOV.U32 R78, RZ, RZ, R70 ;  /* 0x000000ffff4ea224 */ /* 0x000fe200078e0046 */
        /* <DEDUP_REMOVED lines=16> */
.L_x_1869:
        /* <DEDUP_REMOVED lines=12> */
.L_x_1870:
[----:B------:R-:W-:Y:S01]  /*2ac0*/  IMAD.WIDE.U32 R32, R37, -0x326172a9, RZ ;  /* 0xcd9e8d5725207825 */ /* 0x000fe200078e00ff */
[----:B------:R-:W-:-:S04]  /*2ad0*/  LOP3.LUT R80, R63, R29, R3, 0x96, !PT ;  /* 0x0000001d3f507212 */ /* 0x000fc800078e9603 */
        /* <DEDUP_REMOVED lines=48> */
[----:B------:R-:W-:-:S04]  /*2de0*/  LOP3.LUT R145, R109, R32, R147, 0x96, !PT ;  /* 0x000000206d917212 */ /* 0x000fc800078e9693 */
[----:B------:R-:W-:Y:S01]  /*2df0*/  LOP3.LUT R147, R107, R28, R79, 0x96, !PT ;  /* 0x0000001c6b937212 */ /* 0x000fe200078e964f */
[----:B------:R-:W-:-:S07]  /*2e00*/  IMAD.MOV.U32 R28, RZ, RZ, RZ ;  /* 0x000000ffff1c7224 */ /* 0x000fce00078e00ff */
.L_x_1868:
[----:B------:R-:W-:Y:S01]  /*2e10*/  I2FP.F32.U32 R26, R29 ;  /* 0x0000001d001a7245 */ /* 0x000fe20000201000 */
[----:B-----5:R-:W-:Y:S01]  /*2e20*/  IMAD.U32 R29, R18, 0x10000, RZ ;  /* 0x00010000121d7824 */ /* 0x020fe200078e00ff */
[----:B------:R-:W-:Y:S02]  /*2e30*/  MOV R33, 0x2f800000 ;  /* 0x2f80000000217802 */ /* 0x000fe40000000f00 */
[----:B------:R-:W-:Y:S01]  /*2e40*/  SHF.L.U32 R32, R22, 0x10, RZ ;  /* 0x0000001016207819 */ /* 0x000fe200000006ff */
[----:B------:R-:W-:Y:S02]  /*2e50*/  FMUL.FTZ R29, R29, UR13 ;  /* 0x0000000d1d1d7c20 */ /* 0x000fe40008410000 */
[----:B------:R-:W-:Y:S02]  /*2e60*/  FFMA.FTZ R26, R26, R33, 1.1641532182693481445e-10 ;  /* 0x2f0000001a1a7423 */ /* 0x000fe40000010021 */
[----:B------:R-:W-:-:S03]  /*2e70*/  FMUL.FTZ R29, R29, UR12 ;  /* 0x0000000c1d1d7c20 */ /* 0x000fc60008410000 */
[----:B------:R-:W-:Y:S01]  /*2e80*/  FSETP.GTU.FTZ.AND P3, PT, R26, UR10, PT ;  /* 0x0000000a1a007c0b */ /* 0x000fe2000bf7c000 */
[----:B------:R-:W-:-:S03]  /*2e90*/  IMAD.U32 R26, R45, 0x10000, RZ ;  /* 0x000100002d1a7824 */ /* 0x000fc600078e00ff */
[----:B------:R-:W-:Y:S02]  /*2ea0*/  FSEL R29, R29, RZ, !P3 ;  /* 0x000000ff1d1d7208 */ /* 0x000fe40005800000 */
[----:B------:R-:W-:-:S03]  /*2eb0*/  SEL R68, RZ, 0x1, P3 ;  /* 0x00000001ff447807 */ /* 0x000fc60001800000 */
[----:B------:R-:W-:-:S07]  /*2ec0*/  FFMA.FTZ R79, R29, R26, R32 ;  /* 0x0000001a1d4f7223 */ /* 0x000fce0000010020 */
.L_x_1867:
        /* <DEDUP_REMOVED lines=21> */
.L_x_1873:
        /* <DEDUP_REMOVED lines=12> */
.L_x_1874:
        /* <DEDUP_REMOVED lines=45> */
[----:B------:R-:W-:Y:S02]  /*33b0*/  HFMA2 R29, -RZ, RZ, 0, 0 ;  /* 0x00000000ff1d7431 */ /* 0x000fe400000001ff */
[----:B------:R-:W-:Y:S02]  /*33c0*/  VIADD R81, R2, 0xf1bbcdc8 ;  /* 0xf1bbcdc802517836 */ /* 0x000fe40000000000 */
[----:B------:R-:W-:-:S03]  /*33d0*/  IMAD.WIDE.U32 R146, R83, -0x326172a9, RZ ;  /* 0xcd9e8d5753927825 */ /* 0x000fc600078e00ff */
[----:B------:R-:W-:Y:S02]  /*33e0*/  LOP3.LUT R81, R81, R82, R33, 0x96, !PT ;  /* 0x0000005251517212 */ /* 0x000fe400078e9621 */
[----:B------:R-:W-:Y:S01]  /*33f0*/  LOP3.LUT R145, R109, R32, R147, 0x96, !PT ;  /* 0x000000206d917212 */ /* 0x000fe200078e9693 */
[----:B------:R-:W-:Y:S02]  /*3400*/  IMAD.MOV.U32 R32, RZ, RZ, R78 ;  /* 0x000000ffff207224 */ /* 0x000fe400078e004e */
[----:B------:R-:W-:-:S05]  /*3410*/  IMAD.WIDE.U32 R80, R81, -0x2daee0ad, RZ ;  /* 0xd2511f5351507825 */ /* 0x000fca00078e00ff */
[----:B------:R-:W-:-:S07]  /*3420*/  LOP3.LUT R147, R107, R28, R81, 0x96, !PT ;  /* 0x0000001c6b937212 */ /* 0x000fce00078e9651 */
.L_x_1872:
[----:B-----5:R-:W-:Y:S01]  /*3430*/  PRMT R33, R18, 0x7632, R33 ;  /* 0x0000763212217816 */ /* 0x020fe20000000021 */
[----:B------:R-:W-:Y:S01]  /*3440*/  IMAD.MOV.U32 R81, RZ, RZ, 0x2f800000 ;  /* 0x2f800000ff517424 */ /* 0x000fe200078e00ff */
[----:B------:R-:W-:Y:S02]  /*3450*/  I2FP.F32.U32 R28, R32 ;  /* 0x00000020001c7245 */ /* 0x000fe40000201000 */
[----:B------:R-:W-:Y:S01]  /*3460*/  PRMT R32, R22, 0x7632, R32 ;  /* 0x0000763216207816 */ /* 0x000fe20000000020 */
[----:B------:R-:W-:Y:S02]  /*3470*/  IMAD.U32 R33, R33, 0x10000, RZ ;  /* 0x0001000021217824 */ /* 0x000fe400078e00ff */
[----:B------:R-:W-:Y:S02]  /*3480*/  FFMA.FTZ R28, R28, R81, 1.1641532182693481445e-10 ;  /* 0x2f0000001c1c7423 */ /* 0x000fe40000010051 */
[----:B------:R-:W-:Y:S01]  /*3490*/  FMUL.FTZ R33, R33, UR13 ;  /* 0x0000000d21217c20 */ /* 0x000fe20008410000 */
[----:B------:R-:W-:-:S02]  /*34a0*/  IMAD.U32 R32, R32, 0x10000, RZ ;  /* 0x0001000020207824 */ /* 0x000fc400078e00ff */
[----:B------:R-:W-:Y:S01]  /*34b0*/  FSETP.GTU.FTZ.AND P3, PT, R28, UR10, PT ;  /* 0x0000000a1c007c0b */ /* 0x000fe2000bf7c000 */
[----:B------:R-:W-:Y:S01]  /*34c0*/  FMUL.FTZ R33, R33, UR12 ;  /* 0x0000000c21217c20 */ /* 0x000fe20008410000 */
[----:B------:R-:W-:Y:S02]  /*34d0*/  SHF.L.U32 R28, R98, 0x10, RZ ;  /* 0x00000010621c7819 */ /* 0x000fe400000006ff */
[----:B------:R-:W-:Y:S02]  /*34e0*/  SEL R74, RZ, 0x1, P3 ;  /* 0x00000001ff4a7807 */ /* 0x000fe40001800000 */
[----:B------:R-:W-:-:S05]  /*34f0*/  FSEL R33, R33, RZ, !P3 ;  /* 0x000000ff21217208 */ /* 0x000fca0005800000 */
[----:B------:R-:W-:-:S07]  /*3500*/  FFMA.FTZ R81, R33, R28, R32 ;  /* 0x0000001c21517223 */ /* 0x000fce0000010020 */
.L_x_1871:
        /* <DEDUP_REMOVED lines=20> */
.L_x_1877:
        /* <DEDUP_REMOVED lines=12> */
.L_x_1878:
        /* <DEDUP_REMOVED lines=34> */
[----:B------:R-:W-:Y:S01]  /*3930*/  VIADD R83, R2, 0x5384540f ;  /* 0x5384540f02537836 */ /* 0x000fe20000000000 */
        /* <DEDUP_REMOVED lines=9> */
[----:B------:R-:W-:-:S03]  /*39d0*/  LOP3.LUT R146, R33, R84, R83, 0x96, !PT ;  /* 0x0000005421927212 */ /* 0x000fc600078e9653 */
[----:B------:R-:W-:Y:S02]  /*39e0*/  VIADD R29, R2, 0xf1bbcdc8 ;  /* 0xf1bbcdc8021d7836 */ /* 0x000fe40000000000 */
[----:B------:R-:W-:-:S03]  /*39f0*/  IMAD.WIDE.U32 R146, R146, -0x326172a9, RZ ;  /* 0xcd9e8d5792927825 */ /* 0x000fc600078e00ff */
[----:B------:R-:W-:Y:S02]  /*3a00*/  LOP3.LUT R32, R29, R32, R145, 0x96, !PT ;  /* 0x000000201d207212 */ /* 0x000fe400078e9691 */
[----:B------:R-:W-:-:S03]  /*3a10*/  LOP3.LUT R145, R109, R144, R147, 0x96, !PT ;  /* 0x000000906d917212 */ /* 0x000fc600078e9693 */
[----:B------:R-:W-:-:S05]  /*3a20*/  IMAD.WIDE.U32 R32, R32, -0x2daee0ad, RZ ;  /* 0xd2511f5320207825 */ /* 0x000fca00078e00ff */
[----:B------:R-:W-:Y:S01]  /*3a30*/  LOP3.LUT R147, R107, R82, R33, 0x96, !PT ;  /* 0x000000526b937212 */ /* 0x000fe200078e9621 */
[----:B------:R-:W-:Y:S01]  /*3a40*/  IMAD.MOV.U32 R33, RZ, RZ, R80 ;  /* 0x000000ffff217224 */ /* 0x000fe200078e0050 */
[----:B------:R-:W-:Y:S01]  /*3a50*/  MOV R82, R32 ;  /* 0x0000002000527202 */ /* 0x000fe20000000f00 */
[----:B------:R-:W-:-:S07]  /*3a60*/  IMAD.MOV.U32 R32, RZ, RZ, RZ ;  /* 0x000000ffff207224 */ /* 0x000fce00078e00ff */
.L_x_1876:
[----:B------:R-:W-:Y:S01]  /*3a70*/  HFMA2 R70, -RZ, RZ, 0.1171875, 0 ;  /* 0x2f800000ff467431 */ /* 0x000fe200000001ff */
[----:B------:R-:W-:Y:S01]  /*3a80*/  I2FP.F32.U32 R29, R33 ;  /* 0x00000021001d7245 */ /* 0x000fe20000201000 */
[----:B-----5:R-:W-:Y:S01]  /*3a90*/  IMAD.U32 R33, R19, 0x10000, RZ ;  /* 0x0001000013217824 */ /* 0x020fe200078e00ff */
        /* <DEDUP_REMOVED lines=9> */
.L_x_1875:
        /* <DEDUP_REMOVED lines=21> */
.L_x_1881:
        /* <DEDUP_REMOVED lines=12> */
.L_x_1882:
[----:B------:R-:W-:Y:S01]  /*3d40*/  IMAD.WIDE.U32 R84, R37, -0x326172a9, RZ ;  /* 0xcd9e8d5725547825 */ /* 0x000fe200078e00ff */
[----:B------:R-:W-:Y:S02]  /*3d50*/  LOP3.LUT R146, R63, R33, R3, 0x96, !PT ;  /* 0x000000213f927212 */ /* 0x000fe400078e9603 */
[C---:B------:R-:W-:Y:S01]  /*3d60*/  IADD3 R89, PT, PT, R3.reuse, 0x76cf5d0a, RZ ;  /* 0x76cf5d0a03597810 */ /* 0x040fe20007ffe0ff */
[----:B------:R-:W-:Y:S01]  /*3d70*/  VIADD R29, R3, 0xbb67ae85 ;  /* 0xbb67ae85031d7836 */ /* 0x000fe20000000000 */
[----:B------:R-:W-:Y:S01]  /*3d80*/  LOP3.LUT R144, R39, R85, R2, 0x96, !PT ;  /* 0x0000005527907212 */ /* 0x000fe200078e9602 */
[----:B------:R-:W-:-:S04]  /*3d90*/  IMAD.WIDE.U32 R146, R146, -0x326172a9, RZ ;  /* 0xcd9e8d5792927825 */ /* 0x000fc800078e00ff */
[----:B------:R-:W-:Y:S01]  /*3da0*/  IMAD.WIDE.U32 R144, R144, -0x2daee0ad, RZ ;  /* 0xd2511f5390907825 */ /* 0x000fe200078e00ff */
[----:B------:R-:W-:-:S03]  /*3db0*/  LOP3.LUT R33, R125, R84, R147, 0x96, !PT ;  /* 0x000000547d217212 */ /* 0x000fc600078e9693 */
[----:B------:R-:W-:Y:S01]  /*3dc0*/  IMAD.MOV.U32 R70, RZ, RZ, RZ ;  /* 0x000000ffff467224 */ /* 0x000fe200078e00ff */
[----:B------:R-:W-:Y:S01]  /*3dd0*/  LOP3.LUT R29, R29, R32, R145, 0x96, !PT ;  /* 0x000000201d1d7212 */ /* 0x000fe200078e9691 */
        /* <DEDUP_REMOVED lines=21> */
[----:B------:R-:W-:-:S03]  /*3f30*/  LOP3.LUT R84, R33, R32, R145, 0x96, !PT ;  /* 0x0000002021547212 */ /* 0x000fc600078e9691 */
        /* <DEDUP_REMOVED lines=20> */
[----:B------:R-:W-:Y:S01]  /*4080*/  IMAD.MOV.U32 R78, RZ, RZ, R148 ;  /* 0x000000ffff4e7224 */ /* 0x000fe200078e0094 */
[----:B------:R-:W-:-:S07]  /*4090*/  LOP3.LUT R147, R107, R32, R149, 0x96, !PT ;  /* 0x000000206b937212 */ /* 0x000fce00078e9695 */
.L_x_1880:
[----:B-----5:R-:W-:Y:S01]  /*40a0*/  PRMT R32, R19, 0x7632, R32 ;  /* 0x0000763213207816 */ /* 0x020fe20000000020 */
[----:B------:R-:W-:Y:S01]  /*40b0*/  IMAD.MOV.U32 R72, RZ, RZ, 0x2f800000 ;  /* 0x2f800000ff487424 */ /* 0x000fe200078e00ff */
[----:B------:R-:W-:Y:S01]  /*40c0*/  I2FP.F32.U32 R29, R29 ;  /* 0x0000001d001d7245 */ /* 0x000fe20000201000 */
[----:B------:R-:W-:Y:S01]  /*40d0*/  IMAD.U32 R85, R96, 0x10000, RZ ;  /* 0x0001000060557824 */ /* 0x000fe200078e00ff */
        /* <DEDUP_REMOVED lines=9> */
[----:B------:R-:W-:-:S07]  /*4170*/  FFMA.FTZ R85, R32, R85, R33 ;  /* 0x0000005520557223 */ /* 0x000fce0000010021 */
.L_x_1879:
[----:B------:R-:W-:Y:S02]  /*4180*/  F2FP.BF16.F32.PACK_AB R29, RZ, R85 ;  /* 0x00000055ff1d723e */ /* 0x000fe400000010ff */
[----:B------:R-:W-:Y:S02]  /*4190*/  PRMT R25, R25, 0x5410, R27 ;  /* 0x0000541019197816 */ /* 0x000fe4000000001b */
[----:B------:R-:W-:Y:S02]  /*41a0*/  PRMT R26, R26, 0x5410, R28 ;  /* 0x000054101a1a7816 */ /* 0x000fe4000000001c */
[----:B------:R-:W-:Y:S02]  /*41b0*/  PRMT R24, R24, 0x5410, R0 ;  /* 0x0000541018187816 */ /* 0x000fe40000000000 */
[----:B------:R-:W-:Y:S01]  /*41c0*/  PRMT R27, R80, 0x5410, R29 ;  /* 0x00005410501b7816 */ /* 0x000fe2000000001d */
[----:B------:R-:W-:Y:S06]  /*41d0*/  BRA `(.L_x_1883) ;  /* 0x0000002c00cc7947 */ /* 0x000fec0003800000 */
.L_x_1850:
[----:B------:R-:W-:Y:S01]  /*41e0*/  MOV R71, RZ ;  /* 0x000000ff00477202 */ /* 0x000fe20000000f00 */
[----:B------:R-:W-:Y:S02]  /*41f0*/  IMAD.MOV.U32 R0, RZ, RZ, R148 ;  /* 0x000000ffff007224 */ /* 0x000fe400078e0094 */
[----:B------:R-:W-:Y:S01]  /*4200*/  IMAD.MOV.U32 R78, RZ, RZ, R70 ;  /* 0x000000ffff4e7224 */ /* 0x000fe200078e0046 */
        /* <DEDUP_REMOVED lines=16> */
.L_x_1886:
        /* <DEDUP_REMOVED lines=12> */
.L_x_1887:
[----:B------:R-:W-:Y:S01]  /*43d0*/  IMAD.WIDE.U32 R26, R37, -0x326172a9, RZ ;  /* 0xcd9e8d57251a7825 */ /* 0x000fe200078e00ff */
[----:B------:R-:W-:-:S03]  /*43e0*/  LOP3.LUT R32, R63, R25, R3, 0x96, !PT ;  /* 0x000000193f207212 */ /* 0x000fc600078e9603 */
[----:B------:R-:W-:Y:S01]  /*43f0*/  IMAD.MOV.U32 R0, RZ, RZ, RZ ;  /* 0x000000ffff007224 */ /* 0x000fe200078e00ff */
        /* <DEDUP_REMOVED lines=43> */
[----:B------:R-:W-:-:S04]  /*46b0*/  LOP3.LUT R33, R33, R28, R25, 0x96, !PT ;  /* 0x0000001c21217212 */ /* 0x000fc800078e9619 */
[----:B------:R-:W-:Y:S01]  /*46c0*/  LOP3.LUT R29, R29, R32, R27, 0x96, !PT ;  /* 0x000000201d1d7212 */ /* 0x000fe200078e961b */
[----:B------:R-:W-:-:S04]  /*46d0*/  IMAD.WIDE.U32 R146, R33, -0x326172a9, RZ ;  /* 0xcd9e8d5721927825 */ /* 0x000fc800078e00ff */
[----:B------:R-:W-:Y:S01]  /*46e0*/  IMAD.WIDE.U32 R78, R29, -0x2daee0ad, RZ ;  /* 0xd2511f531d4e7825 */ /* 0x000fe200078e00ff */
[----:B------:R-:W-:-:S04]  /*46f0*/  LOP3.LUT R145, R109, R26, R147, 0x96, !PT ;  /* 0x0000001a6d917212 */ /* 0x000fc800078e9693 */
[----:B------:R-:W-:Y:S01]  /*4700*/  LOP3.LUT R147, R107, R24, R79, 0x96, !PT ;  /* 0x000000186b937212 */ /* 0x000fe200078e964f */
[----:B------:R-:W-:-:S07]  /*4710*/  IMAD.MOV.U32 R24, RZ, RZ, R70 ;  /* 0x000000ffff187224 */ /* 0x000fce00078e0046 */
.L_x_1885:
[----:B------:R-:W-:Y:S01]  /*4720*/  I2FP.F32.U32 R24, R24 ;  /* 0x0000001800187245 */ /* 0x000fe20000201000 */
[----:B-----5:R-:W-:Y:S01]  /*4730*/  IMAD.U32 R26, R16, 0x10000, RZ ;  /* 0x00010000101a7824 */ /* 0x020fe200078e00ff */
[----:B------:R-:W-:-:S03]  /*4740*/  MOV R25, 0x2f800000 ;  /* 0x2f80000000197802 */ /* 0x000fc60000000f00 */
[----:B------:R-:W-:Y:S02]  /*4750*/  FMUL.FTZ R26, R26, UR13 ;  /* 0x0000000d1a1a7c20 */ /* 0x000fe40008410000 */
[----:B------:R-:W-:Y:S02]  /*4760*/  FFMA.FTZ R24, R24, R25, 1.1641532182693481445e-10 ;  /* 0x2f00000018187423 */ /* 0x000fe40000010019 */
[----:B------:R-:W-:-:S03]  /*4770*/  FMUL.FTZ R26, R26, UR12 ;  /* 0x0000000c1a1a7c20 */ /* 0x000fc60008410000 */
[----:B------:R-:W-:Y:S01]  /*4780*/  FSETP.GTU.FTZ.AND P2, PT, R24, UR10, PT ;  /* 0x0000000a18007c0b */ /* 0x000fe2000bf5c000 */
[----:B------:R-:W-:-:S03]  /*4790*/  IMAD.U32 R24, R43, 0x10000, RZ ;  /* 0x000100002b187824 */ /* 0x000fc600078e00ff */
[----:B------:R-:W-:Y:S02]  /*47a0*/  FSEL R71, R26, RZ, !P2 ;  /* 0x000000ff1a477208 */ /* 0x000fe40005000000 */
[----:B------:R-:W-:-:S03]  /*47b0*/  SEL R64, RZ, 0x1, P2 ;  /* 0x00000001ff407807 */ /* 0x000fc60001000000 */
[----:B------:R-:W-:-:S07]  /*47c0*/  FMUL.FTZ R71, R71, R24 ;  /* 0x0000001847477220 */ /* 0x000fce0000410000 */
.L_x_1884:
[----:B------:R-:W-:Y:S01]  /*47d0*/  HFMA2 R73, -RZ, RZ, 0, 0 ;  /* 0x00000000ff497431 */ /* 0x000fe200000001ff */
[----:B------:R-:W-:Y:S01]  /*47e0*/  F2FP.BF16.F32.PACK_AB R24, RZ, R71 ;  /* 0x00000047ff18723e */ /* 0x000fe200000010ff */
[----:B------:R-:W-:Y:S01]  /*47f0*/  IMAD.MOV.U32 R25, RZ, RZ, R0 ;  /* 0x000000ffff197224 */ /* 0x000fe200078e0000 */
        /* <DEDUP_REMOVED lines=13> */
.L_x_1890:
        /* <DEDUP_REMOVED lines=12> */
.L_x_1891:
        /* <DEDUP_REMOVED lines=50> */
[----:B------:R-:W-:Y:S01]  /*4cb0*/  IMAD.MOV.U32 R25, RZ, RZ, RZ ;  /* 0x000000ffff197224 */ /* 0x000fe200078e00ff */
[----:B------:R-:W-:Y:S02]  /*4cc0*/  LOP3.LUT R147, R107, R26, R33, 0x96, !PT ;  /* 0x0000001a6b937212 */ /* 0x000fe400078e9621 */
[----:B------:R-:W-:Y:S01]  /*4cd0*/  MOV R26, R78 ;  /* 0x0000004e001a7202 */ /* 0x000fe20000000f00 */
[----:B------:R-:W-:-:S07]  /*4ce0*/  IMAD.MOV.U32 R78, RZ, RZ, R32 ;  /* 0x000000ffff4e7224 */ /* 0x000fce00078e0020 */
.L_x_1889:
[----:B------:R-:W-:Y:S01]  /*4cf0*/  HFMA2 R29, -RZ, RZ, 0.1171875, 0 ;  /* 0x2f800000ff1d7431 */ /* 0x000fe200000001ff */
[----:B-----5:R-:W-:Y:S02]  /*4d00*/  PRMT R27, R16, 0x7632, R27 ;  /* 0x00007632101b7816 */ /* 0x020fe4000000001b */
[----:B------:R-:W-:-:S03]  /*4d10*/  I2FP.F32.U32 R0, R26 ;  /* 0x0000001a00007245 */ /* 0x000fc60000201000 */
[----:B------:R-:W-:Y:S02]  /*4d20*/  IMAD.U32 R27, R27, 0x10000, RZ ;  /* 0x000100001b1b7824 */ /* 0x000fe400078e00ff */
[----:B------:R-:W-:Y:S02]  /*4d30*/  FFMA.FTZ R0, R0, R29, 1.1641532182693481445e-10 ;  /* 0x2f00000000007423 */ /* 0x000fe4000001001d */
[----:B------:R-:W-:-:S04]  /*4d40*/  FMUL.FTZ R27, R27, UR13 ;  /* 0x0000000d1b1b7c20 */ /* 0x000fc80008410000 */
[----:B------:R-:W-:Y:S01]  /*4d50*/  FMUL.FTZ R27, R27, UR12 ;  /* 0x0000000c1b1b7c20 */ /* 0x000fe20008410000 */
[----:B------:R-:W-:Y:S01]  /*4d60*/  FSETP.GTU.FTZ.AND P2, PT, R0, UR10, PT ;  /* 0x0000000a00007c0b */ /* 0x000fe2000bf5c000 */
[----:B------:R-:W-:-:S03]  /*4d70*/  IMAD.U32 R0, R102, 0x10000, RZ ;  /* 0x0001000066007824 */ /* 0x000fc600078e00ff */
[----:B------:R-:W-:Y:S02]  /*4d80*/  FSEL R27, R27, RZ, !P2 ;  /* 0x000000ff1b1b7208 */ /* 0x000fe40005000000 */
[----:B------:R-:W-:-:S03]  /*4d90*/  SEL R65, RZ, 0x1, P2 ;  /* 0x00000001ff417807 */ /* 0x000fc60001000000 */
[----:B------:R-:W-:-:S07]  /*4da0*/  FMUL.FTZ R73, R27, R0 ;  /* 0x000000001b497220 */ /* 0x000fce0000410000 */
.L_x_1888:
        /* <DEDUP_REMOVED lines=16> */
.L_x_1894:
        /* <DEDUP_REMOVED lines=12> */
.L_x_1895:
        /* <DEDUP_REMOVED lines=44> */
[----:B------:R-:W-:Y:S02]  /*5230*/  LOP3.LUT R33, R33, R32, R27, 0x96, !PT ;  /* 0x0000002021217212 */ /* 0x000fe400078e961b */
[----:B------:R-:W-:Y:S01]  /*5240*/  MOV R27, R78 ;  /* 0x0000004e001b7202 */ /* 0x000fe20000000f00 */
[----:B------:R-:W-:Y:S02]  /*5250*/  VIADD R25, R2, 0xf1bbcdc8 ;  /* 0xf1bbcdc802197836 */ /* 0x000fe40000000000 */
[----:B------:R-:W-:-:S03]  /*5260*/  IMAD.WIDE.U32 R146, R33, -0x326172a9, RZ ;  /* 0xcd9e8d5721927825 */ /* 0x000fc600078e00ff */
[----:B------:R-:W-:Y:S02]  /*5270*/  LOP3.LUT R25, R25, R80, R29, 0x96, !PT ;  /* 0x0000005019197212 */ /* 0x000fe400078e961d */
[----:B------:R-:W-:-:S03]  /*5280*/  LOP3.LUT R145, R109, R28, R147, 0x96, !PT ;  /* 0x0000001c6d917212 */ /* 0x000fc600078e9693 */
[----:B------:R-:W-:-:S04]  /*5290*/  IMAD.WIDE.U32 R32, R25, -0x2daee0ad, RZ ;  /* 0xd2511f5319207825 */ /* 0x000fc800078e00ff */
[----:B------:R-:W-:Y:S01]  /*52a0*/  IMAD.MOV.U32 R78, RZ, RZ, R32 ;  /* 0x000000ffff4e7224 */ /* 0x000fe200078e0020 */
[----:B------:R-:W-:Y:S01]  /*52b0*/  LOP3.LUT R147, R107, R26, R33, 0x96, !PT ;  /* 0x0000001a6b937212 */ /* 0x000fe200078e9621 */
[----:B------:R-:W-:-:S07]  /*52c0*/  IMAD.MOV.U32 R26, RZ, RZ, RZ ;  /* 0x000000ffff1a7224 */ /* 0x000fce00078e00ff */
.L_x_1893:
        /* <DEDUP_REMOVED lines=11> */
.L_x_1892:
        /* <DEDUP_REMOVED lines=16> */
.L_x_1898:
        /* <DEDUP_REMOVED lines=12> */
.L_x_1899:
        /* <DEDUP_REMOVED lines=29> */
[----:B------:R-:W-:-:S04]  /*5710*/  LOP3.LUT R27, R27, R28, R81, 0x96, !PT ;  /* 0x0000001c1b1b7212 */ /* 0x000fc800078e9651 */
        /* <DEDUP_REMOVED lines=15> */
[----:B------:R-:W-:Y:S01]  /*5810*/  MOV R27, R78 ;  /* 0x0000004e001b7202 */ /* 0x000fe20000000f00 */
[----:B------:R-:W-:Y:S02]  /*5820*/  VIADD R33, R2, 0xf1bbcdc8 ;  /* 0xf1bbcdc802217836 */ /* 0x000fe40000000000 */
[----:B------:R-:W-:-:S03]  /*5830*/  IMAD.WIDE.U32 R146, R67, -0x326172a9, RZ ;  /* 0xcd9e8d5743927825 */ /* 0x000fc600078e00ff */
[----:B------:R-:W-:Y:S02]  /*5840*/  LOP3.LUT R33, R33, R80, R29, 0x96, !PT ;  /* 0x0000005021217212 */ /* 0x000fe400078e961d */
[----:B------:R-:W-:Y:S01]  /*5850*/  LOP3.LUT R145, R109, R28, R147, 0x96, !PT ;  /* 0x0000001c6d917212 */ /* 0x000fe200078e9693 */
[----:B------:R-:W-:Y:S02]  /*5860*/  IMAD.MOV.U32 R28, RZ, RZ, RZ ;  /* 0x000000ffff1c7224 */ /* 0x000fe400078e00ff */
[----:B------:R-:W-:-:S04]  /*5870*/  IMAD.WIDE.U32 R32, R33, -0x2daee0ad, RZ ;  /* 0xd2511f5321207825 */ /* 0x000fc800078e00ff */
[----:B------:R-:W-:Y:S01]  /*5880*/  IMAD.MOV.U32 R78, RZ, RZ, R32 ;  /* 0x000000ffff4e7224 */ /* 0x000fe200078e0020 */
[----:B------:R-:W-:-:S07]  /*5890*/  LOP3.LUT R147, R107, R26, R33, 0x96, !PT ;  /* 0x0000001a6b937212 */ /* 0x000fce00078e9621 */
.L_x_1897:
[----:B------:R-:W-:Y:S01]  /*58a0*/  I2FP.F32.U32 R26, R27 ;  /* 0x0000001b001a7245 */ /* 0x000fe20000201000 */
[----:B------:R-:W-:Y:S01]  /*58b0*/  HFMA2 R27, -RZ, RZ, 0.1171875, 0 ;  /* 0x2f800000ff1b7431 */ /* 0x000fe200000001ff */
[----:B-----5:R-:W-:-:S05]  /*58c0*/  PRMT R29, R17, 0x7632, R29 ;  /* 0x00007632111d7816 */ /* 0x020fca000000001d */
        /* <DEDUP_REMOVED lines=9> */
.L_x_1896:
        /* <DEDUP_REMOVED lines=16> */
.L_x_1902:
        /* <DEDUP_REMOVED lines=12> */
.L_x_1903:
[----:B------:R-:W-:Y:S01]  /*5b20*/  IMAD.WIDE.U32 R32, R37, -0x326172a9, RZ ;  /* 0xcd9e8d5725207825 */ /* 0x000fe200078e00ff */
[----:B------:R-:W-:Y:S02]  /*5b30*/  LOP3.LUT R82, R63, R29, R3, 0x96, !PT ;  /* 0x0000001d3f527212 */ /* 0x000fe400078e9603 */
[----:B------:R-:W-:Y:S01]  /*5b40*/  MOV R26, R78 ;  /* 0x0000004e001a7202 */ /* 0x000fe20000000f00 */
        /* <DEDUP_REMOVED lines=41> */
[----:B------:R-:W-:Y:S02]  /*5de0*/  VIADD R81, R3, 0xdb3d7428 ;  /* 0xdb3d742803517836 */ /* 0x000fe40000000000 */
[----:B------:R-:W-:-:S03]  /*5df0*/  IMAD.WIDE.U32 R32, R33, -0x326172a9, RZ ;  /* 0xcd9e8d5721207825 */ /* 0x000fc600078e00ff */
[----:B------:R-:W-:Y:S01]  /*5e00*/  LOP3.LUT R81, R81, R80, R29, 0x96, !PT ;  /* 0x0000005051517212 */ /* 0x000fe200078e961d */
[----:B------:R-:W-:Y:S01]  /*5e10*/  IMAD.MOV.U32 R29, RZ, RZ, RZ ;  /* 0x000000ffff1d7224 */ /* 0x000fe200078e00ff */
[----:B------:R-:W-:-:S03]  /*5e20*/  LOP3.LUT R79, R79, R82, R33, 0x96, !PT ;  /* 0x000000524f4f7212 */ /* 0x000fc600078e9621 */
[----:B------:R-:W-:-:S04]  /*5e30*/  IMAD.WIDE.U32 R146, R81, -0x326172a9, RZ ;  /* 0xcd9e8d5751927825 */ /* 0x000fc800078e00ff */
[----:B------:R-:W-:Y:S01]  /*5e40*/  IMAD.WIDE.U32 R80, R79, -0x2daee0ad, RZ ;  /* 0xd2511f534f507825 */ /* 0x000fe200078e00ff */
[----:B------:R-:W-:-:S03]  /*5e50*/  LOP3.LUT R145, R109, R32, R147, 0x96, !PT ;  /* 0x000000206d917212 */ /* 0x000fc600078e9693 */
[----:B------:R-:W-:Y:S01]  /*5e60*/  IMAD.MOV.U32 R78, RZ, RZ, R80 ;  /* 0x000000ffff4e7224 */ /* 0x000fe200078e0050 */
[----:B------:R-:W-:-:S07]  /*5e70*/  LOP3.LUT R147, R107, R28, R81, 0x96, !PT ;  /* 0x0000001c6b937212 */ /* 0x000fce00078e9651 */
.L_x_1901:
        /* <DEDUP_REMOVED lines=11> */
.L_x_1900:
        /* <DEDUP_REMOVED lines=16> */
.L_x_1906:
        /* <DEDUP_REMOVED lines=12> */
.L_x_1907:
[----:B------:R-:W-:Y:S01]  /*60f0*/  IMAD.WIDE.U32 R32, R37, -0x326172a9, RZ ;  /* 0xcd9e8d5725207825 */ /* 0x000fe200078e00ff */
[----:B------:R-:W-:-:S04]  /*6100*/  LOP3.LUT R82, R63, R29, R3, 0x96, !PT ;  /* 0x0000001d3f527212 */ /* 0x000fc800078e9603 */
        /* <DEDUP_REMOVED lines=44> */
[----:B------:R-:W-:-:S03]  /*63d0*/  IMAD.WIDE.U32 R146, R83, -0x326172a9, RZ ;  /* 0xcd9e8d5753927825 */ /* 0x000fc600078e00ff */
[----:B------:R-:W-:Y:S02]  /*63e0*/  LOP3.LUT R81, R81, R82, R33, 0x96, !PT ;  /* 0x0000005251517212 */ /* 0x000fe400078e9621 */
[----:B------:R-:W-:Y:S01]  /*63f0*/  LOP3.LUT R145, R109, R32, R147, 0x96, !PT ;  /* 0x000000206d917212 */ /* 0x000fe200078e9693 */
[----:B------:R-:W-:Y:S02]  /*6400*/  IMAD.MOV.U32 R32, RZ, RZ, RZ ;  /* 0x000000ffff207224 */ /* 0x000fe400078e00ff */
[----:B------:R-:W-:-:S05]  /*6410*/  IMAD.WIDE.U32 R80, R81, -0x2daee0ad, RZ ;  /* 0xd2511f5351507825 */ /* 0x000fca00078e00ff */
[----:B------:R-:W-:Y:S02]  /*6420*/  LOP3.LUT R147, R107, R28, R81, 0x96, !PT ;  /* 0x0000001c6b937212 */ /* 0x000fe400078e9651 */
[----:B------:R-:W-:Y:S01]  /*6430*/  MOV R28, R78 ;  /* 0x0000004e001c7202 */ /* 0x000fe20000000f00 */
[----:B------:R-:W-:-:S07]  /*6440*/  IMAD.MOV.U32 R78, RZ, RZ, R80 ;  /* 0x000000ffff4e7224 */ /* 0x000fce00078e0050 */
.L_x_1905:
        /* <DEDUP_REMOVED lines=12> */
.L_x_1904:
        /* <DEDUP_REMOVED lines=16> */
.L_x_1910:
        /* <DEDUP_REMOVED lines=12> */
.L_x_1911:
        /* <DEDUP_REMOVED lines=54> */
.L_x_1909:
[----:B------:R-:W-:Y:S01]  /*6a30*/  I2FP.F32.U32 R32, R33 ;  /* 0x0000002100207245 */ /* 0x000fe20000201000 */
[----:B------:R-:W-:Y:S02]  /*6a40*/  HFMA2 R33, -RZ, RZ, 0.1171875, 0 ;  /* 0x2f800000ff217431 */ /* 0x000fe400000001ff */
[----:B-----5:R-:W-:-:S04]  /*6a50*/  IMAD.U32 R70, R19, 0x10000, RZ ;  /* 0x0001000013467824 */ /* 0x020fc800078e00ff */
[----:B------:R-:W-:-:S04]  /*6a60*/  FMUL.FTZ R70, R70, UR13 ;  /* 0x0000000d46467c20 */ /* 0x000fc80008410000 */
[----:B------:R-:W-:Y:S01]  /*6a70*/  FMUL.FTZ R70, R70, UR12 ;  /* 0x0000000c46467c20 */ /* 0x000fe20008410000 */
[----:B------:R-:W-:-:S05]  /*6a80*/  FFMA.FTZ R32, R32, R33, 1.1641532182693481445e-10 ;  /* 0x2f00000020207423 */ /* 0x000fca0000010021 */
[----:B------:R-:W-:Y:S01]  /*6a90*/  FSETP.GTU.FTZ.AND P2, PT, R32, UR10, PT ;  /* 0x0000000a20007c0b */ /* 0x000fe2000bf5c000 */
[----:B------:R-:W-:-:S03]  /*6aa0*/  IMAD.U32 R32, R46, 0x10000, RZ ;  /* 0x000100002e207824 */ /* 0x000fc600078e00ff */
[----:B------:R-:W-:Y:S02]  /*6ab0*/  FSEL R83, R70, RZ, !P2 ;  /* 0x000000ff46537208 */ /* 0x000fe40005000000 */
[----:B------:R-:W-:-:S03]  /*6ac0*/  SEL R76, RZ, 0x1, P2 ;  /* 0x00000001ff4c7807 */ /* 0x000fc60001000000 */
[----:B------:R-:W-:-:S07]  /*6ad0*/  FMUL.FTZ R83, R83, R32 ;  /* 0x0000002053537220 */ /* 0x000fce0000410000 */
.L_x_1908:
        /* <DEDUP_REMOVED lines=16> */
.L_x_1914:
        /* <DEDUP_REMOVED lines=12> */
.L_x_1915:
        /* <DEDUP_REMOVED lines=44> */
[----:B------:R-:W-:Y:S01]  /*6f60*/  IMAD.WIDE.U32 R84, R29, -0x326172a9, RZ ;  /* 0xcd9e8d571d547825 */ /* 0x000fe200078e00ff */
[----:B------:R-:W-:-:S03]  /*6f70*/  LOP3.LUT R89, R89, R144, R33, 0x96, !PT ;  /* 0x0000009059597212 */ /* 0x000fc600078e9621 */
[----:B------:R-:W-:-:S05]  /*6f80*/  VIADD R29, R2, 0xf1bbcdc8 ;  /* 0xf1bbcdc8021d7836 */ /* 0x000fca0000000000 */
[----:B------:R-:W-:Y:S01]  /*6f90*/  LOP3.LUT R29, R29, R146, R85, 0x96, !PT ;  /* 0x000000921d1d7212 */ /* 0x000fe200078e9655 */
[----:B------:R-:W-:-:S04]  /*6fa0*/  IMAD.WIDE.U32 R146, R89, -0x326172a9, RZ ;  /* 0xcd9e8d5759927825 */ /* 0x000fc800078e00ff */
[----:B------:R-:W-:Y:S01]  /*6fb0*/  IMAD.WIDE.U32 R148, R29, -0x2daee0ad, RZ ;  /* 0xd2511f531d947825 */ /* 0x000fe200078e00ff */
[----:B------:R-:W-:-:S04]  /*6fc0*/  LOP3.LUT R145, R109, R84, R147, 0x96, !PT ;  /* 0x000000546d917212 */ /* 0x000fc800078e9693 */
[----:B------:R-:W-:Y:S02]  /*6fd0*/  LOP3.LUT R147, R107, R32, R149, 0x96, !PT ;  /* 0x000000206b937212 */ /* 0x000fe400078e9695 */
[----:B------:R-:W-:Y:S01]  /*6fe0*/  MOV R32, R78 ;  /* 0x0000004e00207202 */ /* 0x000fe20000000f00 */
[----:B------:R-:W-:-:S07]  /*6ff0*/  IMAD.MOV.U32 R78, RZ, RZ, R148 ;  /* 0x000000ffff4e7224 */ /* 0x000fce00078e0094 */
.L_x_1913:
[----:B------:R-:W-:Y:S01]  /*7000*/  I2FP.F32.U32 R29, R32 ;  /* 0x00000020001d7245 */ /* 0x000fe20000201000 */
[----:B------:R-:W-:Y:S01]  /*7010*/  HFMA2 R32, -RZ, RZ, 0.1171875, 0 ;  /* 0x2f800000ff207431 */ /* 0x000fe200000001ff */
[----:B-----5:R-:W-:-:S05]  /*7020*/  PRMT R33, R19, 0x7632, R33 ;  /* 0x0000763213217816 */ /* 0x020fca0000000021 */
        /* <DEDUP_REMOVED lines=9> */
.L_x_1912:
[----:B------:R-:W-:Y:S02]  /*70c0*/  F2FP.BF16.F32.PACK_AB R29, RZ, R85 ;  /* 0x00000055ff1d723e */ /* 0x000fe400000010ff */
[----:B------:R-:W-:Y:S02]  /*70d0*/  PRMT R25, R25, 0x5410, R27 ;  /* 0x0000541019197816 */ /* 0x000fe4000000001b */
[----:B------:R-:W-:Y:S02]  /*70e0*/  PRMT R26, R26, 0x5410, R28 ;  /* 0x000054101a1a7816 */ /* 0x000fe4000000001c */
[----:B------:R-:W-:Y:S02]  /*70f0*/  PRMT R24, R24, 0x5410, R0 ;  /* 0x0000541018187816 */ /* 0x000fe40000000000 */
[----:B------:R-:W-:-:S07]  /*7100*/  PRMT R27, R80, 0x5410, R29 ;  /* 0x00005410501b7816 */ /* 0x000fce000000001d */
.L_x_1883:
[----:B------:R-:W0:Y:S01]  /*7110*/  LDC.64 R28, c[0x0][0x3a8] ;  /* 0x0000ea00ff1c7b82 */ /* 0x000e220000000a00 */
[----:B------:R-:W-:Y:S01]  /*7120*/  @P1 IADD3 R89, PT, PT, R31, 0x100, RZ ;  /* 0x000001001f591810 */ /* 0x000fe20007ffe0ff */
[----:B------:R-:W-:-:S06]  /*7130*/  @P0 VIADD R91, R105, 0x100 ;  /* 0x00000100695b0836 */ /* 0x000fcc0000000000 */
[----:B------:R-:W1:Y:S08]  /*7140*/  @P1 LDC.64 R32, c[0x0][0x390] ;  /* 0x0000e400ff201b82 */ /* 0x000e700000000a00 */
[----:B------:R-:W2:Y:S01]  /*7150*/  @P0 LDC.64 R148, c[0x0][0x3a0] ;  /* 0x0000e800ff940b82 */ /* 0x000ea20000000a00 */
[----:B0-----:R-:W-:-:S05]  /*7160*/  IMAD.WIDE.U32 R150, R105, 0x10, R28 ;  /* 0x0000001069967825 */ /* 0x001fca00078e001c */
[----:B------:R0:W-:Y:S01]  /*7170*/  STG.E.128 desc[UR6][R150.64], R24 ;  /* 0x0000001896007986 */ /* 0x0001e2000c101d06 */
[----:B-1----:R-:W-:-:S04]  /*7180*/  @P1 IMAD.WIDE.U32 R32, R89, 0x10, R32 ;  /* 0x0000001059201825 */ /* 0x002fc800078e0020 */
[----:B--2---:R-:W-:Y:S01]  /*7190*/  @P0 IMAD.WIDE.U32 R148, R91, 0x10, R148 ;  /* 0x000000105b940825 */ /* 0x004fe200078e0094 */
[----:B------:R-:W-:Y:S06]  /*71a0*/  @!P1 BRA `(.L_x_1916) ;  /* 0x0000000000509947 */ /* 0x000fec0003800000 */
[----:B0-----:R-:W-:Y:S01]  /*71b0*/  IMAD.U32 R26, R76, 0x10000, RZ ;  /* 0x000100004c1a7824 */ /* 0x001fe200078e00ff */
[----:B------:R-:W0:Y:S01]  /*71c0*/  LDC.64 R24, c[0x0][0x3b0] ;  /* 0x0000ec00ff187b82 */ /* 0x000e220000000a00 */
[----:B------:R-:W-:Y:S02]  /*71d0*/  LOP3.LUT R0, R72, 0xffff, RZ, 0xc0, !PT ;  /* 0x0000ffff48007812 */ /* 0x000fe400078ec0ff */
[----:B------:R-:W-:Y:S02]  /*71e0*/  PRMT R27, R74, 0x7104, RZ ;  /* 0x000071044a1b7816 */ /* 0x000fe400000000ff */
[----:B------:R-:W-:Y:S02]  /*71f0*/  LOP3.LUT R89, R26, 0xff0000, RZ, 0xc0, !PT ;  /* 0x00ff00001a597812 */ /* 0x000fe400078ec0ff */
[----:B------:R-:W-:Y:S02]  /*7200*/  LOP3.LUT R26, R67, 0xff, RZ, 0xc0, !PT ;  /* 0x000000ff431a7812 */ /* 0x000fe400078ec0ff */
[----:B------:R-:W-:-:S02]  /*7210*/  PRMT R0, R89, 0x4210, R0 ;  /* 0x0000421059007816 */ /* 0x000fc40000000000 */
        /* <DEDUP_REMOVED lines=13> */
.L_x_1916:
[----:B-----5:R2:W5:Y:S04]  /*72f0*/  @P1 LDG.E.128 R16, desc[UR6][R32.64] ;  /* 0x0000000620101981 */ /* 0x020568000c1e1d00 */
[----:B------:R2:W5:Y:S01]  /*7300*/  @P0 LDG.E.128 R20, desc[UR6][R148.64] ;  /* 0x0000000694140981 */ /* 0x000562000c1e1d00 */
[----:B------:R-:W-:Y:S05]  /*7310*/  @!P0 BRA `(.L_x_1917) ;  /* 0x0000003000908947 */ /* 0x000fea0003800000 */
[----:B------:R-:W-:-:S13]  /*7320*/  ISETP.GT.AND P2, PT, R30, RZ, PT ;  /* 0x000000ff1e00720c */ /* 0x000fda0003f44270 */
[----:B-----5:R-:W-:Y:S01]  /*7330*/  @!P2 SHF.L.U32 R89, R20, 0x10, RZ ;  /* 0x000000101459a819 */ /* 0x020fe200000006ff */
[----:B------:R-:W-:Y:S02]  /*7340*/  @!P2 IMAD.MOV.U32 R0, RZ, RZ, R70 ;  /* 0x000000ffff00a224 */ /* 0x000fe400078e0046 */
[----:B------:R-:W-:Y:S01]  /*7350*/  @!P2 IMAD.MOV.U32 R80, RZ, RZ, R78 ;  /* 0x000000ffff50a224 */ /* 0x000fe200078e004e */
[----:B------:R-:W-:Y:S06]  /*7360*/  @!P2 BRA `(.L_x_1918) ;  /* 0x000000040074a947 */ /* 0x000fec0003800000 */
[----:B------:R-:W-:Y:S01]  /*7370*/  ISETP.NE.AND P3, PT, R70, 0x1, PT ;  /* 0x000000014600780c */ /* 0x000fe20003f65270 */
[----:B01----:R-:W-:Y:S01]  /*7380*/  IMAD.MOV.U32 R24, RZ, RZ, R146 ;  /* 0x000000ffff187224 */ /* 0x003fe200078e0092 */
[----:B------:R-:W-:Y:S01]  /*7390*/  MOV R0, 0x2 ;  /* 0x0000000200007802 */ /* 0x000fe20000000f00 */
[----:B------:R-:W-:-:S10]  /*73a0*/  IMAD.MOV.U32 R80, RZ, RZ, R78 ;  /* 0x000000ffff507224 */ /* 0x000fd400078e004e */
        /* <DEDUP_REMOVED lines=11> */
.L_x_1920:
        /* <DEDUP_REMOVED lines=12> */
.L_x_1921:
[----:B------:R-:W-:Y:S01]  /*7520*/  IMAD.WIDE.U32 R26, R37, -0x326172a9, RZ ;  /* 0xcd9e8d57251a7825 */ /* 0x000fe200078e00ff */
[----:B------:R-:W-:-:S03]  /*7530*/  LOP3.LUT R144, R63, R25, R3, 0x96, !PT ;  /* 0x000000193f907212 */ /* 0x000fc600078e9603 */
[----:B------:R-:W-:Y:S02]  /*7540*/  HFMA2 R0, -RZ, RZ, 0, 0 ;  /* 0x00000000ff007431 */ /* 0x000fe400000001ff */
[----:B------:R-:W-:Y:S01]  /*7550*/  VIADD R25, R3, 0xbb67ae85 ;  /* 0xbb67ae8503197836 */ /* 0x000fe20000000000 */
[----:B--2---:R-:W-:Y:S01]  /*7560*/  LOP3.LUT R32, R39, R27, R2, 0x96, !PT ;  /* 0x0000001b27207212 */ /* 0x004fe200078e9602 */
        /* <DEDUP_REMOVED lines=46> */
[----:B------:R-:W-:Y:S01]  /*7850*/  IMAD.MOV.U32 R80, RZ, RZ, R24 ;  /* 0x000000ffff507224 */ /* 0x000fe200078e0018 */
[----:B------:R-:W-:Y:S01]  /*7860*/  LOP3.LUT R147, R107, R26, R25, 0x96, !PT ;  /* 0x0000001a6b937212 */ /* 0x000fe200078e9619 */
[----:B------:R-:W-:-:S07]  /*7870*/  IMAD.MOV.U32 R24, RZ, RZ, R78 ;  /* 0x000000ffff187224 */ /* 0x000fce00078e004e */
.L_x_1919:
[----:B------:R-:W-:Y:S01]  /*7880*/  I2FP.F32.U32 R24, R24 ;  /* 0x0000001800187245 */ /* 0x000fe20000201000 */
[----:B------:R-:W-:Y:S02]  /*7890*/  IMAD.MOV.U32 R25, RZ, RZ, 0x2f800000 ;  /* 0x2f800000ff197424 */ /* 0x000fe400078e00ff */
[----:B------:R-:W-:Y:S02]  /*78a0*/  IMAD.U32 R26, R16, 0x10000, RZ ;  /* 0x00010000101a7824 */ /* 0x000fe400078e00ff */
[----:B------:R-:W-:Y:S01]  /*78b0*/  FFMA.FTZ R24, R24, R25, 1.1641532182693481445e-10 ;  /* 0x2f00000018187423 */ /* 0x000fe20000010019 */
[----:B--2---:R-:W-:Y:S02]  /*78c0*/  IMAD.U32 R32, R20, 0x10000, RZ ;  /* 0x0001000014207824 */ /* 0x004fe400078e00ff */
[----:B------:R-:W-:Y:S02]  /*78d0*/  FMUL.FTZ R26, R26, UR13 ;  /* 0x0000000d1a1a7c20 */ /* 0x000fe40008410000 */
[----:B------:R-:W-:-:S02]  /*78e0*/  FSETP.GTU.FTZ.AND P3, PT, R24, UR10, PT ;  /* 0x0000000a18007c0b */ /* 0x000fc4000bf7c000 */
[----:B------:R-:W-:Y:S01]  /*78f0*/  FMUL.FTZ R26, R26, UR12 ;  /* 0x0000000c1a1a7c20 */ /* 0x000fe20008410000 */
[----:B------:R-:W-:Y:S02]  /*7900*/  SHF.L.U32 R24, R51, 0x10, RZ ;  /* 0x0000001033187819 */ /* 0x000fe400000006ff */
[----:B------:R-:W-:Y:S02]  /*7910*/  SEL R64, RZ, 0x1, P3 ;  /* 0x00000001ff407807 */ /* 0x000fe40001800000 */
[----:B------:R-:W-:-:S05]  /*7920*/  FSEL R89, R26, RZ, !P3 ;  /* 0x000000ff1a597208 */ /* 0x000fca0005800000 */
[----:B------:R-:W-:-:S07]  /*7930*/  FFMA.FTZ R89, R89, R24, R32 ;  /* 0x0000001859597223 */ /* 0x000fce0000010020 */
.L_x_1918:
[----:B------:R-:W-:Y:S01]  /*7940*/  @!P2 PRMT R91, R20, 0x7632, R91 ;  /* 0x00007632145ba816 */ /* 0x000fe2000000005b */
[----:B01----:R-:W-:Y:S01]  /*7950*/  @!P2 IMAD.MOV.U32 R25, RZ, RZ, R0 ;  /* 0x000000ffff19a224 */ /* 0x003fe200078e0000 */
        /* <DEDUP_REMOVED lines=19> */
.L_x_1924:
        /* <DEDUP_REMOVED lines=12> */
.L_x_1925:
[----:B--2---:R-:W-:Y:S01]  /*7b50*/  IMAD.WIDE.U32 R32, R37, -0x326172a9, RZ ;  /* 0xcd9e8d5725207825 */ /* 0x004fe200078e00ff */
[----:B------:R-:W-:Y:S02]  /*7b60*/  LOP3.LUT R146, R63, R27, R3, 0x96, !PT ;  /* 0x0000001b3f927212 */ /* 0x000fe400078e9603 */
[C---:B------:R-:W-:Y:S01]  /*7b70*/  IADD3 R25, PT, PT, R3.reuse, -0x4498517b, RZ ;  /* 0xbb67ae8503197810 */ /* 0x040fe20007ffe0ff */
[----:B------:R-:W-:Y:S01]  /*7b80*/  VIADD R65, R3, 0x76cf5d0a ;  /* 0x76cf5d0a03417836 */ /* 0x000fe20000000000 */
[----:B------:R-:W-:Y:S01]  /*7b90*/  LOP3.LUT R144, R39, R33, R2, 0x96, !PT ;  /* 0x0000002127907212 */ /* 0x000fe200078e9602 */
[----:B------:R-:W-:-:S04]  /*7ba0*/  IMAD.WIDE.U32 R146, R146, -0x326172a9, RZ ;  /* 0xcd9e8d5792927825 */ /* 0x000fc800078e00ff */
[----:B------:R-:W-:Y:S01]  /*7bb0*/  IMAD.WIDE.U32 R144, R144, -0x2daee0ad, RZ ;  /* 0xd2511f5390907825 */ /* 0x000fe200078e00ff */
[----:B------:R-:W-:-:S04]  /*7bc0*/  LOP3.LUT R27, R125, R32, R147, 0x96, !PT ;  /* 0x000000207d1b7212 */ /* 0x000fc800078e9693 */
        /* <DEDUP_REMOVED lines=42> */
[----:B------:R-:W-:Y:S01]  /*7e70*/  IMAD.MOV.U32 R25, RZ, RZ, RZ ;  /* 0x000000ffff197224 */ /* 0x000fe200078e00ff */
[----:B------:R-:W-:Y:S01]  /*7e80*/  LOP3.LUT R147, R107, R26, R149, 0x96, !PT ;  /* 0x0000001a6b937212 */ /* 0x000fe200078e9695 */
[----:B------:R-:W-:Y:S01]  /*7e90*/  IMAD.MOV.U32 R26, RZ, RZ, R80 ;  /* 0x000000ffff1a7224 */ /* 0x000fe200078e0050 */
[----:B------:R-:W-:-:S07]  /*7ea0*/  MOV R70, R148 ;  /* 0x0000009400467202 */ /* 0x000fce0000000f00 */
.L_x_1923:
[----:B--2---:R-:W-:Y:S01]  /*7eb0*/  HFMA2 R33, -RZ, RZ, 0.1171875, 0 ;  /* 0x2f800000ff217431 */ /* 0x004fe200000001ff */
[----:B------:R-:W-:Y:S02]  /*7ec0*/  PRMT R27, R16, 0x7632, R27 ;  /* 0x00007632101b7816 */ /* 0x000fe4000000001b */
[----:B------:R-:W-:Y:S02]  /*7ed0*/  I2FP.F32.U32 R0, R26 ;  /* 0x0000001a00007245 */ /* 0x000fe40000201000 */
[----:B------:R-:W-:Y:S01]  /*7ee0*/  PRMT R26, R20, 0x7632, R26 ;  /* 0x00007632141a7816 */ /* 0x000fe2000000001a */
[----:B------:R-:W-:-:S03]  /*7ef0*/  IMAD.U32 R27, R27, 0x10000, RZ ;  /* 0x000100001b1b7824 */ /* 0x000fc600078e00ff */
[----:B------:R-:W-:Y:S01]  /*7f00*/  SHF.L.U32 R26, R26, 0x10, RZ ;  /* 0x000000101a1a7819 */ /* 0x000fe200000006ff */
[----:B------:R-:W-:Y:S01]  /*7f10*/  FFMA.FTZ R0, R0, R33, 1.1641532182693481445e-10 ;  /* 0x2f00000000007423 */ /* 0x000fe20000010021 */
[----:B------:R-:W-:-:S04]  /*7f20*/  FMUL.FTZ R27, R27, UR13 ;  /* 0x0000000d1b1b7c20 */ /* 0x000fc80008410000 */
[----:B------:R-:W-:Y:S01]  /*7f30*/  FMUL.FTZ R27, R27, UR12 ;  /* 0x0000000c1b1b7c20 */ /* 0x000fe20008410000 */
[----:B------:R-:W-:Y:S01]  /*7f40*/  FSETP.GTU.FTZ.AND P3, PT, R0, UR10, PT ;  /* 0x0000000a00007c0b */ /* 0x000fe2000bf7c000 */
[----:B------:R-:W-:-:S03]  /*7f50*/  IMAD.U32 R0, R118, 0x10000, RZ ;  /* 0x0001000076007824 */ /* 0x000fc600078e00ff */
[----:B------:R-:W-:Y:S02]  /*7f60*/  FSEL R27, R27, RZ, !P3 ;  /* 0x000000ff1b1b7208 */ /* 0x000fe40005800000 */
[----:B------:R-:W-:-:S03]  /*7f70*/  SEL R65, RZ, 0x1, P3 ;  /* 0x00000001ff417807 */ /* 0x000fc60001800000 */
[----:B------:R-:W-:-:S07]  /*7f80*/  FFMA.FTZ R91, R27, R0, R26 ;  /* 0x000000001b5b7223 */ /* 0x000fce000001001a */
.L_x_1922:
        /* <DEDUP_REMOVED lines=20> */
.L_x_1928:
        /* <DEDUP_REMOVED lines=12> */
.L_x_1929:
[----:B--2---:R-:W-:Y:S01]  /*8190*/  IMAD.WIDE.U32 R32, R37, -0x326172a9, RZ ;  /* 0xcd9e8d5725207825 */ /* 0x004fe200078e00ff */
[----:B------:R-:W-:Y:S02]  /*81a0*/  LOP3.LUT R146, R63, R27, R3, 0x96, !PT ;  /* 0x0000001b3f927212 */ /* 0x000fe400078e9603 */
[C---:B------:R-:W-:Y:S01]  /*81b0*/  IADD3 R93, PT, PT, R3.reuse, 0x76cf5d0a, RZ ;  /* 0x76cf5d0a035d7810 */ /* 0x040fe20007ffe0ff */
        /* <DEDUP_REMOVED lines=45> */
[----:B------:R-:W-:-:S04]  /*8490*/  IMAD.WIDE.U32 R146, R93, -0x326172a9, RZ ;  /* 0xcd9e8d575d927825 */ /* 0x000fc800078e00ff */
[----:B------:R-:W-:Y:S01]  /*84a0*/  IMAD.WIDE.U32 R148, R25, -0x2daee0ad, RZ ;  /* 0xd2511f5319947825 */ /* 0x000fe200078e00ff */
[----:B------:R-:W-:-:S03]  /*84b0*/  LOP3.LUT R145, R109, R32, R147, 0x96, !PT ;  /* 0x000000206d917212 */ /* 0x000fc600078e9693 */
[----:B------:R-:W-:Y:S01]  /*84c0*/  IMAD.MOV.U32 R78, RZ, RZ, R148 ;  /* 0x000000ffff4e7224 */ /* 0x000fe200078e0094 */
[----:B------:R-:W-:Y:S01]  /*84d0*/  LOP3.LUT R147, R107, R26, R149, 0x96, !PT ;  /* 0x0000001a6b937212 */ /* 0x000fe200078e9695 */
[----:B------:R-:W-:-:S07]  /*84e0*/  IMAD.MOV.U32 R26, RZ, RZ, RZ ;  /* 0x000000ffff1a7224 */ /* 0x000fce00078e00ff */
.L_x_1927:
[----:B------:R-:W-:Y:S01]  /*84f0*/  I2FP.F32.U32 R25, R27 ;  /* 0x0000001b00197245 */ /* 0x000fe20000201000 */
[----:B--2---:R-:W-:Y:S01]  /*8500*/  IMAD.MOV.U32 R32, RZ, RZ, 0x2f800000 ;  /* 0x2f800000ff207424 */ /* 0x004fe200078e00ff */
[----:B------:R-:W-:Y:S01]  /*8510*/  SHF.L.U32 R27, R17, 0x10, RZ ;  /* 0x00000010111b7819 */ /* 0x000fe200000006ff */
        /* <DEDUP_REMOVED lines=9> */
.L_x_1926:
[----:B------:R-:W-:Y:S01]  /*85b0*/  @!P2 PRMT R95, R21, 0x7632, R95 ;  /* 0x00007632155fa816 */ /* 0x000fe2000000005f */
[----:B------:R-:W-:Y:S01]  /*85c0*/  @!P2 IMAD.MOV.U32 R70, RZ, RZ, R78 ;  /* 0x000000ffff46a224 */ /* 0x000fe200078e004e */
[----:B------:R-:W-:Y:S02]  /*85d0*/  F2FP.BF16.F32.PACK_AB R25, RZ, R93 ;  /* 0x0000005dff19723e */ /* 0x000fe400000010ff */
[----:B--2---:R-:W-:Y:S01]  /*85e0*/  @!P2 MOV R32, R26 ;  /* 0x0000001a0020a202 */ /* 0x004fe20000000f00 */
        /* <DEDUP_REMOVED lines=17> */
.L_x_1932:
        /* <DEDUP_REMOVED lines=12> */
.L_x_1933:
        /* <DEDUP_REMOVED lines=12> */
[----:B------:R-:W-:Y:S02]  /*8880*/  LOP3.LUT R67, R67, R144, R27, 0x96, !PT ;  /* 0x0000009043437212 */ /* 0x000fe400078e961b */
[----:B------:R-:W-:Y:S02]  /*8890*/  IADD3 R27, PT, PT, R2, -0x255992d5, RZ ;  /* 0xdaa66d2b021b7810 */ /* 0x000fe40007ffe0ff */
        /* <DEDUP_REMOVED lines=25> */
[----:B------:R-:W-:Y:S02]  /*8a30*/  LOP3.LUT R27, R27, R32, R147, 0x96, !PT ;  /* 0x000000201b1b7212 */ /* 0x000fe400078e9693 */
[----:B------:R-:W-:Y:S01]  /*8a40*/  IADD3 R67, PT, PT, R2, -0xe443238, RZ ;  /* 0xf1bbcdc802437810 */ /* 0x000fe20007ffe0ff */
[----:B------:R-:W-:-:S05]  /*8a50*/  VIADD R33, R3, 0x1fd5c5a3 ;  /* 0x1fd5c5a303217836 */ /* 0x000fca0000000000 */
[----:B------:R-:W-:Y:S01]  /*8a60*/  LOP3.LUT R33, R33, R26, R145, 0x96, !PT ;  /* 0x0000001a21217212 */ /* 0x000fe200078e9691 */
[----:B------:R-:W-:-:S04]  /*8a70*/  IMAD.WIDE.U32 R26, R27, -0x2daee0ad, RZ ;  /* 0xd2511f531b1a7825 */ /* 0x000fc800078e00ff */
[----:B------:R-:W-:Y:S01]  /*8a80*/  IMAD.WIDE.U32 R32, R33, -0x326172a9, RZ ;  /* 0xcd9e8d5721207825 */ /* 0x000fe200078e00ff */
[----:B------:R-:W-:-:S03]  /*8a90*/  LOP3.LUT R95, R95, R144, R27, 0x96, !PT ;  /* 0x000000905f5f7212 */ /* 0x000fc600078e961b */
[----:B------:R-:W-:Y:S01]  /*8aa0*/  IMAD.MOV.U32 R27, RZ, RZ, R78 ;  /* 0x000000ffff1b7224 */ /* 0x000fe200078e004e */
[----:B------:R-:W-:Y:S01]  /*8ab0*/  LOP3.LUT R67, R67, R146, R33, 0x96, !PT ;  /* 0x0000009243437212 */ /* 0x000fe200078e9621 */
[----:B------:R-:W-:-:S04]  /*8ac0*/  IMAD.WIDE.U32 R146, R95, -0x326172a9, RZ ;  /* 0xcd9e8d575f927825 */ /* 0x000fc800078e00ff */
[----:B------:R-:W-:Y:S01]  /*8ad0*/  IMAD.WIDE.U32 R148, R67, -0x2daee0ad, RZ ;  /* 0xd2511f5343947825 */ /* 0x000fe200078e00ff */
[----:B------:R-:W-:-:S03]  /*8ae0*/  LOP3.LUT R145, R109, R32, R147, 0x96, !PT ;  /* 0x000000206d917212 */ /* 0x000fc600078e9693 */
[----:B------:R-:W-:Y:S02]  /*8af0*/  HFMA2 R32, -RZ, RZ, 0, 0 ;  /* 0x00000000ff207431 */ /* 0x000fe400000001ff */
[----:B------:R-:W-:Y:S01]  /*8b00*/  IMAD.MOV.U32 R70, RZ, RZ, R148 ;  /* 0x000000ffff467224 */ /* 0x000fe200078e0094 */
[----:B------:R-:W-:-:S07]  /*8b10*/  LOP3.LUT R147, R107, R26, R149, 0x96, !PT ;  /* 0x0000001a6b937212 */ /* 0x000fce00078e9695 */
.L_x_1931:
[----:B------:R-:W-:Y:S02]  /*8b20*/  PRMT R33, R17, 0x7632, R33 ;  /* 0x0000763211217816 */ /* 0x000fe40000000021 */
        /* <DEDUP_REMOVED lines=13> */
.L_x_1930:
        /* <DEDUP_REMOVED lines=20> */
.L_x_1936:
        /* <DEDUP_REMOVED lines=12> */
.L_x_1937:
        /* <DEDUP_REMOVED lines=51> */
[----:B------:R-:W-:-:S05]  /*9130*/  IMAD.WIDE.U32 R150, R97, -0x2daee0ad, RZ ;  /* 0xd2511f5361967825 */ /* 0x000fca00078e00ff */
[----:B------:R-:W-:Y:S02]  /*9140*/  LOP3.LUT R147, R107, R32, R151, 0x96, !PT ;  /* 0x000000206b937212 */ /* 0x000fe400078e9697 */
[----:B------:R-:W-:-:S07]  /*9150*/  MOV R78, R150 ;  /* 0x00000096004e7202 */ /* 0x000fce0000000f00 */
.L_x_1935:
        /* <DEDUP_REMOVED lines=12> */
.L_x_1934:
        /* <DEDUP_REMOVED lines=21> */
.L_x_1940:
        /* <DEDUP_REMOVED lines=12> */
.L_x_1941:
[----:B------:R-:W-:Y:S01]  /*9430*/  IMAD.WIDE.U32 R146, R37, -0x326172a9, RZ ;  /* 0xcd9e8d5725927825 */ /* 0x000fe200078e00ff */
[----:B------:R-:W-:Y:S02]  /*9440*/  LOP3.LUT R32, R63, R145, R3, 0x96, !PT ;  /* 0x000000913f207212 */ /* 0x000fe400078e9603 */
[----:B------:R-:W-:Y:S01]  /*9450*/  MOV R70, R78 ;  /* 0x0000004e00467202 */ /* 0x000fe20000000f00 */
[----:B------:R-:W-:Y:S01]  /*9460*/  VIADD R99, R3, 0xbb67ae85 ;  /* 0xbb67ae8503637836 */ /* 0x000fe20000000000 */
        /* <DEDUP_REMOVED lines=49> */
[----:B------:R-:W-:-:S07]  /*9780*/  IMAD.MOV.U32 R32, RZ, RZ, RZ ;  /* 0x000000ffff207224 */ /* 0x000fce00078e00ff */
.L_x_1939:
[----:B------:R-:W-:Y:S02]  /*9790*/  PRMT R74, R18, 0x7632, R74 ;  /* 0x00007632124a7816 */ /* 0x000fe4000000004a */
        /* <DEDUP_REMOVED lines=13> */
.L_x_1938:
        /* <DEDUP_REMOVED lines=20> */
.L_x_1944:
        /* <DEDUP_REMOVED lines=12> */
.L_x_1945:
[----:B------:R-:W-:Y:S01]  /*9a70*/  IMAD.WIDE.U32 R148, R37, -0x326172a9, RZ ;  /* 0xcd9e8d5725947825 */ /* 0x000fe200078e00ff */
[----:B------:R-:W-:Y:S02]  /*9a80*/  LOP3.LUT R32, R63, R147, R3, 0x96, !PT ;  /* 0x000000933f207212 */ /* 0x000fe400078e9603 */
[----:B------:R-:W-:Y:S01]  /*9a90*/  MOV R76, R80 ;  /* 0x00000050004c7202 */ /* 0x000fe20000000f00 */
        /* <DEDUP_REMOVED lines=27> */
[C---:B------:R-:W-:Y:S01]  /*9c50*/  VIADD R33, R2.reuse, 0xb54cda56 ;  /* 0xb54cda5602217836 */ /* 0x040fe20000000000 */
        /* <DEDUP_REMOVED lines=20> */
[----:B------:R-:W-:Y:S01]  /*9da0*/  MOV R146, R144 ;  /* 0x0000009000927202 */ /* 0x000fe20000000f00 */
[----:B------:R-:W-:Y:S01]  /*9db0*/  IMAD.MOV.U32 R78, RZ, RZ, R32 ;  /* 0x000000ffff4e7224 */ /* 0x000fe200078e0020 */
[----:B------:R-:W-:Y:S01]  /*9dc0*/  LOP3.LUT R147, R107, R148, R33, 0x96, !PT ;  /* 0x000000946b937212 */ /* 0x000fe200078e9621 */
[----:B------:R-:W-:-:S07]  /*9dd0*/  IMAD.MOV.U32 R33, RZ, RZ, RZ ;  /* 0x000000ffff217224 */ /* 0x000fce00078e00ff */
.L_x_1943:
[----:B------:R-:W-:Y:S01]  /*9de0*/  I2FP.F32.U32 R32, R76 ;  /* 0x0000004c00207245 */ /* 0x000fe20000201000 */
[----:B------:R-:W-:Y:S01]  /*9df0*/  IMAD.U32 R76, R19, 0x10000, RZ ;  /* 0x00010000134c7824 */ /* 0x000fe200078e00ff */
[----:B------:R-:W-:Y:S01]  /*9e00*/  MOV R101, 0x2f800000 ;  /* 0x2f80000000657802 */ /* 0x000fe20000000f00 */
[----:B------:R-:W-:Y:S02]  /*9e10*/  IMAD.U32 R80, R23, 0x10000, RZ ;  /* 0x0001000017507824 */ /* 0x000fe400078e00ff */
[----:B------:R-:W-:Y:S02]  /*9e20*/  FMUL.FTZ R76, R76, UR13 ;  /* 0x0000000d4c4c7c20 */ /* 0x000fe40008410000 */
[----:B------:R-:W-:Y:S02]  /*9e30*/  FFMA.FTZ R32, R32, R101, 1.1641532182693481445e-10 ;  /* 0x2f00000020207423 */ /* 0x000fe40000010065 */
[----:B------:R-:W-:-:S03]  /*9e40*/  FMUL.FTZ R76, R76, UR12 ;  /* 0x0000000c4c4c7c20 */ /* 0x000fc60008410000 */
[----:B------:R-:W-:Y:S02]  /*9e50*/  FSETP.GTU.FTZ.AND P3, PT, R32, UR10, PT ;  /* 0x0000000a20007c0b */ /* 0x000fe4000bf7c000 */
[----:B------:R-:W-:Y:S02]  /*9e60*/  SHF.L.U32 R32, R54, 0x10, RZ ;  /* 0x0000001036207819 */ /* 0x000fe400000006ff */
[----:B------:R-:W-:Y:S02]  /*9e70*/  FSEL R101, R76, RZ, !P3 ;  /* 0x000000ff4c657208 */ /* 0x000fe40005800000 */
[----:B------:R-:W-:-:S03]  /*9e80*/  SEL R76, RZ, 0x1, P3 ;  /* 0x00000001ff4c7807 */ /* 0x000fc60001800000 */
[----:B------:R-:W-:-:S07]  /*9e90*/  FFMA.FTZ R101, R101, R32, R80 ;  /* 0x0000002065657223 */ /* 0x000fce0000010050 */
.L_x_1942:
[----:B------:R-:W-:Y:S01]  /*9ea0*/  @!P2 PRMT R103, R23, 0x7632, R103 ;  /* 0x000076321767a816 */ /* 0x000fe20000000067 */
[----:B------:R-:W-:Y:S01]  /*9eb0*/  @!P2 IMAD.MOV.U32 R32, RZ, RZ, R78 ;  /* 0x000000ffff20a224 */ /* 0x000fe200078e004e */
[----:B------:R-:W-:Y:S02]  /*9ec0*/  F2FP.BF16.F32.PACK_AB R82, RZ, R101 ;  /* 0x00000065ff52723e */ /* 0x000fe400000010ff */
[----:B------:R-:W-:Y:S02]  /*9ed0*/  @!P2 MOV R80, R33 ;  /* 0x000000210050a202 */ /* 0x000fe40000000f00 */
        /* <DEDUP_REMOVED lines=17> */
.L_x_1948:
        /* <DEDUP_REMOVED lines=12> */
.L_x_1949:
[----:B------:R-:W-:Y:S01]  /*a0b0*/  IMAD.WIDE.U32 R148, R37, -0x326172a9, RZ ;  /* 0xcd9e8d5725947825 */ /* 0x000fe200078e00ff */
[----:B------:R-:W-:-:S03]  /*a0c0*/  LOP3.LUT R32, R63, R147, R3, 0x96, !PT ;  /* 0x000000933f207212 */ /* 0x000fc600078e9603 */
[----:B------:R-:W-:Y:S01]  /*a0d0*/  HFMA2 R80, -RZ, RZ, 0, 0 ;  /* 0x00000000ff507431 */ /* 0x000fe200000001ff */
[C---:B------:R-:W-:Y:S01]  /*a0e0*/  IADD3 R113, PT, PT, R3.reuse, 0x32370b8f, RZ ;  /* 0x32370b8f03717810 */ /* 0x040fe20007ffe0ff */
[----:B------:R-:W-:Y:S01]  /*a0f0*/  VIADD R103, R3, 0xbb67ae85 ;  /* 0xbb67ae8503677836 */ /* 0x000fe20000000000 */
[----:B------:R-:W-:Y:S01]  /*a100*/  LOP3.LUT R144, R39, R149, R2, 0x96, !PT ;  /* 0x0000009527907212 */ /* 0x000fe200078e9602 */
[----:B------:R-:W-:-:S04]  /*a110*/  IMAD.WIDE.U32 R32, R32, -0x326172a9, RZ ;  /* 0xcd9e8d5720207825 */ /* 0x000fc800078e00ff */
[----:B------:R-:W-:Y:S01]  /*a120*/  IMAD.WIDE.U32 R144, R144, -0x2daee0ad, RZ ;  /* 0xd2511f5390907825 */ /* 0x000fe200078e00ff */
[----:B------:R-:W-:Y:S02]  /*a130*/  LOP3.LUT R147, R125, R148, R33, 0x96, !PT ;  /* 0x000000947d937212 */ /* 0x000fe400078e9621 */
[----:B------:R-:W-:Y:S01]  /*a140*/  IADD3 R33, PT, PT, R3, 0x76cf5d0a, RZ ;  /* 0x76cf5d0a03217810 */ /* 0x000fe20007ffe0ff */
[----:B------:R-:W-:Y:S01]  /*a150*/  IMAD.MOV.U32 R72, RZ, RZ, R78 ;  /* 0x000000ffff487224 */ /* 0x000fe200078e004e */
        /* <DEDUP_REMOVED lines=42> */
[----:B------:R-:W-:Y:S02]  /*a400*/  LOP3.LUT R147, R107, R32, R149, 0x96, !PT ;  /* 0x000000206b937212 */ /* 0x000fe400078e9695 */
[----:B------:R-:W-:-:S07]  /*a410*/  MOV R32, R148 ;  /* 0x0000009400207202 */ /* 0x000fce0000000f00 */
.L_x_1947:
[----:B------:R-:W-:Y:S01]  /*a420*/  PRMT R78, R19, 0x7632, R78 ;  /* 0x00007632134e7816 */ /* 0x000fe2000000004e */
[----:B------:R-:W-:Y:S01]  /*a430*/  IMAD.U32 R103, R112, 0x10000, RZ ;  /* 0x0001000070677824 */ /* 0x000fe200078e00ff */
[----:B------:R-:W-:Y:S01]  /*a440*/  I2FP.F32.U32 R33, R72 ;  /* 0x0000004800217245 */ /* 0x000fe20000201000 */
[----:B------:R-:W-:Y:S01]  /*a450*/  IMAD.MOV.U32 R72, RZ, RZ, 0x2f800000 ;  /* 0x2f800000ff487424 */ /* 0x000fe200078e00ff */
[----:B------:R-:W-:-:S03]  /*a460*/  SHF.L.U32 R78, R78, 0x10, RZ ;  /* 0x000000104e4e7819 */ /* 0x000fc600000006ff */
[----:B------:R-:W-:Y:S01]  /*a470*/  FFMA.FTZ R33, R33, R72, 1.1641532182693481445e-10 ;  /* 0x2f00000021217423 */ /* 0x000fe20000010048 */
[----:B------:R-:W-:Y:S01]  /*a480*/  PRMT R72, R23, 0x7632, R72 ;  /* 0x0000763217487816 */ /* 0x000fe20000000048 */
[----:B------:R-:W-:-:S03]  /*a490*/  FMUL.FTZ R78, R78, UR13 ;  /* 0x0000000d4e4e7c20 */ /* 0x000fc60008410000 */
[----:B------:R-:W-:Y:S01]  /*a4a0*/  FSETP.GTU.FTZ.AND P2, PT, R33, UR10, PT ;  /* 0x0000000a21007c0b */ /* 0x000fe2000bf5c000 */
[----:B------:R-:W-:Y:S01]  /*a4b0*/  FMUL.FTZ R78, R78, UR12 ;  /* 0x0000000c4e4e7c20 */ /* 0x000fe20008410000 */
[----:B------:R-:W-:Y:S02]  /*a4c0*/  SHF.L.U32 R33, R72, 0x10, RZ ;  /* 0x0000001048217819 */ /* 0x000fe400000006ff */
[----:B------:R-:W-:Y:S02]  /*a4d0*/  SEL R72, RZ, 0x1, P2 ;  /* 0x00000001ff487807 */ /* 0x000fe40001000000 */
[----:B------:R-:W-:-:S05]  /*a4e0*/  FSEL R78, R78, RZ, !P2 ;  /* 0x000000ff4e4e7208 */ /* 0x000fca0005000000 */
[----:B------:R-:W-:-:S07]  /*a4f0*/  FFMA.FTZ R103, R78, R103, R33 ;  /* 0x000000674e677223 */ /* 0x000fce0000010021 */
.L_x_1946:
[----:B------:R-:W-:Y:S02]  /*a500*/  F2FP.BF16.F32.PACK_AB R33, RZ, R103 ;  /* 0x00000067ff21723e */ /* 0x000fe400000010ff */
[----:B------:R-:W-:Y:S02]  /*a510*/  PRMT R25, R25, 0x5410, R27 ;  /* 0x0000541019197816 */ /* 0x000fe4000000001b */
[----:B------:R-:W-:Y:S02]  /*a520*/  PRMT R26, R26, 0x5410, R70 ;  /* 0x000054101a1a7816 */ /* 0x000fe40000000046 */
[----:B------:R-:W-:Y:S02]  /*a530*/  PRMT R24, R24, 0x5410, R0 ;  /* 0x0000541018187816 */ /* 0x000fe40000000000 */
[----:B------:R-:W-:Y:S01]  /*a540*/  PRMT R27, R82, 0x5410, R33 ;  /* 0x00005410521b7816 */ /* 0x000fe20000000021 */
[----:B------:R-:W-:Y:S06]  /*a550*/  BRA `(.L_x_1950) ;  /* 0x0000002c00d07947 */ /* 0x000fec0003800000 */
.L_x_1917:
[----:B------:R-:W-:Y:S01]  /*a560*/  IMAD.MOV.U32 R89, RZ, RZ, RZ ;  /* 0x000000ffff597224 */ /* 0x000fe200078e00ff */
[----:B------:R-:W-:Y:S01]  /*a570*/  MOV R0, R70 ;  /* 0x0000004600007202 */ /* 0x000fe20000000f00 */
[----:B--2---:R-:W-:Y:S01]  /*a580*/  IMAD.MOV.U32 R32, RZ, RZ, R78 ;  /* 0x000000ffff207224 */ /* 0x004fe200078e004e */
[----:B------:R-:W-:Y:S06]  /*a590*/  @!P1 BRA `(.L_x_1951) ;  /* 0x00000004006c9947 */ /* 0x000fec0003800000 */
[----:B------:R-:W-:Y:S01]  /*a5a0*/  ISETP.NE.AND P2, PT, R70, 0x1, PT ;  /* 0x000000014600780c */ /* 0x000fe20003f45270 */
[----:B------:R-:W-:Y:S02]  /*a5b0*/  HFMA2 R0, -RZ, RZ, 0, 1.1920928955078125e-07 ;  /* 0x00000002ff007431 */ /* 0x000fe400000001ff */
[----:B01----:R-:W-:Y:S01]  /*a5c0*/  IMAD.MOV.U32 R24, RZ, RZ, R146 ;  /* 0x000000ffff187224 */ /* 0x003fe200078e0092 */
        /* <DEDUP_REMOVED lines=12> */
.L_x_1953:
        /* <DEDUP_REMOVED lines=12> */
.L_x_1954:
[----:B------:R-:W-:Y:S01]  /*a750*/  IMAD.WIDE.U32 R26, R37, -0x326172a9, RZ ;  /* 0xcd9e8d57251a7825 */ /* 0x000fe200078e00ff */
[----:B------:R-:W-:Y:S02]  /*a760*/  LOP3.LUT R144, R63, R25, R3, 0x96, !PT ;  /* 0x000000193f907212 */ /* 0x000fe400078e9603 */
[----:B------:R-:W-:Y:S01]  /*a770*/  IADD3 R89, PT, PT, R3, -0x24c28bd8, RZ ;  /* 0xdb3d742803597810 */ /* 0x000fe20007ffe0ff */
[----:B------:R-:W-:Y:S01]  /*a780*/  IMAD.MOV.U32 R0, RZ, RZ, RZ ;  /* 0x000000ffff007224 */ /* 0x000fe200078e00ff */
        /* <DEDUP_REMOVED lines=47> */
[----:B------:R-:W-:Y:S02]  /*aa80*/  LOP3.LUT R147, R107, R24, R33, 0x96, !PT ;  /* 0x000000186b937212 */ /* 0x000fe400078e9621 */
[----:B------:R-:W-:-:S07]  /*aa90*/  MOV R24, R78 ;  /* 0x0000004e00187202 */ /* 0x000fce0000000f00 */
.L_x_1952:
[----:B------:R-:W-:Y:S01]  /*aaa0*/  I2FP.F32.U32 R24, R24 ;  /* 0x0000001800187245 */ /* 0x000fe20000201000 */
[----:B-----5:R-:W-:Y:S01]  /*aab0*/  IMAD.U32 R26, R16, 0x10000, RZ ;  /* 0x00010000101a7824 */ /* 0x020fe200078e00ff */
[----:B------:R-:W-:-:S03]  /*aac0*/  MOV R25, 0x2f800000 ;  /* 0x2f80000000197802 */ /* 0x000fc60000000f00 */
[----:B------:R-:W-:Y:S02]  /*aad0*/  FMUL.FTZ R26, R26, UR13 ;  /* 0x0000000d1a1a7c20 */ /* 0x000fe40008410000 */
[----:B------:R-:W-:Y:S02]  /*aae0*/  FFMA.FTZ R24, R24, R25, 1.1641532182693481445e-10 ;  /* 0x2f00000018187423 */ /* 0x000fe40000010019 */
[----:B------:R-:W-:-:S03]  /*aaf0*/  FMUL.FTZ R26, R26, UR12 ;  /* 0x0000000c1a1a7c20 */ /* 0x000fc60008410000 */
[----:B------:R-:W-:Y:S02]  /*ab00*/  FSETP.GTU.FTZ.AND P2, PT, R24, UR10, PT ;  /* 0x0000000a18007c0b */ /* 0x000fe4000bf5c000 */
[----:B------:R-:W-:Y:S02]  /*ab10*/  SHF.L.U32 R24, R51, 0x10, RZ ;  /* 0x0000001033187819 */ /* 0x000fe400000006ff */
[----:B------:R-:W-:Y:S02]  /*ab20*/  FSEL R89, R26, RZ, !P2 ;  /* 0x000000ff1a597208 */ /* 0x000fe40005000000 */
[----:B------:R-:W-:-:S03]  /*ab30*/  SEL R64, RZ, 0x1, P2 ;  /* 0x00000001ff407807 */ /* 0x000fc60001000000 */
[----:B------:R-:W-:-:S07]  /*ab40*/  FMUL.FTZ R89, R24, R89 ;  /* 0x0000005918597220 */ /* 0x000fce0000410000 */
.L_x_1951:
[----:B01----:R-:W-:Y:S01]  /*ab50*/  F2FP.BF16.F32.PACK_AB R24, RZ, R89 ;  /* 0x00000059ff18723e */ /* 0x003fe200000010ff */
        /* <DEDUP_REMOVED lines=15> */
.L_x_1957:
        /* <DEDUP_REMOVED lines=12> */
.L_x_1958:
[----:B------:R-:W-:Y:S01]  /*ad10*/  IMAD.WIDE.U32 R144, R37, -0x326172a9, RZ ;  /* 0xcd9e8d5725907825 */ /* 0x000fe200078e00ff */
        /* <DEDUP_REMOVED lines=11> */
[----:B------:R-:W-:Y:S01]  /*add0*/  IADD3 R25, PT, PT, R2, -0x255992d5, RZ ;  /* 0xdaa66d2b02197810 */ /* 0x000fe20007ffe0ff */
[----:B------:R-:W-:Y:S01]  /*ade0*/  VIADD R27, R3, 0x32370b8f ;  /* 0x32370b8f031b7836 */ /* 0x000fe20000000000 */
[----:B------:R-:W-:Y:S01]  /*adf0*/  LOP3.LUT R146, R121, R148, R145, 0x96, !PT ;  /* 0x0000009479927212 */ /* 0x000fe200078e9691 */
[----:B------:R-:W-:Y:S01]  /*ae00*/  IMAD.WIDE.U32 R148, R33, -0x326172a9, RZ ;  /* 0xcd9e8d5721947825 */ /* 0x000fe200078e00ff */
[----:B------:R-:W-:-:S03]  /*ae10*/  IADD3 R33, PT, PT, R3, -0x24c28bd8, RZ ;  /* 0xdb3d742803217810 */ /* 0x000fc60007ffe0ff */
[----:B------:R-:W-:Y:S01]  /*ae20*/  IMAD.WIDE.U32 R146, R146, -0x2daee0ad, RZ ;  /* 0xd2511f5392927825 */ /* 0x000fe200078e00ff */
[----:B------:R-:W-:-:S04]  /*ae30*/  LOP3.LUT R25, R25, R144, R149, 0x96, !PT ;  /* 0x0000009019197212 */ /* 0x000fc800078e9695 */
        /* <DEDUP_REMOVED lines=28> */
[----:B------:R-:W-:Y:S01]  /*b000*/  LOP3.LUT R148, R25, R148, R145, 0x96, !PT ;  /* 0x0000009419947212 */ /* 0x000fe200078e9691 */
[----:B------:R-:W-:Y:S01]  /*b010*/  HFMA2 R25, -RZ, RZ, 0, 0 ;  /* 0x00000000ff197431 */ /* 0x000fe200000001ff */
[----:B------:R-:W-:-:S03]  /*b020*/  LOP3.LUT R145, R109, R144, R147, 0x96, !PT ;  /* 0x000000906d917212 */ /* 0x000fc600078e9693 */
[----:B------:R-:W-:-:S05]  /*b030*/  IMAD.WIDE.U32 R148, R148, -0x2daee0ad, RZ ;  /* 0xd2511f5394947825 */ /* 0x000fca00078e00ff */
[----:B------:R-:W-:Y:S02]  /*b040*/  LOP3.LUT R147, R107, R26, R149, 0x96, !PT ;  /* 0x0000001a6b937212 */ /* 0x000fe400078e9695 */
[----:B------:R-:W-:Y:S01]  /*b050*/  MOV R26, R32 ;  /* 0x00000020001a7202 */ /* 0x000fe20000000f00 */
[----:B------:R-:W-:-:S07]  /*b060*/  IMAD.MOV.U32 R32, RZ, RZ, R148 ;  /* 0x000000ffff207224 */ /* 0x000fce00078e0094 */
.L_x_1956:
[----:B-----5:R-:W-:Y:S01]  /*b070*/  PRMT R27, R16, 0x7632, R27 ;  /* 0x00007632101b7816 */ /* 0x020fe2000000001b */
[----:B------:R-:W-:Y:S01]  /*b080*/  IMAD.MOV.U32 R33, RZ, RZ, 0x2f800000 ;  /* 0x2f800000ff217424 */ /* 0x000fe200078e00ff */
[----:B------:R-:W-:Y:S02]  /*b090*/  I2FP.F32.U32 R0, R26 ;  /* 0x0000001a00007245 */ /* 0x000fe40000201000 */
[----:B------:R-:W-:-:S03]  /*b0a0*/  SHF.L.U32 R27, R27, 0x10, RZ ;  /* 0x000000101b1b7819 */ /* 0x000fc600000006ff */
[----:B------:R-:W-:Y:S02]  /*b0b0*/  FFMA.FTZ R0, R0, R33, 1.1641532182693481445e-10 ;  /* 0x2f00000000007423 */ /* 0x000fe40000010021 */
[----:B------:R-:W-:-:S03]  /*b0c0*/  FMUL.FTZ R27, R27, UR13 ;  /* 0x0000000d1b1b7c20 */ /* 0x000fc60008410000 */
[----:B------:R-:W-:Y:S01]  /*b0d0*/  FSETP.GTU.FTZ.AND P2, PT, R0, UR10, PT ;  /* 0x0000000a00007c0b */ /* 0x000fe2000bf5c000 */
[----:B------:R-:W-:Y:S01]  /*b0e0*/  FMUL.FTZ R27, R27, UR12 ;  /* 0x0000000c1b1b7c20 */ /* 0x000fe20008410000 */
[----:B------:R-:W-:Y:S02]  /*b0f0*/  IMAD.U32 R0, R118, 0x10000, RZ ;  /* 0x0001000076007824 */ /* 0x000fe400078e00ff */
[----:B------:R-:W-:Y:S02]  /*b100*/  SEL R65, RZ, 0x1, P2 ;  /* 0x00000001ff417807 */ /* 0x000fe40001000000 */
[----:B------:R-:W-:-:S05]  /*b110*/  FSEL R27, R27, RZ, !P2 ;  /* 0x000000ff1b1b7208 */ /* 0x000fca0005000000 */
[----:B------:R-:W-:-:S07]  /*b120*/  FMUL.FTZ R91, R0, R27 ;  /* 0x0000001b005b7220 */ /* 0x000fce0000410000 */
.L_x_1955:
[----:B------:R-:W-:Y:S01]  /*b130*/  F2FP.BF16.F32.PACK_AB R0, RZ, R91 ;  /* 0x0000005bff00723e */ /* 0x000fe200000010ff */
[----:B------:R-:W-:Y:S01]  /*b140*/  IMAD.MOV.U32 R26, RZ, RZ, R25 ;  /* 0x000000ffff1a7224 */ /* 0x000fe200078e0019 */
[----:B------:R-:W-:Y:S01]  /*b150*/  MOV R93, RZ ;  /* 0x000000ff005d7202 */ /* 0x000fe20000000f00 */
        /* <DEDUP_REMOVED lines=13> */
.L_x_1961:
        /* <DEDUP_REMOVED lines=12> */
.L_x_1962:
[----:B------:R-:W-:Y:S01]  /*b2f0*/  IMAD.WIDE.U32 R144, R37, -0x326172a9, RZ ;  /* 0xcd9e8d5725907825 */ /* 0x000fe200078e00ff */
        /* <DEDUP_REMOVED lines=23> */
[----:B------:R-:W-:Y:S01]  /*b470*/  VIADD R27, R3, 0xa9066899 ;  /* 0xa9066899031b7836 */ /* 0x000fe20000000000 */
[----:B------:R-:W-:-:S03]  /*b480*/  LOP3.LUT R146, R111, R148, R145, 0x96, !PT ;  /* 0x000000946f927212 */ /* 0x000fc600078e9691 */
[----:B------:R-:W-:Y:S01]  /*b490*/  IMAD.WIDE.U32 R148, R25, -0x326172a9, RZ ;  /* 0xcd9e8d5719947825 */ /* 0x000fe200078e00ff */
[----:B------:R-:W-:-:S03]  /*b4a0*/  IADD3 R25, PT, PT, R2, 0x1715609d, RZ ;  /* 0x1715609d02197810 */ /* 0x000fc60007ffe0ff */
        /* <DEDUP_REMOVED lines=22> */
[----:B------:R-:W-:-:S04]  /*b610*/  LOP3.LUT R145, R109, R144, R147, 0x96, !PT ;  /* 0x000000906d917212 */ /* 0x000fc800078e9693 */
[----:B------:R-:W-:Y:S01]  /*b620*/  LOP3.LUT R147, R107, R26, R149, 0x96, !PT ;  /* 0x0000001a6b937212 */ /* 0x000fe200078e9695 */
[----:B------:R-:W-:Y:S01]  /*b630*/  IMAD.MOV.U32 R26, RZ, RZ, RZ ;  /* 0x000000ffff1a7224 */ /* 0x000fe200078e00ff */
[----:B------:R-:W-:-:S07]  /*b640*/  MOV R32, R148 ;  /* 0x0000009400207202 */ /* 0x000fce0000000f00 */
.L_x_1960:
[----:B------:R-:W-:Y:S01]  /*b650*/  I2FP.F32.U32 R25, R27 ;  /* 0x0000001b00197245 */ /* 0x000fe20000201000 */
[----:B-----5:R-:W-:Y:S01]  /*b660*/  IMAD.U32 R27, R17, 0x10000, RZ ;  /* 0x00010000111b7824 */ /* 0x020fe200078e00ff */
[----:B------:R-:W-:Y:S02]  /*b670*/  MOV R66, 0x2f800000 ;  /* 0x2f80000000427802 */ /* 0x000fe40000000f00 */
[----:B------:R-:W-:Y:S01]  /*b680*/  SHF.L.U32 R70, R52, 0x10, RZ ;  /* 0x0000001034467819 */ /* 0x000fe200000006ff */
[----:B------:R-:W-:Y:S02]  /*b690*/  FMUL.FTZ R27, R27, UR13 ;  /* 0x0000000d1b1b7c20 */ /* 0x000fe40008410000 */
[----:B------:R-:W-:Y:S02]  /*b6a0*/  FFMA.FTZ R25, R25, R66, 1.1641532182693481445e-10 ;  /* 0x2f00000019197423 */ /* 0x000fe40000010042 */
[----:B------:R-:W-:-:S03]  /*b6b0*/  FMUL.FTZ R27, R27, UR12 ;  /* 0x0000000c1b1b7c20 */ /* 0x000fc60008410000 */
[----:B------:R-:W-:-:S04]  /*b6c0*/  FSETP.GTU.FTZ.AND P2, PT, R25, UR10, PT ;  /* 0x0000000a19007c0b */ /* 0x000fc8000bf5c000 */
[----:B------:R-:W-:Y:S02]  /*b6d0*/  FSEL R93, R27, RZ, !P2 ;  /* 0x000000ff1b5d7208 */ /* 0x000fe40005000000 */
[----:B------:R-:W-:-:S03]  /*b6e0*/  SEL R66, RZ, 0x1, P2 ;  /* 0x00000001ff427807 */ /* 0x000fc60001000000 */
[----:B------:R-:W-:-:S07]  /*b6f0*/  FMUL.FTZ R93, R70, R93 ;  /* 0x0000005d465d7220 */ /* 0x000fce0000410000 */
.L_x_1959:
        /* <DEDUP_REMOVED lines=16> */
.L_x_1965:
        /* <DEDUP_REMOVED lines=12> */
.L_x_1966:
        /* <DEDUP_REMOVED lines=47> */
[----:B------:R-:W-:-:S03]  /*bbb0*/  IMAD.WIDE.U32 R146, R146, -0x326172a9, RZ ;  /* 0xcd9e8d5792927825 */ /* 0x000fc600078e00ff */
[----:B------:R-:W-:Y:S01]  /*bbc0*/  LOP3.LUT R148, R33, R148, R145, 0x96, !PT ;  /* 0x0000009421947212 */ /* 0x000fe200078e9691 */
[----:B------:R-:W-:Y:S01]  /*bbd0*/  HFMA2 R33, -RZ, RZ, 0, 0 ;  /* 0x00000000ff217431 */ /* 0x000fe200000001ff */
[----:B------:R-:W-:-:S03]  /*bbe0*/  LOP3.LUT R145, R109, R144, R147, 0x96, !PT ;  /* 0x000000906d917212 */ /* 0x000fc600078e9693 */
[----:B------:R-:W-:-:S04]  /*bbf0*/  IMAD.WIDE.U32 R148, R148, -0x2daee0ad, RZ ;  /* 0xd2511f5394947825 */ /* 0x000fc800078e00ff */
[----:B------:R-:W-:Y:S01]  /*bc00*/  IMAD.MOV.U32 R32, RZ, RZ, R148 ;  /* 0x000000ffff207224 */ /* 0x000fe200078e0094 */
[----:B------:R-:W-:-:S07]  /*bc10*/  LOP3.LUT R147, R107, R26, R149, 0x96, !PT ;  /* 0x0000001a6b937212 */ /* 0x000fce00078e9695 */
.L_x_1964:
[----:B-----5:R-:W-:Y:S01]  /*bc20*/  PRMT R67, R17, 0x7632, R67 ;  /* 0x0000763211437816 */ /* 0x020fe20000000043 */
[----:B------:R-:W-:Y:S01]  /*bc30*/  IMAD.U32 R95, R116, 0x10000, RZ ;  /* 0x00010000745f7824 */ /* 0x000fe200078e00ff */
        /* <DEDUP_REMOVED lines=8> */
[----:B------:R-:W-:-:S05]  /*bcc0*/  FSEL R26, R26, RZ, !P2 ;  /* 0x000000ff1a1a7208 */ /* 0x000fca0005000000 */
[----:B------:R-:W-:-:S07]  /*bcd0*/  FMUL.FTZ R95, R95, R26 ;  /* 0x0000001a5f5f7220 */ /* 0x000fce0000410000 */
.L_x_1963:
        /* <DEDUP_REMOVED lines=16> */
.L_x_1969:
        /* <DEDUP_REMOVED lines=12> */
.L_x_1970:
        /* <DEDUP_REMOVED lines=51> */
[----:B------:R-:W-:-:S04]  /*c1d0*/  LOP3.LUT R145, R109, R150, R147, 0x96, !PT ;  /* 0x000000966d917212 */ /* 0x000fc800078e9693 */
[----:B------:R-:W-:Y:S02]  /*c1e0*/  LOP3.LUT R147, R107, R144, R149, 0x96, !PT ;  /* 0x000000906b937212 */ /* 0x000fe400078e9695 */
[----:B------:R-:W-:-:S07]  /*c1f0*/  MOV R32, R148 ;  /* 0x0000009400207202 */ /* 0x000fce0000000f00 */
.L_x_1968:
        /* <DEDUP_REMOVED lines=11> */
.L_x_1967:
        /* <DEDUP_REMOVED lines=16> */
.L_x_1973:
        /* <DEDUP_REMOVED lines=12> */
.L_x_1974:
        /* <DEDUP_REMOVED lines=48> */
[----:B------:R-:W-:-:S04]  /*c770*/  IMAD.WIDE.U32 R144, R99, -0x326172a9, RZ ;  /* 0xcd9e8d5763907825 */ /* 0x000fc800078e00ff */
[----:B------:R-:W-:Y:S01]  /*c780*/  IMAD.WIDE.U32 R150, R33, -0x2daee0ad, RZ ;  /* 0xd2511f5321967825 */ /* 0x000fe200078e00ff */
[----:B------:R-:W-:Y:S02]  /*c790*/  LOP3.LUT R145, R109, R146, R145, 0x96, !PT ;  /* 0x000000926d917212 */ /* 0x000fe400078e9691 */
[----:B------:R-:W-:Y:S01]  /*c7a0*/  MOV R146, R144 ;  /* 0x0000009000927202 */ /* 0x000fe20000000f00 */
[----:B------:R-:W-:Y:S01]  /*c7b0*/  IMAD.MOV.U32 R33, RZ, RZ, R32 ;  /* 0x000000ffff217224 */ /* 0x000fe200078e0020 */
[----:B------:R-:W-:Y:S02]  /*c7c0*/  LOP3.LUT R147, R107, R148, R151, 0x96, !PT ;  /* 0x000000946b937212 */ /* 0x000fe400078e9697 */
[----:B------:R-:W-:-:S07]  /*c7d0*/  MOV R32, R150 ;  /* 0x0000009600207202 */ /* 0x000fce0000000f00 */
.L_x_1972:
        /* <DEDUP_REMOVED lines=12> */
.L_x_1971:
        /* <DEDUP_REMOVED lines=16> */
.L_x_1977:
        /* <DEDUP_REMOVED lines=12> */
.L_x_1978:
[----:B------:R-:W-:Y:S01]  /*ca60*/  IMAD.WIDE.U32 R150, R37, -0x326172a9, RZ ;  /* 0xcd9e8d5725967825 */ /* 0x000fe200078e00ff */
[----:B------:R-:W-:-:S03]  /*ca70*/  LOP3.LUT R144, R63, R149, R3, 0x96, !PT ;  /* 0x000000953f907212 */ /* 0x000fc600078e9603 */
[----:B------:R-:W-:Y:S01]  /*ca80*/  HFMA2 R70, -RZ, RZ, 0, 0 ;  /* 0x00000000ff467431 */ /* 0x000fe200000001ff */
[C---:B------:R-:W-:Y:S01]  /*ca90*/  IADD3 R101, PT, PT, R3.reuse, -0x4498517b, RZ ;  /* 0xbb67ae8503657810 */ /* 0x040fe20007ffe0ff */
[----:B------:R-:W-:Y:S01]  /*caa0*/  VIADD R103, R3, 0x76cf5d0a ;  /* 0x76cf5d0a03677836 */ /* 0x000fe20000000000 */
[----:B------:R-:W-:Y:S01]  /*cab0*/  LOP3.LUT R146, R39, R151, R2, 0x96, !PT ;  /* 0x0000009727927212 */ /* 0x000fe200078e9602 */
[----:B------:R-:W-:Y:S01]  /*cac0*/  IMAD.WIDE.U32 R144, R144, -0x326172a9, RZ ;  /* 0xcd9e8d5790907825 */ /* 0x000fe200078e00ff */
[----:B------:R-:W-:-:S03]  /*cad0*/  MOV R76, R32 ;  /* 0x00000020004c7202 */ /* 0x000fc60000000f00 */
[----:B------:R-:W-:Y:S01]  /*cae0*/  IMAD.WIDE.U32 R146, R146, -0x2daee0ad, RZ ;  /* 0xd2511f5392927825 */ /* 0x000fe200078e00ff */
[----:B------:R-:W-:-:S04]  /*caf0*/  LOP3.LUT R149, R125, R150, R145, 0x96, !PT ;  /* 0x000000967d957212 */ /* 0x000fc800078e9691 */
        /* <DEDUP_REMOVED lines=43> */
[----:B------:R-:W-:-:S07]  /*cdb0*/  LOP3.LUT R147, R107, R148, R153, 0x96, !PT ;  /* 0x000000946b937212 */ /* 0x000fce00078e9699 */
.L_x_1976:
        /* <DEDUP_REMOVED lines=10> */
[----:B------:R-:W-:-:S07]  /*ce60*/  FMUL.FTZ R101, R80, R101 ;  /* 0x0000006550657220 */ /* 0x000fce0000410000 */
.L_x_1975:
        /* <DEDUP_REMOVED lines=16> */
.L_x_1981:
        /* <DEDUP_REMOVED lines=12> */
.L_x_1982:
        /* <DEDUP_REMOVED lines=54> */
.L_x_1980:
[----:B-----5:R-:W-:Y:S02]  /*d390*/  PRMT R78, R19, 0x7632, R78 ;  /* 0x00007632134e7816 */ /* 0x020fe4000000004e */
[----:B------:R-:W-:Y:S02]  /*d3a0*/  I2FP.F32.U32 R70, R72 ;  /* 0x0000004800467245 */ /* 0x000fe40000201000 */
[----:B------:R-:W-:Y:S01]  /*d3b0*/  MOV R103, 0x2f800000 ;  /* 0x2f80000000677802 */ /* 0x000fe20000000f00 */
[----:B------:R-:W-:-:S04]  /*d3c0*/  IMAD.U32 R78, R78, 0x10000, RZ ;  /* 0x000100004e4e7824 */ /* 0x000fc800078e00ff */
[----:B------:R-:W-:Y:S01]  /*d3d0*/  FFMA.FTZ R70, R70, R103, 1.1641532182693481445e-10 ;  /* 0x2f00000046467423 */ /* 0x000fe20000010067 */
[----:B------:R-:W-:Y:S01]  /*d3e0*/  FMUL.FTZ R78, R78, UR13 ;  /* 0x0000000d4e4e7c20 */ /* 0x000fe20008410000 */
[----:B------:R-:W-:-:S03]  /*d3f0*/  SHF.L.U32 R103, R112, 0x10, RZ ;  /* 0x0000001070677819 */ /* 0x000fc600000006ff */
[----:B------:R-:W-:Y:S01]  /*d400*/  FMUL.FTZ R78, R78, UR12 ;  /* 0x0000000c4e4e7c20 */ /* 0x000fe20008410000 */
[----:B------:R-:W-:-:S04]  /*d410*/  FSETP.GTU.FTZ.AND P2, PT, R70, UR10, PT ;  /* 0x0000000a46007c0b */ /* 0x000fc8000bf5c000 */
[----:B------:R-:W-:Y:S02]  /*d420*/  FSEL R78, R78, RZ, !P2 ;  /* 0x000000ff4e4e7208 */ /* 0x000fe40005000000 */
[----:B------:R-:W-:-:S03]  /*d430*/  SEL R72, RZ, 0x1, P2 ;  /* 0x00000001ff487807 */ /* 0x000fc60001000000 */
[----:B------:R-:W-:-:S07]  /*d440*/  FMUL.FTZ R103, R103, R78 ;  /* 0x0000004e67677220 */ /* 0x000fce0000410000 */
.L_x_1979:
[----:B------:R-:W-:Y:S02]  /*d450*/  F2FP.BF16.F32.PACK_AB R70, RZ, R103 ;  /* 0x00000067ff46723e */ /* 0x000fe400000010ff */
[----:B------:R-:W-:Y:S02]  /*d460*/  PRMT R25, R25, 0x5410, R27 ;  /* 0x0000541019197816 */ /* 0x000fe4000000001b */
[----:B------:R-:W-:Y:S02]  /*d470*/  PRMT R26, R26, 0x5410, R33 ;  /* 0x000054101a1a7816 */ /* 0x000fe40000000021 */
[----:B------:R-:W-:Y:S02]  /*d480*/  PRMT R24, R24, 0x5410, R0 ;  /* 0x0000541018187816 */ /* 0x000fe40000000000 */
[----:B------:R-:W-:-:S07]  /*d490*/  PRMT R27, R82, 0x5410, R70 ;  /* 0x00005410521b7816 */ /* 0x000fce0000000046 */
.L_x_1950:
[----:B------:R-:W-:Y:S01]  /*d4a0*/  VIADD R153, R105, 0x100 ;  /* 0x0000010069997836 */ /* 0x000fe20000000000 */
[----:B------:R-:W0:Y:S01]  /*d4b0*/  @P1 LDC.64 R148, c[0x0][0x390] ;  /* 0x0000e400ff941b82 */ /* 0x000e220000000a00 */
[----:B------:R-:W-:Y:S01]  /*d4c0*/  IADD3 R0, PT, PT, R31, 0x200, RZ ;  /* 0x000002001f007810 */ /* 0x000fe20007ffe0ff */
[----:B------:R-:W-:Y:S02]  /*d4d0*/  VIADD R105, R105, 0x200 ;  /* 0x0000020069697836 */ /* 0x000fe40000000000 */
[----:B------:R-:W-:-:S04]  /*d4e0*/  IMAD.WIDE.U32 R152, R153, 0x10, R28 ;  /* 0x0000001099987825 */ /* 0x000fc800078e001c */
[----:B------:R-:W1:Y:S01]  /*d4f0*/  @P0 LDC.64 R150, c[0x0][0x3a0] ;  /* 0x0000e800ff960b82 */ /* 0x000e620000000a00 */
[----:B------:R2:W-:Y:S01]  /*d500*/  STG.E.128 desc[UR6][R152.64], R24 ;  /* 0x0000001898007986 */ /* 0x0005e2000c101d06 */
[----:B0-----:R-:W-:-:S04]  /*d510*/  @P1 IMAD.WIDE.U32 R148, R0, 0x10, R148 ;  /* 0x0000001000941825 */ /* 0x001fc800078e0094 */
[----:B-1----:R-:W-:Y:S01]  /*d520*/  @P0 IMAD.WIDE.U32 R150, R105, 0x10, R150 ;  /* 0x0000001069960825 */ /* 0x002fe200078e0096 */
[----:B--2---:R-:W-:Y:S06]  /*d530*/  @!P1 BRA `(.L_x_1983) ;  /* 0x0000000000549947 */ /* 0x004fec0003800000 */
[----:B------:R-:W-:Y:S01]  /*d540*/  SHF.L.U32 R27, R76, 0x10, RZ ;  /* 0x000000104c1b7819 */ /* 0x000fe200000006ff */
[----:B------:R-:W0:Y:S01]  /*d550*/  LDC.64 R24, c[0x0][0x3b0] ;  /* 0x0000ec00ff187b82 */ /* 0x000e220000000a00 */
[----:B------:R-:W-:Y:S01]  /*d560*/  LOP3.LUT R26, R72, 0xffff, RZ, 0xc0, !PT ;  /* 0x0000ffff481a7812 */ /* 0x000fe200078ec0ff */
[----:B------:R-:W-:Y:S01]  /*d570*/  VIADD R31, R31, 0x100 ;  /* 0x000001001f1f7836 */ /* 0x000fe20000000000 */
[----:B------:R-:W-:Y:S02]  /*d580*/  LOP3.LUT R27, R27, 0xff0000, RZ, 0xc0, !PT ;  /* 0x00ff00001b1b7812 */ /* 0x000fe400078ec0ff */
[----:B------:R-:W-:Y:S02]  /*d590*/  PRMT R33, R74, 0x7104, RZ ;  /* 0x000071044a217816 */ /* 0x000fe400000000ff */
[----:B------:R-:W-:Y:S02]  /*d5a0*/  PRMT R26, R27, 0x4210, R26 ;  /* 0x000042101b1a7816 */ /* 0x000fe4000000001a */
[----:B------:R-:W-:-:S02]  /*d5b0*/  LOP3.LUT R152, R67, 0xff, RZ, 0xc0, !PT ;  /* 0x000000ff43987812 */ /* 0x000fc400078ec0ff */
[----:B------:R-:W-:Y:S02]  /*d5c0*/  LOP3.LUT R154, R66, 0xff, RZ, 0xc0, !PT ;  /* 0x000000ff429a7812 */ /* 0x000fe400078ec0ff */
[----:B------:R-:W-:Y:S01]  /*d5d0*/  LOP3.LUT R27, R65, 0xff, RZ, 0xc0, !PT ;  /* 0x000000ff411b7812 */ /* 0x000fe200078ec0ff */
[----:B------:R-:W-:Y:S01]  /*d5e0*/  IMAD.WIDE.U32 R152, R152, 0x1000000, RZ ;  /* 0x0100000098987825 */ /* 0x000fe200078e00ff */
[----:B------:R-:W-:-:S03]  /*d5f0*/  LOP3.LUT R33, R26, 0xff00, R33, 0xf8, !PT ;  /* 0x0000ff001a217812 */ /* 0x000fc600078ef821 */
[----:B------:R-:W-:Y:S01]  /*d600*/  IMAD.WIDE.U32 R154, R154, 0x10000, RZ ;  /* 0x000100009a9a7825 */ /* 0x000fe200078e00ff */
[----:B------:R-:W-:-:S03]  /*d610*/  LOP3.LUT R33, R33, 0xff, R68, 0xf8, !PT ;  /* 0x000000ff21217812 */ /* 0x000fc600078ef844 */
[----:B------:R-:W-:Y:S01]  /*d620*/  IMAD.WIDE.U32 R26, R27, 0x100, RZ ;  /* 0x000001001b1a7825 */ /* 0x000fe200078e00ff */
[----:B------:R-:W-:-:S03]  /*d630*/  LOP3.LUT R33, R155, R33, R153, 0xfe, !PT ;  /* 0x000000219b217212 */ /* 0x000fc600078efe99 */
[----:B0-----:R-:W-:Y:S01]  /*d640*/  IMAD.WIDE.U32 R24, R31, 0x8, R24 ;  /* 0x000000081f187825 */ /* 0x001fe200078e0018 */
[----:B------:R-:W-:Y:S02]  /*d650*/  LOP3.LUT R113, R26, R152, R154, 0xfe, !PT ;  /* 0x000000981a717212 */ /* 0x000fe400078efe9a */
[----:B------:R-:W-:Y:S02]  /*d660*/  LOP3.LUT R27, R33, R27, RZ, 0xfc, !PT ;  /* 0x0000001b211b7212 */ /* 0x000fe400078efcff */
[----:B------:R-:W-:-:S05]  /*d670*/  LOP3.LUT R26, R113, 0xff, R64, 0xf8, !PT ;  /* 0x000000ff711a7812 */ /* 0x000fca00078ef840 */
[----:B------:R0:W-:Y:S02]  /*d680*/  STG.E.64 desc[UR6][R24.64], R26 ;  /* 0x0000001a18007986 */ /* 0x0001e4000c101b06 */
.L_x_1983:
[----:B-----5:R1:W5:Y:S04]  /*d690*/  @P1 LDG.E.128 R16, desc[UR6][R148.64] ;  /* 0x0000000694101981 */ /* 0x020368000c1e1d00 */
[----:B------:R1:W5:Y:S01]  /*d6a0*/  @P0 LDG.E.128 R20, desc[UR6][R150.64] ;  /* 0x0000000696140981 */ /* 0x000362000c1e1d00 */
[----:B------:R-:W-:Y:S05]  /*d6b0*/  @!P0 BRA `(.L_x_1984) ;  /* 0x0000003000908947 */ /* 0x000fea0003800000 */
[----:B------:R-:W-:-:S13]  /*d6c0*/  ISETP.GT.AND P0, PT, R30, RZ, PT ;  /* 0x000000ff1e00720c */ /* 0x000fda0003f04270 */
[----:B-----5:R-:W-:Y:S01]  /*d6d0*/  @!P0 SHF.L.U32 R113, R20, 0x10, RZ ;  /* 0x0000001014718819 */ /* 0x020fe200000006ff */
[----:B0-----:R-:W-:Y:S01]  /*d6e0*/  @!P0 IMAD.MOV.U32 R24, RZ, RZ, R80 ;  /* 0x000000ffff188224 */ /* 0x001fe200078e0050 */
[----:B------:R-:W-:Y:S01]  /*d6f0*/  @!P0 MOV R70, R32 ;  /* 0x0000002000468202 */ /* 0x000fe20000000f00 */
        /* <DEDUP_REMOVED lines=16> */
.L_x_1987:
        /* <DEDUP_REMOVED lines=12> */
.L_x_1988:
[----:B------:R-:W-:Y:S01]  /*d8c0*/  IMAD.WIDE.U32 R26, R37, -0x326172a9, RZ ;  /* 0xcd9e8d57251a7825 */ /* 0x000fe200078e00ff */
[----:B------:R-:W-:Y:S02]  /*d8d0*/  LOP3.LUT R144, R63, R25, R3, 0x96, !PT ;  /* 0x000000193f907212 */ /* 0x000fe400078e9603 */
[----:B------:R-:W-:Y:S02]  /*d8e0*/  IADD3 R33, PT, PT, R3, 0x1fd5c5a3, RZ ;  /* 0x1fd5c5a303217810 */ /* 0x000fe40007ffe0ff */
        /* <DEDUP_REMOVED lines=47> */
[----:B------:R-:W-:Y:S01]  /*dbe0*/  IMAD.MOV.U32 R70, RZ, RZ, R24 ;  /* 0x000000ffff467224 */ /* 0x000fe200078e0018 */
[----:B------:R-:W-:Y:S01]  /*dbf0*/  LOP3.LUT R147, R107, R26, R25, 0x96, !PT ;  /* 0x0000001a6b937212 */ /* 0x000fe200078e9619 */
[----:B------:R-:W-:Y:S01]  /*dc00*/  IMAD.MOV.U32 R24, RZ, RZ, RZ ;  /* 0x000000ffff187224 */ /* 0x000fe200078e00ff */
[----:B------:R-:W-:-:S07]  /*dc10*/  MOV R25, R32 ;  /* 0x0000002000197202 */ /* 0x000fce0000000f00 */
.L_x_1986:
[----:B------:R-:W-:Y:S01]  /*dc20*/  HFMA2 R26, -RZ, RZ, 0.1171875, 0 ;  /* 0x2f800000ff1a7431 */ /* 0x000fe200000001ff */
[----:B------:R-:W-:Y:S01]  /*dc30*/  I2FP.F32.U32 R25, R25 ;  /* 0x0000001900197245 */ /* 0x000fe20000201000 */
[----:B------:R-:W-:Y:S02]  /*dc40*/  IMAD.U32 R27, R16, 0x10000, RZ ;  /* 0x00010000101b7824 */ /* 0x000fe400078e00ff */
[----:B------:R-:W-:Y:S02]  /*dc50*/  IMAD.U32 R30, R20, 0x10000, RZ ;  /* 0x00010000141e7824 */ /* 0x000fe400078e00ff */
[----:B------:R-:W-:Y:S01]  /*dc60*/  FMUL.FTZ R27, R27, UR13 ;  /* 0x0000000d1b1b7c20 */ /* 0x000fe20008410000 */
[----:B------:R-:W-:-:S03]  /*dc70*/  FFMA.FTZ R25, R25, R26, 1.1641532182693481445e-10 ;  /* 0x2f00000019197423 */ /* 0x000fc6000001001a */
[----:B------:R-:W-:Y:S01]  /*dc80*/  FMUL.FTZ R27, R27, UR12 ;  /* 0x0000000c1b1b7c20 */ /* 0x000fe20008410000 */
[----:B------:R-:W-:Y:S02]  /*dc90*/  SHF.L.U32 R26, R59, 0x10, RZ ;  /* 0x000000103b1a7819 */ /* 0x000fe400000006ff */
[----:B------:R-:W-:-:S04]  /*dca0*/  FSETP.GTU.FTZ.AND P2, PT, R25, UR10, PT ;  /* 0x0000000a19007c0b */ /* 0x000fc8000bf5c000 */
[----:B------:R-:W-:Y:S02]  /*dcb0*/  FSEL R113, R27, RZ, !P2 ;  /* 0x000000ff1b717208 */ /* 0x000fe40005000000 */
[----:B------:R-:W-:-:S03]  /*dcc0*/  SEL R64, RZ, 0x1, P2 ;  /* 0x00000001ff407807 */ /* 0x000fc60001000000 */
[----:B------:R-:W-:-:S07]  /*dcd0*/  FFMA.FTZ R113, R113, R26, R30 ;  /* 0x0000001a71717223 */ /* 0x000fce000001001e */
.L_x_1985:
        /* <DEDUP_REMOVED lines=21> */
.L_x_1991:
        /* <DEDUP_REMOVED lines=12> */
.L_x_1992:
        /* <DEDUP_REMOVED lines=54> */
.L_x_1990:
[----:B------:R-:W-:Y:S01]  /*e250*/  HFMA2 R31, -RZ, RZ, 0.1171875, 0 ;  /* 0x2f800000ff1f7431 */ /* 0x000fe200000001ff */
[----:B------:R-:W-:Y:S02]  /*e260*/  PRMT R27, R16, 0x7632, R27 ;  /* 0x00007632101b7816 */ /* 0x000fe4000000001b */
[----:B------:R-:W-:Y:S02]  /*e270*/  I2FP.F32.U32 R24, R26 ;  /* 0x0000001a00187245 */ /* 0x000fe40000201000 */
[----:B------:R-:W-:Y:S01]  /*e280*/  PRMT R26, R20, 0x7632, R26 ;  /* 0x00007632141a7816 */ /* 0x000fe2000000001a */
[----:B------:R-:W-:Y:S02]  /*e290*/  IMAD.U32 R27, R27, 0x10000, RZ ;  /* 0x000100001b1b7824 */ /* 0x000fe400078e00ff */
[----:B------:R-:W-:Y:S02]  /*e2a0*/  FFMA.FTZ R24, R24, R31, 1.1641532182693481445e-10 ;  /* 0x2f00000018187423 */ /* 0x000fe4000001001f */
[----:B------:R-:W-:Y:S01]  /*e2b0*/  FMUL.FTZ R27, R27, UR13 ;  /* 0x0000000d1b1b7c20 */ /* 0x000fe20008410000 */
[----:B------:R-:W-:-:S03]  /*e2c0*/  IMAD.U32 R26, R26, 0x10000, RZ ;  /* 0x000100001a1a7824 */ /* 0x000fc600078e00ff */
[----:B------:R-:W-:Y:S01]  /*e2d0*/  FMUL.FTZ R27, R27, UR12 ;  /* 0x0000000c1b1b7c20 */ /* 0x000fe20008410000 */
[----:B------:R-:W-:Y:S02]  /*e2e0*/  FSETP.GTU.FTZ.AND P2, PT, R24, UR10, PT ;  /* 0x0000000a18007c0b */ /* 0x000fe4000bf5c000 */
[----:B------:R-:W-:Y:S02]  /*e2f0*/  SHF.L.U32 R24, R131, 0x10, RZ ;  /* 0x0000001083187819 */ /* 0x000fe400000006ff */
[----:B------:R-:W-:Y:S02]  /*e300*/  FSEL R27, R27, RZ, !P2 ;  /* 0x000000ff1b1b7208 */ /* 0x000fe40005000000 */
[----:B------:R-:W-:-:S03]  /*e310*/  SEL R65, RZ, 0x1, P2 ;  /* 0x00000001ff417807 */ /* 0x000fc60001000000 */
[----:B------:R-:W-:-:S07]  /*e320*/  FFMA.FTZ R115, R27, R24, R26 ;  /* 0x000000181b737223 */ /* 0x000fce000001001a */
.L_x_1989:
[----:B------:R-:W-:Y:S01]  /*e330*/  F2FP.BF16.F32.PACK_AB R80, RZ, R115 ;  /* 0x00000073ff50723e */ /* 0x000fe200000010ff */
[----:B------:R-:W-:Y:S01]  /*e340*/  @!P0 IMAD.MOV.U32 R24, RZ, RZ, R25 ;  /* 0x000000ffff188224 */ /* 0x000fe200078e0019 */
[----:B------:R-:W-:Y:S02]  /*e350*/  @!P0 SHF.L.U32 R117, R21, 0x10, RZ ;  /* 0x0000001015758819 */ /* 0x000fe400000006ff */
        /* <DEDUP_REMOVED lines=17> */
.L_x_1995:
        /* <DEDUP_REMOVED lines=12> */
.L_x_1996:
        /* <DEDUP_REMOVED lines=46> */
[----:B------:R-:W-:Y:S02]  /*e810*/  LOP3.LUT R25, R25, R24, R33, 0x96, !PT ;  /* 0x0000001819197212 */ /* 0x000fe400078e9621 */
[----:B------:R-:W-:Y:S01]  /*e820*/  MOV R26, R82 ;  /* 0x00000052001a7202 */ /* 0x000fe20000000f00 */
[----:B------:R-:W-:-:S04]  /*e830*/  IMAD.WIDE.U32 R146, R27, -0x326172a9, RZ ;  /* 0xcd9e8d571b927825 */ /* 0x000fc800078e00ff */
[----:B------:R-:W-:Y:S01]  /*e840*/  IMAD.WIDE.U32 R24, R25, -0x2daee0ad, RZ ;  /* 0xd2511f5319187825 */ /* 0x000fe200078e00ff */
[----:B------:R-:W-:-:S03]  /*e850*/  LOP3.LUT R145, R109, R32, R147, 0x96, !PT ;  /* 0x000000206d917212 */ /* 0x000fc600078e9693 */
[----:B------:R-:W-:Y:S01]  /*e860*/  IMAD.MOV.U32 R70, RZ, RZ, R24 ;  /* 0x000000ffff467224 */ /* 0x000fe200078e0018 */
[----:B------:R-:W-:Y:S01]  /*e870*/  LOP3.LUT R147, R107, R30, R25, 0x96, !PT ;  /* 0x0000001e6b937212 */ /* 0x000fe200078e9619 */
[----:B------:R-:W-:-:S07]  /*e880*/  IMAD.MOV.U32 R24, RZ, RZ, RZ ;  /* 0x000000ffff187224 */ /* 0x000fce00078e00ff */
.L_x_1994:
[----:B------:R-:W-:Y:S01]  /*e890*/  I2FP.F32.U32 R25, R26 ;  /* 0x0000001a00197245 */ /* 0x000fe20000201000 */
[----:B------:R-:W-:Y:S02]  /*e8a0*/  HFMA2 R26, -RZ, RZ, 0.1171875, 0 ;  /* 0x2f800000ff1a7431 */ /* 0x000fe400000001ff */
[----:B------:R-:W-:Y:S02]  /*e8b0*/  IMAD.U32 R27, R17, 0x10000, RZ ;  /* 0x00010000111b7824 */ /* 0x000fe400078e00ff */
[----:B------:R-:W-:Y:S02]  /*e8c0*/  IMAD.U32 R30, R21, 0x10000, RZ ;  /* 0x00010000151e7824 */ /* 0x000fe400078e00ff */
[----:B------:R-:W-:-:S04]  /*e8d0*/  FMUL.FTZ R27, R27, UR13 ;  /* 0x0000000d1b1b7c20 */ /* 0x000fc80008410000 */
[----:B------:R-:W-:Y:S01]  /*e8e0*/  FMUL.FTZ R27, R27, UR12 ;  /* 0x0000000c1b1b7c20 */ /* 0x000fe20008410000 */
[----:B------:R-:W-:Y:S01]  /*e8f0*/  FFMA.FTZ R25, R25, R26, 1.1641532182693481445e-10 ;  /* 0x2f00000019197423 */ /* 0x000fe2000001001a */
[----:B------:R-:W-:-:S04]  /*e900*/  SHF.L.U32 R26, R60, 0x10, RZ ;  /* 0x000000103c1a7819 */ /* 0x000fc800000006ff */
[----:B------:R-:W-:-:S04]  /*e910*/  FSETP.GTU.FTZ.AND P2, PT, R25, UR10, PT ;  /* 0x0000000a19007c0b */ /* 0x000fc8000bf5c000 */
[----:B------:R-:W-:Y:S02]  /*e920*/  FSEL R117, R27, RZ, !P2 ;  /* 0x000000ff1b757208 */ /* 0x000fe40005000000 */
[----:B------:R-:W-:-:S03]  /*e930*/  SEL R66, RZ, 0x1, P2 ;  /* 0x00000001ff427807 */ /* 0x000fc60001000000 */
[----:B------:R-:W-:-:S07]  /*e940*/  FFMA.FTZ R117, R117, R26, R30 ;  /* 0x0000001a75757223 */ /* 0x000fce000001001e */
.L_x_1993:
        /* <DEDUP_REMOVED lines=21> */
.L_x_1999:
        /* <DEDUP_REMOVED lines=12> */
.L_x_2000:
        /* <DEDUP_REMOVED lines=51> */
[----:B------:R-:W-:Y:S01]  /*ee90*/  IMAD.MOV.U32 R127, RZ, RZ, R26 ;  /* 0x000000ffff7f7224 */ /* 0x000fe200078e001a */
[----:B------:R-:W-:Y:S02]  /*eea0*/  LOP3.LUT R147, R107, R24, R27, 0x96, !PT ;  /* 0x000000186b937212 */ /* 0x000fe400078e961b */
[----:B------:R-:W-:-:S07]  /*eeb0*/  MOV R26, R70 ;  /* 0x00000046001a7202 */ /* 0x000fce0000000f00 */
.L_x_1998:
        /* <DEDUP_REMOVED lines=14> */
.L_x_1997:
        /* <DEDUP_REMOVED lines=20> */
.L_x_2003:
        /* <DEDUP_REMOVED lines=12> */
.L_x_2004:
        /* <DEDUP_REMOVED lines=52> */
[----:B------:R-:W-:Y:S01]  /*f4e0*/  IMAD.MOV.U32 R24, RZ, RZ, RZ ;  /* 0x000000ffff187224 */ /* 0x000fe200078e00ff */
[----:B------:R-:W-:-:S07]  /*f4f0*/  MOV R26, R127 ;  /* 0x0000007f001a7202 */ /* 0x000fce0000000f00 */
.L_x_2002:
        /* <DEDUP_REMOVED lines=12> */
.L_x_2001:
[----:B------:R-:W-:Y:S01]  /*f5c0*/  @!P0 PRMT R127, R22, 0x7632, R127 ;  /* 0x00007632167f8816 */ /* 0x000fe2000000007f */
[----:B-1----:R-:W-:Y:S01]  /*f5d0*/  @!P0 IMAD.MOV.U32 R148, RZ, RZ, R70 ;  /* 0x000000ffff948224 */ /* 0x002fe200078e0046 */
        /* <DEDUP_REMOVED lines=19> */
.L_x_2007:
        /* <DEDUP_REMOVED lines=12> */
.L_x_2008:
        /* <DEDUP_REMOVED lines=50> */
[----:B------:R-:W-:Y:S02]  /*faf0*/  HFMA2 R25, -RZ, RZ, 0, 0 ;  /* 0x00000000ff197431 */ /* 0x000fe400000001ff */
[----:B------:R-:W-:Y:S01]  /*fb00*/  IMAD.MOV.U32 R146, RZ, RZ, R24 ;  /* 0x000000ffff927224 */ /* 0x000fe200078e0018 */
[----:B------:R-:W-:Y:S01]  /*fb10*/  MOV R148, R26 ;  /* 0x0000001a00947202 */ /* 0x000fe20000000f00 */
[----:B------:R-:W-:Y:S01]  /*fb20*/  IMAD.MOV.U32 R26, RZ, RZ, R70 ;  /* 0x000000ffff1a7224 */ /* 0x000fe200078e0046 */
[----:B------:R-:W-:-:S07]  /*fb30*/  LOP3.LUT R147, R107, R30, R27, 0x96, !PT ;  /* 0x0000001e6b937212 */ /* 0x000fce00078e961b */
.L_x_2006:
[----:B------:R-:W-:Y:S01]  /*fb40*/  PRMT R27, R18, 0x7632, R27 ;  /* 0x00007632121b7816 */ /* 0x000fe2000000001b */
[----:B------:R-:W-:Y:S01]  /*fb50*/  IMAD.MOV.U32 R31, RZ, RZ, 0x2f800000 ;  /* 0x2f800000ff1f7424 */ /* 0x000fe200078e00ff */
[----:B------:R-:W-:Y:S02]  /*fb60*/  I2FP.F32.U32 R24, R26 ;  /* 0x0000001a00187245 */ /* 0x000fe40000201000 */
[----:B------:R-:W-:Y:S02]  /*fb70*/  SHF.L.U32 R27, R27, 0x10, RZ ;  /* 0x000000101b1b7819 */ /* 0x000fe400000006ff */
[----:B------:R-:W-:Y:S01]  /*fb80*/  PRMT R26, R22, 0x7632, R26 ;  /* 0x00007632161a7816 */ /* 0x000fe2000000001a */
[----:B------:R-:W-:Y:S02]  /*fb90*/  FFMA.FTZ R24, R24, R31, 1.1641532182693481445e-10 ;  /* 0x2f00000018187423 */ /* 0x000fe4000001001f */
[----:B------:R-:W-:Y:S01]  /*fba0*/  FMUL.FTZ R27, R27, UR13 ;  /* 0x0000000d1b1b7c20 */ /* 0x000fe20008410000 */
[----:B------:R-:W-:-:S02]  /*fbb0*/  SHF.L.U32 R26, R26, 0x10, RZ ;  /* 0x000000101a1a7819 */ /* 0x000fc400000006ff */
[----:B------:R-:W-:Y:S01]  /*fbc0*/  FSETP.GTU.FTZ.AND P2, PT, R24, UR10, PT ;  /* 0x0000000a18007c0b */ /* 0x000fe2000bf5c000 */
[----:B------:R-:W-:Y:S01]  /*fbd0*/  FMUL.FTZ R27, R27, UR12 ;  /* 0x0000000c1b1b7c20 */ /* 0x000fe20008410000 */
[----:B------:R-:W-:Y:S02]  /*fbe0*/  IMAD.U32 R24, R129, 0x10000, RZ ;  /* 0x0001000081187824 */ /* 0x000fe400078e00ff */
[----:B------:R-:W-:Y:S02]  /*fbf0*/  SEL R74, RZ, 0x1, P2 ;  /* 0x00000001ff4a7807 */ /* 0x000fe40001000000 */
[----:B------:R-:W-:-:S05]  /*fc00*/  FSEL R27, R27, RZ, !P2 ;  /* 0x000000ff1b1b7208 */ /* 0x000fca0005000000 */
[----:B------:R-:W-:-:S07]  /*fc10*/  FFMA.FTZ R127, R27, R24, R26 ;  /* 0x000000181b7f7223 */ /* 0x000fce000001001a */
.L_x_2005:
[----:B------:R-:W-:Y:S01]  /*fc20*/  F2FP.BF16.F32.PACK_AB R150, RZ, R127 ;  /* 0x0000007fff96723e */ /* 0x000fe200000010ff */
[----:B------:R-:W-:Y:S01]  /*fc30*/  @!P0 IMAD.U32 R149, R23, 0x10000, RZ ;  /* 0x0001000017958824 */ /* 0x000fe200078e00ff */
[----:B------:R-:W-:Y:S01]  /*fc40*/  @!P0 MOV R24, R25 ;  /* 0x0000001900188202 */ /* 0x000fe20000000f00 */
[----:B------:R-:W-:Y:S01]  /*fc50*/  @!P0 IMAD.MOV.U32 R151, RZ, RZ, R148 ;  /* 0x000000ffff978224 */ /* 0x000fe200078e0094 */
[----:B------:R-:W-:Y:S06]  /*fc60*/  @!P0 BRA `(.L_x_2009) ;  /* 0x0000000400788947 */ /* 0x000fec0003800000 */
[----:B------:R-:W-:Y:S01]  /*fc70*/  ISETP.NE.AND P2, PT, R25, 0x1, PT ;  /* 0x000000011900780c */ /* 0x000fe20003f45270 */
[----:B------:R-:W-:Y:S02]  /*fc80*/  HFMA2 R24, -RZ, RZ, 0, 1.1920928955078125e-07 ;  /* 0x00000002ff187431 */ /* 0x000fe400000001ff */
[----:B------:R-:W-:Y:S01]  /*fc90*/  IMAD.MOV.U32 R26, RZ, RZ, R146 ;  /* 0x000000ffff1a7224 */ /* 0x000fe200078e0092 */
        /* <DEDUP_REMOVED lines=12> */
.L_x_2011:
        /* <DEDUP_REMOVED lines=12> */
.L_x_2012:
        /* <DEDUP_REMOVED lines=49> */
[----:B------:R-:W-:Y:S02]  /*10130*/  MOV R146, R24 ;  /* 0x0000001800927202 */ /* 0x000fe40000000f00 */
[----:B------:R-:W-:Y:S01]  /*10140*/  LOP3.LUT R145, R109, R32, R25, 0x96, !PT ;  /* 0x000000206d917212 */ /* 0x000fe200078e9619 */
[----:B------:R-:W-:Y:S01]  /*10150*/  IMAD.MOV.U32 R151, RZ, RZ, R26 ;  /* 0x000000ffff977224 */ /* 0x000fe200078e001a */
[----:B------:R-:W-:Y:S01]  /*10160*/  LOP3.LUT R147, R107, R30, R27, 0x96, !PT ;  /* 0x0000001e6b937212 */ /* 0x000fe200078e961b */
[----:B------:R-:W-:Y:S01]  /*10170*/  IMAD.MOV.U32 R24, RZ, RZ, RZ ;  /* 0x000000ffff187224 */ /* 0x000fe200078e00ff */
[----:B------:R-:W-:-:S07]  /*10180*/  MOV R26, R148 ;  /* 0x00000094001a7202 */ /* 0x000fce0000000f00 */
.L_x_2010:
[----:B------:R-:W-:Y:S01]  /*10190*/  I2FP.F32.U32 R25, R26 ;  /* 0x0000001a00197245 */ /* 0x000fe20000201000 */
[----:B------:R-:W-:Y:S01]  /*101a0*/  IMAD.U32 R27, R19, 0x10000, RZ ;  /* 0x00010000131b7824 */ /* 0x000fe200078e00ff */
[----:B------:R-:W-:Y:S01]  /*101b0*/  MOV R26, 0x2f800000 ;  /* 0x2f800000001a7802 */ /* 0x000fe20000000f00 */
[----:B------:R-:W-:Y:S02]  /*101c0*/  IMAD.U32 R30, R23, 0x10000, RZ ;  /* 0x00010000171e7824 */ /* 0x000fe400078e00ff */
[----:B------:R-:W-:Y:S02]  /*101d0*/  FMUL.FTZ R27, R27, UR13 ;  /* 0x0000000d1b1b7c20 */ /* 0x000fe40008410000 */
[----:B------:R-:W-:Y:S01]  /*101e0*/  FFMA.FTZ R25, R25, R26, 1.1641532182693481445e-10 ;  /* 0x2f00000019197423 */ /* 0x000fe2000001001a */
[----:B------:R-:W-:Y:S01]  /*101f0*/  SHF.L.U32 R26, R62, 0x10, RZ ;  /* 0x000000103e1a7819 */ /* 0x000fe200000006ff */
[----:B------:R-:W-:-:S03]  /*10200*/  FMUL.FTZ R27, R27, UR12 ;  /* 0x0000000c1b1b7c20 */ /* 0x000fc60008410000 */
[----:B------:R-:W-:-:S04]  /*10210*/  FSETP.GTU.FTZ.AND P2, PT, R25, UR10, PT ;  /* 0x0000000a19007c0b */ /* 0x000fc8000bf5c000 */
[----:B------:R-:W-:Y:S02]  /*10220*/  FSEL R149, R27, RZ, !P2 ;  /* 0x000000ff1b957208 */ /* 0x000fe40005000000 */
[----:B------:R-:W-:-:S03]  /*10230*/  SEL R76, RZ, 0x1, P2 ;  /* 0x00000001ff4c7807 */ /* 0x000fc60001000000 */
[----:B------:R-:W-:-:S07]  /*10240*/  FFMA.FTZ R149, R149, R26, R30 ;  /* 0x0000001a95957223 */ /* 0x000fce000001001e */
.L_x_2009:
        /* <DEDUP_REMOVED lines=21> */
.L_x_2015:
        /* <DEDUP_REMOVED lines=12> */
.L_x_2016:
        /* <DEDUP_REMOVED lines=46> */
[----:B------:R-:W-:Y:S02]  /*10740*/  LOP3.LUT R146, R33, R146, R25, 0x96, !PT ;  /* 0x0000009221927212 */ /* 0x000fe400078e9619 */
[----:B------:R-:W-:Y:S02]  /*10750*/  MOV R25, R151 ;  /* 0x0000009700197202 */ /* 0x000fe40000000f00 */
[----:B------:R-:W-:Y:S01]  /*10760*/  LOP3.LUT R27, R27, R26, R31, 0x96, !PT ;  /* 0x0000001a1b1b7212 */ /* 0x000fe200078e961f */
[----:B------:R-:W-:-:S04]  /*10770*/  IMAD.WIDE.U32 R146, R146, -0x326172a9, RZ ;  /* 0xcd9e8d5792927825 */ /* 0x000fc800078e00ff */
[----:B------:R-:W-:Y:S01]  /*10780*/  IMAD.WIDE.U32 R26, R27, -0x2daee0ad, RZ ;  /* 0xd2511f531b1a7825 */ /* 0x000fe200078e00ff */
[----:B------:R-:W-:-:S03]  /*10790*/  LOP3.LUT R145, R109, R30, R147, 0x96, !PT ;  /* 0x0000001e6d917212 */ /* 0x000fc600078e9693 */
[----:B------:R-:W-:Y:S01]  /*107a0*/  IMAD.MOV.U32 R70, RZ, RZ, R26 ;  /* 0x000000ffff467224 */ /* 0x000fe200078e001a */
[----:B------:R-:W-:-:S07]  /*107b0*/  LOP3.LUT R147, R107, R24, R27, 0x96, !PT ;  /* 0x000000186b937212 */ /* 0x000fce00078e961b */
.L_x_2014:
[----:B------:R-:W-:Y:S01]  /*107c0*/  I2FP.F32.U32 R24, R25 ;  /* 0x0000001900187245 */ /* 0x000fe20000201000 */
[----:B------:R-:W-:Y:S01]  /*107d0*/  HFMA2 R25, -RZ, RZ, 0.1171875, 0 ;  /* 0x2f800000ff197431 */ /* 0x000fe200000001ff */
[----:B------:R-:W-:Y:S02]  /*107e0*/  PRMT R26, R19, 0x7632, R26 ;  /* 0x00007632131a7816 */ /* 0x000fe4000000001a */
[----:B------:R-:W-:-:S03]  /*107f0*/  SHF.L.U32 R31, R128, 0x10, RZ ;  /* 0x00000010801f7819 */ /* 0x000fc600000006ff */
        /* <DEDUP_REMOVED lines=10> */
.L_x_2013:
[----:B------:R-:W-:Y:S02]  /*108a0*/  F2FP.BF16.F32.PACK_AB R27, RZ, R31 ;  /* 0x0000001fff1b723e */ /* 0x000fe400000010ff */
[----:B------:R-:W-:Y:S02]  /*108b0*/  PRMT R26, R144, 0x5410, R150 ;  /* 0x00005410901a7816 */ /* 0x000fe40000000096 */
[----:B------:R-:W-:Y:S02]  /*108c0*/  PRMT R25, R82, 0x5410, R84 ;  /* 0x0000541052197816 */ /* 0x000fe40000000054 */
[----:B------:R-:W-:Y:S02]  /*108d0*/  PRMT R24, R78, 0x5410, R80 ;  /* 0x000054104e187816 */ /* 0x000fe40000000050 */
[----:B------:R-:W-:Y:S01]  /*108e0*/  PRMT R27, R152, 0x5410, R27 ;  /* 0x00005410981b7816 */ /* 0x000fe2000000001b */
[----:B------:R-:W-:Y:S06]  /*108f0*/  BRA `(.L_x_2017) ;  /* 0x0000002c00d87947 */ /* 0x000fec0003800000 */
.L_x_1984:
[----:B------:R-:W-:Y:S01]  /*10900*/  MOV R113, RZ ;  /* 0x000000ff00717202 */ /* 0x000fe20000000f00 */
[----:B0-----:R-:W-:Y:S01]  /*10910*/  IMAD.MOV.U32 R24, RZ, RZ, R80 ;  /* 0x000000ffff187224 */ /* 0x001fe200078e0050 */
        /* <DEDUP_REMOVED lines=17> */
.L_x_2020:
        /* <DEDUP_REMOVED lines=12> */
.L_x_2021:
        /* <DEDUP_REMOVED lines=54> */
.L_x_2019:
        /* <DEDUP_REMOVED lines=11> */
.L_x_2018:
        /* <DEDUP_REMOVED lines=16> */
.L_x_2024:
        /* <DEDUP_REMOVED lines=12> */
.L_x_2025:
        /* <DEDUP_REMOVED lines=51> */
[----:B------:R-:W-:Y:S01]  /*113f0*/  HFMA2 R25, -RZ, RZ, 0, 0 ;  /* 0x00000000ff197431 */ /* 0x000fe200000001ff */
[----:B------:R-:W-:Y:S01]  /*11400*/  MOV R26, R70 ;  /* 0x00000046001a7202 */ /* 0x000fe20000000f00 */
[----:B------:R-:W-:-:S07]  /*11410*/  IMAD.MOV.U32 R70, RZ, RZ, R24 ;  /* 0x000000ffff467224 */ /* 0x000fce00078e0018 */
.L_x_2023:
        /* <DEDUP_REMOVED lines=12> */
.L_x_2022:
        /* <DEDUP_REMOVED lines=16> */
.L_x_2028:
        /* <DEDUP_REMOVED lines=12> */
.L_x_2029:
        /* <DEDUP_REMOVED lines=46> */
[----:B------:R-:W-:Y:S01]  /*11980*/  IMAD.MOV.U32 R26, RZ, RZ, R70 ;  /* 0x000000ffff1a7224 */ /* 0x000fe200078e0046 */
[----:B------:R-:W-:-:S03]  /*11990*/  LOP3.LUT R25, R25, R24, R33, 0x96, !PT ;  /* 0x0000001819197212 */ /* 0x000fc600078e9621 */
[----:B------:R-:W-:-:S04]  /*119a0*/  IMAD.WIDE.U32 R146, R27, -0x326172a9, RZ ;  /* 0xcd9e8d571b927825 */ /* 0x000fc800078e00ff */
[----:B------:R-:W-:Y:S01]  /*119b0*/  IMAD.WIDE.U32 R24, R25, -0x2daee0ad, RZ ;  /* 0xd2511f5319187825 */ /* 0x000fe200078e00ff */
[----:B------:R-:W-:Y:S02]  /*119c0*/  LOP3.LUT R145, R109, R32, R147, 0x96, !PT ;  /* 0x000000206d917212 */ /* 0x000fe400078e9693 */
[----:B------:R-:W-:Y:S01]  /*119d0*/  MOV R70, R24 ;  /* 0x0000001800467202 */ /* 0x000fe20000000f00 */
[----:B------:R-:W-:Y:S01]  /*119e0*/  IMAD.MOV.U32 R24, RZ, RZ, RZ ;  /* 0x000000ffff187224 */ /* 0x000fe200078e00ff */
[----:B------:R-:W-:-:S07]  /*119f0*/  LOP3.LUT R147, R107, R30, R25, 0x96, !PT ;  /* 0x0000001e6b937212 */ /* 0x000fce00078e9619 */
.L_x_2027:
[----:B------:R-:W-:Y:S01]  /*11a00*/  I2FP.F32.U32 R25, R26 ;  /* 0x0000001a00197245 */ /* 0x000fe20000201000 */
[----:B-----5:R-:W-:Y:S01]  /*11a10*/  IMAD.U32 R27, R17, 0x10000, RZ ;  /* 0x00010000111b7824 */ /* 0x020fe200078e00ff */
[----:B------:R-:W-:-:S03]  /*11a20*/  MOV R26, 0x2f800000 ;  /* 0x2f800000001a7802 */ /* 0x000fc60000000f00 */
[----:B------:R-:W-:Y:S02]  /*11a30*/  FMUL.FTZ R27, R27, UR13 ;  /* 0x0000000d1b1b7c20 */ /* 0x000fe40008410000 */
[----:B------:R-:W-:Y:S01]  /*11a40*/  FFMA.FTZ R25, R25, R26, 1.1641532182693481445e-10 ;  /* 0x2f00000019197423 */ /* 0x000fe2000001001a */
[----:B------:R-:W-:Y:S01]  /*11a50*/  SHF.L.U32 R26, R60, 0x10, RZ ;  /* 0x000000103c1a7819 */ /* 0x000fe200000006ff */
[----:B------:R-:W-:-:S03]  /*11a60*/  FMUL.FTZ R27, R27, UR12 ;  /* 0x0000000c1b1b7c20 */ /* 0x000fc60008410000 */
[----:B------:R-:W-:-:S04]  /*11a70*/  FSETP.GTU.FTZ.AND P0, PT, R25, UR10, PT ;  /* 0x0000000a19007c0b */ /* 0x000fc8000bf1c000 */
[----:B------:R-:W-:Y:S02]  /*11a80*/  FSEL R117, R27, RZ, !P0 ;  /* 0x000000ff1b757208 */ /* 0x000fe40004000000 */
[----:B------:R-:W-:-:S03]  /*11a90*/  SEL R66, RZ, 0x1, P0 ;  /* 0x00000001ff427807 */ /* 0x000fc60000000000 */
[----:B------:R-:W-:-:S07]  /*11aa0*/  FMUL.FTZ R117, R26, R117 ;  /* 0x000000751a757220 */ /* 0x000fce0000410000 */
.L_x_2026:
        /* <DEDUP_REMOVED lines=16> */
.L_x_2032:
        /* <DEDUP_REMOVED lines=12> */
.L_x_2033:
        /* <DEDUP_REMOVED lines=43> */
[----:B------:R-:W-:-:S04]  /*11f20*/  IMAD.WIDE.U32 R24, R24, -0x2daee0ad, RZ ;  /* 0xd2511f5318187825 */ /* 0x000fc800078e00ff */
[----:B------:R-:W-:Y:S01]  /*11f30*/  IMAD.WIDE.U32 R30, R30, -0x326172a9, RZ ;  /* 0xcd9e8d571e1e7825 */ /* 0x000fe200078e00ff */
[----:B------:R-:W-:-:S03]  /*11f40*/  LOP3.LUT R33, R33, R144, R25, 0x96, !PT ;  /* 0x0000009021217212 */ /* 0x000fc600078e9619 */
[----:B------:R-:W-:Y:S01]  /*11f50*/  HFMA2 R25, -RZ, RZ, 0, 0 ;  /* 0x00000000ff197431 */ /* 0x000fe200000001ff */
[----:B------:R-:W-:Y:S01]  /*11f60*/  LOP3.LUT R27, R27, R26, R31, 0x96, !PT ;  /* 0x0000001a1b1b7212 */ /* 0x000fe200078e961f */
[----:B------:R-:W-:-:S04]  /*11f70*/  IMAD.WIDE.U32 R146, R33, -0x326172a9, RZ ;  /* 0xcd9e8d5721927825 */ /* 0x000fc800078e00ff */
[----:B------:R-:W-:Y:S01]  /*11f80*/  IMAD.WIDE.U32 R26, R27, -0x2daee0ad, RZ ;  /* 0xd2511f531b1a7825 */ /* 0x000fe200078e00ff */
[----:B------:R-:W-:-:S04]  /*11f90*/  LOP3.LUT R145, R109, R30, R147, 0x96, !PT ;  /* 0x0000001e6d917212 */ /* 0x000fc800078e9693 */
[----:B------:R-:W-:Y:S02]  /*11fa0*/  LOP3.LUT R147, R107, R24, R27, 0x96, !PT ;  /* 0x000000186b937212 */ /* 0x000fe400078e961b */
[----:B------:R-:W-:Y:S01]  /*11fb0*/  MOV R27, R70 ;  /* 0x00000046001b7202 */ /* 0x000fe20000000f00 */
[----:B------:R-:W-:-:S07]  /*11fc0*/  IMAD.MOV.U32 R70, RZ, RZ, R26 ;  /* 0x000000ffff467224 */ /* 0x000fce00078e001a */
.L_x_2031:
        /* <DEDUP_REMOVED lines=12> */
.L_x_2030:
        /* <DEDUP_REMOVED lines=16> */
.L_x_2036:
        /* <DEDUP_REMOVED lines=12> */
.L_x_2037:
        /* <DEDUP_REMOVED lines=44> */
[----:B------:R-:W-:Y:S02]  /*12510*/  IADD3 R27, PT, PT, R2, -0xe443238, RZ ;  /* 0xf1bbcdc8021b7810 */ /* 0x000fe40007ffe0ff */
[----:B------:R-:W-:Y:S02]  /*12520*/  LOP3.LUT R31, R31, R32, R25, 0x96, !PT ;  /* 0x000000201f1f7212 */ /* 0x000fe400078e9619 */
[----:B------:R-:W-:-:S03]  /*12530*/  LOP3.LUT R27, R27, R30, R145, 0x96, !PT ;  /* 0x0000001e1b1b7212 */ /* 0x000fc600078e9691 */
[----:B------:R-:W-:-:S04]  /*12540*/  IMAD.WIDE.U32 R146, R31, -0x326172a9, RZ ;  /* 0xcd9e8d571f927825 */ /* 0x000fc800078e00ff */
[----:B------:R-:W-:Y:S01]  /*12550*/  IMAD.WIDE.U32 R26, R27, -0x2daee0ad, RZ ;  /* 0xd2511f531b1a7825 */ /* 0x000fe200078e00ff */
[----:B------:R-:W-:-:S04]  /*12560*/  LOP3.LUT R145, R109, R144, R147, 0x96, !PT ;  /* 0x000000906d917212 */ /* 0x000fc800078e9693 */
[----:B------:R-:W-:Y:S01]  /*12570*/  LOP3.LUT R147, R107, R24, R27, 0x96, !PT ;  /* 0x000000186b937212 */ /* 0x000fe200078e961b */
[----:B------:R-:W-:Y:S01]  /*12580*/  IMAD.MOV.U32 R27, RZ, RZ, R70 ;  /* 0x000000ffff1b7224 */ /* 0x000fe200078e0046 */
[----:B------:R-:W-:Y:S01]  /*12590*/  MOV R70, R26 ;  /* 0x0000001a00467202 */ /* 0x000fe20000000f00 */
[----:B------:R-:W-:-:S07]  /*125a0*/  IMAD.MOV.U32 R24, RZ, RZ, RZ ;  /* 0x000000ffff187224 */ /* 0x000fce00078e00ff */
.L_x_2035:
        /* <DEDUP_REMOVED lines=11> */
.L_x_2034:
        /* <DEDUP_REMOVED lines=16> */
.L_x_2040:
        /* <DEDUP_REMOVED lines=12> */
.L_x_2041:
        /* <DEDUP_REMOVED lines=46> */
[----:B------:R-:W-:Y:S01]  /*12b00*/  IMAD.MOV.U32 R25, RZ, RZ, RZ ;  /* 0x000000ffff197224 */ /* 0x000fe200078e00ff */
        /* <DEDUP_REMOVED lines=8> */
.L_x_2039:
[----:B------:R-:W-:Y:S01]  /*12b90*/  HFMA2 R31, -RZ, RZ, 0.1171875, 0 ;  /* 0x2f800000ff1f7431 */ /* 0x000fe200000001ff */
[----:B-----5:R-:W-:Y:S02]  /*12ba0*/  PRMT R27, R18, 0x7632, R27 ;  /* 0x00007632121b7816 */ /* 0x020fe4000000001b */
[----:B------:R-:W-:-:S03]  /*12bb0*/  I2FP.F32.U32 R24, R26 ;  /* 0x0000001a00187245 */ /* 0x000fc60000201000 */
[----:B------:R-:W-:Y:S02]  /*12bc0*/  IMAD.U32 R27, R27, 0x10000, RZ ;  /* 0x000100001b1b7824 */ /* 0x000fe400078e00ff */
[----:B------:R-:W-:Y:S02]  /*12bd0*/  FFMA.FTZ R24, R24, R31, 1.1641532182693481445e-10 ;  /* 0x2f00000018187423 */ /* 0x000fe4000001001f */
[----:B------:R-:W-:-:S04]  /*12be0*/  FMUL.FTZ R27, R27, UR13 ;  /* 0x0000000d1b1b7c20 */ /* 0x000fc80008410000 */
[----:B------:R-:W-:Y:S01]  /*12bf0*/  FMUL.FTZ R27, R27, UR12 ;  /* 0x0000000c1b1b7c20 */ /* 0x000fe20008410000 */
[----:B------:R-:W-:Y:S02]  /*12c00*/  FSETP.GTU.FTZ.AND P0, PT, R24, UR10, PT ;  /* 0x0000000a18007c0b */ /* 0x000fe4000bf1c000 */
[----:B------:R-:W-:Y:S02]  /*12c10*/  SHF.L.U32 R24, R129, 0x10, RZ ;  /* 0x0000001081187819 */ /* 0x000fe400000006ff */
[----:B------:R-:W-:Y:S02]  /*12c20*/  FSEL R27, R27, RZ, !P0 ;  /* 0x000000ff1b1b7208 */ /* 0x000fe40004000000 */
[----:B------:R-:W-:-:S03]  /*12c30*/  SEL R74, RZ, 0x1, P0 ;  /* 0x00000001ff4a7807 */ /* 0x000fc60000000000 */
[----:B------:R-:W-:-:S07]  /*12c40*/  FMUL.FTZ R127, R24, R27 ;  /* 0x0000001b187f7220 */ /* 0x000fce0000410000 */
.L_x_2038:
[----:B-1----:R-:W-:Y:S01]  /*12c50*/  F2FP.BF16.F32.PACK_AB R150, RZ, R127 ;  /* 0x0000007fff96723e */ /* 0x002fe200000010ff */
        /* <DEDUP_REMOVED lines=15> */
.L_x_2044:
        /* <DEDUP_REMOVED lines=12> */
.L_x_2045:
        /* <DEDUP_REMOVED lines=51> */
[----:B------:R-:W-:Y:S01]  /*13140*/  IMAD.MOV.U32 R24, RZ, RZ, RZ ;  /* 0x000000ffff187224 */ /* 0x000fe200078e00ff */
[----:B------:R-:W-:Y:S01]  /*13150*/  LOP3.LUT R147, R107, R30, R27, 0x96, !PT ;  /* 0x0000001e6b937212 */ /* 0x000fe200078e961b */
[----:B------:R-:W-:Y:S01]  /*13160*/  IMAD.MOV.U32 R27, RZ, RZ, R70 ;  /* 0x000000ffff1b7224 */ /* 0x000fe200078e0046 */
[----:B------:R-:W-:-:S07]  /*13170*/  MOV R70, R26 ;  /* 0x0000001a00467202 */ /* 0x000fce0000000f00 */
.L_x_2043:
        /* <DEDUP_REMOVED lines=11> */
.L_x_2042:
        /* <DEDUP_REMOVED lines=16> */
.L_x_2048:
        /* <DEDUP_REMOVED lines=12> */
.L_x_2049:
[----:B------:R-:W-:Y:S01]  /*133f0*/  IMAD.WIDE.U32 R32, R37, -0x326172a9, RZ ;  /* 0xcd9e8d5725207825 */ /* 0x000fe200078e00ff */
[----:B------:R-:W-:-:S03]  /*13400*/  LOP3.LUT R24, R63, R31, R3, 0x96, !PT ;  /* 0x0000001f3f187212 */ /* 0x000fc600078e9603 */
[----:B------:R-:W-:Y:S01]  /*13410*/  HFMA2 R148, -RZ, RZ, 0, 0 ;  /* 0x00000000ff947431 */ /* 0x000fe200000001ff */
        /* <DEDUP_REMOVED lines=51> */
.L_x_2047:
        /* <DEDUP_REMOVED lines=12> */
.L_x_2046:
[----:B------:R-:W-:Y:S02]  /*13810*/  F2FP.BF16.F32.PACK_AB R27, RZ, R31 ;  /* 0x0000001fff1b723e */ /* 0x000fe400000010ff */
[----:B------:R-:W-:Y:S02]  /*13820*/  PRMT R26, R144, 0x5410, R150 ;  /* 0x00005410901a7816 */ /* 0x000fe40000000096 */
[----:B------:R-:W-:Y:S02]  /*13830*/  PRMT R25, R82, 0x5410, R84 ;  /* 0x0000541052197816 */ /* 0x000fe40000000054 */
[----:B------:R-:W-:Y:S02]  /*13840*/  PRMT R24, R78, 0x5410, R80 ;  /* 0x000054104e187816 */ /* 0x000fe40000000050 */
[----:B------:R-:W-:-:S07]  /*13850*/  PRMT R27, R151, 0x5410, R27 ;  /* 0x00005410971b7816 */ /* 0x000fce000000001b */
.L_x_2017:
        /* <DEDUP_REMOVED lines=27> */
[----:B------:R-:W-:Y:S01]  /*13a10*/  SHF.L.U32 R27, R76, 0x10, RZ ;  /* 0x000000104c1b7819 */ /* 0x000fe200000006ff */
        /* <DEDUP_REMOVED lines=19> */
.L_x_2050:
[----:B0-----:R-:W0:Y:S01]  /*13b50*/  SHFL.BFLY PT, R25, R30, 0x1, 0x1f ;  /* 0x0c201f001e197f89 */ /* 0x001e2200000e0000 */
[----:B------:R-:W-:Y:S01]  /*13b60*/  LOP3.LUT P0, RZ, R34, 0x1f, RZ, 0xc0, !PT ;  /* 0x0000001f22ff7812 */ /* 0x000fe2000780c0ff */
[----:B------:R-:W-:Y:S01]  /*13b70*/  BSSY.RECONVERGENT B0, `(.L_x_2051) ;  /* 0x0000050000007945 */ /* 0x000fe20003800200 */
[----:B0-----:R-:W-:Y:S01]  /*13b80*/  FADD.FTZ R25, R30, R25 ;  /* 0x000000191e197221 */ /* 0x001fe20000010000 */
[----:B------:R-:W-:-:S04]  /*13b90*/  LOP3.LUT R30, R34, 0x1f, RZ, 0xc0, !PT ;  /* 0x0000001f221e7812 */ /* 0x000fc800078ec0ff */
[----:B------:R-:W0:Y:S01]  /*13ba0*/  SHFL.BFLY PT, R0, R25, 0x2, 0x1f ;  /* 0x0c401f0019007f89 */ /* 0x000e2200000e0000 */
[----:B------:R-:W-:Y:S01]  /*13bb0*/  ISETP.GT.U32.AND P1, PT, R30, 0x7, PT ;  /* 0x000000071e00780c */ /* 0x000fe20003f24070 */
[----:B------:R-:W-:Y:S02]  /*13bc0*/  IMAD.MOV.U32 R30, RZ, RZ, RZ ;  /* 0x000000ffff1e7224 */ /* 0x000fe400078e00ff */
        /* <DEDUP_REMOVED lines=74> */
.L_x_2052:
[----:B------:R-:W-:Y:S05]  /*14070*/  BSYNC.RECONVERGENT B0 ;  /* 0x0000000000007941 */ /* 0x000fea0003800200 */
.L_x_2051:
[----:B------:R-:W-:Y:S01]  /*14080*/  BAR.SYNC.DEFER_BLOCKING 0x0 ;  /* 0x0000000000007b1d */ /* 0x000fe20000010000 */
[----:B0-----:R-:W-:-:S05]  /*14090*/  CS2R R24, SRZ ;  /* 0x0000000000187805 */ /* 0x001fca000001ff00 */
[----:B------:R-:W-:Y:S04]  /*140a0*/  BSSY.RECONVERGENT B0, `(.L_x_2053) ;  /* 0x000000a000007945 */ /* 0x000fe80003800200 */
        /* <DEDUP_REMOVED lines=8> */
[----:B------:R0:W1:Y:S03]  /*14130*/  LDS.64 R24, [R0+UR4] ;  /* 0x0000000400187984 */ /* 0x0000660008000a00 */
.L_x_2054:
[----:B------:R-:W-:Y:S05]  /*14140*/  BSYNC.RECONVERGENT B0 ;  /* 0x0000000000007941 */ /* 0x000fea0003800200 */
.L_x_2053:
        /* <DEDUP_REMOVED lines=9> */
[----:B------:R-:W-:Y:S01]  /*141e0*/  I2FP.F32.U32 R27, R30 ;  /* 0x0000001e001b7245 */ /* 0x000fe20000201000 */
        /* <DEDUP_REMOVED lines=42> */
[----:B------:R-:W-:Y:S02]  /*14490*/  FFMA.FTZ R0, R26, R24, R25 ;  /* 0x000000181a007223 */ /* 0x000fe40000010019 */
[----:B------:R-:W2:Y:S03]  /*144a0*/  @!P0 LDC.64 R26, c[0x0][0x3c0] ;  /* 0x0000f000ff1a8b82 */ /* 0x000ea60000000a00 */
[----:B------:R-:W0:Y:S05]  /*144b0*/  SHFL.IDX PT, R87, R0, RZ, 0x1f ;  /* 0x00001fff00577589 */ /* 0x000e2a00000e0000 */
[----:B------:R-:W3:Y:S01]  /*144c0*/  @!P0 LDC.64 R24, c[0x0][0x3c8] ;  /* 0x0000f200ff188b82 */ /* 0x000ee20000000a00 */
[----:B-1----:R-:W-:Y:S01]  /*144d0*/  FMUL.FTZ R28, R29, R29 ;  /* 0x0000001d1d1c7220 */ /* 0x002fe20000410000 */
[----:B--2---:R-:W-:-:S04]  /*144e0*/  @!P0 IMAD.WIDE R26, R36, 0x4, R26 ;  /* 0x00000004241a8825 */ /* 0x004fc800078e021a */
[----:B------:R-:W-:Y:S01]  /*144f0*/  FSEL R33, R28, RZ, P1 ;  /* 0x000000ff1c217208 */ /* 0x000fe20000800000 */
[----:B0-----:R-:W-:Y:S01]  /*14500*/  FFMA.FTZ R28, R87, UR14, R30 ;  /* 0x0000000e571c7c23 */ /* 0x001fe2000801001e */
[----:B------:R0:W-:Y:S03]  /*14510*/  @!P0 STG.E desc[UR6][R26.64], R29 ;  /* 0x0000001d1a008986 */ /* 0x0001e6000c101906 */
[----:B------:R-:W-:Y:S01]  /*14520*/  FADD.FTZ R28, R28, R33 ;  /* 0x000000211c1c7221 */ /* 0x000fe20000010000 */
[----:B---3--:R-:W-:-:S03]  /*14530*/  @!P0 IMAD.WIDE R24, R36, 0x4, R24 ;  /* 0x0000000424188825 */ /* 0x008fc600078e0218 */
[----:B------:R-:W1:Y:S02]  /*14540*/  MUFU.RSQ R32, R28 ;  /* 0x0000001c00207308 */ /* 0x000e640000001400 */
[----:B-1----:R0:W-:Y:S01]  /*14550*/  @!P0 STG.E desc[UR6][R24.64], R32 ;  /* 0x0000002018008986 */ /* 0x0021e2000c101906 */
[----:B------:R-:W-:-:S13]  /*14560*/  ISETP.GE.AND P0, PT, R69, 0x1, PT ;  /* 0x000000014500780c */ /* 0x000fda0003f06270 */
[----:B0-----:R-:W-:Y:S05]  /*14570*/  @!P0 BRA `(.L_x_2055) ;  /* 0x00000008004c8947 */ /* 0x001fea0003800000 */
[----:B------:R-:W-:Y:S01]  /*14580*/  FSEL R24, R29, RZ, !P1 ;  /* 0x000000ff1d187208 */ /* 0x000fe20004800000 */
[----:B------:R-:W-:Y:S01]  /*14590*/  IMAD.U32 R26, R12, 0x10000, RZ ;  /* 0x000100000c1a7824 */ /* 0x000fe200078e00ff */
        /* <DEDUP_REMOVED lines=27> */
[----:B------:R-:W-:Y:S01]  /*14750*/  SHF.L.U32 R24, R38, 0x10, RZ ;  /* 0x0000001026187819 */ /* 0x000fe200000006ff */
[C---:B------:R-:W-:Y:S01]  /*14760*/  FMUL.FTZ R71, R32.reuse, R71 ;  /* 0x0000004720477220 */ /* 0x040fe20000410000 */
[----:B------:R-:W-:Y:S01]  /*14770*/  FMUL.FTZ R73, R32, R73 ;  /* 0x0000004920497220 */ /* 0x000fe20000410000 */
[----:B------:R-:W-:-:S02]  /*14780*/  VIADD R0, R69, 0xffffffff ;  /* 0xffffffff45007836 */ /* 0x000fc40000000000 */
[----:B------:R-:W-:Y:S01]  /*14790*/  FMUL.FTZ R75, R32, R75 ;  /* 0x0000004b204b7220 */ /* 0x000fe20000410000 */
[----:B------:R-:W-:Y:S01]  /*147a0*/  FFMA.FTZ R71, R71, R24, R26 ;  /* 0x0000001847477223 */ /* 0x000fe2000001001a */
[----:B------:R-:W-:Y:S01]  /*147b0*/  FFMA.FTZ R28, R73, R28, R30 ;  /* 0x0000001c491c7223 */ /* 0x000fe2000001001e */
[----:B------:R-:W-:Y:S01]  /*147c0*/  SHF.L.U32 R24, R40, 0x10, RZ ;  /* 0x0000001028187819 */ /* 0x000fe200000006ff */
[C---:B------:R-:W-:Y:S01]  /*147d0*/  FMUL.FTZ R77, R32.reuse, R77 ;  /* 0x0000004d204d7220 */ /* 0x040fe20000410000 */
        /* <DEDUP_REMOVED lines=20> */
[----:B------:R-:W-:Y:S01]  /*14920*/  IMAD.U32 R26, R13, 0x10000, RZ ;  /* 0x000100000d1a7824 */ /* 0x000fe200078e00ff */
[----:B------:R-:W-:Y:S01]  /*14930*/  SHF.L.U32 R30, R92, 0x10, RZ ;  /* 0x000000105c1e7819 */ /* 0x000fe200000006ff */
[----:B------:R-:W-:Y:S01]  /*14940*/  IMAD.U32 R32, R134, 0x10000, RZ ;  /* 0x0001000086207824 */ /* 0x000fe200078e00ff */
[----:B------:R-:W-:Y:S01]  /*14950*/  SHF.L.U32 R82, R90, 0x10, RZ ;  /* 0x000000105a527819 */ /* 0x000fe200000006ff */
[----:B------:R-:W-:Y:S01]  /*14960*/  FFMA.FTZ R75, R75, R24, R26 ;  /* 0x000000184b4b7223 */ /* 0x000fe2000001001a */
[----:B------:R-:W-:Y:S01]  /*14970*/  SHF.L.U32 R24, R88, 0x10, RZ ;  /* 0x0000001058187819 */ /* 0x000fe200000006ff */
[----:B------:R-:W-:Y:S01]  /*14980*/  FFMA.FTZ R30, R77, R30, R32 ;  /* 0x0000001e4d1e7223 */ /* 0x000fe20000010020 */
[----:B------:R-:W-:Y:S01]  /*14990*/  IMAD.U32 R32, R132, 0x10000, RZ ;  /* 0x0001000084207824 */ /* 0x000fe200078e00ff */
[----:B------:R-:W-:Y:S01]  /*149a0*/  SHF.L.U32 R144, R42, 0x10, RZ ;  /* 0x000000102a907819 */ /* 0x000fe200000006ff */
[----:B------:R-:W-:Y:S01]  /*149b0*/  IMAD.U32 R80, R14, 0x10000, RZ ;  /* 0x000100000e507824 */ /* 0x000fe200078e00ff */
[----:B------:R-:W-:Y:S01]  /*149c0*/  SHF.L.U32 R154, R108, 0x10, RZ ;  /* 0x000000106c9a7819 */ /* 0x000fe200000006ff */
[----:B------:R-:W-:Y:S01]  /*149d0*/  FFMA.FTZ R85, R85, R24, R32 ;  /* 0x0000001855557223 */ /* 0x000fe20000010020 */
[----:B------:R-:W-:Y:S01]  /*149e0*/  IMAD.U32 R84, R133, 0x10000, RZ ;  /* 0x0001000085547824 */ /* 0x000fe200078e00ff */
[----:B------:R-:W-:Y:S01]  /*149f0*/  SHF.L.U32 R24, R49, 0x10, RZ ;  /* 0x0000001031187819 */ /* 0x000fe200000006ff */
[----:B------:R-:W-:-:S02]  /*14a00*/  IMAD.U32 R150, R15, 0x10000, RZ ;  /* 0x000100000f967824 */ /* 0x000fc400078e00ff */
[----:B------:R-:W-:Y:S01]  /*14a10*/  FFMA.FTZ R26, R79, R78, R80 ;  /* 0x0000004e4f1a7223 */ /* 0x000fe20000010050 */
[----:B------:R-:W-:Y:S02]  /*14a20*/  IMAD.U32 R32, R10, 0x10000, RZ ;  /* 0x000100000a207824 */ /* 0x000fe400078e00ff */
[----:B------:R-:W-:Y:S01]  /*14a30*/  FFMA.FTZ R29, R81, R82, R84 ;  /* 0x00000052511d7223 */ /* 0x000fe20000010054 */
[----:B------:R-:W-:Y:S01]  /*14a40*/  FFMA.FTZ R144, R83, R144, R150 ;  /* 0x0000009053907223 */ /* 0x000fe20000010096 */
[----:B------:R-:W-:Y:S01]  /*14a50*/  SHF.L.U32 R78, R47, 0x10, RZ ;  /* 0x000000102f4e7819 */ /* 0x000fe200000006ff */
[----:B------:R-:W-:Y:S01]  /*14a60*/  FFMA.FTZ R32, R97, R24, R32 ;  /* 0x0000001861207223 */ /* 0x000fe20000010020 */
[----:B------:R-:W-:Y:S01]  /*14a70*/  SHF.L.U32 R82, R110, 0x10, RZ ;  /* 0x000000106e527819 */ /* 0x000fe200000006ff */
[----:B------:R-:W-:Y:S01]  /*14a80*/  IMAD.U32 R80, R8, 0x10000, RZ ;  /* 0x0001000008507824 */ /* 0x000fe200078e00ff */
[----:B------:R-:W-:Y:S01]  /*14a90*/  SHF.L.U32 R150, R48, 0x10, RZ ;  /* 0x0000001030967819 */ /* 0x000fe200000006ff */
[----:B------:R-:W-:Y:S01]  /*14aa0*/  IMAD.U32 R84, R139, 0x10000, RZ ;  /* 0x000100008b547824 */ /* 0x000fe200078e00ff */
[----:B------:R-:W0:Y:S01]  /*14ab0*/  LDC.64 R24, c[0x0][0x428] ;  /* 0x00010a00ff187b82 */ /* 0x000e220000000a00 */
[----:B------:R-:W-:-:S02]  /*14ac0*/  IMAD.U32 R152, R9, 0x10000, RZ ;  /* 0x0001000009987824 */ /* 0x000fc400078e00ff */
[----:B------:R-:W-:Y:S01]  /*14ad0*/  FFMA.FTZ R89, R89, R78, R80 ;  /* 0x0000004e59597223 */ /* 0x000fe20000010050 */
[----:B------:R-:W-:Y:S02]  /*14ae0*/  IMAD R0, R0, R35, RZ ;  /* 0x0000002300007224 */ /* 0x000fe400078e02ff */
[----:B------:R-:W-:Y:S01]  /*14af0*/  FFMA.FTZ R84, R91, R82, R84 ;  /* 0x000000525b547223 */ /* 0x000fe20000010054 */
[----:B------:R-:W-:Y:S02]  /*14b00*/  IMAD.U32 R156, R138, 0x10000, RZ ;  /* 0x000100008a9c7824 */ /* 0x000fe400078e00ff */
[----:B------:R-:W-:Y:S01]  /*14b10*/  FFMA.FTZ R93, R93, R150, R152 ;  /* 0x000000965d5d7223 */ /* 0x000fe20000010098 */
[----:B------:R-:W-:Y:S01]  /*14b20*/  SHF.L.U32 R78, R106, 0x10, RZ ;  /* 0x000000106a4e7819 */ /* 0x000fe200000006ff */
[----:B------:R-:W-:Y:S01]  /*14b30*/  IMAD.U32 R80, R137, 0x10000, RZ ;  /* 0x0001000089507824 */ /* 0x000fe200078e00ff */
[----:B------:R-:W-:Y:S01]  /*14b40*/  SHF.L.U32 R82, R50, 0x10, RZ ;  /* 0x0000001032527819 */ /* 0x000fe200000006ff */
[----:B------:R-:W-:Y:S01]  /*14b50*/  FFMA.FTZ R154, R95, R154, R156 ;  /* 0x0000009a5f9a7223 */ /* 0x000fe2000001009c */
[----:B------:R-:W-:Y:S01]  /*14b60*/  IMAD.U32 R150, R11, 0x10000, RZ ;  /* 0x000100000b967824 */ /* 0x000fe200078e00ff */
[----:B------:R-:W-:Y:S01]  /*14b70*/  SHF.L.U32 R152, R104, 0x10, RZ ;  /* 0x0000001068987819 */ /* 0x000fe200000006ff */
[----:B------:R-:W-:Y:S01]  /*14b80*/  IMAD.U32 R156, R136, 0x10000, RZ ;  /* 0x00010000889c7824 */ /* 0x000fe200078e00ff */
[----:B------:R-:W-:Y:S01]  /*14b90*/  SHF.R.S32.HI R27, RZ, 0x1f, R0 ;  /* 0x0000001fff1b7819 */ /* 0x000fe20000011400 */
        /* <DEDUP_REMOVED lines=8> */
[----:B------:R-:W-:Y:S01]  /*14c20*/  LEA.HI R27, R27, R0, RZ, 0x3 ;  /* 0x000000001b1b7211 */ /* 0x000fe200078f18ff */
[----:B------:R-:W-:-:S02]  /*14c30*/  IMAD.U32 R156, R5, 0x10000, RZ ;  /* 0x00010000059c7824 */ /* 0x000fc400078e00ff */
[----:B------:R-:W-:Y:S01]  /*14c40*/  FFMA.FTZ R113, R113, R158, R160 ;  /* 0x0000009e71717223 */ /* 0x000fe200000100a0 */
[----:B------:R-:W-:Y:S01]  /*14c50*/  FFMA.FTZ R150, R115, R78, R80 ;  /* 0x0000004e73967223 */ /* 0x000fe20000010050 */
[----:B------:R-:W-:Y:S01]  /*14c60*/  LEA.HI.SX32 R27, R27, R34, 0x1d ;  /* 0x000000221b1b7211 */ /* 0x000fe200078feaff */
        /* <DEDUP_REMOVED lines=11> */
[C---:B------:R-:W-:Y:S01]  /*14d20*/  IADD3 R81, PT, PT, R27.reuse, 0x100, RZ ;  /* 0x000001001b517810 */ /* 0x040fe20007ffe0ff */
[----:B------:R-:W-:-:S02]  /*14d30*/  VIADD R83, R27, 0x200 ;  /* 0x000002001b537836 */ /* 0x000fc40000000000 */
[----:B------:R-:W-:Y:S01]  /*14d40*/  FFMA.FTZ R158, R119, R158, R160 ;  /* 0x0000009e779e7223 */ /* 0x000fe200000100a0 */
[----:B------:R-:W-:Y:S01]  /*14d50*/  FFMA.FTZ R123, R123, R162, R164 ;  /* 0x000000a27b7b7223 */ /* 0x000fe200000100a4 */
[----:B------:R-:W-:Y:S01]  /*14d60*/  FFMA.FTZ R34, R127, R0, R34 ;  /* 0x000000007f227223 */ /* 0x000fe20000010022 */
[----:B------:R-:W-:Y:S01]  /*14d70*/  FFMA.FTZ R35, R149, R78, R80 ;  /* 0x0000004e95237223 */ /* 0x000fe20000010050 */
[----:B------:R-:W-:Y:S01]  /*14d80*/  FFMA.FTZ R156, R69, R82, R156 ;  /* 0x00000052459c7223 */ /* 0x000fe2000001009c */
[--C-:B0-----:R-:W-:Y:S01]  /*14d90*/  IMAD.WIDE.U32 R78, R27, 0x10, R24.reuse ;  /* 0x000000101b4e7825 */ /* 0x101fe200078e0018 */
[----:B------:R-:W-:Y:S02]  /*14da0*/  F2FP.BF16.F32.PACK_AB R27, R85, R144 ;  /* 0x00000090551b723e */ /* 0x000fe400000010ff */
[----:B------:R-:W-:Y:S01]  /*14db0*/  F2FP.BF16.F32.PACK_AB R26, R29, R26 ;  /* 0x0000001a1d1a723e */ /* 0x000fe200000010ff */
[----:B------:R-:W-:Y:S01]  /*14dc0*/  IMAD.WIDE.U32 R80, R81, 0x10, R24 ;  /* 0x0000001051507825 */ /* 0x000fe200078e0018 */
[----:B------:R-:W-:-:S02]  /*14dd0*/  F2FP.BF16.F32.PACK_AB R31, R152, R31 ;  /* 0x0000001f981f723e */ /* 0x000fc400000010ff */
[----:B------:R-:W-:Y:S01]  /*14de0*/  F2FP.BF16.F32.PACK_AB R29, R154, R93 ;  /* 0x0000005d9a1d723e */ /* 0x000fe200000010ff */
[----:B------:R-:W-:Y:S01]  /*14df0*/  IMAD.WIDE.U32 R82, R83, 0x10, R24 ;  /* 0x0000001053527825 */ /* 0x000fe200078e0018 */
[----:B------:R-:W-:Y:S02]  /*14e00*/  F2FP.BF16.F32.PACK_AB R25, R30, R75 ;  /* 0x0000004b1e19723e */ /* 0x000fe400000010ff */
[----:B------:R-:W-:Y:S02]  /*14e10*/  F2FP.BF16.F32.PACK_AB R24, R28, R71 ;  /* 0x000000471c18723e */ /* 0x000fe400000010ff */
[----:B------:R-:W-:Y:S02]  /*14e20*/  F2FP.BF16.F32.PACK_AB R30, R99, R32 ;  /* 0x00000020631e723e */ /* 0x000fe400000010ff */
[----:B------:R-:W-:Y:S01]  /*14e30*/  F2FP.BF16.F32.PACK_AB R28, R84, R89 ;  /* 0x00000059541c723e */ /* 0x000fe200000010ff */
[----:B------:R0:W-:Y:S01]  /*14e40*/  STG.E.128 desc[UR6][R78.64], R24 ;  /* 0x000000184e007986 */ /* 0x0001e2000c101d06 */
[----:B------:R-:W-:-:S02]  /*14e50*/  F2FP.BF16.F32.PACK_AB R35, R156, R35 ;  /* 0x000000239c23723e */ /* 0x000fc400000010ff */
[----:B------:R-:W-:Y:S01]  /*14e60*/  F2FP.BF16.F32.PACK_AB R34, R34, R123 ;  /* 0x0000007b2222723e */ /* 0x000fe200000010ff */
[----:B------:R0:W-:Y:S01]  /*14e70*/  STG.E.128 desc[UR6][R80.64], R28 ;  /* 0x0000001c50007986 */ /* 0x0001e2000c101d06 */
[----:B------:R-:W-:Y:S02]  /*14e80*/  F2FP.BF16.F32.PACK_AB R33, R158, R33 ;  /* 0x000000219e21723e */ /* 0x000fe400000010ff */
[----:B------:R-:W-:-:S05]  /*14e90*/  F2FP.BF16.F32.PACK_AB R32, R150, R113 ;  /* 0x000000719620723e */ /* 0x000fca00000010ff */
[----:B------:R0:W-:Y:S02]  /*14ea0*/  STG.E.128 desc[UR6][R82.64], R32 ;  /* 0x0000002052007986 */ /* 0x0001e4000c101d06 */
.L_x_2055:
[----:B0-----:R-:W0:Y:S01]  /*14eb0*/  LDC.64 R24, c[0x0][0x380] ;  /* 0x0000e000ff187b82 */ /* 0x001e220000000a00 */
[----:B------:R-:W-:Y:S01]  /*14ec0*/  UPLOP3.LUT UP0, UPT, UPT, UPT, UP0, 0x40, 0x4 ;  /* 0x000000000004789c */ /* 0x000fe20003f0e800 */
[----:B0-----:R-:W-:-:S04]  /*14ed0*/  IADD3 R36, PT, PT, R36, R24, RZ ;  /* 0x0000001824247210 */ /* 0x001fc80007ffe0ff */
[----:B------:R-:W-:-:S13]  /*14ee0*/  ISETP.GE.AND P0, PT, R36, R25, PT ;  /* 0x000000192400720c */ /* 0x000fda0003f06270 */
[----:B------:R-:W-:Y:S05]  /*14ef0*/  @!P0 BRA `(.L_x_2056) ;  /* 0xfffffebc00b08947 */ /* 0x000fea000383ffff */
[----:B------:R-:W-:Y:S05]  /*14f00*/  EXIT ;  /* 0x000000000000794d */ /* 0x000fea0003800000 */
.L_x_2057:
        /* <DEDUP_REMOVED lines=15> */
.L_x_20918:


//--------------------- .text._ZN10layer_norm13ln_fwd_kernelINS_13Kernel_traitsI6__halfS2_S2_S2_fjLj6144ELj1ELj1ELj8ELj16ENS_18Kernel_traits_baseILj6144ES2_S2_S2_S2_fjLj256EEEEELb0ELb0ELb0ELb0EEEvNS_9FwdParamsE --------------------------
	.section	.text._ZN10layer_norm13ln_fwd_kernelINS_13Kernel_traitsI6__halfS2_S2_S2_fjLj6144ELj1ELj1ELj8ELj16ENS_18Kernel_traits_baseILj6144ES2_S2_S2_S2_fjLj256EEEEELb0ELb0ELb0ELb0EEEvNS_9FwdParamsE,"ax",@progbits
	.align	128
        .global         _ZN10layer_norm13ln_fwd_kernelINS_13Kernel_traitsI6__halfS2_S2_S2_fjLj6144ELj1ELj1ELj8ELj16ENS_18Kernel_traits_baseILj6144ES2_S2_S2_S2_fjLj256EEEEELb0ELb0ELb0ELb0EEEvNS_9FwdParamsE
        .type           _ZN10layer_norm13ln_fwd_kernelINS_13Kernel_traitsI6__halfS2_S2_S2_fjLj6144ELj1ELj1ELj8ELj16ENS_18Kernel_traits_baseILj6144ES2_S2_S2_S2_fjLj256EEEEELb0ELb0ELb0ELb0EEEvNS_9FwdParamsE,@function
        .size           _ZN10layer_norm13ln_fwd_kernelINS_13Kernel_traitsI6__halfS2_S2_S2_fjLj6144ELj1ELj1ELj8ELj16ENS_18Kernel_traits_baseILj6144ES2_S2_S2_S2_fjLj256EEEEELb0ELb0ELb0ELb0EEEvNS_9FwdParamsE,(.L_x_20919 - _ZN10layer_norm13ln_fwd_kernelINS_13Kernel_traitsI6__halfS2_S2_S2_fjLj6144ELj1ELj1ELj8ELj16ENS_18Kernel_traits_baseILj6144ES2_S2_S2_S2_fjLj256EEEEELb0ELb0ELb0ELb0EEEvNS_9FwdParamsE)
        .other          _ZN10layer_norm13ln_fwd_kernelINS_13Kernel_traitsI6__halfS2_S2_S2_fjLj6144ELj1ELj1ELj8ELj16ENS_18Kernel_traits_baseILj6144ES2_S2_S2_S2_fjLj256EEEEELb0ELb0ELb0ELb0EEEvNS_9FwdParamsE,@"STO_CUDA_ENTRY STV_DEFAULT"
_ZN10layer_norm13ln_fwd_kernelINS_13Kernel_traitsI6__halfS2_S2_S2_fjLj6144ELj1ELj1ELj8ELj16ENS_18Kernel_traits_baseILj6144ES2_S2_S2_S2_fjLj256EEEEELb0ELb0ELb0ELb0EEEvNS_9FwdParamsE:
.text._ZN10layer_norm13ln_fwd_kernelINS_13Kernel_traitsI6__halfS2_S2_S2_fjLj6144ELj1ELj1ELj8ELj16ENS_18Kernel_traits_baseILj6144ES2_S2_S2_S2_fjLj256EEEEELb0ELb0ELb0ELb0EEEvNS_9FwdParamsE:
        /* <DEDUP_REMOVED lines=45> */
.L_x_2059:
        /* <DEDUP_REMOVED lines=15> */
[----:B------:R-:W-:Y:S02]  /*03c0*/  CS2R R24, SRZ ;  /* 0x0000000000187805 */ /* 0x000fe4000001ff00 */
[----:B------:R-:W-:Y:S02]  /*03d0*/  MOV R34, RZ ;  /* 0x000000ff00227202 */ /* 0x000fe40000000f00 */
[----:B------:R-:W-:Y:S02]  /*03e0*/  CS2R R32, SRZ ;  /* 0x0000000000207805 */ /* 0x000fe4000001ff00 */
[----:B------:R-:W-:Y:S02]  /*03f0*/  @P3 CS2R R18, SRZ ;  /* 0x0000000000123805 */ /* 0x000fe4000001ff00 */
[----:B------:R-:W-:-:S02]  /*0400*/  @P3 CS2R R16, SRZ ;  /* 0x0000000000103805 */ /* 0x000fc4000001ff00 */
[----:B------:R-:W-:Y:S02]  /*0410*/  @P1 MOV R35, RZ ;  /* 0x000000ff00231202 */ /* 0x000fe40000000f00 */
[----:B0-----:R-:W-:-:S07]  /*0420*/  @P2 MOV R27, RZ ;  /* 0x000000ff001b2202 */ /* 0x001fce0000000f00 */
.L_x_2060:
[----:B------:R-:W-:Y:S05]  /*0430*/  BSYNC.RECONVERGENT B0 ;  /* 0x0000000000007941 */ /* 0x000fea0003800200 */
.L_x_2058:
[----:B------:R-:W0:Y:S02]  /*0440*/  LDCU UR4, c[0x0][0x384] ;  /* 0x00007080ff0477ac */ /* 0x000e240008000800 */
[----:B0-----:R-:W-:-:S13]  /*0450*/  ISETP.GE.AND P1, PT, R8, UR4, PT ;  /* 0x0000000408007c0c */ /* 0x001fda000bf26270 */
[----:B------:R-:W-:Y:S05]  /*0460*/  @P1 EXIT ;  /* 0x000000000000194d */ /* 0x000fea0003800000 */
[----:B------:R-:W-:Y:S01]  /*0470*/  SHF.R.S32.HI R0, RZ, 0x3, R0 ;  /* 0x00000003ff007819 */ /* 0x000fe20000011400 */
[----:B------:R-:W0:Y:S01]  /*0480*/  LDCU UR10, c[0x0][0x388] ;  /* 0x00007100ff0a77ac */ /* 0x000e220008000800 */
[C---:B------:R-:W-:Y:S02]  /*0490*/  LOP3.LUT R3, R9.reuse, 0xe0, RZ, 0xc0, !PT ;  /* 0x000000e009037812 */ /* 0x040fe400078ec0ff */
[C---:B------:R-:W-:Y:S01]  /*04a0*/  LOP3.LUT R2, R0.reuse, 0xff, RZ, 0xc0, !PT ;  /* 0x000000ff00027812 */ /* 0x040fe200078ec0ff */
[----:B------:R-:W1:Y:S01]  /*04b0*/  LDCU.U8 UR8, c[0x0][0x410] ;  /* 0x00008200ff0877ac */ /* 0x000e620008000000 */
[----:B------:R-:W-:Y:S02]  /*04c0*/  LOP3.LUT R0, R0, 0xffffff00, RZ, 0xc0, !PT ;  /* 0xffffff0000007812 */ /* 0x000fe400078ec0ff */
[----:B------:R-:W-:Y:S01]  /*04d0*/  VIADDMNMX R3, R2, -R3, RZ, !PT ;  /* 0x8000000302037246 */ /* 0x000fe200078001ff */
[----:B------:R-:W2:Y:S01]  /*04e0*/  LDCU UR9, c[0x0][0x400] ;  /* 0x00008000ff0977ac */ /* 0x000ea20008000800 */
[----:B------:R-:W-:-:S02]  /*04f0*/  SHF.L.U32 R4, R9, 0x5, RZ ;  /* 0x0000000509047819 */ /* 0x000fc400000006ff */
[----:B------:R-:W-:Y:S01]  /*0500*/  VIMNMX R3, PT, PT, R3, 0x20, PT ;  /* 0x0000002003037848 */ /* 0x000fe20003fe0100 */
[----:B------:R-:W3:Y:S01]  /*0510*/  LDCU.64 UR12, c[0x0][0x3a0] ;  /* 0x00007400ff0c77ac */ /* 0x000ee20008000a00 */
[----:B------:R-:W-:Y:S02]  /*0520*/  LOP3.LUT R5, R4, 0x3e0, RZ, 0xc0, !PT ;  /* 0x000003e004057812 */ /* 0x000fe400078ec0ff */
[----:B------:R-:W-:Y:S01]  /*0530*/  LEA R3, R3, R0, 0x3 ;  /* 0x0000000003037211 */ /* 0x000fe200078e18ff */
[----:B------:R-:W4:Y:S01]  /*0540*/  LDCU.64 UR14, c[0x0][0x3e0] ;  /* 0x00007c00ff0e77ac */ /* 0x000f220008000a00 */
[----:B------:R-:W-:Y:S02]  /*0550*/  VIADDMNMX R5, R2, -R5, RZ, !PT ;  /* 0x8000000502057246 */ /* 0x000fe400078001ff */
[----:B------:R-:W-:Y:S01]  /*0560*/  I2FP.F32.U32 R3, R3 ;  /* 0x0000000300037245 */ /* 0x000fe20000201000 */
[----:B------:R-:W-:Y:S01]  /*0570*/  UPLOP3.LUT UP1, UPT, UPT, UPT, UPT, 0x40, 0x4 ;  /* 0x000000000004789c */ /* 0x000fe20003f2e870 */
[----:B------:R-:W-:-:S02]  /*0580*/  ISETP.NE.U32.AND P1, PT, R14, RZ, PT ;  /* 0x000000ff0e00720c */ /* 0x000fc40003f25070 */
[----:B------:R0:W0:Y:S01]  /*0590*/  MUFU.RCP R4, R3 ;  /* 0x0000000300047308 */ /* 0x0000220000001000 */
[----:B------:R-:W-:Y:S02]  /*05a0*/  VIMNMX R5, PT, PT, R5, 0x20, PT ;  /* 0x0000002005057848 */ /* 0x000fe40003fe0100 */
[----:B------:R-:W-:Y:S02]  /*05b0*/  ISETP.NE.AND.EX P1, PT, R15, RZ, PT, P1 ;  /* 0x000000ff0f00720c */ /* 0x000fe40003f25310 */
[----:B-12---:R-:W-:-:S11]  /*05c0*/  LEA R2, R5, R0, 0x3 ;  /* 0x0000000005027211 */ /* 0x006fd600078e18ff */
.L_x_2086:
[----:B------:R-:W1:Y:S02]  /*05d0*/  @P1 LDC.64 R40, c[0x0][0x3e0] ;  /* 0x0000f800ff281b82 */ /* 0x000e640000000a00 */
[----:B-1----:R-:W-:-:S06]  /*05e0*/  @P1 IMAD.WIDE R40, R8, 0x2, R40 ;  /* 0x0000000208281825 */ /* 0x002fcc00078e0228 */
[----:B------:R-:W2:Y:S01]  /*05f0*/  @P1 LDG.E.U16 R40, desc[UR6][R40.64] ;  /* 0x0000000628281981 */ /* 0x000ea2000c1e1500 */
[----:B0-----:R-:W-:Y:S01]  /*0600*/  IMAD R0, R8, UR10, RZ ;  /* 0x0000000a08007c24 */ /* 0x001fe2000f8e02ff */
[----:B------:R-:W-:Y:S01]  /*0610*/  ISETP.GE.U32.AND P2, PT, R6, 0x100, PT ;  /* 0x000001000600780c */ /* 0x000fe20003f46070 */
[----:B------:R-:W-:Y:S01]  /*0620*/  HFMA2 R61, -RZ, RZ, 1.875, 0 ;  /* 0x3f800000ff3d7431 */ /* 0x000fe200000001ff */
[----:B------:R-:W0:Y:S01]  /*0630*/  S2R R59, SR_TID.X ;  /* 0x00000000003b7919 */ /* 0x000e220000002100 */
[----:B------:R-:W-:Y:S01]  /*0640*/  BSSY.RECONVERGENT B0, `(.L_x_2061) ;  /* 0x000005a000007945 */ /* 0x000fe20003800200 */
[----:B------:R-:W-:-:S04]  /*0650*/  SHF.R.S32.HI R43, RZ, 0x1f, R0 ;  /* 0x0000001fff2b7819 */ /* 0x000fc80000011400 */
[----:B------:R-:W-:-:S04]  /*0660*/  LEA.HI R0, R43, R0, RZ, 0x3 ;  /* 0x000000002b007211 */ /* 0x000fc800078f18ff */
[----:B0-----:R-:W-:-:S04]  /*0670*/  LEA.HI.SX32 R0, R0, R59, 0x1d ;  /* 0x0000003b00007211 */ /* 0x001fc800078feaff */
[----:B------:R-:W-:Y:S01]  /*0680*/  MOV R63, R0 ;  /* 0x00000000003f7202 */ /* 0x000fe20000000f00 */
[----:B--2---:R-:W-:Y:S01]  /*0690*/  @P1 HADD2.F32 R61, -RZ, R40.H0_H0 ;  /* 0x20000028ff3d1230 */ /* 0x004fe20000004100 */
[----:B------:R-:W-:Y:S06]  /*06a0*/  @!P2 BRA `(.L_x_2062) ;  /* 0x00000004004ca947 */ /* 0x000fec0003800000 */
[----:B------:R-:W0:Y:S02]  /*06b0*/  LDC.64 R40, c[0x0][0x390] ;  /* 0x0000e400ff287b82 */ /* 0x000e240000000a00 */
[----:B0-----:R-:W-:-:S06]  /*06c0*/  IMAD.WIDE.U32 R40, R0, 0x10, R40 ;  /* 0x0000001000287825 */ /* 0x001fcc00078e0028 */
[----:B------:R-:W5:Y:S01]  /*06d0*/  LDG.E.128 R40, desc[UR6][R40.64] ;  /* 0x0000000628287981 */ /* 0x000f62000c1e1d00 */
[----:B---3--:R-:W-:-:S04]  /*06e0*/  UISETP.NE.U32.AND UP0, UPT, UR12, URZ, UPT ;  /* 0x000000ff0c00728c */ /* 0x008fc8000bf05070 */
[----:B------:R-:W-:-:S09]  /*06f0*/  UISETP.NE.AND.EX UP0, UPT, UR13, URZ, UPT, UP0 ;  /* 0x000000ff0d00728c */ /* 0x000fd2000bf05300 */
[----:B------:R-:W-:Y:S05]  /*0700*/  BRA.U !UP0, `(.L_x_2063) ;  /* 0x0000000108807547 */ /* 0x000fea000b800000 */
[----:B------:R-:W0:Y:S02]  /*0710*/  LDC.64 R12, c[0x0][0x3a0] ;  /* 0x0000e800ff0c7b82 */ /* 0x000e240000000a00 */
[----:B0-----:R-:W-:-:S06]  /*0720*/  IMAD.WIDE.U32 R12, R0, 0x10, R12 ;  /* 0x00000010000c7825 */ /* 0x001fcc00078e000c */
[----:B------:R-:W2:Y:S01]  /*0730*/  LDG.E.128 R12, desc[UR6][R12.64] ;  /* 0x000000060c0c7981 */ /* 0x000ea2000c1e1d00 */
[--C-:B-----5:R-:W-:Y:S02]  /*0740*/  HADD2.F32 R44, -RZ, R40.reuse.H0_H0 ;  /* 0x20000028ff2c7230 */ /* 0x120fe40000004100 */
[----:B------:R-:W-:Y:S02]  /*0750*/  HADD2.F32 R46, -RZ, R41.H0_H0 ;  /* 0x20000029ff2e7230 */ /* 0x000fe40000004100 */
[--C-:B------:R-:W-:Y:S02]  /*0760*/  HADD2.F32 R50, -RZ, R43.reuse.H0_H0 ;  /* 0x2000002bff327230 */ /* 0x100fe40000004100 */
[----:B------:R-:W-:Y:S02]  /*0770*/  HADD2.F32 R48, -RZ, R43.H1_H1 ;  /* 0x3000002bff307230 */ /* 0x000fe40000004100 */
[----:B------:R-:W-:Y:S02]  /*0780*/  HADD2.F32 R40, -RZ, R40.H1_H1 ;  /* 0x30000028ff287230 */ /* 0x000fe40000004100 */
[----:B--2---:R-:W-:-:S02]  /*0790*/  HADD2.F32 R11, -RZ, R12.H0_H0 ;  /* 0x2000000cff0b7230 */ /* 0x004fc40000004100 */
[----:B------:R-:W-:Y:S02]  /*07a0*/  HADD2.F32 R45, -RZ, R13.H0_H0 ;  /* 0x2000000dff2d7230 */ /* 0x000fe40000004100 */
[--C-:B------:R-:W-:Y:S02]  /*07b0*/  HADD2.F32 R43, -RZ, R15.reuse.H0_H0 ;  /* 0x2000000fff2b7230 */ /* 0x100fe40000004100 */
[-C--:B------:R-:W-:Y:S01]  /*07c0*/  FFMA.FTZ R11, R44, R61.reuse, R11 ;  /* 0x0000003d2c0b7223 */ /* 0x080fe2000001000b */
[----:B------:R-:W-:Y:S02]  /*07d0*/  HADD2.F32 R55, -RZ, R15.H1_H1 ;  /* 0x3000000fff377230 */ /* 0x000fe40000004100 */
[-C--:B------:R-:W-:Y:S01]  /*07e0*/  FFMA.FTZ R45, R46, R61.reuse, R45 ;  /* 0x0000003d2e2d7223 */ /* 0x080fe2000001002d */
[----:B------:R-:W-:Y:S02]  /*07f0*/  HADD2.F32 R44, -RZ, R42.H0_H0 ;  /* 0x2000002aff2c7230 */ /* 0x000fe40000004100 */
[----:B------:R-:W-:Y:S01]  /*0800*/  FFMA.FTZ R50, R50, R61, R43 ;  /* 0x0000003d32327223 */ /* 0x000fe2000001002b */
[----:B------:R-:W-:-:S02]  /*0810*/  HADD2.F32 R51, -RZ, R14.H0_H0 ;  /* 0x2000000eff337230 */ /* 0x000fc40000004100 */
[-C--:B------:R-:W-:Y:S01]  /*0820*/  FFMA.FTZ R55, R48, R61.reuse, R55 ;  /* 0x0000003d30377223 */ /* 0x080fe20000010037 */
[----:B------:R-:W-:Y:S02]  /*0830*/  HADD2.F32 R46, -RZ, R41.H1_H1 ;  /* 0x30000029ff2e7230 */ /* 0x000fe40000004100 */
[----:B------:R-:W-:Y:S02]  /*0840*/  HADD2.F32 R15, -RZ, R13.H1_H1 ;  /* 0x3000000dff0f7230 */ /* 0x000fe40000004100 */
[-C--:B------:R-:W-:Y:S01]  /*0850*/  FFMA.FTZ R51, R44, R61.reuse, R51 ;  /* 0x0000003d2c337223 */ /* 0x080fe20000010033 */
[----:B------:R-:W-:Y:S02]  /*0860*/  HADD2.F32 R42, -RZ, R42.H1_H1 ;  /* 0x3000002aff2a7230 */ /* 0x000fe40000004100 */
[----:B------:R-:W-:Y:S02]  /*0870*/  HADD2.F32 R41, -RZ, R14.H1_H1 ;  /* 0x3000000eff297230 */ /* 0x000fe40000004100 */
[-C--:B------:R-:W-:Y:S01]  /*0880*/  FFMA.FTZ R46, R46, R61.reuse, R15 ;  /* 0x0000003d2e2e7223 */ /* 0x080fe2000001000f */
[----:B------:R-:W-:Y:S01]  /*0890*/  HADD2.F32 R13, -RZ, R12.H1_H1 ;  /* 0x3000000cff0d7230 */ /* 0x000fe20000004100 */
[----:B------:R-:W-:Y:S01]  /*08a0*/  F2FP.F16.F32.PACK_AB R15, R55, R50 ;  /* 0x00000032370f723e */ /* 0x000fe200000000ff */
[----:B------:R-:W-:-:S03]  /*08b0*/  FFMA.FTZ R48, R42, R61, R41 ;  /* 0x0000003d2a307223 */ /* 0x000fc60000010029 */
[----:B------:R-:W-:Y:S01]  /*08c0*/  FFMA.FTZ R44, R40, R61, R13 ;  /* 0x0000003d282c7223 */ /* 0x000fe2000001000d */
[----:B------:R-:W-:Y:S02]  /*08d0*/  F2FP.F16.F32.PACK_AB R13, R46, R45 ;  /* 0x0000002d2e0d723e */ /* 0x000fe400000000ff */
[----:B------:R-:W-:Y:S02]  /*08e0*/  F2FP.F16.F32.PACK_AB R14, R48, R51 ;  /* 0x00000033300e723e */ /* 0x000fe400000000ff */
[----:B------:R-:W-:Y:S01]  /*08f0*/  F2FP.F16.F32.PACK_AB R12, R44, R11 ;  /* 0x0000000b2c0c723e */ /* 0x000fe200000000ff */
[----:B------:R-:W-:Y:S06]  /*0900*/  BRA `(.L_x_2064) ;  /* 0x0000000000a47947 */ /* 0x000fec0003800000 */
.L_x_2063:
[----:B----4-:R-:W-:-:S04]  /*0910*/  UISETP.NE.U32.AND UP0, UPT, UR14, URZ, UPT ;  /* 0x000000ff0e00728c */ /* 0x010fc8000bf05070 */
[----:B------:R-:W-:-:S06]  /*0920*/  UISETP.NE.AND.EX UP0, UPT, UR15, URZ, UPT, UP0 ;  /* 0x000000ff0f00728c */ /* 0x000fcc000bf05300 */
[----:B------:R-:W-:-:S13]  /*0930*/  PLOP3.LUT P1, PT, PT, PT, UP0, 0x80, 0x8 ;  /* 0x000000000008781c */ /* 0x000fda0003f2f008 */
[----:B------:R-:W-:Y:S05]  /*0940*/  @!P1 BRA `(.L_x_2065) ;  /* 0x0000000000549947 */ /* 0x000fea0003800000 */
[----:B-----5:R-:W-:Y:S02]  /*0950*/  HADD2.F32 R12, -RZ, R40.H0_H0 ;  /* 0x20000028ff0c7230 */ /* 0x020fe40000004100 */
[----:B------:R-:W-:Y:S02]  /*0960*/  HADD2.F32 R44, -RZ, R42.H0_H0 ;  /* 0x2000002aff2c7230 */ /* 0x000fe40000004100 */
[----:B------:R-:W-:Y:S02]  /*0970*/  HADD2.F32 R48, -RZ, R43.H1_H1 ;  /* 0x3000002bff307230 */ /* 0x000fe40000004100 */
[-C--:B------:R-:W-:Y:S01]  /*0980*/  FMUL.FTZ R11, R12, R61.reuse ;  /* 0x0000003d0c0b7220 */ /* 0x080fe20000410000 */
[----:B------:R-:W-:Y:S02]  /*0990*/  HADD2.F32 R40, -RZ, R40.H1_H1 ;  /* 0x30000028ff287230 */ /* 0x000fe40000004100 */
[----:B------:R-:W-:Y:S01]  /*09a0*/  FMUL.FTZ R51, R44, R61 ;  /* 0x0000003d2c337220 */ /* 0x000fe20000410000 */
[----:B------:R-:W-:-:S02]  /*09b0*/  HADD2.F32 R14, -RZ, R41.H0_H0 ;  /* 0x20000029ff0e7230 */ /* 0x000fc40000004100 */
[-C--:B------:R-:W-:Y:S01]  /*09c0*/  FMUL.FTZ R55, R48, R61.reuse ;  /* 0x0000003d30377220 */ /* 0x080fe20000410000 */
[----:B------:R-:W-:Y:S02]  /*09d0*/  HADD2.F32 R46, -RZ, R41.H1_H1 ;  /* 0x30000029ff2e7230 */ /* 0x000fe40000004100 */
[-C--:B------:R-:W-:Y:S01]  /*09e0*/  FMUL.FTZ R44, R40, R61.reuse ;  /* 0x0000003d282c7220 */ /* 0x080fe20000410000 */
[----:B------:R-:W-:Y:S02]  /*09f0*/  HADD2.F32 R42, -RZ, R42.H1_H1 ;  /* 0x3000002aff2a7230 */ /* 0x000fe40000004100 */
[-C--:B------:R-:W-:Y:S01]  /*0a00*/  FMUL.FTZ R45, R14, R61.reuse ;  /* 0x0000003d0e2d7220 */ /* 0x080fe20000410000 */
[----:B------:R-:W-:Y:S02]  /*0a10*/  HADD2.F32 R50, -RZ, R43.H0_H0 ;  /* 0x2000002bff327230 */ /* 0x000fe40000004100 */
[----:B------:R-:W-:Y:S01]  /*0a20*/  FMUL.FTZ R46, R46, R61 ;  /* 0x0000003d2e2e7220 */ /* 0x000fe20000410000 */
[----:B------:R-:W-:Y:S01]  /*0a30*/  F2FP.F16.F32.PACK_AB R12, R44, R11 ;  /* 0x0000000b2c0c723e */ /* 0x000fe200000000ff */
[-C--:B------:R-:W-:Y:S01]  /*0a40*/  FMUL.FTZ R48, R42, R61.reuse ;  /* 0x0000003d2a307220 */ /* 0x080fe20000410000 */
[----:B------:R-:W-:-:S02]  /*0a50*/  FMUL.FTZ R50, R50, R61 ;  /* 0x0000003d32327220 */ /* 0x000fc40000410000 */
[----:B------:R-:W-:Y:S02]  /*0a60*/  F2FP.F16.F32.PACK_AB R13, R46, R45 ;  /* 0x0000002d2e0d723e */ /* 0x000fe400000000ff */
[----:B------:R-:W-:Y:S02]  /*0a70*/  F2FP.F16.F32.PACK_AB R14, R48, R51 ;  /* 0x00000033300e723e */ /* 0x000fe400000000ff */
[----:B------:R-:W-:Y:S01]  /*0a80*/  F2FP.F16.F32.PACK_AB R15, R55, R50 ;  /* 0x00000032370f723e */ /* 0x000fe200000000ff */
[----:B------:R-:W-:Y:S06]  /*0a90*/  BRA `(.L_x_2064) ;  /* 0x0000000000407947 */ /* 0x000fec0003800000 */
.L_x_2065:
[--C-:B-----5:R-:W-:Y:S02]  /*0aa0*/  HADD2.F32 R46, -RZ, R41.reuse.H0_H0 ;  /* 0x20000029ff2e7230 */ /* 0x120fe40000004100 */
[----:B------:R-:W-:Y:S02]  /*0ab0*/  HADD2.F32 R44, -RZ, R40.H0_H0 ;  /* 0x20000028ff2c7230 */ /* 0x000fe40000004100 */
[----:B------:R-:W-:Y:S02]  /*0ac0*/  HADD2.F32 R48, -RZ, R41.H1_H1 ;  /* 0x30000029ff307230 */ /* 0x000fe40000004100 */
[-C--:B------:R-:W-:Y:S01]  /*0ad0*/  FMUL.FTZ R45, R46, R61.reuse ;  /* 0x0000003d2e2d7220 */ /* 0x080fe20000410000 */
[----:B------:R-:W-:Y:S02]  /*0ae0*/  HADD2.F32 R50, -RZ, R42.H0_H0 ;  /* 0x2000002aff327230 */ /* 0x000fe40000004100 */
[----:B------:R-:W-:Y:S01]  /*0af0*/  FMUL.FTZ R11, R44, R61 ;  /* 0x0000003d2c0b7220 */ /* 0x000fe20000410000 */
[----:B------:R-:W-:-:S02]  /*0b00*/  HADD2.F32 R40, -RZ, R40.H1_H1 ;  /* 0x30000028ff287230 */ /* 0x000fc40000004100 */
[-C--:B------:R-:W-:Y:S01]  /*0b10*/  FMUL.FTZ R46, R48, R61.reuse ;  /* 0x0000003d302e7220 */ /* 0x080fe20000410000 */
[----:B------:R-:W-:Y:S02]  /*0b20*/  HADD2.F32 R42, -RZ, R42.H1_H1 ;  /* 0x3000002aff2a7230 */ /* 0x000fe40000004100 */
[-C--:B------:R-:W-:Y:S01]  /*0b30*/  FMUL.FTZ R51, R50, R61.reuse ;  /* 0x0000003d32337220 */ /* 0x080fe20000410000 */
[--C-:B------:R-:W-:Y:S02]  /*0b40*/  HADD2.F32 R66, -RZ, R43.reuse.H0_H0 ;  /* 0x2000002bff427230 */ /* 0x100fe40000004100 */
[-C--:B------:R-:W-:Y:S01]  /*0b50*/  FMUL.FTZ R44, R40, R61.reuse ;  /* 0x0000003d282c7220 */ /* 0x080fe20000410000 */
[----:B------:R-:W-:Y:S02]  /*0b60*/  HADD2.F32 R68, -RZ, R43.H1_H1 ;  /* 0x3000002bff447230 */ /* 0x000fe40000004100 */
[-C--:B------:R-:W-:Y:S01]  /*0b70*/  FMUL.FTZ R48, R42, R61.reuse ;  /* 0x0000003d2a307220 */ /* 0x080fe20000410000 */
[----:B------:R-:W-:-:S02]  /*0b80*/  FMUL.FTZ R50, R66, R61 ;  /* 0x0000003d42327220 */ /* 0x000fc40000410000 */
[----:B------:R-:W-:-:S07]  /*0b90*/  FMUL.FTZ R55, R68, R61 ;  /* 0x0000003d44377220 */ /* 0x000fce0000410000 */
.L_x_2064:
[----:B------:R-:W0:Y:S01]  /*0ba0*/  @P0 LDC.64 R40, c[0x0][0x3a8] ;  /* 0x0000ea00ff280b82 */ /* 0x000e220000000a00 */
[C---:B------:R-:W-:Y:S01]  /*0bb0*/  IADD3 R63, PT, PT, R0.reuse, 0x100, RZ ;  /* 0x00000100003f7810 */ /* 0x040fe20007ffe0ff */
[----:B0-----:R-:W-:-:S05]  /*0bc0*/  @P0 IMAD.WIDE.U32 R40, R0, 0x10, R40 ;  /* 0x0000001000280825 */ /* 0x001fca00078e0028 */
[----:B------:R0:W-:Y:S02]  /*0bd0*/  @P0 STG.E.128 desc[UR6][R40.64], R12 ;  /* 0x0000000c28000986 */ /* 0x0001e4000c101d06 */
.L_x_2062:
[----:B---34-:R-:W-:Y:S05]  /*0be0*/  BSYNC.RECONVERGENT B0 ;  /* 0x0000000000007941 */ /* 0x018fea0003800200 */
.L_x_2061:
        /* <DEDUP_REMOVED lines=12> */
[----:B-----5:R-:W-:Y:S02]  /*0cb0*/  HADD2.F32 R54, -RZ, R41.H0_H0 ;  /* 0x20000029ff367230 */ /* 0x020fe40000004100 */
[--C-:B------:R-:W-:Y:S02]  /*0cc0*/  HADD2.F32 R52, -RZ, R40.reuse.H0_H0 ;  /* 0x20000028ff347230 */ /* 0x100fe40000004100 */
[----:B------:R-:W-:Y:S02]  /*0cd0*/  HADD2.F32 R58, -RZ, R43.H1_H1 ;  /* 0x3000002bff3a7230 */ /* 0x000fe40000004100 */
[----:B------:R-:W-:Y:S02]  /*0ce0*/  HADD2.F32 R40, -RZ, R40.H1_H1 ;  /* 0x30000028ff287230 */ /* 0x000fe40000004100 */
[----:B--2---:R-:W-:Y:S02]  /*0cf0*/  HADD2.F32 R7, -RZ, R13.H0_H0 ;  /* 0x2000000dff077230 */ /* 0x004fe40000004100 */
[----:B------:R-:W-:-:S02]  /*0d00*/  HADD2.F32 R9, -RZ, R12.H0_H0 ;  /* 0x2000000cff097230 */ /* 0x000fc40000004100 */
[----:B------:R-:W-:Y:S02]  /*0d10*/  HADD2.F32 R3, -RZ, R15.H0_H0 ;  /* 0x2000000fff037230 */ /* 0x000fe40000004100 */
[-C--:B------:R-:W-:Y:S01]  /*0d20*/  FFMA.FTZ R7, R54, R61.reuse, R7 ;  /* 0x0000003d36077223 */ /* 0x080fe20000010007 */
[----:B------:R-:W-:Y:S02]  /*0d30*/  HADD2.F32 R54, -RZ, R43.H0_H0 ;  /* 0x2000002bff367230 */ /* 0x000fe40000004100 */
[-C--:B------:R-:W-:Y:S01]  /*0d40*/  FFMA.FTZ R9, R52, R61.reuse, R9 ;  /* 0x0000003d34097223 */ /* 0x080fe20000010009 */
[----:B------:R-:W-:Y:S02]  /*0d50*/  HADD2.F32 R43, -RZ, R15.H1_H1 ;  /* 0x3000000fff2b7230 */ /* 0x000fe40000004100 */
        /* <DEDUP_REMOVED lines=9> */
[----:B------:R-:W-:Y:S01]  /*0df0*/  FFMA.FTZ R54, R54, R61, R15 ;  /* 0x0000003d36367223 */ /* 0x000fe2000001000f */
        /* <DEDUP_REMOVED lines=8> */
.L_x_2068:
[----:B------:R-:W-:-:S04]  /*0e80*/  UISETP.NE.U32.AND UP0, UPT, UR14, URZ, UPT ;  /* 0x000000ff0e00728c */ /* 0x000fc8000bf05070 */
[----:B------:R-:W-:-:S09]  /*0e90*/  UISETP.NE.AND.EX UP0, UPT, UR15, URZ, UPT, UP0 ;  /* 0x000000ff0f00728c */ /* 0x000fd2000bf05300 */
[----:B------:R-:W-:Y:S05]  /*0ea0*/  BRA.U UP0, `(.L_x_2070) ;  /* 0x0000000100447547 */ /* 0x000fea000b800000 */
        /* <DEDUP_REMOVED lines=15> */
[----:B------:R-:W-:Y:S01]  /*0fa0*/  FMUL.FTZ R58, R68, R61 ;  /* 0x0000003d443a7220 */ /* 0x000fe20000410000 */
[----:B------:R-:W-:Y:S06]  /*0fb0*/  BRA `(.L_x_2069) ;  /* 0x0000000000507947 */ /* 0x000fec0003800000 */
.L_x_2070:
[----:B-----5:R-:W-:Y:S02]  /*0fc0*/  HADD2.F32 R12, -RZ, R40.H0_H0 ;  /* 0x20000028ff0c7230 */ /* 0x020fe40000004100 */
[----:B------:R-:W-:Y:S02]  /*0fd0*/  HADD2.F32 R52, -RZ, R42.H0_H0 ;  /* 0x2000002aff347230 */ /* 0x000fe40000004100 */
[----:B------:R-:W-:Y:S02]  /*0fe0*/  HADD2.F32 R56, -RZ, R43.H0_H0 ;  /* 0x2000002bff387230 */ /* 0x000fe40000004100 */
        /* <DEDUP_REMOVED lines=9> */
[----:B------:R-:W-:Y:S02]  /*1080*/  HADD2.F32 R58, -RZ, R43.H1_H1 ;  /* 0x3000002bff3a7230 */ /* 0x000fe40000004100 */
[----:B------:R-:W-:Y:S01]  /*1090*/  FMUL.FTZ R54, R54, R61 ;  /* 0x0000003d36367220 */ /* 0x000fe20000410000 */
[----:B------:R-:W-:Y:S01]  /*10a0*/  F2FP.F16.F32.PACK_AB R12, R52, R9 ;  /* 0x00000009340c723e */ /* 0x000fe200000000ff */
[-C--:B------:R-:W-:Y:S01]  /*10b0*/  FMUL.FTZ R56, R42, R61.reuse ;  /* 0x0000003d2a387220 */ /* 0x080fe20000410000 */
[----:B------:R-:W-:-:S02]  /*10c0*/  FMUL.FTZ R58, R58, R61 ;  /* 0x0000003d3a3a7220 */ /* 0x000fc40000410000 */
[----:B------:R-:W-:Y:S02]  /*10d0*/  F2FP.F16.F32.PACK_AB R13, R54, R7 ;  /* 0x00000007360d723e */ /* 0x000fe400000000ff */
[----:B------:R-:W-:Y:S02]  /*10e0*/  F2FP.F16.F32.PACK_AB R14, R56, R5 ;  /* 0x00000005380e723e */ /* 0x000fe400000000ff */
[----:B------:R-:W-:-:S07]  /*10f0*/  F2FP.F16.F32.PACK_AB R15, R58, R3 ;  /* 0x000000033a0f723e */ /* 0x000fce00000000ff */
.L_x_2069:
[----:B------:R-:W0:Y:S02]  /*1100*/  @P0 LDC.64 R40, c[0x0][0x3a8] ;  /* 0x0000ea00ff280b82 */ /* 0x000e240000000a00 */
[C---:B0-----:R-:W-:Y:S01]  /*1110*/  @P0 IMAD.WIDE.U32 R40, R63.reuse, 0x10, R40 ;  /* 0x000000103f280825 */ /* 0x041fe200078e0028 */
[----:B------:R-:W-:-:S04]  /*1120*/  IADD3 R63, PT, PT, R63, 0x100, RZ ;  /* 0x000001003f3f7810 */ /* 0x000fc80007ffe0ff */
[----:B------:R1:W-:Y:S03]  /*1130*/  @P0 STG.E.128 desc[UR6][R40.64], R12 ;  /* 0x0000000c28000986 */ /* 0x0003e6000c101d06 */
.L_x_2067:
[----:B------:R-:W-:Y:S05]  /*1140*/  BSYNC.RECONVERGENT B0 ;  /* 0x0000000000007941 */ /* 0x000fea0003800200 */
.L_x_2066:
        /* <DEDUP_REMOVED lines=12> */
[--C-:B-----5:R-:W-:Y:S02]  /*1210*/  HADD2.F32 R10, -RZ, R43.reuse.H0_H0 ;  /* 0x2000002bff0a7230 */ /* 0x120fe40000004100 */
[----:B------:R-:W-:Y:S02]  /*1220*/  HADD2.F32 R62, -RZ, R43.H1_H1 ;  /* 0x3000002bff3e7230 */ /* 0x000fe40000004100 */
[----:B------:R-:W-:Y:S02]  /*1230*/  HADD2.F32 R60, -RZ, R40.H0_H0 ;  /* 0x20000028ff3c7230 */ /* 0x000fe40000004100 */
[----:B------:R-:W-:Y:S02]  /*1240*/  HADD2.F32 R64, -RZ, R42.H0_H0 ;  /* 0x2000002aff407230 */ /* 0x000fe40000004100 */
[----:B------:R-:W-:Y:S02]  /*1250*/  HADD2.F32 R40, -RZ, R40.H1_H1 ;  /* 0x30000028ff287230 */ /* 0x000fe40000004100 */
[----:B------:R-:W-:-:S02]  /*1260*/  HADD2.F32 R42, -RZ, R42.H1_H1 ;  /* 0x3000002aff2a7230 */ /* 0x000fc40000004100 */
[--C-:B--2---:R-:W-:Y:S02]  /*1270*/  HADD2.F32 R43, -RZ, R15.reuse.H0_H0 ;  /* 0x2000000fff2b7230 */ /* 0x104fe40000004100 */
[----:B------:R-:W-:Y:S02]  /*1280*/  HADD2.F32 R15, -RZ, R15.H1_H1 ;  /* 0x3000000fff0f7230 */ /* 0x000fe40000004100 */
[----:B------:R-:W-:Y:S02]  /*1290*/  HADD2.F32 R47, -RZ, R12.H0_H0 ;  /* 0x2000000cff2f7230 */ /* 0x000fe40000004100 */
[-C--:B------:R-:W-:Y:S01]  /*12a0*/  FFMA.FTZ R10, R10, R61.reuse, R43 ;  /* 0x0000003d0a0a7223 */ /* 0x080fe2000001002b */
[----:B------:R-:W-:Y:S02]  /*12b0*/  HADD2.F32 R53, -RZ, R13.H0_H0 ;  /* 0x2000000dff357230 */ /* 0x000fe40000004100 */
[----:B------:R-:W-:Y:S01]  /*12c0*/  FFMA.FTZ R49, R62, R61, R15 ;  /* 0x0000003d3e317223 */ /* 0x000fe2000001000f */
[----:B------:R-:W-:-:S02]  /*12d0*/  HADD2.F32 R62, -RZ, R41.H1_H1 ;  /* 0x30000029ff3e7230 */ /* 0x000fc40000004100 */
[-C--:B------:R-:W-:Y:S01]  /*12e0*/  FFMA.FTZ R47, R60, R61.reuse, R47 ;  /* 0x0000003d3c2f7223 */ /* 0x080fe2000001002f */
[----:B------:R-:W-:Y:S02]  /*12f0*/  HADD2.F32 R60, -RZ, R41.H0_H0 ;  /* 0x20000029ff3c7230 */ /* 0x000fe40000004100 */
[--C-:B------:R-:W-:Y:S02]  /*1300*/  HADD2.F32 R57, -RZ, R14.reuse.H0_H0 ;  /* 0x2000000eff397230 */ /* 0x100fe40000004100 */
[----:B------:R-:W-:Y:S02]  /*1310*/  HADD2.F32 R15, -RZ, R13.H1_H1 ;  /* 0x3000000dff0f7230 */ /* 0x000fe40000004100 */
[-C--:B------:R-:W-:Y:S01]  /*1320*/  FFMA.FTZ R53, R60, R61.reuse, R53 ;  /* 0x0000003d3c357223 */ /* 0x080fe20000010035 */
[----:B------:R-:W-:Y:S02]  /*1330*/  HADD2.F32 R41, -RZ, R14.H1_H1 ;  /* 0x3000000eff297230 */ /* 0x000fe40000004100 */
[----:B------:R-:W-:Y:S01]  /*1340*/  FFMA.FTZ R57, R64, R61, R57 ;  /* 0x0000003d40397223 */ /* 0x000fe20000010039 */
[----:B------:R-:W-:-:S02]  /*1350*/  HADD2.F32 R13, -RZ, R12.H1_H1 ;  /* 0x3000000cff0d7230 */ /* 0x000fc40000004100 */
[-C--:B------:R-:W-:Y:S01]  /*1360*/  FFMA.FTZ R62, R62, R61.reuse, R15 ;  /* 0x0000003d3e3e7223 */ /* 0x080fe2000001000f */
[----:B------:R-:W-:Y:S01]  /*1370*/  F2FP.F16.F32.PACK_AB R15, R49, R10 ;  /* 0x0000000a310f723e */ /* 0x000fe200000000ff */
[-C--:B------:R-:W-:Y:S01]  /*1380*/  FFMA.FTZ R64, R42, R61.reuse, R41 ;  /* 0x0000003d2a407223 */ /* 0x080fe20000010029 */
[----:B------:R-:W-:Y:S02]  /*1390*/  FFMA.FTZ R60, R40, R61, R13 ;  /* 0x0000003d283c7223 */ /* 0x000fe4000001000d */
[----:B------:R-:W-:Y:S02]  /*13a0*/  F2FP.F16.F32.PACK_AB R13, R62, R53 ;  /* 0x000000353e0d723e */ /* 0x000fe400000000ff */
[----:B------:R-:W-:Y:S02]  /*13b0*/  F2FP.F16.F32.PACK_AB R14, R64, R57 ;  /* 0x00000039400e723e */ /* 0x000fe400000000ff */
[----:B------:R-:W-:Y:S01]  /*13c0*/  F2FP.F16.F32.PACK_AB R12, R60, R47 ;  /* 0x0000002f3c0c723e */ /* 0x000fe200000000ff */
[----:B------:R-:W-:Y:S06]  /*13d0*/  BRA `(.L_x_2074) ;  /* 0x0000000000a07947 */ /* 0x000fec0003800000 */
.L_x_2073:
        /* <DEDUP_REMOVED lines=16> */
[-C--:B------:R-:W-:Y:S01]  /*14e0*/  FMUL.FTZ R49, R68, R61.reuse ;  /* 0x0000003d44317220 */ /* 0x080fe20000410000 */
[----:B------:R-:W-:-:S02]  /*14f0*/  FMUL.FTZ R60, R40, R61 ;  /* 0x0000003d283c7220 */ /* 0x000fc40000410000 */
[----:B------:R-:W-:Y:S01]  /*1500*/  FMUL.FTZ R64, R42, R61 ;  /* 0x0000003d2a407220 */ /* 0x000fe20000410000 */
[----:B------:R-:W-:Y:S06]  /*1510*/  BRA `(.L_x_2074) ;  /* 0x0000000000507947 */ /* 0x000fec0003800000 */
.L_x_2075:
[--C-:B-----5:R-:W-:Y:S02]  /*1520*/  HADD2.F32 R64, -RZ, R43.reuse.H1_H1 ;  /* 0x3000002bff407230 */ /* 0x120fe40000004100 */
[----:B------:R-:W-:Y:S02]  /*1530*/  HADD2.F32 R12, -RZ, R40.H0_H0 ;  /* 0x20000028ff0c7230 */ /* 0x000fe40000004100 */
[----:B------:R-:W-:Y:S02]  /*1540*/  HADD2.F32 R60, -RZ, R42.H0_H0 ;  /* 0x2000002aff3c7230 */ /* 0x000fe40000004100 */
[-C--:B------:R-:W-:Y:S01]  /*1550*/  FMUL.FTZ R49, R64, R61.reuse ;  /* 0x0000003d40317220 */ /* 0x080fe20000410000 */
[----:B------:R-:W-:Y:S02]  /*1560*/  HADD2.F32 R10, -RZ, R43.H0_H0 ;  /* 0x2000002bff0a7230 */ /* 0x000fe40000004100 */
[----:B------:R-:W-:Y:S01]  /*1570*/  FMUL.FTZ R47, R12, R61 ;  /* 0x0000003d0c2f7220 */ /* 0x000fe20000410000 */
[----:B------:R-:W-:-:S02]  /*1580*/  HADD2.F32 R40, -RZ, R40.H1_H1 ;  /* 0x30000028ff287230 */ /* 0x000fc40000004100 */
[-C--:B------:R-:W-:Y:S01]  /*1590*/  FMUL.FTZ R57, R60, R61.reuse ;  /* 0x0000003d3c397220 */ /* 0x080fe20000410000 */
[--C-:B------:R-:W-:Y:S02]  /*15a0*/  HADD2.F32 R14, -RZ, R41.reuse.H0_H0 ;  /* 0x20000029ff0e7230 */ /* 0x100fe40000004100 */
[-C--:B------:R-:W-:Y:S01]  /*15b0*/  FMUL.FTZ R10, R10, R61.reuse ;  /* 0x0000003d0a0a7220 */ /* 0x080fe20000410000 */
[----:B------:R-:W-:Y:S02]  /*15c0*/  HADD2.F32 R62, -RZ, R41.H1_H1 ;  /* 0x30000029ff3e7230 */ /* 0x000fe40000004100 */
[-C--:B------:R-:W-:Y:S01]  /*15d0*/  FMUL.FTZ R60, R40, R61.reuse ;  /* 0x0000003d283c7220 */ /* 0x080fe20000410000 */
[----:B------:R-:W-:Y:S02]  /*15e0*/  HADD2.F32 R42, -RZ, R42.H1_H1 ;  /* 0x3000002aff2a7230 */ /* 0x000fe40000004100 */
[-C--:B------:R-:W-:Y:S01]  /*15f0*/  FMUL.FTZ R53, R14, R61.reuse ;  /* 0x0000003d0e357220 */ /* 0x080fe20000410000 */
[----:B------:R-:W-:Y:S01]  /*1600*/  F2FP.F16.F32.PACK_AB R15, R49, R10 ;  /* 0x0000000a310f723e */ /* 0x000fe200000000ff */
[----:B------:R-:W-:Y:S01]  /*1610*/  FMUL.FTZ R62, R62, R61 ;  /* 0x0000003d3e3e7220 */ /* 0x000fe20000410000 */
[----:B------:R-:W-:Y:S01]  /*1620*/  F2FP.F16.F32.PACK_AB R12, R60, R47 ;  /* 0x0000002f3c0c723e */ /* 0x000fe200000000ff */
[----:B------:R-:W-:-:S03]  /*1630*/  FMUL.FTZ R64, R42, R61 ;  /* 0x0000003d2a407220 */ /* 0x000fc60000410000 */
[----:B------:R-:W-:Y:S02]  /*1640*/  F2FP.F16.F32.PACK_AB R13, R62, R53 ;  /* 0x000000353e0d723e */ /* 0x000fe400000000ff */
[----:B------:R-:W-:-:S07]  /*1650*/  F2FP.F16.F32.PACK_AB R14, R64, R57 ;  /* 0x00000039400e723e */ /* 0x000fce00000000ff */
.L_x_2074:
[----:B------:R-:W0:Y:S02]  /*1660*/  @P0 LDC.64 R40, c[0x0][0x3a8] ;  /* 0x0000ea00ff280b82 */ /* 0x000e240000000a00 */
[----:B0-----:R-:W-:-:S05]  /*1670*/  @P0 IMAD.WIDE.U32 R40, R63, 0x10, R40 ;  /* 0x000000103f280825 */ /* 0x001fca00078e0028 */
[----:B------:R2:W-:Y:S02]  /*1680*/  @P0 STG.E.128 desc[UR6][R40.64], R12 ;  /* 0x0000000c28000986 */ /* 0x0005e4000c101d06 */
.L_x_2072:
[----:B------:R-:W-:Y:S05]  /*1690*/  BSYNC.RECONVERGENT B0 ;  /* 0x0000000000007941 */ /* 0x000fea0003800200 */
.L_x_2071:
        /* <DEDUP_REMOVED lines=109> */
.L_x_2077:
[----:B------:R-:W-:Y:S05]  /*1d70*/  BSYNC.RECONVERGENT B0 ;  /* 0x0000000000007941 */ /* 0x000fea0003800200 */
.L_x_2076:
[----:B------:R-:W-:Y:S01]  /*1d80*/  BAR.SYNC.DEFER_BLOCKING 0x0 ;  /* 0x0000000000007b1d */ /* 0x000fe20000010000 */
[----:B------:R-:W-:Y:S01]  /*1d90*/  HFMA2 R43, -RZ, RZ, 0, 0 ;  /* 0x00000000ff2b7431 */ /* 0x000fe200000001ff */
[----:B0-----:R-:W-:-:S04]  /*1da0*/  CS2R R40, SRZ ;  /* 0x0000000000287805 */ /* 0x001fc8000001ff00 */
        /* <DEDUP_REMOVED lines=10> */
.L_x_2079:
[----:B------:R-:W-:Y:S05]  /*1e50*/  BSYNC.RECONVERGENT B0 ;  /* 0x0000000000007941 */ /* 0x000fea0003800200 */
.L_x_2078:
[----:B------:R-:W1:Y:S01]  /*1e60*/  SHFL.DOWN PT, R66, R43, 0x4, 0x1f ;  /* 0x08801f002b427f89 */ /* 0x000e6200000e0000 */
[-C--:B------:R-:W-:Y:S01]  /*1e70*/  I2FP.F32.S32 R65, R43.reuse ;  /* 0x0000002b00417245 */ /* 0x080fe20000201400 */
[----:B------:R-:W-:Y:S01]  /*1e80*/  BSSY.RECONVERGENT B0, `(.L_x_2080) ;  /* 0x0000072000007945 */ /* 0x000fe20003800200 */
[----:B------:R-:W-:Y:S01]  /*1e90*/  ISETP.NE.AND P5, PT, R59, RZ, PT ;  /* 0x000000ff3b00720c */ /* 0x000fe20003fa5270 */
[----:B0-----:R-:W0:Y:S01]  /*1ea0*/  SHFL.DOWN PT, R61, R40, 0x4, 0x1f ;  /* 0x08801f00283d7f89 */ /* 0x001e2200000e0000 */
[----:B------:R-:W-:Y:S02]  /*1eb0*/  ISETP.NE.AND P6, PT, RZ, UR8, PT ;  /* 0x00000008ff007c0c */ /* 0x000fe4000bfc5270 */
[----:B-1----:R-:W-:Y:S02]  /*1ec0*/  IADD3 R42, PT, PT, R66, R43, RZ ;  /* 0x0000002b422a7210 */ /* 0x002fe40007ffe0ff */
[----:B------:R-:W-:Y:S01]  /*1ed0*/  I2FP.F32.S32 R66, R66 ;  /* 0x0000004200427245 */ /* 0x000fe20000201400 */
[----:B0-----:R-:W-:Y:S01]  /*1ee0*/  FADD.FTZ R63, -R61, R40 ;  /* 0x000000283d3f7221 */ /* 0x001fe20000010100 */
[----:B------:R-:W-:-:S03]  /*1ef0*/  I2FP.F32.S32 R43, R42 ;  /* 0x0000002a002b7245 */ /* 0x000fc60000201400 */
[----:B------:R-:W-:Y:S01]  /*1f00*/  FMUL.FTZ R68, R61, R66 ;  /* 0x000000423d447220 */ /* 0x000fe20000410000 */
[----:B------:R-:W-:Y:S01]  /*1f10*/  FMUL.FTZ R63, R63, R63 ;  /* 0x0000003f3f3f7220 */ /* 0x000fe20000410000 */
[----:B------:R-:W0:Y:S02]  /*1f20*/  MUFU.RCP R61, R43 ;  /* 0x0000002b003d7308 */ /* 0x000e240000001000 */
[----:B------:R-:W-:Y:S01]  /*1f30*/  FFMA.FTZ R68, R65, R40, R68 ;  /* 0x0000002841447223 */ /* 0x000fe20000010044 */
[----:B------:R-:W-:Y:S01]  /*1f40*/  FMUL.FTZ R63, R63, R65 ;  /* 0x000000413f3f7220 */ /* 0x000fe20000410000 */
[----:B------:R-:W1:Y:S03]  /*1f50*/  SHFL.DOWN PT, R40, R41, 0x4, 0x1f ;  /* 0x08801f0029287f89 */ /* 0x000e6600000e0000 */
[----:B------:R-:W-:Y:S01]  /*1f60*/  FMUL.FTZ R63, R63, R66 ;  /* 0x000000423f3f7220 */ /* 0x000fe20000410000 */
[----:B0-----:R-:W-:-:S05]  /*1f70*/  FMUL.FTZ R68, R61, R68 ;  /* 0x000000443d447220 */ /* 0x001fca0000410000 */
[----:B------:R-:W0:Y:S01]  /*1f80*/  SHFL.DOWN PT, R65, R68, 0x2, 0x1f ;  /* 0x08401f0044417f89 */ /* 0x000e2200000e0000 */
[----:B-1----:R-:W-:-:S04]  /*1f90*/  FADD.FTZ R40, R40, R41 ;  /* 0x0000002928287221 */ /* 0x002fc80000010000 */
[----:B------:R-:W-:Y:S02]  /*1fa0*/  FFMA.FTZ R63, R61, R63, R40 ;  /* 0x0000003f3d3f7223 */ /* 0x000fe40000010028 */
[----:B------:R-:W1:Y:S01]  /*1fb0*/  SHFL.DOWN PT, R61, R42, 0x2, 0x1f ;  /* 0x08401f002a3d7f89 */ /* 0x000e6200000e0000 */
[----:B0-----:R-:W-:-:S04]  /*1fc0*/  FADD.FTZ R66, R68, -R65 ;  /* 0x8000004144427221 */ /* 0x001fc80000010000 */
[----:B------:R-:W-:-:S04]  /*1fd0*/  FMUL.FTZ R66, R66, R66 ;  /* 0x0000004242427220 */ /* 0x000fc80000410000 */
[----:B------:R-:W-:Y:S01]  /*1fe0*/  FMUL.FTZ R66, R43, R66 ;  /* 0x000000422b427220 */ /* 0x000fe20000410000 */
[-C--:B-1----:R-:W-:Y:S02]  /*1ff0*/  IADD3 R40, PT, PT, R42, R61.reuse, RZ ;  /* 0x0000003d2a287210 */ /* 0x082fe40007ffe0ff */
[----:B------:R-:W-:Y:S02]  /*2000*/  I2FP.F32.S32 R61, R61 ;  /* 0x0000003d003d7245 */ /* 0x000fe40000201400 */
[----:B------:R-:W-:-:S03]  /*2010*/  I2FP.F32.S32 R41, R40 ;  /* 0x0000002800297245 */ /* 0x000fc60000201400 */
[-C--:B------:R-:W-:Y:S01]  /*2020*/  FMUL.FTZ R70, R65, R61.reuse ;  /* 0x0000003d41467220 */ /* 0x080fe20000410000 */
[----:B------:R-:W-:Y:S02]  /*2030*/  FMUL.FTZ R61, R66, R61 ;  /* 0x0000003d423d7220 */ /* 0x000fe40000410000 */
[----:B------:R-:W0:Y:S01]  /*2040*/  SHFL.DOWN PT, R66, R63, 0x2, 0x1f ;  /* 0x08401f003f427f89 */ /* 0x000e2200000e0000 */
[----:B------:R-:W-:Y:S02]  /*2050*/  FFMA.FTZ R70, R43, R68, R70 ;  /* 0x000000442b467223 */ /* 0x000fe40000010046 */
[----:B------:R-:W1:Y:S02]  /*2060*/  MUFU.RCP R43, R41 ;  /* 0x00000029002b7308 */ /* 0x000e640000001000 */
[----:B-1----:R-:W-:Y:S01]  /*2070*/  FMUL.FTZ R42, R43, R70 ;  /* 0x000000462b2a7220 */ /* 0x002fe20000410000 */
[----:B0-----:R-:W-:-:S04]  /*2080*/  FADD.FTZ R66, R63, R66 ;  /* 0x000000423f427221 */ /* 0x001fc80000010000 */
[----:B------:R-:W0:Y:S01]  /*2090*/  SHFL.DOWN PT, R65, R42, 0x1, 0x1f ;  /* 0x08201f002a417f89 */ /* 0x000e2200000e0000 */
[----:B------:R-:W-:-:S03]  /*20a0*/  FFMA.FTZ R61, R43, R61, R66 ;  /* 0x0000003d2b3d7223 */ /* 0x000fc60000010042 */
[----:B------:R-:W1:Y:S01]  /*20b0*/  SHFL.DOWN PT, R43, R40, 0x1, 0x1f ;  /* 0x08201f00282b7f89 */ /* 0x000e6200000e0000 */
[----:B0-----:R-:W-:-:S04]  /*20c0*/  FADD.FTZ R66, R42, -R65 ;  /* 0x800000412a427221 */ /* 0x001fc80000010000 */
[----:B------:R-:W-:Y:S01]  /*20d0*/  FMUL.FTZ R66, R66, R66 ;  /* 0x0000004242427220 */ /* 0x000fe20000410000 */
[-C--:B-1----:R-:W-:Y:S02]  /*20e0*/  IADD3 R67, PT, PT, R40, R43.reuse, RZ ;  /* 0x0000002b28437210 */ /* 0x082fe40007ffe0ff */
[----:B------:R-:W-:Y:S01]  /*20f0*/  I2FP.F32.S32 R43, R43 ;  /* 0x0000002b002b7245 */ /* 0x000fe20000201400 */
[----:B------:R-:W-:Y:S01]  /*2100*/  FMUL.FTZ R66, R41, R66 ;  /* 0x0000004229427220 */ /* 0x000fe20000410000 */
[----:B------:R-:W-:Y:S01]  /*2110*/  I2FP.F32.S32 R67, R67 ;  /* 0x0000004300437245 */ /* 0x000fe20000201400 */
[----:B------:R-:W0:Y:S02]  /*2120*/  LDC R40, c[0x0][0x448] ;  /* 0x00011200ff287b82 */ /* 0x000e240000000800 */
[-C--:B------:R-:W-:Y:S01]  /*2130*/  FMUL.FTZ R68, R65, R43.reuse ;  /* 0x0000002b41447220 */ /* 0x080fe20000410000 */
[----:B------:R-:W-:Y:S02]  /*2140*/  FMUL.FTZ R43, R66, R43 ;  /* 0x0000002b422b7220 */ /* 0x000fe40000410000 */
[----:B------:R-:W1:Y:S01]  /*2150*/  SHFL.DOWN PT, R66, R61, 0x1, 0x1f ;  /* 0x08201f003d427f89 */ /* 0x000e6200000e0000 */
[----:B------:R-:W2:Y:S01]  /*2160*/  MUFU.RCP R67, R67 ;  /* 0x0000004300437308 */ /* 0x000ea20000001000 */
[----:B------:R-:W-:-:S04]  /*2170*/  FFMA.FTZ R68, R41, R42, R68 ;  /* 0x0000002a29447223 */ /* 0x000fc80000010044 */
[----:B--2---:R-:W-:-:S05]  /*2180*/  FMUL.FTZ R68, R67, R68 ;  /* 0x0000004443447220 */ /* 0x004fca0000410000 */
[----:B------:R-:W2:Y:S01]  /*2190*/  SHFL.IDX PT, R63, R68, RZ, 0x1f ;  /* 0x00001fff443f7589 */ /* 0x000ea200000e0000 */
[----:B-1----:R-:W-:-:S04]  /*21a0*/  FADD.FTZ R66, R61, R66 ;  /* 0x000000423d427221 */ /* 0x002fc80000010000 */
[----:B------:R-:W-:Y:S02]  /*21b0*/  FFMA.FTZ R66, R67, R43, R66 ;  /* 0x0000002b43427223 */ /* 0x000fe40000010042 */
[----:B------:R-:W1:Y:S03]  /*21c0*/  @!P5 LDC.64 R42, c[0x0][0x3c0] ;  /* 0x0000f000ff2adb82 */ /* 0x000e660000000a00 */
[----:B------:R-:W0:Y:S01]  /*21d0*/  SHFL.IDX PT, R41, R66, RZ, 0x1f ;  /* 0x00001fff42297589 */ /* 0x000e2200000e0000 */
[----:B--2---:R-:W-:Y:S01]  /*21e0*/  FSEL R61, R63, RZ, !P6 ;  /* 0x000000ff3f3d7208 */ /* 0x004fe20007000000 */
[----:B-1----:R-:W-:-:S04]  /*21f0*/  @!P5 IMAD.WIDE R42, R8, 0x4, R42 ;  /* 0x00000004082ad825 */ /* 0x002fc800078e022a */
[----:B0-----:R-:W-:Y:S01]  /*2200*/  FFMA.FTZ R59, R41, UR9, R40 ;  /* 0x00000009293b7c23 */ /* 0x001fe20008010028 */
[----:B------:R-:W-:Y:S01]  /*2210*/  FMUL.FTZ R40, R63, R63 ;  /* 0x0000003f3f287220 */ /* 0x000fe20000410000 */
[----:B------:R0:W-:Y:S04]  /*2220*/  @!P5 STG.E desc[UR6][R42.64], R63 ;  /* 0x0000003f2a00d986 */ /* 0x0001e8000c101906 */
[----:B------:R-:W-:Y:S02]  /*2230*/  FSEL R70, R40, RZ, P6 ;  /* 0x000000ff28467208 */ /* 0x000fe40003000000 */
[----:B------:R-:W1:Y:S03]  /*2240*/  @!P5 LDC.64 R40, c[0x0][0x3c8] ;  /* 0x0000f200ff28db82 */ /* 0x000e660000000a00 */
[----:B------:R-:W-:-:S06]  /*2250*/  FADD.FTZ R59, R59, R70 ;  /* 0x000000463b3b7221 */ /* 0x000fcc0000010000 */
[----:B------:R-:W2:Y:S01]  /*2260*/  MUFU.RSQ R59, R59 ;  /* 0x0000003b003b7308 */ /* 0x000ea20000001400 */
[----:B-1----:R-:W-:-:S05]  /*2270*/  @!P5 IMAD.WIDE R40, R8, 0x4, R40 ;  /* 0x000000040828d825 */ /* 0x002fca00078e0228 */
[----:B--2---:R0:W-:Y:S01]  /*2280*/  @!P5 STG.E desc[UR6][R40.64], R59 ;  /* 0x0000003b2800d986 */ /* 0x0041e2000c101906 */
[----:B------:R-:W-:Y:S05]  /*2290*/  @!P2 BRA `(.L_x_2081) ;  /* 0x0000000000c0a947 */ /* 0x000fea0003800000 */
[--C-:B0-----:R-:W-:Y:S01]  /*22a0*/  FADD.FTZ R40, R11, -R61.reuse ;  /* 0x8000003d0b287221 */ /* 0x101fe20000010000 */
[----:B-----5:R-:W-:Y:S02]  /*22b0*/  HADD2.F32 R41, -RZ, R36.H0_H0 ;  /* 0x20000024ff297230 */ /* 0x020fe40000004100 */
[----:B------:R-:W-:Y:S01]  /*22c0*/  FADD.FTZ R42, R44, -R61 ;  /* 0x8000003d2c2a7221 */ /* 0x000fe20000010000 */
[----:B------:R-:W-:Y:S02]  /*22d0*/  HADD2.F32 R43, -RZ, R32.H0_H0 ;  /* 0x20000020ff2b7230 */ /* 0x000fe40000004100 */
[C---:B------:R-:W-:Y:S01]  /*22e0*/  FMUL.FTZ R40, R59.reuse, R40 ;  /* 0x000000283b287220 */ /* 0x040fe20000410000 */
[----:B------:R-:W-:Y:S02]  /*22f0*/  HADD2.F32 R63, -RZ, R36.H1_H1 ;  /* 0x30000024ff3f7230 */ /* 0x000fe40000004100 */
[----:B------:R-:W-:Y:S01]  /*2300*/  FMUL.FTZ R42, R59, R42 ;  /* 0x0000002a3b2a7220 */ /* 0x000fe20000410000 */
[----:B------:R-:W-:-:S02]  /*2310*/  HADD2.F32 R66, -RZ, R33.H0_H0 ;  /* 0x20000021ff427230 */ /* 0x000fc40000004100 */
[----:B------:R-:W-:Y:S01]  /*2320*/  FFMA.FTZ R40, R40, R41, R43 ;  /* 0x0000002928287223 */ /* 0x000fe2000001002b */
[----:B------:R-:W-:Y:S02]  /*2330*/  HADD2.F32 R41, -RZ, R32.H1_H1 ;  /* 0x30000020ff297230 */ /* 0x000fe40000004100 */
[----:B------:R-:W-:Y:S01]  /*2340*/  FADD.FTZ R68, R48, -R61 ;  /* 0x8000003d30447221 */ /* 0x000fe20000010000 */
[----:B------:R-:W-:Y:S02]  /*2350*/  HADD2.F32 R43, -RZ, R37.H1_H1 ;  /* 0x30000025ff2b7230 */ /* 0x000fe40000004100 */
[----:B------:R-:W-:Y:S02]  /*2360*/  HADD2.F32 R65, -RZ, R33.H1_H1 ;  /* 0x30000021ff417230 */ /* 0x000fe40000004100 */
[----:B------:R-:W-:Y:S01]  /*2370*/  FFMA.FTZ R63, R42, R63, R41 ;  /* 0x0000003f2a3f7223 */ /* 0x000fe20000010029 */
[----:B------:R-:W-:Y:S01]  /*2380*/  FADD.FTZ R42, R45, -R61 ;  /* 0x8000003d2d2a7221 */ /* 0x000fe20000010000 */
[----:B------:R-:W-:Y:S01]  /*2390*/  FMUL.FTZ R68, R59, R68 ;  /* 0x000000443b447220 */ /* 0x000fe20000410000 */
[----:B------:R-:W-:-:S02]  /*23a0*/  HADD2.F32 R67, -RZ, R35.H0_H0 ;  /* 0x20000023ff437230 */ /* 0x000fc40000004100 */
[----:B------:R-:W-:Y:S01]  /*23b0*/  FMUL.FTZ R41, R59, R42 ;  /* 0x0000002a3b297220 */ /* 0x000fe20000410000 */
[----:B------:R-:W-:Y:S01]  /*23c0*/  HADD2.F32 R42, -RZ, R37.H0_H0 ;  /* 0x20000025ff2a7230 */ /* 0x000fe20000004100 */
[----:B------:R-:W-:Y:S01]  /*23d0*/  F2FP.F16.F32.PACK_AB R40, R63, R40 ;  /* 0x000000283f28723e */ /* 0x000fe200000000ff */
[----:B------:R-:W-:-:S03]  /*23e0*/  HADD2.F32 R69, -RZ, R35.H1_H1 ;  /* 0x30000023ff457230 */ /* 0x000fc60000004100 */
[----:B------:R-:W-:Y:S01]  /*23f0*/  FFMA.FTZ R41, R41, R42, R66 ;  /* 0x0000002a29297223 */ /* 0x000fe20000010042 */
[----:B------:R-:W-:-:S04]  /*2400*/  FADD.FTZ R42, R46, -R61 ;  /* 0x8000003d2e2a7221 */ /* 0x000fc80000010000 */
[----:B------:R-:W-:-:S04]  /*2410*/  FMUL.FTZ R42, R59, R42 ;  /* 0x0000002a3b2a7220 */ /* 0x000fc80000410000 */
[----:B------:R-:W-:Y:S01]  /*2420*/  FFMA.FTZ R66, R42, R43, R65 ;  /* 0x0000002b2a427223 */ /* 0x000fe20000010041 */
[----:B------:R-:W-:Y:S01]  /*2430*/  FADD.FTZ R42, R51, -R61 ;  /* 0x8000003d332a7221 */ /* 0x000fe20000010000 */
[----:B------:R-:W-:Y:S02]  /*2440*/  HADD2.F32 R43, -RZ, R38.H0_H0 ;  /* 0x20000026ff2b7230 */ /* 0x000fe40000004100 */
[----:B------:R-:W-:Y:S02]  /*2450*/  HADD2.F32 R65, -RZ, R34.H0_H0 ;  /* 0x20000022ff417230 */ /* 0x000fe40000004100 */
[----:B------:R-:W-:Y:S01]  /*2460*/  FMUL.FTZ R42, R59, R42 ;  /* 0x0000002a3b2a7220 */ /* 0x000fe20000410000 */
[----:B------:R-:W-:-:S03]  /*2470*/  F2FP.F16.F32.PACK_AB R41, R66, R41 ;  /* 0x000000294229723e */ /* 0x000fc600000000ff */
[----:B------:R-:W-:Y:S01]  /*2480*/  FFMA.FTZ R42, R42, R43, R65 ;  /* 0x0000002b2a2a7223 */ /* 0x000fe20000010041 */
[----:B------:R-:W-:Y:S02]  /*2490*/  HADD2.F32 R43, -RZ, R38.H1_H1 ;  /* 0x30000026ff2b7230 */ /* 0x000fe40000004100 */
[----:B------:R-:W-:-:S05]  /*24a0*/  HADD2.F32 R65, -RZ, R34.H1_H1 ;  /* 0x30000022ff417230 */ /* 0x000fca0000004100 */
[----:B------:R-:W-:Y:S01]  /*24b0*/  FFMA.FTZ R65, R68, R43, R65 ;  /* 0x0000002b44417223 */ /* 0x000fe20000010041 */
[----:B------:R-:W-:Y:S01]  /*24c0*/  FADD.FTZ R68, R50, -R61 ;  /* 0x8000003d32447221 */ /* 0x000fe20000010000 */
[----:B------:R-:W-:-:S03]  /*24d0*/  HADD2.F32 R43, -RZ, R39.H0_H0 ;  /* 0x20000027ff2b7230 */ /* 0x000fc60000004100 */
[----:B------:R-:W-:Y:S01]  /*24e0*/  FMUL.FTZ R68, R59, R68 ;  /* 0x000000443b447220 */ /* 0x000fe20000410000 */
[----:B------:R-:W-:-:S03]  /*24f0*/  F2FP.F16.F32.PACK_AB R42, R65, R42 ;  /* 0x0000002a412a723e */ /* 0x000fc600000000ff */
[----:B------:R-:W-:Y:S01]  /*2500*/  FFMA.FTZ R43, R68, R43, R67 ;  /* 0x0000002b442b7223 */ /* 0x000fe20000010043 */
[----:B------:R-:W-:Y:S01]  /*2510*/  FADD.FTZ R68, R55, -R61 ;  /* 0x8000003d37447221 */ /* 0x000fe20000010000 */
[----:B------:R-:W-:-:S03]  /*2520*/  HADD2.F32 R67, -RZ, R39.H1_H1 ;  /* 0x30000027ff437230 */ /* 0x000fc60000004100 */
[----:B------:R-:W-:-:S04]  /*2530*/  FMUL.FTZ R68, R59, R68 ;  /* 0x000000443b447220 */ /* 0x000fc80000410000 */
[----:B------:R-:W-:Y:S02]  /*2540*/  FFMA.FTZ R68, R68, R67, R69 ;  /* 0x0000004344447223 */ /* 0x000fe40000010045 */
[----:B------:R-:W0:Y:S03]  /*2550*/  LDC.64 R66, c[0x0][0x428] ;  /* 0x00010a00ff427b82 */ /* 0x000e260000000a00 */
[----:B------:R-:W-:Y:S01]  /*2560*/  F2FP.F16.F32.PACK_AB R43, R68, R43 ;  /* 0x0000002b442b723e */ /* 0x000fe200000000ff */
[C---:B0-----:R-:W-:Y:S01]  /*2570*/  IMAD.WIDE.U32 R66, R0.reuse, 0x10, R66 ;  /* 0x0000001000427825 */ /* 0x041fe200078e0042 */
[----:B------:R-:W-:-:S04]  /*2580*/  IADD3 R0, PT, PT, R0, 0x100, RZ ;  /* 0x0000010000007810 */ /* 0x000fc80007ffe0ff */
[----:B------:R1:W-:Y:S03]  /*2590*/  STG.E.128 desc[UR6][R66.64], R40 ;  /* 0x0000002842007986 */ /* 0x0003e6000c101d06 */
.L_x_2081:
[----:B------:R-:W-:Y:S05]  /*25a0*/  BSYNC.RECONVERGENT B0 ;  /* 0x0000000000007941 */ /* 0x000fea0003800200 */
.L_x_2080:
[----:B------:R-:W-:Y:S04]  /*25b0*/  BSSY.RECONVERGENT B0, `(.L_x_2082) ;  /* 0x0000032000007945 */ /* 0x000fe80003800200 */
[----:B------:R-:W-:Y:S05]  /*25c0*/  @!P3 BRA `(.L_x_2083) ;  /* 0x0000000000c0b947 */ /* 0x000fea0003800000 */
[--C-:B01----:R-:W-:Y:S01]  /*25d0*/  FADD.FTZ R40, R9, -R61.reuse ;  /* 0x8000003d09287221 */ /* 0x103fe20000010000 */
        /* <DEDUP_REMOVED lines=47> */
.L_x_2083:
[----:B------:R-:W-:Y:S05]  /*28d0*/  BSYNC.RECONVERGENT B0 ;  /* 0x0000000000007941 */ /* 0x000fea0003800200 */
.L_x_2082:
[----:B------:R-:W-:Y:S04]  /*28e0*/  BSSY.RECONVERGENT B0, `(.L_x_2084) ;  /* 0x0000031000007945 */ /* 0x000fe80003800200 */
[----:B------:R-:W-:Y:S05]  /*28f0*/  @!P4 BRA `(.L_x_2085) ;  /* 0x0000000000bcc947 */ /* 0x000fea0003800000 */
[--C-:B012---:R-:W-:Y:S01]  /*2900*/  FADD.FTZ R40, R47, -R61.reuse ;  /* 0x8000003d2f287221 */ /* 0x107fe20000010000 */
        /* <DEDUP_REMOVED lines=9> */
[----:B------:R-:W-:Y:S02]  /*29a0*/  HADD2.F32 R43, -RZ, R21.H1_H1 ;  /* 0x30000015ff2b7230 */ /* 0x000fe40000004100 */
[----:B------:R-:W-:Y:S02]  /*29b0*/  HADD2.F32 R65, -RZ, R17.H1_H1 ;  /* 0x30000011ff417230 */ /* 0x000fe40000004100 */
[----:B------:R-:W-:Y:S01]  /*29c0*/  FFMA.FTZ R63, R42, R63, R41 ;  /* 0x0000003f2a3f7223 */ /* 0x000fe20000010029 */
[----:B------:R-:W-:Y:S01]  /*29d0*/  FADD.FTZ R42, R53, -R61 ;  /* 0x8000003d352a7221 */ /* 0x000fe20000010000 */
[----:B------:R-:W-:-:S03]  /*29e0*/  HADD2.F32 R67, -RZ, R19.H0_H0 ;  /* 0x20000013ff437230 */ /* 0x000fc60000004100 */
[----:B------:R-:W-:Y:S01]  /*29f0*/  FMUL.FTZ R41, R59, R42 ;  /* 0x0000002a3b297220 */ /* 0x000fe20000410000 */
[----:B------:R-:W-:Y:S01]  /*2a00*/  HADD2.F32 R42, -RZ, R21.H0_H0 ;  /* 0x20000015ff2a7230 */ /* 0x000fe20000004100 */
[----:B------:R-:W-:-:S04]  /*2a10*/  F2FP.F16.F32.PACK_AB R40, R63, R40 ;  /* 0x000000283f28723e */ /* 0x000fc800000000ff */
[----:B------:R-:W-:Y:S01]  /*2a20*/  FFMA.FTZ R41, R41, R42, R66 ;  /* 0x0000002a29297223 */ /* 0x000fe20000010042 */
[--C-:B------:R-:W-:Y:S01]  /*2a30*/  FADD.FTZ R42, R62, -R61.reuse ;  /* 0x8000003d3e2a7221 */ /* 0x100fe20000010000 */
[----:B------:R-:W-:-:S03]  /*2a40*/  FADD.FTZ R66, R64, -R61 ;  /* 0x8000003d40427221 */ /* 0x000fc60000010000 */
[C---:B------:R-:W-:Y:S01]  /*2a50*/  FMUL.FTZ R42, R59.reuse, R42 ;  /* 0x0000002a3b2a7220 */ /* 0x040fe20000410000 */
[----:B------:R-:W-:-:S03]  /*2a60*/  FMUL.FTZ R66, R59, R66 ;  /* 0x000000423b427220 */ /* 0x000fc60000410000 */
        /* <DEDUP_REMOVED lines=17> */
[----:B------:R-:W-:Y:S01]  /*2b80*/  FMUL.FTZ R66, R59, R66 ;  /* 0x000000423b427220 */ /* 0x000fe20000410000 */
[----:B------:R-:W-:-:S05]  /*2b90*/  HADD2.F32 R59, -RZ, R23.H1_H1 ;  /* 0x30000017ff3b7230 */ /* 0x000fca0000004100 */
[----:B------:R-:W-:-:S05]  /*2ba0*/  FFMA.FTZ R66, R66, R59, R61 ;  /* 0x0000003b42427223 */ /* 0x000fca000001003d */
[----:B------:R-:W-:Y:S02]  /*2bb0*/  F2FP.F16.F32.PACK_AB R43, R66, R43 ;  /* 0x0000002b422b723e */ /* 0x000fe400000000ff */
[----:B------:R-:W0:Y:S02]  /*2bc0*/  LDC.64 R66, c[0x0][0x428] ;  /* 0x00010a00ff427b82 */ /* 0x000e240000000a00 */
[----:B0-----:R-:W-:-:S05]  /*2bd0*/  IMAD.WIDE.U32 R66, R0, 0x10, R66 ;  /* 0x0000001000427825 */ /* 0x001fca00078e0042 */
[----:B------:R3:W-:Y:S02]  /*2be0*/  STG.E.128 desc[UR6][R66.64], R40 ;  /* 0x0000002842007986 */ /* 0x0007e4000c101d06 */
.L_x_2085:
[----:B------:R-:W-:Y:S05]  /*2bf0*/  BSYNC.RECONVERGENT B0 ;  /* 0x0000000000007941 */ /* 0x000fea0003800200 */
.L_x_2084:
[----:B0123--:R-:W0:Y:S01]  /*2c00*/  LDC.64 R40, c[0x0][0x380] ;  /* 0x0000e000ff287b82 */ /* 0x00fe220000000a00 */
[----:B------:R-:W-:Y:S01]  /*2c10*/  UPLOP3.LUT UP1, UPT, UPT, UPT, UP1, 0x40, 0x4 ;  /* 0x000000000004789c */ /* 0x000fe20003f2e810 */
[----:B0-----:R-:W-:-:S04]  /*2c20*/  IADD3 R8, PT, PT, R8, R40, RZ ;  /* 0x0000002808087210 */ /* 0x001fc80007ffe0ff */
[----:B------:R-:W-:-:S13]  /*2c30*/  ISETP.GE.AND P2, PT, R8, R41, PT ;  /* 0x000000290800720c */ /* 0x000fda0003f46270 */
[----:B------:R-:W-:Y:S05]  /*2c40*/  @!P2 BRA `(.L_x_2086) ;  /* 0xffffffd80060a947 */ /* 0x000fea000383ffff */
[----:B------:R-:W-:Y:S05]  /*2c50*/  EXIT ;  /* 0x000000000000794d */ /* 0x000fea0003800000 */
.L_x_2087:
        /* <DEDUP_REMOVED lines=10> */
.L_x_20919:


//--------------------- .text._ZN10layer_norm13ln_fwd_kernelINS_13Kernel_traitsI6__halfS2_S2_S2_fjLj6144ELj1ELj1ELj8ELj16ENS_18Kernel_traits_baseILj6144ES2_S2_S2_S2_fjLj256EEEEELb0ELb0ELb0ELb1EEEvNS_9FwdParamsE --------------------------
	.section	.text._ZN10layer_norm13ln_fwd_kernelINS_13Kernel_traitsI6__halfS2_S2_S2_fjLj6144ELj1ELj1ELj8ELj16ENS_18Kernel_traits_baseILj6144ES2_S2_S2_S2_fjLj256EEEEELb0ELb0ELb0ELb1EEEvNS_9FwdParamsE,"ax",@progbits
	.align	128
        .global         _ZN10layer_norm13ln_fwd_kernelINS_13Kernel_traitsI6__halfS2_S2_S2_fjLj6144ELj1ELj1ELj8ELj16ENS_18Kernel_traits_baseILj6144ES2_S2_S2_S2_fjLj256EEEEELb0ELb0ELb0ELb1EEEvNS_9FwdParamsE
        .type           _ZN10layer_norm13ln_fwd_kernelINS_13Kernel_traitsI6__halfS2_S2_S2_fjLj6144ELj1ELj1ELj8ELj16ENS_18Kernel_traits_baseILj6144ES2_S2_S2_S2_fjLj256EEEEELb0ELb0ELb0ELb1EEEvNS_9FwdParamsE,@function
        .size           _ZN10layer_norm13ln_fwd_kernelINS_13Kernel_traitsI6__halfS2_S2_S2_fjLj6144ELj1ELj1ELj8ELj16ENS_18Kernel_traits_baseILj6144ES2_S2_S2_S2_fjLj256EEEEELb0ELb0ELb0ELb1EEEvNS_9FwdParamsE,(.L_x_20920 - _ZN10layer_norm13ln_fwd_kernelINS_13Kernel_traitsI6__halfS2_S2_S2_fjLj6144ELj1ELj1ELj8ELj16ENS_18Kernel_traits_baseILj6144ES2_S2_S2_S2_fjLj256EEEEELb0ELb0ELb0ELb1EEEvNS_9FwdParamsE)
        .other          _ZN10layer_norm13ln_fwd_kernelINS_13Kernel_traitsI6__halfS2_S2_S2_fjLj6144ELj1ELj1ELj8ELj16ENS_18Kernel_traits_baseILj6144ES2_S2_S2_S2_fjLj256EEEEELb0ELb0ELb0ELb1EEEvNS_9FwdParamsE,@"STO_CUDA_ENTRY STV_DEFAULT"
_ZN10layer_norm13ln_fwd_kernelINS_13Kernel_traitsI6__halfS2_S2_S2_fjLj6144ELj1ELj1ELj8ELj16ENS_18Kernel_traits_baseILj6144ES2_S2_S2_S2_fjLj256EEEEELb0ELb0ELb0ELb1EEEvNS_9FwdParamsE:
.text._ZN10layer_norm13ln_fwd_kernelINS_13Kernel_traitsI6__halfS2_S2_S2_fjLj6144ELj1ELj1ELj8ELj16ENS_18Kernel_traits_baseILj6144ES2_S2_S2_S2_fjLj256EEEEELb0ELb0ELb0ELb1EEEvNS_9FwdParamsE:
        /* <DEDUP_REMOVED lines=23> */
[----:B--2---:R-:W-:Y:S02]  /*0170*/  @P0 MOV R55, R20 ;  /* 0x0000001400370202 */ /* 0x004fe40000000f00 */
[----:B------:R-:W-:Y:S02]  /*0180*/  @P0 MOV R57, R21 ;  /* 0x0000001500390202 */ /* 0x000fe40000000f00 */
[----:B------:R-:W-:Y:S02]  /*0190*/  @P0 MOV R59, R22 ;  /* 0x00000016003b0202 */ /* 0x000fe40000000f00 */
[----:B------:R-:W-:Y:S02]  /*01a0*/  @P0 MOV R61, R23 ;  /* 0x00000017003d0202 */ /* 0x000fe40000000f00 */
[----:B------:R-:W-:-:S02]  /*01b0*/  @P0 MOV R63, R24 ;  /* 0x00000018003f0202 */ /* 0x000fc40000000f00 */
[----:B------:R-:W-:Y:S02]  /*01c0*/  @P0 MOV R65, R25 ;  /* 0x0000001900410202 */ /* 0x000fe40000000f00 */
[----:B------:R-:W-:Y:S02]  /*01d0*/  @P0 MOV R67, R26 ;  /* 0x0000001a00430202 */ /* 0x000fe40000000f00 */
[----:B------:R-:W-:Y:S02]  /*01e0*/  @P0 MOV R69, R27 ;  /* 0x0000001b00450202 */ /* 0x000fe40000000f00 */
[----:B------:R-:W-:Y:S02]  /*01f0*/  @P0 MOV R71, R32 ;  /* 0x0000002000470202 */ /* 0x000fe40000000f00 */
[----:B------:R-:W-:Y:S02]  /*0200*/  @P0 MOV R73, R33 ;  /* 0x0000002100490202 */ /* 0x000fe40000000f00 */
        /* <DEDUP_REMOVED lines=12> */
[----:B----4-:R-:W-:Y:S06]  /*02d0*/  @P2 EXIT ;  /* 0x000000000000294d */ /* 0x010fec0003800000 */
[----:B------:R-:W-:Y:S02]  /*02e0*/  @!P0 MOV R75, R34 ;  /* 0x00000022004b8202 */ /* 0x000fe40000000f00 */
[----:B-----5:R-:W-:Y:S02]  /*02f0*/  @!P0 CS2R R18, SRZ ;  /* 0x0000000000128805 */ /* 0x020fe4000001ff00 */
[----:B------:R-:W-:Y:S02]  /*0300*/  @!P0 MOV R77, R35 ;  /* 0x00000023004d8202 */ /* 0x000fe40000000f00 */
[----:B------:R-:W-:Y:S02]  /*0310*/  @!P0 CS2R R16, SRZ ;  /* 0x0000000000108805 */ /* 0x000fe4000001ff00 */
[----:B------:R-:W-:Y:S02]  /*0320*/  @!P0 CS2R R10, SRZ ;  /* 0x00000000000a8805 */ /* 0x000fe4000001ff00 */
[----:B------:R-:W-:-:S02]  /*0330*/  @!P0 CS2R R8, SRZ ;  /* 0x0000000000088805 */ /* 0x000fc4000001ff00 */
[----:B------:R-:W-:Y:S02]  /*0340*/  @!P0 CS2R R6, SRZ ;  /* 0x0000000000068805 */ /* 0x000fe4000001ff00 */
[----:B------:R-:W-:Y:S02]  /*0350*/  @!P0 CS2R R4, SRZ ;  /* 0x0000000000048805 */ /* 0x000fe4000001ff00 */
[----:B------:R-:W-:Y:S01]  /*0360*/  ISETP.NE.U32.AND P2, PT, R14, RZ, PT ;  /* 0x000000ff0e00720c */ /* 0x000fe20003f45070 */
[----:B------:R-:W-:Y:S01]  /*0370*/  HADD2.F32 R56, -RZ, R55.H0_H0 ;  /* 0x20000037ff387230 */ /* 0x000fe20000004100 */
[C---:B------:R-:W-:Y:S01]  /*0380*/  LOP3.LUT P1, RZ, R15.reuse, UR9, RZ, 0xfc, P1 ;  /* 0x000000090fff7c12 */ /* 0x040fe2000882fcff */
[----:B------:R-:W-:Y:S01]  /*0390*/  HADD2.F32 R58, -RZ, R57.H0_H0 ;  /* 0x20000039ff3a7230 */ /* 0x000fe20000004100 */
[----:B------:R-:W-:Y:S01]  /*03a0*/  ISETP.NE.AND.EX P2, PT, R15, RZ, PT, P2 ;  /* 0x000000ff0f00720c */ /* 0x000fe20003f45320 */
[----:B------:R-:W-:Y:S01]  /*03b0*/  HADD2.F32 R60, -RZ, R59.H0_H0 ;  /* 0x2000003bff3c7230 */ /* 0x000fe20000004100 */
[----:B------:R-:W-:Y:S01]  /*03c0*/  UPLOP3.LUT UP2, UPT, UPT, UPT, UPT, 0x40, 0x4 ;  /* 0x000000000004789c */ /* 0x000fe20003f4e870 */
[----:B------:R-:W-:Y:S01]  /*03d0*/  HADD2.F32 R62, -RZ, R61.H0_H0 ;  /* 0x2000003dff3e7230 */ /* 0x000fe20000004100 */
[----:B------:R-:W0:Y:S01]  /*03e0*/  LDCU UR8, c[0x0][0x388] ;  /* 0x00007100ff0877ac */ /* 0x000e220008000800 */
[----:B------:R-:W-:-:S02]  /*03f0*/  HADD2.F32 R64, -RZ, R63.H0_H0 ;  /* 0x2000003fff407230 */ /* 0x000fc40000004100 */
[----:B------:R-:W-:Y:S01]  /*0400*/  HADD2.F32 R66, -RZ, R65.H0_H0 ;  /* 0x20000041ff427230 */ /* 0x000fe20000004100 */
[----:B------:R-:W1:Y:S01]  /*0410*/  LDCU.U8 UR14, c[0x0][0x410] ;  /* 0x00008200ff0e77ac */ /* 0x000e620008000000 */
[----:B------:R-:W-:Y:S02]  /*0420*/  HADD2.F32 R68, -RZ, R67.H0_H0 ;  /* 0x20000043ff447230 */ /* 0x000fe40000004100 */
[----:B------:R-:W-:Y:S01]  /*0430*/  HADD2.F32 R70, -RZ, R69.H0_H0 ;  /* 0x20000045ff467230 */ /* 0x000fe20000004100 */
[----:B------:R-:W2:Y:S01]  /*0440*/  LDCU UR9, c[0x0][0x400] ;  /* 0x00008000ff0977ac */ /* 0x000ea20008000800 */
[----:B------:R-:W-:Y:S02]  /*0450*/  HADD2.F32 R72, -RZ, R71.H0_H0 ;  /* 0x20000047ff487230 */ /* 0x000fe40000004100 */
[----:B------:R-:W-:Y:S01]  /*0460*/  HADD2.F32 R74, -RZ, R73.H0_H0 ;  /* 0x20000049ff4a7230 */ /* 0x000fe20000004100 */
[----:B------:R-:W3:Y:S01]  /*0470*/  LDCU.64 UR12, c[0x0][0x3e0] ;  /* 0x00007c00ff0c77ac */ /* 0x000ee20008000a00 */
[----:B------:R-:W-:-:S02]  /*0480*/  HADD2.F32 R76, -RZ, R75.H0_H0 ;  /* 0x2000004bff4c7230 */ /* 0x000fc40000004100 */
[----:B------:R-:W-:Y:S01]  /*0490*/  HADD2.F32 R78, -RZ, R77.H0_H0 ;  /* 0x2000004dff4e7230 */ /* 0x000fe20000004100 */
[----:B------:R-:W4:Y:S01]  /*04a0*/  LDCU.64 UR10, c[0x0][0x3a0] ;  /* 0x00007400ff0a77ac */ /* 0x000f220008000a00 */
[--C-:B------:R-:W-:Y:S02]  /*04b0*/  HADD2.F32 R31, -RZ, R19.reuse.H0_H0 ;  /* 0x20000013ff1f7230 */ /* 0x100fe40000004100 */
[----:B------:R-:W-:Y:S02]  /*04c0*/  HADD2.F32 R32, -RZ, R19.H1_H1 ;  /* 0x30000013ff207230 */ /* 0x000fe40000004100 */
[--C-:B------:R-:W-:Y:S02]  /*04d0*/  HADD2.F32 R33, -RZ, R18.reuse.H0_H0 ;  /* 0x20000012ff217230 */ /* 0x100fe40000004100 */
[----:B------:R-:W-:Y:S02]  /*04e0*/  HADD2.F32 R34, -RZ, R18.H1_H1 ;  /* 0x30000012ff227230 */ /* 0x000fe40000004100 */
[----:B------:R-:W-:-:S02]  /*04f0*/  HADD2.F32 R35, -RZ, R17.H0_H0 ;  /* 0x20000011ff237230 */ /* 0x000fc40000004100 */
[----:B------:R-:W-:Y:S02]  /*0500*/  HADD2.F32 R36, -RZ, R17.H1_H1 ;  /* 0x30000011ff247230 */ /* 0x000fe40000004100 */
        /* <DEDUP_REMOVED lines=18> */
[----:B------:R-:W-:Y:S02]  /*0630*/  HADD2.F32 R55, -RZ, R55.H1_H1 ;  /* 0x30000037ff377230 */ /* 0x000fe40000004100 */
[----:B------:R-:W-:Y:S02]  /*0640*/  HADD2.F32 R57, -RZ, R57.H1_H1 ;  /* 0x30000039ff397230 */ /* 0x000fe40000004100 */
[----:B------:R-:W-:Y:S02]  /*0650*/  HADD2.F32 R59, -RZ, R59.H1_H1 ;  /* 0x3000003bff3b7230 */ /* 0x000fe40000004100 */
[----:B------:R-:W-:Y:S02]  /*0660*/  HADD2.F32 R61, -RZ, R61.H1_H1 ;  /* 0x3000003dff3d7230 */ /* 0x000fe40000004100 */
[----:B------:R-:W-:-:S02]  /*0670*/  HADD2.F32 R63, -RZ, R63.H1_H1 ;  /* 0x3000003fff3f7230 */ /* 0x000fc40000004100 */
[----:B------:R-:W-:Y:S02]  /*0680*/  HADD2.F32 R65, -RZ, R65.H1_H1 ;  /* 0x30000041ff417230 */ /* 0x000fe40000004100 */
[----:B------:R-:W-:Y:S02]  /*0690*/  HADD2.F32 R67, -RZ, R67.H1_H1 ;  /* 0x30000043ff437230 */ /* 0x000fe40000004100 */
[----:B------:R-:W-:Y:S02]  /*06a0*/  HADD2.F32 R69, -RZ, R69.H1_H1 ;  /* 0x30000045ff457230 */ /* 0x000fe40000004100 */
[----:B------:R-:W-:Y:S02]  /*06b0*/  HADD2.F32 R71, -RZ, R71.H1_H1 ;  /* 0x30000047ff477230 */ /* 0x000fe40000004100 */
[----:B------:R-:W-:Y:S02]  /*06c0*/  HADD2.F32 R73, -RZ, R73.H1_H1 ;  /* 0x30000049ff497230 */ /* 0x000fe40000004100 */
[----:B------:R-:W-:-:S02]  /*06d0*/  HADD2.F32 R75, -RZ, R75.H1_H1 ;  /* 0x3000004bff4b7230 */ /* 0x000fc40000004100 */
[----:B01234-:R-:W-:-:S07]  /*06e0*/  HADD2.F32 R77, -RZ, R77.H1_H1 ;  /* 0x3000004dff4d7230 */ /* 0x01ffce0000004100 */
.L_x_2101:
        /* <DEDUP_REMOVED lines=13> */
[----:B------:R-:W-:Y:S02]  /*07c0*/  HFMA2 R0, -RZ, RZ, 1.875, 0 ;  /* 0x3f800000ff007431 */ /* 0x000fe400000001ff */
[----:B---3--:R-:W-:-:S06]  /*07d0*/  @P2 HADD2.F32 R0, -RZ, R12.H0_H0 ;  /* 0x2000000cff002230 */ /* 0x008fcc0000004100 */
[----:B------:R-:W-:Y:S05]  /*07e0*/  BRA.U !UP0, `(.L_x_2088) ;  /* 0x0000000108807547 */ /* 0x000fea000b800000 */
[----:B------:R-:W0:Y:S02]  /*07f0*/  LDC.64 R4, c[0x0][0x3a0] ;  /* 0x0000e800ff047b82 */ /* 0x000e240000000a00 */
[----:B0-----:R-:W-:-:S06]  /*0800*/  IMAD.WIDE.U32 R4, R15, 0x10, R4 ;  /* 0x000000100f047825 */ /* 0x001fcc00078e0004 */
[----:B------:R-:W2:Y:S01]  /*0810*/  LDG.E.128 R4, desc[UR6][R4.64] ;  /* 0x0000000604047981 */ /* 0x000ea2000c1e1d00 */
[--C-:B-----5:R-:W-:Y:S02]  /*0820*/  HADD2.F32 R13, -RZ, R8.reuse.H0_H0 ;  /* 0x20000008ff0d7230 */ /* 0x120fe40000004100 */
[----:B------:R-:W-:Y:S02]  /*0830*/  HADD2.F32 R17, -RZ, R8.H1_H1 ;  /* 0x30000008ff117230 */ /* 0x000fe40000004100 */
[----:B------:R-:W-:Y:S02]  /*0840*/  HADD2.F32 R19, -RZ, R9.H0_H0 ;  /* 0x20000009ff137230 */ /* 0x000fe40000004100 */
[--C-:B------:R-:W-:Y:S02]  /*0850*/  HADD2.F32 R21, -RZ, R10.reuse.H0_H0 ;  /* 0x2000000aff157230 */ /* 0x100fe40000004100 */
[----:B------:R-:W-:Y:S02]  /*0860*/  HADD2.F32 R23, -RZ, R10.H1_H1 ;  /* 0x3000000aff177230 */ /* 0x000fe40000004100 */
[----:B------:R-:W-:-:S02]  /*0870*/  HADD2.F32 R25, -RZ, R11.H0_H0 ;  /* 0x2000000bff197230 */ /* 0x000fc40000004100 */
[----:B------:R-:W-:Y:S02]  /*0880*/  HADD2.F32 R9, -RZ, R9.H1_H1 ;  /* 0x30000009ff097230 */ /* 0x000fe40000004100 */
[----:B------:R-:W-:Y:S02]  /*0890*/  HADD2.F32 R11, -RZ, R11.H1_H1 ;  /* 0x3000000bff0b7230 */ /* 0x000fe40000004100 */
[--C-:B--2---:R-:W-:Y:S02]  /*08a0*/  HADD2.F32 R22, -RZ, R4.reuse.H0_H0 ;  /* 0x20000004ff167230 */ /* 0x104fe40000004100 */
[----:B------:R-:W-:Y:S02]  /*08b0*/  HADD2.F32 R8, -RZ, R4.H1_H1 ;  /* 0x30000004ff087230 */ /* 0x000fe40000004100 */
[----:B------:R-:W-:Y:S02]  /*08c0*/  HADD2.F32 R20, -RZ, R5.H0_H0 ;  /* 0x20000005ff147230 */ /* 0x000fe40000004100 */
[----:B------:R-:W-:Y:S01]  /*08d0*/  FFMA.FTZ R22, R13, R0, R22 ;  /* 0x000000000d167223 */ /* 0x000fe20000010016 */
[----:B------:R-:W-:-:S02]  /*08e0*/  HADD2.F32 R18, -RZ, R6.H0_H0 ;  /* 0x20000006ff127230 */ /* 0x000fc40000004100 */
[-C--:B------:R-:W-:Y:S01]  /*08f0*/  FFMA.FTZ R17, R17, R0.reuse, R8 ;  /* 0x0000000011117223 */ /* 0x080fe20000010008 */
[----:B------:R-:W-:Y:S02]  /*0900*/  HADD2.F32 R16, -RZ, R7.H0_H0 ;  /* 0x20000007ff107230 */ /* 0x000fe40000004100 */
[-C--:B------:R-:W-:Y:S01]  /*0910*/  FFMA.FTZ R20, R19, R0.reuse, R20 ;  /* 0x0000000013147223 */ /* 0x080fe20000010014 */
[----:B------:R-:W-:Y:S02]  /*0920*/  HADD2.F32 R4, -RZ, R5.H1_H1 ;  /* 0x30000005ff047230 */ /* 0x000fe40000004100 */
[-C--:B------:R-:W-:Y:S01]  /*0930*/  FFMA.FTZ R18, R21, R0.reuse, R18 ;  /* 0x0000000015127223 */ /* 0x080fe20000010012 */
[----:B------:R-:W-:Y:S02]  /*0940*/  HADD2.F32 R6, -RZ, R6.H1_H1 ;  /* 0x30000006ff067230 */ /* 0x000fe40000004100 */
[----:B------:R-:W-:Y:S01]  /*0950*/  FFMA.FTZ R16, R25, R0, R16 ;  /* 0x0000000019107223 */ /* 0x000fe20000010010 */
[----:B------:R-:W-:-:S02]  /*0960*/  HADD2.F32 R10, -RZ, R7.H1_H1 ;  /* 0x30000007ff0a7230 */ /* 0x000fc40000004100 */
[----:B------:R-:W-:Y:S01]  /*0970*/  FFMA.FTZ R19, R9, R0, R4 ;  /* 0x0000000009137223 */ /* 0x000fe20000010004 */
[----:B------:R-:W-:Y:S01]  /*0980*/  F2FP.F16.F32.PACK_AB R4, R17, R22 ;  /* 0x000000161104723e */ /* 0x000fe200000000ff */
[-C--:B------:R-:W-:Y:S01]  /*0990*/  FFMA.FTZ R23, R23, R0.reuse, R6 ;  /* 0x0000000017177223 */ /* 0x080fe20000010006 */
[----:B------:R-:W-:Y:S02]  /*09a0*/  FFMA.FTZ R25, R11, R0, R10 ;  /* 0x000000000b197223 */ /* 0x000fe4000001000a */
[----:B------:R-:W-:Y:S02]  /*09b0*/  F2FP.F16.F32.PACK_AB R5, R19, R20 ;  /* 0x000000141305723e */ /* 0x000fe400000000ff */
[----:B------:R-:W-:Y:S02]  /*09c0*/  F2FP.F16.F32.PACK_AB R6, R23, R18 ;  /* 0x000000121706723e */ /* 0x000fe400000000ff */
[----:B------:R-:W-:Y:S01]  /*09d0*/  F2FP.F16.F32.PACK_AB R7, R25, R16 ;  /* 0x000000101907723e */ /* 0x000fe200000000ff */
[----:B------:R-:W-:Y:S06]  /*09e0*/  BRA `(.L_x_2089) ;  /* 0x0000000000a47947 */ /* 0x000fec0003800000 */
.L_x_2088:
[----:B------:R-:W0:Y:S02]  /*09f0*/  LDC.64 R12, c[0x0][0x3e0] ;  /* 0x0000f800ff0c7b82 */ /* 0x000e240000000a00 */
[----:B0-----:R-:W-:-:S04]  /*0a00*/  ISETP.NE.U32.AND P2, PT, R12, RZ, PT ;  /* 0x000000ff0c00720c */ /* 0x001fc80003f45070 */
[----:B------:R-:W-:-:S13]  /*0a10*/  ISETP.NE.AND.EX P2, PT, R13, RZ, PT, P2 ;  /* 0x000000ff0d00720c */ /* 0x000fda0003f45320 */
[----:B------:R-:W-:Y:S05]  /*0a20*/  @!P2 BRA `(.L_x_2090) ;  /* 0x000000000054a947 */ /* 0x000fea0003800000 */
[----:B-----5:R-:W-:Y:S02]  /*0a30*/  HADD2.F32 R7, -RZ, R9.H0_H0 ;  /* 0x20000009ff077230 */ /* 0x020fe40000004100 */
[----:B------:R-:W-:Y:S02]  /*0a40*/  HADD2.F32 R19, -RZ, R11.H0_H0 ;  /* 0x2000000bff137230 */ /* 0x000fe40000004100 */
[--C-:B------:R-:W-:Y:S02]  /*0a50*/  HADD2.F32 R5, -RZ, R8.reuse.H0_H0 ;  /* 0x20000008ff057230 */ /* 0x100fe40000004100 */
[-C--:B------:R-:W-:Y:S01]  /*0a60*/  FMUL.FTZ R20, R7, R0.reuse ;  /* 0x0000000007147220 */ /* 0x080fe20000410000 */
[----:B------:R-:W-:Y:S02]  /*0a70*/  HADD2.F32 R17, -RZ, R8.H1_H1 ;  /* 0x30000008ff117230 */ /* 0x000fe40000004100 */
        /* <DEDUP_REMOVED lines=8> */
[----:B------:R-:W-:Y:S01]  /*0b00*/  FMUL.FTZ R18, R13, R0 ;  /* 0x000000000d127220 */ /* 0x000fe20000410000 */
[----:B------:R-:W-:Y:S01]  /*0b10*/  F2FP.F16.F32.PACK_AB R4, R17, R22 ;  /* 0x000000161104723e */ /* 0x000fe200000000ff */
[----:B------:R-:W-:Y:S01]  /*0b20*/  FMUL.FTZ R23, R23, R0 ;  /* 0x0000000017177220 */ /* 0x000fe20000410000 */
[----:B------:R-:W-:Y:S01]  /*0b30*/  F2FP.F16.F32.PACK_AB R5, R19, R20 ;  /* 0x000000141305723e */ /* 0x000fe200000000ff */
[----:B------:R-:W-:-:S03]  /*0b40*/  FMUL.FTZ R25, R11, R0 ;  /* 0x000000000b197220 */ /* 0x000fc60000410000 */
[----:B------:R-:W-:Y:S02]  /*0b50*/  F2FP.F16.F32.PACK_AB R6, R23, R18 ;  /* 0x000000121706723e */ /* 0x000fe400000000ff */
[----:B------:R-:W-:Y:S01]  /*0b60*/  F2FP.F16.F32.PACK_AB R7, R25, R16 ;  /* 0x000000101907723e */ /* 0x000fe200000000ff */
[----:B------:R-:W-:Y:S06]  /*0b70*/  BRA `(.L_x_2089) ;  /* 0x0000000000407947 */ /* 0x000fec0003800000 */
.L_x_2090:
        /* <DEDUP_REMOVED lines=14> */
[----:B------:R-:W-:-:S02]  /*0c60*/  FMUL.FTZ R23, R23, R0 ;  /* 0x0000000017177220 */ /* 0x000fc40000410000 */
[----:B------:R-:W-:-:S07]  /*0c70*/  FMUL.FTZ R25, R11, R0 ;  /* 0x000000000b197220 */ /* 0x000fce0000410000 */
.L_x_2089:
        /* <DEDUP_REMOVED lines=10> */
[--C-:B-----5:R-:W-:Y:S02]  /*0d20*/  HADD2.F32 R83, -RZ, R8.reuse.H0_H0 ;  /* 0x20000008ff537230 */ /* 0x120fe40000004100 */
[----:B------:R-:W-:Y:S02]  /*0d30*/  HADD2.F32 R13, -RZ, R8.H1_H1 ;  /* 0x30000008ff0d7230 */ /* 0x000fe40000004100 */
[--C-:B------:R-:W-:Y:S02]  /*0d40*/  HADD2.F32 R79, -RZ, R10.reuse.H0_H0 ;  /* 0x2000000aff4f7230 */ /* 0x100fe40000004100 */
[----:B------:R-:W-:Y:S02]  /*0d50*/  HADD2.F32 R27, -RZ, R10.H1_H1 ;  /* 0x3000000aff1b7230 */ /* 0x000fe40000004100 */
[----:B------:R-:W-:Y:S02]  /*0d60*/  HADD2.F32 R81, -RZ, R9.H0_H0 ;  /* 0x20000009ff517230 */ /* 0x000fe40000004100 */
        /* <DEDUP_REMOVED lines=9> */
[--C-:B------:R-:W-:Y:S02]  /*0e00*/  HADD2.F32 R4, -RZ, R5.reuse.H0_H0 ;  /* 0x20000005ff047230 */ /* 0x100fe40000004100 */
[-C--:B------:R-:W-:Y:S01]  /*0e10*/  FFMA.FTZ R79, R79, R0.reuse, R10 ;  /* 0x000000004f4f7223 */ /* 0x080fe2000001000a */
        /* <DEDUP_REMOVED lines=13> */
.L_x_2091:
[----:B------:R-:W-:-:S04]  /*0ef0*/  UISETP.NE.U32.AND UP1, UPT, UR12, URZ, UPT ;  /* 0x000000ff0c00728c */ /* 0x000fc8000bf25070 */
[----:B------:R-:W-:-:S09]  /*0f00*/  UISETP.NE.AND.EX UP1, UPT, UR13, URZ, UPT, UP1 ;  /* 0x000000ff0d00728c */ /* 0x000fd2000bf25310 */
[----:B------:R-:W-:Y:S05]  /*0f10*/  BRA.U UP1, `(.L_x_2093) ;  /* 0x0000000101447547 */ /* 0x000fea000b800000 */
[----:B-----5:R-:W-:Y:S02]  /*0f20*/  HADD2.F32 R81, -RZ, R9.H0_H0 ;  /* 0x20000009ff517230 */ /* 0x020fe40000004100 */
[----:B------:R-:W-:Y:S02]  /*0f30*/  HADD2.F32 R29, -RZ, R11.H0_H0 ;  /* 0x2000000bff1d7230 */ /* 0x000fe40000004100 */
[--C-:B------:R-:W-:Y:S02]  /*0f40*/  HADD2.F32 R83, -RZ, R8.reuse.H0_H0 ;  /* 0x20000008ff537230 */ /* 0x100fe40000004100 */
[-C--:B------:R-:W-:Y:S01]  /*0f50*/  FMUL.FTZ R81, R81, R0.reuse ;  /* 0x0000000051517220 */ /* 0x080fe20000410000 */
[----:B0-----:R-:W-:Y:S02]  /*0f60*/  HADD2.F32 R13, -RZ, R8.H1_H1 ;  /* 0x30000008ff0d7230 */ /* 0x001fe40000004100 */
        /* <DEDUP_REMOVED lines=12> */
.L_x_2093:
[----:B-----5:R-:W-:Y:S02]  /*1030*/  HADD2.F32 R81, -RZ, R9.H0_H0 ;  /* 0x20000009ff517230 */ /* 0x020fe40000004100 */
[----:B0-----:R-:W-:Y:S02]  /*1040*/  HADD2.F32 R13, -RZ, R11.H0_H0 ;  /* 0x2000000bff0d7230 */ /* 0x001fe40000004100 */
        /* <DEDUP_REMOVED lines=13> */
[-C--:B------:R-:W-:Y:S01]  /*1120*/  FMUL.FTZ R26, R7, R0.reuse ;  /* 0x00000000071a7220 */ /* 0x080fe20000410000 */
[----:B------:R-:W-:Y:S01]  /*1130*/  F2FP.F16.F32.PACK_AB R5, R28, R81 ;  /* 0x000000511c05723e */ /* 0x000fe200000000ff */
[----:B------:R-:W-:-:S03]  /*1140*/  FMUL.FTZ R29, R11, R0 ;  /* 0x000000000b1d7220 */ /* 0x000fc60000410000 */
[----:B------:R-:W-:Y:S02]  /*1150*/  F2FP.F16.F32.PACK_AB R6, R26, R79 ;  /* 0x0000004f1a06723e */ /* 0x000fe400000000ff */
[----:B------:R-:W-:-:S07]  /*1160*/  F2FP.F16.F32.PACK_AB R7, R29, R24 ;  /* 0x000000181d07723e */ /* 0x000fce00000000ff */
.L_x_2092:
        /* <DEDUP_REMOVED lines=10> */
[--C-:B-----5:R-:W-:Y:S02]  /*1210*/  HADD2.F32 R13, -RZ, R8.reuse.H0_H0 ;  /* 0x20000008ff0d7230 */ /* 0x120fe40000004100 */
[----:B------:R-:W-:Y:S02]  /*1220*/  HADD2.F32 R89, -RZ, R8.H1_H1 ;  /* 0x30000008ff597230 */ /* 0x000fe40000004100 */
[--C-:B------:R-:W-:Y:S02]  /*1230*/  HADD2.F32 R85, -RZ, R11.reuse.H0_H0 ;  /* 0x2000000bff557230 */ /* 0x100fe40000004100 */
[----:B------:R-:W-:Y:S02]  /*1240*/  HADD2.F32 R91, -RZ, R11.H1_H1 ;  /* 0x3000000bff5b7230 */ /* 0x000fe40000004100 */
[--C-:B------:R-:W-:Y:S02]  /*1250*/  HADD2.F32 R87, -RZ, R10.reuse.H0_H0 ;  /* 0x2000000aff577230 */ /* 0x100fe40000004100 */
[----:B0-----:R-:W-:-:S02]  /*1260*/  HADD2.F32 R3, -RZ, R10.H1_H1 ;  /* 0x3000000aff037230 */ /* 0x001fc40000004100 */
[----:B--2---:R-:W-:Y:S02]  /*1270*/  HADD2.F32 R12, -RZ, R7.H0_H0 ;  /* 0x20000007ff0c7230 */ /* 0x004fe40000004100 */
[----:B------:R-:W-:Y:S02]  /*1280*/  HADD2.F32 R8, -RZ, R4.H0_H0 ;  /* 0x20000004ff087230 */ /* 0x000fe40000004100 */
[----:B------:R-:W-:Y:S02]  /*1290*/  HADD2.F32 R2, -RZ, R5.H0_H0 ;  /* 0x20000005ff027230 */ /* 0x000fe40000004100 */
[-C--:B------:R-:W-:Y:S01]  /*12a0*/  FFMA.FTZ R11, R85, R0.reuse, R12 ;  /* 0x00000000550b7223 */ /* 0x080fe2000001000c */
[----:B------:R-:W-:Y:S02]  /*12b0*/  HADD2.F32 R85, -RZ, R9.H0_H0 ;  /* 0x20000009ff557230 */ /* 0x000fe40000004100 */
[----:B------:R-:W-:Y:S01]  /*12c0*/  FFMA.FTZ R13, R13, R0, R8 ;  /* 0x000000000d0d7223 */ /* 0x000fe20000010008 */
[----:B------:R-:W-:-:S02]  /*12d0*/  HADD2.F32 R12, -RZ, R7.H1_H1 ;  /* 0x30000007ff0c7230 */ /* 0x000fc40000004100 */
[--C-:B------:R-:W-:Y:S02]  /*12e0*/  HADD2.F32 R8, -RZ, R6.reuse.H0_H0 ;  /* 0x20000006ff087230 */ /* 0x100fe40000004100 */
[-C--:B------:R-:W-:Y:S01]  /*12f0*/  FFMA.FTZ R85, R85, R0.reuse, R2 ;  /* 0x0000000055557223 */ /* 0x080fe20000010002 */
[----:B------:R-:W-:Y:S02]  /*1300*/  HADD2.F32 R9, -RZ, R9.H1_H1 ;  /* 0x30000009ff097230 */ /* 0x000fe40000004100 */
[-C--:B------:R-:W-:Y:S01]  /*1310*/  FFMA.FTZ R10, R91, R0.reuse, R12 ;  /* 0x000000005b0a7223 */ /* 0x080fe2000001000c */
[----:B------:R-:W-:Y:S02]  /*1320*/  HADD2.F32 R6, -RZ, R6.H1_H1 ;  /* 0x30000006ff067230 */ /* 0x000fe40000004100 */
[----:B------:R-:W-:Y:S01]  /*1330*/  FFMA.FTZ R87, R87, R0, R8 ;  /* 0x0000000057577223 */ /* 0x000fe20000010008 */
[----:B------:R-:W-:Y:S02]  /*1340*/  HADD2.F32 R82, -RZ, R5.H1_H1 ;  /* 0x30000005ff527230 */ /* 0x000fe40000004100 */
        /* <DEDUP_REMOVED lines=9> */
.L_x_2094:
[----:B------:R-:W-:-:S04]  /*13e0*/  UISETP.NE.U32.AND UP0, UPT, UR12, URZ, UPT ;  /* 0x000000ff0c00728c */ /* 0x000fc8000bf05070 */
[----:B------:R-:W-:-:S09]  /*13f0*/  UISETP.NE.AND.EX UP0, UPT, UR13, URZ, UPT, UP0 ;  /* 0x000000ff0d00728c */ /* 0x000fd2000bf05300 */
[----:B------:R-:W-:Y:S05]  /*1400*/  BRA.U UP0, `(.L_x_2096) ;  /* 0x0000000100447547 */ /* 0x000fea000b800000 */
[----:B-----5:R-:W-:Y:S02]  /*1410*/  HADD2.F32 R85, -RZ, R9.H0_H0 ;  /* 0x20000009ff557230 */ /* 0x020fe40000004100 */
[--C-:B------:R-:W-:Y:S02]  /*1420*/  HADD2.F32 R91, -RZ, R11.reuse.H0_H0 ;  /* 0x2000000bff5b7230 */ /* 0x100fe40000004100 */
[----:B------:R-:W-:Y:S02]  /*1430*/  HADD2.F32 R93, -RZ, R11.H1_H1 ;  /* 0x3000000bff5d7230 */ /* 0x000fe40000004100 */
[-C--:B------:R-:W-:Y:S01]  /*1440*/  FMUL.FTZ R85, R85, R0.reuse ;  /* 0x0000000055557220 */ /* 0x080fe20000410000 */
[--C-:B0-----:R-:W-:Y:S02]  /*1450*/  HADD2.F32 R13, -RZ, R8.reuse.H0_H0 ;  /* 0x20000008ff0d7230 */ /* 0x101fe40000004100 */
[----:B------:R-:W-:Y:S01]  /*1460*/  FMUL.FTZ R11, R91, R0 ;  /* 0x000000005b0b7220 */ /* 0x000fe20000410000 */
[----:B------:R-:W-:-:S02]  /*1470*/  HADD2.F32 R3, -RZ, R8.H1_H1 ;  /* 0x30000008ff037230 */ /* 0x000fc40000004100 */
[----:B------:R-:W-:Y:S02]  /*1480*/  HADD2.F32 R9, -RZ, R9.H1_H1 ;  /* 0x30000009ff097230 */ /* 0x000fe40000004100 */
[-C--:B------:R-:W-:Y:S01]  /*1490*/  FMUL.FTZ R13, R13, R0.reuse ;  /* 0x000000000d0d7220 */ /* 0x080fe20000410000 */
[--C-:B------:R-:W-:Y:S02]  /*14a0*/  HADD2.F32 R87, -RZ, R10.reuse.H0_H0 ;  /* 0x2000000aff577230 */ /* 0x100fe40000004100 */
[-C--:B------:R-:W-:Y:S01]  /*14b0*/  FMUL.FTZ R84, R3, R0.reuse ;  /* 0x0000000003547220 */ /* 0x080fe20000410000 */
[----:B------:R-:W-:Y:S02]  /*14c0*/  HADD2.F32 R89, -RZ, R10.H1_H1 ;  /* 0x3000000aff597230 */ /* 0x000fe40000004100 */
[-C--:B------:R-:W-:Y:S01]  /*14d0*/  FMUL.FTZ R10, R93, R0.reuse ;  /* 0x000000005d0a7220 */ /* 0x080fe20000410000 */
[-C--:B------:R-:W-:Y:S01]  /*14e0*/  FMUL.FTZ R82, R9, R0.reuse ;  /* 0x0000000009527220 */ /* 0x080fe20000410000 */
[-C--:B------:R-:W-:Y:S01]  /*14f0*/  FMUL.FTZ R87, R87, R0.reuse ;  /* 0x0000000057577220 */ /* 0x080fe20000410000 */
[----:B------:R-:W-:Y:S01]  /*1500*/  FMUL.FTZ R12, R89, R0 ;  /* 0x00000000590c7220 */ /* 0x000fe20000410000 */
[----:B------:R-:W-:Y:S06]  /*1510*/  BRA `(.L_x_2095) ;  /* 0x0000000000507947 */ /* 0x000fec0003800000 */
.L_x_2096:
[----:B-----5:R-:W-:Y:S02]  /*1520*/  HADD2.F32 R85, -RZ, R9.H0_H0 ;  /* 0x20000009ff557230 */ /* 0x020fe40000004100 */
[--C-:B0-----:R-:W-:Y:S02]  /*1530*/  HADD2.F32 R7, -RZ, R11.reuse.H0_H0 ;  /* 0x2000000bff077230 */ /* 0x101fe40000004100 */
[----:B------:R-:W-:Y:S02]  /*1540*/  HADD2.F32 R89, -RZ, R11.H1_H1 ;  /* 0x3000000bff597230 */ /* 0x000fe40000004100 */
[-C--:B------:R-:W-:Y:S01]  /*1550*/  FMUL.FTZ R85, R85, R0.reuse ;  /* 0x0000000055557220 */ /* 0x080fe20000410000 */
[--C-:B------:R-:W-:Y:S02]  /*1560*/  HADD2.F32 R13, -RZ, R8.reuse.H0_H0 ;  /* 0x20000008ff0d7230 */ /* 0x100fe40000004100 */
        /* <DEDUP_REMOVED lines=10> */
[----:B------:R-:W-:Y:S01]  /*1610*/  F2FP.F16.F32.PACK_AB R4, R84, R13 ;  /* 0x0000000d5404723e */ /* 0x000fe200000000ff */
[----:B------:R-:W-:Y:S01]  /*1620*/  FMUL.FTZ R12, R5, R0 ;  /* 0x00000000050c7220 */ /* 0x000fe20000410000 */
[----:B------:R-:W-:-:S02]  /*1630*/  F2FP.F16.F32.PACK_AB R7, R10, R11 ;  /* 0x0000000b0a07723e */ /* 0x000fc400000000ff */
[----:B------:R-:W-:Y:S02]  /*1640*/  F2FP.F16.F32.PACK_AB R5, R82, R85 ;  /* 0x000000555205723e */ /* 0x000fe400000000ff */
[----:B------:R-:W-:-:S07]  /*1650*/  F2FP.F16.F32.PACK_AB R6, R12, R87 ;  /* 0x000000570c06723e */ /* 0x000fce00000000ff */
.L_x_2095:
        /* <DEDUP_REMOVED lines=106> */
.L_x_2098:
[----:B------:R-:W-:Y:S05]  /*1d00*/  BSYNC.RECONVERGENT B0 ;  /* 0x0000000000007941 */ /* 0x000fea0003800200 */
.L_x_2097:
[----:B0-----:R-:W-:Y:S01]  /*1d10*/  LOP3.LUT R0, R14, 0x1f, RZ, 0xc0, !PT ;  /* 0x0000001f0e007812 */ /* 0x001fe200078ec0ff */
[----:B------:R-:W-:Y:S01]  /*1d20*/  BAR.SYNC.DEFER_BLOCKING 0x0 ;  /* 0x0000000000007b1d */ /* 0x000fe20000010000 */
[----:B------:R-:W-:Y:S02]  /*1d30*/  CS2R R2, SRZ ;  /* 0x0000000000027805 */ /* 0x000fe4000001ff00 */
[----:B------:R-:W-:Y:S02]  /*1d40*/  ISETP.GT.U32.AND P0, PT, R0, 0x7, PT ;  /* 0x000000070000780c */ /* 0x000fe40003f04070 */
[----:B------:R-:W-:Y:S01]  /*1d50*/  MOV R0, RZ ;  /* 0x000000ff00007202 */ /* 0x000fe20000000f00 */
[----:B------:R-:W-:Y:S10]  /*1d60*/  BSSY.RECONVERGENT B0, `(.L_x_2099) ;  /* 0x000000a000007945 */ /* 0x000ff40003800200 */
[----:B------:R-:W-:Y:S05]  /*1d70*/  @P0 BRA `(.L_x_2100) ;  /* 0x0000000000200947 */ /* 0x000fea0003800000 */
[----:B------:R-:W0:Y:S01]  /*1d80*/  S2UR UR5, SR_CgaCtaId ;  /* 0x00000000000579c3 */ /* 0x000e220000008800 */
[----:B------:R-:W-:Y:S01]  /*1d90*/  UMOV UR4, 0x400 ;  /* 0x0000040000047882 */ /* 0x000fe20000000000 */
[----:B------:R-:W-:-:S04]  /*1da0*/  SHF.L.U32 R0, R14, 0x3, RZ ;  /* 0x000000030e007819 */ /* 0x000fc800000006ff */
[----:B------:R-:W-:Y:S01]  /*1db0*/  LOP3.LUT R2, R0, 0xf8, RZ, 0xc0, !PT ;  /* 0x000000f800027812 */ /* 0x000fe200078ec0ff */
[----:B------:R-:W-:Y:S01]  /*1dc0*/  HFMA2 R0, -RZ, RZ, 0, 4.57763671875e-05 ;  /* 0x00000300ff007431 */ /* 0x000fe200000001ff */
[----:B0-----:R-:W-:-:S04]  /*1dd0*/  ULEA UR4, UR5, UR4, 0x18 ;  /* 0x0000000405047291 */ /* 0x001fc8000f8ec0ff */
[----:B------:R-:W-:-:S09]  /*1de0*/  @UP2 UIADD3 UR4, UPT, UPT, UR4, 0x40, URZ ;  /* 0x0000004004042890 */ /* 0x000fd2000fffe0ff */
[----:B------:R-:W0:Y:S03]  /*1df0*/  LDS.64 R2, [R2+UR4] ;  /* 0x0000000402027984 */ /* 0x000e260008000a00 */
.L_x_2100:
[----:B------:R-:W-:Y:S05]  /*1e00*/  BSYNC.RECONVERGENT B0 ;  /* 0x0000000000007941 */ /* 0x000fea0003800200 */
.L_x_2099:
        /* <DEDUP_REMOVED lines=98> */
[----:B------:R-:W-:Y:S01]  /*2430*/  FMUL.FTZ R8, R83, R8 ;  /* 0x0000000853087220 */ /* 0x000fe20000410000 */
        /* <DEDUP_REMOVED lines=8> */
[----:B------:R-:W0:Y:S01]  /*24c0*/  @!P0 LDC.64 R26, c[0x0][0x3c0] ;  /* 0x0000f000ff1a8b82 */ /* 0x000e220000000a00 */
[C---:B------:R-:W-:Y:S01]  /*24d0*/  FMUL.FTZ R106, R83.reuse, R106 ;  /* 0x0000006a536a7220 */ /* 0x040fe20000410000 */
[C---:B------:R-:W-:Y:S01]  /*24e0*/  FMUL.FTZ R79, R83.reuse, R108 ;  /* 0x0000006c534f7220 */ /* 0x040fe20000410000 */
[C---:B------:R-:W-:Y:S01]  /*24f0*/  FMUL.FTZ R100, R83.reuse, R100 ;  /* 0x0000006453647220 */ /* 0x040fe20000410000 */
[----:B------:R-:W-:Y:S01]  /*2500*/  FMUL.FTZ R17, R83, R102 ;  /* 0x0000006653117220 */ /* 0x000fe20000410000 */
[----:B------:R-:W-:Y:S01]  /*2510*/  FFMA.FTZ R8, R8, R56, R53 ;  /* 0x0000003808087223 */ /* 0x000fe20000010035 */
[----:B------:R-:W-:Y:S01]  /*2520*/  F2FP.F16.F32.PACK_AB R9, R12, R9 ;  /* 0x000000090c09723e */ /* 0x000fe200000000ff */
[----:B------:R-:W-:Y:S01]  /*2530*/  FFMA.FTZ R12, R19, R65, R36 ;  /* 0x00000041130c7223 */ /* 0x000fe20000010024 */
[----:B------:R-:W1:Y:S01]  /*2540*/  @!P0 LDC.64 R28, c[0x0][0x3c8] ;  /* 0x0000f200ff1c8b82 */ /* 0x000e620000000a00 */
[----:B------:R-:W-:Y:S01]  /*2550*/  F2FP.F16.F32.PACK_AB R15, R24, R15 ;  /* 0x0000000f180f723e */ /* 0x000fe200000000ff */
[----:B------:R-:W-:Y:S01]  /*2560*/  FFMA.FTZ R14, R14, R68, R33 ;  /* 0x000000440e0e7223 */ /* 0x000fe20000010021 */
[----:B------:R-:W-:Y:S01]  /*2570*/  F2FP.F16.F32.PACK_AB R11, R10, R11 ;  /* 0x0000000b0a0b723e */ /* 0x000fe200000000ff */
[----:B------:R-:W-:Y:S01]  /*2580*/  FFMA.FTZ R25, R25, R67, R34 ;  /* 0x0000004319197223 */ /* 0x000fe20000010022 */
[----:B------:R-:W-:Y:S01]  /*2590*/  FFMA.FTZ R19, R106, R78, R39 ;  /* 0x0000004e6a137223 */ /* 0x000fe20000010027 */
[----:B------:R-:W-:Y:S01]  /*25a0*/  FFMA.FTZ R24, R79, R77, R40 ;  /* 0x0000004d4f187223 */ /* 0x000fe20000010028 */
[----:B------:R-:W-:Y:S01]  /*25b0*/  FFMA.FTZ R10, R100, R60, R49 ;  /* 0x0000003c640a7223 */ /* 0x000fe20000010031 */
[----:B------:R-:W-:Y:S01]  /*25c0*/  FFMA.FTZ R17, R17, R59, R50 ;  /* 0x0000003b11117223 */ /* 0x000fe20000010032 */
[----:B------:R-:W-:Y:S01]  /*25d0*/  F2FP.F16.F32.PACK_AB R8, R13, R8 ;  /* 0x000000080d08723e */ /* 0x000fe200000000ff */
[C---:B------:R-:W-:Y:S01]  /*25e0*/  FMUL.FTZ R13, R83.reuse, R80 ;  /* 0x00000050530d7220 */ /* 0x040fe20000410000 */
[C---:B------:R-:W-:Y:S01]  /*25f0*/  FMUL.FTZ R92, R83.reuse, R92 ;  /* 0x0000005c535c7220 */ /* 0x040fe20000410000 */
[----:B------:R-:W-:Y:S01]  /*2600*/  FMUL.FTZ R0, R83, R0 ;  /* 0x0000000053007220 */ /* 0x000fe20000410000 */
[----:B------:R-:W-:Y:S01]  /*2610*/  F2FP.F16.F32.PACK_AB R14, R25, R14 ;  /* 0x0000000e190e723e */ /* 0x000fe200000000ff */
[----:B------:R-:W-:Y:S01]  /*2620*/  FMUL.FTZ R81, R83, R88 ;  /* 0x0000005853517220 */ /* 0x000fe20000410000 */
[----:B------:R-:W-:Y:S01]  /*2630*/  F2FP.F16.F32.PACK_AB R19, R24, R19 ;  /* 0x000000131813723e */ /* 0x000fe200000000ff */
[----:B------:R-:W-:Y:S01]  /*2640*/  FFMA.FTZ R0, R0, R64, R37 ;  /* 0x0000004000007223 */ /* 0x000fe20000010025 */
[----:B------:R-:W-:Y:S01]  /*2650*/  F2FP.F16.F32.PACK_AB R10, R17, R10 ;  /* 0x0000000a110a723e */ /* 0x000fe200000000ff */
[----:B------:R-:W2:Y:S01]  /*2660*/  LDC.64 R24, c[0x0][0x380] ;  /* 0x0000e000ff187b82 */ /* 0x000ea20000000a00 */
[----:B------:R-:W-:Y:S01]  /*2670*/  FFMA.FTZ R17, R13, R63, R38 ;  /* 0x0000003f0d117223 */ /* 0x000fe20000010026 */
[----:B------:R-:W-:Y:S01]  /*2680*/  FFMA.FTZ R13, R92, R66, R35 ;  /* 0x000000425c0d7223 */ /* 0x000fe20000010023 */
[C---:B------:R-:W-:Y:S01]  /*2690*/  FMUL.FTZ R18, R83.reuse, R18 ;  /* 0x0000001253127220 */ /* 0x040fe20000410000 */
[C---:B------:R-:W-:Y:S01]  /*26a0*/  FMUL.FTZ R79, R83.reuse, R82 ;  /* 0x00000052534f7220 */ /* 0x040fe20000410000 */
[C---:B------:R-:W-:Y:S01]  /*26b0*/  FMUL.FTZ R16, R83.reuse, R16 ;  /* 0x0000001053107220 */ /* 0x040fe20000410000 */
[----:B------:R-:W-:Y:S01]  /*26c0*/  FMUL.FTZ R86, R83, R86 ;  /* 0x0000005653567220 */ /* 0x000fe20000410000 */
[----:B------:R-:W-:Y:S01]  /*26d0*/  F2FP.F16.F32.PACK_AB R13, R12, R13 ;  /* 0x0000000d0c0d723e */ /* 0x000fe200000000ff */
[----:B------:R-:W-:Y:S01]  /*26e0*/  FFMA.FTZ R85, R81, R75, R42 ;  /* 0x0000004b51557223 */ /* 0x000fe2000001002a */
[----:B------:R-:W-:Y:S01]  /*26f0*/  F2FP.F16.F32.PACK_AB R12, R17, R0 ;  /* 0x00000000110c723e */ /* 0x000fe200000000ff */
[----:B------:R-:W-:Y:S01]  /*2700*/  FMUL.FTZ R17, R83, R84 ;  /* 0x0000005453117220 */ /* 0x000fe20000410000 */
[----:B------:R-:W-:Y:S01]  /*2710*/  FFMA.FTZ R0, R18, R74, R43 ;  /* 0x0000004a12007223 */ /* 0x000fe2000001002b */
[----:B------:R-:W-:Y:S01]  /*2720*/  FFMA.FTZ R81, R79, R73, R44 ;  /* 0x000000494f517223 */ /* 0x000fe2000001002c */
[----:B------:R-:W-:Y:S01]  /*2730*/  FFMA.FTZ R16, R16, R72, R45 ;  /* 0x0000004810107223 */ /* 0x000fe2000001002d */
[----:B------:R-:W-:Y:S01]  /*2740*/  FFMA.FTZ R18, R86, R76, R41 ;  /* 0x0000004c56127223 */ /* 0x000fe20000010029 */
[----:B------:R-:W-:Y:S01]  /*2750*/  FFMA.FTZ R79, R17, R71, R46 ;  /* 0x00000047114f7223 */ /* 0x000fe2000001002e */
[----:B0-----:R-:W-:Y:S01]  /*2760*/  @!P0 IMAD.WIDE R26, R30, 0x4, R26 ;  /* 0x000000041e1a8825 */ /* 0x001fe200078e021a */
[----:B------:R-:W-:-:S02]  /*2770*/  F2FP.F16.F32.PACK_AB R17, R81, R0 ;  /* 0x000000005111723e */ /* 0x000fc400000000ff */
[----:B------:R-:W-:Y:S01]  /*2780*/  F2FP.F16.F32.PACK_AB R18, R85, R18 ;  /* 0x000000125512723e */ /* 0x000fe200000000ff */
[C---:B-1----:R-:W-:Y:S01]  /*2790*/  @!P0 IMAD.WIDE R28, R30.reuse, 0x4, R28 ;  /* 0x000000041e1c8825 */ /* 0x042fe200078e021c */
[----:B------:R-:W-:Y:S01]  /*27a0*/  F2FP.F16.F32.PACK_AB R16, R79, R16 ;  /* 0x000000104f10723e */ /* 0x000fe200000000ff */
[----:B------:R0:W-:Y:S01]  /*27b0*/  @!P0 STG.E desc[UR6][R26.64], R89 ;  /* 0x000000591a008986 */ /* 0x0001e2000c101906 */
[----:B--2---:R-:W-:-:S03]  /*27c0*/  IADD3 R30, PT, PT, R30, R24, RZ ;  /* 0x000000181e1e7210 */ /* 0x004fc60007ffe0ff */
[----:B------:R0:W-:Y:S01]  /*27d0*/  @!P0 STG.E desc[UR6][R28.64], R83 ;  /* 0x000000531c008986 */ /* 0x0001e2000c101906 */
[----:B------:R-:W-:-:S03]  /*27e0*/  ISETP.GE.AND P0, PT, R30, R25, PT ;  /* 0x000000191e00720c */ /* 0x000fc60003f06270 */
[----:B------:R0:W-:Y:S04]  /*27f0*/  STG.E.128 desc[UR6][R2.64], R8 ;  /* 0x0000000802007986 */ /* 0x0001e8000c101d06 */
[----:B------:R0:W-:Y:S04]  /*2800*/  STG.E.128 desc[UR6][R20.64], R12 ;  /* 0x0000000c14007986 */ /* 0x0001e8000c101d06 */
[----:B------:R0:W-:Y:S02]  /*2810*/  STG.E.128 desc[UR6][R22.64], R16 ;  /* 0x0000001016007986 */ /* 0x0001e4000c101d06 */
[----:B------:R-:W-:Y:S05]  /*2820*/  @!P0 BRA `(.L_x_2101) ;  /* 0xffffffdc00b08947 */ /* 0x000fea000383ffff */
[----:B------:R-:W-:Y:S05]  /*2830*/  EXIT ;  /* 0x000000000000794d */ /* 0x000fea0003800000 */
.L_x_2102:
        /* <DEDUP_REMOVED lines=12> */
.L_x_20920:


//--------------------- .text._ZN10layer_norm13ln_fwd_kernelINS_13Kernel_traitsI6__halfS2_S2_S2_fjLj6144ELj1ELj1ELj8ELj16ENS_18Kernel_traits_baseILj6144ES2_S2_S2_S2_fjLj256EEEEELb0ELb0ELb1ELb0EEEvNS_9FwdParamsE --------------------------
	.section	.text._ZN10layer_norm13ln_fwd_kernelINS_13Kernel_traitsI6__halfS2_S2_S2_fjLj6144ELj1ELj1ELj8ELj16ENS_18Kernel_traits_baseILj6144ES2_S2_S2_S2_fjLj256EEEEELb0ELb0ELb1ELb0EEEvNS_9FwdParamsE,"ax",@progbits
	.align	128
        .global         _ZN10layer_norm13ln_fwd_kernelINS_13Kernel_traitsI6__halfS2_S2_S2_fjLj6144ELj1ELj1ELj8ELj16ENS_18Kernel_traits_baseILj6144ES2_S2_S2_S2_fjLj256EEEEELb0ELb0ELb1ELb0EEEvNS_9FwdParamsE
        .type           _ZN10layer_norm13ln_fwd_kernelINS_13Kernel_traitsI6__halfS2_S2_S2_fjLj6144ELj1ELj1ELj8ELj16ENS_18Kernel_traits_baseILj6144ES2_S2_S2_S2_fjLj256EEEEELb0ELb0ELb1ELb0EEEvNS_9FwdParamsE,@function
        .size           _ZN10layer_norm13ln_fwd_kernelINS_13Kernel_traitsI6__halfS2_S2_S2_fjLj6144ELj1ELj1ELj8ELj16ENS_18Kernel_traits_baseILj6144ES2_S2_S2_S2_fjLj256EEEEELb0ELb0ELb1ELb0EEEvNS_9FwdParamsE,(.L_x_20921 - _ZN10layer_norm13ln_fwd_kernelINS_13Kernel_traitsI6__halfS2_S2_S2_fjLj6144ELj1ELj1ELj8ELj16ENS_18Kernel_traits_baseILj6144ES2_S2_S2_S2_fjLj256EEEEELb0ELb0ELb1ELb0EEEvNS_9FwdParamsE)
        .other          _ZN10layer_norm13ln_fwd_kernelINS_13Kernel_traitsI6__halfS2_S2_S2_fjLj6144ELj1ELj1ELj8ELj16ENS_18Kernel_traits_baseILj6144ES2_S2_S2_S2_fjLj256EEEEELb0ELb0ELb1ELb0EEEvNS_9FwdParamsE,@"STO_CUDA_ENTRY STV_DEFAULT"
_ZN10layer_norm13ln_fwd_kernelINS_13Kernel_traitsI6__halfS2_S2_S2_fjLj6144ELj1ELj1ELj8ELj16ENS_18Kernel_traits_baseILj6144ES2_S2_S2_S2_fjLj256EEEEELb0ELb0ELb1ELb0EEEvNS_9FwdParamsE:
.text._ZN10layer_norm13ln_fwd_kernelINS_13Kernel_traitsI6__halfS2_S2_S2_fjLj6144ELj1ELj1ELj8ELj16ENS_18Kernel_traits_baseILj6144ES2_S2_S2_S2_fjLj256EEEEELb0ELb0ELb1ELb0EEEvNS_9FwdParamsE:
        /* <DEDUP_REMOVED lines=41> */
.L_x_2104:
[C---:B------:R-:W-:Y:S02]  /*0290*/  ISETP.GE.U32.AND P1, PT, R5.reuse, 0x200, PT ;  /* 0x000002000500780c */ /* 0x040fe40003f26070 */
[C---:B------:R-:W-:Y:S02]  /*02a0*/  ISETP.GE.U32.AND P0, PT, R5.reuse, 0x100, PT ;  /* 0x000001000500780c */ /* 0x040fe40003f06070 */
[----:B------:R-:W-:Y:S02]  /*02b0*/  ISETP.GE.U32.AND P2, PT, R5, 0x300, PT ;  /* 0x000003000500780c */ /* 0x000fe40003f46070 */
[----:B------:R-:W-:-:S07]  /*02c0*/  MOV R13, R15 ;  /* 0x0000000f000d7202 */ /* 0x000fce0000000f00 */
        /* <DEDUP_REMOVED lines=19> */
.L_x_2105:
[----:B------:R-:W-:Y:S05]  /*0400*/  BSYNC.RECONVERGENT B0 ;  /* 0x0000000000007941 */ /* 0x000fea0003800200 */
.L_x_2103:
[----:B------:R-:W0:Y:S02]  /*0410*/  LDCU UR4, c[0x0][0x384] ;  /* 0x00007080ff0477ac */ /* 0x000e240008000800 */
[----:B0-----:R-:W-:-:S06]  /*0420*/  UISETP.GE.AND UP0, UPT, UR18, UR4, UPT ;  /* 0x000000041200728c */ /* 0x001fcc000bf06270 */
[----:B------:R-:W-:-:S13]  /*0430*/  PLOP3.LUT P0, PT, PT, PT, UP0, 0x80, 0x8 ;  /* 0x000000000008781c */ /* 0x000fda0003f0f008 */
[----:B------:R-:W-:Y:S05]  /*0440*/  @P0 EXIT ;  /* 0x000000000000094d */ /* 0x000fea0003800000 */
[----:B------:R-:W-:Y:S01]  /*0450*/  SHF.R.S32.HI R4, RZ, 0x3, R4 ;  /* 0x00000003ff047819 */ /* 0x000fe20000011404 */
[----:B------:R-:W0:Y:S01]  /*0460*/  LDCU UR22, c[0x0][0x388] ;  /* 0x00007100ff1677ac */ /* 0x000e220008000800 */
[----:B------:R-:W-:Y:S02]  /*0470*/  SHF.L.U32 R2, R15, 0x5, RZ ;  /* 0x000000050f027819 */ /* 0x000fe400000006ff */
[C---:B------:R-:W-:Y:S01]  /*0480*/  LOP3.LUT R7, R4.reuse, 0xff, RZ, 0xc0, !PT ;  /* 0x000000ff04077812 */ /* 0x040fe200078ec0ff */
[----:B------:R-:W1:Y:S01]  /*0490*/  LDCU.U8 UR19, c[0x0][0x410] ;  /* 0x00008200ff1377ac */ /* 0x000e620008000000 */
[----:B------:R-:W-:Y:S02]  /*04a0*/  LOP3.LUT R3, R4, 0xffffff00, RZ, 0xc0, !PT ;  /* 0xffffff0004037812 */ /* 0x000fe400078ec0ff */
[----:B------:R-:W-:Y:S01]  /*04b0*/  VIADDMNMX R0, R7, -R0, RZ, !PT ;  /* 0x8000000007007246 */ /* 0x000fe200078001ff */
[----:B------:R-:W2:Y:S01]  /*04c0*/  LDCU UR20, c[0x0][0x400] ;  /* 0x00008000ff1477ac */ /* 0x000ea20008000800 */
[----:B------:R-:W-:-:S02]  /*04d0*/  LOP3.LUT R2, R2, 0x3e0, RZ, 0xc0, !PT ;  /* 0x000003e002027812 */ /* 0x000fc400078ec0ff */
[----:B------:R-:W-:Y:S01]  /*04e0*/  VIMNMX R0, PT, PT, R0, 0x20, PT ;  /* 0x0000002000007848 */ /* 0x000fe20003fe0100 */
[----:B------:R-:W3:Y:S01]  /*04f0*/  LDCU.64 UR14, c[0x0][0x3a0] ;  /* 0x00007400ff0e77ac */ /* 0x000ee20008000a00 */
[----:B------:R-:W-:Y:S02]  /*0500*/  VIADDMNMX R2, R7, -R2, RZ, !PT ;  /* 0x8000000207027246 */ /* 0x000fe400078001ff */
[-C--:B------:R-:W-:Y:S01]  /*0510*/  LEA R0, R0, R3.reuse, 0x3 ;  /* 0x0000000300007211 */ /* 0x080fe200078e18ff */
[----:B------:R-:W4:Y:S01]  /*0520*/  LDCU.128 UR8, c[0x0][0x3f0] ;  /* 0x00007e00ff0877ac */ /* 0x000f220008000c00 */
[----:B------:R-:W-:Y:S02]  /*0530*/  VIMNMX R2, PT, PT, R2, 0x20, PT ;  /* 0x0000002002027848 */ /* 0x000fe40003fe0100 */
[----:B------:R-:W-:Y:S01]  /*0540*/  I2FP.F32.U32 R0, R0 ;  /* 0x0000000000007245 */ /* 0x000fe20000201000 */
[----:B------:R-:W0:Y:S01]  /*0550*/  LDCU.64 UR16, c[0x0][0x380] ;  /* 0x00007000ff1077ac */ /* 0x000e220008000a00 */
[----:B------:R-:W-:-:S02]  /*0560*/  LEA R3, R2, R3, 0x3 ;  /* 0x0000000302037211 */ /* 0x000fc400078e18ff */
[----:B------:R0:W0:Y:S01]  /*0570*/  MUFU.RCP R4, R0 ;  /* 0x0000000000047308 */ /* 0x0000220000001000 */
[----:B-1----:R-:W-:-:S11]  /*0580*/  UPLOP3.LUT UP1, UPT, UPT, UPT, UPT, 0x40, 0x4 ;  /* 0x000000000004789c */ /* 0x002fd60003f2e870 */
.L_x_2131:
[----:B----4-:R-:W-:-:S06]  /*0590*/  UIMAD.WIDE UR4, UR18, 0x4, UR8 ;  /* 0x00000004120478a5 */ /* 0x010fcc000f8e0208 */
[----:B012---:R-:W-:Y:S02]  /*05a0*/  MOV R42, UR4 ;  /* 0x00000004002a7c02 */ /* 0x007fe40008000f00 */
[----:B------:R-:W-:-:S05]  /*05b0*/  MOV R43, UR5 ;  /* 0x00000005002b7c02 */ /* 0x000fca0008000f00 */
[----:B------:R-:W4:Y:S01]  /*05c0*/  LDG.E R42, desc[UR12][R42.64] ;  /* 0x0000000c2a2a7981 */ /* 0x000f22000c1e1900 */
[----:B------:R-:W-:-:S06]  /*05d0*/  UIMAD.WIDE UR4, UR18, 0x4, UR10 ;  /* 0x00000004120478a5 */ /* 0x000fcc000f8e020a */
[----:B------:R-:W-:Y:S02]  /*05e0*/  MOV R40, UR4 ;  /* 0x0000000400287c02 */ /* 0x000fe40008000f00 */
[----:B------:R-:W-:-:S05]  /*05f0*/  MOV R41, UR5 ;  /* 0x0000000500297c02 */ /* 0x000fca0008000f00 */
[----:B------:R-:W2:Y:S01]  /*0600*/  LDG.E R40, desc[UR12][R40.64] ;  /* 0x0000000c28287981 */ /* 0x000ea2000c1e1900 */
[----:B0-----:R-:W-:Y:S01]  /*0610*/  UIMAD UR4, UR18, UR22, URZ ;  /* 0x00000016120472a4 */ /* 0x001fe2000f8e02ff */
[----:B------:R-:W-:Y:S01]  /*0620*/  ISETP.GE.U32.AND P0, PT, R5, 0x100, PT ;  /* 0x000001000500780c */ /* 0x000fe20003f06070 */
[----:B------:R-:W-:Y:S01]  /*0630*/  HFMA2 R64, -RZ, RZ, 0, 0 ;  /* 0x00000000ff407431 */ /* 0x000fe200000001ff */
[----:B------:R-:W0:Y:S01]  /*0640*/  S2R R60, SR_TID.X ;  /* 0x00000000003c7919 */ /* 0x000e220000002100 */
[----:B------:R-:W-:Y:S01]  /*0650*/  BSSY.RECONVERGENT B0, `(.L_x_2106) ;  /* 0x0000078000007945 */ /* 0x000fe20003800200 */
[----:B----4-:R-:W-:-:S13]  /*0660*/  R2UR UR21, R42 ;  /* 0x000000002a1572ca */ /* 0x010fda00000e0000 */
        /* <DEDUP_REMOVED lines=8> */
[----:B--2---:R-:W-:-:S03]  /*06f0*/  R2UR UR6, R40 ;  /* 0x00000000280672ca */ /* 0x004fc600000e0000 */
[----:B------:R-:W-:Y:S02]  /*0700*/  MOV R61, UR5 ;  /* 0x00000005003d7c02 */ /* 0x000fe40008000f00 */
[----:B------:R-:W-:Y:S02]  /*0710*/  MOV R41, UR7 ;  /* 0x0000000700297c02 */ /* 0x000fe40008000f00 */
[-C--:B0-----:R-:W-:Y:S02]  /*0720*/  LEA.HI.SX32 R61, R61, R60.reuse, 0x1d ;  /* 0x0000003c3d3d7211 */ /* 0x081fe400078feaff */
[----:B------:R-:W-:Y:S01]  /*0730*/  @P3 LEA.HI.SX32 R64, R41, R60, 0x1d ;  /* 0x0000003c29403211 */ /* 0x000fe200078feaff */
[----:B------:R-:W-:Y:S06]  /*0740*/  @!P0 BRA `(.L_x_2107) ;  /* 0x0000000400a08947 */ /* 0x000fec0003800000 */
[----:B---3--:R-:W-:-:S04]  /*0750*/  UISETP.NE.U32.AND UP0, UPT, UR14, URZ, UPT ;  /* 0x000000ff0e00728c */ /* 0x008fc8000bf05070 */
[----:B------:R-:W-:Y:S01]  /*0760*/  UISETP.NE.AND.EX UP0, UPT, UR15, URZ, UPT, UP0 ;  /* 0x000000ff0f00728c */ /* 0x000fe2000bf05300 */
[----:B------:R-:W-:Y:S10]  /*0770*/  BRA.U !UP2, `(.L_x_2108) ;  /* 0x000000010a0c7547 */ /* 0x000ff4000b800000 */
[----:B------:R-:W0:Y:S02]  /*0780*/  LDC.64 R12, c[0x0][0x390] ;  /* 0x0000e400ff0c7b82 */ /* 0x000e240000000a00 */
[----:B0-----:R-:W-:-:S06]  /*0790*/  IMAD.WIDE.U32 R12, R64, 0x10, R12 ;  /* 0x00000010400c7825 */ /* 0x001fcc00078e000c */
[----:B------:R-:W5:Y:S02]  /*07a0*/  LDG.E.128 R12, desc[UR12][R12.64] ;  /* 0x0000000c0c0c7981 */ /* 0x000f64000c1e1d00 */
.L_x_2108:
[----:B------:R-:W-:Y:S05]  /*07b0*/  BRA.U !UP0, `(.L_x_2109) ;  /* 0x0000000108c47547 */ /* 0x000fea000b800000 */
[----:B------:R-:W0:Y:S02]  /*07c0*/  LDC.64 R40, c[0x0][0x3a0] ;  /* 0x0000e800ff287b82 */ /* 0x000e240000000a00 */
[----:B0-----:R-:W-:-:S06]  /*07d0*/  IMAD.WIDE.U32 R40, R61, 0x10, R40 ;  /* 0x000000103d287825 */ /* 0x001fcc00078e0028 */
[----:B------:R-:W2:Y:S01]  /*07e0*/  LDG.E.128 R40, desc[UR12][R40.64] ;  /* 0x0000000c28287981 */ /* 0x000ea2000c1e1d00 */
[----:B------:R-:W-:-:S13]  /*07f0*/  ISETP.LT.AND P1, PT, RZ, UR21, PT ;  /* 0x00000015ff007c0c */ /* 0x000fda000bf21270 */
[----:B------:R-:W0:Y:S01]  /*0800*/  @P1 LDC R46, c[0x0][0x40c] ;  /* 0x00010300ff2e1b82 */ /* 0x000e220000000800 */
[----:B-----5:R-:W-:-:S07]  /*0810*/  @P1 HADD2.F32 R45, -RZ, R12.H1_H1 ;  /* 0x3000000cff2d1230 */ /* 0x020fce0000004100 */
[----:B------:R-:W1:Y:S08]  /*0820*/  @P1 LDC R48, c[0x0][0x40c] ;  /* 0x00010300ff301b82 */ /* 0x000e700000000800 */
[----:B------:R-:W3:Y:S08]  /*0830*/  @P1 LDC R49, c[0x0][0x40c] ;  /* 0x00010300ff311b82 */ /* 0x000ef00000000800 */
[----:B------:R-:W4:Y:S01]  /*0840*/  @P1 LDC R54, c[0x0][0x40c] ;  /* 0x00010300ff361b82 */ /* 0x000f220000000800 */
[----:B--2---:R-:W-:-:S02]  /*0850*/  HADD2.F32 R2, -RZ, R40.H1_H1 ;  /* 0x30000028ff027230 */ /* 0x004fc40000004100 */
[----:B------:R-:W-:Y:S02]  /*0860*/  HADD2.F32 R0, -RZ, R41.H0_H0 ;  /* 0x20000029ff007230 */ /* 0x000fe40000004100 */
[----:B------:R-:W-:Y:S02]  /*0870*/  HADD2.F32 R57, -RZ, R43.H1_H1 ;  /* 0x3000002bff397230 */ /* 0x000fe40000004100 */
[----:B0-----:R-:W-:Y:S01]  /*0880*/  @P1 FFMA.FTZ R2, R45, R46, R2 ;  /* 0x0000002e2d021223 */ /* 0x001fe20000010002 */
[----:B------:R-:W-:Y:S02]  /*0890*/  HADD2.F32 R46, -RZ, R41.H1_H1 ;  /* 0x30000029ff2e7230 */ /* 0x000fe40000004100 */
[--C-:B------:R-:W-:Y:S02]  /*08a0*/  @P1 HADD2.F32 R45, -RZ, R13.reuse.H0_H0 ;  /* 0x2000000dff2d1230 */ /* 0x100fe40000004100 */
[----:B------:R-:W-:Y:S01]  /*08b0*/  @P1 HADD2.F32 R41, -RZ, R13.H1_H1 ;  /* 0x3000000dff291230 */ /* 0x000fe20000004100 */
[----:B------:R-:W-:-:S02]  /*08c0*/  F2FP.F16.F32.PACK_AB R62, RZ, R2 ;  /* 0x00000002ff3e723e */ /* 0x000fc400000000ff */
[----:B-1----:R-:W-:Y:S01]  /*08d0*/  @P1 FFMA.FTZ R0, R45, R48, R0 ;  /* 0x000000302d001223 */ /* 0x002fe20000010000 */
[----:B------:R-:W-:Y:S02]  /*08e0*/  HADD2.F32 R45, -RZ, R42.H0_H0 ;  /* 0x2000002aff2d7230 */ /* 0x000fe40000004100 */
[----:B---3--:R-:W-:Y:S01]  /*08f0*/  @P1 FFMA.FTZ R46, R41, R49, R46 ;  /* 0x00000031292e1223 */ /* 0x008fe2000001002e */
[--C-:B------:R-:W-:Y:S01]  /*0900*/  @P1 HADD2.F32 R48, -RZ, R14.reuse.H0_H0 ;  /* 0x2000000eff301230 */ /* 0x100fe20000004100 */
[----:B------:R-:W0:Y:S01]  /*0910*/  @P1 LDC R49, c[0x0][0x40c] ;  /* 0x00010300ff311b82 */ /* 0x000e220000000800 */
[----:B------:R-:W-:-:S03]  /*0920*/  @P1 HADD2.F32 R41, -RZ, R14.H1_H1 ;  /* 0x3000000eff291230 */ /* 0x000fc60000004100 */
[----:B----4-:R-:W-:Y:S01]  /*0930*/  @P1 FFMA.FTZ R45, R48, R54, R45 ;  /* 0x00000036302d1223 */ /* 0x010fe2000001002d */
[----:B------:R-:W-:Y:S02]  /*0940*/  HADD2.F32 R48, -RZ, R42.H1_H1 ;  /* 0x3000002aff307230 */ /* 0x000fe40000004100 */
[----:B------:R-:W-:Y:S01]  /*0950*/  @P1 HADD2.F32 R42, -RZ, R15.H0_H0 ;  /* 0x2000000fff2a1230 */ /* 0x000fe20000004100 */
[----:B------:R-:W1:Y:S01]  /*0960*/  @P1 LDC R54, c[0x0][0x40c] ;  /* 0x00010300ff361b82 */ /* 0x000e620000000800 */
[----:B------:R-:W-:Y:S01]  /*0970*/  F2FP.F16.F32.PACK_AB R63, RZ, R45 ;  /* 0x0000002dff3f723e */ /* 0x000fe200000000ff */
[----:B0-----:R-:W-:Y:S01]  /*0980*/  @P1 FFMA.FTZ R48, R41, R49, R48 ;  /* 0x0000003129301223 */ /* 0x001fe20000010030 */
[----:B------:R-:W-:-:S05]  /*0990*/  HADD2.F32 R49, -RZ, R43.H0_H0 ;  /* 0x2000002bff317230 */ /* 0x000fca0000004100 */
[----:B------:R-:W0:Y:S01]  /*09a0*/  @P1 LDC R41, c[0x0][0x40c] ;  /* 0x00010300ff291b82 */ /* 0x000e220000000800 */
[----:B------:R-:W-:Y:S01]  /*09b0*/  F2FP.F16.F32.PACK_AB R65, RZ, R48 ;  /* 0x00000030ff41723e */ /* 0x000fe200000000ff */
[----:B-1----:R-:W-:Y:S01]  /*09c0*/  @P1 FFMA.FTZ R49, R42, R54, R49 ;  /* 0x000000362a311223 */ /* 0x002fe20000010031 */
[----:B------:R-:W-:-:S05]  /*09d0*/  HADD2.F32 R54, -RZ, R40.H0_H0 ;  /* 0x20000028ff367230 */ /* 0x000fca0000004100 */
[----:B------:R-:W1:Y:S01]  /*09e0*/  @P1 LDC R42, c[0x0][0x40c] ;  /* 0x00010300ff2a1b82 */ /* 0x000e620000000800 */
[----:B------:R-:W-:Y:S01]  /*09f0*/  @P1 HADD2.F32 R40, -RZ, R12.H0_H0 ;  /* 0x2000000cff281230 */ /* 0x000fe20000004100 */
[----:B------:R-:W-:-:S04]  /*0a00*/  F2FP.F16.F32.PACK_AB R66, RZ, R49 ;  /* 0x00000031ff42723e */ /* 0x000fc800000000ff */
[----:B0-----:R-:W-:Y:S01]  /*0a10*/  @P1 FFMA.FTZ R54, R40, R41, R54 ;  /* 0x0000002928361223 */ /* 0x001fe20000010036 */
[----:B------:R-:W-:Y:S01]  /*0a20*/  @P1 HADD2.F32 R40, -RZ, R15.H1_H1 ;  /* 0x3000000fff281230 */ /* 0x000fe20000004100 */
[----:B------:R-:W-:-:S04]  /*0a30*/  F2FP.F16.F32.PACK_AB R41, RZ, R0 ;  /* 0x00000000ff29723e */ /* 0x000fc800000000ff */
[----:B-1----:R-:W-:Y:S01]  /*0a40*/  @P1 FFMA.FTZ R57, R40, R42, R57 ;  /* 0x0000002a28391223 */ /* 0x002fe20000010039 */
[----:B------:R-:W-:Y:S02]  /*0a50*/  F2FP.F16.F32.PACK_AB R42, RZ, R46 ;  /* 0x0000002eff2a723e */ /* 0x000fe400000000ff */
[----:B------:R-:W-:Y:S02]  /*0a60*/  F2FP.F16.F32.PACK_AB R40, RZ, R54 ;  /* 0x00000036ff28723e */ /* 0x000fe400000000ff */
[----:B------:R-:W-:Y:S02]  /*0a70*/  F2FP.F16.F32.PACK_AB R43, RZ, R57 ;  /* 0x00000039ff2b723e */ /* 0x000fe400000000ff */
[----:B------:R-:W-:Y:S02]  /*0a80*/  PRMT R41, R41, 0x5410, R42 ;  /* 0x0000541029297816 */ /* 0x000fe4000000002a */
[----:B------:R-:W-:Y:S02]  /*0a90*/  PRMT R42, R63, 0x5410, R65 ;  /* 0x000054103f2a7816 */ /* 0x000fe40000000041 */
[----:B------:R-:W-:-:S02]  /*0aa0*/  PRMT R40, R40, 0x5410, R62 ;  /* 0x0000541028287816 */ /* 0x000fc4000000003e */
[----:B------:R-:W-:Y:S01]  /*0ab0*/  PRMT R43, R66, 0x5410, R43 ;  /* 0x00005410422b7816 */ /* 0x000fe2000000002b */
[----:B------:R-:W-:Y:S06]  /*0ac0*/  BRA `(.L_x_2110) ;  /* 0x0000000000ac7947 */ /* 0x000fec0003800000 */
.L_x_2109:
[----:B------:R-:W0:Y:S01]  /*0ad0*/  @UP2 LDCU UR4, c[0x0][0x40c] ;  /* 0x00008180ff0427ac */ /* 0x000e220008000800 */
[----:B------:R-:W-:Y:S02]  /*0ae0*/  HFMA2 R57, -RZ, RZ, 0, 0 ;  /* 0x00000000ff397431 */ /* 0x000fe400000001ff */
[--C-:B-----5:R-:W-:Y:S02]  /*0af0*/  @P3 HADD2.F32 R40, -RZ, R12.reuse.H0_H0 ;  /* 0x2000000cff283230 */ /* 0x120fe40000004100 */
[----:B------:R-:W-:Y:S01]  /*0b00*/  HFMA2 R2, -RZ, RZ, 0, 0 ;  /* 0x00000000ff027431 */ /* 0x000fe200000001ff */
[----:B------:R-:W1:Y:S01]  /*0b10*/  @UP2 LDCU UR27, c[0x0][0x40c] ;  /* 0x00008180ff1b27ac */ /* 0x000e620008000800 */
[----:B------:R-:W-:Y:S01]  /*0b20*/  @P3 HADD2.F32 R45, -RZ, R15.H1_H1 ;  /* 0x3000000fff2d3230 */ /* 0x000fe20000004100 */
[----:B------:R-:W-:Y:S01]  /*0b30*/  MOV R54, RZ ;  /* 0x000000ff00367202 */ /* 0x000fe20000000f00 */
[----:B------:R-:W-:Y:S01]  /*0b40*/  @P3 HADD2.F32 R41, -RZ, R12.H1_H1 ;  /* 0x3000000cff293230 */ /* 0x000fe20000004100 */
[----:B------:R-:W2:Y:S01]  /*0b50*/  @UP2 LDCU UR5, c[0x0][0x40c] ;  /* 0x00008180ff0527ac */ /* 0x000ea20008000800 */
[----:B------:R-:W-:Y:S01]  /*0b60*/  @P3 HADD2.F32 R42, -RZ, R13.H0_H0 ;  /* 0x2000000dff2a3230 */ /* 0x000fe20000004100 */
[----:B------:R-:W-:Y:S01]  /*0b70*/  MOV R0, RZ ;  /* 0x000000ff00007202 */ /* 0x000fe20000000f00 */
[----:B------:R-:W-:Y:S01]  /*0b80*/  @P3 HADD2.F32 R43, -RZ, R15.H0_H0 ;  /* 0x2000000fff2b3230 */ /* 0x000fe20000004100 */
[----:B------:R-:W3:Y:S01]  /*0b90*/  @UP2 LDCU UR7, c[0x0][0x40c] ;  /* 0x00008180ff0727ac */ /* 0x000ee20008000800 */
[----:B------:R-:W-:-:S02]  /*0ba0*/  CS2R R48, SRZ ;  /* 0x0000000000307805 */ /* 0x000fc4000001ff00 */
[----:B------:R-:W-:Y:S01]  /*0bb0*/  MOV R46, RZ ;  /* 0x000000ff002e7202 */ /* 0x000fe20000000f00 */
[----:B------:R-:W4:Y:S01]  /*0bc0*/  @UP2 LDCU UR23, c[0x0][0x40c] ;  /* 0x00008180ff1727ac */ /* 0x000f220008000800 */
[----:B0-----:R-:W-:Y:S01]  /*0bd0*/  @P3 FMUL.FTZ R54, R40, UR4 ;  /* 0x0000000428363c20 */ /* 0x001fe20008410000 */
[----:B------:R-:W-:Y:S01]  /*0be0*/  @P3 HADD2.F32 R40, -RZ, R13.H1_H1 ;  /* 0x3000000dff283230 */ /* 0x000fe20000004100 */
[----:B------:R-:W0:Y:S01]  /*0bf0*/  @UP2 LDCU UR24, c[0x0][0x40c] ;  /* 0x00008180ff1827ac */ /* 0x000e220008000800 */
[----:B-1----:R-:W-:Y:S01]  /*0c00*/  @P3 FMUL.FTZ R57, R45, UR27 ;  /* 0x0000001b2d393c20 */ /* 0x002fe20008410000 */
[----:B------:R-:W-:Y:S01]  /*0c10*/  HFMA2 R45, -RZ, RZ, 0, 0 ;  /* 0x00000000ff2d7431 */ /* 0x000fe200000001ff */
[----:B------:R-:W1:Y:S01]  /*0c20*/  @UP2 LDCU UR26, c[0x0][0x40c] ;  /* 0x00008180ff1a27ac */ /* 0x000e620008000800 */
[----:B--2---:R-:W-:Y:S01]  /*0c30*/  @P3 FMUL.FTZ R2, R41, UR5 ;  /* 0x0000000529023c20 */ /* 0x004fe20008410000 */
[--C-:B------:R-:W-:Y:S01]  /*0c40*/  @P3 HADD2.F32 R41, -RZ, R14.reuse.H0_H0 ;  /* 0x2000000eff293230 */ /* 0x100fe20000004100 */
[----:B------:R-:W2:Y:S01]  /*0c50*/  @UP2 LDCU UR25, c[0x0][0x40c] ;  /* 0x00008180ff1927ac */ /* 0x000ea20008000800 */
[----:B------:R-:W-:Y:S01]  /*0c60*/  F2FP.F16.F32.PACK_AB R66, RZ, R57 ;  /* 0x00000039ff42723e */ /* 0x000fe200000000ff */
[----:B---3--:R-:W-:Y:S01]  /*0c70*/  @P3 FMUL.FTZ R0, R42, UR7 ;  /* 0x000000072a003c20 */ /* 0x008fe20008410000 */
[----:B------:R-:W-:-:S02]  /*0c80*/  @P3 HADD2.F32 R42, -RZ, R14.H1_H1 ;  /* 0x3000000eff2a3230 */ /* 0x000fc40000004100 */
[----:B----4-:R-:W-:Y:S01]  /*0c90*/  @P3 FMUL.FTZ R46, R40, UR23 ;  /* 0x00000017282e3c20 */ /* 0x010fe20008410000 */
[----:B------:R-:W-:Y:S01]  /*0ca0*/  F2FP.F16.F32.PACK_AB R40, RZ, R54 ;  /* 0x00000036ff28723e */ /* 0x000fe200000000ff */
[----:B0-----:R-:W-:Y:S01]  /*0cb0*/  @P3 FMUL.FTZ R45, R41, UR24 ;  /* 0x00000018292d3c20 */ /* 0x001fe20008410000 */
[----:B------:R-:W-:Y:S02]  /*0cc0*/  F2FP.F16.F32.PACK_AB R41, RZ, R2 ;  /* 0x00000002ff29723e */ /* 0x000fe400000000ff */
[----:B------:R-:W-:Y:S01]  /*0cd0*/  F2FP.F16.F32.PACK_AB R62, RZ, R46 ;  /* 0x0000002eff3e723e */ /* 0x000fe200000000ff */
[----:B-1----:R-:W-:Y:S01]  /*0ce0*/  @P3 FMUL.FTZ R49, R43, UR26 ;  /* 0x0000001a2b313c20 */ /* 0x002fe20008410000 */
[----:B------:R-:W-:Y:S02]  /*0cf0*/  F2FP.F16.F32.PACK_AB R63, RZ, R45 ;  /* 0x0000002dff3f723e */ /* 0x000fe400000000ff */
[----:B------:R-:W-:Y:S01]  /*0d00*/  PRMT R40, R40, 0x5410, R41 ;  /* 0x0000541028287816 */ /* 0x000fe20000000029 */
[----:B--2---:R-:W-:Y:S01]  /*0d10*/  @P3 FMUL.FTZ R48, R42, UR25 ;  /* 0x000000192a303c20 */ /* 0x004fe20008410000 */
[----:B------:R-:W-:-:S02]  /*0d20*/  F2FP.F16.F32.PACK_AB R42, RZ, R0 ;  /* 0x00000000ff2a723e */ /* 0x000fc400000000ff */
[----:B------:R-:W-:Y:S02]  /*0d30*/  F2FP.F16.F32.PACK_AB R43, RZ, R49 ;  /* 0x00000031ff2b723e */ /* 0x000fe400000000ff */
[----:B------:R-:W-:Y:S02]  /*0d40*/  F2FP.F16.F32.PACK_AB R65, RZ, R48 ;  /* 0x00000030ff41723e */ /* 0x000fe400000000ff */
[----:B------:R-:W-:Y:S02]  /*0d50*/  PRMT R41, R42, 0x5410, R62 ;  /* 0x000054102a297816 */ /* 0x000fe4000000003e */
[----:B------:R-:W-:Y:S02]  /*0d60*/  PRMT R43, R43, 0x5410, R66 ;  /* 0x000054102b2b7816 */ /* 0x000fe40000000042 */
[----:B------:R-:W-:-:S07]  /*0d70*/  PRMT R42, R63, 0x5410, R65 ;  /* 0x000054103f2a7816 */ /* 0x000fce0000000041 */
.L_x_2110:
[----:B------:R-:W0:Y:S01]  /*0d80*/  LDC.64 R62, c[0x0][0x3a8] ;  /* 0x0000ea00ff3e7b82 */ /* 0x000e220000000a00 */
[----:B------:R-:W-:Y:S01]  /*0d90*/  IADD3 R64, PT, PT, R64, 0x100, RZ ;  /* 0x0000010040407810 */ /* 0x000fe20007ffe0ff */
[C---:B0-----:R-:W-:Y:S01]  /*0da0*/  IMAD.WIDE.U32 R62, R61.reuse, 0x10, R62 ;  /* 0x000000103d3e7825 */ /* 0x041fe200078e003e */
[----:B------:R-:W-:-:S04]  /*0db0*/  IADD3 R61, PT, PT, R61, 0x100, RZ ;  /* 0x000001003d3d7810 */ /* 0x000fc80007ffe0ff */
[----:B------:R0:W-:Y:S03]  /*0dc0*/  STG.E.128 desc[UR12][R62.64], R40 ;  /* 0x000000283e007986 */ /* 0x0001e6000c101d0c */
.L_x_2107:
[----:B---3--:R-:W-:Y:S05]  /*0dd0*/  BSYNC.RECONVERGENT B0 ;  /* 0x0000000000007941 */ /* 0x008fea0003800200 */
.L_x_2106:
[----:B------:R-:W-:Y:S01]  /*0de0*/  ISETP.GE.U32.AND P1, PT, R5, 0x200, PT ;  /* 0x000002000500780c */ /* 0x000fe20003f26070 */
[----:B------:R-:W-:-:S12]  /*0df0*/  BSSY.RECONVERGENT B0, `(.L_x_2111) ;  /* 0x0000069000007945 */ /* 0x000fd80003800200 */
[----:B------:R-:W-:Y:S05]  /*0e00*/  @!P1 BRA `(.L_x_2112) ;  /* 0x00000004009c9947 */ /* 0x000fea0003800000 */
[----:B------:R-:W-:-:S04]  /*0e10*/  UISETP.NE.U32.AND UP0, UPT, UR14, URZ, UPT ;  /* 0x000000ff0e00728c */ /* 0x000fc8000bf05070 */
[----:B------:R-:W-:Y:S01]  /*0e20*/  UISETP.NE.AND.EX UP0, UPT, UR15, URZ, UPT, UP0 ;  /* 0x000000ff0f00728c */ /* 0x000fe2000bf05300 */
[----:B------:R-:W-:Y:S10]  /*0e30*/  BRA.U !UP2, `(.L_x_2113) ;  /* 0x000000010a0c7547 */ /* 0x000ff4000b800000 */
[----:B------:R-:W1:Y:S02]  /*0e40*/  LDC.64 R6, c[0x0][0x390] ;  /* 0x0000e400ff067b82 */ /* 0x000e640000000a00 */
[----:B-1----:R-:W-:-:S05]  /*0e50*/  IMAD.WIDE.U32 R6, R64, 0x10, R6 ;  /* 0x0000001040067825 */ /* 0x002fca00078e0006 */
[----:B------:R1:W5:Y:S02]  /*0e60*/  LDG.E.128 R12, desc[UR12][R6.64] ;  /* 0x0000000c060c7981 */ /* 0x000364000c1e1d00 */
.L_x_2113:
[----:B------:R-:W-:Y:S05]  /*0e70*/  BRA.U !UP0, `(.L_x_2114) ;  /* 0x0000000108c47547 */ /* 0x000fea000b800000 */
[----:B-1----:R-:W0:Y:S02]  /*0e80*/  LDC.64 R6, c[0x0][0x3a0] ;  /* 0x0000e800ff067b82 */ /* 0x002e240000000a00 */
[----:B0-----:R-:W-:-:S06]  /*0e90*/  IMAD.WIDE.U32 R40, R61, 0x10, R6 ;  /* 0x000000103d287825 */ /* 0x001fcc00078e0006 */
[----:B------:R-:W2:Y:S01]  /*0ea0*/  LDG.E.128 R40, desc[UR12][R40.64] ;  /* 0x0000000c28287981 */ /* 0x000ea2000c1e1d00 */
[----:B------:R-:W-:-:S13]  /*0eb0*/  ISETP.LT.AND P2, PT, RZ, UR21, PT ;  /* 0x00000015ff007c0c */ /* 0x000fda000bf41270 */
[----:B------:R-:W0:Y:S01]  /*0ec0*/  @P2 LDC R44, c[0x0][0x40c] ;  /* 0x00010300ff2c2b82 */ /* 0x000e220000000800 */
[----:B-----5:R-:W-:Y:S02]  /*0ed0*/  @P2 HADD2.F32 R11, -RZ, R12.H1_H1 ;  /* 0x3000000cff0b2230 */ /* 0x020fe40000004100 */
[----:B------:R-:W-:-:S05]  /*0ee0*/  @P2 HADD2.F32 R50, -RZ, R13.H0_H0 ;  /* 0x2000000dff322230 */ /* 0x000fca0000004100 */
[----:B------:R-:W1:Y:S08]  /*0ef0*/  @P2 LDC R51, c[0x0][0x40c] ;  /* 0x00010300ff332b82 */ /* 0x000e700000000800 */
[----:B------:R-:W3:Y:S08]  /*0f00*/  @P2 LDC R55, c[0x0][0x40c] ;  /* 0x00010300ff372b82 */ /* 0x000ef00000000800 */
[----:B------:R-:W4:Y:S01]  /*0f10*/  @P2 LDC R58, c[0x0][0x40c] ;  /* 0x00010300ff3a2b82 */ /* 0x000f220000000800 */
[----:B--2---:R-:W-:-:S02]  /*0f20*/  HADD2.F32 R6, -RZ, R40.H1_H1 ;  /* 0x30000028ff067230 */ /* 0x004fc40000004100 */
[----:B------:R-:W-:-:S03]  /*0f30*/  HADD2.F32 R7, -RZ, R41.H0_H0 ;  /* 0x20000029ff077230 */ /* 0x000fc60000004100 */
[----:B0-----:R-:W-:Y:S01]  /*0f40*/  @P2 FFMA.FTZ R6, R11, R44, R6 ;  /* 0x0000002c0b062223 */ /* 0x001fe20000010006 */
[----:B------:R-:W-:Y:S02]  /*0f50*/  HADD2.F32 R44, -RZ, R41.H1_H1 ;  /* 0x30000029ff2c7230 */ /* 0x000fe40000004100 */
[----:B-1----:R-:W-:Y:S01]  /*0f60*/  @P2 FFMA.FTZ R7, R50, R51, R7 ;  /* 0x0000003332072223 */ /* 0x002fe20000010007 */
[----:B------:R-:W-:Y:S01]  /*0f70*/  @P2 HADD2.F32 R11, -RZ, R13.H1_H1 ;  /* 0x3000000dff0b2230 */ /* 0x000fe20000004100 */
[----:B------:R-:W0:Y:S01]  /*0f80*/  @P2 LDC R51, c[0x0][0x40c] ;  /* 0x00010300ff332b82 */ /* 0x000e220000000800 */
[--C-:B------:R-:W-:Y:S01]  /*0f90*/  @P2 HADD2.F32 R50, -RZ, R14.reuse.H0_H0 ;  /* 0x2000000eff322230 */ /* 0x100fe20000004100 */
[----:B------:R-:W-:Y:S01]  /*0fa0*/  F2FP.F16.F32.PACK_AB R62, RZ, R6 ;  /* 0x00000006ff3e723e */ /* 0x000fe200000000ff */
[----:B------:R-:W-:Y:S02]  /*0fb0*/  @P2 HADD2.F32 R41, -RZ, R14.H1_H1 ;  /* 0x3000000eff292230 */ /* 0x000fe40000004100 */
[----:B---3--:R-:W-:Y:S01]  /*0fc0*/  @P2 FFMA.FTZ R44, R11, R55, R44 ;  /* 0x000000370b2c2223 */ /* 0x008fe2000001002c */
[----:B------:R-:W-:-:S02]  /*0fd0*/  HADD2.F32 R11, -RZ, R42.H0_H0 ;  /* 0x2000002aff0b7230 */ /* 0x000fc40000004100 */
[----:B------:R-:W1:Y:S03]  /*0fe0*/  @P2 LDC R55, c[0x0][0x40c] ;  /* 0x00010300ff372b82 */ /* 0x000e660000000800 */
[----:B----4-:R-:W-:Y:S01]  /*0ff0*/  @P2 FFMA.FTZ R11, R50, R58, R11 ;  /* 0x0000003a320b2223 */ /* 0x010fe2000001000b */
[----:B------:R-:W-:Y:S02]  /*1000*/  HADD2.F32 R50, -RZ, R42.H1_H1 ;  /* 0x3000002aff327230 */ /* 0x000fe40000004100 */
[----:B------:R-:W-:Y:S02]  /*1010*/  @P2 HADD2.F32 R42, -RZ, R15.H0_H0 ;  /* 0x2000000fff2a2230 */ /* 0x000fe40000004100 */
[--C-:B------:R-:W-:Y:S01]  /*1020*/  HADD2.F32 R58, -RZ, R43.reuse.H1_H1 ;  /* 0x3000002bff3a7230 */ /* 0x100fe20000004100 */
[----:B------:R-:W-:Y:S01]  /*1030*/  F2FP.F16.F32.PACK_AB R63, RZ, R11 ;  /* 0x0000000bff3f723e */ /* 0x000fe200000000ff */
[----:B0-----:R-:W-:Y:S01]  /*1040*/  @P2 FFMA.FTZ R50, R41, R51, R50 ;  /* 0x0000003329322223 */ /* 0x001fe20000010032 */
[----:B------:R-:W-:Y:S01]  /*1050*/  HADD2.F32 R51, -RZ, R43.H0_H0 ;  /* 0x2000002bff337230 */ /* 0x000fe20000004100 */
[----:B------:R-:W0:Y:S03]  /*1060*/  @P2 LDC R41, c[0x0][0x40c] ;  /* 0x00010300ff292b82 */ /* 0x000e260000000800 */
[----:B------:R-:W-:Y:S01]  /*1070*/  F2FP.F16.F32.PACK_AB R65, RZ, R50 ;  /* 0x00000032ff41723e */ /* 0x000fe200000000ff */
[----:B-1----:R-:W-:Y:S01]  /*1080*/  @P2 FFMA.FTZ R51, R42, R55, R51 ;  /* 0x000000372a332223 */ /* 0x002fe20000010033 */
[----:B------:R-:W-:-:S03]  /*1090*/  HADD2.F32 R55, -RZ, R40.H0_H0 ;  /* 0x20000028ff377230 */ /* 0x000fc60000004100 */
[----:B------:R-:W1:Y:S01]  /*10a0*/  @P2 LDC R42, c[0x0][0x40c] ;  /* 0x00010300ff2a2b82 */ /* 0x000e620000000800 */
[----:B------:R-:W-:Y:S01]  /*10b0*/  @P2 HADD2.F32 R40, -RZ, R12.H0_H0 ;  /* 0x2000000cff282230 */ /* 0x000fe20000004100 */
[----:B------:R-:W-:-:S04]  /*10c0*/  F2FP.F16.F32.PACK_AB R66, RZ, R51 ;  /* 0x00000033ff42723e */ /* 0x000fc800000000ff */
[----:B0-----:R-:W-:Y:S01]  /*10d0*/  @P2 FFMA.FTZ R55, R40, R41, R55 ;  /* 0x0000002928372223 */ /* 0x001fe20000010037 */
[----:B------:R-:W-:-:S04]  /*10e0*/  @P2 HADD2.F32 R41, -RZ, R15.H1_H1 ;  /* 0x3000000fff292230 */ /* 0x000fc80000004100 */
[----:B------:R-:W-:Y:S01]  /*10f0*/  F2FP.F16.F32.PACK_AB R40, RZ, R55 ;  /* 0x00000037ff28723e */ /* 0x000fe200000000ff */
[----:B-1----:R-:W-:Y:S01]  /*1100*/  @P2 FFMA.FTZ R58, R41, R42, R58 ;  /* 0x0000002a293a2223 */ /* 0x002fe2000001003a */
[----:B------:R-:W-:Y:S02]  /*1110*/  F2FP.F16.F32.PACK_AB R41, RZ, R7 ;  /* 0x00000007ff29723e */ /* 0x000fe400000000ff */
[----:B------:R-:W-:Y:S02]  /*1120*/  F2FP.F16.F32.PACK_AB R42, RZ, R44 ;  /* 0x0000002cff2a723e */ /* 0x000fe400000000ff */
[----:B------:R-:W-:Y:S02]  /*1130*/  F2FP.F16.F32.PACK_AB R43, RZ, R58 ;  /* 0x0000003aff2b723e */ /* 0x000fe400000000ff */
[----:B------:R-:W-:Y:S02]  /*1140*/  PRMT R41, R41, 0x5410, R42 ;  /* 0x0000541029297816 */ /* 0x000fe4000000002a */
[----:B------:R-:W-:-:S02]  /*1150*/  PRMT R42, R63, 0x5410, R65 ;  /* 0x000054103f2a7816 */ /* 0x000fc40000000041 */
[----:B------:R-:W-:Y:S02]  /*1160*/  PRMT R40, R40, 0x5410, R62 ;  /* 0x0000541028287816 */ /* 0x000fe4000000003e */
[----:B------:R-:W-:Y:S01]  /*1170*/  PRMT R43, R66, 0x5410, R43 ;  /* 0x00005410422b7816 */ /* 0x000fe2000000002b */
[----:B------:R-:W-:Y:S06]  /*1180*/  BRA `(.L_x_2115) ;  /* 0x0000000000a87947 */ /* 0x000fec0003800000 */
.L_x_2114:
[----:B------:R-:W2:Y:S01]  /*1190*/  @UP2 LDCU UR4, c[0x0][0x40c] ;  /* 0x00008180ff0427ac */ /* 0x000ea20008000800 */
[--C-:B-----5:R-:W-:Y:S01]  /*11a0*/  @P3 HADD2.F32 R11, -RZ, R12.reuse.H0_H0 ;  /* 0x2000000cff0b3230 */ /* 0x120fe20000004100 */
[----:B-1----:R-:W-:Y:S01]  /*11b0*/  CS2R R6, SRZ ;  /* 0x0000000000067805 */ /* 0x002fe2000001ff00 */
[----:B0-----:R-:W-:Y:S01]  /*11c0*/  @P3 HADD2.F32 R40, -RZ, R12.H1_H1 ;  /* 0x3000000cff283230 */ /* 0x001fe20000004100 */
[----:B------:R-:W0:Y:S01]  /*11d0*/  @UP2 LDCU UR5, c[0x0][0x40c] ;  /* 0x00008180ff0527ac */ /* 0x000e220008000800 */
[----:B------:R-:W-:Y:S01]  /*11e0*/  @P3 HADD2.F32 R41, -RZ, R13.H0_H0 ;  /* 0x2000000dff293230 */ /* 0x000fe20000004100 */
[----:B------:R-:W-:Y:S01]  /*11f0*/  MOV R55, RZ ;  /* 0x000000ff00377202 */ /* 0x000fe20000000f00 */
[----:B------:R-:W-:Y:S01]  /*1200*/  @P3 HADD2.F32 R42, -RZ, R15.H0_H0 ;  /* 0x2000000fff2a3230 */ /* 0x000fe20000004100 */
[----:B------:R-:W1:Y:S01]  /*1210*/  @UP2 LDCU UR7, c[0x0][0x40c] ;  /* 0x00008180ff0727ac */ /* 0x000e620008000800 */
[----:B------:R-:W-:Y:S01]  /*1220*/  CS2R R50, SRZ ;  /* 0x0000000000327805 */ /* 0x000fe2000001ff00 */
[----:B------:R-:W-:-:S02]  /*1230*/  HFMA2 R58, -RZ, RZ, 0, 0 ;  /* 0x00000000ff3a7431 */ /* 0x000fc400000001ff */
[----:B------:R-:W-:Y:S01]  /*1240*/  @P3 HADD2.F32 R43, -RZ, R15.H1_H1 ;  /* 0x3000000fff2b3230 */ /* 0x000fe20000004100 */
[----:B------:R-:W3:Y:S01]  /*1250*/  @UP2 LDCU UR26, c[0x0][0x40c] ;  /* 0x00008180ff1a27ac */ /* 0x000ee20008000800 */
[----:B------:R-:W-:Y:S01]  /*1260*/  MOV R44, RZ ;  /* 0x000000ff002c7202 */ /* 0x000fe20000000f00 */
[----:B------:R-:W4:Y:S01]  /*1270*/  @UP2 LDCU UR23, c[0x0][0x40c] ;  /* 0x00008180ff1727ac */ /* 0x000f220008000800 */
[----:B--2---:R-:W-:Y:S01]  /*1280*/  @P3 FMUL.FTZ R55, R11, UR4 ;  /* 0x000000040b373c20 */ /* 0x004fe20008410000 */
[----:B------:R-:W-:Y:S01]  /*1290*/  HFMA2 R11, -RZ, RZ, 0, 0 ;  /* 0x00000000ff0b7431 */ /* 0x000fe200000001ff */
[----:B------:R-:W2:Y:S01]  /*12a0*/  @UP2 LDCU UR24, c[0x0][0x40c] ;  /* 0x00008180ff1827ac */ /* 0x000ea20008000800 */
[----:B0-----:R-:W-:Y:S01]  /*12b0*/  @P3 FMUL.FTZ R6, R40, UR5 ;  /* 0x0000000528063c20 */ /* 0x001fe20008410000 */
[----:B------:R-:W-:Y:S01]  /*12c0*/  @P3 HADD2.F32 R40, -RZ, R13.H1_H1 ;  /* 0x3000000dff283230 */ /* 0x000fe20000004100 */
[----:B------:R-:W0:Y:S01]  /*12d0*/  @UP2 LDCU UR27, c[0x0][0x40c] ;  /* 0x00008180ff1b27ac */ /* 0x000e220008000800 */
[----:B-1----:R-:W-:Y:S01]  /*12e0*/  @P3 FMUL.FTZ R7, R41, UR7 ;  /* 0x0000000729073c20 */ /* 0x002fe20008410000 */
[--C-:B------:R-:W-:Y:S01]  /*12f0*/  @P3 HADD2.F32 R41, -RZ, R14.reuse.H0_H0 ;  /* 0x2000000eff293230 */ /* 0x100fe20000004100 */
[----:B------:R-:W1:Y:S01]  /*1300*/  @UP2 LDCU UR25, c[0x0][0x40c] ;  /* 0x00008180ff1927ac */ /* 0x000e620008000800 */
[----:B---3--:R-:W-:Y:S01]  /*1310*/  @P3 FMUL.FTZ R51, R42, UR26 ;  /* 0x0000001a2a333c20 */ /* 0x008fe20008410000 */
[----:B------:R-:W-:-:S02]  /*1320*/  @P3 HADD2.F32 R42, -RZ, R14.H1_H1 ;  /* 0x3000000eff2a3230 */ /* 0x000fc40000004100 */
[----:B----4-:R-:W-:Y:S01]  /*1330*/  @P3 FMUL.FTZ R44, R40, UR23 ;  /* 0x00000017282c3c20 */ /* 0x010fe20008410000 */
[----:B------:R-:W-:Y:S01]  /*1340*/  F2FP.F16.F32.PACK_AB R40, RZ, R55 ;  /* 0x00000037ff28723e */ /* 0x000fe200000000ff */
[----:B--2---:R-:W-:Y:S01]  /*1350*/  @P3 FMUL.FTZ R11, R41, UR24 ;  /* 0x00000018290b3c20 */ /* 0x004fe20008410000 */
[----:B------:R-:W-:Y:S02]  /*1360*/  F2FP.F16.F32.PACK_AB R41, RZ, R6 ;  /* 0x00000006ff29723e */ /* 0x000fe400000000ff */
[----:B------:R-:W-:Y:S01]  /*1370*/  F2FP.F16.F32.PACK_AB R62, RZ, R44 ;  /* 0x0000002cff3e723e */ /* 0x000fe200000000ff */
[----:B0-----:R-:W-:Y:S01]  /*1380*/  @P3 FMUL.FTZ R58, R43, UR27 ;  /* 0x0000001b2b3a3c20 */ /* 0x001fe20008410000 */
[----:B------:R-:W-:Y:S02]  /*1390*/  F2FP.F16.F32.PACK_AB R43, RZ, R51 ;  /* 0x00000033ff2b723e */ /* 0x000fe400000000ff */
[----:B------:R-:W-:Y:S01]  /*13a0*/  F2FP.F16.F32.PACK_AB R63, RZ, R11 ;  /* 0x0000000bff3f723e */ /* 0x000fe200000000ff */
[----:B-1----:R-:W-:Y:S01]  /*13b0*/  @P3 FMUL.FTZ R50, R42, UR25 ;  /* 0x000000192a323c20 */ /* 0x002fe20008410000 */
[----:B------:R-:W-:-:S02]  /*13c0*/  F2FP.F16.F32.PACK_AB R42, RZ, R7 ;  /* 0x00000007ff2a723e */ /* 0x000fc400000000ff */
[----:B------:R-:W-:Y:S02]  /*13d0*/  F2FP.F16.F32.PACK_AB R66, RZ, R58 ;  /* 0x0000003aff42723e */ /* 0x000fe400000000ff */
[----:B------:R-:W-:Y:S02]  /*13e0*/  F2FP.F16.F32.PACK_AB R65, RZ, R50 ;  /* 0x00000032ff41723e */ /* 0x000fe400000000ff */
[----:B------:R-:W-:Y:S02]  /*13f0*/  PRMT R40, R40, 0x5410, R41 ;  /* 0x0000541028287816 */ /* 0x000fe40000000029 */
[----:B------:R-:W-:Y:S02]  /*1400*/  PRMT R41, R42, 0x5410, R62 ;  /* 0x000054102a297816 */ /* 0x000fe4000000003e */
[----:B------:R-:W-:Y:S02]  /*1410*/  PRMT R43, R43, 0x5410, R66 ;  /* 0x000054102b2b7816 */ /* 0x000fe40000000042 */
[----:B------:R-:W-:-:S07]  /*1420*/  PRMT R42, R63, 0x5410, R65 ;  /* 0x000054103f2a7816 */ /* 0x000fce0000000041 */
.L_x_2115:
[----:B------:R-:W0:Y:S01]  /*1430*/  LDC.64 R62, c[0x0][0x3a8] ;  /* 0x0000ea00ff3e7b82 */ /* 0x000e220000000a00 */
[----:B------:R-:W-:Y:S01]  /*1440*/  IADD3 R64, PT, PT, R64, 0x100, RZ ;  /* 0x0000010040407810 */ /* 0x000fe20007ffe0ff */
[C---:B0-----:R-:W-:Y:S01]  /*1450*/  IMAD.WIDE.U32 R62, R61.reuse, 0x10, R62 ;  /* 0x000000103d3e7825 */ /* 0x041fe200078e003e */
[----:B------:R-:W-:-:S04]  /*1460*/  IADD3 R61, PT, PT, R61, 0x100, RZ ;  /* 0x000001003d3d7810 */ /* 0x000fc80007ffe0ff */
[----:B------:R1:W-:Y:S03]  /*1470*/  STG.E.128 desc[UR12][R62.64], R40 ;  /* 0x000000283e007986 */ /* 0x0003e6000c101d0c */
.L_x_2112:
[----:B------:R-:W-:Y:S05]  /*1480*/  BSYNC.RECONVERGENT B0 ;  /* 0x0000000000007941 */ /* 0x000fea0003800200 */
.L_x_2111:
[----:B------:R-:W-:Y:S01]  /*1490*/  ISETP.GE.U32.AND P2, PT, R5, 0x300, PT ;  /* 0x000003000500780c */ /* 0x000fe20003f46070 */
[----:B------:R-:W-:-:S12]  /*14a0*/  BSSY.RECONVERGENT B0, `(.L_x_2116) ;  /* 0x0000067000007945 */ /* 0x000fd80003800200 */
[----:B------:R-:W-:Y:S05]  /*14b0*/  @!P2 BRA `(.L_x_2117) ;  /* 0x000000040094a947 */ /* 0x000fea0003800000 */
[----:B------:R-:W-:-:S04]  /*14c0*/  UISETP.NE.U32.AND UP0, UPT, UR14, URZ, UPT ;  /* 0x000000ff0e00728c */ /* 0x000fc8000bf05070 */
[----:B------:R-:W-:Y:S01]  /*14d0*/  UISETP.NE.AND.EX UP0, UPT, UR15, URZ, UPT, UP0 ;  /* 0x000000ff0f00728c */ /* 0x000fe2000bf05300 */
[----:B------:R-:W-:Y:S10]  /*14e0*/  BRA.U !UP2, `(.L_x_2118) ;  /* 0x000000010a0c7547 */ /* 0x000ff4000b800000 */
[----:B------:R-:W2:Y:S02]  /*14f0*/  LDC.64 R12, c[0x0][0x390] ;  /* 0x0000e400ff0c7b82 */ /* 0x000ea40000000a00 */
[----:B--2---:R-:W-:-:S06]  /*1500*/  IMAD.WIDE.U32 R12, R64, 0x10, R12 ;  /* 0x00000010400c7825 */ /* 0x004fcc00078e000c */
[----:B------:R-:W5:Y:S02]  /*1510*/  LDG.E.128 R12, desc[UR12][R12.64] ;  /* 0x0000000c0c0c7981 */ /* 0x000f64000c1e1d00 */
.L_x_2118:
[----:B------:R-:W-:Y:S05]  /*1520*/  BRA.U !UP0, `(.L_x_2119) ;  /* 0x0000000108c47547 */ /* 0x000fea000b800000 */
[----:B01----:R-:W0:Y:S02]  /*1530*/  LDC.64 R40, c[0x0][0x3a0] ;  /* 0x0000e800ff287b82 */ /* 0x003e240000000a00 */
        /* <DEDUP_REMOVED lines=8> */
[----:B------:R-:W4:Y:S08]  /*15c0*/  @P3 LDC R62, c[0x0][0x40c] ;  /* 0x00010300ff3e3b82 */ /* 0x000f300000000800 */
[----:B------:R-:W4:Y:S08]  /*15d0*/  @P3 LDC R59, c[0x0][0x40c] ;  /* 0x00010300ff3b3b82 */ /* 0x000f300000000800 */
[----:B------:R-:W4:Y:S01]  /*15e0*/  @P3 LDC R63, c[0x0][0x40c] ;  /* 0x00010300ff3f3b82 */ /* 0x000f220000000800 */
[----:B--2---:R-:W-:-:S02]  /*15f0*/  HADD2.F32 R8, -RZ, R40.H1_H1 ;  /* 0x30000028ff087230 */ /* 0x004fc40000004100 */
[----:B------:R-:W-:-:S03]  /*1600*/  HADD2.F32 R9, -RZ, R41.H0_H0 ;  /* 0x20000029ff097230 */ /* 0x000fc60000004100 */
[----:B0-----:R-:W-:Y:S01]  /*1610*/  @P3 FFMA.FTZ R8, R47, R10, R8 ;  /* 0x0000000a2f083223 */ /* 0x001fe20000010008 */
[----:B------:R-:W-:Y:S02]  /*1620*/  HADD2.F32 R10, -RZ, R41.H1_H1 ;  /* 0x30000029ff0a7230 */ /* 0x000fe40000004100 */
[----:B-1----:R-:W-:Y:S01]  /*1630*/  @P3 FFMA.FTZ R9, R52, R53, R9 ;  /* 0x0000003534093223 */ /* 0x002fe20000010009 */
[----:B------:R-:W-:Y:S02]  /*1640*/  @P3 HADD2.F32 R41, -RZ, R13.H1_H1 ;  /* 0x3000000dff293230 */ /* 0x000fe40000004100 */
[--C-:B------:R-:W-:Y:S02]  /*1650*/  HADD2.F32 R52, -RZ, R42.reuse.H1_H1 ;  /* 0x3000002aff347230 */ /* 0x100fe40000004100 */
[----:B------:R-:W-:Y:S02]  /*1660*/  HADD2.F32 R47, -RZ, R42.H0_H0 ;  /* 0x2000002aff2f7230 */ /* 0x000fe40000004100 */
[----:B---3--:R-:W-:Y:S01]  /*1670*/  @P3 FFMA.FTZ R10, R41, R56, R10 ;  /* 0x00000038290a3223 */ /* 0x008fe2000001000a */
[--C-:B------:R-:W-:Y:S01]  /*1680*/  @P3 HADD2.F32 R41, -RZ, R14.reuse.H1_H1 ;  /* 0x3000000eff293230 */ /* 0x100fe20000004100 */
[----:B------:R-:W0:Y:S01]  /*1690*/  @P3 LDC R42, c[0x0][0x40c] ;  /* 0x00010300ff2a3b82 */ /* 0x000e220000000800 */
[----:B------:R-:W-:-:S02]  /*16a0*/  @P3 HADD2.F32 R56, -RZ, R14.H0_H0 ;  /* 0x2000000eff383230 */ /* 0x000fc40000004100 */
[----:B------:R-:W-:Y:S02]  /*16b0*/  HADD2.F32 R53, -RZ, R43.H0_H0 ;  /* 0x2000002bff357230 */ /* 0x000fe40000004100 */
[----:B----4-:R-:W-:Y:S01]  /*16c0*/  @P3 FFMA.FTZ R52, R41, R62, R52 ;  /* 0x0000003e29343223 */ /* 0x010fe20000010034 */
[----:B------:R-:W-:Y:S02]  /*16d0*/  @P3 HADD2.F32 R41, -RZ, R12.H0_H0 ;  /* 0x2000000cff293230 */ /* 0x000fe40000004100 */
[----:B------:R-:W-:Y:S01]  /*16e0*/  @P3 FFMA.FTZ R47, R56, R59, R47 ;  /* 0x0000003b382f3223 */ /* 0x000fe2000001002f */
[----:B------:R-:W-:Y:S01]  /*16f0*/  @P3 HADD2.F32 R56, -RZ, R15.H0_H0 ;  /* 0x2000000fff383230 */ /* 0x000fe20000004100 */
[----:B------:R-:W1:Y:S01]  /*1700*/  @P3 LDC R62, c[0x0][0x40c] ;  /* 0x00010300ff3e3b82 */ /* 0x000e620000000800 */
[----:B------:R-:W-:Y:S01]  /*1710*/  HADD2.F32 R59, -RZ, R43.H1_H1 ;  /* 0x3000002bff3b7230 */ /* 0x000fe20000004100 */
[----:B------:R-:W-:Y:S02]  /*1720*/  F2FP.F16.F32.PACK_AB R64, RZ, R52 ;  /* 0x00000034ff40723e */ /* 0x000fe400000000ff */
[----:B------:R-:W-:Y:S01]  /*1730*/  @P3 FFMA.FTZ R53, R56, R63, R53 ;  /* 0x0000003f38353223 */ /* 0x000fe20000010035 */
[----:B------:R-:W-:Y:S01]  /*1740*/  HADD2.F32 R56, -RZ, R40.H0_H0 ;  /* 0x20000028ff387230 */ /* 0x000fe20000004100 */
[----:B------:R-:W-:Y:S01]  /*1750*/  F2FP.F16.F32.PACK_AB R63, RZ, R47 ;  /* 0x0000002fff3f723e */ /* 0x000fe200000000ff */
[----:B------:R-:W-:-:S02]  /*1760*/  @P3 HADD2.F32 R40, -RZ, R15.H1_H1 ;  /* 0x3000000fff283230 */ /* 0x000fc40000004100 */
[----:B------:R-:W-:Y:S01]  /*1770*/  F2FP.F16.F32.PACK_AB R65, RZ, R53 ;  /* 0x00000035ff41723e */ /* 0x000fe200000000ff */
[----:B0-----:R-:W-:Y:S01]  /*1780*/  @P3 FFMA.FTZ R56, R41, R42, R56 ;  /* 0x0000002a29383223 */ /* 0x001fe20000010038 */
[----:B------:R-:W-:Y:S02]  /*1790*/  F2FP.F16.F32.PACK_AB R41, RZ, R9 ;  /* 0x00000009ff29723e */ /* 0x000fe400000000ff */
[----:B------:R-:W-:-:S04]  /*17a0*/  F2FP.F16.F32.PACK_AB R42, RZ, R10 ;  /* 0x0000000aff2a723e */ /* 0x000fc800000000ff */
[----:B------:R-:W-:Y:S01]  /*17b0*/  PRMT R41, R41, 0x5410, R42 ;  /* 0x0000541029297816 */ /* 0x000fe2000000002a */
[----:B-1----:R-:W-:Y:S01]  /*17c0*/  @P3 FFMA.FTZ R59, R40, R62, R59 ;  /* 0x0000003e283b3223 */ /* 0x002fe2000001003b */
[----:B------:R-:W-:Y:S02]  /*17d0*/  F2FP.F16.F32.PACK_AB R62, RZ, R8 ;  /* 0x00000008ff3e723e */ /* 0x000fe400000000ff */
[----:B------:R-:W-:Y:S02]  /*17e0*/  F2FP.F16.F32.PACK_AB R40, RZ, R56 ;  /* 0x00000038ff28723e */ /* 0x000fe400000000ff */
[----:B------:R-:W-:Y:S02]  /*17f0*/  F2FP.F16.F32.PACK_AB R43, RZ, R59 ;  /* 0x0000003bff2b723e */ /* 0x000fe400000000ff */
[----:B------:R-:W-:Y:S02]  /*1800*/  PRMT R42, R63, 0x5410, R64 ;  /* 0x000054103f2a7816 */ /* 0x000fe40000000040 */
[----:B------:R-:W-:-:S02]  /*1810*/  PRMT R40, R40, 0x5410, R62 ;  /* 0x0000541028287816 */ /* 0x000fc4000000003e */
[----:B------:R-:W-:Y:S01]  /*1820*/  PRMT R43, R65, 0x5410, R43 ;  /* 0x00005410412b7816 */ /* 0x000fe2000000002b */
[----:B------:R-:W-:Y:S06]  /*1830*/  BRA `(.L_x_2120) ;  /* 0x0000000000a87947 */ /* 0x000fec0003800000 */
.L_x_2119:
[----:B------:R-:W2:Y:S01]  /*1840*/  @UP2 LDCU UR4, c[0x0][0x40c] ;  /* 0x00008180ff0427ac */ /* 0x000ea20008000800 */
[--C-:B-----5:R-:W-:Y:S01]  /*1850*/  @P3 HADD2.F32 R10, -RZ, R12.reuse.H0_H0 ;  /* 0x2000000cff0a3230 */ /* 0x120fe20000004100 */
[----:B------:R-:W-:Y:S01]  /*1860*/  MOV R56, RZ ;  /* 0x000000ff00387202 */ /* 0x000fe20000000f00 */
[----:B01----:R-:W-:Y:S01]  /*1870*/  @P3 HADD2.F32 R40, -RZ, R12.H1_H1 ;  /* 0x3000000cff283230 */ /* 0x003fe20000004100 */
[----:B------:R-:W0:Y:S01]  /*1880*/  @UP2 LDCU UR5, c[0x0][0x40c] ;  /* 0x00008180ff0527ac */ /* 0x000e220008000800 */
[----:B------:R-:W-:Y:S01]  /*1890*/  @P3 HADD2.F32 R41, -RZ, R13.H0_H0 ;  /* 0x2000000dff293230 */ /* 0x000fe20000004100 */
[----:B------:R-:W-:Y:S01]  /*18a0*/  CS2R R8, SRZ ;  /* 0x0000000000087805 */ /* 0x000fe2000001ff00 */
        /* <DEDUP_REMOVED lines=35> */
.L_x_2120:
[----:B------:R-:W0:Y:S02]  /*1ae0*/  LDC.64 R62, c[0x0][0x3a8] ;  /* 0x0000ea00ff3e7b82 */ /* 0x000e240000000a00 */
[----:B0-----:R-:W-:-:S05]  /*1af0*/  IMAD.WIDE.U32 R62, R61, 0x10, R62 ;  /* 0x000000103d3e7825 */ /* 0x001fca00078e003e */
[----:B------:R2:W-:Y:S02]  /*1b00*/  STG.E.128 desc[UR12][R62.64], R40 ;  /* 0x000000283e007986 */ /* 0x0005e4000c101d0c */
.L_x_2117:
[----:B------:R-:W-:Y:S05]  /*1b10*/  BSYNC.RECONVERGENT B0 ;  /* 0x0000000000007941 */ /* 0x000fea0003800200 */
.L_x_2116:
        /* <DEDUP_REMOVED lines=38> */
[----:B------:R-:W-:Y:S01]  /*1d80*/  FMUL.FTZ R40, R4, R63 ;  /* 0x0000003f04287220 */ /* 0x000fe20000410000 */
[----:B------:R-:W-:-:S03]  /*1d90*/  LOP3.LUT R63, R60, 0x1f, RZ, 0xc0, !PT ;  /* 0x0000001f3c3f7812 */ /* 0x000fc600078ec0ff */
        /* <DEDUP_REMOVED lines=17> */
[----:B------:R-:W-:-:S05]  /*1eb0*/  FFMA.FTZ R41, R62, R62, R41 ;  /* 0x0000003e3e297223 */ /* 0x000fca0000010029 */
        /* <DEDUP_REMOVED lines=18> */
[----:B------:R-:W-:Y:S01]  /*1fe0*/  FFMA.FTZ R42, R42, R42, R41 ;  /* 0x0000002a2a2a7223 */ /* 0x000fe20000010029 */
[----:B------:R-:W-:-:S03]  /*1ff0*/  MOV R63, RZ ;  /* 0x000000ff003f7202 */ /* 0x000fc60000000f00 */
        /* <DEDUP_REMOVED lines=32> */
.L_x_2122:
[----:B------:R-:W-:Y:S05]  /*2200*/  BSYNC.RECONVERGENT B0 ;  /* 0x0000000000007941 */ /* 0x000fea0003800200 */
.L_x_2121:
[----:B------:R-:W-:Y:S01]  /*2210*/  BAR.SYNC.DEFER_BLOCKING 0x0 ;  /* 0x0000000000007b1d */ /* 0x000fe20000010000 */
[----:B0-----:R-:W-:-:S05]  /*2220*/  CS2R R40, SRZ ;  /* 0x0000000000287805 */ /* 0x001fca000001ff00 */
        /* <DEDUP_REMOVED lines=10> */
.L_x_2124:
[----:B------:R-:W-:Y:S05]  /*22d0*/  BSYNC.RECONVERGENT B0 ;  /* 0x0000000000007941 */ /* 0x000fea0003800200 */
.L_x_2123:
[----:B------:R-:W1:Y:S01]  /*22e0*/  SHFL.DOWN PT, R62, R63, 0x4, 0x1f ;  /* 0x08801f003f3e7f89 */ /* 0x000e6200000e0000 */
[----:B------:R-:W-:Y:S01]  /*22f0*/  ISETP.NE.AND P3, PT, R60, RZ, PT ;  /* 0x000000ff3c00720c */ /* 0x000fe20003f65270 */
[----:B------:R-:W-:Y:S01]  /*2300*/  UISETP.GE.AND UP0, UPT, UR6, 0x1, UPT ;  /* 0x000000010600788c */ /* 0x000fe2000bf06270 */
[----:B------:R-:W-:Y:S01]  /*2310*/  ISETP.NE.AND P4, PT, RZ, UR19, PT ;  /* 0x00000013ff007c0c */ /* 0x000fe2000bf85270 */
[----:B0-----:R-:W0:Y:S01]  /*2320*/  SHFL.DOWN PT, R61, R40, 0x4, 0x1f ;  /* 0x08801f00283d7f89 */ /* 0x001e2200000e0000 */
[-C--:B-1----:R-:W-:Y:S02]  /*2330*/  IADD3 R42, PT, PT, R62, R63.reuse, RZ ;  /* 0x0000003f3e2a7210 */ /* 0x082fe40007ffe0ff */
[----:B------:R-:W-:Y:S02]  /*2340*/  I2FP.F32.S32 R66, R62 ;  /* 0x0000003e00427245 */ /* 0x000fe40000201400 */
[----:B------:R-:W-:Y:S01]  /*2350*/  I2FP.F32.S32 R43, R42 ;  /* 0x0000002a002b7245 */ /* 0x000fe20000201400 */
[C---:B0-----:R-:W-:Y:S01]  /*2360*/  FADD.FTZ R65, -R61.reuse, R40 ;  /* 0x000000283d417221 */ /* 0x041fe20000010100 */
[----:B------:R-:W-:Y:S01]  /*2370*/  I2FP.F32.S32 R62, R63 ;  /* 0x0000003f003e7245 */ /* 0x000fe20000201400 */
[----:B------:R-:W-:Y:S01]  /*2380*/  FMUL.FTZ R61, R61, R66 ;  /* 0x000000423d3d7220 */ /* 0x000fe20000410000 */
[----:B------:R-:W0:Y:S01]  /*2390*/  MUFU.RCP R64, R43 ;  /* 0x0000002b00407308 */ /* 0x000e220000001000 */
[----:B------:R-:W-:Y:S01]  /*23a0*/  FMUL.FTZ R65, R65, R65 ;  /* 0x0000004141417220 */ /* 0x000fe20000410000 */
[----:B------:R-:W1:Y:S01]  /*23b0*/  SHFL.DOWN PT, R63, R42, 0x2, 0x1f ;  /* 0x08401f002a3f7f89 */ /* 0x000e6200000e0000 */
[----:B------:R-:W-:-:S02]  /*23c0*/  FFMA.FTZ R61, R62, R40, R61 ;  /* 0x000000283e3d7223 */ /* 0x000fc4000001003d */
[----:B------:R-:W-:Y:S01]  /*23d0*/  FMUL.FTZ R65, R65, R62 ;  /* 0x0000003e41417220 */ /* 0x000fe20000410000 */
[----:B------:R-:W2:Y:S03]  /*23e0*/  SHFL.DOWN PT, R40, R41, 0x4, 0x1f ;  /* 0x08801f0029287f89 */ /* 0x000ea600000e0000 */
[----:B------:R-:W-:Y:S01]  /*23f0*/  FMUL.FTZ R65, R65, R66 ;  /* 0x0000004241417220 */ /* 0x000fe20000410000 */
[----:B0-----:R-:W-:-:S05]  /*2400*/  FMUL.FTZ R62, R64, R61 ;  /* 0x0000003d403e7220 */ /* 0x001fca0000410000 */
[----:B------:R-:W0:Y:S01]  /*2410*/  SHFL.DOWN PT, R67, R62, 0x2, 0x1f ;  /* 0x08401f003e437f89 */ /* 0x000e2200000e0000 */
[----:B-1----:R-:W-:Y:S01]  /*2420*/  I2FP.F32.S32 R66, R63 ;  /* 0x0000003f00427245 */ /* 0x002fe20000201400 */
[----:B--2---:R-:W-:-:S04]  /*2430*/  FADD.FTZ R61, R40, R41 ;  /* 0x00000029283d7221 */ /* 0x004fc80000010000 */
[----:B------:R-:W-:Y:S01]  /*2440*/  FFMA.FTZ R61, R64, R65, R61 ;  /* 0x00000041403d7223 */ /* 0x000fe2000001003d */
[----:B------:R-:W-:-:S04]  /*2450*/  IADD3 R64, PT, PT, R42, R63, RZ ;  /* 0x0000003f2a407210 */ /* 0x000fc80007ffe0ff */
[----:B------:R-:W1:Y:S04]  /*2460*/  SHFL.DOWN PT, R42, R61, 0x2, 0x1f ;  /* 0x08401f003d2a7f89 */ /* 0x000e6800000e0000 */
[----:B------:R-:W2:Y:S01]  /*2470*/  SHFL.DOWN PT, R65, R64, 0x1, 0x1f ;  /* 0x08201f0040417f89 */ /* 0x000ea200000e0000 */
[----:B0-----:R-:W-:Y:S01]  /*2480*/  FADD.FTZ R40, R62, -R67 ;  /* 0x800000433e287221 */ /* 0x001fe20000010000 */
[----:B------:R-:W-:-:S03]  /*2490*/  FMUL.FTZ R68, R67, R66 ;  /* 0x0000004243447220 */ /* 0x000fc60000410000 */
[----:B------:R-:W-:Y:S01]  /*24a0*/  FMUL.FTZ R40, R40, R40 ;  /* 0x0000002828287220 */ /* 0x000fe20000410000 */
[----:B------:R-:W-:-:S03]  /*24b0*/  FFMA.FTZ R68, R43, R62, R68 ;  /* 0x0000003e2b447223 */ /* 0x000fc60000010044 */
[----:B------:R-:W-:Y:S01]  /*24c0*/  FMUL.FTZ R43, R43, R40 ;  /* 0x000000282b2b7220 */ /* 0x000fe20000410000 */
[----:B------:R-:W-:-:S03]  /*24d0*/  I2FP.F32.S32 R40, R64 ;  /* 0x0000004000287245 */ /* 0x000fc60000201400 */
[----:B------:R-:W-:Y:S01]  /*24e0*/  FMUL.FTZ R43, R43, R66 ;  /* 0x000000422b2b7220 */ /* 0x000fe20000410000 */
[----:B------:R-:W0:Y:S01]  /*24f0*/  MUFU.RCP R41, R40 ;  /* 0x0000002800297308 */ /* 0x000e220000001000 */
[----:B-1----:R-:W-:Y:S01]  /*2500*/  FADD.FTZ R42, R61, R42 ;  /* 0x0000002a3d2a7221 */ /* 0x002fe20000010000 */
[----:B0-----:R-:W-:-:S03]  /*2510*/  FMUL.FTZ R63, R41, R68 ;  /* 0x00000044293f7220 */ /* 0x001fc60000410000 */
[----:B------:R-:W-:Y:S01]  /*2520*/  FFMA.FTZ R42, R41, R43, R42 ;  /* 0x0000002b292a7223 */ /* 0x000fe2000001002a */
[-C--:B--2---:R-:W-:Y:S02]  /*2530*/  IADD3 R41, PT, PT, R64, R65.reuse, RZ ;  /* 0x0000004140297210 */ /* 0x084fe40007ffe0ff */
[----:B------:R-:W-:Y:S01]  /*2540*/  I2FP.F32.S32 R65, R65 ;  /* 0x0000004100417245 */ /* 0x000fe20000201400 */
[----:B------:R-:W0:Y:S01]  /*2550*/  SHFL.DOWN PT, R62, R63, 0x1, 0x1f ;  /* 0x08201f003f3e7f89 */ /* 0x000e2200000e0000 */
[----:B------:R-:W-:-:S03]  /*2560*/  I2FP.F32.S32 R43, R41 ;  /* 0x00000029002b7245 */ /* 0x000fc60000201400 */
[----:B------:R-:W1:Y:S03]  /*2570*/  SHFL.DOWN PT, R41, R42, 0x1, 0x1f ;  /* 0x08201f002a297f89 */ /* 0x000e6600000e0000 */
[----:B------:R-:W2:Y:S01]  /*2580*/  MUFU.RCP R43, R43 ;  /* 0x0000002b002b7308 */ /* 0x000ea20000001000 */
[----:B0-----:R-:W-:Y:S01]  /*2590*/  FADD.FTZ R61, R63, -R62 ;  /* 0x8000003e3f3d7221 */ /* 0x001fe20000010000 */
[----:B------:R-:W-:-:S03]  /*25a0*/  FMUL.FTZ R67, R62, R65 ;  /* 0x000000413e437220 */ /* 0x000fc60000410000 */
[----:B------:R-:W-:Y:S01]  /*25b0*/  FMUL.FTZ R61, R61, R61 ;  /* 0x0000003d3d3d7220 */ /* 0x000fe20000410000 */
[C---:B------:R-:W-:Y:S01]  /*25c0*/  FFMA.FTZ R62, R40.reuse, R63, R67 ;  /* 0x0000003f283e7223 */ /* 0x040fe20000010043 */
[----:B------:R-:W-:Y:S01]  /*25d0*/  MOV R67, UR18 ;  /* 0x0000001200437c02 */ /* 0x000fe20008000f00 */
[----:B------:R-:W0:Y:S01]  /*25e0*/  LDC R63, c[0x0][0x448] ;  /* 0x00011200ff3f7b82 */ /* 0x000e220000000800 */
[----:B------:R-:W-:Y:S01]  /*25f0*/  FMUL.FTZ R61, R40, R61 ;  /* 0x0000003d283d7220 */ /* 0x000fe20000410000 */
[----:B--2---:R-:W-:Y:S01]  /*2600*/  FMUL.FTZ R62, R43, R62 ;  /* 0x0000003e2b3e7220 */ /* 0x004fe20000410000 */
[----:B-1----:R-:W-:Y:S02]  /*2610*/  FADD.FTZ R40, R42, R41 ;  /* 0x000000292a287221 */ /* 0x002fe40000010000 */
[----:B------:R-:W-:Y:S02]  /*2620*/  FMUL.FTZ R61, R61, R65 ;  /* 0x000000413d3d7220 */ /* 0x000fe40000410000 */
[----:B------:R-:W1:Y:S02]  /*2630*/  SHFL.IDX PT, R65, R62, RZ, 0x1f ;  /* 0x00001fff3e417589 */ /* 0x000e6400000e0000 */
[----:B------:R-:W-:-:S05]  /*2640*/  FFMA.FTZ R61, R43, R61, R40 ;  /* 0x0000003d2b3d7223 */ /* 0x000fca0000010028 */
[----:B------:R2:W0:Y:S02]  /*2650*/  SHFL.IDX PT, R42, R61, RZ, 0x1f ;  /* 0x00001fff3d2a7589 */ /* 0x00042400000e0000 */
[----:B--2---:R-:W-:Y:S01]  /*2660*/  MOV R61, UR18 ;  /* 0x00000012003d7c02 */ /* 0x004fe20008000f00 */
[----:B-1----:R-:W-:-:S05]  /*2670*/  FMUL.FTZ R40, R65, R65 ;  /* 0x0000004141287220 */ /* 0x002fca0000410000 */
[----:B------:R-:W-:Y:S01]  /*2680*/  FSEL R64, R40, RZ, P4 ;  /* 0x000000ff28407208 */ /* 0x000fe20002000000 */
[----:B0-----:R-:W-:Y:S01]  /*2690*/  FFMA.FTZ R63, R42, UR20, R63 ;  /* 0x000000142a3f7c23 */ /* 0x001fe2000801003f */
[----:B------:R-:W0:Y:S03]  /*26a0*/  @!P3 LDC.64 R40, c[0x0][0x3c8] ;  /* 0x0000f200ff28bb82 */ /* 0x000e260000000a00 */
[----:B------:R-:W-:-:S05]  /*26b0*/  FADD.FTZ R63, R63, R64 ;  /* 0x000000403f3f7221 */ /* 0x000fca0000010000 */
[----:B------:R-:W1:Y:S01]  /*26c0*/  @!P3 LDC.64 R42, c[0x0][0x3c0] ;  /* 0x0000f000ff2abb82 */ /* 0x000e620000000a00 */
[----:B------:R-:W2:Y:S01]  /*26d0*/  MUFU.RSQ R63, R63 ;  /* 0x0000003f003f7308 */ /* 0x000ea20000001400 */
[----:B0-----:R-:W-:-:S04]  /*26e0*/  @!P3 IMAD.WIDE R40, R61, 0x4, R40 ;  /* 0x000000043d28b825 */ /* 0x001fc800078e0228 */
[----:B-1----:R-:W-:-:S05]  /*26f0*/  @!P3 IMAD.WIDE R42, R67, 0x4, R42 ;  /* 0x00000004432ab825 */ /* 0x002fca00078e022a */
[----:B------:R0:W-:Y:S04]  /*2700*/  @!P3 STG.E desc[UR12][R42.64], R65 ;  /* 0x000000412a00b986 */ /* 0x0001e8000c10190c */
[----:B--2---:R0:W-:Y:S01]  /*2710*/  @!P3 STG.E desc[UR12][R40.64], R63 ;  /* 0x0000003f2800b986 */ /* 0x0041e2000c10190c */
[----:B------:R-:W-:Y:S05]  /*2720*/  BRA.U !UP0, `(.L_x_2125) ;  /* 0x00000009087c7547 */ /* 0x000fea000b800000 */
[----:B------:R-:W-:Y:S01]  /*2730*/  UIADD3 UR4, UPT, UPT, UR6, -0x1, URZ ;  /* 0xffffffff06047890 */ /* 0x000fe2000fffe0ff */
[----:B------:R-:W-:Y:S01]  /*2740*/  BSSY.RECONVERGENT B0, `(.L_x_2126) ;  /* 0x0000038000007945 */ /* 0x000fe20003800200 */
[----:B0-----:R-:W-:Y:S02]  /*2750*/  FSEL R65, R65, RZ, !P4 ;  /* 0x000000ff41417208 */ /* 0x001fe40006000000 */
[----:B------:R-:W-:-:S04]  /*2760*/  UIMAD UR4, UR4, UR22, URZ ;  /* 0x00000016040472a4 */ /* 0x000fc8000f8e02ff */
[----:B------:R-:W-:-:S04]  /*2770*/  USHF.R.S32.HI UR5, URZ, 0x1f, UR4 ;  /* 0x0000001fff057899 */ /* 0x000fc80008011404 */
[----:B------:R-:W-:-:S06]  /*2780*/  ULEA.HI UR5, UR5, UR4, URZ, 0x3 ;  /* 0x0000000405057291 */ /* 0x000fcc000f8f18ff */
[----:B------:R-:W-:-:S04]  /*2790*/  MOV R41, UR5 ;  /* 0x0000000500297c02 */ /* 0x000fc80008000f00 */
[----:B------:R-:W-:Y:S01]  /*27a0*/  LEA.HI.SX32 R62, R41, R60, 0x1d ;  /* 0x0000003c293e7211 */ /* 0x000fe200078feaff */
[----:B------:R-:W-:Y:S06]  /*27b0*/  @!P0 BRA `(.L_x_2127) ;  /* 0x0000000000c08947 */ /* 0x000fec0003800000 */
[--C-:B------:R-:W-:Y:S01]  /*27c0*/  FADD.FTZ R40, R54, -R65.reuse ;  /* 0x8000004136287221 */ /* 0x100fe20000010000 */
        /* <DEDUP_REMOVED lines=35> */
[----:B------:R-:W-:Y:S01]  /*2a00*/  F2FP.F16.F32.PACK_AB R42, R61, R42 ;  /* 0x0000002a3d2a723e */ /* 0x000fe200000000ff */
[----:B------:R-:W-:Y:S01]  /*2a10*/  FMUL.FTZ R64, R63, R64 ;  /* 0x000000403f407220 */ /* 0x000fe20000410000 */
[----:B------:R-:W0:Y:S03]  /*2a20*/  LDC.64 R60, c[0x0][0x428] ;  /* 0x00010a00ff3c7b82 */ /* 0x000e260000000a00 */
[----:B------:R-:W-:Y:S01]  /*2a30*/  FFMA.FTZ R43, R64, R43, R69 ;  /* 0x0000002b402b7223 */ /* 0x000fe20000010045 */
[----:B------:R-:W-:Y:S01]  /*2a40*/  FADD.FTZ R64, R57, -R65 ;  /* 0x8000004139407221 */ /* 0x000fe20000010000 */
[----:B------:R-:W-:-:S03]  /*2a50*/  HADD2.F32 R69, -RZ, R39.H1_H1 ;  /* 0x30000027ff457230 */ /* 0x000fc60000004100 */
[----:B------:R-:W-:-:S04]  /*2a60*/  FMUL.FTZ R64, R63, R64 ;  /* 0x000000403f407220 */ /* 0x000fc80000410000 */
[----:B------:R-:W-:-:S05]  /*2a70*/  FFMA.FTZ R64, R64, R69, R71 ;  /* 0x0000004540407223 */ /* 0x000fca0000010047 */
[----:B------:R-:W-:Y:S01]  /*2a80*/  F2FP.F16.F32.PACK_AB R43, R64, R43 ;  /* 0x0000002b402b723e */ /* 0x000fe200000000ff */
[C---:B0-----:R-:W-:Y:S01]  /*2a90*/  IMAD.WIDE.U32 R60, R62.reuse, 0x10, R60 ;  /* 0x000000103e3c7825 */ /* 0x041fe200078e003c */
[----:B------:R-:W-:-:S04]  /*2aa0*/  IADD3 R62, PT, PT, R62, 0x100, RZ ;  /* 0x000001003e3e7810 */ /* 0x000fc80007ffe0ff */
[----:B------:R0:W-:Y:S03]  /*2ab0*/  STG.E.128 desc[UR12][R60.64], R40 ;  /* 0x000000283c007986 */ /* 0x0001e6000c101d0c */
.L_x_2127:
[----:B------:R-:W-:Y:S05]  /*2ac0*/  BSYNC.RECONVERGENT B0 ;  /* 0x0000000000007941 */ /* 0x000fea0003800200 */
.L_x_2126:
[----:B------:R-:W-:Y:S04]  /*2ad0*/  BSSY.RECONVERGENT B0, `(.L_x_2128) ;  /* 0x0000032000007945 */ /* 0x000fe80003800200 */
        /* <DEDUP_REMOVED lines=49> */
.L_x_2129:
[----:B------:R-:W-:Y:S05]  /*2df0*/  BSYNC.RECONVERGENT B0 ;  /* 0x0000000000007941 */ /* 0x000fea0003800200 */
.L_x_2128:
        /* <DEDUP_REMOVED lines=15> */
[----:B------:R-:W-:-:S04]  /*2ef0*/  FADD.FTZ R42, R9, -R65 ;  /* 0x80000041092a7221 */ /* 0x000fc80000010000 */
        /* <DEDUP_REMOVED lines=19> */
[----:B------:R-:W-:Y:S02]  /*3030*/  HADD2.F32 R43, -RZ, R23.H0_H0 ;  /* 0x20000017ff2b7230 */ /* 0x000fe40000004100 */
[----:B------:R-:W-:Y:S02]  /*3040*/  HADD2.F32 R61, -RZ, R19.H0_H0 ;  /* 0x20000013ff3d7230 */ /* 0x000fe40000004100 */
        /* <DEDUP_REMOVED lines=12> */
.L_x_2130:
[----:B------:R-:W-:Y:S05]  /*3110*/  BSYNC.RECONVERGENT B0 ;  /* 0x0000000000007941 */ /* 0x000fea0003800200 */
.L_x_2125:
[----:B------:R-:W-:Y:S02]  /*3120*/  UIADD3 UR18, UPT, UPT, UR18, UR16, URZ ;  /* 0x0000001012127290 */ /* 0x000fe4000fffe0ff */
[----:B------:R-:W-:Y:S02]  /*3130*/  UPLOP3.LUT UP1, UPT, UPT, UPT, UP1, 0x40, 0x4 ;  /* 0x000000000004789c */ /* 0x000fe40003f2e810 */
[----:B------:R-:W-:-:S09]  /*3140*/  UISETP.GE.AND UP0, UPT, UR18, UR17, UPT ;  /* 0x000000111200728c */ /* 0x000fd2000bf06270 */
[----:B------:R-:W-:Y:S05]  /*3150*/  BRA.U !UP0, `(.L_x_2131) ;  /* 0xffffffd5080c7547 */ /* 0x000fea000b83ffff */
[----:B------:R-:W-:Y:S05]  /*3160*/  EXIT ;  /* 0x000000000000794d */ /* 0x000fea0003800000 */
.L_x_2132:
        /* <DEDUP_REMOVED lines=9> */
.L_x_20921:


//--------------------- .text._ZN10layer_norm13ln_fwd_kernelINS_13Kernel_traitsI6__halfS2_S2_S2_fjLj6144ELj1ELj1ELj8ELj16ENS_18Kernel_traits_baseILj6144ES2_S2_S2_S2_fjLj256EEEEELb0ELb0ELb1ELb1EEEvNS_9FwdParamsE --------------------------
	.section	.text._ZN10layer_norm13ln_fwd_kernelINS_13Kernel_traitsI6__halfS2_S2_S2_fjLj6144ELj1ELj1ELj8ELj16ENS_18Kernel_traits_baseILj6144ES2_S2_S2_S2_fjLj256EEEEELb0ELb0ELb1ELb1EEEvNS_9FwdParamsE,"ax",@progbits
	.align	128
        .global         _ZN10layer_norm13ln_fwd_kernelINS_13Kernel_traitsI6__halfS2_S2_S2_fjLj6144ELj1ELj1ELj8ELj16ENS_18Kernel_traits_baseILj6144ES2_S2_S2_S2_fjLj256EEEEELb0ELb0ELb1ELb1EEEvNS_9FwdParamsE
        .type           _ZN10layer_norm13ln_fwd_kernelINS_13Kernel_traitsI6__halfS2_S2_S2_fjLj6144ELj1ELj1ELj8ELj16ENS_18Kernel_traits_baseILj6144ES2_S2_S2_S2_fjLj256EEEEELb0ELb0ELb1ELb1EEEvNS_9FwdParamsE,@function
        .size           _ZN10layer_norm13ln_fwd_kernelINS_13Kernel_traitsI6__halfS2_S2_S2_fjLj6144ELj1ELj1ELj8ELj16ENS_18Kernel_traits_baseILj6144ES2_S2_S2_S2_fjLj256EEEEELb0ELb0ELb1ELb1EEEvNS_9FwdParamsE,(.L_x_20922 - _ZN10layer_norm13ln_fwd_kernelINS_13Kernel_traitsI6__halfS2_S2_S2_fjLj6144ELj1ELj1ELj8ELj16ENS_18Kernel_traits_baseILj6144ES2_S2_S2_S2_fjLj256EEEEELb0ELb0ELb1ELb1EEEvNS_9FwdParamsE)
        .other          _ZN10layer_norm13ln_fwd_kernelINS_13Kernel_traitsI6__halfS2_S2_S2_fjLj6144ELj1ELj1ELj8ELj16ENS_18Kernel_traits_baseILj6144ES2_S2_S2_S2_fjLj256EEEEELb0ELb0ELb1ELb1EEEvNS_9FwdParamsE,@"STO_CUDA_ENTRY STV_DEFAULT"
_ZN10layer_norm13ln_fwd_kernelINS_13Kernel_traitsI6__halfS2_S2_S2_fjLj6144ELj1ELj1ELj8ELj16ENS_18Kernel_traits_baseILj6144ES2_S2_S2_S2_fjLj256EEEEELb0ELb0ELb1ELb1EEEvNS_9FwdParamsE:
.text._ZN10layer_norm13ln_fwd_kernelINS_13Kernel_traitsI6__halfS2_S2_S2_fjLj6144ELj1ELj1ELj8ELj16ENS_18Kernel_traits_baseILj6144ES2_S2_S2_S2_fjLj256EEEEELb0ELb0ELb1ELb1EEEvNS_9FwdParamsE:
        /* <DEDUP_REMOVED lines=27> */
[----:B------:R-:W-:Y:S02]  /*01b0*/  @!P0 CS2R R26, SRZ ;  /* 0x00000000001a8805 */ /* 0x000fe4000001ff00 */
[----:B------:R-:W-:Y:S02]  /*01c0*/  @!P0 CS2R R24, SRZ ;  /* 0x0000000000188805 */ /* 0x000fe4000001ff00 */
[----:B------:R-:W-:Y:S02]  /*01d0*/  @!P0 CS2R R22, SRZ ;  /* 0x0000000000168805 */ /* 0x000fe4000001ff00 */
[----:B------:R-:W-:Y:S01]  /*01e0*/  @!P0 CS2R R20, SRZ ;  /* 0x0000000000148805 */ /* 0x000fe2000001ff00 */
[----:B------:R-:W-:Y:S01]  /*01f0*/  UPLOP3.LUT UP1, UPT, UPT, UPT, UPT, 0x40, 0x4 ;  /* 0x000000000004789c */ /* 0x000fe20003f2e870 */
[----:B------:R-:W0:Y:S01]  /*0200*/  LDCU UR20, c[0x0][0x388] ;  /* 0x00007100ff1477ac */ /* 0x000e220008000800 */
[----:B------:R-:W1:Y:S01]  /*0210*/  LDCU.U8 UR21, c[0x0][0x410] ;  /* 0x00008200ff1577ac */ /* 0x000e620008000000 */
[----:B------:R-:W2:Y:S01]  /*0220*/  LDCU UR24, c[0x0][0x400] ;  /* 0x00008000ff1877ac */ /* 0x000ea20008000800 */
[----:B------:R-:W3:Y:S01]  /*0230*/  LDCU.128 UR8, c[0x0][0x3f0] ;  /* 0x00007e00ff0877ac */ /* 0x000ee20008000c00 */
[----:B------:R-:W4:Y:S01]  /*0240*/  LDCU.64 UR14, c[0x0][0x3a0] ;  /* 0x00007400ff0e77ac */ /* 0x000f220008000a00 */
[----:B------:R-:W0:Y:S05]  /*0250*/  LDCU.64 UR16, c[0x0][0x380] ;  /* 0x00007000ff1077ac */ /* 0x000e2a0008000a00 */
.L_x_2144:
[----:B---3--:R-:W-:-:S06]  /*0260*/  UIMAD.WIDE UR4, UR7, 0x4, UR8 ;  /* 0x00000004070478a5 */ /* 0x008fcc000f8e0208 */
[----:B------:R-:W-:Y:S02]  /*0270*/  MOV R2, UR4 ;  /* 0x0000000400027c02 */ /* 0x000fe40008000f00 */
[----:B------:R-:W-:-:S05]  /*0280*/  MOV R3, UR5 ;  /* 0x0000000500037c02 */ /* 0x000fca0008000f00 */
[----:B------:R-:W3:Y:S01]  /*0290*/  LDG.E R2, desc[UR12][R2.64] ;  /* 0x0000000c02027981 */ /* 0x000ee2000c1e1900 */
[----:B------:R-:W-:Y:S01]  /*02a0*/  UIMAD.WIDE UR18, UR7, 0x4, UR10 ;  /* 0x00000004071278a5 */ /* 0x000fe2000f8e020a */
[----:B-1----:R-:W-:-:S05]  /*02b0*/  HFMA2 R4, -RZ, RZ, 0, 0 ;  /* 0x00000000ff047431 */ /* 0x002fca00000001ff */
[----:B------:R-:W-:Y:S02]  /*02c0*/  MOV R6, UR18 ;  /* 0x0000001200067c02 */ /* 0x000fe40008000f00 */
        /* <DEDUP_REMOVED lines=10> */
[----:B------:R-:W-:Y:S02]  /*0370*/  MOV R5, UR5 ;  /* 0x0000000500057c02 */ /* 0x000fe40008000f00 */
        /* <DEDUP_REMOVED lines=8> */
[----:B------:R-:W-:Y:S01]  /*0400*/  UISETP.NE.AND.EX UP0, UPT, UR15, URZ, UPT, UP0 ;  /* 0x000000ff0f00728c */ /* 0x000fe2000bf05300 */
[----:B--2---:R-:W-:Y:S01]  /*0410*/  R2UR UR6, R6 ;  /* 0x00000000060672ca */ /* 0x004fe200000e0000 */
[----:B------:R-:W-:-:S06]  /*0420*/  ULEA.HI UR5, UR5, UR4, URZ, 0x3 ;  /* 0x0000000405057291 */ /* 0x000fcc000f8f18ff */
[----:B------:R-:W-:-:S04]  /*0430*/  MOV R67, UR5 ;  /* 0x0000000500437c02 */ /* 0x000fc80008000f00 */
[----:B------:R-:W-:Y:S01]  /*0440*/  LEA.HI.SX32 R67, R67, R46, 0x1d ;  /* 0x0000002e43437211 */ /* 0x000fe200078feaff */
[----:B0-----:R-:W-:Y:S06]  /*0450*/  BRA.U !UP0, `(.L_x_2133) ;  /* 0x0000000108c87547 */ /* 0x001fec000b800000 */
[----:B------:R-:W0:Y:S02]  /*0460*/  LDC.64 R8, c[0x0][0x3a0] ;  /* 0x0000e800ff087b82 */ /* 0x000e240000000a00 */
[----:B0-----:R-:W-:-:S06]  /*0470*/  IMAD.WIDE.U32 R8, R67, 0x10, R8 ;  /* 0x0000001043087825 */ /* 0x001fcc00078e0008 */
[----:B------:R-:W2:Y:S01]  /*0480*/  LDG.E.128 R8, desc[UR12][R8.64] ;  /* 0x0000000c08087981 */ /* 0x000ea2000c1e1d00 */
[----:B------:R-:W-:-:S13]  /*0490*/  ISETP.LT.AND P1, PT, RZ, UR25, PT ;  /* 0x00000019ff007c0c */ /* 0x000fda000bf21270 */
[----:B------:R-:W0:Y:S01]  /*04a0*/  @P1 LDC R47, c[0x0][0x40c] ;  /* 0x00010300ff2f1b82 */ /* 0x000e220000000800 */
[----:B-----5:R-:W-:Y:S02]  /*04b0*/  @P1 HADD2.F32 R44, -RZ, R16.H1_H1 ;  /* 0x30000010ff2c1230 */ /* 0x020fe40000004100 */
[--C-:B------:R-:W-:Y:S02]  /*04c0*/  @P1 HADD2.F32 R46, -RZ, R17.reuse.H0_H0 ;  /* 0x20000011ff2e1230 */ /* 0x100fe40000004100 */
[----:B------:R-:W-:-:S03]  /*04d0*/  @P1 HADD2.F32 R48, -RZ, R17.H1_H1 ;  /* 0x30000011ff301230 */ /* 0x000fc60000004100 */
[----:B------:R-:W3:Y:S08]  /*04e0*/  @P1 LDC R50, c[0x0][0x40c] ;  /* 0x00010300ff321b82 */ /* 0x000ef00000000800 */
[----:B------:R-:W4:Y:S08]  /*04f0*/  @P1 LDC R51, c[0x0][0x40c] ;  /* 0x00010300ff331b82 */ /* 0x000f300000000800 */
[----:B------:R-:W1:Y:S08]  /*0500*/  @P1 LDC R2, c[0x0][0x40c] ;  /* 0x00010300ff021b82 */ /* 0x000e700000000800 */
[----:B------:R-:W1:Y:S08]  /*0510*/  @P1 LDC R0, c[0x0][0x40c] ;  /* 0x00010300ff001b82 */ /* 0x000e700000000800 */
[----:B------:R-:W1:Y:S08]  /*0520*/  @P1 LDC R6, c[0x0][0x40c] ;  /* 0x00010300ff061b82 */ /* 0x000e700000000800 */
[----:B------:R-:W1:Y:S08]  /*0530*/  @P1 LDC R14, c[0x0][0x40c] ;  /* 0x00010300ff0e1b82 */ /* 0x000e700000000800 */
[----:B------:R-:W1:Y:S01]  /*0540*/  @P1 LDC R12, c[0x0][0x40c] ;  /* 0x00010300ff0c1b82 */ /* 0x000e620000000800 */
[----:B--2---:R-:W-:-:S02]  /*0550*/  HADD2.F32 R49, -RZ, R8.H1_H1 ;  /* 0x30000008ff317230 */ /* 0x004fc40000004100 */
[--C-:B------:R-:W-:Y:S02]  /*0560*/  HADD2.F32 R15, -RZ, R9.reuse.H0_H0 ;  /* 0x20000009ff0f7230 */ /* 0x100fe40000004100 */
[----:B------:R-:W-:Y:S02]  /*0570*/  HADD2.F32 R13, -RZ, R9.H1_H1 ;  /* 0x30000009ff0d7230 */ /* 0x000fe40000004100 */
[----:B0-----:R-:W-:Y:S01]  /*0580*/  @P1 FFMA.FTZ R49, R44, R47, R49 ;  /* 0x0000002f2c311223 */ /* 0x001fe20000010031 */
[----:B------:R-:W-:Y:S02]  /*0590*/  HADD2.F32 R5, -RZ, R8.H0_H0 ;  /* 0x20000008ff057230 */ /* 0x000fe40000004100 */
[----:B---3--:R-:W-:Y:S01]  /*05a0*/  @P1 FFMA.FTZ R15, R46, R50, R15 ;  /* 0x000000322e0f1223 */ /* 0x008fe2000001000f */
[--C-:B------:R-:W-:Y:S02]  /*05b0*/  HADD2.F32 R45, -RZ, R10.reuse.H0_H0 ;  /* 0x2000000aff2d7230 */ /* 0x100fe40000004100 */
[----:B----4-:R-:W-:Y:S01]  /*05c0*/  @P1 FFMA.FTZ R13, R48, R51, R13 ;  /* 0x00000033300d1223 */ /* 0x010fe2000001000d */
[----:B------:R-:W-:-:S02]  /*05d0*/  HADD2.F32 R9, -RZ, R10.H1_H1 ;  /* 0x3000000aff097230 */ /* 0x000fc40000004100 */
[--C-:B------:R-:W-:Y:S02]  /*05e0*/  HADD2.F32 R7, -RZ, R11.reuse.H0_H0 ;  /* 0x2000000bff077230 */ /* 0x100fe40000004100 */
[----:B------:R-:W-:Y:S01]  /*05f0*/  HADD2.F32 R3, -RZ, R11.H1_H1 ;  /* 0x3000000bff037230 */ /* 0x000fe20000004100 */
[----:B------:R-:W-:Y:S01]  /*0600*/  @!P1 MOV R11, R45 ;  /* 0x0000002d000b9202 */ /* 0x000fe20000000f00 */
[--C-:B------:R-:W-:Y:S02]  /*0610*/  @P1 HADD2.F32 R10, -RZ, R18.reuse.H0_H0 ;  /* 0x20000012ff0a1230 */ /* 0x100fe40000004100 */
[----:B------:R-:W-:Y:S02]  /*0620*/  @P1 HADD2.F32 R44, -RZ, R18.H1_H1 ;  /* 0x30000012ff2c1230 */ /* 0x000fe40000004100 */
[----:B------:R-:W-:Y:S02]  /*0630*/  @P1 HADD2.F32 R46, -RZ, R19.H0_H0 ;  /* 0x20000013ff2e1230 */ /* 0x000fe40000004100 */
[----:B-1----:R-:W-:Y:S01]  /*0640*/  @P1 FFMA.FTZ R11, R10, R2, R45 ;  /* 0x000000020a0b1223 */ /* 0x002fe2000001002d */
[----:B------:R-:W-:-:S02]  /*0650*/  @P1 HADD2.F32 R8, -RZ, R16.H0_H0 ;  /* 0x20000010ff081230 */ /* 0x000fc40000004100 */
[----:B------:R-:W-:Y:S01]  /*0660*/  @P1 FFMA.FTZ R9, R44, R0, R9 ;  /* 0x000000002c091223 */ /* 0x000fe20000010009 */
[----:B------:R-:W-:Y:S02]  /*0670*/  @P1 HADD2.F32 R48, -RZ, R19.H1_H1 ;  /* 0x30000013ff301230 */ /* 0x000fe40000004100 */
[----:B------:R-:W-:Y:S01]  /*0680*/  @P1 FFMA.FTZ R7, R46, R6, R7 ;  /* 0x000000062e071223 */ /* 0x000fe20000010007 */
[----:B------:R-:W-:Y:S01]  /*0690*/  F2FP.F16.F32.PACK_AB R0, RZ, R49 ;  /* 0x00000031ff00723e */ /* 0x000fe200000000ff */
[----:B------:R-:W-:Y:S01]  /*06a0*/  @P1 FFMA.FTZ R5, R8, R14, R5 ;  /* 0x0000000e08051223 */ /* 0x000fe20000010005 */
[----:B------:R-:W-:Y:S01]  /*06b0*/  F2FP.F16.F32.PACK_AB R45, RZ, R15 ;  /* 0x0000000fff2d723e */ /* 0x000fe200000000ff */
[----:B------:R-:W-:Y:S01]  /*06c0*/  @P1 FFMA.FTZ R3, R48, R12, R3 ;  /* 0x0000000c30031223 */ /* 0x000fe20000010003 */
[----:B------:R-:W-:Y:S02]  /*06d0*/  F2FP.F16.F32.PACK_AB R2, RZ, R13 ;  /* 0x0000000dff02723e */ /* 0x000fe400000000ff */
[----:B------:R-:W-:-:S02]  /*06e0*/  F2FP.F16.F32.PACK_AB R46, RZ, R11 ;  /* 0x0000000bff2e723e */ /* 0x000fc400000000ff */
[----:B------:R-:W-:Y:S02]  /*06f0*/  F2FP.F16.F32.PACK_AB R6, RZ, R9 ;  /* 0x00000009ff06723e */ /* 0x000fe400000000ff */
        /* <DEDUP_REMOVED lines=8> */
.L_x_2133:
[----:B------:R-:W0:Y:S01]  /*0780*/  @UP2 LDCU UR4, c[0x0][0x40c] ;  /* 0x00008180ff0427ac */ /* 0x000e220008000800 */
[--C-:B-----5:R-:W-:Y:S01]  /*0790*/  @P0 HADD2.F32 R0, -RZ, R16.reuse.H0_H0 ;  /* 0x20000010ff000230 */ /* 0x120fe20000004100 */
[----:B------:R-:W-:Y:S01]  /*07a0*/  MOV R5, RZ ;  /* 0x000000ff00057202 */ /* 0x000fe20000000f00 */
[----:B------:R-:W-:Y:S01]  /*07b0*/  @P0 HADD2.F32 R2, -RZ, R16.H1_H1 ;  /* 0x30000010ff020230 */ /* 0x000fe20000004100 */
[----:B------:R-:W2:Y:S01]  /*07c0*/  @UP2 LDCU UR5, c[0x0][0x40c] ;  /* 0x00008180ff0527ac */ /* 0x000ea20008000800 */
[----:B------:R-:W-:Y:S01]  /*07d0*/  MOV R49, RZ ;  /* 0x000000ff00317202 */ /* 0x000fe20000000f00 */
[----:B------:R-:W-:Y:S01]  /*07e0*/  @P0 HADD2.F32 R3, -RZ, R17.H0_H0 ;  /* 0x20000011ff030230 */ /* 0x000fe20000004100 */
[----:B------:R-:W-:Y:S01]  /*07f0*/  MOV R15, RZ ;  /* 0x000000ff000f7202 */ /* 0x000fe20000000f00 */
[----:B------:R-:W3:Y:S01]  /*0800*/  @UP2 LDCU UR18, c[0x0][0x40c] ;  /* 0x00008180ff1227ac */ /* 0x000ee20008000800 */
[--C-:B------:R-:W-:Y:S01]  /*0810*/  @P0 HADD2.F32 R8, -RZ, R19.reuse.H0_H0 ;  /* 0x20000013ff080230 */ /* 0x100fe20000004100 */
[----:B------:R-:W-:Y:S01]  /*0820*/  MOV R13, RZ ;  /* 0x000000ff000d7202 */ /* 0x000fe20000000f00 */
[----:B------:R-:W-:Y:S01]  /*0830*/  @P0 HADD2.F32 R10, -RZ, R19.H1_H1 ;  /* 0x30000013ff0a0230 */ /* 0x000fe20000004100 */
[----:B------:R-:W4:Y:S01]  /*0840*/  @UP2 LDCU UR19, c[0x0][0x40c] ;  /* 0x00008180ff1327ac */ /* 0x000f220008000800 */
[--C-:B------:R-:W-:Y:S01]  /*0850*/  @P0 HADD2.F32 R6, -RZ, R18.reuse.H1_H1 ;  /* 0x30000012ff060230 */ /* 0x100fe20000004100 */
[----:B------:R-:W-:Y:S01]  /*0860*/  MOV R11, RZ ;  /* 0x000000ff000b7202 */ /* 0x000fe20000000f00 */
[----:B------:R-:W1:Y:S01]  /*0870*/  @UP2 LDCU UR22, c[0x0][0x40c] ;  /* 0x00008180ff1627ac */ /* 0x000e620008000800 */
[----:B------:R-:W-:Y:S01]  /*0880*/  MOV R7, RZ ;  /* 0x000000ff00077202 */ /* 0x000fe20000000f00 */
[----:B0-----:R-:W-:Y:S01]  /*0890*/  @P0 FMUL.FTZ R5, R0, UR4 ;  /* 0x0000000400050c20 */ /* 0x001fe20008410000 */
[----:B------:R-:W-:Y:S01]  /*08a0*/  @P0 HADD2.F32 R0, -RZ, R17.H1_H1 ;  /* 0x30000011ff000230 */ /* 0x000fe20000004100 */
[----:B------:R-:W0:Y:S01]  /*08b0*/  @UP2 LDCU UR26, c[0x0][0x40c] ;  /* 0x00008180ff1a27ac */ /* 0x000e220008000800 */
[----:B------:R-:W-:Y:S01]  /*08c0*/  MOV R9, RZ ;  /* 0x000000ff00097202 */ /* 0x000fe20000000f00 */
[----:B--2---:R-:W-:Y:S01]  /*08d0*/  @P0 FMUL.FTZ R49, R2, UR5 ;  /* 0x0000000502310c20 */ /* 0x004fe20008410000 */
[----:B------:R-:W-:Y:S01]  /*08e0*/  @P0 HADD2.F32 R2, -RZ, R18.H0_H0 ;  /* 0x20000012ff020230 */ /* 0x000fe20000004100 */
[----:B------:R-:W2:Y:S01]  /*08f0*/  @UP2 LDCU UR27, c[0x0][0x40c] ;  /* 0x00008180ff1b27ac */ /* 0x000ea20008000800 */
[----:B------:R-:W-:Y:S01]  /*0900*/  F2FP.F16.F32.PACK_AB R44, RZ, R5 ;  /* 0x00000005ff2c723e */ /* 0x000fe200000000ff */
[----:B---3--:R-:W-:Y:S01]  /*0910*/  @P0 FMUL.FTZ R15, R3, UR18 ;  /* 0x00000012030f0c20 */ /* 0x008fe20008410000 */
[----:B------:R-:W-:Y:S01]  /*0920*/  MOV R3, RZ ;  /* 0x000000ff00037202 */ /* 0x000fe20000000f00 */
[----:B------:R-:W3:Y:S01]  /*0930*/  @UP2 LDCU UR23, c[0x0][0x40c] ;  /* 0x00008180ff1727ac */ /* 0x000ee20008000800 */
[----:B----4-:R-:W-:Y:S01]  /*0940*/  @P0 FMUL.FTZ R13, R0, UR19 ;  /* 0x00000013000d0c20 */ /* 0x010fe20008410000 */
[----:B------:R-:W-:-:S02]  /*0950*/  F2FP.F16.F32.PACK_AB R0, RZ, R49 ;  /* 0x00000031ff00723e */ /* 0x000fc400000000ff */
[----:B------:R-:W-:Y:S01]  /*0960*/  F2FP.F16.F32.PACK_AB R45, RZ, R15 ;  /* 0x0000000fff2d723e */ /* 0x000fe200000000ff */
[----:B-1----:R-:W-:Y:S01]  /*0970*/  @P0 FMUL.FTZ R11, R2, UR22 ;  /* 0x00000016020b0c20 */ /* 0x002fe20008410000 */
[----:B------:R-:W-:Y:S02]  /*0980*/  F2FP.F16.F32.PACK_AB R2, RZ, R13 ;  /* 0x0000000dff02723e */ /* 0x000fe400000000ff */
[----:B------:R-:W-:Y:S01]  /*0990*/  PRMT R44, R44, 0x5410, R0 ;  /* 0x000054102c2c7816 */ /* 0x000fe20000000000 */
[----:B0-----:R-:W-:Y:S01]  /*09a0*/  @P0 FMUL.FTZ R7, R8, UR26 ;  /* 0x0000001a08070c20 */ /* 0x001fe20008410000 */
[----:B------:R-:W-:Y:S02]  /*09b0*/  F2FP.F16.F32.PACK_AB R46, RZ, R11 ;  /* 0x0000000bff2e723e */ /* 0x000fe400000000ff */
[----:B------:R-:W-:Y:S01]  /*09c0*/  PRMT R45, R45, 0x5410, R2 ;  /* 0x000054102d2d7816 */ /* 0x000fe20000000002 */
[----:B--2---:R-:W-:Y:S01]  /*09d0*/  @P0 FMUL.FTZ R3, R10, UR27 ;  /* 0x0000001b0a030c20 */ /* 0x004fe20008410000 */
[----:B------:R-:W-:Y:S01]  /*09e0*/  F2FP.F16.F32.PACK_AB R47, RZ, R7 ;  /* 0x00000007ff2f723e */ /* 0x000fe200000000ff */
[----:B---3--:R-:W-:-:S03]  /*09f0*/  @P0 FMUL.FTZ R9, R6, UR23 ;  /* 0x0000001706090c20 */ /* 0x008fc60008410000 */
[----:B------:R-:W-:Y:S02]  /*0a00*/  F2FP.F16.F32.PACK_AB R8, RZ, R3 ;  /* 0x00000003ff08723e */ /* 0x000fe400000000ff */
[----:B------:R-:W-:Y:S02]  /*0a10*/  F2FP.F16.F32.PACK_AB R6, RZ, R9 ;  /* 0x00000009ff06723e */ /* 0x000fe400000000ff */
[----:B------:R-:W-:Y:S02]  /*0a20*/  PRMT R47, R47, 0x5410, R8 ;  /* 0x000054102f2f7816 */ /* 0x000fe40000000008 */
[----:B------:R-:W-:-:S07]  /*0a30*/  PRMT R46, R46, 0x5410, R6 ;  /* 0x000054102e2e7816 */ /* 0x000fce0000000006 */
.L_x_2134:
[----:B------:R-:W0:Y:S01]  /*0a40*/  LDC.64 R62, c[0x0][0x3a8] ;  /* 0x0000ea00ff3e7b82 */ /* 0x000e220000000a00 */
[----:B------:R-:W1:Y:S01]  /*0a50*/  @UP2 LDCU.64 UR4, c[0x0][0x390] ;  /* 0x00007200ff0427ac */ /* 0x000e620008000a00 */
[----:B------:R-:W-:Y:S02]  /*0a60*/  @P0 IADD3 R55, PT, PT, R4, 0x100, RZ ;  /* 0x0000010004370810 */ /* 0x000fe40007ffe0ff */
[----:B-1----:R-:W-:Y:S02]  /*0a70*/  MOV R52, UR4 ;  /* 0x0000000400347c02 */ /* 0x002fe40008000f00 */
[----:B------:R-:W-:Y:S01]  /*0a80*/  MOV R53, UR5 ;  /* 0x0000000500357c02 */ /* 0x000fe20008000f00 */
[----:B0-----:R-:W-:-:S04]  /*0a90*/  IMAD.WIDE.U32 R50, R67, 0x10, R62 ;  /* 0x0000001043327825 */ /* 0x001fc800078e003e */
[----:B------:R-:W-:Y:S01]  /*0aa0*/  @P0 IMAD.WIDE.U32 R52, R55, 0x10, R52 ;  /* 0x0000001037340825 */ /* 0x000fe200078e0034 */
        /* <DEDUP_REMOVED lines=14> */
[----:B------:R-:W4:Y:S01]  /*0b90*/  @P1 LDC R0, c[0x0][0x40c] ;  /* 0x00010300ff001b82 */ /* 0x000f220000000800 */
[----:B--2---:R-:W-:-:S02]  /*0ba0*/  HADD2.F32 R53, -RZ, R44.H1_H1 ;  /* 0x3000002cff357230 */ /* 0x004fc40000004100 */
[--C-:B------:R-:W-:Y:S02]  /*0bb0*/  HADD2.F32 R51, -RZ, R45.reuse.H0_H0 ;  /* 0x2000002dff337230 */ /* 0x100fe40000004100 */
[----:B------:R-:W-:Y:S02]  /*0bc0*/  HADD2.F32 R57, -RZ, R45.H1_H1 ;  /* 0x3000002dff397230 */ /* 0x000fe40000004100 */
[----:B0-----:R-:W-:Y:S01]  /*0bd0*/  @P1 FFMA.FTZ R53, R6, R8, R53 ;  /* 0x0000000806351223 */ /* 0x001fe20000010035 */
[----:B------:R-:W-:Y:S02]  /*0be0*/  @P1 HADD2.F32 R8, -RZ, R17.H1_H1 ;  /* 0x30000011ff081230 */ /* 0x000fe40000004100 */
[----:B-1----:R-:W-:Y:S01]  /*0bf0*/  @P1 FFMA.FTZ R51, R10, R12, R51 ;  /* 0x0000000c0a331223 */ /* 0x002fe20000010033 */
[----:B------:R-:W0:Y:S01]  /*0c00*/  @P1 LDC R6, c[0x0][0x40c] ;  /* 0x00010300ff061b82 */ /* 0x000e220000000800 */
[----:B------:R-:W-:Y:S02]  /*0c10*/  HADD2.F32 R55, -RZ, R46.H0_H0 ;  /* 0x2000002eff377230 */ /* 0x000fe40000004100 */
[----:B---3--:R-:W-:Y:S01]  /*0c20*/  @P1 FFMA.FTZ R57, R8, R14, R57 ;  /* 0x0000000e08391223 */ /* 0x008fe20000010039 */
[----:B------:R-:W-:-:S02]  /*0c30*/  @P1 HADD2.F32 R12, -RZ, R18.H0_H0 ;  /* 0x20000012ff0c1230 */ /* 0x000fc40000004100 */
[----:B------:R-:W-:Y:S02]  /*0c40*/  HADD2.F32 R61, -RZ, R46.H1_H1 ;  /* 0x3000002eff3d7230 */ /* 0x000fe40000004100 */
[----:B------:R-:W1:Y:S01]  /*0c50*/  @P1 LDC R8, c[0x0][0x40c] ;  /* 0x00010300ff081b82 */ /* 0x000e620000000800 */
[----:B----4-:R-:W-:Y:S01]  /*0c60*/  @P1 FFMA.FTZ R55, R12, R2, R55 ;  /* 0x000000020c371223 */ /* 0x010fe20000010037 */
[----:B------:R-:W-:Y:S02]  /*0c70*/  @P1 HADD2.F32 R2, -RZ, R18.H1_H1 ;  /* 0x30000012ff021230 */ /* 0x000fe40000004100 */
[----:B------:R-:W-:Y:S02]  /*0c80*/  HADD2.F32 R59, -RZ, R47.H0_H0 ;  /* 0x2000002fff3b7230 */ /* 0x000fe40000004100 */
[----:B------:R-:W-:Y:S02]  /*0c90*/  @P1 HADD2.F32 R12, -RZ, R19.H0_H0 ;  /* 0x20000013ff0c1230 */ /* 0x000fe40000004100 */
[----:B------:R-:W-:Y:S01]  /*0ca0*/  @P1 FFMA.FTZ R61, R2, R0, R61 ;  /* 0x00000000023d1223 */ /* 0x000fe2000001003d */
[----:B------:R-:W2:Y:S01]  /*0cb0*/  @P1 LDC R10, c[0x0][0x40c] ;  /* 0x00010300ff0a1b82 */ /* 0x000ea20000000800 */
[----:B------:R-:W-:Y:S01]  /*0cc0*/  HADD2.F32 R0, -RZ, R47.H1_H1 ;  /* 0x3000002fff007230 */ /* 0x000fe20000004100 */
[----:B------:R-:W-:Y:S01]  /*0cd0*/  F2FP.F16.F32.PACK_AB R46, RZ, R55 ;  /* 0x00000037ff2e723e */ /* 0x000fe200000000ff */
[----:B------:R-:W-:-:S02]  /*0ce0*/  HADD2.F32 R2, -RZ, R44.H0_H0 ;  /* 0x2000002cff027230 */ /* 0x000fc40000004100 */
[----:B------:R-:W-:Y:S02]  /*0cf0*/  @P1 HADD2.F32 R45, -RZ, R16.H0_H0 ;  /* 0x20000010ff2d1230 */ /* 0x000fe40000004100 */
[----:B------:R-:W-:Y:S02]  /*0d00*/  @P1 HADD2.F32 R47, -RZ, R19.H1_H1 ;  /* 0x30000013ff2f1230 */ /* 0x000fe40000004100 */
[----:B0-----:R-:W-:Y:S01]  /*0d10*/  @P1 FFMA.FTZ R59, R12, R6, R59 ;  /* 0x000000060c3b1223 */ /* 0x001fe2000001003b */
[----:B------:R-:W-:-:S04]  /*0d20*/  F2FP.F16.F32.PACK_AB R6, RZ, R53 ;  /* 0x00000035ff06723e */ /* 0x000fc800000000ff */
[----:B------:R-:W-:Y:S01]  /*0d30*/  F2FP.F16.F32.PACK_AB R12, RZ, R59 ;  /* 0x0000003bff0c723e */ /* 0x000fe200000000ff */
[----:B-1----:R-:W-:Y:S01]  /*0d40*/  @P1 FFMA.FTZ R2, R45, R8, R2 ;  /* 0x000000082d021223 */ /* 0x002fe20000010002 */
[----:B------:R-:W-:Y:S02]  /*0d50*/  F2FP.F16.F32.PACK_AB R45, RZ, R51 ;  /* 0x00000033ff2d723e */ /* 0x000fe400000000ff */
[----:B------:R-:W-:Y:S02]  /*0d60*/  F2FP.F16.F32.PACK_AB R8, RZ, R57 ;  /* 0x00000039ff08723e */ /* 0x000fe400000000ff */
[----:B------:R-:W-:Y:S02]  /*0d70*/  F2FP.F16.F32.PACK_AB R44, RZ, R2 ;  /* 0x00000002ff2c723e */ /* 0x000fe400000000ff */
[----:B------:R-:W-:Y:S01]  /*0d80*/  PRMT R45, R45, 0x5410, R8 ;  /* 0x000054102d2d7816 */ /* 0x000fe20000000008 */
[----:B--2---:R-:W-:Y:S01]  /*0d90*/  @P1 FFMA.FTZ R0, R47, R10, R0 ;  /* 0x0000000a2f001223 */ /* 0x004fe20000010000 */
[----:B------:R-:W-:-:S02]  /*0da0*/  F2FP.F16.F32.PACK_AB R10, RZ, R61 ;  /* 0x0000003dff0a723e */ /* 0x000fc400000000ff */
[----:B------:R-:W-:Y:S02]  /*0db0*/  PRMT R44, R44, 0x5410, R6 ;  /* 0x000054102c2c7816 */ /* 0x000fe40000000006 */
[----:B------:R-:W-:Y:S02]  /*0dc0*/  F2FP.F16.F32.PACK_AB R47, RZ, R0 ;  /* 0x00000000ff2f723e */ /* 0x000fe400000000ff */
[----:B------:R-:W-:Y:S02]  /*0dd0*/  PRMT R46, R46, 0x5410, R10 ;  /* 0x000054102e2e7816 */ /* 0x000fe4000000000a */
[----:B------:R-:W-:Y:S01]  /*0de0*/  PRMT R47, R12, 0x5410, R47 ;  /* 0x000054100c2f7816 */ /* 0x000fe2000000002f */
[----:B------:R-:W-:Y:S06]  /*0df0*/  BRA `(.L_x_2136) ;  /* 0x0000000000b07947 */ /* 0x000fec0003800000 */
.L_x_2135:
[----:B------:R-:W1:Y:S01]  /*0e00*/  @UP2 LDCU UR5, c[0x0][0x40c] ;  /* 0x00008180ff0527ac */ /* 0x000e620008000800 */
[----:B0-----:R-:W-:Y:S02]  /*0e10*/  HFMA2 R53, -RZ, RZ, 0, 0 ;  /* 0x00000000ff357431 */ /* 0x001fe400000001ff */
[--C-:B-----5:R-:W-:Y:S01]  /*0e20*/  @P0 HADD2.F32 R6, -RZ, R16.reuse.H1_H1 ;  /* 0x30000010ff060230 */ /* 0x120fe20000004100 */
[----:B------:R-:W-:Y:S01]  /*0e30*/  MOV R51, RZ ;  /* 0x000000ff00337202 */ /* 0x000fe20000000f00 */
[----:B------:R-:W0:Y:S01]  /*0e40*/  @UP2 LDCU UR18, c[0x0][0x40c] ;  /* 0x00008180ff1227ac */ /* 0x000e220008000800 */
[----:B------:R-:W-:Y:S02]  /*0e50*/  @P0 HADD2.F32 R8, -RZ, R17.H0_H0 ;  /* 0x20000011ff080230 */ /* 0x000fe40000004100 */
[----:B------:R-:W-:Y:S02]  /*0e60*/  HFMA2 R57, -RZ, RZ, 0, 0 ;  /* 0x00000000ff397431 */ /* 0x000fe400000001ff */
[----:B------:R-:W-:Y:S01]  /*0e70*/  @P0 HADD2.F32 R0, -RZ, R16.H0_H0 ;  /* 0x20000010ff000230 */ /* 0x000fe20000004100 */
[----:B------:R-:W2:Y:S01]  /*0e80*/  @UP2 LDCU UR4, c[0x0][0x40c] ;  /* 0x00008180ff0427ac */ /* 0x000ea20008000800 */
[----:B------:R-:W-:-:S02]  /*0e90*/  HFMA2 R59, -RZ, RZ, 0, 0 ;  /* 0x00000000ff3b7431 */ /* 0x000fc400000001ff */
[--C-:B------:R-:W-:Y:S02]  /*0ea0*/  @P0 HADD2.F32 R12, -RZ, R19.reuse.H0_H0 ;  /* 0x20000013ff0c0230 */ /* 0x100fe40000004100 */
[----:B------:R-:W-:Y:S01]  /*0eb0*/  HFMA2 R61, -RZ, RZ, 0, 0 ;  /* 0x00000000ff3d7431 */ /* 0x000fe200000001ff */
[----:B------:R-:W3:Y:S01]  /*0ec0*/  @UP2 LDCU UR19, c[0x0][0x40c] ;  /* 0x00008180ff1327ac */ /* 0x000ee20008000800 */
[----:B------:R-:W-:Y:S01]  /*0ed0*/  @P0 HADD2.F32 R14, -RZ, R19.H1_H1 ;  /* 0x30000013ff0e0230 */ /* 0x000fe20000004100 */
[----:B------:R-:W-:Y:S01]  /*0ee0*/  MOV R2, RZ ;  /* 0x000000ff00027202 */ /* 0x000fe20000000f00 */
[--C-:B------:R-:W-:Y:S01]  /*0ef0*/  @P0 HADD2.F32 R10, -RZ, R18.reuse.H1_H1 ;  /* 0x30000012ff0a0230 */ /* 0x100fe20000004100 */
[----:B------:R-:W4:Y:S01]  /*0f00*/  @UP2 LDCU UR22, c[0x0][0x40c] ;  /* 0x00008180ff1627ac */ /* 0x000f220008000800 */
[----:B------:R-:W-:Y:S01]  /*0f10*/  MOV R55, RZ ;  /* 0x000000ff00377202 */ /* 0x000fe20000000f00 */
[----:B-1----:R-:W-:Y:S01]  /*0f20*/  @P0 FMUL.FTZ R53, R6, UR5 ;  /* 0x0000000506350c20 */ /* 0x002fe20008410000 */
[----:B------:R-:W-:Y:S01]  /*0f30*/  @P0 HADD2.F32 R6, -RZ, R17.H1_H1 ;  /* 0x30000011ff060230 */ /* 0x000fe20000004100 */
[----:B------:R-:W1:Y:S01]  /*0f40*/  @UP2 LDCU UR26, c[0x0][0x40c] ;  /* 0x00008180ff1a27ac */ /* 0x000e620008000800 */
[----:B0-----:R-:W-:Y:S01]  /*0f50*/  @P0 FMUL.FTZ R51, R8, UR18 ;  /* 0x0000001208330c20 */ /* 0x001fe20008410000 */
[----:B------:R-:W-:Y:S01]  /*0f60*/  @P0 HADD2.F32 R8, -RZ, R18.H0_H0 ;  /* 0x20000012ff080230 */ /* 0x000fe20000004100 */
[----:B------:R-:W0:Y:S01]  /*0f70*/  @UP2 LDCU UR27, c[0x0][0x40c] ;  /* 0x00008180ff1b27ac */ /* 0x000e220008000800 */
[----:B--2---:R-:W-:Y:S01]  /*0f80*/  @P0 FMUL.FTZ R2, R0, UR4 ;  /* 0x0000000400020c20 */ /* 0x004fe20008410000 */
[----:B------:R-:W-:Y:S01]  /*0f90*/  MOV R0, RZ ;  /* 0x000000ff00007202 */ /* 0x000fe20000000f00 */
[----:B------:R-:W2:Y:S01]  /*0fa0*/  @UP2 LDCU UR23, c[0x0][0x40c] ;  /* 0x00008180ff1727ac */ /* 0x000ea20008000800 */
[----:B------:R-:W-:Y:S01]  /*0fb0*/  F2FP.F16.F32.PACK_AB R45, RZ, R51 ;  /* 0x00000033ff2d723e */ /* 0x000fe200000000ff */
[----:B---3--:R-:W-:Y:S01]  /*0fc0*/  @P0 FMUL.FTZ R57, R6, UR19 ;  /* 0x0000001306390c20 */ /* 0x008fe20008410000 */
[----:B------:R-:W-:-:S02]  /*0fd0*/  F2FP.F16.F32.PACK_AB R44, RZ, R2 ;  /* 0x00000002ff2c723e */ /* 0x000fc400000000ff */
[----:B------:R-:W-:Y:S01]  /*0fe0*/  F2FP.F16.F32.PACK_AB R6, RZ, R53 ;  /* 0x00000035ff06723e */ /* 0x000fe200000000ff */
[----:B----4-:R-:W-:Y:S01]  /*0ff0*/  @P0 FMUL.FTZ R55, R8, UR22 ;  /* 0x0000001608370c20 */ /* 0x010fe20008410000 */
[----:B------:R-:W-:Y:S02]  /*1000*/  F2FP.F16.F32.PACK_AB R8, RZ, R57 ;  /* 0x00000039ff08723e */ /* 0x000fe400000000ff */
[----:B------:R-:W-:Y:S01]  /*1010*/  PRMT R44, R44, 0x5410, R6 ;  /* 0x000054102c2c7816 */ /* 0x000fe20000000006 */
[----:B-1----:R-:W-:Y:S01]  /*1020*/  @P0 FMUL.FTZ R59, R12, UR26 ;  /* 0x0000001a0c3b0c20 */ /* 0x002fe20008410000 */
[----:B------:R-:W-:Y:S02]  /*1030*/  F2FP.F16.F32.PACK_AB R46, RZ, R55 ;  /* 0x00000037ff2e723e */ /* 0x000fe400000000ff */
[----:B------:R-:W-:Y:S01]  /*1040*/  PRMT R45, R45, 0x5410, R8 ;  /* 0x000054102d2d7816 */ /* 0x000fe20000000008 */
[----:B0-----:R-:W-:Y:S01]  /*1050*/  @P0 FMUL.FTZ R0, R14, UR27 ;  /* 0x0000001b0e000c20 */ /* 0x001fe20008410000 */
[----:B------:R-:W-:Y:S01]  /*1060*/  F2FP.F16.F32.PACK_AB R47, RZ, R59 ;  /* 0x0000003bff2f723e */ /* 0x000fe200000000ff */
[----:B--2---:R-:W-:-:S03]  /*1070*/  @P0 FMUL.FTZ R61, R10, UR23 ;  /* 0x000000170a3d0c20 */ /* 0x004fc60008410000 */
[----:B------:R-:W-:Y:S02]  /*1080*/  F2FP.F16.F32.PACK_AB R12, RZ, R0 ;  /* 0x00000000ff0c723e */ /* 0x000fe400000000ff */
[----:B------:R-:W-:Y:S02]  /*1090*/  F2FP.F16.F32.PACK_AB R10, RZ, R61 ;  /* 0x0000003dff0a723e */ /* 0x000fe400000000ff */
[----:B------:R-:W-:Y:S02]  /*10a0*/  PRMT R47, R47, 0x5410, R12 ;  /* 0x000054102f2f7816 */ /* 0x000fe4000000000c */
[----:B------:R-:W-:-:S07]  /*10b0*/  PRMT R46, R46, 0x5410, R10 ;  /* 0x000054102e2e7816 */ /* 0x000fce000000000a */
.L_x_2136:
[----:B------:R-:W0:Y:S01]  /*10c0*/  @UP2 LDCU.64 UR4, c[0x0][0x390] ;  /* 0x00007200ff0427ac */ /* 0x000e220008000a00 */
[----:B------:R-:W-:Y:S02]  /*10d0*/  IADD3 R69, PT, PT, R67, 0x100, RZ ;  /* 0x0000010043457810 */ /* 0x000fe40007ffe0ff */
[----:B------:R-:W-:Y:S02]  /*10e0*/  @P0 IADD3 R64, PT, PT, R4, 0x200, RZ ;  /* 0x0000020004400810 */ /* 0x000fe40007ffe0ff */
[----:B------:R-:W-:Y:S01]  /*10f0*/  MOV R65, 0x10 ;  /* 0x0000001000417802 */ /* 0x000fe20000000f00 */
        /* <DEDUP_REMOVED lines=16> */
[--C-:B------:R-:W-:Y:S02]  /*1200*/  HADD2.F32 R10, -RZ, R45.reuse.H1_H1 ;  /* 0x3000002dff0a7230 */ /* 0x100fe40000004100 */
[----:B------:R-:W-:Y:S02]  /*1210*/  HADD2.F32 R48, -RZ, R44.H0_H0 ;  /* 0x2000002cff307230 */ /* 0x000fe40000004100 */
[----:B0-----:R-:W-:Y:S01]  /*1220*/  @P0 FFMA.FTZ R6, R65, R4, R6 ;  /* 0x0000000441060223 */ /* 0x001fe20000010006 */
[----:B------:R-:W-:Y:S01]  /*1230*/  HADD2.F32 R4, -RZ, R45.H0_H0 ;  /* 0x2000002dff047230 */ /* 0x000fe20000004100 */
[----:B------:R-:W0:Y:S01]  /*1240*/  @P0 LDC R44, c[0x0][0x40c] ;  /* 0x00010300ff2c0b82 */ /* 0x000e220000000800 */
[--C-:B------:R-:W-:Y:S02]  /*1250*/  @P0 HADD2.F32 R65, -RZ, R17.reuse.H0_H0 ;  /* 0x20000011ff410230 */ /* 0x100fe40000004100 */
[----:B------:R-:W-:Y:S02]  /*1260*/  @P0 HADD2.F32 R45, -RZ, R17.H1_H1 ;  /* 0x30000011ff2d0230 */ /* 0x000fe40000004100 */
[----:B------:R-:W-:-:S02]  /*1270*/  HADD2.F32 R52, -RZ, R47.H1_H1 ;  /* 0x3000002fff347230 */ /* 0x000fc40000004100 */
[----:B-1----:R-:W-:Y:S01]  /*1280*/  @P0 FFMA.FTZ R4, R65, R8, R4 ;  /* 0x0000000841040223 */ /* 0x002fe20000010004 */
[----:B------:R-:W-:Y:S02]  /*1290*/  HADD2.F32 R8, -RZ, R46.H0_H0 ;  /* 0x2000002eff087230 */ /* 0x000fe40000004100 */
[----:B---3--:R-:W-:Y:S01]  /*12a0*/  @P0 FFMA.FTZ R10, R45, R14, R10 ;  /* 0x0000000e2d0a0223 */ /* 0x008fe2000001000a */
[--C-:B------:R-:W-:Y:S01]  /*12b0*/  @P0 HADD2.F32 R45, -RZ, R18.reuse.H0_H0 ;  /* 0x20000012ff2d0230 */ /* 0x100fe20000004100 */
[----:B------:R-:W1:Y:S01]  /*12c0*/  @P0 LDC R14, c[0x0][0x40c] ;  /* 0x00010300ff0e0b82 */ /* 0x000e620000000800 */
[----:B------:R-:W-:Y:S02]  /*12d0*/  @P0 HADD2.F32 R65, -RZ, R18.H1_H1 ;  /* 0x30000012ff410230 */ /* 0x000fe40000004100 */
[----:B------:R-:W-:Y:S01]  /*12e0*/  F2FP.F16.F32.PACK_AB R60, RZ, R10 ;  /* 0x0000000aff3c723e */ /* 0x000fe200000000ff */
[----:B----4-:R-:W-:Y:S01]  /*12f0*/  @P0 FFMA.FTZ R8, R45, R12, R8 ;  /* 0x0000000c2d080223 */ /* 0x010fe20000010008 */
[----:B------:R-:W-:-:S03]  /*1300*/  HADD2.F32 R12, -RZ, R46.H1_H1 ;  /* 0x3000002eff0c7230 */ /* 0x000fc60000004100 */
[----:B------:R-:W2:Y:S08]  /*1310*/  @P0 LDC R45, c[0x0][0x40c] ;  /* 0x00010300ff2d0b82 */ /* 0x000eb00000000800 */
[----:B------:R-:W3:Y:S01]  /*1320*/  @P0 LDC R46, c[0x0][0x40c] ;  /* 0x00010300ff2e0b82 */ /* 0x000ee20000000800 */
[----:B-1----:R-:W-:Y:S01]  /*1330*/  @P0 FFMA.FTZ R12, R65, R14, R12 ;  /* 0x0000000e410c0223 */ /* 0x002fe2000001000c */
[----:B------:R-:W-:-:S02]  /*1340*/  HADD2.F32 R14, -RZ, R47.H0_H0 ;  /* 0x2000002fff0e7230 */ /* 0x000fc40000004100 */
[----:B------:R-:W-:Y:S02]  /*1350*/  @P0 HADD2.F32 R65, -RZ, R19.H0_H0 ;  /* 0x20000013ff410230 */ /* 0x000fe40000004100 */
[----:B------:R-:W-:-:S03]  /*1360*/  F2FP.F16.F32.PACK_AB R58, RZ, R12 ;  /* 0x0000000cff3a723e */ /* 0x000fc600000000ff */
[----:B--2---:R-:W-:Y:S01]  /*1370*/  @P0 FFMA.FTZ R14, R65, R45, R14 ;  /* 0x0000002d410e0223 */ /* 0x004fe2000001000e */
[----:B------:R-:W-:-:S04]  /*1380*/  @P0 HADD2.F32 R45, -RZ, R16.H0_H0 ;  /* 0x20000010ff2d0230 */ /* 0x000fc80000004100 */
[----:B------:R-:W-:Y:S01]  /*1390*/  F2FP.F16.F32.PACK_AB R54, RZ, R14 ;  /* 0x0000000eff36723e */ /* 0x000fe200000000ff */
[----:B---3--:R-:W-:Y:S01]  /*13a0*/  @P0 FFMA.FTZ R48, R45, R46, R48 ;  /* 0x0000002e2d300223 */ /* 0x008fe20000010030 */
[----:B------:R-:W-:Y:S01]  /*13b0*/  @P0 HADD2.F32 R45, -RZ, R19.H1_H1 ;  /* 0x30000013ff2d0230 */ /* 0x000fe20000004100 */
[----:B------:R-:W-:-:S03]  /*13c0*/  F2FP.F16.F32.PACK_AB R46, RZ, R8 ;  /* 0x00000008ff2e723e */ /* 0x000fc600000000ff */
[----:B------:R-:W-:Y:S01]  /*13d0*/  F2FP.F16.F32.PACK_AB R56, RZ, R48 ;  /* 0x00000030ff38723e */ /* 0x000fe200000000ff */
[----:B0-----:R-:W-:Y:S01]  /*13e0*/  @P0 FFMA.FTZ R52, R45, R44, R52 ;  /* 0x0000002c2d340223 */ /* 0x001fe20000010034 */
        /* <DEDUP_REMOVED lines=8> */
.L_x_2137:
[----:B------:R-:W0:Y:S01]  /*1470*/  @UP2 LDCU UR4, c[0x0][0x40c] ;  /* 0x00008180ff0427ac */ /* 0x000e220008000800 */
[--C-:B-----5:R-:W-:Y:S01]  /*1480*/  @P0 HADD2.F32 R8, -RZ, R16.reuse.H0_H0 ;  /* 0x20000010ff080230 */ /* 0x120fe20000004100 */
[----:B------:R-:W-:Y:S01]  /*1490*/  MOV R48, RZ ;  /* 0x000000ff00307202 */ /* 0x000fe20000000f00 */
[----:B------:R-:W-:Y:S01]  /*14a0*/  @P0 HADD2.F32 R12, -RZ, R17.H0_H0 ;  /* 0x20000011ff0c0230 */ /* 0x000fe20000004100 */
[----:B------:R-:W2:Y:S01]  /*14b0*/  @UP2 LDCU UR18, c[0x0][0x40c] ;  /* 0x00008180ff1227ac */ /* 0x000ea20008000800 */
[----:B------:R-:W-:Y:S02]  /*14c0*/  HFMA2 R6, -RZ, RZ, 0, 0 ;  /* 0x00000000ff067431 */ /* 0x000fe400000001ff */
[----:B------:R-:W-:Y:S01]  /*14d0*/  @P0 HADD2.F32 R10, -RZ, R16.H1_H1 ;  /* 0x30000010ff0a0230 */ /* 0x000fe20000004100 */
[----:B------:R-:W-:Y:S01]  /*14e0*/  MOV R4, RZ ;  /* 0x000000ff00047202 */ /* 0x000fe20000000f00 */
[----:B------:R-:W3:Y:S01]  /*14f0*/  @UP2 LDCU UR5, c[0x0][0x40c] ;  /* 0x00008180ff0527ac */ /* 0x000ee20008000800 */
[----:B------:R-:W-:-:S02]  /*1500*/  HFMA2 R52, -RZ, RZ, 0, 0 ;  /* 0x00000000ff347431 */ /* 0x000fc400000001ff */
[----:B-1----:R-:W-:Y:S01]  /*1510*/  @P0 HADD2.F32 R44, -RZ, R19.H1_H1 ;  /* 0x30000013ff2c0230 */ /* 0x002fe20000004100 */
[----:B------:R-:W-:Y:S01]  /*1520*/  MOV R14, RZ ;  /* 0x000000ff000e7202 */ /* 0x000fe20000000f00 */
[----:B------:R-:W1:Y:S01]  /*1530*/  @UP2 LDCU UR23, c[0x0][0x40c] ;  /* 0x00008180ff1727ac */ /* 0x000e620008000800 */
[--C-:B------:R-:W-:Y:S01]  /*1540*/  @P0 HADD2.F32 R45, -RZ, R18.reuse.H1_H1 ;  /* 0x30000012ff2d0230 */ /* 0x100fe20000004100 */
[----:B------:R-:W4:Y:S01]  /*1550*/  @UP2 LDCU UR25, c[0x0][0x40c] ;  /* 0x00008180ff1927ac */ /* 0x000f220008000800 */
[----:B0-----:R-:W-:Y:S01]  /*1560*/  @P0 FMUL.FTZ R48, R8, UR4 ;  /* 0x0000000408300c20 */ /* 0x001fe20008410000 */
[----:B------:R-:W-:Y:S01]  /*1570*/  @P0 HADD2.F32 R8, -RZ, R17.H1_H1 ;  /* 0x30000011ff080230 */ /* 0x000fe20000004100 */
[----:B------:R-:W0:Y:S01]  /*1580*/  @UP2 LDCU UR19, c[0x0][0x40c] ;  /* 0x00008180ff1327ac */ /* 0x000e220008000800 */
[----:B--2---:R-:W-:Y:S01]  /*1590*/  @P0 FMUL.FTZ R4, R12, UR18 ;  /* 0x000000120c040c20 */ /* 0x004fe20008410000 */
[----:B------:R-:W-:Y:S01]  /*15a0*/  @P0 HADD2.F32 R12, -RZ, R19.H0_H0 ;  /* 0x20000013ff0c0230 */ /* 0x000fe20000004100 */
[----:B------:R-:W2:Y:S01]  /*15b0*/  @UP2 LDCU UR22, c[0x0][0x40c] ;  /* 0x00008180ff1627ac */ /* 0x000ea20008000800 */
[----:B---3--:R-:W-:Y:S01]  /*15c0*/  @P0 FMUL.FTZ R6, R10, UR5 ;  /* 0x000000050a060c20 */ /* 0x008fe20008410000 */
[----:B------:R-:W-:Y:S01]  /*15d0*/  HFMA2 R10, -RZ, RZ, 0, 0 ;  /* 0x00000000ff0a7431 */ /* 0x000fe200000001ff */
[----:B------:R-:W3:Y:S01]  /*15e0*/  @UP2 LDCU UR4, c[0x0][0x40c] ;  /* 0x00008180ff0427ac */ /* 0x000ee20008000800 */
[----:B-1----:R-:W-:Y:S01]  /*15f0*/  @P0 FMUL.FTZ R14, R12, UR23 ;  /* 0x000000170c0e0c20 */ /* 0x002fe20008410000 */
[----:B------:R-:W-:Y:S01]  /*1600*/  HFMA2 R12, -RZ, RZ, 0, 0 ;  /* 0x00000000ff0c7431 */ /* 0x000fe200000001ff */
[----:B------:R-:W-:Y:S01]  /*1610*/  F2FP.F16.F32.PACK_AB R58, RZ, R6 ;  /* 0x00000006ff3a723e */ /* 0x000fe200000000ff */
[----:B----4-:R-:W-:Y:S01]  /*1620*/  @P0 FMUL.FTZ R52, R44, UR25 ;  /* 0x000000192c340c20 */ /* 0x010fe20008410000 */
[----:B------:R-:W-:Y:S01]  /*1630*/  @P0 HADD2.F32 R44, -RZ, R18.H0_H0 ;  /* 0x20000012ff2c0230 */ /* 0x000fe20000004100 */
[----:B------:R-:W-:Y:S01]  /*1640*/  F2FP.F16.F32.PACK_AB R47, RZ, R14 ;  /* 0x0000000eff2f723e */ /* 0x000fe200000000ff */
[----:B0-----:R-:W-:Y:S01]  /*1650*/  @P0 FMUL.FTZ R10, R8, UR19 ;  /* 0x00000013080a0c20 */ /* 0x001fe20008410000 */
[----:B------:R-:W-:-:S02]  /*1660*/  MOV R8, RZ ;  /* 0x000000ff00087202 */ /* 0x000fc40000000f00 */
[----:B------:R-:W-:Y:S01]  /*1670*/  F2FP.F16.F32.PACK_AB R60, RZ, R52 ;  /* 0x00000034ff3c723e */ /* 0x000fe200000000ff */
[----:B--2---:R-:W-:Y:S01]  /*1680*/  @P0 FMUL.FTZ R8, R44, UR22 ;  /* 0x000000162c080c20 */ /* 0x004fe20008410000 */
[----:B------:R-:W-:Y:S02]  /*1690*/  F2FP.F16.F32.PACK_AB R44, RZ, R48 ;  /* 0x00000030ff2c723e */ /* 0x000fe400000000ff */
[----:B------:R-:W-:Y:S01]  /*16a0*/  F2FP.F16.F32.PACK_AB R56, RZ, R10 ;  /* 0x0000000aff38723e */ /* 0x000fe200000000ff */
[----:B---3--:R-:W-:Y:S01]  /*16b0*/  @P0 FMUL.FTZ R12, R45, UR4 ;  /* 0x000000042d0c0c20 */ /* 0x008fe20008410000 */
[----:B------:R-:W-:Y:S02]  /*16c0*/  F2FP.F16.F32.PACK_AB R45, RZ, R4 ;  /* 0x00000004ff2d723e */ /* 0x000fe400000000ff */
[----:B------:R-:W-:Y:S02]  /*16d0*/  F2FP.F16.F32.PACK_AB R46, RZ, R8 ;  /* 0x00000008ff2e723e */ /* 0x000fe400000000ff */
[----:B------:R-:W-:-:S02]  /*16e0*/  F2FP.F16.F32.PACK_AB R54, RZ, R12 ;  /* 0x0000000cff36723e */ /* 0x000fc400000000ff */
[----:B------:R-:W-:Y:S02]  /*16f0*/  PRMT R47, R47, 0x5410, R60 ;  /* 0x000054102f2f7816 */ /* 0x000fe4000000003c */
[----:B------:R-:W-:Y:S02]  /*1700*/  PRMT R44, R44, 0x5410, R58 ;  /* 0x000054102c2c7816 */ /* 0x000fe4000000003a */
[----:B------:R-:W-:Y:S02]  /*1710*/  PRMT R45, R45, 0x5410, R56 ;  /* 0x000054102d2d7816 */ /* 0x000fe40000000038 */
[----:B------:R-:W-:-:S07]  /*1720*/  PRMT R46, R46, 0x5410, R54 ;  /* 0x000054102e2e7816 */ /* 0x000fce0000000036 */
.L_x_2138:
[----:B------:R-:W-:-:S04]  /*1730*/  IMAD.WIDE.U32 R62, R50, 0x10, R62 ;  /* 0x00000010323e7825 */ /* 0x000fc800078e003e */
[----:B------:R-:W-:Y:S01]  /*1740*/  FADD.FTZ R50, RZ, R5 ;  /* 0x00000005ff327221 */ /* 0x000fe20000010000 */
        /* <DEDUP_REMOVED lines=106> */
.L_x_2140:
[----:B------:R-:W-:Y:S05]  /*1df0*/  BSYNC.RECONVERGENT B0 ;  /* 0x0000000000007941 */ /* 0x000fea0003800200 */
.L_x_2139:
        /* <DEDUP_REMOVED lines=13> */
.L_x_2142:
[----:B------:R-:W-:Y:S05]  /*1ed0*/  BSYNC.RECONVERGENT B0 ;  /* 0x0000000000007941 */ /* 0x000fea0003800200 */
.L_x_2141:
        /* <DEDUP_REMOVED lines=8> */
[----:B-1----:R-:W-:Y:S02]  /*1f60*/  I2FP.F32.S32 R56, R54 ;  /* 0x0000003600387245 */ /* 0x002fe40000201400 */
[----:B------:R-:W-:Y:S01]  /*1f70*/  IADD3 R47, PT, PT, R54, R67, RZ ;  /* 0x00000043362f7210 */ /* 0x000fe20007ffe0ff */
[----:B------:R-:W-:-:S03]  /*1f80*/  FMUL.FTZ R69, R50, R63 ;  /* 0x0000003f32457220 */ /* 0x000fc60000410000 */
[----:B------:R-:W-:Y:S01]  /*1f90*/  I2FP.F32.S32 R50, R47 ;  /* 0x0000002f00327245 */ /* 0x000fe20000201400 */
[-C--:B------:R-:W-:Y:S01]  /*1fa0*/  FMUL.FTZ R54, R69, R56.reuse ;  /* 0x0000003845367220 */ /* 0x080fe20000410000 */
[----:B------:R-:W-:Y:S01]  /*1fb0*/  FMUL.FTZ R56, R65, R56 ;  /* 0x0000003841387220 */ /* 0x000fe20000410000 */
[----:B------:R-:W-:Y:S03]  /*1fc0*/  SHFL.DOWN PT, R58, R47, 0x2, 0x1f ;  /* 0x08401f002f3a7f89 */ /* 0x000fe600000e0000 */
[----:B------:R-:W-:Y:S02]  /*1fd0*/  FFMA.FTZ R63, R63, R44, R56 ;  /* 0x0000002c3f3f7223 */ /* 0x000fe40000010038 */
[----:B------:R-:W0:Y:S02]  /*1fe0*/  SHFL.DOWN PT, R44, R45, 0x4, 0x1f ;  /* 0x08801f002d2c7f89 */ /* 0x000e2400000e0000 */
[----:B0-----:R-:W-:Y:S01]  /*1ff0*/  FADD.FTZ R65, R44, R45 ;  /* 0x0000002d2c417221 */ /* 0x001fe20000010000 */
[----:B------:R-:W-:Y:S01]  /*2000*/  I2FP.F32.S32 R45, R58 ;  /* 0x0000003a002d7245 */ /* 0x000fe20000201400 */
[----:B------:R-:W0:Y:S02]  /*2010*/  MUFU.RCP R44, R50 ;  /* 0x00000032002c7308 */ /* 0x000e240000001000 */
[C---:B0-----:R-:W-:Y:S01]  /*2020*/  FMUL.FTZ R63, R44.reuse, R63 ;  /* 0x0000003f2c3f7220 */ /* 0x041fe20000410000 */
[----:B------:R-:W-:Y:S01]  /*2030*/  FFMA.FTZ R54, R44, R54, R65 ;  /* 0x000000362c367223 */ /* 0x000fe20000010041 */
[----:B------:R-:W-:-:S03]  /*2040*/  IADD3 R44, PT, PT, R47, R58, RZ ;  /* 0x0000003a2f2c7210 */ /* 0x000fc60007ffe0ff */
[----:B------:R-:W0:Y:S02]  /*2050*/  SHFL.DOWN PT, R56, R63, 0x2, 0x1f ;  /* 0x08401f003f387f89 */ /* 0x000e2400000e0000 */
[----:B0-----:R-:W-:-:S04]  /*2060*/  FADD.FTZ R65, R63, -R56 ;  /* 0x800000383f417221 */ /* 0x001fc80000010000 */
[----:B------:R-:W-:-:S04]  /*2070*/  FMUL.FTZ R65, R65, R65 ;  /* 0x0000004141417220 */ /* 0x000fc80000410000 */
[----:B------:R-:W-:Y:S02]  /*2080*/  FMUL.FTZ R58, R50, R65 ;  /* 0x00000041323a7220 */ /* 0x000fe40000410000 */
[----:B------:R-:W0:Y:S02]  /*2090*/  SHFL.DOWN PT, R65, R44, 0x1, 0x1f ;  /* 0x08201f002c417f89 */ /* 0x000e2400000e0000 */
[-C--:B------:R-:W-:Y:S01]  /*20a0*/  FMUL.FTZ R58, R58, R45.reuse ;  /* 0x0000002d3a3a7220 */ /* 0x080fe20000410000 */
[----:B------:R-:W-:-:S04]  /*20b0*/  FMUL.FTZ R45, R56, R45 ;  /* 0x0000002d382d7220 */ /* 0x000fc80000410000 */
[----:B------:R-:W-:Y:S02]  /*20c0*/  FFMA.FTZ R50, R50, R63, R45 ;  /* 0x0000003f32327223 */ /* 0x000fe4000001002d */
[----:B------:R-:W1:Y:S01]  /*20d0*/  SHFL.DOWN PT, R45, R54, 0x2, 0x1f ;  /* 0x08401f00362d7f89 */ /* 0x000e6200000e0000 */
[----:B0-----:R-:W-:Y:S01]  /*20e0*/  I2FP.F32.S32 R60, R65 ;  /* 0x00000041003c7245 */ /* 0x001fe20000201400 */
[----:B-1----:R-:W-:Y:S01]  /*20f0*/  FADD.FTZ R56, R54, R45 ;  /* 0x0000002d36387221 */ /* 0x002fe20000010000 */
[----:B------:R-:W-:-:S04]  /*2100*/  I2FP.F32.S32 R45, R44 ;  /* 0x0000002c002d7245 */ /* 0x000fc80000201400 */
[----:B------:R-:W0:Y:S02]  /*2110*/  MUFU.RCP R63, R45 ;  /* 0x0000002d003f7308 */ /* 0x000e240000001000 */
[C---:B0-----:R-:W-:Y:S01]  /*2120*/  FMUL.FTZ R50, R63.reuse, R50 ;  /* 0x000000323f327220 */ /* 0x041fe20000410000 */
[----:B------:R-:W-:Y:S01]  /*2130*/  FFMA.FTZ R47, R63, R58, R56 ;  /* 0x0000003a3f2f7223 */ /* 0x000fe20000010038 */
[----:B------:R-:W-:-:S03]  /*2140*/  IADD3 R56, PT, PT, R44, R65, RZ ;  /* 0x000000412c387210 */ /* 0x000fc60007ffe0ff */
[----:B------:R-:W0:Y:S01]  /*2150*/  SHFL.DOWN PT, R63, R50, 0x1, 0x1f ;  /* 0x08201f00323f7f89 */ /* 0x000e2200000e0000 */
[----:B------:R-:W-:Y:S01]  /*2160*/  I2FP.F32.S32 R56, R56 ;  /* 0x0000003800387245 */ /* 0x000fe20000201400 */
[----:B0-----:R-:W-:-:S04]  /*2170*/  FADD.FTZ R58, R50, -R63 ;  /* 0x8000003f323a7221 */ /* 0x001fc80000010000 */
[----:B------:R-:W-:-:S04]  /*2180*/  FMUL.FTZ R58, R58, R58 ;  /* 0x0000003a3a3a7220 */ /* 0x000fc80000410000 */
[----:B------:R-:W-:Y:S01]  /*2190*/  FMUL.FTZ R65, R45, R58 ;  /* 0x0000003a2d417220 */ /* 0x000fe20000410000 */
[-C--:B------:R-:W-:Y:S02]  /*21a0*/  FMUL.FTZ R58, R63, R60.reuse ;  /* 0x0000003c3f3a7220 */ /* 0x080fe40000410000 */
[----:B------:R-:W0:Y:S01]  /*21b0*/  MUFU.RCP R63, R56 ;  /* 0x00000038003f7308 */ /* 0x000e220000001000 */
[----:B------:R-:W-:Y:S01]  /*21c0*/  FMUL.FTZ R54, R65, R60 ;  /* 0x0000003c41367220 */ /* 0x000fe20000410000 */
[----:B------:R-:W-:Y:S01]  /*21d0*/  FFMA.FTZ R58, R45, R50, R58 ;  /* 0x000000322d3a7223 */ /* 0x000fe2000001003a */
[----:B------:R-:W1:Y:S01]  /*21e0*/  SHFL.DOWN PT, R60, R47, 0x1, 0x1f ;  /* 0x08201f002f3c7f89 */ /* 0x000e6200000e0000 */
[----:B------:R-:W2:Y:S01]  /*21f0*/  @!P0 LDC.64 R44, c[0x0][0x3c0] ;  /* 0x0000f000ff2c8b82 */ /* 0x000ea20000000a00 */
[----:B------:R-:W-:Y:S01]  /*2200*/  MOV R65, UR7 ;  /* 0x0000000700417c02 */ /* 0x000fe20008000f00 */
[----:B0-----:R-:W-:-:S06]  /*2210*/  FMUL.FTZ R50, R63, R58 ;  /* 0x0000003a3f327220 */ /* 0x001fcc0000410000 */
[----:B------:R-:W0:Y:S01]  /*2220*/  SHFL.IDX PT, R50, R50, RZ, 0x1f ;  /* 0x00001fff32327589 */ /* 0x000e2200000e0000 */
[----:B-1----:R-:W-:Y:S01]  /*2230*/  FADD.FTZ R60, R47, R60 ;  /* 0x0000003c2f3c7221 */ /* 0x002fe20000010000 */
[----:B--2---:R-:W-:Y:S02]  /*2240*/  @!P0 IMAD.WIDE R64, R65, 0x4, R44 ;  /* 0x0000000441408825 */ /* 0x004fe400078e022c */
[----:B------:R-:W1:Y:S02]  /*2250*/  LDC R44, c[0x0][0x448] ;  /* 0x00011200ff2c7b82 */ /* 0x000e640000000800 */
[----:B------:R-:W-:-:S05]  /*2260*/  FFMA.FTZ R54, R63, R54, R60 ;  /* 0x000000363f367223 */ /* 0x000fca000001003c */
[----:B------:R-:W1:Y:S01]  /*2270*/  SHFL.IDX PT, R47, R54, RZ, 0x1f ;  /* 0x00001fff362f7589 */ /* 0x000e6200000e0000 */
[----:B------:R-:W2:Y:S01]  /*2280*/  @!P0 LDC.64 R62, c[0x0][0x3c8] ;  /* 0x0000f200ff3e8b82 */ /* 0x000ea20000000a00 */
[----:B0-----:R-:W-:Y:S02]  /*2290*/  FMUL.FTZ R45, R50, R50 ;  /* 0x00000032322d7220 */ /* 0x001fe40000410000 */
[----:B------:R0:W-:Y:S03]  /*22a0*/  @!P0 STG.E desc[UR12][R64.64], R50 ;  /* 0x0000003240008986 */ /* 0x0001e6000c10190c */
[----:B------:R-:W-:Y:S01]  /*22b0*/  FSEL R45, R45, RZ, P1 ;  /* 0x000000ff2d2d7208 */ /* 0x000fe20000800000 */
[----:B-1----:R-:W-:-:S04]  /*22c0*/  FFMA.FTZ R44, R47, UR24, R44 ;  /* 0x000000182f2c7c23 */ /* 0x002fc8000801002c */
[----:B------:R-:W-:Y:S01]  /*22d0*/  FADD.FTZ R44, R44, R45 ;  /* 0x0000002d2c2c7221 */ /* 0x000fe20000010000 */
[----:B------:R-:W-:-:S05]  /*22e0*/  MOV R45, UR7 ;  /* 0x00000007002d7c02 */ /* 0x000fca0008000f00 */
[----:B------:R-:W1:Y:S01]  /*22f0*/  MUFU.RSQ R44, R44 ;  /* 0x0000002c002c7308 */ /* 0x000e620000001400 */
[----:B--2---:R-:W-:-:S05]  /*2300*/  @!P0 IMAD.WIDE R62, R45, 0x4, R62 ;  /* 0x000000042d3e8825 */ /* 0x004fca00078e023e */
[----:B-1----:R0:W-:Y:S01]  /*2310*/  @!P0 STG.E desc[UR12][R62.64], R44 ;  /* 0x0000002c3e008986 */ /* 0x0021e2000c10190c */
[----:B------:R-:W-:Y:S05]  /*2320*/  BRA.U !UP0, `(.L_x_2143) ;  /* 0x0000000908507547 */ /* 0x000fea000b800000 */
[----:B0-----:R-:W-:Y:S01]  /*2330*/  FSEL R50, R50, RZ, !P1 ;  /* 0x000000ff32327208 */ /* 0x001fe20004800000 */
[----:B------:R-:W-:Y:S01]  /*2340*/  HADD2.F32 R54, -RZ, R40.H0_H0 ;  /* 0x20000028ff367230 */ /* 0x000fe20000004100 */
[----:B------:R-:W-:Y:S01]  /*2350*/  UIADD3 UR4, UPT, UPT, UR6, -0x1, URZ ;  /* 0xffffffff06047890 */ /* 0x000fe2000fffe0ff */
[----:B------:R-:W-:Y:S02]  /*2360*/  HADD2.F32 R56, -RZ, R28.H0_H0 ;  /* 0x2000001cff387230 */ /* 0x000fe40000004100 */
[C---:B------:R-:W-:Y:S01]  /*2370*/  FADD.FTZ R5, -R50.reuse, R5 ;  /* 0x0000000532057221 */ /* 0x040fe20000010100 */
[C---:B------:R-:W-:Y:S01]  /*2380*/  FADD.FTZ R49, -R50.reuse, R49 ;  /* 0x0000003132317221 */ /* 0x040fe20000010100 */
[----:B------:R-:W-:Y:S01]  /*2390*/  FADD.FTZ R15, -R50, R15 ;  /* 0x0000000f320f7221 */ /* 0x000fe20000010100 */
[----:B------:R-:W-:Y:S02]  /*23a0*/  HADD2.F32 R58, -RZ, R29.H0_H0 ;  /* 0x2000001dff3a7230 */ /* 0x000fe40000004100 */
[C---:B------:R-:W-:Y:S01]  /*23b0*/  FMUL.FTZ R5, R44.reuse, R5 ;  /* 0x000000052c057220 */ /* 0x040fe20000410000 */
[C---:B------:R-:W-:Y:S01]  /*23c0*/  FMUL.FTZ R49, R44.reuse, R49 ;  /* 0x000000312c317220 */ /* 0x040fe20000410000 */
[----:B------:R-:W-:Y:S01]  /*23d0*/  FMUL.FTZ R15, R44, R15 ;  /* 0x0000000f2c0f7220 */ /* 0x000fe20000410000 */
[----:B------:R-:W-:Y:S01]  /*23e0*/  FADD.FTZ R13, -R50, R13 ;  /* 0x0000000d320d7221 */ /* 0x000fe20000010100 */
[----:B------:R-:W-:Y:S01]  /*23f0*/  FFMA.FTZ R5, R5, R54, R56 ;  /* 0x0000003605057223 */ /* 0x000fe20000010038 */
[----:B------:R-:W-:-:S02]  /*2400*/  HADD2.F32 R54, -RZ, R40.H1_H1 ;  /* 0x30000028ff367230 */ /* 0x000fc40000004100 */
[----:B------:R-:W-:Y:S01]  /*2410*/  FADD.FTZ R11, -R50, R11 ;  /* 0x0000000b320b7221 */ /* 0x000fe20000010100 */
[----:B------:R-:W-:Y:S02]  /*2420*/  HADD2.F32 R56, -RZ, R28.H1_H1 ;  /* 0x3000001cff387230 */ /* 0x000fe40000004100 */
[C---:B------:R-:W-:Y:S01]  /*2430*/  FMUL.FTZ R13, R44.reuse, R13 ;  /* 0x0000000d2c0d7220 */ /* 0x040fe20000410000 */
[----:B------:R-:W-:Y:S02]  /*2440*/  HADD2.F32 R60, -RZ, R30.H0_H0 ;  /* 0x2000001eff3c7230 */ /* 0x000fe40000004100 */
[----:B------:R-:W-:Y:S01]  /*2450*/  FMUL.FTZ R11, R44, R11 ;  /* 0x0000000b2c0b7220 */ /* 0x000fe20000410000 */
[C---:B------:R-:W-:Y:S01]  /*2460*/  FADD.FTZ R9, -R50.reuse, R9 ;  /* 0x0000000932097221 */ /* 0x040fe20000010100 */
[----:B------:R-:W-:Y:S01]  /*2470*/  FFMA.FTZ R54, R49, R54, R56 ;  /* 0x0000003631367223 */ /* 0x000fe20000010038 */
[----:B------:R-:W-:Y:S02]  /*2480*/  HADD2.F32 R56, -RZ, R41.H0_H0 ;  /* 0x20000029ff387230 */ /* 0x000fe40000004100 */
[----:B------:R-:W-:Y:S01]  /*2490*/  FADD.FTZ R7, -R50, R7 ;  /* 0x0000000732077221 */ /* 0x000fe20000010100 */
[----:B------:R-:W-:Y:S01]  /*24a0*/  FMUL.FTZ R9, R44, R9 ;  /* 0x000000092c097220 */ /* 0x000fe20000410000 */
[----:B------:R-:W-:-:S02]  /*24b0*/  HADD2.F32 R62, -RZ, R31.H0_H0 ;  /* 0x2000001fff3e7230 */ /* 0x000fc40000004100 */
[----:B------:R-:W-:Y:S01]  /*24c0*/  FADD.FTZ R3, -R50, R3 ;  /* 0x0000000332037221 */ /* 0x000fe20000010100 */
[----:B------:R-:W-:Y:S01]  /*24d0*/  FFMA.FTZ R15, R15, R56, R58 ;  /* 0x000000380f0f7223 */ /* 0x000fe2000001003a */
[----:B------:R-:W-:Y:S02]  /*24e0*/  HADD2.F32 R56, -RZ, R41.H1_H1 ;  /* 0x30000029ff387230 */ /* 0x000fe40000004100 */
[C---:B------:R-:W-:Y:S01]  /*24f0*/  FMUL.FTZ R7, R44.reuse, R7 ;  /* 0x000000072c077220 */ /* 0x040fe20000410000 */
[----:B------:R-:W-:Y:S02]  /*2500*/  HADD2.F32 R58, -RZ, R29.H1_H1 ;  /* 0x3000001dff3a7230 */ /* 0x000fe40000004100 */
[----:B------:R-:W-:Y:S01]  /*2510*/  FMUL.FTZ R3, R44, R3 ;  /* 0x000000032c037220 */ /* 0x000fe20000410000 */
[C---:B------:R-:W-:Y:S01]  /*2520*/  FADD.FTZ R53, -R50.reuse, R53 ;  /* 0x0000003532357221 */ /* 0x040fe20000010100 */
[----:B------:R-:W-:Y:S02]  /*2530*/  HADD2.F32 R64, -RZ, R24.H1_H1 ;  /* 0x30000018ff407230 */ /* 0x000fe40000004100 */
[----:B------:R-:W-:Y:S01]  /*2540*/  FADD.FTZ R51, -R50, R51 ;  /* 0x0000003332337221 */ /* 0x000fe20000010100 */
[----:B------:R-:W-:Y:S01]  /*2550*/  FFMA.FTZ R56, R13, R56, R58 ;  /* 0x000000380d387223 */ /* 0x000fe2000001003a */
[----:B------:R-:W-:-:S02]  /*2560*/  HADD2.F32 R58, -RZ, R42.H0_H0 ;  /* 0x2000002aff3a7230 */ /* 0x000fc40000004100 */
[C---:B------:R-:W-:Y:S01]  /*2570*/  FADD.FTZ R57, -R50.reuse, R57 ;  /* 0x0000003932397221 */ /* 0x040fe20000010100 */
[C---:B------:R-:W-:Y:S01]  /*2580*/  FADD.FTZ R55, -R50.reuse, R55 ;  /* 0x0000003732377221 */ /* 0x040fe20000010100 */
[----:B------:R-:W-:Y:S02]  /*2590*/  HADD2.F32 R66, -RZ, R26.H0_H0 ;  /* 0x2000001aff427230 */ /* 0x000fe40000004100 */
[----:B------:R-:W-:Y:S01]  /*25a0*/  FADD.FTZ R61, -R50, R61 ;  /* 0x0000003d323d7221 */ /* 0x000fe20000010100 */
[----:B------:R-:W-:Y:S01]  /*25b0*/  FFMA.FTZ R11, R11, R58, R60 ;  /* 0x0000003a0b0b7223 */ /* 0x000fe2000001003c */
[----:B------:R-:W-:Y:S02]  /*25c0*/  HADD2.F32 R58, -RZ, R42.H1_H1 ;  /* 0x3000002aff3a7230 */ /* 0x000fe40000004100 */
[C---:B------:R-:W-:Y:S01]  /*25d0*/  FMUL.FTZ R57, R44.reuse, R57 ;  /* 0x000000392c397220 */ /* 0x040fe20000410000 */
[----:B------:R-:W-:Y:S02]  /*25e0*/  HADD2.F32 R60, -RZ, R30.H1_H1 ;  /* 0x3000001eff3c7230 */ /* 0x000fe40000004100 */
[C---:B------:R-:W-:Y:S01]  /*25f0*/  FMUL.FTZ R13, R44.reuse, R55 ;  /* 0x000000372c0d7220 */ /* 0x040fe20000410000 */
[----:B------:R-:W-:Y:S01]  /*2600*/  FMUL.FTZ R61, R44, R61 ;  /* 0x0000003d2c3d7220 */ /* 0x000fe20000410000 */
[----:B------:R-:W-:Y:S01]  /*2610*/  FADD.FTZ R59, -R50, R59 ;  /* 0x0000003b323b7221 */ /* 0x000fe20000010100 */
[----:B------:R-:W-:-:S02]  /*2620*/  HADD2.F32 R68, -RZ, R27.H0_H0 ;  /* 0x2000001bff447230 */ /* 0x000fc40000004100 */
[----:B------:R-:W-:Y:S01]  /*2630*/  FFMA.FTZ R58, R9, R58, R60 ;  /* 0x0000003a093a7223 */ /* 0x000fe2000001003c */
[----:B------:R-:W-:Y:S02]  /*2640*/  HADD2.F32 R60, -RZ, R43.H0_H0 ;  /* 0x2000002bff3c7230 */ /* 0x000fe40000004100 */
[----:B------:R-:W-:Y:S01]  /*2650*/  FADD.FTZ R45, -R50, R0 ;  /* 0x00000000322d7221 */ /* 0x000fe20000010100 */
[----:B------:R-:W-:Y:S01]  /*2660*/  HADD2.F32 R0, -RZ, R27.H1_H1 ;  /* 0x3000001bff007230 */ /* 0x000fe20000004100 */
[----:B------:R-:W-:Y:S01]  /*2670*/  UIMAD UR4, UR4, UR20, URZ ;  /* 0x00000014040472a4 */ /* 0x000fe2000f8e02ff */
[----:B------:R-:W-:Y:S02]  /*2680*/  HADD2.F32 R47, -RZ, R20.H0_H0 ;  /* 0x20000014ff2f7230 */ /* 0x000fe40000004100 */
[----:B------:R-:W-:Y:S01]  /*2690*/  FFMA.FTZ R9, R7, R60, R62 ;  /* 0x0000003c07097223 */ /* 0x000fe2000001003e */
[----:B------:R-:W-:Y:S02]  /*26a0*/  HADD2.F32 R62, -RZ, R43.H1_H1 ;  /* 0x3000002bff3e7230 */ /* 0x000fe40000004100 */
[----:B------:R-:W-:Y:S01]  /*26b0*/  FMUL.FTZ R45, R44, R45 ;  /* 0x0000002d2c2d7220 */ /* 0x000fe20000410000 */
[----:B------:R-:W-:Y:S01]  /*26c0*/  HADD2.F32 R60, -RZ, R31.H1_H1 ;  /* 0x3000001fff3c7230 */ /* 0x000fe20000004100 */
[----:B------:R-:W-:Y:S01]  /*26d0*/  USHF.R.S32.HI UR5, URZ, 0x1f, UR4 ;  /* 0x0000001fff057899 */ /* 0x000fe20008011404 */
[----:B------:R-:W-:-:S02]  /*26e0*/  HADD2.F32 R7, -RZ, R24.H0_H0 ;  /* 0x20000018ff077230 */ /* 0x000fc40000004100 */
[----:B------:R-:W-:Y:S02]  /*26f0*/  HADD2.F32 R49, -RZ, R21.H0_H0 ;  /* 0x20000015ff317230 */ /* 0x000fe40000004100 */
[----:B------:R-:W-:Y:S01]  /*2700*/  FFMA.FTZ R62, R3, R62, R60 ;  /* 0x0000003e033e7223 */ /* 0x000fe2000001003c */
[----:B------:R-:W-:Y:S01]  /*2710*/  FADD.FTZ R3, -R50, R2 ;  /* 0x0000000232037221 */ /* 0x000fe20000010100 */
[--C-:B------:R-:W-:Y:S01]  /*2720*/  HADD2.F32 R60, -RZ, R36.reuse.H1_H1 ;  /* 0x30000024ff3c7230 */ /* 0x100fe20000004100 */
[----:B------:R-:W-:Y:S02]  /*2730*/  ULEA.HI UR5, UR5, UR4, URZ, 0x3 ;  /* 0x0000000405057291 */ /* 0x000fe4000f8f18ff */
[----:B------:R-:W-:Y:S01]  /*2740*/  FMUL.FTZ R2, R44, R3 ;  /* 0x000000032c027220 */ /* 0x000fe20000410000 */
[----:B------:R-:W-:-:S03]  /*2750*/  HADD2.F32 R3, -RZ, R36.H0_H0 ;  /* 0x20000024ff037230 */ /* 0x000fc60000004100 */
[----:B------:R-:W-:Y:S02]  /*2760*/  MOV R71, UR5 ;  /* 0x0000000500477c02 */ /* 0x000fe40008000f00 */
[----:B------:R-:W-:Y:S01]  /*2770*/  FFMA.FTZ R2, R2, R3, R7 ;  /* 0x0000000302027223 */ /* 0x000fe20000010007 */
[C---:B------:R-:W-:Y:S01]  /*2780*/  FMUL.FTZ R3, R44.reuse, R53 ;  /* 0x000000352c037220 */ /* 0x040fe20000410000 */
[C---:B------:R-:W-:Y:S01]  /*2790*/  FMUL.FTZ R7, R44.reuse, R51 ;  /* 0x000000332c077220 */ /* 0x040fe20000410000 */
[----:B------:R-:W-:Y:S01]  /*27a0*/  FMUL.FTZ R53, R44, R59 ;  /* 0x0000003b2c357220 */ /* 0x000fe20000410000 */
[----:B------:R-:W-:Y:S02]  /*27b0*/  HADD2.F32 R51, -RZ, R22.H0_H0 ;  /* 0x20000016ff337230 */ /* 0x000fe40000004100 */
[----:B------:R-:W-:Y:S01]  /*27c0*/  FFMA.FTZ R3, R3, R60, R64 ;  /* 0x0000003c03037223 */ /* 0x000fe20000010040 */
[----:B------:R-:W-:Y:S01]  /*27d0*/  HADD2.F32 R60, -RZ, R37.H0_H0 ;  /* 0x20000025ff3c7230 */ /* 0x000fe20000004100 */
[----:B------:R-:W-:Y:S01]  /*27e0*/  LEA.HI.SX32 R71, R71, R46, 0x1d ;  /* 0x0000002e47477211 */ /* 0x000fe200078feaff */
[----:B------:R-:W-:-:S03]  /*27f0*/  HADD2.F32 R64, -RZ, R25.H0_H0 ;  /* 0x20000019ff407230 */ /* 0x000fc60000004100 */
[----:B------:R-:W-:Y:S02]  /*2800*/  IADD3 R69, PT, PT, R71, 0x100, RZ ;  /* 0x0000010047457810 */ /* 0x000fe40007ffe0ff */
[----:B------:R-:W-:Y:S01]  /*2810*/  FFMA.FTZ R7, R7, R60, R64 ;  /* 0x0000003c07077223 */ /* 0x000fe20000010040 */
[----:B------:R-:W-:Y:S01]  /*2820*/  HADD2.F32 R60, -RZ, R37.H1_H1 ;  /* 0x30000025ff3c7230 */ /* 0x000fe20000004100 */
[----:B------:R-:W-:Y:S01]  /*2830*/  IADD3 R63, PT, PT, R71, 0x200, RZ ;  /* 0x00000200473f7810 */ /* 0x000fe20007ffe0ff */
[----:B------:R-:W-:-:S05]  /*2840*/  HADD2.F32 R64, -RZ, R25.H1_H1 ;  /* 0x30000019ff407230 */ /* 0x000fca0000004100 */
[----:B------:R-:W-:Y:S01]  /*2850*/  FFMA.FTZ R60, R57, R60, R64 ;  /* 0x0000003c393c7223 */ /* 0x000fe20000010040 */
[----:B------:R-:W-:-:S05]  /*2860*/  HADD2.F32 R64, -RZ, R38.H0_H0 ;  /* 0x20000026ff407230 */ /* 0x000fca0000004100 */
[----:B------:R-:W-:Y:S01]  /*2870*/  FFMA.FTZ R13, R13, R64, R66 ;  /* 0x000000400d0d7223 */ /* 0x000fe20000010042 */
[----:B------:R-:W-:Y:S02]  /*2880*/  HADD2.F32 R64, -RZ, R38.H1_H1 ;  /* 0x30000026ff407230 */ /* 0x000fe40000004100 */
[----:B------:R-:W-:-:S05]  /*2890*/  HADD2.F32 R66, -RZ, R26.H1_H1 ;  /* 0x3000001aff427230 */ /* 0x000fca0000004100 */
[----:B------:R-:W-:Y:S01]  /*28a0*/  FFMA.FTZ R64, R61, R64, R66 ;  /* 0x000000403d407223 */ /* 0x000fe20000010042 */
[----:B------:R-:W-:-:S05]  /*28b0*/  HADD2.F32 R66, -RZ, R39.H0_H0 ;  /* 0x20000027ff427230 */ /* 0x000fca0000004100 */
[----:B------:R-:W-:Y:S01]  /*28c0*/  FFMA.FTZ R53, R53, R66, R68 ;  /* 0x0000004235357223 */ /* 0x000fe20000010044 */
[----:B------:R-:W-:-:S05]  /*28d0*/  HADD2.F32 R66, -RZ, R39.H1_H1 ;  /* 0x30000027ff427230 */ /* 0x000fca0000004100 */
[----:B------:R-:W-:Y:S01]  /*28e0*/  FFMA.FTZ R66, R45, R66, R0 ;  /* 0x000000422d427223 */ /* 0x000fe20000010000 */
[----:B------:R-:W-:Y:S01]  /*28f0*/  FADD.FTZ R45, -R50, R48 ;  /* 0x00000030322d7221 */ /* 0x000fe20000010100 */
[----:B------:R-:W-:-:S03]  /*2900*/  HADD2.F32 R48, -RZ, R20.H1_H1 ;  /* 0x30000014ff307230 */ /* 0x000fc60000004100 */
[----:B------:R-:W-:Y:S01]  /*2910*/  FMUL.FTZ R0, R44, R45 ;  /* 0x0000002d2c007220 */ /* 0x000fe20000410000 */
[----:B------:R-:W-:-:S05]  /*2920*/  HADD2.F32 R45, -RZ, R32.H0_H0 ;  /* 0x20000020ff2d7230 */ /* 0x000fca0000004100 */
[----:B------:R-:W-:Y:S01]  /*2930*/  FFMA.FTZ R0, R0, R45, R47 ;  /* 0x0000002d00007223 */ /* 0x000fe2000001002f */
[C---:B------:R-:W-:Y:S01]  /*2940*/  FADD.FTZ R47, -R50.reuse, R4 ;  /* 0x00000004322f7221 */ /* 0x040fe20000010100 */
[----:B------:R-:W-:Y:S01]  /*2950*/  FADD.FTZ R45, -R50, R6 ;  /* 0x00000006322d7221 */ /* 0x000fe20000010100 */
[----:B------:R-:W-:Y:S02]  /*2960*/  HADD2.F32 R6, -RZ, R32.H1_H1 ;  /* 0x30000020ff067230 */ /* 0x000fe40000004100 */
[C---:B------:R-:W-:Y:S01]  /*2970*/  FMUL.FTZ R4, R44.reuse, R47 ;  /* 0x0000002f2c047220 */ /* 0x040fe20000410000 */
[----:B------:R-:W-:Y:S02]  /*2980*/  HADD2.F32 R47, -RZ, R33.H0_H0 ;  /* 0x20000021ff2f7230 */ /* 0x000fe40000004100 */
[----:B------:R-:W-:-:S03]  /*2990*/  FMUL.FTZ R45, R44, R45 ;  /* 0x0000002d2c2d7220 */ /* 0x000fc60000410000 */
[----:B------:R-:W-:Y:S01]  /*29a0*/  FFMA.FTZ R4, R4, R47, R49 ;  /* 0x0000002f04047223 */ /* 0x000fe20000010031 */
[C---:B------:R-:W-:Y:S01]  /*29b0*/  FADD.FTZ R47, -R50.reuse, R10 ;  /* 0x0000000a322f7221 */ /* 0x040fe20000010100 */
[----:B------:R-:W-:Y:S01]  /*29c0*/  FFMA.FTZ R45, R45, R6, R48 ;  /* 0x000000062d2d7223 */ /* 0x000fe20000010030 */
[----:B------:R-:W-:Y:S02]  /*29d0*/  HADD2.F32 R6, -RZ, R33.H1_H1 ;  /* 0x30000021ff067230 */ /* 0x000fe40000004100 */
[----:B------:R-:W-:Y:S01]  /*29e0*/  FADD.FTZ R49, -R50, R8 ;  /* 0x0000000832317221 */ /* 0x000fe20000010100 */
[----:B------:R-:W-:Y:S02]  /*29f0*/  HADD2.F32 R10, -RZ, R21.H1_H1 ;  /* 0x30000015ff0a7230 */ /* 0x000fe40000004100 */
[----:B------:R-:W-:Y:S01]  /*2a00*/  FMUL.FTZ R47, R44, R47 ;  /* 0x0000002f2c2f7220 */ /* 0x000fe20000410000 */
[----:B------:R-:W-:-:S03]  /*2a10*/  HADD2.F32 R8, -RZ, R34.H1_H1 ;  /* 0x30000022ff087230 */ /* 0x000fc60000004100 */
[----:B------:R-:W-:Y:S01]  /*2a20*/  FFMA.FTZ R47, R47, R6, R10 ;  /* 0x000000062f2f7223 */ /* 0x000fe2000001000a */
[----:B------:R-:W-:Y:S01]  /*2a30*/  FMUL.FTZ R6, R44, R49 ;  /* 0x000000312c067220 */ /* 0x000fe20000410000 */
[----:B------:R-:W-:Y:S02]  /*2a40*/  HADD2.F32 R49, -RZ, R34.H0_H0 ;  /* 0x20000022ff317230 */ /* 0x000fe40000004100 */
[----:B------:R-:W-:-:S03]  /*2a50*/  HADD2.F32 R10, -RZ, R22.H1_H1 ;  /* 0x30000016ff0a7230 */ /* 0x000fc60000004100 */
[----:B------:R-:W-:Y:S01]  /*2a60*/  FFMA.FTZ R6, R6, R49, R51 ;  /* 0x0000003106067223 */ /* 0x000fe20000010033 */
[----:B------:R-:W-:Y:S01]  /*2a70*/  FADD.FTZ R49, -R50, R12 ;  /* 0x0000000c32317221 */ /* 0x000fe20000010100 */
[----:B------:R-:W-:-:S03]  /*2a80*/  HADD2.F32 R51, -RZ, R23.H0_H0 ;  /* 0x20000017ff337230 */ /* 0x000fc60000004100 */
[----:B------:R-:W-:-:S04]  /*2a90*/  FMUL.FTZ R49, R44, R49 ;  /* 0x000000312c317220 */ /* 0x000fc80000410000 */
[----:B------:R-:W-:Y:S01]  /*2aa0*/  FFMA.FTZ R55, R49, R8, R10 ;  /* 0x0000000831377223 */ /* 0x000fe2000001000a */
[----:B------:R-:W-:Y:S01]  /*2ab0*/  FADD.FTZ R49, -R50, R14 ;  /* 0x0000000e32317221 */ /* 0x000fe20000010100 */
[----:B------:R-:W-:Y:S02]  /*2ac0*/  HADD2.F32 R8, -RZ, R35.H1_H1 ;  /* 0x30000023ff087230 */ /* 0x000fe40000004100 */
[----:B------:R-:W-:Y:S02]  /*2ad0*/  HADD2.F32 R10, -RZ, R23.H1_H1 ;  /* 0x30000017ff0a7230 */ /* 0x000fe40000004100 */
[----:B------:R-:W-:Y:S01]  /*2ae0*/  FMUL.FTZ R12, R44, R49 ;  /* 0x000000312c0c7220 */ /* 0x000fe20000410000 */
[----:B------:R-:W-:Y:S01]  /*2af0*/  HADD2.F32 R49, -RZ, R35.H0_H0 ;  /* 0x20000023ff317230 */ /* 0x000fe20000004100 */
[----:B------:R-:W-:-:S04]  /*2b00*/  F2FP.F16.F32.PACK_AB R6, R55, R6 ;  /* 0x000000063706723e */ /* 0x000fc800000000ff */
[----:B------:R-:W-:Y:S01]  /*2b10*/  FFMA.FTZ R12, R12, R49, R51 ;  /* 0x000000310c0c7223 */ /* 0x000fe20000010033 */
[----:B------:R-:W-:Y:S01]  /*2b20*/  FADD.FTZ R49, -R50, R52 ;  /* 0x0000003432317221 */ /* 0x000fe20000010100 */
[----:B------:R-:W-:Y:S02]  /*2b30*/  F2FP.F16.F32.PACK_AB R51, R62, R9 ;  /* 0x000000093e33723e */ /* 0x000fe400000000ff */
[----:B------:R-:W-:Y:S01]  /*2b40*/  F2FP.F16.F32.PACK_AB R50, R58, R11 ;  /* 0x0000000b3a32723e */ /* 0x000fe200000000ff */
[----:B------:R-:W-:Y:S01]  /*2b50*/  FMUL.FTZ R57, R44, R49 ;  /* 0x000000312c397220 */ /* 0x000fe20000410000 */
[----:B------:R-:W-:Y:S01]  /*2b60*/  F2FP.F16.F32.PACK_AB R11, R66, R53 ;  /* 0x00000035420b723e */ /* 0x000fe200000000ff */
[----:B------:R-:W0:Y:S01]  /*2b70*/  LDC.64 R48, c[0x0][0x428] ;  /* 0x00010a00ff307b82 */ /* 0x000e220000000a00 */
[----:B------:R-:W-:Y:S01]  /*2b80*/  F2FP.F16.F32.PACK_AB R9, R60, R7 ;  /* 0x000000073c09723e */ /* 0x000fe200000000ff */
[----:B------:R-:W-:Y:S01]  /*2b90*/  FFMA.FTZ R57, R57, R8, R10 ;  /* 0x0000000839397223 */ /* 0x000fe2000001000a */
[----:B------:R-:W-:-:S02]  /*2ba0*/  F2FP.F16.F32.PACK_AB R10, R64, R13 ;  /* 0x0000000d400a723e */ /* 0x000fc400000000ff */
[----:B------:R-:W-:Y:S02]  /*2bb0*/  F2FP.F16.F32.PACK_AB R8, R3, R2 ;  /* 0x000000020308723e */ /* 0x000fe400000000ff */
[----:B------:R-:W-:Y:S01]  /*2bc0*/  F2FP.F16.F32.PACK_AB R7, R57, R12 ;  /* 0x0000000c3907723e */ /* 0x000fe200000000ff */
[----:B0-----:R-:W-:-:S04]  /*2bd0*/  IMAD.WIDE.U32 R70, R71, 0x10, R48 ;  /* 0x0000001047467825 */ /* 0x001fc800078e0030 */
[----:B------:R-:W-:-:S04]  /*2be0*/  IMAD.WIDE.U32 R68, R69, 0x10, R48 ;  /* 0x0000001045447825 */ /* 0x000fc800078e0030 */
[----:B------:R-:W-:Y:S01]  /*2bf0*/  IMAD.WIDE.U32 R62, R63, 0x10, R48 ;  /* 0x000000103f3e7825 */ /* 0x000fe200078e0030 */
[----:B------:R-:W-:Y:S02]  /*2c00*/  F2FP.F16.F32.PACK_AB R49, R56, R15 ;  /* 0x0000000f3831723e */ /* 0x000fe400000000ff */
[----:B------:R-:W-:Y:S02]  /*2c10*/  F2FP.F16.F32.PACK_AB R48, R54, R5 ;  /* 0x000000053630723e */ /* 0x000fe400000000ff */
[----:B------:R-:W-:Y:S02]  /*2c20*/  F2FP.F16.F32.PACK_AB R5, R47, R4 ;  /* 0x000000042f05723e */ /* 0x000fe400000000ff */
[----:B------:R-:W-:Y:S01]  /*2c30*/  F2FP.F16.F32.PACK_AB R4, R45, R0 ;  /* 0x000000002d04723e */ /* 0x000fe200000000ff */
[----:B------:R1:W-:Y:S04]  /*2c40*/  STG.E.128 desc[UR12][R70.64], R48 ;  /* 0x0000003046007986 */ /* 0x0003e8000c101d0c */
[----:B------:R1:W-:Y:S04]  /*2c50*/  STG.E.128 desc[UR12][R68.64], R8 ;  /* 0x0000000844007986 */ /* 0x0003e8000c101d0c */
[----:B------:R1:W-:Y:S02]  /*2c60*/  STG.E.128 desc[UR12][R62.64], R4 ;  /* 0x000000043e007986 */ /* 0x0003e4000c101d0c */
.L_x_2143:
[----:B------:R-:W-:Y:S02]  /*2c70*/  UIADD3 UR7, UPT, UPT, UR7, UR16, URZ ;  /* 0x0000001007077290 */ /* 0x000fe4000fffe0ff */
[----:B------:R-:W-:Y:S02]  /*2c80*/  UPLOP3.LUT UP1, UPT, UPT, UPT, UP1, 0x40, 0x4 ;  /* 0x000000000004789c */ /* 0x000fe40003f2e810 */
[----:B------:R-:W-:-:S09]  /*2c90*/  UISETP.GE.AND UP0, UPT, UR7, UR17, UPT ;  /* 0x000000110700728c */ /* 0x000fd2000bf06270 */
[----:B------:R-:W-:Y:S05]  /*2ca0*/  BRA.U !UP0, `(.L_x_2144) ;  /* 0xffffffd5086c7547 */ /* 0x000fea000b83ffff */
[----:B------:R-:W-:Y:S05]  /*2cb0*/  EXIT ;  /* 0x000000000000794d */ /* 0x000fea0003800000 */
.L_x_2145:
        /* <DEDUP_REMOVED lines=12> */
.L_x_20922:


//--------------------- .text._ZN10layer_norm13ln_fwd_kernelINS_13Kernel_traitsI6__halfS2_S2_S2_fjLj6144ELj1ELj1ELj8ELj16ENS_18Kernel_traits_baseILj6144ES2_S2_S2_S2_fjLj256EEEEELb0ELb1ELb0ELb0EEEvNS_9FwdParamsE --------------------------
	.section	.text._ZN10layer_norm13ln_fwd_kernelINS_13Kernel_traitsI6__halfS2_S2_S2_fjLj6144ELj1ELj1ELj8ELj16ENS_18Kernel_traits_baseILj6144ES2_S2_S2_S2_fjLj256EEEEELb0ELb1ELb0ELb0EEEvNS_9FwdParamsE,"ax",@progbits
	.align	128
        .global         _ZN10layer_norm13ln_fwd_kernelINS_13Kernel_traitsI6__halfS2_S2_S2_fjLj6144ELj1ELj1ELj8ELj16ENS_18Kernel_traits_baseILj6144ES2_S2_S2_S2_fjLj256EEEEELb0ELb1ELb0ELb0EEEvNS_9FwdParamsE
        .type           _ZN10layer_norm13ln_fwd_kernelINS_13Kernel_traitsI6__halfS2_S2_S2_fjLj6144ELj1ELj1ELj8ELj16ENS_18Kernel_traits_baseILj6144ES2_S2_S2_S2_fjLj256EEEEELb0ELb1ELb0ELb0EEEvNS_9FwdParamsE,@function
        .size           _ZN10layer_norm13ln_fwd_kernelINS_13Kernel_traitsI6__halfS2_S2_S2_fjLj6144ELj1ELj1ELj8ELj16ENS_18Kernel_traits_baseILj6144ES2_S2_S2_S2_fjLj256EEEEELb0ELb1ELb0ELb0EEEvNS_9FwdParamsE,(.L_x_20923 - _ZN10layer_norm13ln_fwd_kernelINS_13Kernel_traitsI6__halfS2_S2_S2_fjLj6144ELj1ELj1ELj8ELj16ENS_18Kernel_traits_baseILj6144ES2_S2_S2_S2_fjLj256EEEEELb0ELb1ELb0ELb0EEEvNS_9FwdParamsE)
        .other          _ZN10layer_norm13ln_fwd_kernelINS_13Kernel_traitsI6__halfS2_S2_S2_fjLj6144ELj1ELj1ELj8ELj16ENS_18Kernel_traits_baseILj6144ES2_S2_S2_S2_fjLj256EEEEELb0ELb1ELb0ELb0EEEvNS_9FwdParamsE,@"STO_CUDA_ENTRY STV_DEFAULT"
_ZN10layer_norm13ln_fwd_kernelINS_13Kernel_traitsI6__halfS2_S2_S2_fjLj6144ELj1ELj1ELj8ELj16ENS_18Kernel_traits_baseILj6144ES2_S2_S2_S2_fjLj256EEEEELb0ELb1ELb0ELb0EEEvNS_9FwdParamsE:
.text._ZN10layer_norm13ln_fwd_kernelINS_13Kernel_traitsI6__halfS2_S2_S2_fjLj6144ELj1ELj1ELj8ELj16ENS_18Kernel_traits_baseILj6144ES2_S2_S2_S2_fjLj256EEEEELb0ELb1ELb0ELb0EEEvNS_9FwdParamsE:
        /* <DEDUP_REMOVED lines=13> */
[----:B------:R-:W-:Y:S02]  /*00d0*/  LOP3.LUT R3, R51, 0x1f, R2, 0xf8, !PT ;  /* 0x0000001f33037812 */ /* 0x000fe400078ef802 */
[----:B----4-:R-:W-:Y:S02]  /*00e0*/  MOV R49, UR4 ;  /* 0x0000000400317c02 */ /* 0x010fe40008000f00 */
[----:B------:R-:W-:-:S04]  /*00f0*/  LOP3.LUT R5, R3, 0xff, RZ, 0x3c, !PT ;  /* 0x000000ff03057812 */ /* 0x000fc800078e3cff */
[----:B------:R-:W-:Y:S01]  /*0100*/  LEA.HI.SX32 R50, R0, R5, 0x1d ;  /* 0x0000000500327211 */ /* 0x000fe200078feaff */
[----:B---3--:R-:W-:Y:S06]  /*0110*/  BRA.U !UP0, `(.L_x_2147) ;  /* 0x00000001088c7547 */ /* 0x008fec000b800000 */
        /* <DEDUP_REMOVED lines=28> */
[----:B0-----:R-:W-:-:S04]  /*02e0*/  IMAD.WIDE.U32 R16, R19, 0x10, R16 ;  /* 0x0000001013107825 */ /* 0x001fc800078e0010 */
[----:B-1----:R-:W-:-:S06]  /*02f0*/  IMAD.WIDE.U32 R12, R19, 0x10, R12 ;  /* 0x00000010130c7825 */ /* 0x002fcc00078e000c */
[----:B------:R-:W5:Y:S01]  /*0300*/  LD.E.128 R12, desc[UR6][R12.64] ;  /* 0x000000060c0c7980 */ /* 0x000f62000c101d00 */
[----:B--2---:R-:W-:-:S03]  /*0310*/  IMAD.WIDE.U32 R8, R19, 0x10, R8 ;  /* 0x0000001013087825 */ /* 0x004fc600078e0008 */
[----:B------:R-:W5:Y:S04]  /*0320*/  LDG.E.128 R16, desc[UR6][R16.64] ;  /* 0x0000000610107981 */ /* 0x000f68000c1e1d00 */
[----:B------:R-:W5:Y:S01]  /*0330*/  LDG.E.128 R8, desc[UR6][R8.64] ;  /* 0x0000000608087981 */ /* 0x000f62000c1e1d00 */
[----:B------:R-:W-:Y:S05]  /*0340*/  BRA `(.L_x_2148) ;  /* 0x0000000000807947 */ /* 0x000fea0003800000 */
.L_x_2147:
        /* <DEDUP_REMOVED lines=32> */
.L_x_2148:
[----:B------:R-:W-:Y:S05]  /*0550*/  BSYNC.RECONVERGENT B0 ;  /* 0x0000000000007941 */ /* 0x000fea0003800200 */
.L_x_2146:
[----:B------:R-:W0:Y:S02]  /*0560*/  LDCU UR4, c[0x0][0x384] ;  /* 0x00007080ff0477ac */ /* 0x000e240008000800 */
[----:B0-----:R-:W-:-:S13]  /*0570*/  ISETP.GE.AND P0, PT, R49, UR4, PT ;  /* 0x0000000431007c0c */ /* 0x001fda000bf06270 */
[----:B------:R-:W-:Y:S05]  /*0580*/  @P0 EXIT ;  /* 0x000000000000094d */ /* 0x000fea0003800000 */
[----:B------:R-:W-:Y:S01]  /*0590*/  SHF.R.S32.HI R0, RZ, 0x3, R0 ;  /* 0x00000003ff007819 */ /* 0x000fe20000011400 */
[----:B------:R-:W0:Y:S01]  /*05a0*/  LDC.64 R6, c[0x0][0x3e0] ;  /* 0x0000f800ff067b82 */ /* 0x000e220000000a00 */
[----:B------:R-:W1:Y:S02]  /*05b0*/  LDCU UR12, c[0x0][0x388] ;  /* 0x00007100ff0c77ac */ /* 0x000e640008000800 */
[C---:B------:R-:W-:Y:S02]  /*05c0*/  LOP3.LUT R4, R0.reuse, 0xff, RZ, 0xc0, !PT ;  /* 0x000000ff00047812 */ /* 0x040fe400078ec0ff */
[----:B------:R-:W-:Y:S01]  /*05d0*/  LOP3.LUT R0, R0, 0xffffff00, RZ, 0xc0, !PT ;  /* 0xffffff0000007812 */ /* 0x000fe200078ec0ff */
[----:B------:R-:W2:Y:S01]  /*05e0*/  LDCU.U8 UR10, c[0x0][0x410] ;  /* 0x00008200ff0a77ac */ /* 0x000ea20008000000 */
[----:B------:R-:W-:Y:S01]  /*05f0*/  VIADDMNMX R51, R4, -R51, RZ, !PT ;  /* 0x8000003304337246 */ /* 0x000fe200078001ff */
[----:B------:R-:W-:Y:S01]  /*0600*/  IMAD R4, R48, -0x20, R4 ;  /* 0xffffffe030047824 */ /* 0x000fe200078e0204 */
[----:B------:R-:W3:Y:S02]  /*0610*/  LDCU UR11, c[0x0][0x400] ;  /* 0x00008000ff0b77ac */ /* 0x000ee40008000800 */
[----:B------:R-:W-:-:S02]  /*0620*/  VIMNMX R51, PT, PT, R51, 0x20, PT ;  /* 0x0000002033337848 */ /* 0x000fc40003fe0100 */
[----:B------:R-:W-:Y:S01]  /*0630*/  VIMNMX R4, PT, PT, RZ, R4, !PT ;  /* 0x00000004ff047248 */ /* 0x000fe20007fe0100 */
[----:B------:R-:W4:Y:S01]  /*0640*/  LDCU.64 UR8, c[0x0][0x3a0] ;  /* 0x00007400ff0877ac */ /* 0x000f220008000a00 */
[-C--:B------:R-:W-:Y:S02]  /*0650*/  LEA R51, R51, R0.reuse, 0x3 ;  /* 0x0000000033337211 */ /* 0x080fe400078e18ff */
[----:B------:R-:W-:Y:S01]  /*0660*/  VIMNMX R5, PT, PT, R4, 0x20, PT ;  /* 0x0000002004057848 */ /* 0x000fe20003fe0100 */
[----:B------:R-:W-:Y:S01]  /*0670*/  UPLOP3.LUT UP1, UPT, UPT, UPT, UPT, 0x40, 0x4 ;  /* 0x000000000004789c */ /* 0x000fe20003f2e870 */
[----:B------:R-:W-:Y:S02]  /*0680*/  I2FP.F32.U32 R51, R51 ;  /* 0x0000003300337245 */ /* 0x000fe40000201000 */
[----:B------:R-:W-:Y:S02]  /*0690*/  LEA R52, R5, R0, 0x3 ;  /* 0x0000000005347211 */ /* 0x000fe400078e18ff */
[----:B0-----:R-:W-:-:S02]  /*06a0*/  ISETP.NE.U32.AND P0, PT, R6, RZ, PT ;  /* 0x000000ff0600720c */ /* 0x001fc40003f05070 */
[----:B------:R-:W0:Y:S02]  /*06b0*/  MUFU.RCP R51, R51 ;  /* 0x0000003300337308 */ /* 0x000e240000001000 */
[----:B-1234-:R-:W-:-:S13]  /*06c0*/  ISETP.NE.AND.EX P0, PT, R7, RZ, PT, P0 ;  /* 0x000000ff0700720c */ /* 0x01efda0003f05300 */
.L_x_2169:
[----:B------:R-:W1:Y:S02]  /*06d0*/  @P0 LDC.64 R44, c[0x0][0x3e0] ;  /* 0x0000f800ff2c0b82 */ /* 0x000e640000000a00 */
[----:B-1----:R-:W-:-:S06]  /*06e0*/  @P0 IMAD.WIDE R44, R49, 0x2, R44 ;  /* 0x00000002312c0825 */ /* 0x002fcc00078e022c */
[----:B------:R-:W2:Y:S01]  /*06f0*/  @P0 LDG.E.U16 R44, desc[UR6][R44.64] ;  /* 0x000000062c2c0981 */ /* 0x000ea2000c1e1500 */
[----:B------:R-:W-:Y:S01]  /*0700*/  IMAD R0, R49, UR12, RZ ;  /* 0x0000000c31007c24 */ /* 0x000fe2000f8e02ff */
[----:B------:R-:W-:Y:S01]  /*0710*/  ISETP.GE.U32.AND P3, PT, R50, 0x100, PT ;  /* 0x000001003200780c */ /* 0x000fe20003f66070 */
[----:B------:R-:W-:Y:S03]  /*0720*/  BSSY.RECONVERGENT B0, `(.L_x_2149) ;  /* 0x0000066000007945 */ /* 0x000fe60003800200 */
[----:B------:R-:W-:-:S04]  /*0730*/  SHF.R.S32.HI R47, RZ, 0x1f, R0 ;  /* 0x0000001fff2f7819 */ /* 0x000fc80000011400 */
[----:B------:R-:W-:Y:S01]  /*0740*/  LEA.HI R46, R47, R0, RZ, 0x3 ;  /* 0x000000002f2e7211 */ /* 0x000fe200078f18ff */
[----:B------:R-:W-:-:S03]  /*0750*/  HFMA2 R0, -RZ, RZ, 1.875, 0 ;  /* 0x3f800000ff007431 */ /* 0x000fc600000001ff */
[----:B------:R-:W-:-:S04]  /*0760*/  LEA.HI.SX32 R69, R46, R3, 0x1d ;  /* 0x000000032e457211 */ /* 0x000fc800078feaff */
[----:B------:R-:W-:Y:S01]  /*0770*/  MOV R78, R69 ;  /* 0x00000045004e7202 */ /* 0x000fe20000000f00 */
[----:B--2---:R-:W-:Y:S01]  /*0780*/  @P0 HADD2.F32 R0, -RZ, R44.H0_H0 ;  /* 0x2000002cff000230 */ /* 0x004fe20000004100 */
[----:B------:R-:W-:Y:S06]  /*0790*/  @!P3 BRA `(.L_x_2150) ;  /* 0x000000040078b947 */ /* 0x000fec0003800000 */
        /* <DEDUP_REMOVED lines=8> */
[----:B------:R-:W2:Y:S01]  /*0820*/  LDG.E.128 R4, desc[UR6][R4.64] ;  /* 0x0000000604047981 */ /* 0x000ea2000c1e1d00 */
[----:B-----5:R-:W-:Y:S02]  /*0830*/  HADD2.F32 R71, -RZ, R44.H0_H0 ;  /* 0x2000002cff477230 */ /* 0x020fe40000004100 */
[----:B------:R-:W-:Y:S02]  /*0840*/  HADD2.F32 R73, -RZ, R45.H0_H0 ;  /* 0x2000002dff497230 */ /* 0x000fe40000004100 */
[----:B------:R-:W-:Y:S02]  /*0850*/  HADD2.F32 R75, -RZ, R46.H0_H0 ;  /* 0x2000002eff4b7230 */ /* 0x000fe40000004100 */
[-C--:B------:R-:W-:Y:S01]  /*0860*/  FMUL.FTZ R71, R71, R0.reuse ;  /* 0x0000000047477220 */ /* 0x080fe20000410000 */
[----:B------:R-:W-:Y:S02]  /*0870*/  HADD2.F32 R77, -RZ, R47.H0_H0 ;  /* 0x2000002fff4d7230 */ /* 0x000fe40000004100 */
[----:B------:R-:W-:Y:S01]  /*0880*/  FMUL.FTZ R73, R73, R0 ;  /* 0x0000000049497220 */ /* 0x000fe20000410000 */
[----:B------:R-:W-:-:S02]  /*0890*/  HADD2.F32 R79, -RZ, R44.H1_H1 ;  /* 0x3000002cff4f7230 */ /* 0x000fc40000004100 */
[-C--:B------:R-:W-:Y:S01]  /*08a0*/  FMUL.FTZ R75, R75, R0.reuse ;  /* 0x000000004b4b7220 */ /* 0x080fe20000410000 */
[----:B------:R-:W-:Y:S02]  /*08b0*/  HADD2.F32 R81, -RZ, R46.H1_H1 ;  /* 0x3000002eff517230 */ /* 0x000fe40000004100 */
[-C--:B------:R-:W-:Y:S01]  /*08c0*/  FMUL.FTZ R77, R77, R0.reuse ;  /* 0x000000004d4d7220 */ /* 0x080fe20000410000 */
[----:B------:R-:W-:Y:S02]  /*08d0*/  HADD2.F32 R44, -RZ, R32.H0_H0 ;  /* 0x20000020ff2c7230 */ /* 0x000fe40000004100 */
[-C--:B------:R-:W-:Y:S01]  /*08e0*/  FMUL.FTZ R79, R79, R0.reuse ;  /* 0x000000004f4f7220 */ /* 0x080fe20000410000 */
[----:B------:R-:W-:Y:S02]  /*08f0*/  HADD2.F32 R70, -RZ, R33.H0_H0 ;  /* 0x20000021ff467230 */ /* 0x000fe40000004100 */
[----:B------:R-:W-:Y:S01]  /*0900*/  FMUL.FTZ R81, R81, R0 ;  /* 0x0000000051517220 */ /* 0x000fe20000410000 */
[----:B------:R-:W-:-:S02]  /*0910*/  HADD2.F32 R74, -RZ, R34.H0_H0 ;  /* 0x20000022ff4a7230 */ /* 0x000fc40000004100 */
[----:B------:R-:W-:Y:S02]  /*0920*/  HADD2.F32 R78, -RZ, R35.H0_H0 ;  /* 0x20000023ff4e7230 */ /* 0x000fe40000004100 */
[----:B------:R-:W-:Y:S02]  /*0930*/  HADD2.F32 R45, -RZ, R45.H1_H1 ;  /* 0x3000002dff2d7230 */ /* 0x000fe40000004100 */
[----:B------:R-:W-:-:S03]  /*0940*/  HADD2.F32 R47, -RZ, R47.H1_H1 ;  /* 0x3000002fff2f7230 */ /* 0x000fc60000004100 */
[-C--:B------:R-:W-:Y:S02]  /*0950*/  FMUL.FTZ R45, R45, R0.reuse ;  /* 0x000000002d2d7220 */ /* 0x080fe40000410000 */
[----:B------:R-:W-:Y:S01]  /*0960*/  FMUL.FTZ R47, R47, R0 ;  /* 0x000000002f2f7220 */ /* 0x000fe20000410000 */
[----:B--2---:R-:W-:Y:S02]  /*0970*/  HADD2.F32 R46, -RZ, R4.H0_H0 ;  /* 0x20000004ff2e7230 */ /* 0x004fe40000004100 */
[----:B------:R-:W-:Y:S02]  /*0980*/  HADD2.F32 R72, -RZ, R5.H0_H0 ;  /* 0x20000005ff487230 */ /* 0x000fe40000004100 */
[----:B------:R-:W-:Y:S02]  /*0990*/  HADD2.F32 R76, -RZ, R6.H0_H0 ;  /* 0x20000006ff4c7230 */ /* 0x000fe40000004100 */
[----:B------:R-:W-:Y:S01]  /*09a0*/  FFMA.FTZ R71, R71, R44, R46 ;  /* 0x0000002c47477223 */ /* 0x000fe2000001002e */
[----:B------:R-:W-:-:S02]  /*09b0*/  HADD2.F32 R80, -RZ, R7.H0_H0 ;  /* 0x20000007ff507230 */ /* 0x000fc40000004100 */
[----:B------:R-:W-:Y:S01]  /*09c0*/  FFMA.FTZ R73, R73, R70, R72 ;  /* 0x0000004649497223 */ /* 0x000fe20000010048 */
[----:B------:R-:W-:Y:S02]  /*09d0*/  HADD2.F32 R72, -RZ, R34.H1_H1 ;  /* 0x30000022ff487230 */ /* 0x000fe40000004100 */
[----:B------:R-:W-:Y:S01]  /*09e0*/  FFMA.FTZ R75, R75, R74, R76 ;  /* 0x0000004a4b4b7223 */ /* 0x000fe2000001004c */
[----:B------:R-:W-:Y:S02]  /*09f0*/  HADD2.F32 R76, -RZ, R32.H1_H1 ;  /* 0x30000020ff4c7230 */ /* 0x000fe40000004100 */
[----:B------:R-:W-:Y:S01]  /*0a00*/  FFMA.FTZ R77, R77, R78, R80 ;  /* 0x0000004e4d4d7223 */ /* 0x000fe20000010050 */
[----:B------:R-:W-:Y:S02]  /*0a10*/  HADD2.F32 R74, -RZ, R33.H1_H1 ;  /* 0x30000021ff4a7230 */ /* 0x000fe40000004100 */
[----:B------:R-:W-:Y:S02]  /*0a20*/  HADD2.F32 R70, -RZ, R35.H1_H1 ;  /* 0x30000023ff467230 */ /* 0x000fe40000004100 */
[----:B------:R-:W-:-:S02]  /*0a30*/  HADD2.F32 R80, -RZ, R7.H1_H1 ;  /* 0x30000007ff507230 */ /* 0x000fc40000004100 */
[----:B------:R-:W-:Y:S02]  /*0a40*/  HADD2.F32 R78, -RZ, R6.H1_H1 ;  /* 0x30000006ff4e7230 */ /* 0x000fe40000004100 */
[----:B------:R-:W-:Y:S02]  /*0a50*/  HADD2.F32 R46, -RZ, R5.H1_H1 ;  /* 0x30000005ff2e7230 */ /* 0x000fe40000004100 */
[----:B------:R-:W-:Y:S01]  /*0a60*/  FFMA.FTZ R70, R47, R70, R80 ;  /* 0x000000462f467223 */ /* 0x000fe20000010050 */
[----:B------:R-:W-:Y:S02]  /*0a70*/  HADD2.F32 R44, -RZ, R4.H1_H1 ;  /* 0x30000004ff2c7230 */ /* 0x000fe40000004100 */
[----:B------:R-:W-:Y:S01]  /*0a80*/  FFMA.FTZ R72, R81, R72, R78 ;  /* 0x0000004851487223 */ /* 0x000fe2000001004e */
[----:B------:R-:W-:Y:S01]  /*0a90*/  FFMA.FTZ R74, R45, R74, R46 ;  /* 0x0000004a2d4a7223 */ /* 0x000fe2000001002e */
[----:B------:R-:W-:Y:S01]  /*0aa0*/  F2FP.F16.F32.PACK_AB R47, R70, R77 ;  /* 0x0000004d462f723e */ /* 0x000fe200000000ff */
[----:B------:R-:W-:-:S02]  /*0ab0*/  FFMA.FTZ R76, R79, R76, R44 ;  /* 0x0000004c4f4c7223 */ /* 0x000fc4000001002c */
[----:B------:R-:W-:Y:S02]  /*0ac0*/  F2FP.F16.F32.PACK_AB R46, R72, R75 ;  /* 0x0000004b482e723e */ /* 0x000fe400000000ff */
[----:B------:R-:W-:Y:S02]  /*0ad0*/  F2FP.F16.F32.PACK_AB R45, R74, R73 ;  /* 0x000000494a2d723e */ /* 0x000fe400000000ff */
[----:B------:R-:W-:Y:S01]  /*0ae0*/  F2FP.F16.F32.PACK_AB R44, R76, R71 ;  /* 0x000000474c2c723e */ /* 0x000fe200000000ff */
[----:B------:R-:W-:Y:S06]  /*0af0*/  BRA `(.L_x_2152) ;  /* 0x0000000000907947 */ /* 0x000fec0003800000 */
.L_x_2151:
[----:B-----5:R-:W-:Y:S02]  /*0b00*/  HADD2.F32 R75, -RZ, R46.H0_H0 ;  /* 0x2000002eff4b7230 */ /* 0x020fe40000004100 */
[----:B------:R-:W-:Y:S02]  /*0b10*/  HADD2.F32 R77, -RZ, R47.H0_H0 ;  /* 0x2000002fff4d7230 */ /* 0x000fe40000004100 */
[----:B------:R-:W-:Y:S02]  /*0b20*/  HADD2.F32 R70, -RZ, R34.H0_H0 ;  /* 0x20000022ff467230 */ /* 0x000fe40000004100 */
[-C--:B------:R-:W-:Y:S01]  /*0b30*/  FMUL.FTZ R75, R75, R0.reuse ;  /* 0x000000004b4b7220 */ /* 0x080fe20000410000 */
[----:B------:R-:W-:Y:S02]  /*0b40*/  HADD2.F32 R72, -RZ, R35.H0_H0 ;  /* 0x20000023ff487230 */ /* 0x000fe40000004100 */
[----:B------:R-:W-:Y:S01]  /*0b50*/  FMUL.FTZ R77, R77, R0 ;  /* 0x000000004d4d7220 */ /* 0x000fe20000410000 */
[----:B------:R-:W-:-:S02]  /*0b60*/  HADD2.F32 R73, -RZ, R45.H0_H0 ;  /* 0x2000002dff497230 */ /* 0x000fc40000004100 */
[----:B------:R-:W-:Y:S01]  /*0b70*/  FMUL.FTZ R75, R75, R70 ;  /* 0x000000464b4b7220 */ /* 0x000fe20000410000 */
[--C-:B------:R-:W-:Y:S02]  /*0b80*/  HADD2.F32 R71, -RZ, R44.reuse.H0_H0 ;  /* 0x2000002cff477230 */ /* 0x100fe40000004100 */
[----:B------:R-:W-:Y:S01]  /*0b90*/  FMUL.FTZ R77, R77, R72 ;  /* 0x000000484d4d7220 */ /* 0x000fe20000410000 */
[----:B------:R-:W-:Y:S02]  /*0ba0*/  HADD2.F32 R79, -RZ, R44.H1_H1 ;  /* 0x3000002cff4f7230 */ /* 0x000fe40000004100 */
[-C--:B------:R-:W-:Y:S01]  /*0bb0*/  FMUL.FTZ R73, R73, R0.reuse ;  /* 0x0000000049497220 */ /* 0x080fe20000410000 */
[----:B------:R-:W-:Y:S02]  /*0bc0*/  HADD2.F32 R45, -RZ, R45.H1_H1 ;  /* 0x3000002dff2d7230 */ /* 0x000fe40000004100 */
[----:B------:R-:W-:Y:S01]  /*0bd0*/  FMUL.FTZ R71, R71, R0 ;  /* 0x0000000047477220 */ /* 0x000fe20000410000 */
[----:B------:R-:W-:-:S02]  /*0be0*/  HADD2.F32 R81, -RZ, R46.H1_H1 ;  /* 0x3000002eff517230 */ /* 0x000fc40000004100 */
[-C--:B------:R-:W-:Y:S01]  /*0bf0*/  FMUL.FTZ R79, R79, R0.reuse ;  /* 0x000000004f4f7220 */ /* 0x080fe20000410000 */
[----:B------:R-:W-:Y:S02]  /*0c00*/  HADD2.F32 R47, -RZ, R47.H1_H1 ;  /* 0x3000002fff2f7230 */ /* 0x000fe40000004100 */
[-C--:B------:R-:W-:Y:S01]  /*0c10*/  FMUL.FTZ R45, R45, R0.reuse ;  /* 0x000000002d2d7220 */ /* 0x080fe20000410000 */
[--C-:B------:R-:W-:Y:S02]  /*0c20*/  HADD2.F32 R44, -RZ, R32.reuse.H0_H0 ;  /* 0x20000020ff2c7230 */ /* 0x100fe40000004100 */
[-C--:B------:R-:W-:Y:S01]  /*0c30*/  FMUL.FTZ R81, R81, R0.reuse ;  /* 0x0000000051517220 */ /* 0x080fe20000410000 */
[----:B------:R-:W-:Y:S02]  /*0c40*/  HADD2.F32 R46, -RZ, R33.H0_H0 ;  /* 0x20000021ff2e7230 */ /* 0x000fe40000004100 */
[----:B------:R-:W-:Y:S01]  /*0c50*/  FMUL.FTZ R47, R47, R0 ;  /* 0x000000002f2f7220 */ /* 0x000fe20000410000 */
[----:B------:R-:W-:-:S02]  /*0c60*/  HADD2.F32 R76, -RZ, R32.H1_H1 ;  /* 0x30000020ff4c7230 */ /* 0x000fc40000004100 */
[----:B------:R-:W-:Y:S01]  /*0c70*/  FMUL.FTZ R71, R71, R44 ;  /* 0x0000002c47477220 */ /* 0x000fe20000410000 */
[----:B------:R-:W-:Y:S02]  /*0c80*/  HADD2.F32 R74, -RZ, R33.H1_H1 ;  /* 0x30000021ff4a7230 */ /* 0x000fe40000004100 */
[----:B------:R-:W-:Y:S01]  /*0c90*/  FMUL.FTZ R73, R73, R46 ;  /* 0x0000002e49497220 */ /* 0x000fe20000410000 */
[----:B------:R-:W-:Y:S02]  /*0ca0*/  HADD2.F32 R72, -RZ, R34.H1_H1 ;  /* 0x30000022ff487230 */ /* 0x000fe40000004100 */
[----:B------:R-:W-:Y:S01]  /*0cb0*/  FMUL.FTZ R76, R79, R76 ;  /* 0x0000004c4f4c7220 */ /* 0x000fe20000410000 */
[----:B------:R-:W-:Y:S02]  /*0cc0*/  HADD2.F32 R70, -RZ, R35.H1_H1 ;  /* 0x30000023ff467230 */ /* 0x000fe40000004100 */
[----:B------:R-:W-:Y:S01]  /*0cd0*/  FMUL.FTZ R74, R45, R74 ;  /* 0x0000004a2d4a7220 */ /* 0x000fe20000410000 */
[----:B------:R-:W-:Y:S01]  /*0ce0*/  FMUL.FTZ R72, R81, R72 ;  /* 0x0000004851487220 */ /* 0x000fe20000410000 */
[----:B------:R-:W-:Y:S01]  /*0cf0*/  F2FP.F16.F32.PACK_AB R44, R76, R71 ;  /* 0x000000474c2c723e */ /* 0x000fe200000000ff */
[----:B------:R-:W-:-:S02]  /*0d00*/  FMUL.FTZ R70, R47, R70 ;  /* 0x000000462f467220 */ /* 0x000fc40000410000 */
[----:B------:R-:W-:Y:S02]  /*0d10*/  F2FP.F16.F32.PACK_AB R45, R74, R73 ;  /* 0x000000494a2d723e */ /* 0x000fe400000000ff */
[----:B------:R-:W-:Y:S02]  /*0d20*/  F2FP.F16.F32.PACK_AB R46, R72, R75 ;  /* 0x0000004b482e723e */ /* 0x000fe400000000ff */
[----:B------:R-:W-:-:S07]  /*0d30*/  F2FP.F16.F32.PACK_AB R47, R70, R77 ;  /* 0x0000004d462f723e */ /* 0x000fce00000000ff */
.L_x_2152:
[----:B------:R-:W1:Y:S01]  /*0d40*/  LDC.64 R80, c[0x0][0x3a8] ;  /* 0x0000ea00ff507b82 */ /* 0x000e620000000a00 */
[C---:B------:R-:W-:Y:S01]  /*0d50*/  IADD3 R78, PT, PT, R69.reuse, 0x100, RZ ;  /* 0x00000100454e7810 */ /* 0x040fe20007ffe0ff */
[----:B-1----:R-:W-:-:S05]  /*0d60*/  IMAD.WIDE.U32 R80, R69, 0x10, R80 ;  /* 0x0000001045507825 */ /* 0x002fca00078e0050 */
[----:B------:R1:W-:Y:S02]  /*0d70*/  STG.E.128 desc[UR6][R80.64], R44 ;  /* 0x0000002c50007986 */ /* 0x0003e4000c101d06 */
.L_x_2150:
[----:B------:R-:W-:Y:S05]  /*0d80*/  BSYNC.RECONVERGENT B0 ;  /* 0x0000000000007941 */ /* 0x000fea0003800200 */
.L_x_2149:
[----:B------:R-:W-:Y:S01]  /*0d90*/  ISETP.GE.U32.AND P2, PT, R50, 0x200, PT ;  /* 0x000002003200780c */ /* 0x000fe20003f46070 */
[----:B------:R-:W-:-:S12]  /*0da0*/  BSSY.RECONVERGENT B0, `(.L_x_2153) ;  /* 0x0000060000007945 */ /* 0x000fd80003800200 */
[----:B------:R-:W-:Y:S05]  /*0db0*/  @!P2 BRA `(.L_x_2154) ;  /* 0x000000040078a947 */ /* 0x000fea0003800000 */
[----:B------:R-:W-:Y:S01]  /*0dc0*/  ISETP.NE.U32.AND P1, PT, RZ, UR8, PT ;  /* 0x00000008ff007c0c */ /* 0x000fe2000bf25070 */
[----:B-1----:R-:W1:Y:S03]  /*0dd0*/  LDC.64 R44, c[0x0][0x390] ;  /* 0x0000e400ff2c7b82 */ /* 0x002e660000000a00 */
[----:B------:R-:W-:-:S13]  /*0de0*/  ISETP.NE.AND.EX P1, PT, RZ, UR9, PT, P1 ;  /* 0x00000009ff007c0c */ /* 0x000fda000bf25310 */
[----:B------:R-:W2:Y:S01]  /*0df0*/  @P1 LDC.64 R80, c[0x0][0x3a0] ;  /* 0x0000e800ff501b82 */ /* 0x000ea20000000a00 */
[----:B-1----:R-:W-:-:S06]  /*0e00*/  IMAD.WIDE.U32 R44, R78, 0x10, R44 ;  /* 0x000000104e2c7825 */ /* 0x002fcc00078e002c */
[----:B------:R-:W5:Y:S01]  /*0e10*/  LDG.E.128 R44, desc[UR6][R44.64] ;  /* 0x000000062c2c7981 */ /* 0x000f62000c1e1d00 */
[----:B--2---:R-:W-:-:S05]  /*0e20*/  @P1 IMAD.WIDE.U32 R80, R78, 0x10, R80 ;  /* 0x000000104e501825 */ /* 0x004fca00078e0050 */
[----:B------:R1:W5:Y:S01]  /*0e30*/  @P1 LDG.E.128 R4, desc[UR6][R80.64] ;  /* 0x0000000650041981 */ /* 0x000362000c1e1d00 */
[----:B------:R-:W-:Y:S05]  /*0e40*/  @!P1 BRA `(.L_x_2155) ;  /* 0x0000000000b49947 */ /* 0x000fea0003800000 */
[----:B-----5:R-:W-:Y:S02]  /*0e50*/  HADD2.F32 R59, -RZ, R46.H0_H0 ;  /* 0x2000002eff3b7230 */ /* 0x020fe40000004100 */
[--C-:B------:R-:W-:Y:S02]  /*0e60*/  HADD2.F32 R53, -RZ, R44.reuse.H0_H0 ;  /* 0x2000002cff357230 */ /* 0x100fe40000004100 */
[----:B------:R-:W-:Y:S02]  /*0e70*/  HADD2.F32 R57, -RZ, R45.H0_H0 ;  /* 0x2000002dff397230 */ /* 0x000fe40000004100 */
[-C--:B------:R-:W-:Y:S01]  /*0e80*/  FMUL.FTZ R59, R59, R0.reuse ;  /* 0x000000003b3b7220 */ /* 0x080fe20000410000 */
[----:B-1----:R-:W-:Y:S02]  /*0e90*/  HADD2.F32 R81, -RZ, R47.H0_H0 ;  /* 0x2000002fff517230 */ /* 0x002fe40000004100 */
[----:B------:R-:W-:Y:S01]  /*0ea0*/  FMUL.FTZ R53, R53, R0 ;  /* 0x0000000035357220 */ /* 0x000fe20000410000 */
[----:B------:R-:W-:-:S02]  /*0eb0*/  HADD2.F32 R55, -RZ, R44.H1_H1 ;  /* 0x3000002cff377230 */ /* 0x000fc40000004100 */
[-C--:B------:R-:W-:Y:S01]  /*0ec0*/  FMUL.FTZ R57, R57, R0.reuse ;  /* 0x0000000039397220 */ /* 0x080fe20000410000 */
[----:B------:R-:W-:Y:S02]  /*0ed0*/  HADD2.F32 R79, -RZ, R46.H1_H1 ;  /* 0x3000002eff4f7230 */ /* 0x000fe40000004100 */
[-C--:B------:R-:W-:Y:S01]  /*0ee0*/  FMUL.FTZ R81, R81, R0.reuse ;  /* 0x0000000051517220 */ /* 0x080fe20000410000 */
[----:B------:R-:W-:Y:S02]  /*0ef0*/  HADD2.F32 R66, -RZ, R22.H0_H0 ;  /* 0x20000016ff427230 */ /* 0x000fe40000004100 */
[----:B------:R-:W-:Y:S02]  /*0f00*/  HADD2.F32 R68, -RZ, R6.H0_H0 ;  /* 0x20000006ff447230 */ /* 0x000fe40000004100 */
[----:B------:R-:W-:Y:S01]  /*0f10*/  FMUL.FTZ R79, R79, R0 ;  /* 0x000000004f4f7220 */ /* 0x000fe20000410000 */
[----:B------:R-:W-:Y:S02]  /*0f20*/  HADD2.F32 R62, -RZ, R20.H0_H0 ;  /* 0x20000014ff3e7230 */ /* 0x000fe40000004100 */
[----:B------:R-:W-:-:S02]  /*0f30*/  HADD2.F32 R44, -RZ, R4.H0_H0 ;  /* 0x20000004ff2c7230 */ /* 0x000fc40000004100 */
[----:B------:R-:W-:Y:S01]  /*0f40*/  FFMA.FTZ R66, R59, R66, R68 ;  /* 0x000000423b427223 */ /* 0x000fe20000010044 */
[----:B------:R-:W-:Y:S02]  /*0f50*/  HADD2.F32 R64, -RZ, R21.H0_H0 ;  /* 0x20000015ff407230 */ /* 0x000fe40000004100 */
[----:B------:R-:W-:Y:S02]  /*0f60*/  HADD2.F32 R46, -RZ, R5.H0_H0 ;  /* 0x20000005ff2e7230 */ /* 0x000fe40000004100 */
[----:B------:R-:W-:Y:S01]  /*0f70*/  FFMA.FTZ R62, R53, R62, R44 ;  /* 0x0000003e353e7223 */ /* 0x000fe2000001002c */
[----:B------:R-:W-:Y:S02]  /*0f80*/  HADD2.F32 R80, -RZ, R23.H0_H0 ;  /* 0x20000017ff507230 */ /* 0x000fe40000004100 */
[----:B------:R-:W-:Y:S01]  /*0f90*/  FMUL.FTZ R53, R55, R0 ;  /* 0x0000000037357220 */ /* 0x000fe20000410000 */
[----:B------:R-:W-:Y:S02]  /*0fa0*/  HADD2.F32 R82, -RZ, R7.H0_H0 ;  /* 0x20000007ff527230 */ /* 0x000fe40000004100 */
[----:B------:R-:W-:Y:S01]  /*0fb0*/  FFMA.FTZ R64, R57, R64, R46 ;  /* 0x0000004039407223 */ /* 0x000fe2000001002e */
[----:B------:R-:W-:-:S02]  /*0fc0*/  HADD2.F32 R45, -RZ, R45.H1_H1 ;  /* 0x3000002dff2d7230 */ /* 0x000fc40000004100 */
[----:B------:R-:W-:Y:S02]  /*0fd0*/  HADD2.F32 R47, -RZ, R47.H1_H1 ;  /* 0x3000002fff2f7230 */ /* 0x000fe40000004100 */
[----:B------:R-:W-:Y:S01]  /*0fe0*/  FFMA.FTZ R68, R81, R80, R82 ;  /* 0x0000005051447223 */ /* 0x000fe20000010052 */
[----:B------:R-:W-:Y:S02]  /*0ff0*/  HADD2.F32 R44, -RZ, R20.H1_H1 ;  /* 0x30000014ff2c7230 */ /* 0x000fe40000004100 */
[-C--:B------:R-:W-:Y:S01]  /*1000*/  FMUL.FTZ R45, R45, R0.reuse ;  /* 0x000000002d2d7220 */ /* 0x080fe20000410000 */
[----:B------:R-:W-:Y:S02]  /*1010*/  HADD2.F32 R46, -RZ, R4.H1_H1 ;  /* 0x30000004ff2e7230 */ /* 0x000fe40000004100 */
[----:B------:R-:W-:Y:S01]  /*1020*/  FMUL.FTZ R47, R47, R0 ;  /* 0x000000002f2f7220 */ /* 0x000fe20000410000 */
[----:B------:R-:W-:Y:S02]  /*1030*/  HADD2.F32 R80, -RZ, R21.H1_H1 ;  /* 0x30000015ff507230 */ /* 0x000fe40000004100 */
[----:B------:R-:W-:-:S02]  /*1040*/  HADD2.F32 R82, -RZ, R5.H1_H1 ;  /* 0x30000005ff527230 */ /* 0x000fc40000004100 */
[----:B------:R-:W-:Y:S01]  /*1050*/  FFMA.FTZ R53, R53, R44, R46 ;  /* 0x0000002c35357223 */ /* 0x000fe2000001002e */
[----:B------:R-:W-:Y:S02]  /*1060*/  HADD2.F32 R84, -RZ, R22.H1_H1 ;  /* 0x30000016ff547230 */ /* 0x000fe40000004100 */
[----:B------:R-:W-:Y:S02]  /*1070*/  HADD2.F32 R86, -RZ, R6.H1_H1 ;  /* 0x30000006ff567230 */ /* 0x000fe40000004100 */
[----:B------:R-:W-:Y:S01]  /*1080*/  FFMA.FTZ R55, R45, R80, R82 ;  /* 0x000000502d377223 */ /* 0x000fe20000010052 */
[----:B------:R-:W-:Y:S01]  /*1090*/  HADD2.F32 R88, -RZ, R23.H1_H1 ;  /* 0x30000017ff587230 */ /* 0x000fe20000004100 */
[----:B------:R-:W-:Y:S01]  /*10a0*/  F2FP.F16.F32.PACK_AB R44, R53, R62 ;  /* 0x0000003e352c723e */ /* 0x000fe200000000ff */
[----:B------:R-:W-:Y:S02]  /*10b0*/  HADD2.F32 R90, -RZ, R7.H1_H1 ;  /* 0x30000007ff5a7230 */ /* 0x000fe40000004100 */
[----:B------:R-:W-:Y:S01]  /*10c0*/  FFMA.FTZ R57, R79, R84, R86 ;  /* 0x000000544f397223 */ /* 0x000fe20000010056 */
[----:B------:R-:W-:-:S02]  /*10d0*/  F2FP.F16.F32.PACK_AB R45, R55, R64 ;  /* 0x00000040372d723e */ /* 0x000fc400000000ff */
[----:B------:R-:W-:Y:S02]  /*10e0*/  FFMA.FTZ R59, R47, R88, R90 ;  /* 0x000000582f3b7223 */ /* 0x000fe4000001005a */
[----:B------:R-:W-:-:S03]  /*10f0*/  F2FP.F16.F32.PACK_AB R46, R57, R66 ;  /* 0x00000042392e723e */ /* 0x000fc600000000ff */
[----:B------:R-:W-:Y:S01]  /*1100*/  F2FP.F16.F32.PACK_AB R47, R59, R68 ;  /* 0x000000443b2f723e */ /* 0x000fe200000000ff */
[----:B------:R-:W-:Y:S06]  /*1110*/  BRA `(.L_x_2156) ;  /* 0x0000000000907947 */ /* 0x000fec0003800000 */
.L_x_2155:
[----:B-----5:R-:W-:Y:S02]  /*1120*/  HADD2.F32 R53, -RZ, R44.H0_H0 ;  /* 0x2000002cff357230 */ /* 0x020fe40000004100 */
[----:B------:R-:W-:Y:S02]  /*1130*/  HADD2.F32 R57, -RZ, R45.H0_H0 ;  /* 0x2000002dff397230 */ /* 0x000fe40000004100 */
[----:B------:R-:W-:Y:S02]  /*1140*/  HADD2.F32 R59, -RZ, R46.H0_H0 ;  /* 0x2000002eff3b7230 */ /* 0x000fe40000004100 */
[-C--:B------:R-:W-:Y:S01]  /*1150*/  FMUL.FTZ R53, R53, R0.reuse ;  /* 0x0000000035357220 */ /* 0x080fe20000410000 */
[----:B-1----:R-:W-:Y:S02]  /*1160*/  HADD2.F32 R81, -RZ, R47.H0_H0 ;  /* 0x2000002fff517230 */ /* 0x002fe40000004100 */
[----:B------:R-:W-:Y:S01]  /*1170*/  FMUL.FTZ R57, R57, R0 ;  /* 0x0000000039397220 */ /* 0x000fe20000410000 */
[----:B------:R-:W-:-:S02]  /*1180*/  HADD2.F32 R62, -RZ, R20.H0_H0 ;  /* 0x20000014ff3e7230 */ /* 0x000fc40000004100 */
[-C--:B------:R-:W-:Y:S01]  /*1190*/  FMUL.FTZ R59, R59, R0.reuse ;  /* 0x000000003b3b7220 */ /* 0x080fe20000410000 */
[----:B------:R-:W-:Y:S02]  /*11a0*/  HADD2.F32 R55, -RZ, R44.H1_H1 ;  /* 0x3000002cff377230 */ /* 0x000fe40000004100 */
[----:B------:R-:W-:Y:S01]  /*11b0*/  FMUL.FTZ R81, R81, R0 ;  /* 0x0000000051517220 */ /* 0x000fe20000410000 */
[----:B------:R-:W-:Y:S02]  /*11c0*/  HADD2.F32 R45, -RZ, R45.H1_H1 ;  /* 0x3000002dff2d7230 */ /* 0x000fe40000004100 */
[----:B------:R-:W-:Y:S01]  /*11d0*/  FMUL.FTZ R62, R53, R62 ;  /* 0x0000003e353e7220 */ /* 0x000fe20000410000 */
[----:B------:R-:W-:Y:S02]  /*11e0*/  HADD2.F32 R79, -RZ, R46.H1_H1 ;  /* 0x3000002eff4f7230 */ /* 0x000fe40000004100 */
[----:B------:R-:W-:Y:S01]  /*11f0*/  FMUL.FTZ R53, R55, R0 ;  /* 0x0000000037357220 */ /* 0x000fe20000410000 */
[----:B------:R-:W-:-:S02]  /*1200*/  HADD2.F32 R47, -RZ, R47.H1_H1 ;  /* 0x3000002fff2f7230 */ /* 0x000fc40000004100 */
[-C--:B------:R-:W-:Y:S01]  /*1210*/  FMUL.FTZ R45, R45, R0.reuse ;  /* 0x000000002d2d7220 */ /* 0x080fe20000410000 */
[----:B------:R-:W-:Y:S02]  /*1220*/  HADD2.F32 R64, -RZ, R21.H0_H0 ;  /* 0x20000015ff407230 */ /* 0x000fe40000004100 */
[-C--:B------:R-:W-:Y:S01]  /*1230*/  FMUL.FTZ R79, R79, R0.reuse ;  /* 0x000000004f4f7220 */ /* 0x080fe20000410000 */
[----:B------:R-:W-:Y:S02]  /*1240*/  HADD2.F32 R66, -RZ, R22.H0_H0 ;  /* 0x20000016ff427230 */ /* 0x000fe40000004100 */
[----:B------:R-:W-:Y:S01]  /*1250*/  FMUL.FTZ R47, R47, R0 ;  /* 0x000000002f2f7220 */ /* 0x000fe20000410000 */
        /* <DEDUP_REMOVED lines=16> */
.L_x_2156:
[----:B------:R-:W1:Y:S02]  /*1360*/  LDC.64 R80, c[0x0][0x3a8] ;  /* 0x0000ea00ff507b82 */ /* 0x000e640000000a00 */
[C---:B-1----:R-:W-:Y:S01]  /*1370*/  IMAD.WIDE.U32 R80, R78.reuse, 0x10, R80 ;  /* 0x000000104e507825 */ /* 0x042fe200078e0050 */
[----:B------:R-:W-:-:S04]  /*1380*/  IADD3 R78, PT, PT, R78, 0x100, RZ ;  /* 0x000001004e4e7810 */ /* 0x000fc80007ffe0ff */
[----:B------:R2:W-:Y:S03]  /*1390*/  STG.E.128 desc[UR6][R80.64], R44 ;  /* 0x0000002c50007986 */ /* 0x0005e6000c101d06 */
.L_x_2154:
[----:B------:R-:W-:Y:S05]  /*13a0*/  BSYNC.RECONVERGENT B0 ;  /* 0x0000000000007941 */ /* 0x000fea0003800200 */
.L_x_2153:
[----:B------:R-:W-:Y:S01]  /*13b0*/  ISETP.GE.U32.AND P4, PT, R50, 0x300, PT ;  /* 0x000003003200780c */ /* 0x000fe20003f86070 */
[----:B------:R-:W-:-:S12]  /*13c0*/  BSSY.RECONVERGENT B0, `(.L_x_2157) ;  /* 0x000005f000007945 */ /* 0x000fd80003800200 */
[----:B------:R-:W-:Y:S05]  /*13d0*/  @!P4 BRA `(.L_x_2158) ;  /* 0x000000040074c947 */ /* 0x000fea0003800000 */
[----:B------:R-:W-:Y:S01]  /*13e0*/  ISETP.NE.U32.AND P1, PT, RZ, UR8, PT ;  /* 0x00000008ff007c0c */ /* 0x000fe2000bf25070 */
[----:B-12---:R-:W1:Y:S03]  /*13f0*/  LDC.64 R44, c[0x0][0x390] ;  /* 0x0000e400ff2c7b82 */ /* 0x006e660000000a00 */
[----:B------:R-:W-:-:S13]  /*1400*/  ISETP.NE.AND.EX P1, PT, RZ, UR9, PT, P1 ;  /* 0x00000009ff007c0c */ /* 0x000fda000bf25310 */
[----:B------:R-:W2:Y:S01]  /*1410*/  @P1 LDC.64 R60, c[0x0][0x3a0] ;  /* 0x0000e800ff3c1b82 */ /* 0x000ea20000000a00 */
[----:B-1----:R-:W-:-:S06]  /*1420*/  IMAD.WIDE.U32 R44, R78, 0x10, R44 ;  /* 0x000000104e2c7825 */ /* 0x002fcc00078e002c */
[----:B------:R-:W5:Y:S01]  /*1430*/  LDG.E.128 R44, desc[UR6][R44.64] ;  /* 0x000000062c2c7981 */ /* 0x000f62000c1e1d00 */
[----:B--2---:R-:W-:-:S05]  /*1440*/  @P1 IMAD.WIDE.U32 R60, R78, 0x10, R60 ;  /* 0x000000104e3c1825 */ /* 0x004fca00078e003c */
[----:B------:R1:W5:Y:S01]  /*1450*/  @P1 LDG.E.128 R4, desc[UR6][R60.64] ;  /* 0x000000063c041981 */ /* 0x000362000c1e1d00 */
[----:B------:R-:W-:Y:S05]  /*1460*/  @!P1 BRA `(.L_x_2159) ;  /* 0x0000000000b49947 */ /* 0x000fea0003800000 */
[--C-:B-----5:R-:W-:Y:S02]  /*1470*/  HADD2.F32 R63, -RZ, R44.reuse.H1_H1 ;  /* 0x3000002cff3f7230 */ /* 0x120fe40000004100 */
[----:B-1----:R-:W-:Y:S02]  /*1480*/  HADD2.F32 R61, -RZ, R44.H0_H0 ;  /* 0x2000002cff3d7230 */ /* 0x002fe40000004100 */
[----:B------:R-:W-:Y:S02]  /*1490*/  HADD2.F32 R65, -RZ, R45.H0_H0 ;  /* 0x2000002dff417230 */ /* 0x000fe40000004100 */
[-C--:B------:R-:W-:Y:S01]  /*14a0*/  FMUL.FTZ R60, R63, R0.reuse ;  /* 0x000000003f3c7220 */ /* 0x080fe20000410000 */
[--C-:B------:R-:W-:Y:S02]  /*14b0*/  HADD2.F32 R67, -RZ, R46.reuse.H0_H0 ;  /* 0x2000002eff437230 */ /* 0x100fe40000004100 */
[----:B------:R-:W-:Y:S01]  /*14c0*/  FMUL.FTZ R61, R61, R0 ;  /* 0x000000003d3d7220 */ /* 0x000fe20000410000 */
[----:B------:R-:W-:-:S02]  /*14d0*/  HADD2.F32 R79, -RZ, R46.H1_H1 ;  /* 0x3000002eff4f7230 */ /* 0x000fc40000004100 */
[-C--:B------:R-:W-:Y:S01]  /*14e0*/  FMUL.FTZ R63, R65, R0.reuse ;  /* 0x00000000413f7220 */ /* 0x080fe20000410000 */
[----:B------:R-:W-:Y:S02]  /*14f0*/  HADD2.F32 R81, -RZ, R47.H0_H0 ;  /* 0x2000002fff517230 */ /* 0x000fe40000004100 */
[-C--:B------:R-:W-:Y:S01]  /*1500*/  FMUL.FTZ R67, R67, R0.reuse ;  /* 0x0000000043437220 */ /* 0x080fe20000410000 */
[----:B------:R-:W-:Y:S02]  /*1510*/  HADD2.F32 R45, -RZ, R45.H1_H1 ;  /* 0x3000002dff2d7230 */ /* 0x000fe40000004100 */
[-C--:B------:R-:W-:Y:S01]  /*1520*/  FMUL.FTZ R79, R79, R0.reuse ;  /* 0x000000004f4f7220 */ /* 0x080fe20000410000 */
[----:B------:R-:W-:Y:S02]  /*1530*/  HADD2.F32 R47, -RZ, R47.H1_H1 ;  /* 0x3000002fff2f7230 */ /* 0x000fe40000004100 */
[----:B------:R-:W-:Y:S01]  /*1540*/  FMUL.FTZ R81, R81, R0 ;  /* 0x0000000051517220 */ /* 0x000fe20000410000 */
[----:B------:R-:W-:-:S02]  /*1550*/  HADD2.F32 R44, -RZ, R8.H0_H0 ;  /* 0x20000008ff2c7230 */ /* 0x000fc40000004100 */
[-C--:B------:R-:W-:Y:S01]  /*1560*/  FMUL.FTZ R58, R45, R0.reuse ;  /* 0x000000002d3a7220 */ /* 0x080fe20000410000 */
[----:B------:R-:W-:Y:S02]  /*1570*/  HADD2.F32 R56, -RZ, R4.H0_H0 ;  /* 0x20000004ff387230 */ /* 0x000fe40000004100 */
[----:B------:R-:W-:Y:S01]  /*1580*/  FMUL.FTZ R80, R47, R0 ;  /* 0x000000002f507220 */ /* 0x000fe20000410000 */
[----:B------:R-:W-:Y:S02]  /*1590*/  HADD2.F32 R46, -RZ, R9.H0_H0 ;  /* 0x20000009ff2e7230 */ /* 0x000fe40000004100 */
[----:B------:R-:W-:Y:S02]  /*15a0*/  HADD2.F32 R82, -RZ, R5.H0_H0 ;  /* 0x20000005ff527230 */ /* 0x000fe40000004100 */
[----:B------:R-:W-:Y:S01]  /*15b0*/  FFMA.FTZ R65, R61, R44, R56 ;  /* 0x0000002c3d417223 */ /* 0x000fe20000010038 */
[----:B------:R-:W-:Y:S02]  /*15c0*/  HADD2.F32 R54, -RZ, R10.H0_H0 ;  /* 0x2000000aff367230 */ /* 0x000fe40000004100 */
[----:B------:R-:W-:-:S02]  /*15d0*/  HADD2.F32 R84, -RZ, R6.H0_H0 ;  /* 0x20000006ff547230 */ /* 0x000fc40000004100 */
[----:B------:R-:W-:Y:S01]  /*15e0*/  FFMA.FTZ R63, R63, R46, R82 ;  /* 0x0000002e3f3f7223 */ /* 0x000fe20000010052 */
[----:B------:R-:W-:Y:S02]  /*15f0*/  HADD2.F32 R45, -RZ, R8.H1_H1 ;  /* 0x30000008ff2d7230 */ /* 0x000fe40000004100 */
[----:B------:R-:W-:Y:S02]  /*1600*/  HADD2.F32 R47, -RZ, R9.H1_H1 ;  /* 0x30000009ff2f7230 */ /* 0x000fe40000004100 */
[----:B------:R-:W-:Y:S01]  /*1610*/  FFMA.FTZ R61, R67, R54, R84 ;  /* 0x00000036433d7223 */ /* 0x000fe20000010054 */
[----:B------:R-:W-:Y:S02]  /*1620*/  HADD2.F32 R56, -RZ, R10.H1_H1 ;  /* 0x3000000aff387230 */ /* 0x000fe40000004100 */
[----:B------:R-:W-:Y:S02]  /*1630*/  HADD2.F32 R0, -RZ, R11.H0_H0 ;  /* 0x2000000bff007230 */ /* 0x000fe40000004100 */
[----:B------:R-:W-:-:S02]  /*1640*/  HADD2.F32 R46, -RZ, R7.H0_H0 ;  /* 0x20000007ff2e7230 */ /* 0x000fc40000004100 */
[----:B------:R-:W-:Y:S02]  /*1650*/  HADD2.F32 R83, -RZ, R11.H1_H1 ;  /* 0x3000000bff537230 */ /* 0x000fe40000004100 */
[----:B------:R-:W-:Y:S02]  /*1660*/  HADD2.F32 R89, -RZ, R7.H1_H1 ;  /* 0x30000007ff597230 */ /* 0x000fe40000004100 */
[----:B------:R-:W-:Y:S01]  /*1670*/  FFMA.FTZ R67, R81, R0, R46 ;  /* 0x0000000051437223 */ /* 0x000fe2000001002e */
[----:B------:R-:W-:Y:S02]  /*1680*/  HADD2.F32 R44, -RZ, R6.H1_H1 ;  /* 0x30000006ff2c7230 */ /* 0x000fe40000004100 */
[----:B------:R-:W-:Y:S02]  /*1690*/  HADD2.F32 R87, -RZ, R5.H1_H1 ;  /* 0x30000005ff577230 */ /* 0x000fe40000004100 */
[----:B------:R-:W-:Y:S01]  /*16a0*/  FFMA.FTZ R54, R80, R83, R89 ;  /* 0x0000005350367223 */ /* 0x000fe20000010059 */
[----:B------:R-:W-:-:S02]  /*16b0*/  HADD2.F32 R85, -RZ, R4.H1_H1 ;  /* 0x30000004ff557230 */ /* 0x000fc40000004100 */
[----:B------:R-:W-:Y:S01]  /*16c0*/  FFMA.FTZ R56, R79, R56, R44 ;  /* 0x000000384f387223 */ /* 0x000fe2000001002c */
[----:B------:R-:W-:Y:S01]  /*16d0*/  FFMA.FTZ R58, R58, R47, R87 ;  /* 0x0000002f3a3a7223 */ /* 0x000fe20000010057 */
[----:B------:R-:W-:Y:S01]  /*16e0*/  F2FP.F16.F32.PACK_AB R47, R54, R67 ;  /* 0x00000043362f723e */ /* 0x000fe200000000ff */
[----:B------:R-:W-:Y:S02]  /*16f0*/  FFMA.FTZ R60, R60, R45, R85 ;  /* 0x0000002d3c3c7223 */ /* 0x000fe40000010055 */
[----:B------:R-:W-:Y:S02]  /*1700*/  F2FP.F16.F32.PACK_AB R46, R56, R61 ;  /* 0x0000003d382e723e */ /* 0x000fe400000000ff */
[----:B------:R-:W-:Y:S02]  /*1710*/  F2FP.F16.F32.PACK_AB R45, R58, R63 ;  /* 0x0000003f3a2d723e */ /* 0x000fe400000000ff */
[----:B------:R-:W-:Y:S01]  /*1720*/  F2FP.F16.F32.PACK_AB R44, R60, R65 ;  /* 0x000000413c2c723e */ /* 0x000fe200000000ff */
[----:B------:R-:W-:Y:S06]  /*1730*/  BRA `(.L_x_2160) ;  /* 0x0000000000907947 */ /* 0x000fec0003800000 */
.L_x_2159:
[--C-:B-----5:R-:W-:Y:S02]  /*1740*/  HADD2.F32 R63, -RZ, R44.reuse.H1_H1 ;  /* 0x3000002cff3f7230 */ /* 0x120fe40000004100 */
[----:B------:R-:W-:Y:S02]  /*1750*/  HADD2.F32 R65, -RZ, R45.H0_H0 ;  /* 0x2000002dff417230 */ /* 0x000fe40000004100 */
[----:B------:R-:W-:Y:S02]  /*1760*/  HADD2.F32 R81, -RZ, R47.H0_H0 ;  /* 0x2000002fff517230 */ /* 0x000fe40000004100 */
[-C--:B-1----:R-:W-:Y:S01]  /*1770*/  FMUL.FTZ R60, R63, R0.reuse ;  /* 0x000000003f3c7220 */ /* 0x082fe20000410000 */
        /* <DEDUP_REMOVED lines=15> */
[----:B------:R-:W-:Y:S01]  /*1870*/  FMUL.FTZ R65, R61, R44 ;  /* 0x0000002c3d417220 */ /* 0x000fe20000410000 */
[--C-:B------:R-:W-:Y:S02]  /*1880*/  HADD2.F32 R0, -RZ, R11.reuse.H0_H0 ;  /* 0x2000000bff007230 */ /* 0x100fe40000004100 */
        /* <DEDUP_REMOVED lines=15> */
.L_x_2160:
[----:B------:R-:W1:Y:S02]  /*1980*/  LDC.64 R80, c[0x0][0x3a8] ;  /* 0x0000ea00ff507b82 */ /* 0x000e640000000a00 */
[----:B-1----:R-:W-:-:S05]  /*1990*/  IMAD.WIDE.U32 R78, R78, 0x10, R80 ;  /* 0x000000104e4e7825 */ /* 0x002fca00078e0050 */
[----:B------:R3:W-:Y:S02]  /*19a0*/  STG.E.128 desc[UR6][R78.64], R44 ;  /* 0x0000002c4e007986 */ /* 0x0007e4000c101d06 */
.L_x_2158:
[----:B------:R-:W-:Y:S05]  /*19b0*/  BSYNC.RECONVERGENT B0 ;  /* 0x0000000000007941 */ /* 0x000fea0003800200 */
.L_x_2157:
[----:B-123--:R-:W-:Y:S01]  /*19c0*/  FADD.FTZ R45, RZ, R71 ;  /* 0x00000047ff2d7221 */ /* 0x00efe20000010000 */
        /* <DEDUP_REMOVED lines=28> */
[----:B------:R-:W1:Y:S02]  /*1b90*/  SHFL.BFLY PT, R0, R45, 0x1, 0x1f ;  /* 0x0c201f002d007f89 */ /* 0x000e6400000e0000 */
[----:B-1----:R-:W-:-:S05]  /*1ba0*/  FADD.FTZ R46, R45, R0 ;  /* 0x000000002d2e7221 */ /* 0x002fca0000010000 */
[----:B------:R-:W1:Y:S02]  /*1bb0*/  SHFL.BFLY PT, R47, R46, 0x2, 0x1f ;  /* 0x0c401f002e2f7f89 */ /* 0x000e6400000e0000 */
[----:B-1----:R-:W-:-:S05]  /*1bc0*/  FADD.FTZ R47, R46, R47 ;  /* 0x0000002f2e2f7221 */ /* 0x002fca0000010000 */
[----:B------:R-:W1:Y:S02]  /*1bd0*/  SHFL.BFLY PT, R0, R47, 0x4, 0x1f ;  /* 0x0c801f002f007f89 */ /* 0x000e6400000e0000 */
[----:B-1----:R-:W-:-:S05]  /*1be0*/  FADD.FTZ R78, R47, R0 ;  /* 0x000000002f4e7221 */ /* 0x002fca0000010000 */
[----:B------:R-:W1:Y:S02]  /*1bf0*/  SHFL.BFLY PT, R79, R78, 0x8, 0x1f ;  /* 0x0d001f004e4f7f89 */ /* 0x000e6400000e0000 */
[----:B-1----:R-:W-:-:S05]  /*1c00*/  FADD.FTZ R79, R78, R79 ;  /* 0x0000004f4e4f7221 */ /* 0x002fca0000010000 */
[----:B------:R-:W1:Y:S02]  /*1c10*/  SHFL.BFLY PT, R0, R79, 0x10, 0x1f ;  /* 0x0e001f004f007f89 */ /* 0x000e6400000e0000 */
[----:B-1----:R-:W-:-:S04]  /*1c20*/  FADD.FTZ R0, R79, R0 ;  /* 0x000000004f007221 */ /* 0x002fc80000010000 */
[----:B0-----:R-:W-:-:S04]  /*1c30*/  FMUL.FTZ R44, R51, R0 ;  /* 0x00000000332c7220 */ /* 0x001fc80000410000 */
        /* <DEDUP_REMOVED lines=61> */
[----:B0-----:R-:W-:-:S05]  /*2010*/  FADD.FTZ R46, R45, R46 ;  /* 0x0000002e2d2e7221 */ /* 0x001fca0000010000 */
[----:B------:R-:W0:Y:S02]  /*2020*/  SHFL.BFLY PT, R47, R46, 0x4, 0x1f ;  /* 0x0c801f002e2f7f89 */ /* 0x000e2400000e0000 */
[----:B0-----:R-:W-:-:S05]  /*2030*/  FADD.FTZ R47, R46, R47 ;  /* 0x0000002f2e2f7221 */ /* 0x001fca0000010000 */
[----:B------:R-:W0:Y:S02]  /*2040*/  SHFL.BFLY PT, R78, R47, 0x8, 0x1f ;  /* 0x0d001f002f4e7f89 */ /* 0x000e2400000e0000 */
[----:B0-----:R-:W-:Y:S01]  /*2050*/  FADD.FTZ R78, R47, R78 ;  /* 0x0000004e2f4e7221 */ /* 0x001fe20000010000 */
[----:B------:R-:W-:-:S04]  /*2060*/  CS2R R46, SRZ ;  /* 0x00000000002e7805 */ /* 0x000fc8000001ff00 */
        /* <DEDUP_REMOVED lines=10> */
.L_x_2162:
[----:B------:R-:W-:Y:S05]  /*2110*/  BSYNC.RECONVERGENT B0 ;  /* 0x0000000000007941 */ /* 0x000fea0003800200 */
.L_x_2161:
[----:B------:R-:W-:Y:S01]  /*2120*/  BAR.SYNC.DEFER_BLOCKING 0x0 ;  /* 0x0000000000007b1d */ /* 0x000fe20000010000 */
[----:B0-----:R-:W-:Y:S01]  /*2130*/  HFMA2 R0, -RZ, RZ, 0, 0 ;  /* 0x00000000ff007431 */ /* 0x001fe200000001ff */
[----:B------:R-:W-:-:S04]  /*2140*/  ISETP.NE.AND P5, PT, R2, RZ, PT ;  /* 0x000000ff0200720c */ /* 0x000fc80003fa5270 */
[----:B------:R-:W-:Y:S01]  /*2150*/  BSSY.RECONVERGENT B0, `(.L_x_2163) ;  /* 0x0000075000007945 */ /* 0x000fe20003800200 */
[----:B------:R-:W-:-:S05]  /*2160*/  @!P1 MOV R0, R52 ;  /* 0x0000003400009202 */ /* 0x000fca0000000f00 */
[----:B------:R-:W0:Y:S04]  /*2170*/  SHFL.DOWN PT, R45, R0, 0x4, 0x1f ;  /* 0x08801f00002d7f89 */ /* 0x000e2800000e0000 */
[----:B------:R-:W1:Y:S01]  /*2180*/  @!P1 LDS.64 R46, [R80] ;  /* 0x00000000502e9984 */ /* 0x000e620000000a00 */
[----:B------:R-:W-:Y:S02]  /*2190*/  ISETP.NE.AND P1, PT, RZ, UR10, PT ;  /* 0x0000000aff007c0c */ /* 0x000fe4000bf25270 */
[----:B0-----:R-:W-:Y:S02]  /*21a0*/  IADD3 R78, PT, PT, R45, R0, RZ ;  /* 0x000000002d4e7210 */ /* 0x001fe40007ffe0ff */
[----:B------:R-:W-:Y:S02]  /*21b0*/  I2FP.F32.S32 R84, R45 ;  /* 0x0000002d00547245 */ /* 0x000fe40000201400 */
[----:B------:R-:W-:Y:S01]  /*21c0*/  I2FP.F32.S32 R81, R78 ;  /* 0x0000004e00517245 */ /* 0x000fe20000201400 */
[----:B------:R-:W0:Y:S01]  /*21d0*/  SHFL.DOWN PT, R85, R78, 0x2, 0x1f ;  /* 0x08401f004e557f89 */ /* 0x000e2200000e0000 */
[----:B------:R-:W-:-:S02]  /*21e0*/  I2FP.F32.S32 R45, R0 ;  /* 0x00000000002d7245 */ /* 0x000fc40000201400 */
[----:B------:R-:W2:Y:S01]  /*21f0*/  MUFU.RCP R82, R81 ;  /* 0x0000005100527308 */ /* 0x000ea20000001000 */
[----:B-1----:R-:W1:Y:S01]  /*2200*/  SHFL.DOWN PT, R79, R46, 0x4, 0x1f ;  /* 0x08801f002e4f7f89 */ /* 0x002e6200000e0000 */
[-C--:B0-----:R-:W-:Y:S02]  /*2210*/  IADD3 R78, PT, PT, R78, R85.reuse, RZ ;  /* 0x000000554e4e7210 */ /* 0x081fe40007ffe0ff */
[----:B------:R-:W-:Y:S01]  /*2220*/  I2FP.F32.S32 R85, R85 ;  /* 0x0000005500557245 */ /* 0x000fe20000201400 */
[----:B------:R-:W0:Y:S04]  /*2230*/  SHFL.DOWN PT, R44, R47, 0x4, 0x1f ;  /* 0x08801f002f2c7f89 */ /* 0x000e2800000e0000 */
[----:B------:R-:W3:Y:S01]  /*2240*/  SHFL.DOWN PT, R87, R78, 0x1, 0x1f ;  /* 0x08201f004e577f89 */ /* 0x000ee200000e0000 */
[C---:B-1----:R-:W-:Y:S01]  /*2250*/  FMUL.FTZ R80, R79.reuse, R84 ;  /* 0x000000544f507220 */ /* 0x042fe20000410000 */
[----:B------:R-:W-:-:S03]  /*2260*/  FADD.FTZ R79, -R79, R46 ;  /* 0x0000002e4f4f7221 */ /* 0x000fc60000010100 */
[----:B------:R-:W-:Y:S01]  /*2270*/  FFMA.FTZ R83, R45, R46, R80 ;  /* 0x0000002e2d537223 */ /* 0x000fe20000010050 */
[----:B------:R-:W-:Y:S01]  /*2280*/  FMUL.FTZ R79, R79, R79 ;  /* 0x0000004f4f4f7220 */ /* 0x000fe20000410000 */
[----:B0-----:R-:W-:Y:S02]  /*2290*/  FADD.FTZ R47, R44, R47 ;  /* 0x0000002f2c2f7221 */ /* 0x001fe40000010000 */
[----:B--2---:R-:W-:Y:S01]  /*22a0*/  FMUL.FTZ R0, R82, R83 ;  /* 0x0000005352007220 */ /* 0x004fe20000410000 */
[----:B------:R-:W-:Y:S01]  /*22b0*/  FMUL.FTZ R79, R79, R45 ;  /* 0x0000002d4f4f7220 */ /* 0x000fe20000410000 */
[----:B------:R-:W-:Y:S02]  /*22c0*/  I2FP.F32.S32 R45, R78 ;  /* 0x0000004e002d7245 */ /* 0x000fe40000201400 */
[----:B---3--:R-:W-:Y:S01]  /*22d0*/  IADD3 R78, PT, PT, R78, R87, RZ ;  /* 0x000000574e4e7210 */ /* 0x008fe20007ffe0ff */
[----:B------:R-:W0:Y:S01]  /*22e0*/  SHFL.DOWN PT, R83, R0, 0x2, 0x1f ;  /* 0x08401f0000537f89 */ /* 0x000e2200000e0000 */
[----:B------:R-:W-:Y:S01]  /*22f0*/  FMUL.FTZ R79, R79, R84 ;  /* 0x000000544f4f7220 */ /* 0x000fe20000410000 */
[----:B------:R-:W1:Y:S01]  /*2300*/  MUFU.RCP R46, R45 ;  /* 0x0000002d002e7308 */ /* 0x000e620000001000 */
[----:B------:R-:W-:-:S02]  /*2310*/  I2FP.F32.S32 R78, R78 ;  /* 0x0000004e004e7245 */ /* 0x000fc40000201400 */
[----:B------:R-:W-:Y:S01]  /*2320*/  FFMA.FTZ R47, R82, R79, R47 ;  /* 0x0000004f522f7223 */ /* 0x000fe2000001002f */
[----:B------:R-:W-:-:S04]  /*2330*/  I2FP.F32.S32 R87, R87 ;  /* 0x0000005700577245 */ /* 0x000fc80000201400 */
[----:B------:R-:W2:Y:S01]  /*2340*/  SHFL.DOWN PT, R44, R47, 0x2, 0x1f ;  /* 0x08401f002f2c7f89 */ /* 0x000ea200000e0000 */
[----:B------:R-:W3:Y:S01]  /*2350*/  MUFU.RCP R78, R78 ;  /* 0x0000004e004e7308 */ /* 0x000ee20000001000 */
[----:B0-----:R-:W-:Y:S01]  /*2360*/  FMUL.FTZ R80, R83, R85 ;  /* 0x0000005553507220 */ /* 0x001fe20000410000 */
[----:B------:R-:W-:-:S03]  /*2370*/  FADD.FTZ R83, R0, -R83 ;  /* 0x8000005300537221 */ /* 0x000fc60000010000 */
[----:B------:R-:W-:Y:S01]  /*2380*/  FFMA.FTZ R79, R81, R0, R80 ;  /* 0x00000000514f7223 */ /* 0x000fe20000010050 */
[----:B------:R-:W-:-:S03]  /*2390*/  FMUL.FTZ R0, R83, R83 ;  /* 0x0000005353007220 */ /* 0x000fc60000410000 */
[----:B-1----:R-:W-:Y:S01]  /*23a0*/  FMUL.FTZ R80, R46, R79 ;  /* 0x0000004f2e507220 */ /* 0x002fe20000410000 */
[----:B------:R-:W-:Y:S01]  /*23b0*/  FMUL.FTZ R0, R81, R0 ;  /* 0x0000000051007220 */ /* 0x000fe20000410000 */
[----:B--2---:R-:W-:-:S03]  /*23c0*/  FADD.FTZ R47, R47, R44 ;  /* 0x0000002c2f2f7221 */ /* 0x004fc60000010000 */
[----:B------:R-:W0:Y:S01]  /*23d0*/  SHFL.DOWN PT, R79, R80, 0x1, 0x1f ;  /* 0x08201f00504f7f89 */ /* 0x000e2200000e0000 */
[----:B------:R-:W-:-:S04]  /*23e0*/  FMUL.FTZ R0, R0, R85 ;  /* 0x0000005500007220 */ /* 0x000fc80000410000 */
[----:B------:R-:W-:-:S05]  /*23f0*/  FFMA.FTZ R0, R46, R0, R47 ;  /* 0x000000002e007223 */ /* 0x000fca000001002f */
[----:B------:R-:W1:Y:S01]  /*2400*/  SHFL.DOWN PT, R47, R0, 0x1, 0x1f ;  /* 0x08201f00002f7f89 */ /* 0x000e6200000e0000 */
[----:B0-----:R-:W-:Y:S01]  /*2410*/  FADD.FTZ R44, R80, -R79 ;  /* 0x8000004f502c7221 */ /* 0x001fe20000010000 */
[----:B------:R-:W-:-:S03]  /*2420*/  FMUL.FTZ R46, R79, R87 ;  /* 0x000000574f2e7220 */ /* 0x000fc60000410000 */
[----:B------:R-:W-:Y:S01]  /*2430*/  FMUL.FTZ R44, R44, R44 ;  /* 0x0000002c2c2c7220 */ /* 0x000fe20000410000 */
[C---:B------:R-:W-:Y:S02]  /*2440*/  FFMA.FTZ R79, R45.reuse, R80, R46 ;  /* 0x000000502d4f7223 */ /* 0x040fe4000001002e */
[----:B------:R-:W0:Y:S01]  /*2450*/  LDC R80, c[0x0][0x448] ;  /* 0x00011200ff507b82 */ /* 0x000e220000000800 */
[----:B------:R-:W-:Y:S01]  /*2460*/  FMUL.FTZ R44, R45, R44 ;  /* 0x0000002c2d2c7220 */ /* 0x000fe20000410000 */
[----:B---3--:R-:W-:Y:S01]  /*2470*/  FMUL.FTZ R79, R78, R79 ;  /* 0x0000004f4e4f7220 */ /* 0x008fe20000410000 */
[----:B-1----:R-:W-:Y:S02]  /*2480*/  FADD.FTZ R47, R0, R47 ;  /* 0x0000002f002f7221 */ /* 0x002fe40000010000 */
        /* <DEDUP_REMOVED lines=10> */
[----:B------:R-:W-:Y:S01]  /*2530*/  FSEL R80, R79, RZ, !P1 ;  /* 0x000000ff4f507208 */ /* 0x000fe20004800000 */
[----:B------:R0:W-:Y:S02]  /*2540*/  @!P5 STG.E desc[UR6][R46.64], R79 ;  /* 0x0000004f2e00d986 */ /* 0x0001e4000c101906 */
[----:B------:R-:W-:Y:S01]  /*2550*/  FADD.FTZ R0, R0, R81 ;  /* 0x0000005100007221 */ /* 0x000fe20000010000 */
[----:B---3--:R-:W-:-:S05]  /*2560*/  @!P5 IMAD.WIDE R44, R49, 0x4, R44 ;  /* 0x00000004312cd825 */ /* 0x008fca00078e022c */
[----:B------:R-:W1:Y:S02]  /*2570*/  MUFU.RSQ R0, R0 ;  /* 0x0000000000007308 */ /* 0x000e640000001400 */
[----:B-1----:R0:W-:Y:S01]  /*2580*/  @!P5 STG.E desc[UR6][R44.64], R0 ;  /* 0x000000002c00d986 */ /* 0x0021e2000c101906 */
        /* <DEDUP_REMOVED lines=8> */
[----:B------:R-:W-:-:S02]  /*2610*/  HADD2.F32 R84, -RZ, R37.H1_H1 ;  /* 0x30000025ff547230 */ /* 0x000fc40000004100 */
[----:B------:R-:W-:Y:S01]  /*2620*/  FFMA.FTZ R44, R45, R44, R46 ;  /* 0x0000002c2d2c7223 */ /* 0x000fe2000001002e */
[--C-:B------:R-:W-:Y:S01]  /*2630*/  FADD.FTZ R45, R74, -R80.reuse ;  /* 0x800000504a2d7221 */ /* 0x100fe20000010000 */
[----:B------:R-:W-:Y:S02]  /*2640*/  HADD2.F32 R78, -RZ, R41.H0_H0 ;  /* 0x20000029ff4e7230 */ /* 0x000fe40000004100 */
[----:B------:R-:W-:Y:S01]  /*2650*/  FADD.FTZ R79, R75, -R80 ;  /* 0x800000504b4f7221 */ /* 0x000fe20000010000 */
[----:B------:R-:W-:Y:S02]  /*2660*/  HADD2.F32 R46, -RZ, R37.H0_H0 ;  /* 0x20000025ff2e7230 */ /* 0x000fe40000004100 */
[C---:B------:R-:W-:Y:S01]  /*2670*/  FMUL.FTZ R45, R0.reuse, R45 ;  /* 0x0000002d002d7220 */ /* 0x040fe20000410000 */
[----:B------:R-:W-:Y:S02]  /*2680*/  HADD2.F32 R86, -RZ, R42.H0_H0 ;  /* 0x2000002aff567230 */ /* 0x000fe40000004100 */
[----:B------:R-:W-:Y:S01]  /*2690*/  FMUL.FTZ R79, R0, R79 ;  /* 0x0000004f004f7220 */ /* 0x000fe20000410000 */
[----:B------:R-:W-:-:S02]  /*26a0*/  HADD2.F32 R88, -RZ, R38.H0_H0 ;  /* 0x20000026ff587230 */ /* 0x000fc40000004100 */
[----:B------:R-:W-:Y:S01]  /*26b0*/  FFMA.FTZ R84, R45, R82, R84 ;  /* 0x000000522d547223 */ /* 0x000fe20000010054 */
[----:B------:R-:W-:Y:S01]  /*26c0*/  FADD.FTZ R45, R72, -R80 ;  /* 0x80000050482d7221 */ /* 0x000fe20000010000 */
[----:B------:R-:W-:Y:S01]  /*26d0*/  FFMA.FTZ R83, R47, R78, R46 ;  /* 0x0000004e2f537223 */ /* 0x000fe2000001002e */
[----:B------:R-:W-:Y:S02]  /*26e0*/  HADD2.F32 R46, -RZ, R42.H1_H1 ;  /* 0x3000002aff2e7230 */ /* 0x000fe40000004100 */
[----:B------:R-:W-:Y:S01]  /*26f0*/  FADD.FTZ R47, R77, -R80 ;  /* 0x800000504d2f7221 */ /* 0x000fe20000010000 */
[----:B------:R-:W-:Y:S02]  /*2700*/  HADD2.F32 R78, -RZ, R38.H1_H1 ;  /* 0x30000026ff4e7230 */ /* 0x000fe40000004100 */
[----:B------:R-:W-:Y:S01]  /*2710*/  FMUL.FTZ R45, R0, R45 ;  /* 0x0000002d002d7220 */ /* 0x000fe20000410000 */
[----:B------:R-:W-:Y:S01]  /*2720*/  FFMA.FTZ R86, R79, R86, R88 ;  /* 0x000000564f567223 */ /* 0x000fe20000010058 */
[----:B------:R-:W-:-:S02]  /*2730*/  HADD2.F32 R82, -RZ, R43.H0_H0 ;  /* 0x2000002bff527230 */ /* 0x000fc40000004100 */
[----:B------:R-:W-:Y:S01]  /*2740*/  FMUL.FTZ R47, R0, R47 ;  /* 0x0000002f002f7220 */ /* 0x000fe20000410000 */
[----:B------:R-:W-:Y:S02]  /*2750*/  HADD2.F32 R88, -RZ, R39.H0_H0 ;  /* 0x20000027ff587230 */ /* 0x000fe40000004100 */
[----:B------:R-:W-:Y:S01]  /*2760*/  FFMA.FTZ R85, R45, R46, R78 ;  /* 0x0000002e2d557223 */ /* 0x000fe2000001004e */
[----:B------:R-:W-:Y:S01]  /*2770*/  FADD.FTZ R45, R70, -R80 ;  /* 0x80000050462d7221 */ /* 0x000fe20000010000 */
[----:B------:R-:W0:Y:S01]  /*2780*/  LDC.64 R78, c[0x0][0x428] ;  /* 0x00010a00ff4e7b82 */ /* 0x000e220000000a00 */
[----:B------:R-:W-:Y:S02]  /*2790*/  HADD2.F32 R46, -RZ, R43.H1_H1 ;  /* 0x3000002bff2e7230 */ /* 0x000fe40000004100 */
[----:B------:R-:W-:Y:S01]  /*27a0*/  FFMA.FTZ R47, R47, R82, R88 ;  /* 0x000000522f2f7223 */ /* 0x000fe20000010058 */
[----:B------:R-:W-:Y:S02]  /*27b0*/  HADD2.F32 R82, -RZ, R39.H1_H1 ;  /* 0x30000027ff527230 */ /* 0x000fe40000004100 */
[----:B------:R-:W-:-:S04]  /*27c0*/  FMUL.FTZ R45, R0, R45 ;  /* 0x0000002d002d7220 */ /* 0x000fc80000410000 */
[----:B------:R-:W-:Y:S01]  /*27d0*/  FFMA.FTZ R88, R45, R46, R82 ;  /* 0x0000002e2d587223 */ /* 0x000fe20000010052 */
[----:B------:R-:W-:Y:S01]  /*27e0*/  FADD.FTZ R45, R76, -R80 ;  /* 0x800000504c2d7221 */ /* 0x000fe20000010000 */
[----:B------:R-:W-:Y:S02]  /*27f0*/  HADD2.F32 R46, -RZ, R40.H1_H1 ;  /* 0x30000028ff2e7230 */ /* 0x000fe40000004100 */
[----:B------:R-:W-:Y:S02]  /*2800*/  HADD2.F32 R82, -RZ, R36.H1_H1 ;  /* 0x30000024ff527230 */ /* 0x000fe40000004100 */
[----:B------:R-:W-:Y:S01]  /*2810*/  FMUL.FTZ R45, R0, R45 ;  /* 0x0000002d002d7220 */ /* 0x000fe20000410000 */
[----:B------:R-:W-:-:S03]  /*2820*/  F2FP.F16.F32.PACK_AB R47, R88, R47 ;  /* 0x0000002f582f723e */ /* 0x000fc600000000ff */
[----:B------:R-:W-:Y:S01]  /*2830*/  FFMA.FTZ R81, R45, R46, R82 ;  /* 0x0000002e2d517223 */ /* 0x000fe20000010052 */
[----:B------:R-:W-:Y:S02]  /*2840*/  F2FP.F16.F32.PACK_AB R46, R85, R86 ;  /* 0x00000056552e723e */ /* 0x000fe400000000ff */
[----:B------:R-:W-:Y:S02]  /*2850*/  F2FP.F16.F32.PACK_AB R45, R84, R83 ;  /* 0x00000053542d723e */ /* 0x000fe400000000ff */
[----:B------:R-:W-:Y:S01]  /*2860*/  F2FP.F16.F32.PACK_AB R44, R81, R44 ;  /* 0x0000002c512c723e */ /* 0x000fe200000000ff */
[C---:B0-----:R-:W-:Y:S01]  /*2870*/  IMAD.WIDE.U32 R78, R69.reuse, 0x10, R78 ;  /* 0x00000010454e7825 */ /* 0x041fe200078e004e */
[----:B------:R-:W-:-:S04]  /*2880*/  IADD3 R69, PT, PT, R69, 0x100, RZ ;  /* 0x0000010045457810 */ /* 0x000fc80007ffe0ff */
[----:B------:R1:W-:Y:S03]  /*2890*/  STG.E.128 desc[UR6][R78.64], R44 ;  /* 0x0000002c4e007986 */ /* 0x0003e6000c101d06 */
.L_x_2164:
[----:B------:R-:W-:Y:S05]  /*28a0*/  BSYNC.RECONVERGENT B0 ;  /* 0x0000000000007941 */ /* 0x000fea0003800200 */
.L_x_2163:
        /* <DEDUP_REMOVED lines=28> */
[C---:B------:R-:W-:Y:S01]  /*2a70*/  FMUL.FTZ R47, R0.reuse, R47 ;  /* 0x0000002f002f7220 */ /* 0x040fe20000410000 */
        /* <DEDUP_REMOVED lines=21> */
.L_x_2166:
[----:B------:R-:W-:Y:S05]  /*2bd0*/  BSYNC.RECONVERGENT B0 ;  /* 0x0000000000007941 */ /* 0x000fea0003800200 */
.L_x_2165:
[----:B------:R-:W-:Y:S04]  /*2be0*/  BSSY.RECONVERGENT B0, `(.L_x_2167) ;  /* 0x0000031000007945 */ /* 0x000fe80003800200 */
[----:B------:R-:W-:Y:S05]  /*2bf0*/  @!P4 BRA `(.L_x_2168) ;  /* 0x0000000000bcc947 */ /* 0x000fea0003800000 */
[--C-:B012---:R-:W-:Y:S01]  /*2c00*/  FADD.FTZ R45, R65, -R80.reuse ;  /* 0x80000050412d7221 */ /* 0x107fe20000010000 */
[--C-:B------:R-:W-:Y:S01]  /*2c10*/  FADD.FTZ R47, R63, -R80.reuse ;  /* 0x800000503f2f7221 */ /* 0x100fe20000010000 */
[----:B-----5:R-:W-:Y:S02]  /*2c20*/  HADD2.F32 R44, -RZ, R16.H0_H0 ;  /* 0x20000010ff2c7230 */ /* 0x020fe40000004100 */
[----:B------:R-:W-:Y:S01]  /*2c30*/  FADD.FTZ R79, R58, -R80 ;  /* 0x800000503a4f7221 */ /* 0x000fe20000010000 */
[----:B------:R-:W-:Y:S02]  /*2c40*/  HADD2.F32 R46, -RZ, R12.H0_H0 ;  /* 0x2000000cff2e7230 */ /* 0x000fe40000004100 */
[C---:B------:R-:W-:Y:S01]  /*2c50*/  FMUL.FTZ R45, R0.reuse, R45 ;  /* 0x0000002d002d7220 */ /* 0x040fe20000410000 */
[----:B------:R-:W-:Y:S02]  /*2c60*/  HADD2.F32 R78, -RZ, R17.H0_H0 ;  /* 0x20000011ff4e7230 */ /* 0x000fe40000004100 */
[----:B------:R-:W-:Y:S01]  /*2c70*/  FMUL.FTZ R47, R0, R47 ;  /* 0x0000002f002f7220 */ /* 0x000fe20000410000 */
[----:B------:R-:W-:-:S02]  /*2c80*/  HADD2.F32 R82, -RZ, R13.H0_H0 ;  /* 0x2000000dff527230 */ /* 0x000fc40000004100 */
[----:B------:R-:W-:Y:S01]  /*2c90*/  FMUL.FTZ R79, R0, R79 ;  /* 0x0000004f004f7220 */ /* 0x000fe20000410000 */
[----:B------:R-:W-:Y:S02]  /*2ca0*/  HADD2.F32 R84, -RZ, R17.H1_H1 ;  /* 0x30000011ff547230 */ /* 0x000fe40000004100 */
[----:B------:R-:W-:Y:S01]  /*2cb0*/  FFMA.FTZ R81, R45, R44, R46 ;  /* 0x0000002c2d517223 */ /* 0x000fe2000001002e */
[----:B------:R-:W-:Y:S02]  /*2cc0*/  HADD2.F32 R86, -RZ, R13.H1_H1 ;  /* 0x3000000dff567230 */ /* 0x000fe40000004100 */
[----:B------:R-:W-:Y:S01]  /*2cd0*/  FFMA.FTZ R82, R47, R78, R82 ;  /* 0x0000004e2f527223 */ /* 0x000fe20000010052 */
[--C-:B------:R-:W-:Y:S01]  /*2ce0*/  FADD.FTZ R45, R61, -R80.reuse ;  /* 0x800000503d2d7221 */ /* 0x100fe20000010000 */
[----:B------:R-:W-:Y:S01]  /*2cf0*/  FADD.FTZ R47, R56, -R80 ;  /* 0x80000050382f7221 */ /* 0x000fe20000010000 */
[----:B------:R-:W-:Y:S02]  /*2d00*/  HADD2.F32 R44, -RZ, R18.H0_H0 ;  /* 0x20000012ff2c7230 */ /* 0x000fe40000004100 */
[----:B------:R-:W-:Y:S01]  /*2d10*/  FFMA.FTZ R83, R79, R84, R86 ;  /* 0x000000544f537223 */ /* 0x000fe20000010056 */
[----:B------:R-:W-:-:S02]  /*2d20*/  HADD2.F32 R46, -RZ, R14.H0_H0 ;  /* 0x2000000eff2e7230 */ /* 0x000fc40000004100 */
[C---:B------:R-:W-:Y:S01]  /*2d30*/  FMUL.FTZ R45, R0.reuse, R45 ;  /* 0x0000002d002d7220 */ /* 0x040fe20000410000 */
[----:B------:R-:W-:Y:S02]  /*2d40*/  HADD2.F32 R78, -RZ, R18.H1_H1 ;  /* 0x30000012ff4e7230 */ /* 0x000fe40000004100 */
[----:B------:R-:W-:Y:S01]  /*2d50*/  FMUL.FTZ R47, R0, R47 ;  /* 0x0000002f002f7220 */ /* 0x000fe20000410000 */
[----:B------:R-:W-:Y:S02]  /*2d60*/  HADD2.F32 R86, -RZ, R14.H1_H1 ;  /* 0x3000000eff567230 */ /* 0x000fe40000004100 */
[----:B------:R-:W-:Y:S01]  /*2d70*/  FFMA.FTZ R84, R45, R44, R46 ;  /* 0x0000002c2d547223 */ /* 0x000fe2000001002e */
[----:B------:R-:W-:Y:S01]  /*2d80*/  HADD2.F32 R46, -RZ, R19.H0_H0 ;  /* 0x20000013ff2e7230 */ /* 0x000fe20000004100 */
[----:B------:R-:W0:Y:S01]  /*2d90*/  LDC.64 R44, c[0x0][0x428] ;  /* 0x00010a00ff2c7b82 */ /* 0x000e220000000a00 */
[----:B------:R-:W-:Y:S01]  /*2da0*/  FADD.FTZ R79, R54, -R80 ;  /* 0x80000050364f7221 */ /* 0x000fe20000010000 */
[----:B------:R-:W-:Y:S01]  /*2db0*/  FFMA.FTZ R85, R47, R78, R86 ;  /* 0x0000004e2f557223 */ /* 0x000fe20000010056 */
[----:B------:R-:W-:Y:S01]  /*2dc0*/  FADD.FTZ R47, R67, -R80 ;  /* 0x80000050432f7221 */ /* 0x000fe20000010000 */
[----:B------:R-:W-:-:S02]  /*2dd0*/  HADD2.F32 R78, -RZ, R15.H0_H0 ;  /* 0x2000000fff4e7230 */ /* 0x000fc40000004100 */
[C---:B------:R-:W-:Y:S01]  /*2de0*/  FMUL.FTZ R79, R0.reuse, R79 ;  /* 0x0000004f004f7220 */ /* 0x040fe20000410000 */
[----:B------:R-:W-:-:S04]  /*2df0*/  FMUL.FTZ R47, R0, R47 ;  /* 0x0000002f002f7220 */ /* 0x000fc80000410000 */
[----:B------:R-:W-:Y:S01]  /*2e00*/  FFMA.FTZ R86, R47, R46, R78 ;  /* 0x0000002e2f567223 */ /* 0x000fe2000001004e */
[----:B------:R-:W-:Y:S02]  /*2e10*/  HADD2.F32 R46, -RZ, R19.H1_H1 ;  /* 0x30000013ff2e7230 */ /* 0x000fe40000004100 */
[----:B------:R-:W-:Y:S01]  /*2e20*/  FADD.FTZ R47, R60, -R80 ;  /* 0x800000503c2f7221 */ /* 0x000fe20000010000 */
[----:B------:R-:W-:-:S03]  /*2e30*/  HADD2.F32 R78, -RZ, R15.H1_H1 ;  /* 0x3000000fff4e7230 */ /* 0x000fc60000004100 */
[----:B------:R-:W-:Y:S01]  /*2e40*/  FMUL.FTZ R47, R0, R47 ;  /* 0x0000002f002f7220 */ /* 0x000fe20000410000 */
[----:B------:R-:W-:Y:S02]  /*2e50*/  HADD2.F32 R0, -RZ, R16.H1_H1 ;  /* 0x30000010ff007230 */ /* 0x000fe40000004100 */
[----:B------:R-:W-:Y:S01]  /*2e60*/  FFMA.FTZ R87, R79, R46, R78 ;  /* 0x0000002e4f577223 */ /* 0x000fe2000001004e */
[----:B------:R-:W-:Y:S02]  /*2e70*/  HADD2.F32 R46, -RZ, R12.H1_H1 ;  /* 0x3000000cff2e7230 */ /* 0x000fe40000004100 */
[----:B0-----:R-:W-:-:S04]  /*2e80*/  IMAD.WIDE.U32 R78, R69, 0x10, R44 ;  /* 0x00000010454e7825 */ /* 0x001fc800078e002c */
[----:B------:R-:W-:Y:S01]  /*2e90*/  FFMA.FTZ R0, R47, R0, R46 ;  /* 0x000000002f007223 */ /* 0x000fe2000001002e */
[----:B------:R-:W-:Y:S02]  /*2ea0*/  F2FP.F16.F32.PACK_AB R47, R87, R86 ;  /* 0x00000056572f723e */ /* 0x000fe400000000ff */
[----:B------:R-:W-:Y:S02]  /*2eb0*/  F2FP.F16.F32.PACK_AB R46, R85, R84 ;  /* 0x00000054552e723e */ /* 0x000fe400000000ff */
[----:B------:R-:W-:Y:S02]  /*2ec0*/  F2FP.F16.F32.PACK_AB R45, R83, R82 ;  /* 0x00000052532d723e */ /* 0x000fe400000000ff */
[----:B------:R-:W-:-:S05]  /*2ed0*/  F2FP.F16.F32.PACK_AB R44, R0, R81 ;  /* 0x00000051002c723e */ /* 0x000fca00000000ff */
[----:B------:R3:W-:Y:S02]  /*2ee0*/  STG.E.128 desc[UR6][R78.64], R44 ;  /* 0x0000002c4e007986 */ /* 0x0007e4000c101d06 */
.L_x_2168:
[----:B------:R-:W-:Y:S05]  /*2ef0*/  BSYNC.RECONVERGENT B0 ;  /* 0x0000000000007941 */ /* 0x000fea0003800200 */
.L_x_2167:
[----:B0123--:R-:W0:Y:S01]  /*2f00*/  LDC.64 R44, c[0x0][0x380] ;  /* 0x0000e000ff2c7b82 */ /* 0x00fe220000000a00 */
[----:B------:R-:W-:Y:S01]  /*2f10*/  UPLOP3.LUT UP1, UPT, UPT, UPT, UP1, 0x40, 0x4 ;  /* 0x000000000004789c */ /* 0x000fe20003f2e810 */
[----:B0-----:R-:W-:-:S04]  /*2f20*/  IADD3 R49, PT, PT, R49, R44, RZ ;  /* 0x0000002c31317210 */ /* 0x001fc80007ffe0ff */
[----:B------:R-:W-:-:S13]  /*2f30*/  ISETP.GE.AND P1, PT, R49, R45, PT ;  /* 0x0000002d3100720c */ /* 0x000fda0003f26270 */
[----:B------:R-:W-:Y:S05]  /*2f40*/  @!P1 BRA `(.L_x_2169) ;  /* 0xffffffd400e09947 */ /* 0x000fea000383ffff */
[----:B------:R-:W-:Y:S05]  /*2f50*/  EXIT ;  /* 0x000000000000794d */ /* 0x000fea0003800000 */
.L_x_2170:
        /* <DEDUP_REMOVED lines=10> */
.L_x_20923:


//--------------------- .text._ZN10layer_norm13ln_fwd_kernelINS_13Kernel_traitsI6__halfS2_S2_S2_fjLj6144ELj1ELj1ELj8ELj16ENS_18Kernel_traits_baseILj6144ES2_S2_S2_S2_fjLj256EEEEELb0ELb1ELb0ELb1EEEvNS_9FwdParamsE --------------------------
	.section	.text._ZN10layer_norm13ln_fwd_kernelINS_13Kernel_traitsI6__halfS2_S2_S2_fjLj6144ELj1ELj1ELj8ELj16ENS_18Kernel_traits_baseILj6144ES2_S2_S2_S2_fjLj256EEEEELb0ELb1ELb0ELb1EEEvNS_9FwdParamsE,"ax",@progbits
	.align	128
        .global         _ZN10layer_norm13ln_fwd_kernelINS_13Kernel_traitsI6__halfS2_S2_S2_fjLj6144ELj1ELj1ELj8ELj16ENS_18Kernel_traits_baseILj6144ES2_S2_S2_S2_fjLj256EEEEELb0ELb1ELb0ELb1EEEvNS_9FwdParamsE
        .type           _ZN10layer_norm13ln_fwd_kernelINS_13Kernel_traitsI6__halfS2_S2_S2_fjLj6144ELj1ELj1ELj8ELj16ENS_18Kernel_traits_baseILj6144ES2_S2_S2_S2_fjLj256EEEEELb0ELb1ELb0ELb1EEEvNS_9FwdParamsE,@function
        .size           _ZN10layer_norm13ln_fwd_kernelINS_13Kernel_traitsI6__halfS2_S2_S2_fjLj6144ELj1ELj1ELj8ELj16ENS_18Kernel_traits_baseILj6144ES2_S2_S2_S2_fjLj256EEEEELb0ELb1ELb0ELb1EEEvNS_9FwdParamsE,(.L_x_20924 - _ZN10layer_norm13ln_fwd_kernelINS_13Kernel_traitsI6__halfS2_S2_S2_fjLj6144ELj1ELj1ELj8ELj16ENS_18Kernel_traits_baseILj6144ES2_S2_S2_S2_fjLj256EEEEELb0ELb1ELb0ELb1EEEvNS_9FwdParamsE)
        .other          _ZN10layer_norm13ln_fwd_kernelINS_13Kernel_traitsI6__halfS2_S2_S2_fjLj6144ELj1ELj1ELj8ELj16ENS_18Kernel_traits_baseILj6144ES2_S2_S2_S2_fjLj256EEEEELb0ELb1ELb0ELb1EEEvNS_9FwdParamsE,@"STO_CUDA_ENTRY STV_DEFAULT"
_ZN10layer_norm13ln_fwd_kernelINS_13Kernel_traitsI6__halfS2_S2_S2_fjLj6144ELj1ELj1ELj8ELj16ENS_18Kernel_traits_baseILj6144ES2_S2_S2_S2_fjLj256EEEEELb0ELb1ELb0ELb1EEEvNS_9FwdParamsE:
.text._ZN10layer_norm13ln_fwd_kernelINS_13Kernel_traitsI6__halfS2_S2_S2_fjLj6144ELj1ELj1ELj8ELj16ENS_18Kernel_traits_baseILj6144ES2_S2_S2_S2_fjLj256EEEEELb0ELb1ELb0ELb1EEEvNS_9FwdParamsE:
        /* <DEDUP_REMOVED lines=10> */
[----:B------:R-:W4:Y:S04]  /*00a0*/  LDG.E.128 R8, desc[UR6][R2.64+0x2000] ;  /* 0x0020000602087981 */ /* 0x000f28000c1e1d00 */
[----:B------:R-:W4:Y:S01]  /*00b0*/  LDG.E.128 R36, desc[UR6][R18.64] ;  /* 0x0000000612247981 */ /* 0x000f22000c1e1d00 */
[----:B--2---:R-:W-:-:S03]  /*00c0*/  ISETP.NE.U32.AND P0, PT, RZ, UR4, PT ;  /* 0x00000004ff007c0c */ /* 0x004fc6000bf05070 */
[----:B------:R-:W2:Y:S01]  /*00d0*/  LDG.E.128 R40, desc[UR6][R2.64+0x1000] ;  /* 0x0010000602287981 */ /* 0x000ea2000c1e1d00 */
[----:B------:R-:W-:-:S03]  /*00e0*/  ISETP.NE.AND.EX P0, PT, RZ, UR5, PT, P0 ;  /* 0x00000005ff007c0c */ /* 0x000fc6000bf05300 */
[----:B------:R-:W2:Y:S01]  /*00f0*/  LDG.E.128 R4, desc[UR6][R18.64+0x2000] ;  /* 0x0020000612047981 */ /* 0x000ea2000c1e1d00 */
[----:B------:R-:W0:Y:S01]  /*0100*/  S2UR UR4, SR_CTAID.X ;  /* 0x00000000000479c3 */ /* 0x000e220000002500 */
[----:B------:R-:W1:Y:S08]  /*0110*/  LDCU UR5, c[0x0][0x384] ;  /* 0x00007080ff0577ac */ /* 0x000e700008000800 */
[----:B------:R-:W1:Y:S02]  /*0120*/  @P0 LDC.64 R16, c[0x0][0x438] ;  /* 0x00010e00ff100b82 */ /* 0x000e640000000a00 */
[----:B-1----:R-:W-:-:S05]  /*0130*/  @P0 IMAD.WIDE.U32 R16, R23, 0x10, R16 ;  /* 0x0000001017100825 */ /* 0x002fca00078e0010 */
[----:B------:R-:W5:Y:S04]  /*0140*/  @P0 LDG.E.128 R24, desc[UR6][R16.64] ;  /* 0x0000000610180981 */ /* 0x000f68000c1e1d00 */
[----:B------:R-:W5:Y:S04]  /*0150*/  @P0 LDG.E.128 R28, desc[UR6][R16.64+0x1000] ;  /* 0x00100006101c0981 */ /* 0x000f68000c1e1d00 */
[----:B------:R3:W5:Y:S02]  /*0160*/  @P0 LDG.E.128 R32, desc[UR6][R16.64+0x2000] ;  /* 0x0020000610200981 */ /* 0x000764000c1e1d00 */
[----:B---3--:R-:W-:-:S02]  /*0170*/  @P0 MOV R16, R14 ;  /* 0x0000000e00100202 */ /* 0x008fc40000000f00 */
[----:B------:R-:W-:Y:S02]  /*0180*/  @!P0 MOV R16, R14 ;  /* 0x0000000e00108202 */ /* 0x000fe40000000f00 */
[----:B0-----:R-:W-:-:S04]  /*0190*/  MOV R14, UR4 ;  /* 0x00000004000e7c02 */ /* 0x001fc80008000f00 */
[----:B------:R-:W-:Y:S02]  /*01a0*/  ISETP.GE.AND P1, PT, R14, UR5, PT ;  /* 0x000000050e007c0c */ /* 0x000fe4000bf26270 */
[----:B----4-:R-:W-:Y:S02]  /*01b0*/  @P0 MOV R87, R81 ;  /* 0x0000005100570202 */ /* 0x010fe40000000f00 */
[----:B------:R-:W-:Y:S02]  /*01c0*/  @P0 MOV R18, R12 ;  /* 0x0000000c00120202 */ /* 0x000fe40000000f00 */
[----:B------:R-:W-:Y:S02]  /*01d0*/  @P0 MOV R17, R13 ;  /* 0x0000000d00110202 */ /* 0x000fe40000000f00 */
[----:B------:R-:W-:Y:S02]  /*01e0*/  @P0 MOV R56, R10 ;  /* 0x0000000a00380202 */ /* 0x000fe40000000f00 */
[----:B------:R-:W-:-:S02]  /*01f0*/  @P0 MOV R54, R11 ;  /* 0x0000000b00360202 */ /* 0x000fc40000000f00 */
[----:B------:R-:W-:Y:S02]  /*0200*/  @!P0 MOV R87, R81 ;  /* 0x0000005100578202 */ /* 0x000fe40000000f00 */
[----:B------:R-:W-:Y:S02]  /*0210*/  @!P0 MOV R18, R12 ;  /* 0x0000000c00128202 */ /* 0x000fe40000000f00 */
[----:B------:R-:W-:Y:S02]  /*0220*/  @!P0 MOV R17, R13 ;  /* 0x0000000d00118202 */ /* 0x000fe40000000f00 */
[----:B------:R-:W-:Y:S02]  /*0230*/  @!P0 MOV R56, R10 ;  /* 0x0000000a00388202 */ /* 0x000fe40000000f00 */
[----:B------:R-:W-:Y:S02]  /*0240*/  @!P0 MOV R54, R11 ;  /* 0x0000000b00368202 */ /* 0x000fe40000000f00 */
[----:B------:R-:W-:-:S02]  /*0250*/  @P0 MOV R89, R80 ;  /* 0x0000005000590202 */ /* 0x000fc40000000f00 */
[----:B------:R-:W-:Y:S02]  /*0260*/  @P0 MOV R85, R82 ;  /* 0x0000005200550202 */ /* 0x000fe40000000f00 */
[----:B------:R-:W-:Y:S02]  /*0270*/  @P0 MOV R22, R36 ;  /* 0x0000002400160202 */ /* 0x000fe40000000f00 */
[----:B------:R-:W-:Y:S02]  /*0280*/  @P0 MOV R21, R37 ;  /* 0x0000002500150202 */ /* 0x000fe40000000f00 */
[----:B------:R-:W-:Y:S02]  /*0290*/  @P0 MOV R20, R38 ;  /* 0x0000002600140202 */ /* 0x000fe40000000f00 */
[----:B------:R-:W-:Y:S02]  /*02a0*/  @P0 MOV R19, R39 ;  /* 0x0000002700130202 */ /* 0x000fe40000000f00 */
[----:B--2---:R-:W-:-:S02]  /*02b0*/  @P0 MOV R78, R40 ;  /* 0x00000028004e0202 */ /* 0x004fc40000000f00 */
[----:B------:R-:W-:Y:S02]  /*02c0*/  @P0 MOV R81, R41 ;  /* 0x0000002900510202 */ /* 0x000fe40000000f00 */
[----:B------:R-:W-:Y:S02]  /*02d0*/  @P0 MOV R65, R42 ;  /* 0x0000002a00410202 */ /* 0x000fe40000000f00 */
[----:B------:R-:W-:Y:S02]  /*02e0*/  @P0 MOV R62, R43 ;  /* 0x0000002b003e0202 */ /* 0x000fe40000000f00 */
[----:B------:R-:W-:Y:S02]  /*02f0*/  @P0 MOV R60, R8 ;  /* 0x00000008003c0202 */ /* 0x000fe40000000f00 */
[----:B------:R-:W-:Y:S02]  /*0300*/  @P0 MOV R58, R9 ;  /* 0x00000009003a0202 */ /* 0x000fe40000000f00 */
[----:B------:R-:W-:-:S02]  /*0310*/  @P0 MOV R13, R4 ;  /* 0x00000004000d0202 */ /* 0x000fc40000000f00 */
[----:B------:R-:W-:Y:S02]  /*0320*/  @P0 MOV R12, R5 ;  /* 0x00000005000c0202 */ /* 0x000fe40000000f00 */
[----:B------:R-:W-:Y:S02]  /*0330*/  @P0 MOV R11, R6 ;  /* 0x00000006000b0202 */ /* 0x000fe40000000f00 */
        /* <DEDUP_REMOVED lines=25> */
[----:B------:R-:W-:Y:S01]  /*04d0*/  @!P0 CS2R R32, SRZ ;  /* 0x0000000000208805 */ /* 0x000fe2000001ff00 */
[--C-:B------:R-:W-:Y:S01]  /*04e0*/  HADD2.F32 R9, -RZ, R27.reuse.H0_H0 ;  /* 0x2000001bff097230 */ /* 0x100fe20000004100 */
[----:B------:R-:W-:Y:S01]  /*04f0*/  LOP3.LUT R90, R23, 0x1f, RZ, 0xc0, !PT ;  /* 0x0000001f175a7812 */ /* 0x000fe200078ec0ff */
[----:B------:R-:W-:Y:S01]  /*0500*/  HADD2.F32 R8, -RZ, R27.H1_H1 ;  /* 0x3000001bff087230 */ /* 0x000fe20000004100 */
[----:B------:R-:W-:Y:S01]  /*0510*/  UPLOP3.LUT UP0, UPT, UPT, UPT, UPT, 0x40, 0x4 ;  /* 0x000000000004789c */ /* 0x000fe20003f0e870 */
[--C-:B------:R-:W-:Y:S01]  /*0520*/  HADD2.F32 R7, -RZ, R26.reuse.H0_H0 ;  /* 0x2000001aff077230 */ /* 0x100fe20000004100 */
[----:B------:R-:W2:Y:S01]  /*0530*/  LDCU UR10, c[0x0][0x388] ;  /* 0x00007100ff0a77ac */ /* 0x000ea20008000800 */
[----:B------:R-:W-:Y:S02]  /*0540*/  HADD2.F32 R6, -RZ, R26.H1_H1 ;  /* 0x3000001aff067230 */ /* 0x000fe40000004100 */
[--C-:B------:R-:W-:Y:S01]  /*0550*/  HADD2.F32 R5, -RZ, R25.reuse.H0_H0 ;  /* 0x20000019ff057230 */ /* 0x100fe20000004100 */
[----:B------:R-:W3:Y:S01]  /*0560*/  LDCU UR11, c[0x0][0x400] ;  /* 0x00008000ff0b77ac */ /* 0x000ee20008000800 */
[----:B------:R-:W-:Y:S01]  /*0570*/  HADD2.F32 R4, -RZ, R25.H1_H1 ;  /* 0x30000019ff047230 */ /* 0x000fe20000004100 */
[----:B-1----:R-:W-:Y:S01]  /*0580*/  ISETP.NE.AND P2, PT, RZ, UR4, PT ;  /* 0x00000004ff007c0c */ /* 0x002fe2000bf45270 */
[--C-:B------:R-:W-:Y:S01]  /*0590*/  HADD2.F32 R3, -RZ, R24.reuse.H0_H0 ;  /* 0x20000018ff037230 */ /* 0x100fe20000004100 */
[----:B------:R-:W1:Y:S01]  /*05a0*/  LDCU.64 UR8, c[0x0][0x3a0] ;  /* 0x00007400ff0877ac */ /* 0x000e620008000a00 */
[----:B------:R-:W-:Y:S01]  /*05b0*/  HADD2.F32 R2, -RZ, R24.H1_H1 ;  /* 0x30000018ff027230 */ /* 0x000fe20000004100 */
[----:B0-----:R-:W-:Y:S01]  /*05c0*/  ISETP.NE.U32.AND P1, PT, R36, RZ, PT ;  /* 0x000000ff2400720c */ /* 0x001fe20003f25070 */
[----:B------:R-:W-:-:S02]  /*05d0*/  HADD2.F32 R88, -RZ, R89.H0_H0 ;  /* 0x20000059ff587230 */ /* 0x000fc40000004100 */
[----:B------:R-:W-:Y:S01]  /*05e0*/  HADD2.F32 R86, -RZ, R87.H0_H0 ;  /* 0x20000057ff567230 */ /* 0x000fe20000004100 */
[----:B------:R-:W-:Y:S01]  /*05f0*/  ISETP.NE.AND.EX P0, PT, R37, RZ, PT, P1 ;  /* 0x000000ff2500720c */ /* 0x000fe20003f05310 */
[----:B------:R-:W-:Y:S02]  /*0600*/  HADD2.F32 R84, -RZ, R85.H0_H0 ;  /* 0x20000055ff547230 */ /* 0x000fe40000004100 */
[----:B------:R-:W-:Y:S02]  /*0610*/  HADD2.F32 R82, -RZ, R83.H0_H0 ;  /* 0x20000053ff527230 */ /* 0x000fe40000004100 */
[----:B------:R-:W-:Y:S02]  /*0620*/  HADD2.F32 R80, -RZ, R78.H0_H0 ;  /* 0x2000004eff507230 */ /* 0x000fe40000004100 */
[----:B------:R-:W-:Y:S02]  /*0630*/  HADD2.F32 R64, -RZ, R81.H0_H0 ;  /* 0x20000051ff407230 */ /* 0x000fe40000004100 */
[----:B------:R-:W-:-:S02]  /*0640*/  HADD2.F32 R79, -RZ, R65.H0_H0 ;  /* 0x20000041ff4f7230 */ /* 0x000fc40000004100 */
[----:B------:R-:W-:Y:S02]  /*0650*/  HADD2.F32 R63, -RZ, R62.H0_H0 ;  /* 0x2000003eff3f7230 */ /* 0x000fe40000004100 */
[----:B------:R-:W-:Y:S02]  /*0660*/  HADD2.F32 R61, -RZ, R60.H0_H0 ;  /* 0x2000003cff3d7230 */ /* 0x000fe40000004100 */
[----:B------:R-:W-:Y:S02]  /*0670*/  HADD2.F32 R59, -RZ, R58.H0_H0 ;  /* 0x2000003aff3b7230 */ /* 0x000fe40000004100 */
[----:B------:R-:W-:Y:S02]  /*0680*/  HADD2.F32 R57, -RZ, R56.H0_H0 ;  /* 0x20000038ff397230 */ /* 0x000fe40000004100 */
[----:B------:R-:W-:Y:S02]  /*0690*/  HADD2.F32 R55, -RZ, R54.H0_H0 ;  /* 0x20000036ff377230 */ /* 0x000fe40000004100 */
        /* <DEDUP_REMOVED lines=27> */
[----:B-123--:R-:W-:-:S07]  /*0850*/  HADD2.F32 R54, -RZ, R54.H1_H1 ;  /* 0x30000036ff367230 */ /* 0x00efce0000004100 */
.L_x_2179:
[----:B0-----:R-:W0:Y:S01]  /*0860*/  @P0 LDC.64 R36, c[0x0][0x3e0] ;  /* 0x0000f800ff240b82 */ /* 0x001e220000000a00 */
[----:B------:R-:W-:Y:S01]  /*0870*/  IMAD R32, R14, UR10, RZ ;  /* 0x0000000a0e207c24 */ /* 0x000fe2000f8e02ff */
[----:B------:R-:W-:-:S04]  /*0880*/  LOP3.LUT R34, R23, 0xe0, RZ, 0xc0, !PT ;  /* 0x000000e017227812 */ /* 0x000fc800078ec0ff */
[----:B------:R-:W-:Y:S02]  /*0890*/  SHF.R.S32.HI R33, RZ, 0x1f, R32 ;  /* 0x0000001fff217819 */ /* 0x000fe40000011420 */
[----:B------:R-:W1:Y:S01]  /*08a0*/  LDC.64 R42, c[0x0][0x390] ;  /* 0x0000e400ff2a7b82 */ /* 0x000e620000000a00 */
[----:B------:R-:W-:Y:S02]  /*08b0*/  LOP3.LUT R34, R34, 0x1f, R23, 0xf8, !PT ;  /* 0x0000001f22227812 */ /* 0x000fe400078ef817 */
[----:B------:R-:W-:-:S04]  /*08c0*/  LEA.HI R33, R33, R32, RZ, 0x3 ;  /* 0x0000002021217211 */ /* 0x000fc800078f18ff */
[----:B------:R-:W-:Y:S01]  /*08d0*/  LEA.HI.SX32 R73, R33, R34, 0x1d ;  /* 0x0000002221497211 */ /* 0x000fe200078feaff */
[----:B0-----:R-:W-:-:S06]  /*08e0*/  @P0 IMAD.WIDE R36, R14, 0x2, R36 ;  /* 0x000000020e240825 */ /* 0x001fcc00078e0224 */
[----:B------:R-:W2:Y:S01]  /*08f0*/  @P0 LDG.E.U16 R36, desc[UR6][R36.64] ;  /* 0x0000000624240981 */ /* 0x000ea2000c1e1500 */
[----:B-1----:R-:W-:-:S06]  /*0900*/  IMAD.WIDE.U32 R32, R73, 0x10, R42 ;  /* 0x0000001049207825 */ /* 0x002fcc00078e002a */
[----:B------:R-:W5:Y:S01]  /*0910*/  LDG.E.128 R32, desc[UR6][R32.64] ;  /* 0x0000000620207981 */ /* 0x000f62000c1e1d00 */
[----:B------:R-:W-:Y:S01]  /*0920*/  ISETP.NE.U32.AND P1, PT, RZ, UR8, PT ;  /* 0x00000008ff007c0c */ /* 0x000fe2000bf25070 */
[----:B------:R-:W-:-:S03]  /*0930*/  HFMA2 R70, -RZ, RZ, 1.875, 0 ;  /* 0x3f800000ff467431 */ /* 0x000fc600000001ff */
[----:B------:R-:W-:Y:S01]  /*0940*/  ISETP.NE.AND.EX P1, PT, RZ, UR9, PT, P1 ;  /* 0x00000009ff007c0c */ /* 0x000fe2000bf25310 */
[----:B--2---:R-:W-:-:S12]  /*0950*/  @P0 HADD2.F32 R70, -RZ, R36.H0_H0 ;  /* 0x20000024ff460230 */ /* 0x004fd80000004100 */
[----:B------:R-:W-:Y:S05]  /*0960*/  @!P1 BRA `(.L_x_2171) ;  /* 0x0000000000c09947 */ /* 0x000fea0003800000 */
[----:B------:R-:W0:Y:S02]  /*0970*/  LDC.64 R28, c[0x0][0x3a0] ;  /* 0x0000e800ff1c7b82 */ /* 0x000e240000000a00 */
[----:B0-----:R-:W-:-:S06]  /*0980*/  IMAD.WIDE.U32 R28, R73, 0x10, R28 ;  /* 0x00000010491c7825 */ /* 0x001fcc00078e001c */
[----:B------:R-:W2:Y:S01]  /*0990*/  LDG.E.128 R28, desc[UR6][R28.64] ;  /* 0x000000061c1c7981 */ /* 0x000ea2000c1e1d00 */
[--C-:B-----5:R-:W-:Y:S02]  /*09a0*/  HADD2.F32 R37, -RZ, R32.reuse.H0_H0 ;  /* 0x20000020ff257230 */ /* 0x120fe40000004100 */
        /* <DEDUP_REMOVED lines=14> */
[----:B------:R-:W-:Y:S02]  /*0a90*/  HADD2.F32 R33, -RZ, R33.H1_H1 ;  /* 0x30000021ff217230 */ /* 0x000fe40000004100 */
[----:B------:R-:W-:Y:S02]  /*0aa0*/  HADD2.F32 R35, -RZ, R35.H1_H1 ;  /* 0x30000023ff237230 */ /* 0x000fe40000004100 */
[----:B------:R-:W-:Y:S02]  /*0ab0*/  HADD2.F32 R40, -RZ, R20.H0_H0 ;  /* 0x20000014ff287230 */ /* 0x000fe40000004100 */
[-C--:B------:R-:W-:Y:S01]  /*0ac0*/  FMUL.FTZ R33, R33, R70.reuse ;  /* 0x0000004621217220 */ /* 0x080fe20000410000 */
[----:B------:R-:W-:Y:S02]  /*0ad0*/  HADD2.F32 R92, -RZ, R22.H1_H1 ;  /* 0x30000016ff5c7230 */ /* 0x000fe40000004100 */
[----:B------:R-:W-:Y:S01]  /*0ae0*/  FMUL.FTZ R35, R35, R70 ;  /* 0x0000004623237220 */ /* 0x000fe20000410000 */
[----:B------:R-:W-:-:S02]  /*0af0*/  HADD2.F32 R76, -RZ, R21.H1_H1 ;  /* 0x30000015ff4c7230 */ /* 0x000fc40000004100 */
[----:B------:R-:W-:Y:S02]  /*0b00*/  HADD2.F32 R74, -RZ, R20.H1_H1 ;  /* 0x30000014ff4a7230 */ /* 0x000fe40000004100 */
[----:B--2---:R-:W-:Y:S02]  /*0b10*/  HADD2.F32 R34, -RZ, R28.H0_H0 ;  /* 0x2000001cff227230 */ /* 0x004fe40000004100 */
[----:B------:R-:W-:Y:S02]  /*0b20*/  HADD2.F32 R38, -RZ, R29.H0_H0 ;  /* 0x2000001dff267230 */ /* 0x000fe40000004100 */
[--C-:B------:R-:W-:Y:S02]  /*0b30*/  HADD2.F32 R72, -RZ, R31.reuse.H0_H0 ;  /* 0x2000001fff487230 */ /* 0x100fe40000004100 */
[----:B------:R-:W-:Y:S01]  /*0b40*/  FFMA.FTZ R77, R37, R32, R34 ;  /* 0x00000020254d7223 */ /* 0x000fe20000010022 */
[----:B------:R-:W-:Y:S02]  /*0b50*/  HADD2.F32 R66, -RZ, R30.H0_H0 ;  /* 0x2000001eff427230 */ /* 0x000fe40000004100 */
[----:B------:R-:W-:Y:S01]  /*0b60*/  FFMA.FTZ R93, R41, R36, R38 ;  /* 0x00000024295d7223 */ /* 0x000fe20000010026 */
[----:B------:R-:W-:-:S02]  /*0b70*/  HADD2.F32 R38, -RZ, R31.H1_H1 ;  /* 0x3000001fff267230 */ /* 0x000fc40000004100 */
[----:B------:R-:W-:Y:S01]  /*0b80*/  FFMA.FTZ R97, R71, R68, R72 ;  /* 0x0000004447617223 */ /* 0x000fe20000010048 */
[----:B------:R-:W-:Y:S02]  /*0b90*/  HADD2.F32 R72, -RZ, R19.H1_H1 ;  /* 0x30000013ff487230 */ /* 0x000fe40000004100 */
[----:B------:R-:W-:Y:S01]  /*0ba0*/  FFMA.FTZ R95, R67, R40, R66 ;  /* 0x00000028435f7223 */ /* 0x000fe20000010042 */
        /* <DEDUP_REMOVED lines=12> */
.L_x_2171:
        /* <DEDUP_REMOVED lines=36> */
.L_x_2172:
[----:B------:R-:W0:Y:S01]  /*0eb0*/  LDC.64 R40, c[0x0][0x3a8] ;  /* 0x0000ea00ff287b82 */ /* 0x000e220000000a00 */
[----:B------:R-:W-:-:S05]  /*0ec0*/  IADD3 R75, PT, PT, R73, 0x100, RZ ;  /* 0x00000100494b7810 */ /* 0x000fca0007ffe0ff */
[----:B------:R-:W-:Y:S02]  /*0ed0*/  IMAD.WIDE.U32 R36, R75, 0x10, R42 ;  /* 0x000000104b247825 */ /* 0x000fe400078e002a */
[----:B------:R-:W1:Y:S02]  /*0ee0*/  @P1 LDC.64 R66, c[0x0][0x3a0] ;  /* 0x0000e800ff421b82 */ /* 0x000e640000000a00 */
[----:B0-----:R-:W-:-:S05]  /*0ef0*/  IMAD.WIDE.U32 R68, R73, 0x10, R40 ;  /* 0x0000001049447825 */ /* 0x001fca00078e0028 */
[----:B------:R0:W-:Y:S01]  /*0f00*/  STG.E.128 desc[UR6][R68.64], R32 ;  /* 0x0000002044007986 */ /* 0x0001e2000c101d06 */
[----:B-1----:R-:W-:-:S03]  /*0f10*/  @P1 IMAD.WIDE.U32 R66, R75, 0x10, R66 ;  /* 0x000000104b421825 */ /* 0x002fc600078e0042 */
[----:B------:R-:W5:Y:S04]  /*0f20*/  LDG.E.128 R36, desc[UR6][R36.64] ;  /* 0x0000000624247981 */ /* 0x000f68000c1e1d00 */
[----:B------:R0:W5:Y:S01]  /*0f30*/  @P1 LDG.E.128 R28, desc[UR6][R66.64] ;  /* 0x00000006421c1981 */ /* 0x000162000c1e1d00 */
[----:B------:R-:W-:Y:S05]  /*0f40*/  @!P1 BRA `(.L_x_2173) ;  /* 0x0000000000b49947 */ /* 0x000fea0003800000 */
[----:B0----5:R-:W-:Y:S02]  /*0f50*/  HADD2.F32 R33, -RZ, R36.H0_H0 ;  /* 0x20000024ff217230 */ /* 0x021fe40000004100 */
        /* <DEDUP_REMOVED lines=15> */
[----:B------:R-:W-:Y:S01]  /*1050*/  FFMA.FTZ R100, R33, R100, R32 ;  /* 0x0000006421647223 */ /* 0x000fe20000010020 */
        /* <DEDUP_REMOVED lines=10> */
[-C--:B------:R-:W-:Y:S01]  /*1100*/  FMUL.FTZ R37, R37, R70.reuse ;  /* 0x0000004625257220 */ /* 0x080fe20000410000 */
[----:B------:R-:W-:Y:S02]  /*1110*/  HADD2.F32 R34, -RZ, R28.H1_H1 ;  /* 0x3000001cff227230 */ /* 0x000fe40000004100 */
[----:B------:R-:W-:Y:S01]  /*1120*/  FMUL.FTZ R39, R39, R70 ;  /* 0x0000004627277220 */ /* 0x000fe20000410000 */
[----:B------:R-:W-:-:S02]  /*1130*/  HADD2.F32 R36, -RZ, R17.H1_H1 ;  /* 0x30000011ff247230 */ /* 0x000fc40000004100 */
[----:B------:R-:W-:Y:S02]  /*1140*/  HADD2.F32 R38, -RZ, R29.H1_H1 ;  /* 0x3000001dff267230 */ /* 0x000fe40000004100 */
[----:B------:R-:W-:Y:S01]  /*1150*/  FFMA.FTZ R107, R35, R32, R34 ;  /* 0x00000020236b7223 */ /* 0x000fe20000010022 */
[----:B------:R-:W-:Y:S02]  /*1160*/  HADD2.F32 R66, -RZ, R16.H1_H1 ;  /* 0x30000010ff427230 */ /* 0x000fe40000004100 */
[----:B------:R-:W-:Y:S02]  /*1170*/  HADD2.F32 R68, -RZ, R30.H1_H1 ;  /* 0x3000001eff447230 */ /* 0x000fe40000004100 */
[----:B------:R-:W-:Y:S01]  /*1180*/  FFMA.FTZ R101, R37, R36, R38 ;  /* 0x0000002425657223 */ /* 0x000fe20000010026 */
[----:B------:R-:W-:Y:S01]  /*1190*/  HADD2.F32 R102, -RZ, R15.H1_H1 ;  /* 0x3000000fff667230 */ /* 0x000fe20000004100 */
[----:B------:R-:W-:Y:S01]  /*11a0*/  F2FP.F16.F32.PACK_AB R32, R107, R100 ;  /* 0x000000646b20723e */ /* 0x000fe200000000ff */
[----:B------:R-:W-:-:S02]  /*11b0*/  HADD2.F32 R104, -RZ, R31.H1_H1 ;  /* 0x3000001fff687230 */ /* 0x000fc40000004100 */
[----:B------:R-:W-:Y:S01]  /*11c0*/  FFMA.FTZ R103, R71, R66, R68 ;  /* 0x0000004247677223 */ /* 0x000fe20000010044 */
[----:B------:R-:W-:Y:S02]  /*11d0*/  F2FP.F16.F32.PACK_AB R33, R101, R98 ;  /* 0x000000626521723e */ /* 0x000fe400000000ff */
[----:B------:R-:W-:Y:S02]  /*11e0*/  FFMA.FTZ R105, R39, R102, R104 ;  /* 0x0000006627697223 */ /* 0x000fe40000010068 */
[----:B------:R-:W-:-:S03]  /*11f0*/  F2FP.F16.F32.PACK_AB R34, R103, R96 ;  /* 0x000000606722723e */ /* 0x000fc600000000ff */
[----:B------:R-:W-:Y:S01]  /*1200*/  F2FP.F16.F32.PACK_AB R35, R105, R94 ;  /* 0x0000005e6923723e */ /* 0x000fe200000000ff */
[----:B------:R-:W-:Y:S06]  /*1210*/  BRA `(.L_x_2174) ;  /* 0x0000000000907947 */ /* 0x000fec0003800000 */
.L_x_2173:
[----:B0----5:R-:W-:Y:S02]  /*1220*/  HADD2.F32 R67, -RZ, R37.H0_H0 ;  /* 0x20000025ff437230 */ /* 0x021fe40000004100 */
        /* <DEDUP_REMOVED lines=35> */
.L_x_2174:
        /* <DEDUP_REMOVED lines=9> */
[----:B-----5:R-:W-:Y:S02]  /*14f0*/  HADD2.F32 R43, -RZ, R38.H0_H0 ;  /* 0x20000026ff2b7230 */ /* 0x020fe40000004100 */
[--C-:B-1----:R-:W-:Y:S02]  /*1500*/  HADD2.F32 R33, -RZ, R36.reuse.H0_H0 ;  /* 0x20000024ff217230 */ /* 0x102fe40000004100 */
[----:B------:R-:W-:Y:S02]  /*1510*/  HADD2.F32 R35, -RZ, R37.H0_H0 ;  /* 0x20000025ff237230 */ /* 0x000fe40000004100 */
[-C--:B------:R-:W-:Y:S01]  /*1520*/  FMUL.FTZ R43, R43, R70.reuse ;  /* 0x000000462b2b7220 */ /* 0x080fe20000410000 */
[----:B------:R-:W-:Y:S02]  /*1530*/  HADD2.F32 R69, -RZ, R36.H1_H1 ;  /* 0x30000024ff457230 */ /* 0x000fe40000004100 */
[----:B------:R-:W-:Y:S01]  /*1540*/  FMUL.FTZ R33, R33, R70 ;  /* 0x0000004621217220 */ /* 0x000fe20000410000 */
[----:B------:R-:W-:-:S02]  /*1550*/  HADD2.F32 R71, -RZ, R39.H0_H0 ;  /* 0x20000027ff477230 */ /* 0x000fc40000004100 */
[-C--:B------:R-:W-:Y:S01]  /*1560*/  FMUL.FTZ R35, R35, R70.reuse ;  /* 0x0000004623237220 */ /* 0x080fe20000410000 */
[----:B------:R-:W-:Y:S02]  /*1570*/  HADD2.F32 R42, -RZ, R11.H0_H0 ;  /* 0x2000000bff2a7230 */ /* 0x000fe40000004100 */
[-C--:B------:R-:W-:Y:S01]  /*1580*/  FMUL.FTZ R69, R69, R70.reuse ;  /* 0x0000004645457220 */ /* 0x080fe20000410000 */
[----:B------:R-:W-:Y:S02]  /*1590*/  HADD2.F32 R36, -RZ, R30.H0_H0 ;  /* 0x2000001eff247230 */ /* 0x000fe40000004100 */
[----:B------:R-:W-:Y:S01]  /*15a0*/  FMUL.FTZ R71, R71, R70 ;  /* 0x0000004647477220 */ /* 0x000fe20000410000 */
[----:B------:R-:W-:Y:S02]  /*15b0*/  HADD2.F32 R37, -RZ, R37.H1_H1 ;  /* 0x30000025ff257230 */ /* 0x000fe40000004100 */
[----:B------:R-:W-:Y:S02]  /*15c0*/  HADD2.F32 R67, -RZ, R38.H1_H1 ;  /* 0x30000026ff437230 */ /* 0x000fe40000004100 */
[----:B------:R-:W-:Y:S01]  /*15d0*/  FFMA.FTZ R42, R43, R42, R36 ;  /* 0x0000002a2b2a7223 */ /* 0x000fe20000010024 */
[----:B------:R-:W-:-:S02]  /*15e0*/  HADD2.F32 R39, -RZ, R39.H1_H1 ;  /* 0x30000027ff277230 */ /* 0x000fc40000004100 */
[-C--:B------:R-:W-:Y:S01]  /*15f0*/  FMUL.FTZ R37, R37, R70.reuse ;  /* 0x0000004625257220 */ /* 0x080fe20000410000 */
[----:B------:R-:W-:Y:S02]  /*1600*/  HADD2.F32 R68, -RZ, R13.H0_H0 ;  /* 0x2000000dff447230 */ /* 0x000fe40000004100 */
[-C--:B------:R-:W-:Y:S01]  /*1610*/  FMUL.FTZ R67, R67, R70.reuse ;  /* 0x0000004643437220 */ /* 0x080fe20000410000 */
[----:B------:R-:W-:Y:S02]  /*1620*/  HADD2.F32 R32, -RZ, R28.H0_H0 ;  /* 0x2000001cff207230 */ /* 0x000fe40000004100 */
[----:B------:R-:W-:Y:S01]  /*1630*/  FMUL.FTZ R39, R39, R70 ;  /* 0x0000004627277220 */ /* 0x000fe20000410000 */
[----:B------:R-:W-:Y:S02]  /*1640*/  HADD2.F32 R66, -RZ, R12.H0_H0 ;  /* 0x2000000cff427230 */ /* 0x000fe40000004100 */
[----:B------:R-:W-:Y:S02]  /*1650*/  HADD2.F32 R34, -RZ, R29.H0_H0 ;  /* 0x2000001dff227230 */ /* 0x000fe40000004100 */
[----:B------:R-:W-:Y:S01]  /*1660*/  FFMA.FTZ R68, R33, R68, R32 ;  /* 0x0000004421447223 */ /* 0x000fe20000010020 */
[----:B------:R-:W-:-:S02]  /*1670*/  HADD2.F32 R36, -RZ, R11.H1_H1 ;  /* 0x3000000bff247230 */ /* 0x000fc40000004100 */
[----:B------:R-:W-:Y:S02]  /*1680*/  HADD2.F32 R106, -RZ, R30.H1_H1 ;  /* 0x3000001eff6a7230 */ /* 0x000fe40000004100 */
[----:B------:R-:W-:Y:S01]  /*1690*/  FFMA.FTZ R66, R35, R66, R34 ;  /* 0x0000004223427223 */ /* 0x000fe20000010022 */
[----:B------:R-:W-:Y:S02]  /*16a0*/  HADD2.F32 R32, -RZ, R13.H1_H1 ;  /* 0x3000000dff207230 */ /* 0x000fe40000004100 */
[----:B------:R-:W-:Y:S02]  /*16b0*/  HADD2.F32 R34, -RZ, R12.H1_H1 ;  /* 0x3000000cff227230 */ /* 0x000fe40000004100 */
[----:B------:R-:W-:Y:S01]  /*16c0*/  FFMA.FTZ R43, R67, R36, R106 ;  /* 0x00000024432b7223 */ /* 0x000fe2000001006a */
        /* <DEDUP_REMOVED lines=15> */
.L_x_2175:
[----:B-----5:R-:W-:Y:S02]  /*17c0*/  HADD2.F32 R43, -RZ, R37.H0_H0 ;  /* 0x20000025ff2b7230 */ /* 0x020fe40000004100 */
[----:B------:R-:W-:Y:S02]  /*17d0*/  HADD2.F32 R71, -RZ, R39.H0_H0 ;  /* 0x20000027ff477230 */ /* 0x000fe40000004100 */
[--C-:B-1----:R-:W-:Y:S02]  /*17e0*/  HADD2.F32 R33, -RZ, R36.reuse.H0_H0 ;  /* 0x20000024ff217230 */ /* 0x102fe40000004100 */
        /* <DEDUP_REMOVED lines=13> */
[--C-:B------:R-:W-:Y:S02]  /*18c0*/  HADD2.F32 R42, -RZ, R11.reuse.H0_H0 ;  /* 0x2000000bff2a7230 */ /* 0x100fe40000004100 */
[----:B------:R-:W-:Y:S01]  /*18d0*/  FMUL.FTZ R39, R39, R70 ;  /* 0x0000004627277220 */ /* 0x000fe20000410000 */
[----:B------:R-:W-:Y:S02]  /*18e0*/  HADD2.F32 R36, -RZ, R11.H1_H1 ;  /* 0x3000000bff247230 */ /* 0x000fe40000004100 */
[----:B------:R-:W-:Y:S01]  /*18f0*/  FMUL.FTZ R66, R43, R66 ;  /* 0x000000422b427220 */ /* 0x000fe20000410000 */
[----:B------:R-:W-:Y:S02]  /*1900*/  HADD2.F32 R68, -RZ, R13.H0_H0 ;  /* 0x2000000dff447230 */ /* 0x000fe40000004100 */
[----:B------:R-:W-:Y:S01]  /*1910*/  FMUL.FTZ R42, R67, R42 ;  /* 0x0000002a432a7220 */ /* 0x000fe20000410000 */
[----:B------:R-:W-:-:S02]  /*1920*/  HADD2.F32 R38, -RZ, R10.H0_H0 ;  /* 0x2000000aff267230 */ /* 0x000fc40000004100 */
        /* <DEDUP_REMOVED lines=13> */
.L_x_2176:
        /* <DEDUP_REMOVED lines=105> */
.L_x_2178:
[----:B------:R-:W-:Y:S05]  /*2090*/  BSYNC.RECONVERGENT B0 ;  /* 0x0000000000007941 */ /* 0x000fea0003800200 */
.L_x_2177:
[----:B------:R-:W-:Y:S01]  /*20a0*/  BAR.SYNC.DEFER_BLOCKING 0x0 ;  /* 0x0000000000007b1d */ /* 0x000fe20000010000 */
[----:B------:R-:W-:Y:S02]  /*20b0*/  ISETP.GT.U32.AND P1, PT, R90, 0x7, PT ;  /* 0x000000075a00780c */ /* 0x000fe40003f24070 */
[----:B------:R-:W-:Y:S01]  /*20c0*/  PLOP3.LUT P4, PT, PT, PT, UP0, 0x80, 0x8 ;  /* 0x000000000008781c */ /* 0x000fe20003f8f008 */
[----:B------:R-:W-:Y:S01]  /*20d0*/  UPLOP3.LUT UP0, UPT, UPT, UPT, UP0, 0x40, 0x4 ;  /* 0x000000000004789c */ /* 0x000fe20003f0e800 */
[----:B------:R-:W-:-:S09]  /*20e0*/  PLOP3.LUT P3, PT, PT, PT, PT, 0x8, 0x80 ;  /* 0x000000000080781c */ /* 0x000fd20003f6e170 */
[----:B------:R-:W1:Y:S01]  /*20f0*/  @!P1 S2R R33, SR_CgaCtaId ;  /* 0x0000000000219919 */ /* 0x000e620000008800 */
[----:B------:R-:W-:Y:S02]  /*2100*/  @!P1 PLOP3.LUT P3, PT, P4, PT, PT, 0x80, 0x8 ;  /* 0x000000000008981c */ /* 0x000fe4000276f070 */
[----:B0-----:R-:W-:-:S04]  /*2110*/  @!P1 MOV R32, 0x400 ;  /* 0x0000040000209802 */ /* 0x001fc80000000f00 */
[----:B-1----:R-:W-:Y:S02]  /*2120*/  @!P1 LEA R35, R33, R32, 0x18 ;  /* 0x0000002021239211 */ /* 0x002fe400078ec0ff */
[----:B------:R-:W-:-:S05]  /*2130*/  CS2R R32, SRZ ;  /* 0x0000000000207805 */ /* 0x000fca000001ff00 */
[----:B------:R-:W-:-:S04]  /*2140*/  @P3 IADD3 R35, PT, PT, R35, 0x40, RZ ;  /* 0x0000004023233810 */ /* 0x000fc80007ffe0ff */
[----:B------:R-:W-:Y:S01]  /*2150*/  @!P1 LEA R36, R90, R35, 0x3 ;  /* 0x000000235a249211 */ /* 0x000fe200078e18ff */
[----:B------:R-:W-:-:S04]  /*2160*/  HFMA2 R35, -RZ, RZ, 0, 0 ;  /* 0x00000000ff237431 */ /* 0x000fc800000001ff */
[----:B------:R0:W-:Y:S01]  /*2170*/  @!P1 LDS.64 R32, [R36] ;  /* 0x0000000024209984 */ /* 0x0001e20000000a00 */
[----:B------:R-:W-:Y:S02]  /*2180*/  @!P1 MOV R35, 0x300 ;  /* 0x0000030000239802 */ /* 0x000fe40000000f00 */
[----:B------:R-:W-:-:S03]  /*2190*/  ISETP.NE.AND P1, PT, R23, RZ, PT ;  /* 0x000000ff1700720c */ /* 0x000fc60003f25270 */
[----:B------:R-:W1:Y:S01]  /*21a0*/  SHFL.DOWN PT, R40, R35, 0x4, 0x1f ;  /* 0x08801f0023287f89 */ /* 0x000e6200000e0000 */
[-C--:B0-----:R-:W-:Y:S02]  /*21b0*/  I2FP.F32.U32 R36, R35.reuse ;  /* 0x0000002300247245 */ /* 0x081fe40000201000 */
[----:B-1----:R-:W-:Y:S02]  /*21c0*/  IADD3 R41, PT, PT, R40, R35, RZ ;  /* 0x0000002328297210 */ /* 0x002fe40007ffe0ff */
[----:B------:R-:W-:Y:S02]  /*21d0*/  I2FP.F32.S32 R40, R40 ;  /* 0x0000002800287245 */ /* 0x000fe40000201400 */
[----:B------:R-:W-:Y:S01]  /*21e0*/  I2FP.F32.S32 R34, R41 ;  /* 0x0000002900227245 */ /* 0x000fe20000201400 */
[----:B------:R-:W0:Y:S03]  /*21f0*/  SHFL.DOWN PT, R104, R41, 0x2, 0x1f ;  /* 0x08401f0029687f89 */ /* 0x000e2600000e0000 */
[----:B------:R-:W1:Y:S01]  /*2200*/  MUFU.RCP R71, R34 ;  /* 0x0000002200477308 */ /* 0x000e620000001000 */
[----:B------:R-:W2:Y:S04]  /*2210*/  SHFL.DOWN PT, R37, R32, 0x4, 0x1f ;  /* 0x08801f0020257f89 */ /* 0x000ea800000e0000 */
[----:B------:R-:W3:Y:S01]  /*2220*/  SHFL.DOWN PT, R70, R33, 0x4, 0x1f ;  /* 0x08801f0021467f89 */ /* 0x000ee200000e0000 */
[----:B0-----:R-:W-:-:S02]  /*2230*/  IADD3 R41, PT, PT, R41, R104, RZ ;  /* 0x0000006829297210 */ /* 0x001fc40007ffe0ff */
[----:B------:R-:W-:Y:S01]  /*2240*/  I2FP.F32.S32 R104, R104 ;  /* 0x0000006800687245 */ /* 0x000fe20000201400 */
[C---:B--2---:R-:W-:Y:S01]  /*2250*/  FMUL.FTZ R109, R37.reuse, R40 ;  /* 0x00000028256d7220 */ /* 0x044fe20000410000 */
[----:B------:R-:W-:-:S03]  /*2260*/  FADD.FTZ R37, -R37, R32 ;  /* 0x0000002025257221 */ /* 0x000fc60000010100 */
[----:B------:R-:W-:Y:S01]  /*2270*/  FFMA.FTZ R102, R36, R32, R109 ;  /* 0x0000002024667223 */ /* 0x000fe2000001006d */
[----:B------:R-:W-:Y:S01]  /*2280*/  FMUL.FTZ R37, R37, R37 ;  /* 0x0000002525257220 */ /* 0x000fe20000410000 */
[----:B---3--:R-:W-:Y:S01]  /*2290*/  FADD.FTZ R70, R70, R33 ;  /* 0x0000002146467221 */ /* 0x008fe20000010000 */
[----:B------:R-:W-:Y:S01]  /*22a0*/  I2FP.F32.S32 R33, R41 ;  /* 0x0000002900217245 */ /* 0x000fe20000201400 */
[----:B-1----:R-:W-:Y:S01]  /*22b0*/  FMUL.FTZ R35, R71, R102 ;  /* 0x0000006647237220 */ /* 0x002fe20000410000 */
[----:B------:R-:W-:-:S04]  /*22c0*/  FMUL.FTZ R37, R37, R36 ;  /* 0x0000002425257220 */ /* 0x000fc80000410000 */
[----:B------:R-:W0:Y:S01]  /*22d0*/  SHFL.DOWN PT, R32, R35, 0x2, 0x1f ;  /* 0x08401f0023207f89 */ /* 0x000e2200000e0000 */
[----:B------:R-:W-:Y:S02]  /*22e0*/  FMUL.FTZ R37, R37, R40 ;  /* 0x0000002825257220 */ /* 0x000fe40000410000 */
[----:B------:R-:W1:Y:S02]  /*22f0*/  MUFU.RCP R40, R33 ;  /* 0x0000002100287308 */ /* 0x000e640000001000 */
[----:B------:R-:W-:Y:S02]  /*2300*/  FFMA.FTZ R37, R71, R37, R70 ;  /* 0x0000002547257223 */ /* 0x000fe40000010046 */
[----:B------:R-:W2:Y:S04]  /*2310*/  SHFL.DOWN PT, R70, R41, 0x1, 0x1f ;  /* 0x08201f0029467f89 */ /* 0x000ea800000e0000 */
[----:B------:R-:W3:Y:S01]  /*2320*/  SHFL.DOWN PT, R36, R37, 0x2, 0x1f ;  /* 0x08401f0025247f89 */ /* 0x000ee200000e0000 */
[----:B0-----:R-:W-:Y:S01]  /*2330*/  FMUL.FTZ R71, R32, R104 ;  /* 0x0000006820477220 */ /* 0x001fe20000410000 */
[----:B------:R-:W-:-:S03]  /*2340*/  FADD.FTZ R32, R35, -R32 ;  /* 0x8000002023207221 */ /* 0x000fc60000010000 */
[----:B------:R-:W-:Y:S01]  /*2350*/  FFMA.FTZ R71, R34, R35, R71 ;  /* 0x0000002322477223 */ /* 0x000fe20000010047 */
[----:B------:R-:W-:Y:S01]  /*2360*/  FMUL.FTZ R35, R32, R32 ;  /* 0x0000002020237220 */ /* 0x000fe20000410000 */
[-C--:B--2---:R-:W-:Y:S02]  /*2370*/  IADD3 R41, PT, PT, R41, R70.reuse, RZ ;  /* 0x0000004629297210 */ /* 0x084fe40007ffe0ff */
[----:B-1----:R-:W-:Y:S01]  /*2380*/  FMUL.FTZ R32, R40, R71 ;  /* 0x0000004728207220 */ /* 0x002fe20000410000 */
[----:B------:R-:W-:Y:S01]  /*2390*/  FMUL.FTZ R35, R34, R35 ;  /* 0x0000002322237220 */ /* 0x000fe20000410000 */
[----:B------:R-:W-:Y:S01]  /*23a0*/  I2FP.F32.S32 R70, R70 ;  /* 0x0000004600467245 */ /* 0x000fe20000201400 */
[----:B---3--:R-:W-:Y:S01]  /*23b0*/  FADD.FTZ R37, R37, R36 ;  /* 0x0000002425257221 */ /* 0x008fe20000010000 */
[----:B------:R-:W-:Y:S01]  /*23c0*/  I2FP.F32.S32 R41, R41 ;  /* 0x0000002900297245 */ /* 0x000fe20000201400 */
[----:B------:R-:W0:Y:S01]  /*23d0*/  SHFL.DOWN PT, R71, R32, 0x1, 0x1f ;  /* 0x08201f0020477f89 */ /* 0x000e2200000e0000 */
[----:B------:R-:W-:-:S04]  /*23e0*/  FMUL.FTZ R35, R35, R104 ;  /* 0x0000006823237220 */ /* 0x000fc80000410000 */
[----:B------:R-:W-:Y:S01]  /*23f0*/  FFMA.FTZ R35, R40, R35, R37 ;  /* 0x0000002328237223 */ /* 0x000fe20000010025 */
[----:B------:R-:W1:Y:S04]  /*2400*/  MUFU.RCP R41, R41 ;  /* 0x0000002900297308 */ /* 0x000e680000001000 */
[----:B------:R-:W2:Y:S01]  /*2410*/  SHFL.DOWN PT, R34, R35, 0x1, 0x1f ;  /* 0x08201f0023227f89 */ /* 0x000ea200000e0000 */
[----:B0-----:R-:W-:Y:S01]  /*2420*/  FADD.FTZ R36, R32, -R71 ;  /* 0x8000004720247221 */ /* 0x001fe20000010000 */
[----:B------:R-:W-:-:S03]  /*2430*/  FMUL.FTZ R40, R71, R70 ;  /* 0x0000004647287220 */ /* 0x000fc60000410000 */
[----:B------:R-:W-:Y:S01]  /*2440*/  FMUL.FTZ R36, R36, R36 ;  /* 0x0000002424247220 */ /* 0x000fe20000410000 */
[----:B------:R-:W-:-:S03]  /*2450*/  FFMA.FTZ R40, R33, R32, R40 ;  /* 0x0000002021287223 */ /* 0x000fc60000010028 */
[----:B------:R-:W-:Y:S01]  /*2460*/  FMUL.FTZ R36, R33, R36 ;  /* 0x0000002421247220 */ /* 0x000fe20000410000 */
[----:B-1----:R-:W-:Y:S01]  /*2470*/  FMUL.FTZ R40, R41, R40 ;  /* 0x0000002829287220 */ /* 0x002fe20000410000 */
[----:B--2---:R-:W-:Y:S02]  /*2480*/  FADD.FTZ R34, R35, R34 ;  /* 0x0000002223227221 */ /* 0x004fe40000010000 */
[----:B------:R-:W-:Y:S02]  /*2490*/  FMUL.FTZ R36, R36, R70 ;  /* 0x0000004624247220 */ /* 0x000fe40000410000 */
[----:B------:R-:W0:Y:S01]  /*24a0*/  SHFL.IDX PT, R109, R40, RZ, 0x1f ;  /* 0x00001fff286d7589 */ /* 0x000e2200000e0000 */
[----:B------:R-:W1:Y:S01]  /*24b0*/  LDC.64 R70, c[0x0][0x428] ;  /* 0x00010a00ff467b82 */ /* 0x000e620000000a00 */
[----:B------:R-:W-:-:S05]  /*24c0*/  FFMA.FTZ R36, R41, R36, R34 ;  /* 0x0000002429247223 */ /* 0x000fca0000010022 */
[----:B------:R-:W2:Y:S02]  /*24d0*/  SHFL.IDX PT, R37, R36, RZ, 0x1f ;  /* 0x00001fff24257589 */ /* 0x000ea400000e0000 */
[----:B------:R-:W2:Y:S01]  /*24e0*/  LDC R34, c[0x0][0x448] ;  /* 0x00011200ff227b82 */ /* 0x000ea20000000800 */
[C---:B0-----:R-:W-:Y:S01]  /*24f0*/  FMUL.FTZ R32, R109.reuse, R109 ;  /* 0x0000006d6d207220 */ /* 0x041fe20000410000 */
[----:B------:R-:W-:-:S04]  /*2500*/  FSEL R33, R109, RZ, !P2 ;  /* 0x000000ff6d217208 */ /* 0x000fc80005000000 */
[----:B------:R-:W-:Y:S01]  /*2510*/  FSEL R35, R32, RZ, P2 ;  /* 0x000000ff20237208 */ /* 0x000fe20001000000 */
[C---:B------:R-:W-:Y:S01]  /*2520*/  FADD.FTZ R102, -R33.reuse, R93 ;  /* 0x0000005d21667221 */ /* 0x040fe20000010100 */
[C---:B------:R-:W-:Y:S01]  /*2530*/  FADD.FTZ R118, -R33.reuse, R72 ;  /* 0x0000004821767221 */ /* 0x040fe20000010100 */
[----:B------:R-:W-:Y:S01]  /*2540*/  FADD.FTZ R76, -R33, R76 ;  /* 0x0000004c214c7221 */ /* 0x000fe20000010100 */
[----:B--2---:R-:W-:Y:S01]  /*2550*/  FFMA.FTZ R34, R37, UR11, R34 ;  /* 0x0000000b25227c23 */ /* 0x004fe20008010022 */
[C---:B------:R-:W-:Y:S01]  /*2560*/  FADD.FTZ R116, -R33.reuse, R97 ;  /* 0x0000006121747221 */ /* 0x040fe20000010100 */
[C---:B------:R-:W-:Y:S01]  /*2570*/  FADD.FTZ R120, -R33.reuse, R39 ;  /* 0x0000002721787221 */ /* 0x040fe20000010100 */
[C---:B------:R-:W-:Y:S01]  /*2580*/  FADD.FTZ R74, -R33.reuse, R74 ;  /* 0x0000004a214a7221 */ /* 0x040fe20000010100 */
[----:B------:R-:W-:Y:S01]  /*2590*/  FADD.FTZ R35, R34, R35 ;  /* 0x0000002322237221 */ /* 0x000fe20000010000 */
[C---:B------:R-:W-:Y:S01]  /*25a0*/  FADD.FTZ R32, -R33.reuse, R77 ;  /* 0x0000004d21207221 */ /* 0x040fe20000010100 */
[C---:B------:R-:W-:Y:S01]  /*25b0*/  FADD.FTZ R34, -R33.reuse, R92 ;  /* 0x0000005c21227221 */ /* 0x040fe20000010100 */
[C---:B------:R-:W-:Y:S01]  /*25c0*/  FADD.FTZ R110, -R33.reuse, R94 ;  /* 0x0000005e216e7221 */ /* 0x040fe20000010100 */
[----:B------:R-:W0:Y:S01]  /*25d0*/  MUFU.RSQ R93, R35 ;  /* 0x00000023005d7308 */ /* 0x000e220000001400 */
        /* <DEDUP_REMOVED lines=15> */
[----:B-1----:R-:W-:-:S04]  /*26d0*/  IMAD.WIDE.U32 R66, R73, 0x10, R70 ;  /* 0x0000001049427825 */ /* 0x002fc800078e0046 */
[C---:B0-----:R-:W-:Y:S01]  /*26e0*/  FMUL.FTZ R39, R93.reuse, R118 ;  /* 0x000000765d277220 */ /* 0x041fe20000410000 */
[C---:B------:R-:W-:Y:S01]  /*26f0*/  FMUL.FTZ R102, R93.reuse, R102 ;  /* 0x000000665d667220 */ /* 0x040fe20000410000 */
[C---:B------:R-:W-:Y:S01]  /*2700*/  FMUL.FTZ R35, R93.reuse, R76 ;  /* 0x0000004c5d237220 */ /* 0x040fe20000410000 */
[C---:B------:R-:W-:Y:S01]  /*2710*/  FMUL.FTZ R116, R93.reuse, R116 ;  /* 0x000000745d747220 */ /* 0x040fe20000410000 */
[----:B------:R-:W-:Y:S01]  /*2720*/  FMUL.FTZ R37, R93, R74 ;  /* 0x0000004a5d257220 */ /* 0x000fe20000410000 */
[----:B------:R-:W-:Y:S01]  /*2730*/  FFMA.FTZ R43, R39, R83, R8 ;  /* 0x00000053272b7223 */ /* 0x000fe20000010008 */
        /* <DEDUP_REMOVED lines=8> */
[----:B------:R-:W-:Y:S01]  /*27c0*/  IMAD.WIDE.U32 R68, R75, 0x10, R70 ;  /* 0x000000104b447825 */ /* 0x000fe200078e0046 */
[----:B------:R-:W-:Y:S01]  /*27d0*/  F2FP.F16.F32.PACK_AB R35, R43, R116 ;  /* 0x000000742b23723e */ /* 0x000fe200000000ff */
[----:B------:R-:W0:Y:S01]  /*27e0*/  @!P1 LDC.64 R74, c[0x0][0x3c0] ;  /* 0x0000f000ff4a9b82 */ /* 0x000e220000000a00 */
[----:B------:R-:W-:Y:S01]  /*27f0*/  F2FP.F16.F32.PACK_AB R33, R39, R102 ;  /* 0x000000662721723e */ /* 0x000fe200000000ff */
[C---:B------:R-:W-:Y:S01]  /*2800*/  FMUL.FTZ R98, R93.reuse, R98 ;  /* 0x000000625d627220 */ /* 0x040fe20000410000 */
[C---:B------:R-:W-:Y:S01]  /*2810*/  FMUL.FTZ R39, R93.reuse, R72 ;  /* 0x000000485d277220 */ /* 0x040fe20000410000 */
[C---:B------:R-:W-:Y:S01]  /*2820*/  FMUL.FTZ R43, R93.reuse, R96 ;  /* 0x000000605d2b7220 */ /* 0x040fe20000410000 */
[C---:B------:R-:W-:Y:S01]  /*2830*/  FMUL.FTZ R73, R93.reuse, R106 ;  /* 0x0000006a5d497220 */ /* 0x040fe20000410000 */
[----:B------:R-:W-:Y:S01]  /*2840*/  FMUL.FTZ R114, R93, R114 ;  /* 0x000000725d727220 */ /* 0x000fe20000410000 */
[----:B------:R-:W-:Y:S01]  /*2850*/  F2FP.F16.F32.PACK_AB R32, R37, R32 ;  /* 0x000000202520723e */ /* 0x000fe200000000ff */
[----:B------:R-:W1:Y:S01]  /*2860*/  @!P1 LDC.64 R76, c[0x0][0x3c8] ;  /* 0x0000f200ff4c9b82 */ /* 0x000e620000000a00 */
[----:B------:R-:W-:Y:S01]  /*2870*/  FMUL.FTZ R97, R93, R38 ;  /* 0x000000265d617220 */ /* 0x000fe20000410000 */
[----:B------:R-:W-:Y:S01]  /*2880*/  FFMA.FTZ R37, R98, R64, R27 ;  /* 0x0000004062257223 */ /* 0x000fe2000001001b */
[----:B------:R-:W-:Y:S01]  /*2890*/  FFMA.FTZ R38, R43, R79, R24 ;  /* 0x0000004f2b267223 */ /* 0x000fe20000010018 */
[----:B------:R-:W-:Y:S01]  /*28a0*/  FFMA.FTZ R73, R73, R65, R26 ;  /* 0x0000004149497223 */ /* 0x000fe2000001001a */
        /* <DEDUP_REMOVED lines=9> */
[----:B------:R-:W-:Y:S01]  /*2940*/  FFMA.FTZ R95, R95, R63, R0 ;  /* 0x0000003f5f5f7223 */ /* 0x000fe20000010000 */
[----:B------:R-:W-:Y:S01]  /*2950*/  F2FP.F16.F32.PACK_AB R34, R41, R34 ;  /* 0x000000222922723e */ /* 0x000fe200000000ff */
[----:B------:R-:W2:Y:S01]  /*2960*/  LDC.64 R72, c[0x0][0x380] ;  /* 0x0000e000ff487b82 */ /* 0x000ea20000000a00 */
[----:B------:R-:W-:Y:S01]  /*2970*/  FFMA.FTZ R41, R102, R78, R47 ;  /* 0x0000004e66297223 */ /* 0x000fe2000001002f */
[----:B------:R-:W-:Y:S01]  /*2980*/  FFMA.FTZ R112, R112, R62, R25 ;  /* 0x0000003e70707223 */ /* 0x000fe20000010019 */
[----:B------:R-:W-:Y:S01]  /*2990*/  FFMA.FTZ R43, R97, R55, R46 ;  /* 0x00000037612b7223 */ /* 0x000fe2000001002e */
[C---:B------:R-:W-:Y:S01]  /*29a0*/  FMUL.FTZ R97, R93.reuse, R42 ;  /* 0x0000002a5d617220 */ /* 0x040fe20000410000 */
[----:B------:R-:W-:Y:S01]  /*29b0*/  FMUL.FTZ R120, R93, R120 ;  /* 0x000000785d787220 */ /* 0x000fe20000410000 */
[----:B------:R-:W-:Y:S01]  /*29c0*/  F2FP.F16.F32.PACK_AB R36, R41, R36 ;  /* 0x000000242924723e */ /* 0x000fe200000000ff */
[C---:B------:R-:W-:Y:S01]  /*29d0*/  FMUL.FTZ R41, R93.reuse, R40 ;  /* 0x000000285d297220 */ /* 0x040fe20000410000 */
[----:B------:R-:W-:Y:S01]  /*29e0*/  F2FP.F16.F32.PACK_AB R39, R112, R95 ;  /* 0x0000005f7027723e */ /* 0x000fe200000000ff */
        /* <DEDUP_REMOVED lines=14> */
[----:B-1----:R-:W-:Y:S01]  /*2ad0*/  @!P1 IMAD.WIDE R76, R14, 0x4, R76 ;  /* 0x000000040e4c9825 */ /* 0x002fe200078e024c */
[----:B------:R-:W-:Y:S01]  /*2ae0*/  F2FP.F16.F32.PACK_AB R41, R104, R41 ;  /* 0x000000296829723e */ /* 0x000fe200000000ff */
[----:B------:R0:W-:Y:S01]  /*2af0*/  @!P1 STG.E desc[UR6][R74.64], R109 ;  /* 0x0000006d4a009986 */ /* 0x0001e2000c101906 */
[----:B------:R-:W-:Y:S01]  /*2b00*/  F2FP.F16.F32.PACK_AB R40, R95, R40 ;  /* 0x000000285f28723e */ /* 0x000fe200000000ff */
[----:B------:R-:W-:Y:S01]  /*2b10*/  IMAD.WIDE.U32 R70, R99, 0x10, R70 ;  /* 0x0000001063467825 */ /* 0x000fe200078e0046 */
        /* <DEDUP_REMOVED lines=8> */
.L_x_2180:
        /* <DEDUP_REMOVED lines=14> */
.L_x_20924:


//--------------------- .text._ZN10layer_norm13ln_fwd_kernelINS_13Kernel_traitsI6__halfS2_S2_S2_fjLj6144ELj1ELj1ELj8ELj16ENS_18Kernel_traits_baseILj6144ES2_S2_S2_S2_fjLj256EEEEELb0ELb1ELb1ELb0EEEvNS_9FwdParamsE --------------------------
	.section	.text._ZN10layer_norm13ln_fwd_kernelINS_13Kernel_traitsI6__halfS2_S2_S2_fjLj6144ELj1ELj1ELj8ELj16ENS_18Kernel_traits_baseILj6144ES2_S2_S2_S2_fjLj256EEEEELb0ELb1ELb1ELb0EEEvNS_9FwdParamsE,"ax",@progbits
	.align	128
        .global         _ZN10layer_norm13ln_fwd_kernelINS_13Kernel_traitsI6__halfS2_S2_S2_fjLj6144ELj1ELj1ELj8ELj16ENS_18Kernel_traits_baseILj6144ES2_S2_S2_S2_fjLj256EEEEELb0ELb1ELb1ELb0EEEvNS_9FwdParamsE
        .type           _ZN10layer_norm13ln_fwd_kernelINS_13Kernel_traitsI6__halfS2_S2_S2_fjLj6144ELj1ELj1ELj8ELj16ENS_18Kernel_traits_baseILj6144ES2_S2_S2_S2_fjLj256EEEEELb0ELb1ELb1ELb0EEEvNS_9FwdParamsE,@function
        .size           _ZN10layer_norm13ln_fwd_kernelINS_13Kernel_traitsI6__halfS2_S2_S2_fjLj6144ELj1ELj1ELj8ELj16ENS_18Kernel_traits_baseILj6144ES2_S2_S2_S2_fjLj256EEEEELb0ELb1ELb1ELb0EEEvNS_9FwdParamsE,(.L_x_20925 - _ZN10layer_norm13ln_fwd_kernelINS_13Kernel_traitsI6__halfS2_S2_S2_fjLj6144ELj1ELj1ELj8ELj16ENS_18Kernel_traits_baseILj6144ES2_S2_S2_S2_fjLj256EEEEELb0ELb1ELb1ELb0EEEvNS_9FwdParamsE)
        .other          _ZN10layer_norm13ln_fwd_kernelINS_13Kernel_traitsI6__halfS2_S2_S2_fjLj6144ELj1ELj1ELj8ELj16ENS_18Kernel_traits_baseILj6144ES2_S2_S2_S2_fjLj256EEEEELb0ELb1ELb1ELb0EEEvNS_9FwdParamsE,@"STO_CUDA_ENTRY STV_DEFAULT"
_ZN10layer_norm13ln_fwd_kernelINS_13Kernel_traitsI6__halfS2_S2_S2_fjLj6144ELj1ELj1ELj8ELj16ENS_18Kernel_traits_baseILj6144ES2_S2_S2_S2_fjLj256EEEEELb0ELb1ELb1ELb0EEEvNS_9FwdParamsE:
.text._ZN10layer_norm13ln_fwd_kernelINS_13Kernel_traitsI6__halfS2_S2_S2_fjLj6144ELj1ELj1ELj8ELj16ENS_18Kernel_traits_baseILj6144ES2_S2_S2_S2_fjLj256EEEEELb0ELb1ELb1ELb0EEEvNS_9FwdParamsE:
        /* <DEDUP_REMOVED lines=48> */
[----:B-1----:R-:W-:-:S04]  /*0300*/  IMAD.WIDE.U32 R16, R19, 0x10, R16 ;  /* 0x0000001013107825 */ /* 0x002fc800078e0010 */
[----:B--2---:R-:W-:Y:S02]  /*0310*/  IMAD.WIDE.U32 R12, R19, 0x10, R12 ;  /* 0x00000010130c7825 */ /* 0x004fe400078e000c */
[----:B------:R-:W5:Y:S04]  /*0320*/  LD.E.128 R16, desc[UR6][R16.64] ;  /* 0x0000000610107980 */ /* 0x000f68000c101d00 */
[----:B------:R-:W5:Y:S01]  /*0330*/  LDG.E.128 R12, desc[UR6][R12.64] ;  /* 0x000000060c0c7981 */ /* 0x000f62000c1e1d00 */
[----:B------:R-:W-:Y:S05]  /*0340*/  BRA `(.L_x_2183) ;  /* 0x0000000000807947 */ /* 0x000fea0003800000 */
.L_x_2182:
        /* <DEDUP_REMOVED lines=32> */
.L_x_2183:
[----:B------:R-:W-:Y:S05]  /*0550*/  BSYNC.RECONVERGENT B0 ;  /* 0x0000000000007941 */ /* 0x000fea0003800200 */
.L_x_2181:
[----:B------:R-:W0:Y:S02]  /*0560*/  LDCU UR4, c[0x0][0x384] ;  /* 0x00007080ff0477ac */ /* 0x000e240008000800 */
[----:B0-----:R-:W-:-:S13]  /*0570*/  ISETP.GE.AND P0, PT, R52, UR4, PT ;  /* 0x0000000434007c0c */ /* 0x001fda000bf06270 */
[----:B------:R-:W-:Y:S05]  /*0580*/  @P0 EXIT ;  /* 0x000000000000094d */ /* 0x000fea0003800000 */
[----:B------:R-:W-:Y:S01]  /*0590*/  SHF.R.S32.HI R54, RZ, 0x3, R54 ;  /* 0x00000003ff367819 */ /* 0x000fe20000011436 */
[----:B------:R-:W0:Y:S03]  /*05a0*/  LDCU.U8 UR10, c[0x0][0x410] ;  /* 0x00008200ff0a77ac */ /* 0x000e260008000000 */
[----:B------:R-:W-:Y:S01]  /*05b0*/  LOP3.LUT R4, R54, 0xff, RZ, 0xc0, !PT ;  /* 0x000000ff36047812 */ /* 0x000fe200078ec0ff */
[----:B------:R-:W1:Y:S03]  /*05c0*/  LDCU UR11, c[0x0][0x400] ;  /* 0x00008000ff0b77ac */ /* 0x000e660008000800 */
[----:B------:R-:W-:Y:S01]  /*05d0*/  VIADDMNMX R5, R4, -R55, RZ, !PT ;  /* 0x8000003704057246 */ /* 0x000fe200078001ff */
[----:B------:R-:W-:Y:S01]  /*05e0*/  IMAD R0, R0, -0x20, R4 ;  /* 0xffffffe000007824 */ /* 0x000fe200078e0204 */
[----:B------:R-:W-:Y:S01]  /*05f0*/  LOP3.LUT R55, R54, 0xffffff00, RZ, 0xc0, !PT ;  /* 0xffffff0036377812 */ /* 0x000fe200078ec0ff */
[----:B------:R-:W2:Y:S01]  /*0600*/  LDCU.64 UR8, c[0x0][0x3a0] ;  /* 0x00007400ff0877ac */ /* 0x000ea20008000a00 */
[----:B------:R-:W-:-:S02]  /*0610*/  VIMNMX R6, PT, PT, R5, 0x20, PT ;  /* 0x0000002005067848 */ /* 0x000fc40003fe0100 */
[----:B------:R-:W-:Y:S01]  /*0620*/  VIMNMX R0, PT, PT, RZ, R0, !PT ;  /* 0x00000000ff007248 */ /* 0x000fe20007fe0100 */
[----:B------:R-:W-:Y:S01]  /*0630*/  UPLOP3.LUT UP1, UPT, UPT, UPT, UPT, 0x40, 0x4 ;  /* 0x000000000004789c */ /* 0x000fe20003f2e870 */
[-C--:B------:R-:W-:Y:S02]  /*0640*/  LEA R6, R6, R55.reuse, 0x3 ;  /* 0x0000003706067211 */ /* 0x080fe400078e18ff */
[----:B------:R-:W-:Y:S02]  /*0650*/  VIMNMX R0, PT, PT, R0, 0x20, PT ;  /* 0x0000002000007848 */ /* 0x000fe40003fe0100 */
[----:B------:R-:W-:Y:S02]  /*0660*/  I2FP.F32.U32 R6, R6 ;  /* 0x0000000600067245 */ /* 0x000fe40000201000 */
[----:B------:R-:W-:Y:S02]  /*0670*/  LEA R55, R0, R55, 0x3 ;  /* 0x0000003700377211 */ /* 0x000fe400078e18ff */
[----:B01----:R3:W4:Y:S05]  /*0680*/  MUFU.RCP R54, R6 ;  /* 0x0000000600367308 */ /* 0x00372a0000001000 */
.L_x_2207:
[----:B------:R-:W0:Y:S08]  /*0690*/  LDC.64 R48, c[0x0][0x3f0] ;  /* 0x0000fc00ff307b82 */ /* 0x000e300000000a00 */
[----:B------:R-:W1:Y:S08]  /*06a0*/  LDC.64 R50, c[0x0][0x3f8] ;  /* 0x0000fe00ff327b82 */ /* 0x000e700000000a00 */
[----:B------:R-:W2:Y:S01]  /*06b0*/  LDC R105, c[0x0][0x388] ;  /* 0x0000e200ff697b82 */ /* 0x000ea20000000800 */
[----:B0-----:R-:W-:-:S05]  /*06c0*/  IMAD.WIDE R48, R52, 0x4, R48 ;  /* 0x0000000434307825 */ /* 0x001fca00078e0230 */
[----:B------:R-:W3:Y:S01]  /*06d0*/  LDG.E R0, desc[UR6][R48.64] ;  /* 0x0000000630007981 */ /* 0x000ee2000c1e1900 */
[----:B-1----:R-:W-:-:S05]  /*06e0*/  IMAD.WIDE R50, R52, 0x4, R50 ;  /* 0x0000000434327825 */ /* 0x002fca00078e0232 */
[----:B-----5:R0:W5:Y:S01]  /*06f0*/  LDG.E R56, desc[UR6][R50.64] ;  /* 0x0000000632387981 */ /* 0x020162000c1e1900 */
[----:B------:R-:W-:Y:S01]  /*0700*/  ISETP.GE.U32.AND P2, PT, R53, 0x100, PT ;  /* 0x000001003500780c */ /* 0x000fe20003f46070 */
[----:B------:R-:W-:Y:S01]  /*0710*/  BSSY.RECONVERGENT B0, `(.L_x_2184) ;  /* 0x000009e000007945 */ /* 0x000fe20003800200 */
[----:B---3--:R-:W-:-:S13]  /*0720*/  ISETP.GE.AND P1, PT, R0, 0x1, PT ;  /* 0x000000010000780c */ /* 0x008fda0003f26270 */
[----:B------:R-:W-:-:S05]  /*0730*/  @P1 IADD3 R58, PT, PT, R0, -0x1, RZ ;  /* 0xffffffff003a1810 */ /* 0x000fca0007ffe0ff */
[-C--:B--2---:R-:W-:Y:S02]  /*0740*/  @P1 IMAD R60, R58, R105.reuse, RZ ;  /* 0x000000693a3c1224 */ /* 0x084fe400078e02ff */
[----:B------:R-:W-:-:S03]  /*0750*/  IMAD R58, R52, R105, RZ ;  /* 0x00000069343a7224 */ /* 0x000fc600078e02ff */
[----:B------:R-:W-:Y:S02]  /*0760*/  @P1 SHF.R.S32.HI R109, RZ, 0x1f, R60 ;  /* 0x0000001fff6d1819 */ /* 0x000fe4000001143c */
[----:B------:R-:W-:Y:S02]  /*0770*/  SHF.R.S32.HI R107, RZ, 0x1f, R58 ;  /* 0x0000001fff6b7819 */ /* 0x000fe4000001143a */
[----:B------:R-:W-:Y:S01]  /*0780*/  @P1 LEA.HI R48, R109, R60, RZ, 0x3 ;  /* 0x0000003c6d301211 */ /* 0x000fe200078f18ff */
[----:B------:R-:W-:Y:S01]  /*0790*/  HFMA2 R60, -RZ, RZ, 0, 0 ;  /* 0x00000000ff3c7431 */ /* 0x000fe200000001ff */
[----:B------:R-:W-:-:S04]  /*07a0*/  LEA.HI R58, R107, R58, RZ, 0x3 ;  /* 0x0000003a6b3a7211 */ /* 0x000fc800078f18ff */
[-C--:B------:R-:W-:Y:S02]  /*07b0*/  LEA.HI.SX32 R58, R58, R3.reuse, 0x1d ;  /* 0x000000033a3a7211 */ /* 0x080fe400078feaff */
        /* <DEDUP_REMOVED lines=8> */
.L_x_2186:
[----:B------:R-:W-:Y:S05]  /*0840*/  BRA.U !UP0, `(.L_x_2187) ;  /* 0x0000000508247547 */ /* 0x000fea000b800000 */
[----:B------:R-:W0:Y:S02]  /*0850*/  LDC.64 R4, c[0x0][0x3a0] ;  /* 0x0000e800ff047b82 */ /* 0x000e240000000a00 */
[----:B0-----:R-:W-:-:S06]  /*0860*/  IMAD.WIDE.U32 R4, R58, 0x10, R4 ;  /* 0x000000103a047825 */ /* 0x001fcc00078e0004 */
[----:B------:R-:W2:Y:S01]  /*0870*/  LDG.E.128 R4, desc[UR6][R4.64] ;  /* 0x0000000604047981 */ /* 0x000ea2000c1e1d00 */
[----:B------:R-:W-:-:S13]  /*0880*/  ISETP.GT.AND P0, PT, R0, RZ, PT ;  /* 0x000000ff0000720c */ /* 0x000fda0003f04270 */
[----:B------:R-:W0:Y:S01]  /*0890*/  @P0 LDC R49, c[0x0][0x40c] ;  /* 0x00010300ff310b82 */ /* 0x000e220000000800 */
[--C-:B-----5:R-:W-:Y:S02]  /*08a0*/  @P0 HADD2.F32 R48, -RZ, R8.reuse.H0_H0 ;  /* 0x20000008ff300230 */ /* 0x120fe40000004100 */
[----:B------:R-:W-:Y:S02]  /*08b0*/  @P0 HADD2.F32 R50, -RZ, R8.H1_H1 ;  /* 0x30000008ff320230 */ /* 0x000fe40000004100 */
[----:B------:R-:W-:-:S03]  /*08c0*/  @P0 HADD2.F32 R51, -RZ, R9.H0_H0 ;  /* 0x20000009ff330230 */ /* 0x000fc60000004100 */
[----:B------:R-:W1:Y:S08]  /*08d0*/  @P0 LDC R93, c[0x0][0x40c] ;  /* 0x00010300ff5d0b82 */ /* 0x000e700000000800 */
[----:B------:R-:W3:Y:S08]  /*08e0*/  @P0 LDC R62, c[0x0][0x40c] ;  /* 0x00010300ff3e0b82 */ /* 0x000ef00000000800 */
[----:B------:R-:W4:Y:S01]  /*08f0*/  @P0 LDC R97, c[0x0][0x40c] ;  /* 0x00010300ff610b82 */ /* 0x000f220000000800 */
[----:B0-----:R-:W-:Y:S01]  /*0900*/  @P0 FMUL.FTZ R48, R48, R49 ;  /* 0x0000003130300220 */ /* 0x001fe20000410000 */
[----:B------:R-:W-:-:S06]  /*0910*/  @P0 HADD2.F32 R49, -RZ, R36.H0_H0 ;  /* 0x20000024ff310230 */ /* 0x000fcc0000004100 */
[----:B------:R-:W0:Y:S01]  /*0920*/  @P0 LDC R99, c[0x0][0x40c] ;  /* 0x00010300ff630b82 */ /* 0x000e220000000800 */
[----:B-1----:R-:W-:-:S07]  /*0930*/  @P0 FMUL.FTZ R50, R50, R93 ;  /* 0x0000005d32320220 */ /* 0x002fce0000410000 */
[----:B------:R-:W1:Y:S01]  /*0940*/  @P0 LDC R101, c[0x0][0x40c] ;  /* 0x00010300ff650b82 */ /* 0x000e620000000800 */
[----:B---3--:R-:W-:Y:S01]  /*0950*/  @P0 FMUL.FTZ R51, R51, R62 ;  /* 0x0000003e33330220 */ /* 0x008fe20000410000 */
[----:B------:R-:W-:-:S06]  /*0960*/  @P0 HADD2.F32 R62, -RZ, R9.H1_H1 ;  /* 0x30000009ff3e0230 */ /* 0x000fcc0000004100 */
[----:B------:R-:W3:Y:S01]  /*0970*/  @P0 LDC R103, c[0x0][0x40c] ;  /* 0x00010300ff670b82 */ /* 0x000ee20000000800 */
[----:B----4-:R-:W-:-:S07]  /*0980*/  @P0 FMUL.FTZ R62, R62, R97 ;  /* 0x000000613e3e0220 */ /* 0x010fce0000410000 */
[----:B------:R-:W4:Y:S01]  /*0990*/  @P0 LDC R107, c[0x0][0x40c] ;  /* 0x00010300ff6b0b82 */ /* 0x000f220000000800 */
[--C-:B--2---:R-:W-:Y:S02]  /*09a0*/  @P0 HADD2.F32 R91, -RZ, R4.reuse.H0_H0 ;  /* 0x20000004ff5b0230 */ /* 0x104fe40000004100 */
[--C-:B------:R-:W-:Y:S02]  /*09b0*/  @!P0 HADD2.F32 R89, -RZ, R4.reuse.H0_H0 ;  /* 0x20000004ff598230 */ /* 0x100fe40000004100 */
[----:B------:R-:W-:Y:S02]  /*09c0*/  @P0 HADD2.F32 R95, -RZ, R4.H1_H1 ;  /* 0x30000004ff5f0230 */ /* 0x000fe40000004100 */
[----:B------:R-:W-:Y:S01]  /*09d0*/  @P0 FFMA.FTZ R89, R48, R49, R91 ;  /* 0x0000003130590223 */ /* 0x000fe2000001005b */
[----:B------:R-:W-:Y:S02]  /*09e0*/  @P0 HADD2.F32 R49, -RZ, R36.H1_H1 ;  /* 0x30000024ff310230 */ /* 0x000fe40000004100 */
[----:B------:R-:W-:-:S02]  /*09f0*/  @P0 HADD2.F32 R48, -RZ, R37.H0_H0 ;  /* 0x20000025ff300230 */ /* 0x000fc40000004100 */
[--C-:B------:R-:W-:Y:S02]  /*0a00*/  @P0 HADD2.F32 R64, -RZ, R5.reuse.H0_H0 ;  /* 0x20000005ff400230 */ /* 0x100fe40000004100 */
[----:B------:R-:W-:Y:S02]  /*0a10*/  @!P0 HADD2.F32 R91, -RZ, R4.H1_H1 ;  /* 0x30000004ff5b8230 */ /* 0x000fe40000004100 */
[----:B------:R-:W-:Y:S01]  /*0a20*/  @P0 FFMA.FTZ R91, R50, R49, R95 ;  /* 0x00000031325b0223 */ /* 0x000fe2000001005f */
[----:B------:R-:W-:Y:S02]  /*0a30*/  @!P0 HADD2.F32 R93, -RZ, R5.H0_H0 ;  /* 0x20000005ff5d8230 */ /* 0x000fe40000004100 */
[----:B------:R-:W-:Y:S01]  /*0a40*/  @P0 FFMA.FTZ R93, R51, R48, R64 ;  /* 0x00000030335d0223 */ /* 0x000fe20000010040 */
[----:B------:R-:W-:Y:S02]  /*0a50*/  @P0 HADD2.F32 R49, -RZ, R37.H1_H1 ;  /* 0x30000025ff310230 */ /* 0x000fe40000004100 */
[----:B------:R-:W-:-:S02]  /*0a60*/  @P0 HADD2.F32 R51, -RZ, R5.H1_H1 ;  /* 0x30000005ff330230 */ /* 0x000fc40000004100 */
[----:B------:R-:W-:Y:S02]  /*0a70*/  @P0 HADD2.F32 R48, -RZ, R10.H0_H0 ;  /* 0x2000000aff300230 */ /* 0x000fe40000004100 */
[----:B------:R-:W-:Y:S02]  /*0a80*/  @!P0 HADD2.F32 R95, -RZ, R5.H1_H1 ;  /* 0x30000005ff5f8230 */ /* 0x000fe40000004100 */
[----:B------:R-:W-:Y:S01]  /*0a90*/  @P0 FFMA.FTZ R95, R62, R49, R51 ;  /* 0x000000313e5f0223 */ /* 0x000fe20000010033 */
[----:B------:R-:W-:Y:S02]  /*0aa0*/  @P0 HADD2.F32 R49, -RZ, R38.H0_H0 ;  /* 0x20000026ff310230 */ /* 0x000fe40000004100 */
[----:B0-----:R-:W-:Y:S01]  /*0ab0*/  @P0 FMUL.FTZ R48, R48, R99 ;  /* 0x0000006330300220 */ /* 0x001fe20000410000 */
[----:B------:R-:W-:Y:S02]  /*0ac0*/  @P0 HADD2.F32 R51, -RZ, R6.H0_H0 ;  /* 0x20000006ff330230 */ /* 0x000fe40000004100 */
[----:B------:R-:W-:Y:S01]  /*0ad0*/  @P0 HADD2.F32 R50, -RZ, R10.H1_H1 ;  /* 0x3000000aff320230 */ /* 0x000fe20000004100 */
[----:B------:R-:W-:Y:S01]  /*0ae0*/  F2FP.F16.F32.PACK_AB R62, RZ, R95 ;  /* 0x0000005fff3e723e */ /* 0x000fe200000000ff */
[----:B------:R-:W-:-:S02]  /*0af0*/  @!P0 HADD2.F32 R97, -RZ, R6.H0_H0 ;  /* 0x20000006ff618230 */ /* 0x000fc40000004100 */
[----:B------:R-:W-:Y:S01]  /*0b00*/  @P0 FFMA.FTZ R97, R48, R49, R51 ;  /* 0x0000003130610223 */ /* 0x000fe20000010033 */
[----:B------:R-:W-:Y:S02]  /*0b10*/  @P0 HADD2.F32 R49, -RZ, R38.H1_H1 ;  /* 0x30000026ff310230 */ /* 0x000fe40000004100 */
[----:B-1----:R-:W-:Y:S01]  /*0b20*/  @P0 FMUL.FTZ R50, R50, R101 ;  /* 0x0000006532320220 */ /* 0x002fe20000410000 */
[--C-:B------:R-:W-:Y:S02]  /*0b30*/  @P0 HADD2.F32 R51, -RZ, R6.reuse.H1_H1 ;  /* 0x30000006ff330230 */ /* 0x100fe40000004100 */
[----:B------:R-:W-:Y:S01]  /*0b40*/  @P0 HADD2.F32 R48, -RZ, R11.H0_H0 ;  /* 0x2000000bff300230 */ /* 0x000fe20000004100 */
[----:B------:R-:W-:Y:S01]  /*0b50*/  F2FP.F16.F32.PACK_AB R64, RZ, R97 ;  /* 0x00000061ff40723e */ /* 0x000fe200000000ff */
[----:B------:R-:W-:Y:S02]  /*0b60*/  @!P0 HADD2.F32 R99, -RZ, R6.H1_H1 ;  /* 0x30000006ff638230 */ /* 0x000fe40000004100 */
[----:B------:R-:W-:Y:S01]  /*0b70*/  @P0 FFMA.FTZ R99, R50, R49, R51 ;  /* 0x0000003132630223 */ /* 0x000fe20000010033 */
[----:B------:R-:W-:-:S02]  /*0b80*/  @P0 HADD2.F32 R49, -RZ, R39.H0_H0 ;  /* 0x20000027ff310230 */ /* 0x000fc40000004100 */
[----:B---3--:R-:W-:Y:S01]  /*0b90*/  @P0 FMUL.FTZ R48, R48, R103 ;  /* 0x0000006730300220 */ /* 0x008fe20000410000 */
[----:B------:R-:W-:Y:S02]  /*0ba0*/  @P0 HADD2.F32 R51, -RZ, R7.H0_H0 ;  /* 0x20000007ff330230 */ /* 0x000fe40000004100 */
[----:B------:R-:W-:Y:S01]  /*0bb0*/  @P0 HADD2.F32 R50, -RZ, R11.H1_H1 ;  /* 0x3000000bff320230 */ /* 0x000fe20000004100 */
[----:B------:R-:W-:Y:S01]  /*0bc0*/  F2FP.F16.F32.PACK_AB R66, RZ, R99 ;  /* 0x00000063ff42723e */ /* 0x000fe200000000ff */
[----:B------:R-:W-:Y:S02]  /*0bd0*/  @!P0 HADD2.F32 R101, -RZ, R7.H0_H0 ;  /* 0x20000007ff658230 */ /* 0x000fe40000004100 */
[----:B------:R-:W-:Y:S01]  /*0be0*/  @P0 FFMA.FTZ R101, R48, R49, R51 ;  /* 0x0000003130650223 */ /* 0x000fe20000010033 */
[----:B------:R-:W-:Y:S02]  /*0bf0*/  @P0 HADD2.F32 R49, -RZ, R39.H1_H1 ;  /* 0x30000027ff310230 */ /* 0x000fe40000004100 */
[----:B----4-:R-:W-:Y:S01]  /*0c00*/  @P0 FMUL.FTZ R50, R50, R107 ;  /* 0x0000006b32320220 */ /* 0x010fe20000410000 */
[--C-:B------:R-:W-:Y:S01]  /*0c10*/  @P0 HADD2.F32 R51, -RZ, R7.reuse.H1_H1 ;  /* 0x30000007ff330230 */ /* 0x100fe20000004100 */
[----:B------:R-:W-:Y:S01]  /*0c20*/  F2FP.F16.F32.PACK_AB R48, RZ, R89 ;  /* 0x00000059ff30723e */ /* 0x000fe200000000ff */
[----:B------:R-:W-:Y:S01]  /*0c30*/  @!P0 HADD2.F32 R103, -RZ, R7.H1_H1 ;  /* 0x30000007ff678230 */ /* 0x000fe20000004100 */
[----:B------:R-:W-:-:S02]  /*0c40*/  F2FP.F16.F32.PACK_AB R68, RZ, R101 ;  /* 0x00000065ff44723e */ /* 0x000fc400000000ff */
[----:B------:R-:W-:Y:S01]  /*0c50*/  @P0 FFMA.FTZ R103, R50, R49, R51 ;  /* 0x0000003132670223 */ /* 0x000fe20000010033 */
        /* <DEDUP_REMOVED lines=8> */
.L_x_2187:
[----:B------:R-:W0:Y:S01]  /*0ce0*/  @P1 LDC R49, c[0x0][0x40c] ;  /* 0x00010300ff311b82 */ /* 0x000e220000000800 */
[--C-:B-----5:R-:W-:Y:S01]  /*0cf0*/  @P1 HADD2.F32 R48, -RZ, R8.reuse.H0_H0 ;  /* 0x20000008ff301230 */ /* 0x120fe20000004100 */
[----:B------:R-:W-:Y:S01]  /*0d00*/  MOV R89, RZ ;  /* 0x000000ff00597202 */ /* 0x000fe20000000f00 */
[----:B------:R-:W-:Y:S01]  /*0d10*/  @P1 HADD2.F32 R62, -RZ, R9.H0_H0 ;  /* 0x20000009ff3e1230 */ /* 0x000fe20000004100 */
[----:B------:R-:W-:Y:S01]  /*0d20*/  MOV R93, RZ ;  /* 0x000000ff005d7202 */ /* 0x000fe20000000f00 */
[----:B------:R-:W-:Y:S02]  /*0d30*/  @P1 HADD2.F32 R50, -RZ, R8.H1_H1 ;  /* 0x30000008ff321230 */ /* 0x000fe40000004100 */
[----:B------:R-:W-:Y:S01]  /*0d40*/  HFMA2 R99, -RZ, RZ, 0, 0 ;  /* 0x00000000ff637431 */ /* 0x000fe200000001ff */
[----:B------:R-:W1:Y:S01]  /*0d50*/  @P1 LDC R91, c[0x0][0x40c] ;  /* 0x00010300ff5b1b82 */ /* 0x000e620000000800 */
[----:B------:R-:W-:-:S07]  /*0d60*/  HFMA2 R103, -RZ, RZ, 0, 0 ;  /* 0x00000000ff677431 */ /* 0x000fce00000001ff */
[----:B------:R-:W2:Y:S08]  /*0d70*/  @P1 LDC R51, c[0x0][0x40c] ;  /* 0x00010300ff331b82 */ /* 0x000eb00000000800 */
[----:B------:R-:W3:Y:S01]  /*0d80*/  @P1 LDC R95, c[0x0][0x40c] ;  /* 0x00010300ff5f1b82 */ /* 0x000ee20000000800 */
[----:B0-----:R-:W-:Y:S01]  /*0d90*/  @P1 FMUL.FTZ R48, R48, R49 ;  /* 0x0000003130301220 */ /* 0x001fe20000410000 */
[----:B------:R-:W-:-:S05]  /*0da0*/  @P1 HADD2.F32 R49, -RZ, R36.H0_H0 ;  /* 0x20000024ff311230 */ /* 0x000fca0000004100 */
[----:B------:R-:W-:Y:S01]  /*0db0*/  @P1 FMUL.FTZ R89, R48, R49 ;  /* 0x0000003130591220 */ /* 0x000fe20000410000 */
[----:B------:R-:W0:Y:S01]  /*0dc0*/  @P1 LDC R64, c[0x0][0x40c] ;  /* 0x00010300ff401b82 */ /* 0x000e220000000800 */
[----:B-1----:R-:W-:Y:S01]  /*0dd0*/  @P1 FMUL.FTZ R62, R62, R91 ;  /* 0x0000005b3e3e1220 */ /* 0x002fe20000410000 */
[----:B------:R-:W-:Y:S02]  /*0de0*/  HFMA2 R91, -RZ, RZ, 0, 0 ;  /* 0x00000000ff5b7431 */ /* 0x000fe400000001ff */
[----:B------:R-:W-:Y:S02]  /*0df0*/  @P1 HADD2.F32 R48, -RZ, R9.H1_H1 ;  /* 0x30000009ff301230 */ /* 0x000fe40000004100 */
[----:B------:R-:W-:Y:S02]  /*0e00*/  @P1 HADD2.F32 R49, -RZ, R36.H1_H1 ;  /* 0x30000024ff311230 */ /* 0x000fe40000004100 */
[----:B------:R-:W1:Y:S01]  /*0e10*/  @P1 LDC R97, c[0x0][0x40c] ;  /* 0x00010300ff611b82 */ /* 0x000e620000000800 */
[----:B--2---:R-:W-:Y:S01]  /*0e20*/  @P1 FMUL.FTZ R50, R50, R51 ;  /* 0x0000003332321220 */ /* 0x004fe20000410000 */
[----:B------:R-:W-:-:S03]  /*0e30*/  @P1 HADD2.F32 R51, -RZ, R37.H0_H0 ;  /* 0x20000025ff331230 */ /* 0x000fc60000004100 */
[----:B------:R-:W-:Y:S01]  /*0e40*/  @P1 FMUL.FTZ R91, R50, R49 ;  /* 0x00000031325b1220 */ /* 0x000fe20000410000 */
[----:B------:R-:W-:Y:S02]  /*0e50*/  @P1 HADD2.F32 R49, -RZ, R37.H1_H1 ;  /* 0x30000025ff311230 */ /* 0x000fe40000004100 */
[----:B------:R-:W-:Y:S01]  /*0e60*/  @P1 FMUL.FTZ R93, R62, R51 ;  /* 0x000000333e5d1220 */ /* 0x000fe20000410000 */
[----:B------:R-:W2:Y:S01]  /*0e70*/  @P1 LDC R101, c[0x0][0x40c] ;  /* 0x00010300ff651b82 */ /* 0x000ea20000000800 */
[----:B---3--:R-:W-:Y:S01]  /*0e80*/  @P1 FMUL.FTZ R48, R48, R95 ;  /* 0x0000005f30301220 */ /* 0x008fe20000410000 */
[----:B------:R-:W-:Y:S02]  /*0e90*/  HFMA2 R95, -RZ, RZ, 0, 0 ;  /* 0x00000000ff5f7431 */ /* 0x000fe400000001ff */
[--C-:B------:R-:W-:Y:S02]  /*0ea0*/  @P1 HADD2.F32 R51, -RZ, R10.reuse.H1_H1 ;  /* 0x3000000aff331230 */ /* 0x100fe40000004100 */
[----:B------:R-:W-:-:S02]  /*0eb0*/  @P1 HADD2.F32 R50, -RZ, R10.H0_H0 ;  /* 0x2000000aff321230 */ /* 0x000fc40000004100 */
[----:B------:R-:W-:Y:S01]  /*0ec0*/  @P1 HADD2.F32 R62, -RZ, R11.H0_H0 ;  /* 0x2000000bff3e1230 */ /* 0x000fe20000004100 */
[----:B------:R-:W3:Y:S01]  /*0ed0*/  @P1 LDC R107, c[0x0][0x40c] ;  /* 0x00010300ff6b1b82 */ /* 0x000ee20000000800 */
[----:B------:R-:W-:Y:S01]  /*0ee0*/  @P1 FMUL.FTZ R95, R48, R49 ;  /* 0x00000031305f1220 */ /* 0x000fe20000410000 */
[--C-:B------:R-:W-:Y:S02]  /*0ef0*/  @P1 HADD2.F32 R48, -RZ, R38.reuse.H1_H1 ;  /* 0x30000026ff301230 */ /* 0x100fe40000004100 */
[----:B0-----:R-:W-:Y:S01]  /*0f00*/  @P1 FMUL.FTZ R51, R51, R64 ;  /* 0x0000004033331220 */ /* 0x001fe20000410000 */
[----:B------:R-:W-:-:S03]  /*0f10*/  @P1 HADD2.F32 R49, -RZ, R38.H0_H0 ;  /* 0x20000026ff311230 */ /* 0x000fc60000004100 */
[----:B------:R-:W-:Y:S01]  /*0f20*/  @P1 FMUL.FTZ R99, R51, R48 ;  /* 0x0000003033631220 */ /* 0x000fe20000410000 */
[----:B-1----:R-:W-:Y:S01]  /*0f30*/  @P1 FMUL.FTZ R50, R50, R97 ;  /* 0x0000006132321220 */ /* 0x002fe20000410000 */
[----:B------:R-:W-:Y:S01]  /*0f40*/  @P1 HADD2.F32 R48, -RZ, R11.H1_H1 ;  /* 0x3000000bff301230 */ /* 0x000fe20000004100 */
[----:B------:R-:W-:Y:S01]  /*0f50*/  MOV R97, RZ ;  /* 0x000000ff00617202 */ /* 0x000fe20000000f00 */
[--C-:B------:R-:W-:Y:S02]  /*0f60*/  @P1 HADD2.F32 R51, -RZ, R39.reuse.H1_H1 ;  /* 0x30000027ff331230 */ /* 0x100fe40000004100 */
[----:B------:R-:W-:Y:S01]  /*0f70*/  @P1 FMUL.FTZ R97, R50, R49 ;  /* 0x0000003132611220 */ /* 0x000fe20000410000 */
[----:B------:R-:W-:Y:S01]  /*0f80*/  @P1 HADD2.F32 R49, -RZ, R39.H0_H0 ;  /* 0x20000027ff311230 */ /* 0x000fe20000004100 */
[----:B------:R-:W-:Y:S01]  /*0f90*/  F2FP.F16.F32.PACK_AB R50, RZ, R93 ;  /* 0x0000005dff32723e */ /* 0x000fe200000000ff */
[----:B--2---:R-:W-:Y:S01]  /*0fa0*/  @P1 FMUL.FTZ R62, R62, R101 ;  /* 0x000000653e3e1220 */ /* 0x004fe20000410000 */
[----:B------:R-:W-:-:S02]  /*0fb0*/  MOV R101, RZ ;  /* 0x000000ff00657202 */ /* 0x000fc40000000f00 */
[----:B------:R-:W-:Y:S01]  /*0fc0*/  F2FP.F16.F32.PACK_AB R64, RZ, R99 ;  /* 0x00000063ff40723e */ /* 0x000fe200000000ff */
[----:B------:R-:W-:Y:S01]  /*0fd0*/  @P1 FMUL.FTZ R101, R62, R49 ;  /* 0x000000313e651220 */ /* 0x000fe20000410000 */
[----:B------:R-:W-:Y:S02]  /*0fe0*/  F2FP.F16.F32.PACK_AB R49, RZ, R91 ;  /* 0x0000005bff31723e */ /* 0x000fe400000000ff */
[----:B------:R-:W-:Y:S01]  /*0ff0*/  F2FP.F16.F32.PACK_AB R62, RZ, R97 ;  /* 0x00000061ff3e723e */ /* 0x000fe200000000ff */
[----:B---3--:R-:W-:Y:S01]  /*1000*/  @P1 FMUL.FTZ R48, R48, R107 ;  /* 0x0000006b30301220 */ /* 0x008fe20000410000 */
[----:B------:R-:W-:-:S03]  /*1010*/  F2FP.F16.F32.PACK_AB R66, RZ, R101 ;  /* 0x00000065ff42723e */ /* 0x000fc600000000ff */
[----:B------:R-:W-:Y:S01]  /*1020*/  @P1 FMUL.FTZ R103, R48, R51 ;  /* 0x0000003330671220 */ /* 0x000fe20000410000 */
[----:B------:R-:W-:Y:S02]  /*1030*/  F2FP.F16.F32.PACK_AB R48, RZ, R89 ;  /* 0x00000059ff30723e */ /* 0x000fe400000000ff */
[----:B------:R-:W-:Y:S02]  /*1040*/  F2FP.F16.F32.PACK_AB R51, RZ, R95 ;  /* 0x0000005fff33723e */ /* 0x000fe400000000ff */
[----:B------:R-:W-:Y:S02]  /*1050*/  F2FP.F16.F32.PACK_AB R68, RZ, R103 ;  /* 0x00000067ff44723e */ /* 0x000fe400000000ff */
[----:B------:R-:W-:Y:S02]  /*1060*/  PRMT R48, R48, 0x5410, R49 ;  /* 0x0000541030307816 */ /* 0x000fe40000000031 */
[----:B------:R-:W-:Y:S02]  /*1070*/  PRMT R49, R50, 0x5410, R51 ;  /* 0x0000541032317816 */ /* 0x000fe40000000033 */
[----:B------:R-:W-:-:S02]  /*1080*/  PRMT R50, R62, 0x5410, R64 ;  /* 0x000054103e327816 */ /* 0x000fc40000000040 */
[----:B------:R-:W-:-:S07]  /*1090*/  PRMT R51, R66, 0x5410, R68 ;  /* 0x0000541042337816 */ /* 0x000fce0000000044 */
.L_x_2188:
[----:B------:R-:W0:Y:S01]  /*10a0*/  LDC.64 R106, c[0x0][0x3a8] ;  /* 0x0000ea00ff6a7b82 */ /* 0x000e220000000a00 */
[----:B------:R-:W-:Y:S01]  /*10b0*/  IADD3 R60, PT, PT, R60, 0x100, RZ ;  /* 0x000001003c3c7810 */ /* 0x000fe20007ffe0ff */
[C---:B0-----:R-:W-:Y:S01]  /*10c0*/  IMAD.WIDE.U32 R106, R58.reuse, 0x10, R106 ;  /* 0x000000103a6a7825 */ /* 0x041fe200078e006a */
[----:B------:R-:W-:-:S04]  /*10d0*/  IADD3 R58, PT, PT, R58, 0x100, RZ ;  /* 0x000001003a3a7810 */ /* 0x000fc80007ffe0ff */
[----:B------:R0:W-:Y:S03]  /*10e0*/  STG.E.128 desc[UR6][R106.64], R48 ;  /* 0x000000306a007986 */ /* 0x0001e6000c101d06 */
.L_x_2185:
[----:B------:R-:W-:Y:S05]  /*10f0*/  BSYNC.RECONVERGENT B0 ;  /* 0x0000000000007941 */ /* 0x000fea0003800200 */
.L_x_2184:
[----:B------:R-:W-:Y:S01]  /*1100*/  ISETP.GE.U32.AND P3, PT, R53, 0x200, PT ;  /* 0x000002003500780c */ /* 0x000fe20003f66070 */
[----:B------:R-:W-:-:S12]  /*1110*/  BSSY.RECONVERGENT B0, `(.L_x_2189) ;  /* 0x000008a000007945 */ /* 0x000fd80003800200 */
[----:B------:R-:W-:Y:S05]  /*1120*/  @!P3 BRA `(.L_x_2190) ;  /* 0x000000080020b947 */ /* 0x000fea0003800000 */
[----:B------:R-:W-:Y:S01]  /*1130*/  ISETP.NE.U32.AND P0, PT, RZ, UR8, PT ;  /* 0x00000008ff007c0c */ /* 0x000fe2000bf05070 */
[----:B0-----:R-:W0:Y:S03]  /*1140*/  @P1 LDC.64 R48, c[0x0][0x390] ;  /* 0x0000e400ff301b82 */ /* 0x001e260000000a00 */
[----:B------:R-:W-:-:S13]  /*1150*/  ISETP.NE.AND.EX P0, PT, RZ, UR9, PT, P0 ;  /* 0x00000009ff007c0c */ /* 0x000fda000bf05300 */
[----:B------:R-:W1:Y:S01]  /*1160*/  @P0 LDC.64 R50, c[0x0][0x3a0] ;  /* 0x0000e800ff320b82 */ /* 0x000e620000000a00 */
[----:B0-----:R-:W-:-:S05]  /*1170*/  @P1 IMAD.WIDE.U32 R48, R60, 0x10, R48 ;  /* 0x000000103c301825 */ /* 0x001fca00078e0030 */
[----:B------:R0:W5:Y:S01]  /*1180*/  @P1 LDG.E.128 R8, desc[UR6][R48.64] ;  /* 0x0000000630081981 */ /* 0x000162000c1e1d00 */
[----:B-1----:R-:W-:-:S05]  /*1190*/  @P0 IMAD.WIDE.U32 R50, R58, 0x10, R50 ;  /* 0x000000103a320825 */ /* 0x002fca00078e0032 */
[----:B------:R0:W5:Y:S01]  /*11a0*/  @P0 LDG.E.128 R4, desc[UR6][R50.64] ;  /* 0x0000000632040981 */ /* 0x000162000c1e1d00 */
[----:B------:R-:W-:Y:S05]  /*11b0*/  @!P0 BRA `(.L_x_2191) ;  /* 0x0000000000f88947 */ /* 0x000fea0003800000 */
[----:B------:R-:W-:Y:S01]  /*11c0*/  ISETP.GT.AND P0, PT, R0, RZ, PT ;  /* 0x000000ff0000720c */ /* 0x000fe20003f04270 */
[--C-:B-----5:R-:W-:Y:S02]  /*11d0*/  HADD2.F32 R65, -RZ, R4.reuse.H0_H0 ;  /* 0x20000004ff417230 */ /* 0x120fe40000004100 */
[----:B------:R-:W-:Y:S02]  /*11e0*/  HADD2.F32 R67, -RZ, R4.H1_H1 ;  /* 0x30000004ff437230 */ /* 0x000fe40000004100 */
[--C-:B------:R-:W-:Y:S02]  /*11f0*/  HADD2.F32 R69, -RZ, R5.reuse.H0_H0 ;  /* 0x20000005ff457230 */ /* 0x100fe40000004100 */
[----:B------:R-:W-:Y:S02]  /*1200*/  HADD2.F32 R71, -RZ, R5.H1_H1 ;  /* 0x30000005ff477230 */ /* 0x000fe40000004100 */
[--C-:B------:R-:W-:Y:S02]  /*1210*/  HADD2.F32 R73, -RZ, R6.reuse.H0_H0 ;  /* 0x20000006ff497230 */ /* 0x100fe40000004100 */
[----:B------:R-:W-:-:S02]  /*1220*/  HADD2.F32 R75, -RZ, R6.H1_H1 ;  /* 0x30000006ff4b7230 */ /* 0x000fc40000004100 */
[----:B0-----:R-:W0:Y:S01]  /*1230*/  @P0 LDC R49, c[0x0][0x40c] ;  /* 0x00010300ff310b82 */ /* 0x001e220000000800 */
[--C-:B------:R-:W-:Y:S02]  /*1240*/  @P0 HADD2.F32 R48, -RZ, R8.reuse.H0_H0 ;  /* 0x20000008ff300230 */ /* 0x100fe40000004100 */
[----:B------:R-:W-:Y:S02]  /*1250*/  @P0 HADD2.F32 R51, -RZ, R8.H1_H1 ;  /* 0x30000008ff330230 */ /* 0x000fe40000004100 */
[--C-:B------:R-:W-:Y:S02]  /*1260*/  HADD2.F32 R77, -RZ, R7.reuse.H0_H0 ;  /* 0x20000007ff4d7230 */ /* 0x100fe40000004100 */
[----:B------:R-:W-:Y:S01]  /*1270*/  HADD2.F32 R79, -RZ, R7.H1_H1 ;  /* 0x30000007ff4f7230 */ /* 0x000fe20000004100 */
[----:B------:R-:W1:Y:S08]  /*1280*/  @P0 LDC R62, c[0x0][0x40c] ;  /* 0x00010300ff3e0b82 */ /* 0x000e700000000800 */
[----:B------:R-:W2:Y:S08]  /*1290*/  @P0 LDC R64, c[0x0][0x40c] ;  /* 0x00010300ff400b82 */ /* 0x000eb00000000800 */
[----:B------:R-:W3:Y:S01]  /*12a0*/  @P0 LDC R66, c[0x0][0x40c] ;  /* 0x00010300ff420b82 */ /* 0x000ee20000000800 */
[----:B0-----:R-:W-:Y:S01]  /*12b0*/  @P0 FMUL.FTZ R50, R48, R49 ;  /* 0x0000003130320220 */ /* 0x001fe20000410000 */
[----:B------:R-:W-:-:S02]  /*12c0*/  @P0 HADD2.F32 R48, -RZ, R24.H0_H0 ;  /* 0x20000018ff300230 */ /* 0x000fc40000004100 */
[----:B------:R-:W-:-:S03]  /*12d0*/  @P0 HADD2.F32 R49, -RZ, R24.H1_H1 ;  /* 0x30000018ff310230 */ /* 0x000fc60000004100 */
[----:B------:R-:W-:Y:S01]  /*12e0*/  @P0 FFMA.FTZ R65, R50, R48, R65 ;  /* 0x0000003032410223 */ /* 0x000fe20000010041 */
[----:B------:R-:W0:Y:S01]  /*12f0*/  @P0 LDC R68, c[0x0][0x40c] ;  /* 0x00010300ff440b82 */ /* 0x000e220000000800 */
[----:B-1----:R-:W-:Y:S01]  /*1300*/  @P0 FMUL.FTZ R62, R51, R62 ;  /* 0x0000003e333e0220 */ /* 0x002fe20000410000 */
[----:B------:R-:W-:Y:S02]  /*1310*/  @P0 HADD2.F32 R51, -RZ, R9.H0_H0 ;  /* 0x20000009ff330230 */ /* 0x000fe40000004100 */
[----:B------:R-:W-:Y:S02]  /*1320*/  @P0 HADD2.F32 R48, -RZ, R25.H0_H0 ;  /* 0x20000019ff300230 */ /* 0x000fe40000004100 */
[----:B------:R-:W-:Y:S01]  /*1330*/  @P0 FFMA.FTZ R67, R62, R49, R67 ;  /* 0x000000313e430223 */ /* 0x000fe20000010043 */
[----:B------:R-:W-:Y:S01]  /*1340*/  @P0 HADD2.F32 R49, -RZ, R9.H1_H1 ;  /* 0x30000009ff310230 */ /* 0x000fe20000004100 */
[----:B------:R-:W1:Y:S01]  /*1350*/  @P0 LDC R50, c[0x0][0x40c] ;  /* 0x00010300ff320b82 */ /* 0x000e620000000800 */
[----:B--2---:R-:W-:-:S04]  /*1360*/  @P0 FMUL.FTZ R64, R51, R64 ;  /* 0x0000004033400220 */ /* 0x004fc80000410000 */
[----:B------:R-:W-:Y:S01]  /*1370*/  @P0 FFMA.FTZ R69, R64, R48, R69 ;  /* 0x0000003040450223 */ /* 0x000fe20000010045 */
[----:B------:R-:W-:Y:S02]  /*1380*/  @P0 HADD2.F32 R48, -RZ, R25.H1_H1 ;  /* 0x30000019ff300230 */ /* 0x000fe40000004100 */
[----:B------:R-:W2:Y:S01]  /*1390*/  @P0 LDC R62, c[0x0][0x40c] ;  /* 0x00010300ff3e0b82 */ /* 0x000ea20000000800 */
[----:B---3--:R-:W-:Y:S01]  /*13a0*/  @P0 FMUL.FTZ R66, R49, R66 ;  /* 0x0000004231420220 */ /* 0x008fe20000410000 */
[----:B------:R-:W-:-:S03]  /*13b0*/  @P0 HADD2.F32 R49, -RZ, R10.H0_H0 ;  /* 0x2000000aff310230 */ /* 0x000fc60000004100 */
[----:B------:R-:W-:Y:S01]  /*13c0*/  @P0 FFMA.FTZ R71, R66, R48, R71 ;  /* 0x0000003042470223 */ /* 0x000fe20000010047 */
[----:B------:R-:W-:Y:S02]  /*13d0*/  @P0 HADD2.F32 R48, -RZ, R26.H0_H0 ;  /* 0x2000001aff300230 */ /* 0x000fe40000004100 */
[----:B------:R-:W3:Y:S01]  /*13e0*/  @P0 LDC R64, c[0x0][0x40c] ;  /* 0x00010300ff400b82 */ /* 0x000ee20000000800 */
[----:B0-----:R-:W-:Y:S01]  /*13f0*/  @P0 FMUL.FTZ R68, R49, R68 ;  /* 0x0000004431440220 */ /* 0x001fe20000410000 */
[----:B------:R-:W-:-:S03]  /*1400*/  @P0 HADD2.F32 R49, -RZ, R10.H1_H1 ;  /* 0x3000000aff310230 */ /* 0x000fc60000004100 */
[----:B------:R-:W-:Y:S01]  /*1410*/  @P0 FFMA.FTZ R73, R68, R48, R73 ;  /* 0x0000003044490223 */ /* 0x000fe20000010049 */
[----:B------:R-:W-:Y:S02]  /*1420*/  @P0 HADD2.F32 R48, -RZ, R26.H1_H1 ;  /* 0x3000001aff300230 */ /* 0x000fe40000004100 */
[----:B-1----:R-:W-:Y:S01]  /*1430*/  @P0 FMUL.FTZ R50, R49, R50 ;  /* 0x0000003231320220 */ /* 0x002fe20000410000 */
[----:B------:R-:W-:-:S03]  /*1440*/  @P0 HADD2.F32 R49, -RZ, R11.H0_H0 ;  /* 0x2000000bff310230 */ /* 0x000fc60000004100 */
[----:B------:R-:W-:Y:S01]  /*1450*/  @P0 FFMA.FTZ R75, R50, R48, R75 ;  /* 0x00000030324b0223 */ /* 0x000fe2000001004b */
[----:B------:R-:W-:Y:S01]  /*1460*/  @P0 HADD2.F32 R48, -RZ, R27.H0_H0 ;  /* 0x2000001bff300230 */ /* 0x000fe20000004100 */
[----:B------:R-:W-:Y:S01]  /*1470*/  F2FP.F16.F32.PACK_AB R50, RZ, R69 ;  /* 0x00000045ff32723e */ /* 0x000fe200000000ff */
[----:B--2---:R-:W-:Y:S01]  /*1480*/  @P0 FMUL.FTZ R62, R49, R62 ;  /* 0x0000003e313e0220 */ /* 0x004fe20000410000 */
[----:B------:R-:W-:Y:S01]  /*1490*/  @P0 HADD2.F32 R49, -RZ, R11.H1_H1 ;  /* 0x3000000bff310230 */ /* 0x000fe20000004100 */
[----:B------:R-:W-:Y:S02]  /*14a0*/  F2FP.F16.F32.PACK_AB R66, RZ, R75 ;  /* 0x0000004bff42723e */ /* 0x000fe400000000ff */
[----:B------:R-:W-:Y:S01]  /*14b0*/  @P0 FFMA.FTZ R77, R62, R48, R77 ;  /* 0x000000303e4d0223 */ /* 0x000fe2000001004d */
[----:B------:R-:W-:Y:S01]  /*14c0*/  @P0 HADD2.F32 R48, -RZ, R27.H1_H1 ;  /* 0x3000001bff300230 */ /* 0x000fe20000004100 */
[----:B------:R-:W-:Y:S01]  /*14d0*/  F2FP.F16.F32.PACK_AB R62, RZ, R71 ;  /* 0x00000047ff3e723e */ /* 0x000fe200000000ff */
[----:B---3--:R-:W-:Y:S01]  /*14e0*/  @P0 FMUL.FTZ R64, R49, R64 ;  /* 0x0000004031400220 */ /* 0x008fe20000410000 */
[----:B------:R-:W-:-:S02]  /*14f0*/  F2FP.F16.F32.PACK_AB R49, RZ, R67 ;  /* 0x00000043ff31723e */ /* 0x000fc400000000ff */
[----:B------:R-:W-:Y:S01]  /*1500*/  F2FP.F16.F32.PACK_AB R68, RZ, R77 ;  /* 0x0000004dff44723e */ /* 0x000fe200000000ff */
[----:B------:R-:W-:Y:S01]  /*1510*/  @P0 FFMA.FTZ R79, R64, R48, R79 ;  /* 0x00000030404f0223 */ /* 0x000fe2000001004f */
        /* <DEDUP_REMOVED lines=8> */
.L_x_2191:
[----:B0-----:R-:W0:Y:S01]  /*15a0*/  @P1 LDC R49, c[0x0][0x40c] ;  /* 0x00010300ff311b82 */ /* 0x001e220000000800 */
        /* <DEDUP_REMOVED lines=59> */
.L_x_2192:
[----:B------:R-:W0:Y:S01]  /*1960*/  LDC.64 R106, c[0x0][0x3a8] ;  /* 0x0000ea00ff6a7b82 */ /* 0x000e220000000a00 */
[----:B------:R-:W-:Y:S01]  /*1970*/  IADD3 R60, PT, PT, R60, 0x100, RZ ;  /* 0x000001003c3c7810 */ /* 0x000fe20007ffe0ff */
[C---:B0-----:R-:W-:Y:S01]  /*1980*/  IMAD.WIDE.U32 R106, R58.reuse, 0x10, R106 ;  /* 0x000000103a6a7825 */ /* 0x041fe200078e006a */
[----:B------:R-:W-:-:S04]  /*1990*/  IADD3 R58, PT, PT, R58, 0x100, RZ ;  /* 0x000001003a3a7810 */ /* 0x000fc80007ffe0ff */
[----:B------:R1:W-:Y:S03]  /*19a0*/  STG.E.128 desc[UR6][R106.64], R48 ;  /* 0x000000306a007986 */ /* 0x0003e6000c101d06 */
.L_x_2190:
[----:B------:R-:W-:Y:S05]  /*19b0*/  BSYNC.RECONVERGENT B0 ;  /* 0x0000000000007941 */ /* 0x000fea0003800200 */
.L_x_2189:
        /* <DEDUP_REMOVED lines=14> */
[--C-:B------:R-:W-:Y:S02]  /*1aa0*/  HADD2.F32 R85, -RZ, R5.reuse.H0_H0 ;  /* 0x20000005ff557230 */ /* 0x100fe40000004100 */
[----:B------:R-:W-:Y:S02]  /*1ab0*/  HADD2.F32 R83, -RZ, R4.H1_H1 ;  /* 0x30000004ff537230 */ /* 0x000fe40000004100 */
[----:B------:R-:W-:Y:S02]  /*1ac0*/  HADD2.F32 R87, -RZ, R5.H1_H1 ;  /* 0x30000005ff577230 */ /* 0x000fe40000004100 */
[--C-:B------:R-:W-:Y:S02]  /*1ad0*/  HADD2.F32 R63, -RZ, R6.reuse.H0_H0 ;  /* 0x20000006ff3f7230 */ /* 0x100fe40000004100 */
[----:B0-----:R-:W-:-:S02]  /*1ae0*/  HADD2.F32 R61, -RZ, R6.H1_H1 ;  /* 0x30000006ff3d7230 */ /* 0x001fc40000004100 */
[----:B------:R-:W0:Y:S01]  /*1af0*/  @P0 LDC R49, c[0x0][0x40c] ;  /* 0x00010300ff310b82 */ /* 0x000e220000000800 */
[----:B------:R-:W-:Y:S02]  /*1b00*/  @P0 HADD2.F32 R0, -RZ, R8.H0_H0 ;  /* 0x20000008ff000230 */ /* 0x000fe40000004100 */
[----:B------:R-:W-:Y:S02]  /*1b10*/  @P0 HADD2.F32 R51, -RZ, R9.H0_H0 ;  /* 0x20000009ff330230 */ /* 0x000fe40000004100 */
[----:B------:R-:W-:-:S03]  /*1b20*/  HADD2.F32 R59, -RZ, R7.H0_H0 ;  /* 0x20000007ff3b7230 */ /* 0x000fc60000004100 */
        /* <DEDUP_REMOVED lines=10> */
[----:B------:R-:W-:-:S03]  /*1bd0*/  @P0 HADD2.F32 R0, -RZ, R12.H1_H1 ;  /* 0x3000000cff000230 */ /* 0x000fc60000004100 */
[----:B------:R-:W-:Y:S01]  /*1be0*/  @P0 FFMA.FTZ R85, R60, R48, R85 ;  /* 0x000000303c550223 */ /* 0x000fe20000010055 */
[----:B------:R-:W1:Y:S01]  /*1bf0*/  @P0 LDC R64, c[0x0][0x40c] ;  /* 0x00010300ff400b82 */ /* 0x000e620000000800 */
[----:B--2---:R-:W-:Y:S01]  /*1c00*/  @P0 FMUL.FTZ R50, R49, R50 ;  /* 0x0000003231320220 */ /* 0x004fe20000410000 */
[----:B------:R-:W-:Y:S02]  /*1c10*/  @P0 HADD2.F32 R49, -RZ, R9.H1_H1 ;  /* 0x30000009ff310230 */ /* 0x000fe40000004100 */
[--C-:B------:R-:W-:Y:S02]  /*1c20*/  @P0 HADD2.F32 R48, -RZ, R10.reuse.H0_H0 ;  /* 0x2000000aff300230 */ /* 0x100fe40000004100 */
[----:B------:R-:W-:Y:S01]  /*1c30*/  @P0 FFMA.FTZ R83, R50, R0, R83 ;  /* 0x0000000032530223 */ /* 0x000fe20000010053 */
[----:B------:R-:W-:Y:S01]  /*1c40*/  @P0 HADD2.F32 R0, -RZ, R13.H1_H1 ;  /* 0x3000000dff000230 */ /* 0x000fe20000004100 */
[----:B------:R-:W2:Y:S01]  /*1c50*/  @P0 LDC R51, c[0x0][0x40c] ;  /* 0x00010300ff330b82 */ /* 0x000ea20000000800 */
[----:B---3--:R-:W-:Y:S01]  /*1c60*/  @P0 FMUL.FTZ R62, R49, R62 ;  /* 0x0000003e313e0220 */ /* 0x008fe20000410000 */
[----:B------:R-:W-:-:S03]  /*1c70*/  @P0 HADD2.F32 R49, -RZ, R10.H1_H1 ;  /* 0x3000000aff310230 */ /* 0x000fc60000004100 */
[----:B------:R-:W-:Y:S01]  /*1c80*/  @P0 FFMA.FTZ R87, R62, R0, R87 ;  /* 0x000000003e570223 */ /* 0x000fe20000010057 */
[----:B------:R-:W-:Y:S02]  /*1c90*/  @P0 HADD2.F32 R0, -RZ, R14.H0_H0 ;  /* 0x2000000eff000230 */ /* 0x000fe40000004100 */
[----:B------:R-:W3:Y:S01]  /*1ca0*/  @P0 LDC R60, c[0x0][0x40c] ;  /* 0x00010300ff3c0b82 */ /* 0x000ee20000000800 */
[----:B0-----:R-:W-:Y:S01]  /*1cb0*/  @P0 FMUL.FTZ R48, R48, R57 ;  /* 0x0000003930300220 */ /* 0x001fe20000410000 */
[----:B------:R-:W-:-:S03]  /*1cc0*/  HADD2.F32 R57, -RZ, R7.H1_H1 ;  /* 0x30000007ff397230 */ /* 0x000fc60000004100 */
[----:B------:R-:W-:Y:S01]  /*1cd0*/  @P0 FFMA.FTZ R63, R48, R0, R63 ;  /* 0x00000000303f0223 */ /* 0x000fe2000001003f */
[----:B------:R-:W-:Y:S02]  /*1ce0*/  @P0 HADD2.F32 R0, -RZ, R14.H1_H1 ;  /* 0x3000000eff000230 */ /* 0x000fe40000004100 */
[--C-:B------:R-:W-:Y:S02]  /*1cf0*/  @P0 HADD2.F32 R48, -RZ, R11.reuse.H0_H0 ;  /* 0x2000000bff300230 */ /* 0x100fe40000004100 */
[----:B-1----:R-:W-:Y:S01]  /*1d00*/  @P0 FMUL.FTZ R64, R49, R64 ;  /* 0x0000004031400220 */ /* 0x002fe20000410000 */
[----:B------:R-:W-:-:S03]  /*1d10*/  @P0 HADD2.F32 R49, -RZ, R11.H1_H1 ;  /* 0x3000000bff310230 */ /* 0x000fc60000004100 */
[----:B------:R-:W-:Y:S01]  /*1d20*/  @P0 FFMA.FTZ R61, R64, R0, R61 ;  /* 0x00000000403d0223 */ /* 0x000fe2000001003d */
[--C-:B------:R-:W-:Y:S02]  /*1d30*/  @P0 HADD2.F32 R0, -RZ, R15.reuse.H0_H0 ;  /* 0x2000000fff000230 */ /* 0x100fe40000004100 */
[----:B--2---:R-:W-:Y:S01]  /*1d40*/  @P0 FMUL.FTZ R50, R48, R51 ;  /* 0x0000003330320220 */ /* 0x004fe20000410000 */
[----:B------:R-:W-:Y:S01]  /*1d50*/  @P0 HADD2.F32 R48, -RZ, R15.H1_H1 ;  /* 0x3000000fff300230 */ /* 0x000fe20000004100 */
[----:B------:R-:W-:Y:S02]  /*1d60*/  F2FP.F16.F32.PACK_AB R62, RZ, R61 ;  /* 0x0000003dff3e723e */ /* 0x000fe400000000ff */
[----:B------:R-:W-:Y:S01]  /*1d70*/  @P0 FFMA.FTZ R59, R50, R0, R59 ;  /* 0x00000000323b0223 */ /* 0x000fe2000001003b */
[----:B------:R-:W-:Y:S02]  /*1d80*/  F2FP.F16.F32.PACK_AB R50, RZ, R87 ;  /* 0x00000057ff32723e */ /* 0x000fe400000000ff */
        /* <DEDUP_REMOVED lines=13> */
.L_x_2195:
[----:B0-----:R-:W0:Y:S01]  /*1e60*/  @P1 LDC R49, c[0x0][0x40c] ;  /* 0x00010300ff311b82 */ /* 0x001e220000000800 */
[--C-:B-----5:R-:W-:Y:S01]  /*1e70*/  @P1 HADD2.F32 R0, -RZ, R8.reuse.H0_H0 ;  /* 0x20000008ff001230 */ /* 0x120fe20000004100 */
[----:B------:R-:W-:Y:S01]  /*1e80*/  MOV R81, RZ ;  /* 0x000000ff00517202 */ /* 0x000fe20000000f00 */
[----:B------:R-:W-:Y:S02]  /*1e90*/  @P1 HADD2.F32 R48, -RZ, R8.H1_H1 ;  /* 0x30000008ff301230 */ /* 0x000fe40000004100 */
[----:B------:R-:W-:Y:S02]  /*1ea0*/  HFMA2 R83, -RZ, RZ, 0, 0 ;  /* 0x00000000ff537431 */ /* 0x000fe400000001ff */
[----:B------:R-:W-:Y:S01]  /*1eb0*/  @P1 HADD2.F32 R50, -RZ, R9.H0_H0 ;  /* 0x20000009ff321230 */ /* 0x000fe20000004100 */
[----:B------:R-:W-:Y:S01]  /*1ec0*/  MOV R85, RZ ;  /* 0x000000ff00557202 */ /* 0x000fe20000000f00 */
[----:B------:R-:W-:Y:S01]  /*1ed0*/  HFMA2 R87, -RZ, RZ, 0, 0 ;  /* 0x00000000ff577431 */ /* 0x000fe200000001ff */
[----:B------:R-:W1:Y:S01]  /*1ee0*/  @P1 LDC R51, c[0x0][0x40c] ;  /* 0x00010300ff331b82 */ /* 0x000e620000000800 */
[----:B------:R-:W-:Y:S01]  /*1ef0*/  MOV R63, RZ ;  /* 0x000000ff003f7202 */ /* 0x000fe20000000f00 */
[----:B------:R-:W-:-:S06]  /*1f00*/  @P1 HADD2.F32 R109, -RZ, R15.H1_H1 ;  /* 0x3000000fff6d1230 */ /* 0x000fcc0000004100 */
[----:B------:R-:W2:Y:S08]  /*1f10*/  @P1 LDC R57, c[0x0][0x40c] ;  /* 0x00010300ff391b82 */ /* 0x000eb00000000800 */
[----:B------:R-:W3:Y:S01]  /*1f20*/  @P1 LDC R60, c[0x0][0x40c] ;  /* 0x00010300ff3c1b82 */ /* 0x000ee20000000800 */
[----:B0-----:R-:W-:Y:S01]  /*1f30*/  @P1 FMUL.FTZ R0, R0, R49 ;  /* 0x0000003100001220 */ /* 0x001fe20000410000 */
[----:B------:R-:W-:-:S05]  /*1f40*/  @P1 HADD2.F32 R49, -RZ, R12.H0_H0 ;  /* 0x2000000cff311230 */ /* 0x000fca0000004100 */
[----:B------:R-:W-:Y:S01]  /*1f50*/  @P1 FMUL.FTZ R81, R0, R49 ;  /* 0x0000003100511220 */ /* 0x000fe20000410000 */
[----:B------:R-:W0:Y:S01]  /*1f60*/  @P1 LDC R59, c[0x0][0x40c] ;  /* 0x00010300ff3b1b82 */ /* 0x000e220000000800 */
[----:B------:R-:W-:Y:S02]  /*1f70*/  @P1 HADD2.F32 R49, -RZ, R12.H1_H1 ;  /* 0x3000000cff311230 */ /* 0x000fe40000004100 */
[----:B-1----:R-:W-:Y:S01]  /*1f80*/  @P1 FMUL.FTZ R48, R48, R51 ;  /* 0x0000003330301220 */ /* 0x002fe20000410000 */
[----:B------:R-:W-:Y:S02]  /*1f90*/  @P1 HADD2.F32 R51, -RZ, R13.H0_H0 ;  /* 0x2000000dff331230 */ /* 0x000fe40000004100 */
[----:B------:R-:W-:Y:S02]  /*1fa0*/  @P1 HADD2.F32 R0, -RZ, R9.H1_H1 ;  /* 0x30000009ff001230 */ /* 0x000fe40000004100 */
[----:B------:R-:W-:Y:S01]  /*1fb0*/  @P1 FMUL.FTZ R83, R48, R49 ;  /* 0x0000003130531220 */ /* 0x000fe20000410000 */
[----:B------:R-:W-:Y:S01]  /*1fc0*/  @P1 HADD2.F32 R48, -RZ, R14.H0_H0 ;  /* 0x2000000eff301230 */ /* 0x000fe20000004100 */
[----:B------:R-:W1:Y:S01]  /*1fd0*/  @P1 LDC R61, c[0x0][0x40c] ;  /* 0x00010300ff3d1b82 */ /* 0x000e620000000800 */
[----:B--2---:R-:W-:Y:S01]  /*1fe0*/  @P1 FMUL.FTZ R50, R50, R57 ;  /* 0x0000003932321220 */ /* 0x004fe20000410000 */
[----:B------:R-:W-:-:S02]  /*1ff0*/  @P1 HADD2.F32 R57, -RZ, R10.H0_H0 ;  /* 0x2000000aff391230 */ /* 0x000fc40000004100 */
[----:B------:R-:W-:Y:S02]  /*2000*/  @P1 HADD2.F32 R49, -RZ, R13.H1_H1 ;  /* 0x3000000dff311230 */ /* 0x000fe40000004100 */
[----:B------:R-:W-:Y:S01]  /*2010*/  @P1 FMUL.FTZ R85, R50, R51 ;  /* 0x0000003332551220 */ /* 0x000fe20000410000 */
[----:B------:R-:W-:Y:S01]  /*2020*/  @P1 HADD2.F32 R50, -RZ, R10.H1_H1 ;  /* 0x3000000aff321230 */ /* 0x000fe20000004100 */
[----:B------:R-:W2:Y:S01]  /*2030*/  @P1 LDC R62, c[0x0][0x40c] ;  /* 0x00010300ff3e1b82 */ /* 0x000ea20000000800 */
[----:B---3--:R-:W-:Y:S01]  /*2040*/  @P1 FMUL.FTZ R57, R57, R60 ;  /* 0x0000003c39391220 */ /* 0x008fe20000410000 */
[----:B------:R-:W-:-:S03]  /*2050*/  @P1 HADD2.F32 R51, -RZ, R11.H0_H0 ;  /* 0x2000000bff331230 */ /* 0x000fc60000004100 */
[----:B------:R-:W-:Y:S01]  /*2060*/  @P1 FMUL.FTZ R63, R57, R48 ;  /* 0x00000030393f1220 */ /* 0x000fe20000410000 */
[----:B------:R-:W-:Y:S02]  /*2070*/  @P1 HADD2.F32 R48, -RZ, R11.H1_H1 ;  /* 0x3000000bff301230 */ /* 0x000fe40000004100 */
[----:B------:R-:W-:Y:S01]  /*2080*/  HFMA2 R57, -RZ, RZ, 0, 0 ;  /* 0x00000000ff397431 */ /* 0x000fe200000001ff */
[----:B------:R-:W3:Y:S01]  /*2090*/  @P1 LDC R107, c[0x0][0x40c] ;  /* 0x00010300ff6b1b82 */ /* 0x000ee20000000800 */
[----:B0-----:R-:W-:Y:S01]  /*20a0*/  @P1 FMUL.FTZ R0, R0, R59 ;  /* 0x0000003b00001220 */ /* 0x001fe20000410000 */
[----:B------:R-:W-:-:S03]  /*20b0*/  MOV R59, RZ ;  /* 0x000000ff003b7202 */ /* 0x000fc60000000f00 */
[----:B------:R-:W-:Y:S01]  /*20c0*/  @P1 FMUL.FTZ R87, R0, R49 ;  /* 0x0000003100571220 */ /* 0x000fe20000410000 */
[----:B------:R-:W-:Y:S02]  /*20d0*/  @P1 HADD2.F32 R49, -RZ, R14.H1_H1 ;  /* 0x3000000eff311230 */ /* 0x000fe40000004100 */
[----:B-1----:R-:W-:Y:S01]  /*20e0*/  @P1 FMUL.FTZ R50, R50, R61 ;  /* 0x0000003d32321220 */ /* 0x002fe20000410000 */
[----:B------:R-:W-:Y:S02]  /*20f0*/  HFMA2 R61, -RZ, RZ, 0, 0 ;  /* 0x00000000ff3d7431 */ /* 0x000fe400000001ff */
[----:B------:R-:W-:Y:S02]  /*2100*/  @P1 HADD2.F32 R0, -RZ, R15.H0_H0 ;  /* 0x2000000fff001230 */ /* 0x000fe40000004100 */
[----:B------:R-:W-:Y:S01]  /*2110*/  @P1 FMUL.FTZ R61, R50, R49 ;  /* 0x00000031323d1220 */ /* 0x000fe20000410000 */
[----:B--2---:R-:W-:Y:S01]  /*2120*/  @P1 FMUL.FTZ R51, R51, R62 ;  /* 0x0000003e33331220 */ /* 0x004fe20000410000 */
[----:B------:R-:W-:-:S02]  /*2130*/  F2FP.F16.F32.PACK_AB R49, RZ, R85 ;  /* 0x00000055ff31723e */ /* 0x000fc400000000ff */
[----:B------:R-:W-:Y:S01]  /*2140*/  F2FP.F16.F32.PACK_AB R50, RZ, R87 ;  /* 0x00000057ff32723e */ /* 0x000fe200000000ff */
[----:B------:R-:W-:Y:S01]  /*2150*/  @P1 FMUL.FTZ R59, R51, R0 ;  /* 0x00000000333b1220 */ /* 0x000fe20000410000 */
[----:B------:R-:W-:Y:S02]  /*2160*/  F2FP.F16.F32.PACK_AB R51, RZ, R63 ;  /* 0x0000003fff33723e */ /* 0x000fe400000000ff */
[----:B------:R-:W-:Y:S01]  /*2170*/  F2FP.F16.F32.PACK_AB R60, RZ, R61 ;  /* 0x0000003dff3c723e */ /* 0x000fe200000000ff */
[----:B---3--:R-:W-:Y:S01]  /*2180*/  @P1 FMUL.FTZ R48, R48, R107 ;  /* 0x0000006b30301220 */ /* 0x008fe20000410000 */
[----:B------:R-:W-:Y:S02]  /*2190*/  F2FP.F16.F32.PACK_AB R0, RZ, R83 ;  /* 0x00000053ff00723e */ /* 0x000fe400000000ff */
[----:B------:R-:W-:Y:S01]  /*21a0*/  F2FP.F16.F32.PACK_AB R62, RZ, R59 ;  /* 0x0000003bff3e723e */ /* 0x000fe200000000ff */
[----:B------:R-:W-:Y:S01]  /*21b0*/  @P1 FMUL.FTZ R57, R48, R109 ;  /* 0x0000006d30391220 */ /* 0x000fe20000410000 */
[----:B------:R-:W-:-:S02]  /*21c0*/  F2FP.F16.F32.PACK_AB R48, RZ, R81 ;  /* 0x00000051ff30723e */ /* 0x000fc400000000ff */
[----:B------:R-:W-:Y:S02]  /*21d0*/  PRMT R49, R49, 0x5410, R50 ;  /* 0x0000541031317816 */ /* 0x000fe40000000032 */
[----:B------:R-:W-:Y:S02]  /*21e0*/  F2FP.F16.F32.PACK_AB R64, RZ, R57 ;  /* 0x00000039ff40723e */ /* 0x000fe400000000ff */
[----:B------:R-:W-:Y:S02]  /*21f0*/  PRMT R50, R51, 0x5410, R60 ;  /* 0x0000541033327816 */ /* 0x000fe4000000003c */
[----:B------:R-:W-:Y:S02]  /*2200*/  PRMT R48, R48, 0x5410, R0 ;  /* 0x0000541030307816 */ /* 0x000fe40000000000 */
[----:B------:R-:W-:-:S07]  /*2210*/  PRMT R51, R62, 0x5410, R64 ;  /* 0x000054103e337816 */ /* 0x000fce0000000040 */
.L_x_2196:
[----:B------:R-:W0:Y:S02]  /*2220*/  LDC.64 R106, c[0x0][0x3a8] ;  /* 0x0000ea00ff6a7b82 */ /* 0x000e240000000a00 */
[----:B0-----:R-:W-:-:S05]  /*2230*/  IMAD.WIDE.U32 R106, R58, 0x10, R106 ;  /* 0x000000103a6a7825 */ /* 0x001fca00078e006a */
[----:B------:R2:W-:Y:S02]  /*2240*/  STG.E.128 desc[UR6][R106.64], R48 ;  /* 0x000000306a007986 */ /* 0x0005e4000c101d06 */
.L_x_2194:
[----:B------:R-:W-:Y:S05]  /*2250*/  BSYNC.RECONVERGENT B0 ;  /* 0x0000000000007941 */ /* 0x000fea0003800200 */
.L_x_2193:
[----:B------:R-:W-:Y:S01]  /*2260*/  FADD.FTZ R0, RZ, R89 ;  /* 0x00000059ff007221 */ /* 0x000fe20000010000 */
        /* <DEDUP_REMOVED lines=12> */
[----:B012---:R-:W-:-:S04]  /*2330*/  FADD.FTZ R48, R65, R0 ;  /* 0x0000000041307221 */ /* 0x007fc80000010000 */
        /* <DEDUP_REMOVED lines=25> */
[----:B----4-:R-:W-:-:S04]  /*24d0*/  FMUL.FTZ R48, R54, R107 ;  /* 0x0000006b36307220 */ /* 0x010fc80000410000 */
        /* <DEDUP_REMOVED lines=69> */
.L_x_2198:
[----:B------:R-:W-:Y:S05]  /*2930*/  BSYNC.RECONVERGENT B0 ;  /* 0x0000000000007941 */ /* 0x000fea0003800200 */
.L_x_2197:
        /* <DEDUP_REMOVED lines=11> */
[----:B------:R0:W1:Y:S03]  /*29f0*/  LDS.64 R48, [R0+UR4] ;  /* 0x0000000400307984 */ /* 0x0000660008000a00 */
.L_x_2200:
[----:B------:R-:W-:Y:S05]  /*2a00*/  BSYNC.RECONVERGENT B0 ;  /* 0x0000000000007941 */ /* 0x000fea0003800200 */
.L_x_2199:
[----:B------:R-:W2:Y:S01]  /*2a10*/  SHFL.DOWN PT, R51, R62, 0x4, 0x1f ;  /* 0x08801f003e337f89 */ /* 0x000ea200000e0000 */
[----:B------:R-:W-:Y:S02]  /*2a20*/  I2FP.F32.S32 R60, R62 ;  /* 0x0000003e003c7245 */ /* 0x000fe40000201400 */
[----:B------:R-:W-:Y:S01]  /*2a30*/  ISETP.NE.AND P1, PT, R2, RZ, PT ;  /* 0x000000ff0200720c */ /* 0x000fe20003f25270 */
[----:B-1----:R-:W1:Y:S01]  /*2a40*/  SHFL.DOWN PT, R107, R48, 0x4, 0x1f ;  /* 0x08801f00306b7f89 */ /* 0x002e6200000e0000 */
[----:B------:R-:W-:-:S03]  /*2a50*/  ISETP.NE.AND P0, PT, RZ, UR10, PT ;  /* 0x0000000aff007c0c */ /* 0x000fc6000bf05270 */
[----:B0-----:R-:W0:Y:S01]  /*2a60*/  SHFL.DOWN PT, R0, R49, 0x4, 0x1f ;  /* 0x08801f0031007f89 */ /* 0x001e2200000e0000 */
[----:B--2---:R-:W-:Y:S02]  /*2a70*/  IADD3 R50, PT, PT, R51, R62, RZ ;  /* 0x0000003e33327210 */ /* 0x004fe40007ffe0ff */
[----:B------:R-:W-:Y:S02]  /*2a80*/  I2FP.F32.S32 R64, R51 ;  /* 0x0000003300407245 */ /* 0x000fe40000201400 */
[----:B------:R-:W-:Y:S01]  /*2a90*/  I2FP.F32.S32 R58, R50 ;  /* 0x00000032003a7245 */ /* 0x000fe20000201400 */
[----:B------:R-:W2:Y:S02]  /*2aa0*/  SHFL.DOWN PT, R111, R50, 0x2, 0x1f ;  /* 0x08401f00326f7f89 */ /* 0x000ea400000e0000 */
[C---:B-1----:R-:W-:Y:S01]  /*2ab0*/  FMUL.FTZ R109, R107.reuse, R64 ;  /* 0x000000406b6d7220 */ /* 0x042fe20000410000 */
[----:B------:R-:W1:Y:S01]  /*2ac0*/  MUFU.RCP R51, R58 ;  /* 0x0000003a00337308 */ /* 0x000e620000001000 */
[----:B------:R-:W-:Y:S01]  /*2ad0*/  FADD.FTZ R107, -R107, R48 ;  /* 0x000000306b6b7221 */ /* 0x000fe20000010100 */
[----:B0-----:R-:W-:Y:S01]  /*2ae0*/  FADD.FTZ R0, R0, R49 ;  /* 0x0000003100007221 */ /* 0x001fe20000010000 */
[----:B------:R-:W-:-:S02]  /*2af0*/  FFMA.FTZ R66, R60, R48, R109 ;  /* 0x000000303c427223 */ /* 0x000fc4000001006d */
[----:B------:R-:W-:-:S04]  /*2b00*/  FMUL.FTZ R107, R107, R107 ;  /* 0x0000006b6b6b7220 */ /* 0x000fc80000410000 */
[----:B------:R-:W-:-:S04]  /*2b10*/  FMUL.FTZ R107, R107, R60 ;  /* 0x0000003c6b6b7220 */ /* 0x000fc80000410000 */
[----:B------:R-:W-:Y:S01]  /*2b20*/  FMUL.FTZ R107, R107, R64 ;  /* 0x000000406b6b7220 */ /* 0x000fe20000410000 */
[----:B-1----:R-:W-:-:S03]  /*2b30*/  FMUL.FTZ R109, R51, R66 ;  /* 0x00000042336d7220 */ /* 0x002fc60000410000 */
[----:B------:R-:W-:Y:S01]  /*2b40*/  FFMA.FTZ R0, R51, R107, R0 ;  /* 0x0000006b33007223 */ /* 0x000fe20000010000 */
[-C--:B--2---:R-:W-:Y:S01]  /*2b50*/  IADD3 R51, PT, PT, R50, R111.reuse, RZ ;  /* 0x0000006f32337210 */ /* 0x084fe20007ffe0ff */
        /* <DEDUP_REMOVED lines=12> */
[----:B------:R-:W-:Y:S02]  /*2c20*/  FMUL.FTZ R107, R58, R107 ;  /* 0x0000006b3a6b7220 */ /* 0x000fe40000410000 */
[----:B------:R-:W0:Y:S02]  /*2c30*/  LDC R58, c[0x0][0x448] ;  /* 0x00011200ff3a7b82 */ /* 0x000e240000000800 */
[----:B------:R-:W1:Y:S01]  /*2c40*/  SHFL.DOWN PT, R0, R109, 0x1, 0x1f ;  /* 0x08201f006d007f89 */ /* 0x000e6200000e0000 */
[----:B------:R-:W-:-:S04]  /*2c50*/  FMUL.FTZ R107, R107, R111 ;  /* 0x0000006f6b6b7220 */ /* 0x000fc80000410000 */
[----:B------:R-:W-:Y:S01]  /*2c60*/  FFMA.FTZ R49, R50, R107, R49 ;  /* 0x0000006b32317223 */ /* 0x000fe20000010031 */
[-C--:B---3--:R-:W-:Y:S02]  /*2c70*/  IADD3 R50, PT, PT, R51, R62.reuse, RZ ;  /* 0x0000003e33327210 */ /* 0x088fe40007ffe0ff */
[----:B------:R-:W-:Y:S02]  /*2c80*/  I2FP.F32.S32 R107, R62 ;  /* 0x0000003e006b7245 */ /* 0x000fe40000201400 */
[----:B------:R-:W-:Y:S01]  /*2c90*/  I2FP.F32.S32 R50, R50 ;  /* 0x0000003200327245 */ /* 0x000fe20000201400 */
[----:B------:R-:W2:Y:S05]  /*2ca0*/  SHFL.DOWN PT, R48, R49, 0x1, 0x1f ;  /* 0x08201f0031307f89 */ /* 0x000eaa00000e0000 */
[----:B------:R-:W3:Y:S01]  /*2cb0*/  MUFU.RCP R50, R50 ;  /* 0x0000003200327308 */ /* 0x000ee20000001000 */
[----:B-1----:R-:W-:Y:S01]  /*2cc0*/  FADD.FTZ R51, R109, -R0 ;  /* 0x800000006d337221 */ /* 0x002fe20000010000 */
[----:B------:R-:W-:-:S03]  /*2cd0*/  FMUL.FTZ R111, R0, R107 ;  /* 0x0000006b006f7220 */ /* 0x000fc60000410000 */
[----:B------:R-:W-:Y:S01]  /*2ce0*/  FMUL.FTZ R51, R51, R51 ;  /* 0x0000003333337220 */ /* 0x000fe20000410000 */
[----:B------:R-:W-:-:S03]  /*2cf0*/  FFMA.FTZ R111, R60, R109, R111 ;  /* 0x0000006d3c6f7223 */ /* 0x000fc6000001006f */
[----:B------:R-:W-:Y:S01]  /*2d00*/  FMUL.FTZ R60, R60, R51 ;  /* 0x000000333c3c7220 */ /* 0x000fe20000410000 */
[----:B---3--:R-:W-:Y:S01]  /*2d10*/  FMUL.FTZ R111, R50, R111 ;  /* 0x0000006f326f7220 */ /* 0x008fe20000410000 */
[----:B--2---:R-:W-:Y:S02]  /*2d20*/  FADD.FTZ R51, R49, R48 ;  /* 0x0000003031337221 */ /* 0x004fe40000010000 */
[----:B------:R-:W-:Y:S01]  /*2d30*/  FMUL.FTZ R60, R60, R107 ;  /* 0x0000006b3c3c7220 */ /* 0x000fe20000410000 */
[----:B------:R-:W1:Y:S02]  /*2d40*/  @!P1 LDC.64 R48, c[0x0][0x3c8] ;  /* 0x0000f200ff309b82 */ /* 0x000e640000000a00 */
[----:B------:R-:W2:Y:S01]  /*2d50*/  SHFL.IDX PT, R111, R111, RZ, 0x1f ;  /* 0x00001fff6f6f7589 */ /* 0x000ea200000e0000 */
[----:B------:R-:W-:-:S05]  /*2d60*/  FFMA.FTZ R60, R50, R60, R51 ;  /* 0x0000003c323c7223 */ /* 0x000fca0000010033 */
[----:B------:R-:W0:Y:S01]  /*2d70*/  SHFL.IDX PT, R109, R60, RZ, 0x1f ;  /* 0x00001fff3c6d7589 */ /* 0x000e2200000e0000 */
[----:B------:R-:W3:Y:S01]  /*2d80*/  @!P1 LDC.64 R50, c[0x0][0x3c0] ;  /* 0x0000f000ff329b82 */ /* 0x000ee20000000a00 */
[----:B-1----:R-:W-:-:S04]  /*2d90*/  @!P1 IMAD.WIDE R48, R52, 0x4, R48 ;  /* 0x0000000434309825 */ /* 0x002fc800078e0230 */
[----:B--2---:R-:W-:-:S05]  /*2da0*/  FMUL.FTZ R0, R111, R111 ;  /* 0x0000006f6f007220 */ /* 0x004fca0000410000 */
[----:B------:R-:W-:Y:S01]  /*2db0*/  FSEL R107, R0, RZ, P0 ;  /* 0x000000ff006b7208 */ /* 0x000fe20000000000 */
[----:B0-----:R-:W-:Y:S01]  /*2dc0*/  FFMA.FTZ R0, R109, UR11, R58 ;  /* 0x0000000b6d007c23 */ /* 0x001fe2000801003a */
[----:B---3--:R-:W-:-:S04]  /*2dd0*/  @!P1 IMAD.WIDE R50, R52, 0x4, R50 ;  /* 0x0000000434329825 */ /* 0x008fc800078e0232 */
[----:B------:R-:W-:Y:S01]  /*2de0*/  FADD.FTZ R0, R0, R107 ;  /* 0x0000006b00007221 */ /* 0x000fe20000010000 */
[----:B------:R0:W-:Y:S05]  /*2df0*/  @!P1 STG.E desc[UR6][R50.64], R111 ;  /* 0x0000006f32009986 */ /* 0x0001ea000c101906 */
[----:B------:R-:W1:Y:S02]  /*2e00*/  MUFU.RSQ R0, R0 ;  /* 0x0000000000007308 */ /* 0x000e640000001400 */
[----:B-1----:R0:W-:Y:S01]  /*2e10*/  @!P1 STG.E desc[UR6][R48.64], R0 ;  /* 0x0000000030009986 */ /* 0x0021e2000c101906 */
[----:B-----5:R-:W-:-:S13]  /*2e20*/  ISETP.GE.AND P1, PT, R56, 0x1, PT ;  /* 0x000000013800780c */ /* 0x020fda0003f26270 */
[----:B0-----:R-:W-:Y:S05]  /*2e30*/  @!P1 BRA `(.L_x_2201) ;  /* 0x0000000800789947 */ /* 0x001fea0003800000 */
[----:B------:R-:W-:Y:S01]  /*2e40*/  IADD3 R56, PT, PT, R56, -0x1, RZ ;  /* 0xffffffff38387810 */ /* 0x000fe20007ffe0ff */
[----:B------:R-:W-:Y:S04]  /*2e50*/  BSSY.RECONVERGENT B0, `(.L_x_2202) ;  /* 0x0000037000007945 */ /* 0x000fe80003800200 */
[----:B------:R-:W-:-:S05]  /*2e60*/  IMAD R56, R56, R105, RZ ;  /* 0x0000006938387224 */ /* 0x000fca00078e02ff */
[----:B------:R-:W-:-:S04]  /*2e70*/  SHF.R.S32.HI R49, RZ, 0x1f, R56 ;  /* 0x0000001fff317819 */ /* 0x000fc80000011438 */
[----:B------:R-:W-:Y:S02]  /*2e80*/  LEA.HI R48, R49, R56, RZ, 0x3 ;  /* 0x0000003831307211 */ /* 0x000fe400078f18ff */
[----:B------:R-:W-:Y:S02]  /*2e90*/  FSEL R56, R111, RZ, !P0 ;  /* 0x000000ff6f387208 */ /* 0x000fe40004000000 */
[----:B------:R-:W-:Y:S01]  /*2ea0*/  LEA.HI.SX32 R107, R48, R3, 0x1d ;  /* 0x00000003306b7211 */ /* 0x000fe200078feaff */
[----:B------:R-:W-:Y:S06]  /*2eb0*/  @!P2 BRA `(.L_x_2203) ;  /* 0x0000000000c0a947 */ /* 0x000fec0003800000 */
[--C-:B------:R-:W-:Y:S01]  /*2ec0*/  FADD.FTZ R49, R89, -R56.reuse ;  /* 0x8000003859317221 */ /* 0x100fe20000010000 */
[----:B------:R-:W-:Y:S02]  /*2ed0*/  HADD2.F32 R48, -RZ, R44.H0_H0 ;  /* 0x2000002cff307230 */ /* 0x000fe40000004100 */
[----:B------:R-:W-:Y:S01]  /*2ee0*/  FADD.FTZ R51, R93, -R56 ;  /* 0x800000385d337221 */ /* 0x000fe20000010000 */
[----:B------:R-:W-:Y:S02]  /*2ef0*/  HADD2.F32 R50, -RZ, R40.H0_H0 ;  /* 0x20000028ff327230 */ /* 0x000fe40000004100 */
[C---:B------:R-:W-:Y:S01]  /*2f00*/  FMUL.FTZ R49, R0.reuse, R49 ;  /* 0x0000003100317220 */ /* 0x040fe20000410000 */
[--C-:B------:R-:W-:Y:S02]  /*2f10*/  HADD2.F32 R58, -RZ, R45.reuse.H0_H0 ;  /* 0x2000002dff3a7230 */ /* 0x100fe40000004100 */
[----:B------:R-:W-:Y:S01]  /*2f20*/  FMUL.FTZ R51, R0, R51 ;  /* 0x0000003300337220 */ /* 0x000fe20000410000 */
[----:B------:R-:W-:-:S02]  /*2f30*/  HADD2.F32 R62, -RZ, R45.H1_H1 ;  /* 0x3000002dff3e7230 */ /* 0x000fc40000004100 */
[----:B------:R-:W-:Y:S01]  /*2f40*/  FFMA.FTZ R48, R49, R48, R50 ;  /* 0x0000003031307223 */ /* 0x000fe20000010032 */
[--C-:B------:R-:W-:Y:S02]  /*2f50*/  HADD2.F32 R50, -RZ, R41.reuse.H0_H0 ;  /* 0x20000029ff327230 */ /* 0x100fe40000004100 */
[----:B------:R-:W-:Y:S01]  /*2f60*/  FADD.FTZ R49, R95, -R56 ;  /* 0x800000385f317221 */ /* 0x000fe20000010000 */
[----:B------:R-:W-:Y:S01]  /*2f70*/  HADD2.F32 R64, -RZ, R41.H1_H1 ;  /* 0x30000029ff407230 */ /* 0x000fe20000004100 */
[----:B------:R-:W0:Y:S01]  /*2f80*/  LDC.64 R104, c[0x0][0x428] ;  /* 0x00010a00ff687b82 */ /* 0x000e220000000a00 */
[----:B------:R-:W-:Y:S01]  /*2f90*/  FFMA.FTZ R60, R51, R58, R50 ;  /* 0x0000003a333c7223 */ /* 0x000fe20000010032 */
[----:B------:R-:W-:Y:S01]  /*2fa0*/  FADD.FTZ R51, R97, -R56 ;  /* 0x8000003861337221 */ /* 0x000fe20000010000 */
[----:B------:R-:W-:Y:S01]  /*2fb0*/  FMUL.FTZ R49, R0, R49 ;  /* 0x0000003100317220 */ /* 0x000fe20000410000 */
[----:B------:R-:W-:Y:S02]  /*2fc0*/  HADD2.F32 R50, -RZ, R46.H0_H0 ;  /* 0x2000002eff327230 */ /* 0x000fe40000004100 */
[----:B------:R-:W-:-:S02]  /*2fd0*/  HADD2.F32 R58, -RZ, R42.H0_H0 ;  /* 0x2000002aff3a7230 */ /* 0x000fc40000004100 */
[C---:B------:R-:W-:Y:S01]  /*2fe0*/  FMUL.FTZ R51, R0.reuse, R51 ;  /* 0x0000003300337220 */ /* 0x040fe20000410000 */
[----:B------:R-:W-:Y:S01]  /*2ff0*/  FFMA.FTZ R111, R49, R62, R64 ;  /* 0x0000003e316f7223 */ /* 0x000fe20000010040 */
[----:B------:R-:W-:Y:S02]  /*3000*/  FADD.FTZ R49, R99, -R56 ;  /* 0x8000003863317221 */ /* 0x000fe40000010000 */
[----:B------:R-:W-:Y:S01]  /*3010*/  FFMA.FTZ R62, R51, R50, R58 ;  /* 0x00000032333e7223 */ /* 0x000fe2000001003a */
[----:B------:R-:W-:Y:S02]  /*3020*/  HADD2.F32 R50, -RZ, R46.H1_H1 ;  /* 0x3000002eff327230 */ /* 0x000fe40000004100 */
[----:B------:R-:W-:Y:S01]  /*3030*/  FMUL.FTZ R49, R0, R49 ;  /* 0x0000003100317220 */ /* 0x000fe20000410000 */
[----:B------:R-:W-:Y:S02]  /*3040*/  HADD2.F32 R58, -RZ, R42.H1_H1 ;  /* 0x3000002aff3a7230 */ /* 0x000fe40000004100 */
[----:B------:R-:W-:-:S03]  /*3050*/  FADD.FTZ R51, R101, -R56 ;  /* 0x8000003865337221 */ /* 0x000fc60000010000 */
[----:B------:R-:W-:Y:S01]  /*3060*/  FFMA.FTZ R113, R49, R50, R58 ;  /* 0x0000003231717223 */ /* 0x000fe2000001003a */
[----:B------:R-:W-:Y:S02]  /*3070*/  HADD2.F32 R50, -RZ, R47.H0_H0 ;  /* 0x2000002fff327230 */ /* 0x000fe40000004100 */
[----:B------:R-:W-:Y:S01]  /*3080*/  FMUL.FTZ R51, R0, R51 ;  /* 0x0000003300337220 */ /* 0x000fe20000410000 */
[----:B------:R-:W-:Y:S02]  /*3090*/  HADD2.F32 R58, -RZ, R43.H0_H0 ;  /* 0x2000002bff3a7230 */ /* 0x000fe40000004100 */
[----:B------:R-:W-:Y:S01]  /*30a0*/  FADD.FTZ R49, R103, -R56 ;  /* 0x8000003867317221 */ /* 0x000fe20000010000 */
[C---:B0-----:R-:W-:Y:S01]  /*30b0*/  IMAD.WIDE.U32 R104, R107.reuse, 0x10, R104 ;  /* 0x000000106b687825 */ /* 0x041fe200078e0068 */
[----:B------:R-:W-:-:S03]  /*30c0*/  IADD3 R107, PT, PT, R107, 0x100, RZ ;  /* 0x000001006b6b7810 */ /* 0x000fc60007ffe0ff */
[----:B------:R-:W-:Y:S01]  /*30d0*/  FFMA.FTZ R51, R51, R50, R58 ;  /* 0x0000003233337223 */ /* 0x000fe2000001003a */
[----:B------:R-:W-:Y:S02]  /*30e0*/  HADD2.F32 R50, -RZ, R47.H1_H1 ;  /* 0x3000002fff327230 */ /* 0x000fe40000004100 */
[----:B------:R-:W-:Y:S01]  /*30f0*/  FMUL.FTZ R49, R0, R49 ;  /* 0x0000003100317220 */ /* 0x000fe20000410000 */
[----:B------:R-:W-:-:S05]  /*3100*/  HADD2.F32 R58, -RZ, R43.H1_H1 ;  /* 0x3000002bff3a7230 */ /* 0x000fca0000004100 */
        /* <DEDUP_REMOVED lines=9> */
[----:B------:R-:W-:-:S05]  /*31a0*/  F2FP.F16.F32.PACK_AB R48, R109, R48 ;  /* 0x000000306d30723e */ /* 0x000fca00000000ff */
[----:B------:R0:W-:Y:S02]  /*31b0*/  STG.E.128 desc[UR6][R104.64], R48 ;  /* 0x0000003068007986 */ /* 0x0001e4000c101d06 */
.L_x_2203:
[----:B------:R-:W-:Y:S05]  /*31c0*/  BSYNC.RECONVERGENT B0 ;  /* 0x0000000000007941 */ /* 0x000fea0003800200 */
.L_x_2202:
[----:B------:R-:W-:Y:S04]  /*31d0*/  BSSY.RECONVERGENT B0, `(.L_x_2204) ;  /* 0x0000032000007945 */ /* 0x000fe80003800200 */
[----:B------:R-:W-:Y:S05]  /*31e0*/  @!P3 BRA `(.L_x_2205) ;  /* 0x0000000000c0b947 */ /* 0x000fea0003800000 */
[--C-:B0-----:R-:W-:Y:S01]  /*31f0*/  FADD.FTZ R49, R65, -R56.reuse ;  /* 0x8000003841317221 */ /* 0x101fe20000010000 */
        /* <DEDUP_REMOVED lines=47> */
.L_x_2205:
[----:B------:R-:W-:Y:S05]  /*34f0*/  BSYNC.RECONVERGENT B0 ;  /* 0x0000000000007941 */ /* 0x000fea0003800200 */
.L_x_2204:
[----:B------:R-:W-:Y:S04]  /*3500*/  BSSY.RECONVERGENT B0, `(.L_x_2201) ;  /* 0x0000031000007945 */ /* 0x000fe80003800200 */
[----:B------:R-:W-:Y:S05]  /*3510*/  @!P4 BRA `(.L_x_2206) ;  /* 0x0000000000bcc947 */ /* 0x000fea0003800000 */
[--C-:B01----:R-:W-:Y:S01]  /*3520*/  FADD.FTZ R49, R81, -R56.reuse ;  /* 0x8000003851317221 */ /* 0x103fe20000010000 */
[----:B------:R-:W-:Y:S02]  /*3530*/  HADD2.F32 R48, -RZ, R20.H0_H0 ;  /* 0x20000014ff307230 */ /* 0x000fe40000004100 */
[----:B------:R-:W-:Y:S01]  /*3540*/  FADD.FTZ R51, R85, -R56 ;  /* 0x8000003855337221 */ /* 0x000fe20000010000 */
[----:B------:R-:W-:Y:S02]  /*3550*/  HADD2.F32 R50, -RZ, R16.H0_H0 ;  /* 0x20000010ff327230 */ /* 0x000fe40000004100 */
[C---:B------:R-:W-:Y:S01]  /*3560*/  FMUL.FTZ R49, R0.reuse, R49 ;  /* 0x0000003100317220 */ /* 0x040fe20000410000 */
[----:B------:R-:W-:Y:S02]  /*3570*/  HADD2.F32 R60, -RZ, R21.H0_H0 ;  /* 0x20000015ff3c7230 */ /* 0x000fe40000004100 */
[----:B------:R-:W-:Y:S01]  /*3580*/  FMUL.FTZ R51, R0, R51 ;  /* 0x0000003300337220 */ /* 0x000fe20000410000 */
[----:B------:R-:W-:-:S02]  /*3590*/  HADD2.F32 R62, -RZ, R17.H1_H1 ;  /* 0x30000011ff3e7230 */ /* 0x000fc40000004100 */
[----:B------:R-:W-:Y:S01]  /*35a0*/  FFMA.FTZ R58, R49, R48, R50 ;  /* 0x00000030313a7223 */ /* 0x000fe20000010032 */
[----:B------:R-:W-:Y:S02]  /*35b0*/  HADD2.F32 R48, -RZ, R17.H0_H0 ;  /* 0x20000011ff307230 */ /* 0x000fe40000004100 */
[----:B------:R-:W-:Y:S01]  /*35c0*/  FADD.FTZ R49, R87, -R56 ;  /* 0x8000003857317221 */ /* 0x000fe20000010000 */
[----:B------:R-:W-:Y:S02]  /*35d0*/  HADD2.F32 R50, -RZ, R21.H1_H1 ;  /* 0x30000015ff327230 */ /* 0x000fe40000004100 */
[----:B------:R-:W-:Y:S02]  /*35e0*/  HADD2.F32 R105, -RZ, R19.H1_H1 ;  /* 0x30000013ff697230 */ /* 0x000fe40000004100 */
[----:B------:R-:W-:Y:S01]  /*35f0*/  FMUL.FTZ R49, R0, R49 ;  /* 0x0000003100317220 */ /* 0x000fe20000410000 */
[----:B------:R-:W-:Y:S01]  /*3600*/  FFMA.FTZ R60, R51, R60, R48 ;  /* 0x0000003c333c7223 */ /* 0x000fe20000010030 */
[----:B------:R-:W-:Y:S01]  /*3610*/  FADD.FTZ R51, R63, -R56 ;  /* 0x800000383f337221 */ /* 0x000fe20000010000 */
[----:B------:R-:W-:-:S02]  /*3620*/  HADD2.F32 R48, -RZ, R22.H0_H0 ;  /* 0x20000016ff307230 */ /* 0x000fc40000004100 */
[----:B------:R-:W-:Y:S01]  /*3630*/  FFMA.FTZ R111, R49, R50, R62 ;  /* 0x00000032316f7223 */ /* 0x000fe2000001003e */
[----:B------:R-:W-:Y:S02]  /*3640*/  HADD2.F32 R50, -RZ, R18.H0_H0 ;  /* 0x20000012ff327230 */ /* 0x000fe40000004100 */
[----:B------:R-:W-:Y:S01]  /*3650*/  FMUL.FTZ R51, R0, R51 ;  /* 0x0000003300337220 */ /* 0x000fe20000410000 */
[----:B------:R-:W-:-:S03]  /*3660*/  FADD.FTZ R49, R61, -R56 ;  /* 0x800000383d317221 */ /* 0x000fc60000010000 */
        /* <DEDUP_REMOVED lines=9> */
[----:B------:R-:W-:-:S03]  /*3700*/  FADD.FTZ R49, R57, -R56 ;  /* 0x8000003839317221 */ /* 0x000fc60000010000 */
[----:B------:R-:W-:Y:S01]  /*3710*/  FFMA.FTZ R64, R51, R48, R50 ;  /* 0x0000003033407223 */ /* 0x000fe20000010032 */
[----:B------:R-:W-:Y:S01]  /*3720*/  FMUL.FTZ R50, R0, R49 ;  /* 0x0000003100327220 */ /* 0x000fe20000410000 */
[----:B------:R-:W-:Y:S01]  /*3730*/  HADD2.F32 R51, -RZ, R23.H1_H1 ;  /* 0x30000017ff337230 */ /* 0x000fe20000004100 */
[----:B------:R-:W0:Y:S04]  /*3740*/  LDC.64 R48, c[0x0][0x428] ;  /* 0x00010a00ff307b82 */ /* 0x000e280000000a00 */
[----:B------:R-:W-:Y:S01]  /*3750*/  FFMA.FTZ R105, R50, R51, R105 ;  /* 0x0000003332697223 */ /* 0x000fe20000010069 */
[----:B------:R-:W-:Y:S01]  /*3760*/  FADD.FTZ R51, R83, -R56 ;  /* 0x8000003853337221 */ /* 0x000fe20000010000 */
[----:B------:R-:W-:-:S03]  /*3770*/  HADD2.F32 R50, -RZ, R16.H1_H1 ;  /* 0x30000010ff327230 */ /* 0x000fc60000004100 */
[----:B------:R-:W-:Y:S01]  /*3780*/  FMUL.FTZ R51, R0, R51 ;  /* 0x0000003300337220 */ /* 0x000fe20000410000 */
[----:B------:R-:W-:-:S05]  /*3790*/  HADD2.F32 R0, -RZ, R20.H1_H1 ;  /* 0x30000014ff007230 */ /* 0x000fca0000004100 */
[----:B------:R-:W-:Y:S01]  /*37a0*/  FFMA.FTZ R109, R51, R0, R50 ;  /* 0x00000000336d7223 */ /* 0x000fe20000010032 */
[----:B------:R-:W-:Y:S02]  /*37b0*/  F2FP.F16.F32.PACK_AB R51, R105, R64 ;  /* 0x000000406933723e */ /* 0x000fe400000000ff */
[----:B------:R-:W-:Y:S01]  /*37c0*/  F2FP.F16.F32.PACK_AB R50, R113, R62 ;  /* 0x0000003e7132723e */ /* 0x000fe200000000ff */
[----:B0-----:R-:W-:Y:S01]  /*37d0*/  IMAD.WIDE.U32 R104, R107, 0x10, R48 ;  /* 0x000000106b687825 */ /* 0x001fe200078e0030 */
[----:B------:R-:W-:Y:S02]  /*37e0*/  F2FP.F16.F32.PACK_AB R49, R111, R60 ;  /* 0x0000003c6f31723e */ /* 0x000fe400000000ff */
[----:B------:R-:W-:-:S05]  /*37f0*/  F2FP.F16.F32.PACK_AB R48, R109, R58 ;  /* 0x0000003a6d30723e */ /* 0x000fca00000000ff */
[----:B------:R2:W-:Y:S02]  /*3800*/  STG.E.128 desc[UR6][R104.64], R48 ;  /* 0x0000003068007986 */ /* 0x0005e4000c101d06 */
.L_x_2206:
[----:B------:R-:W-:Y:S05]  /*3810*/  BSYNC.RECONVERGENT B0 ;  /* 0x0000000000007941 */ /* 0x000fea0003800200 */
.L_x_2201:
[----:B012---:R-:W0:Y:S01]  /*3820*/  LDC.64 R48, c[0x0][0x380] ;  /* 0x0000e000ff307b82 */ /* 0x007e220000000a00 */
[----:B------:R-:W-:Y:S01]  /*3830*/  UPLOP3.LUT UP1, UPT, UPT, UPT, UP1, 0x40, 0x4 ;  /* 0x000000000004789c */ /* 0x000fe20003f2e810 */
[----:B0-----:R-:W-:-:S04]  /*3840*/  IADD3 R52, PT, PT, R52, R48, RZ ;  /* 0x0000003034347210 */ /* 0x001fc80007ffe0ff */
[----:B------:R-:W-:-:S13]  /*3850*/  ISETP.GE.AND P0, PT, R52, R49, PT ;  /* 0x000000313400720c */ /* 0x000fda0003f06270 */
[----:B------:R-:W-:Y:S05]  /*3860*/  @!P0 BRA `(.L_x_2207) ;  /* 0xffffffcc00888947 */ /* 0x000fea000383ffff */
[----:B------:R-:W-:Y:S05]  /*3870*/  EXIT ;  /* 0x000000000000794d */ /* 0x000fea0003800000 */
.L_x_2208:
        /* <DEDUP_REMOVED lines=16> */
.L_x_20925:


//--------------------- .text._ZN10layer_norm13ln_fwd_kernelINS_13Kernel_traitsI6__halfS2_S2_S2_fjLj6144ELj1ELj1ELj8ELj16ENS_18Kernel_traits_baseILj6144ES2_S2_S2_S2_fjLj256EEEEELb0ELb1ELb1ELb1EEEvNS_9FwdParamsE --------------------------
	.section	.text._ZN10layer_norm13ln_fwd_kernelINS_13Kernel_traitsI6__halfS2_S2_S2_fjLj6144ELj1ELj1ELj8ELj16ENS_18Kernel_traits_baseILj6144ES2_S2_S2_S2_fjLj256EEEEELb0ELb1ELb1ELb1EEEvNS_9FwdParamsE,"ax",@progbits
	.align	128
        .global         _ZN10layer_norm13ln_fwd_kernelINS_13Kernel_traitsI6__halfS2_S2_S2_fjLj6144ELj1ELj1ELj8ELj16ENS_18Kernel_traits_baseILj6144ES2_S2_S2_S2_fjLj256EEEEELb0ELb1ELb1ELb1EEEvNS_9FwdParamsE
        .type           _ZN10layer_norm13ln_fwd_kernelINS_13Kernel_traitsI6__halfS2_S2_S2_fjLj6144ELj1ELj1ELj8ELj16ENS_18Kernel_traits_baseILj6144ES2_S2_S2_S2_fjLj256EEEEELb0ELb1ELb1ELb1EEEvNS_9FwdParamsE,@function
        .size           _ZN10layer_norm13ln_fwd_kernelINS_13Kernel_traitsI6__halfS2_S2_S2_fjLj6144ELj1ELj1ELj8ELj16ENS_18Kernel_traits_baseILj6144ES2_S2_S2_S2_fjLj256EEEEELb0ELb1ELb1ELb1EEEvNS_9FwdParamsE,(.L_x_20926 - _ZN10layer_norm13ln_fwd_kernelINS_13Kernel_traitsI6__halfS2_S2_S2_fjLj6144ELj1ELj1ELj8ELj16ENS_18Kernel_traits_baseILj6144ES2_S2_S2_S2_fjLj256EEEEELb0ELb1ELb1ELb1EEEvNS_9FwdParamsE)
        .other          _ZN10layer_norm13ln_fwd_kernelINS_13Kernel_traitsI6__halfS2_S2_S2_fjLj6144ELj1ELj1ELj8ELj16ENS_18Kernel_traits_baseILj6144ES2_S2_S2_S2_fjLj256EEEEELb0ELb1ELb1ELb1EEEvNS_9FwdParamsE,@"STO_CUDA_ENTRY STV_DEFAULT"
_ZN10layer_norm13ln_fwd_kernelINS_13Kernel_traitsI6__halfS2_S2_S2_fjLj6144ELj1ELj1ELj8ELj16ENS_18Kernel_traits_baseILj6144ES2_S2_S2_S2_fjLj256EEEEELb0ELb1ELb1ELb1EEEvNS_9FwdParamsE:
.text._ZN10layer_norm13ln_fwd_kernelINS_13Kernel_traitsI6__halfS2_S2_S2_fjLj6144ELj1ELj1ELj8ELj16ENS_18Kernel_traits_baseILj6144ES2_S2_S2_S2_fjLj256EEEEELb0ELb1ELb1ELb1EEEvNS_9FwdParamsE:
        /* <DEDUP_REMOVED lines=12> */
[----:B---3--:R-:W-:Y:S01]  /*00c0*/  IMAD.WIDE.U32 R2, R0, 0x10, R2 ;  /* 0x0000001000027825 */ /* 0x008fe200078e0002 */
[----:B--2---:R-:W2:Y:S04]  /*00d0*/  LDG.E.128 R4, desc[UR12][R38.64] ;  /* 0x0000000c26047981 */ /* 0x004ea8000c1e1d00 */
[----:B------:R-:W3:Y:S04]  /*00e0*/  LDG.E.128 R68, desc[UR12][R2.64] ;  /* 0x0000000c02447981 */ /* 0x000ee8000c1e1d00 */
[----:B------:R-:W4:Y:S04]  /*00f0*/  LDG.E.128 R32, desc[UR12][R2.64+0x1000] ;  /* 0x0010000c02207981 */ /* 0x000f28000c1e1d00 */
[----:B------:R-:W4:Y:S04]  /*0100*/  LDG.E.128 R8, desc[UR12][R38.64+0x1000] ;  /* 0x0010000c26087981 */ /* 0x000f28000c1e1d00 */
[----:B------:R-:W5:Y:S01]  /*0110*/  LDG.E.128 R24, desc[UR12][R38.64+0x2000] ;  /* 0x0020000c26187981 */ /* 0x000f62000c1e1d00 */
[----:B0-----:R-:W-:-:S03]  /*0120*/  UISETP.GE.AND UP0, UPT, UR7, UR4, UPT ;  /* 0x000000040700728c */ /* 0x001fc6000bf06270 */
[----:B------:R0:W5:Y:S01]  /*0130*/  LDG.E.128 R28, desc[UR12][R2.64+0x2000] ;  /* 0x0020000c021c7981 */ /* 0x000162000c1e1d00 */
[----:B-1----:R-:W-:-:S05]  /*0140*/  @P0 IMAD.WIDE.U32 R36, R0, 0x10, R36 ;  /* 0x0000001000240825 */ /* 0x002fca00078e0024 */
[----:B------:R1:W5:Y:S04]  /*0150*/  @P0 LDG.E.128 R20, desc[UR12][R36.64] ;  /* 0x0000000c24140981 */ /* 0x000368000c1e1d00 */
[----:B------:R1:W5:Y:S04]  /*0160*/  @P0 LDG.E.128 R16, desc[UR12][R36.64+0x1000] ;  /* 0x0010000c24100981 */ /* 0x000368000c1e1d00 */
[----:B------:R1:W5:Y:S01]  /*0170*/  @P0 LDG.E.128 R12, desc[UR12][R36.64+0x2000] ;  /* 0x0020000c240c0981 */ /* 0x000362000c1e1d00 */
[----:B------:R-:W-:Y:S02]  /*0180*/  PLOP3.LUT P1, PT, PT, PT, UP0, 0x80, 0x8 ;  /* 0x000000000008781c */ /* 0x000fe40003f2f008 */
[----:B--2---:R-:W-:-:S02]  /*0190*/  @P0 MOV R0, R4 ;  /* 0x0000000400000202 */ /* 0x004fc40000000f00 */
[----:B------:R-:W-:Y:S02]  /*01a0*/  @!P0 MOV R0, R4 ;  /* 0x0000000400008202 */ /* 0x000fe40000000f00 */
[----:B---3--:R-:W-:Y:S02]  /*01b0*/  @P0 MOV R74, R68 ;  /* 0x00000044004a0202 */ /* 0x008fe40000000f00 */
[----:B------:R-:W-:Y:S02]  /*01c0*/  @P0 MOV R73, R69 ;  /* 0x0000004500490202 */ /* 0x000fe40000000f00 */
[----:B------:R-:W-:Y:S02]  /*01d0*/  @P0 MOV R72, R70 ;  /* 0x0000004600480202 */ /* 0x000fe40000000f00 */
[----:B0-----:R-:W-:Y:S02]  /*01e0*/  @P0 MOV R2, R5 ;  /* 0x0000000500020202 */ /* 0x001fe40000000f00 */
        /* <DEDUP_REMOVED lines=8> */
[----:B----4-:R-:W-:Y:S02]  /*0270*/  @P0 MOV R70, R32 ;  /* 0x0000002000460202 */ /* 0x010fe40000000f00 */
[----:B------:R-:W-:Y:S02]  /*0280*/  @P0 MOV R69, R33 ;  /* 0x0000002100450202 */ /* 0x000fe40000000f00 */
[----:B------:R-:W-:Y:S02]  /*0290*/  @P0 MOV R68, R34 ;  /* 0x0000002200440202 */ /* 0x000fe40000000f00 */
[----:B------:R-:W-:Y:S02]  /*02a0*/  @P0 MOV R67, R35 ;  /* 0x0000002300430202 */ /* 0x000fe40000000f00 */
[----:B------:R-:W-:-:S02]  /*02b0*/  @P0 MOV R5, R8 ;  /* 0x0000000800050202 */ /* 0x000fc40000000f00 */
[----:B------:R-:W-:Y:S02]  /*02c0*/  @P0 MOV R6, R9 ;  /* 0x0000000900060202 */ /* 0x000fe40000000f00 */
[----:B------:R-:W-:Y:S02]  /*02d0*/  @P0 MOV R7, R10 ;  /* 0x0000000a00070202 */ /* 0x000fe40000000f00 */
[----:B------:R-:W-:Y:S02]  /*02e0*/  @!P0 MOV R70, R32 ;  /* 0x0000002000468202 */ /* 0x000fe40000000f00 */
[----:B------:R-:W-:Y:S02]  /*02f0*/  @!P0 MOV R69, R33 ;  /* 0x0000002100458202 */ /* 0x000fe40000000f00 */
[----:B------:R-:W-:Y:S02]  /*0300*/  @!P0 MOV R68, R34 ;  /* 0x0000002200448202 */ /* 0x000fe40000000f00 */
[----:B------:R-:W-:-:S02]  /*0310*/  @!P0 MOV R67, R35 ;  /* 0x0000002300438202 */ /* 0x000fc40000000f00 */
[----:B------:R-:W-:Y:S02]  /*0320*/  @!P0 MOV R5, R8 ;  /* 0x0000000800058202 */ /* 0x000fe40000000f00 */
[----:B------:R-:W-:Y:S02]  /*0330*/  @!P0 MOV R6, R9 ;  /* 0x0000000900068202 */ /* 0x000fe40000000f00 */
[----:B------:R-:W-:Y:S01]  /*0340*/  @!P0 MOV R7, R10 ;  /* 0x0000000a00078202 */ /* 0x000fe20000000f00 */
[----:B-1----:R-:W-:Y:S06]  /*0350*/  @P1 EXIT ;  /* 0x000000000000194d */ /* 0x002fec0003800000 */
[-C--:B------:R-:W-:Y:S02]  /*0360*/  @P0 MOV R8, R11.reuse ;  /* 0x0000000b00080202 */ /* 0x080fe40000000f00 */
[----:B-----5:R-:W-:Y:S02]  /*0370*/  @!P0 CS2R R22, SRZ ;  /* 0x0000000000168805 */ /* 0x020fe4000001ff00 */
[----:B------:R-:W-:Y:S02]  /*0380*/  @!P0 MOV R8, R11 ;  /* 0x0000000b00088202 */ /* 0x000fe40000000f00 */
[----:B------:R-:W-:Y:S02]  /*0390*/  @!P0 CS2R R20, SRZ ;  /* 0x0000000000148805 */ /* 0x000fe4000001ff00 */
[----:B------:R-:W-:Y:S02]  /*03a0*/  @P0 MOV R66, R28 ;  /* 0x0000001c00420202 */ /* 0x000fe40000000f00 */
[----:B------:R-:W-:-:S02]  /*03b0*/  @!P0 CS2R R18, SRZ ;  /* 0x0000000000128805 */ /* 0x000fc4000001ff00 */
[----:B------:R-:W-:Y:S02]  /*03c0*/  @P0 MOV R65, R29 ;  /* 0x0000001d00410202 */ /* 0x000fe40000000f00 */
[----:B------:R-:W-:Y:S02]  /*03d0*/  @!P0 CS2R R16, SRZ ;  /* 0x0000000000108805 */ /* 0x000fe4000001ff00 */
[----:B------:R-:W-:Y:S02]  /*03e0*/  @P0 MOV R64, R30 ;  /* 0x0000001e00400202 */ /* 0x000fe40000000f00 */
[----:B------:R-:W-:Y:S02]  /*03f0*/  @!P0 CS2R R14, SRZ ;  /* 0x00000000000e8805 */ /* 0x000fe4000001ff00 */
[----:B------:R-:W-:Y:S02]  /*0400*/  @P0 MOV R9, R31 ;  /* 0x0000001f00090202 */ /* 0x000fe40000000f00 */
[----:B------:R-:W-:-:S02]  /*0410*/  @!P0 CS2R R12, SRZ ;  /* 0x00000000000c8805 */ /* 0x000fc4000001ff00 */
[----:B------:R-:W-:Y:S01]  /*0420*/  @P0 MOV R10, R24 ;  /* 0x00000018000a0202 */ /* 0x000fe20000000f00 */
[----:B------:R-:W-:Y:S01]  /*0430*/  UPLOP3.LUT UP0, UPT, UPT, UPT, UPT, 0x40, 0x4 ;  /* 0x000000000004789c */ /* 0x000fe20003f0e870 */
[----:B------:R-:W-:Y:S01]  /*0440*/  @P0 MOV R11, R25 ;  /* 0x00000019000b0202 */ /* 0x000fe20000000f00 */
[----:B------:R-:W0:Y:S01]  /*0450*/  LDCU UR20, c[0x0][0x388] ;  /* 0x00007100ff1477ac */ /* 0x000e220008000800 */
[----:B------:R-:W-:Y:S02]  /*0460*/  @P0 MOV R40, R26 ;  /* 0x0000001a00280202 */ /* 0x000fe40000000f00 */
[----:B------:R-:W-:Y:S01]  /*0470*/  @P0 MOV R41, R27 ;  /* 0x0000001b00290202 */ /* 0x000fe20000000f00 */
[----:B------:R-:W1:Y:S01]  /*0480*/  LDCU.U8 UR21, c[0x0][0x410] ;  /* 0x00008200ff1577ac */ /* 0x000e620008000000 */
[----:B------:R-:W-:Y:S02]  /*0490*/  @!P0 MOV R66, R28 ;  /* 0x0000001c00428202 */ /* 0x000fe40000000f00 */
[----:B------:R-:W-:Y:S01]  /*04a0*/  @!P0 MOV R65, R29 ;  /* 0x0000001d00418202 */ /* 0x000fe20000000f00 */
[----:B------:R-:W2:Y:S01]  /*04b0*/  LDCU UR24, c[0x0][0x400] ;  /* 0x00008000ff1877ac */ /* 0x000ea20008000800 */
[----:B------:R-:W-:-:S02]  /*04c0*/  @!P0 MOV R64, R30 ;  /* 0x0000001e00408202 */ /* 0x000fc40000000f00 */
[----:B------:R-:W-:Y:S01]  /*04d0*/  @!P0 MOV R9, R31 ;  /* 0x0000001f00098202 */ /* 0x000fe20000000f00 */
[----:B------:R-:W3:Y:S01]  /*04e0*/  LDCU.128 UR8, c[0x0][0x3f0] ;  /* 0x00007e00ff0877ac */ /* 0x000ee20008000c00 */
[----:B------:R-:W-:Y:S02]  /*04f0*/  @!P0 MOV R10, R24 ;  /* 0x00000018000a8202 */ /* 0x000fe40000000f00 */
[----:B------:R-:W-:Y:S01]  /*0500*/  @!P0 MOV R11, R25 ;  /* 0x00000019000b8202 */ /* 0x000fe20000000f00 */
[----:B------:R-:W4:Y:S01]  /*0510*/  LDCU.64 UR14, c[0x0][0x3a0] ;  /* 0x00007400ff0e77ac */ /* 0x000f220008000a00 */
[----:B------:R-:W-:Y:S02]  /*0520*/  @!P0 MOV R40, R26 ;  /* 0x0000001a00288202 */ /* 0x000fe40000000f00 */
[----:B------:R-:W-:Y:S01]  /*0530*/  @!P0 MOV R41, R27 ;  /* 0x0000001b00298202 */ /* 0x000fe20000000f00 */
[----:B------:R-:W0:Y:S06]  /*0540*/  LDCU.64 UR16, c[0x0][0x380] ;  /* 0x00007000ff1077ac */ /* 0x000e2c0008000a00 */
.L_x_2220:
[----:B---3--:R-:W-:-:S06]  /*0550*/  UIMAD.WIDE UR4, UR7, 0x4, UR8 ;  /* 0x00000004070478a5 */ /* 0x008fcc000f8e0208 */
[----:B01----:R-:W-:Y:S02]  /*0560*/  MOV R32, UR4 ;  /* 0x0000000400207c02 */ /* 0x003fe40008000f00 */
[----:B------:R-:W-:-:S05]  /*0570*/  MOV R33, UR5 ;  /* 0x0000000500217c02 */ /* 0x000fca0008000f00 */
[----:B------:R-:W3:Y:S01]  /*0580*/  LDG.E R32, desc[UR12][R32.64] ;  /* 0x0000000c20207981 */ /* 0x000ee2000c1e1900 */
[----:B------:R-:W-:Y:S01]  /*0590*/  UIMAD.WIDE UR18, UR7, 0x4, UR10 ;  /* 0x00000004071278a5 */ /* 0x000fe2000f8e020a */
[----:B------:R-:W1:Y:S01]  /*05a0*/  S2R R37, SR_TID.X ;  /* 0x0000000000257919 */ /* 0x000e620000002100 */
[----:B------:R-:W-:-:S04]  /*05b0*/  HFMA2 R58, -RZ, RZ, 0, 0 ;  /* 0x00000000ff3a7431 */ /* 0x000fc800000001ff */
        /* <DEDUP_REMOVED lines=14> */
[----:B-1----:R-:W-:-:S05]  /*06a0*/  @P1 LEA.HI.SX32 R58, R36, R37, 0x1d ;  /* 0x00000025243a1211 */ /* 0x002fca00078feaff */
[----:B------:R-:W-:-:S05]  /*06b0*/  @P1 IMAD.WIDE.U32 R32, R58, 0x10, R32 ;  /* 0x000000103a201825 */ /* 0x000fca00078e0020 */
[----:B------:R0:W5:Y:S01]  /*06c0*/  @P1 LDG.E.128 R24, desc[UR12][R32.64] ;  /* 0x0000000c20181981 */ /* 0x000162000c1e1d00 */
[----:B----4-:R-:W-:Y:S01]  /*06d0*/  ISETP.NE.U32.AND P0, PT, RZ, UR14, PT ;  /* 0x0000000eff007c0c */ /* 0x010fe2000bf05070 */
[----:B------:R-:W-:-:S03]  /*06e0*/  UIMAD UR4, UR7, UR20, URZ ;  /* 0x00000014070472a4 */ /* 0x000fc6000f8e02ff */
[----:B------:R-:W-:Y:S01]  /*06f0*/  ISETP.NE.AND.EX P0, PT, RZ, UR15, PT, P0 ;  /* 0x0000000fff007c0c */ /* 0x000fe2000bf05300 */
[----:B------:R-:W-:-:S04]  /*0700*/  USHF.R.S32.HI UR5, URZ, 0x1f, UR4 ;  /* 0x0000001fff057899 */ /* 0x000fc80008011404 */
[----:B------:R-:W-:Y:S01]  /*0710*/  ULEA.HI UR5, UR5, UR4, URZ, 0x3 ;  /* 0x0000000405057291 */ /* 0x000fe2000f8f18ff */
[----:B--2---:R-:W-:-:S05]  /*0720*/  R2UR UR6, R34 ;  /* 0x00000000220672ca */ /* 0x004fca00000e0000 */
[----:B------:R-:W-:-:S04]  /*0730*/  MOV R59, UR5 ;  /* 0x00000005003b7c02 */ /* 0x000fc80008000f00 */
[----:B------:R-:W-:Y:S01]  /*0740*/  LEA.HI.SX32 R59, R59, R37, 0x1d ;  /* 0x000000253b3b7211 */ /* 0x000fe200078feaff */
[----:B0-----:R-:W-:Y:S06]  /*0750*/  @!P0 BRA `(.L_x_2209) ;  /* 0x0000000400248947 */ /* 0x001fec0003800000 */
[----:B------:R-:W0:Y:S02]  /*0760*/  LDC.64 R28, c[0x0][0x3a0] ;  /* 0x0000e800ff1c7b82 */ /* 0x000e240000000a00 */
[----:B0-----:R-:W-:-:S06]  /*0770*/  IMAD.WIDE.U32 R28, R59, 0x10, R28 ;  /* 0x000000103b1c7825 */ /* 0x001fcc00078e001c */
[----:B------:R-:W2:Y:S01]  /*0780*/  LDG.E.128 R28, desc[UR12][R28.64] ;  /* 0x0000000c1c1c7981 */ /* 0x000ea2000c1e1d00 */
[----:B------:R-:W-:-:S13]  /*0790*/  ISETP.LT.AND P2, PT, RZ, UR25, PT ;  /* 0x00000019ff007c0c */ /* 0x000fda000bf41270 */
[----:B------:R-:W0:Y:S01]  /*07a0*/  @P2 LDC R34, c[0x0][0x40c] ;  /* 0x00010300ff222b82 */ /* 0x000e220000000800 */
[--C-:B-----5:R-:W-:Y:S02]  /*07b0*/  @P2 HADD2.F32 R33, -RZ, R24.reuse.H1_H1 ;  /* 0x30000018ff212230 */ /* 0x120fe40000004100 */
[----:B------:R-:W-:Y:S02]  /*07c0*/  @P2 HADD2.F32 R32, -RZ, R24.H0_H0 ;  /* 0x20000018ff202230 */ /* 0x000fe40000004100 */
[--C-:B------:R-:W-:Y:S02]  /*07d0*/  @P2 HADD2.F32 R37, -RZ, R25.reuse.H1_H1 ;  /* 0x30000019ff252230 */ /* 0x100fe40000004100 */
[----:B------:R-:W-:Y:S01]  /*07e0*/  @P2 HADD2.F32 R36, -RZ, R25.H0_H0 ;  /* 0x20000019ff242230 */ /* 0x000fe20000004100 */
[----:B------:R-:W1:Y:S08]  /*07f0*/  @P2 LDC R35, c[0x0][0x40c] ;  /* 0x00010300ff232b82 */ /* 0x000e700000000800 */
[----:B------:R-:W3:Y:S01]  /*0800*/  @P2 LDC R38, c[0x0][0x40c] ;  /* 0x00010300ff262b82 */ /* 0x000ee20000000800 */
[----:B0-----:R-:W-:-:S07]  /*0810*/  @P2 FMUL.FTZ R34, R33, R34 ;  /* 0x0000002221222220 */ /* 0x001fce0000410000 */
[----:B------:R-:W0:Y:S01]  /*0820*/  @P2 LDC R45, c[0x0][0x40c] ;  /* 0x00010300ff2d2b82 */ /* 0x000e220000000800 */
[----:B------:R-:W-:Y:S02]  /*0830*/  @P2 HADD2.F32 R33, -RZ, R0.H0_H0 ;  /* 0x20000000ff212230 */ /* 0x000fe40000004100 */
[----:B-1----:R-:W-:-:S05]  /*0840*/  @P2 FMUL.FTZ R32, R32, R35 ;  /* 0x0000002320202220 */ /* 0x002fca0000410000 */
[----:B------:R-:W1:Y:S01]  /*0850*/  @P2 LDC R44, c[0x0][0x40c] ;  /* 0x00010300ff2c2b82 */ /* 0x000e620000000800 */
[----:B------:R-:W-:Y:S02]  /*0860*/  @P2 HADD2.F32 R35, -RZ, R0.H1_H1 ;  /* 0x30000000ff232230 */ /* 0x000fe40000004100 */
[----:B---3--:R-:W-:-:S05]  /*0870*/  @P2 FMUL.FTZ R37, R37, R38 ;  /* 0x0000002625252220 */ /* 0x008fca0000410000 */
[----:B------:R-:W3:Y:S01]  /*0880*/  @P2 LDC R47, c[0x0][0x40c] ;  /* 0x00010300ff2f2b82 */ /* 0x000ee20000000800 */
[----:B------:R-:W-:-:S07]  /*0890*/  @P2 HADD2.F32 R38, -RZ, R26.H1_H1 ;  /* 0x3000001aff262230 */ /* 0x000fce0000004100 */
[----:B------:R-:W4:Y:S01]  /*08a0*/  @P2 LDC R46, c[0x0][0x40c] ;  /* 0x00010300ff2e2b82 */ /* 0x000f220000000800 */
[----:B0-----:R-:W-:Y:S01]  /*08b0*/  @P2 FMUL.FTZ R36, R36, R45 ;  /* 0x0000002d24242220 */ /* 0x001fe20000410000 */
[----:B---3--:R-:W-:Y:S01]  /*08c0*/  @P2 FMUL.FTZ R38, R38, R47 ;  /* 0x0000002f26262220 */ /* 0x008fe20000410000 */
[--C-:B--2---:R-:W-:Y:S02]  /*08d0*/  @P2 HADD2.F32 R39, -RZ, R28.reuse.H0_H0 ;  /* 0x2000001cff272230 */ /* 0x104fe40000004100 */
[--C-:B------:R-:W-:Y:S02]  /*08e0*/  @!P2 HADD2.F32 R55, -RZ, R28.reuse.H0_H0 ;  /* 0x2000001cff37a230 */ /* 0x100fe40000004100 */
[--C-:B------:R-:W-:Y:S02]  /*08f0*/  @P2 HADD2.F32 R43, -RZ, R28.reuse.H1_H1 ;  /* 0x3000001cff2b2230 */ /* 0x100fe40000004100 */
[----:B------:R-:W-:Y:S01]  /*0900*/  @P2 FFMA.FTZ R55, R32, R33, R39 ;  /* 0x0000002120372223 */ /* 0x000fe20000010027 */
[----:B------:R-:W-:Y:S01]  /*0910*/  @!P2 HADD2.F32 R54, -RZ, R28.H1_H1 ;  /* 0x3000001cff36a230 */ /* 0x000fe20000004100 */
[----:B------:R-:W0:Y:S01]  /*0920*/  @P2 LDC R32, c[0x0][0x40c] ;  /* 0x00010300ff202b82 */ /* 0x000e220000000800 */
[----:B------:R-:W-:-:S02]  /*0930*/  @P2 HADD2.F32 R42, -RZ, R29.H1_H1 ;  /* 0x3000001dff2a2230 */ /* 0x000fc40000004100 */
[----:B------:R-:W-:Y:S01]  /*0940*/  @P2 FFMA.FTZ R54, R34, R35, R43 ;  /* 0x0000002322362223 */ /* 0x000fe2000001002b */
[--C-:B------:R-:W-:Y:S02]  /*0950*/  @P2 HADD2.F32 R34, -RZ, R2.reuse.H1_H1 ;  /* 0x30000002ff222230 */ /* 0x100fe40000004100 */
[----:B------:R-:W-:Y:S02]  /*0960*/  @P2 HADD2.F32 R33, -RZ, R2.H0_H0 ;  /* 0x20000002ff212230 */ /* 0x000fe40000004100 */
[--C-:B------:R-:W-:Y:S02]  /*0970*/  @P2 HADD2.F32 R43, -RZ, R29.reuse.H0_H0 ;  /* 0x2000001dff2b2230 */ /* 0x100fe40000004100 */
[----:B------:R-:W-:Y:S02]  /*0980*/  @!P2 HADD2.F32 R52, -RZ, R29.H1_H1 ;  /* 0x3000001dff34a230 */ /* 0x000fe40000004100 */
[----:B------:R-:W-:Y:S01]  /*0990*/  @P2 FFMA.FTZ R52, R37, R34, R42 ;  /* 0x0000002225342223 */ /* 0x000fe2000001002a */
[----:B------:R-:W-:-:S02]  /*09a0*/  @P2 HADD2.F32 R35, -RZ, R26.H0_H0 ;  /* 0x2000001aff232230 */ /* 0x000fc40000004100 */
[--C-:B------:R-:W-:Y:S02]  /*09b0*/  @P2 HADD2.F32 R39, -RZ, R27.reuse.H0_H0 ;  /* 0x2000001bff272230 */ /* 0x100fe40000004100 */
[----:B------:R-:W-:Y:S02]  /*09c0*/  @P2 HADD2.F32 R37, -RZ, R27.H1_H1 ;  /* 0x3000001bff252230 */ /* 0x000fe40000004100 */
[----:B-1----:R-:W-:Y:S01]  /*09d0*/  @P2 FMUL.FTZ R35, R35, R44 ;  /* 0x0000002c23232220 */ /* 0x002fe20000410000 */
[----:B------:R-:W-:Y:S02]  /*09e0*/  @!P2 HADD2.F32 R53, -RZ, R29.H0_H0 ;  /* 0x2000001dff35a230 */ /* 0x000fe40000004100 */
[----:B------:R-:W-:Y:S01]  /*09f0*/  @P2 FFMA.FTZ R53, R36, R33, R43 ;  /* 0x0000002124352223 */ /* 0x000fe2000001002b */
[--C-:B------:R-:W-:Y:S02]  /*0a00*/  @P2 HADD2.F32 R34, -RZ, R3.reuse.H0_H0 ;  /* 0x20000003ff222230 */ /* 0x100fe40000004100 */
[----:B----4-:R-:W-:Y:S01]  /*0a10*/  @P2 FMUL.FTZ R39, R39, R46 ;  /* 0x0000002e27272220 */ /* 0x010fe20000410000 */
[----:B------:R-:W-:-:S02]  /*0a20*/  @P2 HADD2.F32 R33, -RZ, R3.H1_H1 ;  /* 0x30000003ff212230 */ /* 0x000fc40000004100 */
[--C-:B------:R-:W-:Y:S02]  /*0a30*/  @P2 HADD2.F32 R36, -RZ, R4.reuse.H0_H0 ;  /* 0x20000004ff242230 */ /* 0x100fe40000004100 */
[----:B0-----:R-:W-:Y:S01]  /*0a40*/  @P2 FMUL.FTZ R32, R37, R32 ;  /* 0x0000002025202220 */ /* 0x001fe20000410000 */
[----:B------:R-:W-:Y:S02]  /*0a50*/  @P2 HADD2.F32 R43, -RZ, R4.H1_H1 ;  /* 0x30000004ff2b2230 */ /* 0x000fe40000004100 */
[--C-:B------:R-:W-:Y:S02]  /*0a60*/  @P2 HADD2.F32 R42, -RZ, R30.reuse.H0_H0 ;  /* 0x2000001eff2a2230 */ /* 0x100fe40000004100 */
[----:B------:R-:W-:Y:S02]  /*0a70*/  @P2 HADD2.F32 R45, -RZ, R30.H1_H1 ;  /* 0x3000001eff2d2230 */ /* 0x000fe40000004100 */
[--C-:B------:R-:W-:Y:S02]  /*0a80*/  @P2 HADD2.F32 R44, -RZ, R31.reuse.H0_H0 ;  /* 0x2000001fff2c2230 */ /* 0x100fe40000004100 */
[----:B------:R-:W-:-:S02]  /*0a90*/  @P2 HADD2.F32 R51, -RZ, R31.H1_H1 ;  /* 0x3000001fff332230 */ /* 0x000fc40000004100 */
[--C-:B------:R-:W-:Y:S02]  /*0aa0*/  @!P2 HADD2.F32 R49, -RZ, R30.reuse.H0_H0 ;  /* 0x2000001eff31a230 */ /* 0x100fe40000004100 */
[----:B------:R-:W-:Y:S01]  /*0ab0*/  @P2 FFMA.FTZ R49, R35, R34, R42 ;  /* 0x0000002223312223 */ /* 0x000fe2000001002a */
[----:B------:R-:W-:Y:S02]  /*0ac0*/  @!P2 HADD2.F32 R48, -RZ, R30.H1_H1 ;  /* 0x3000001eff30a230 */ /* 0x000fe40000004100 */
[----:B------:R-:W-:Y:S01]  /*0ad0*/  @P2 FFMA.FTZ R48, R38, R33, R45 ;  /* 0x0000002126302223 */ /* 0x000fe2000001002d */
[--C-:B------:R-:W-:Y:S02]  /*0ae0*/  @!P2 HADD2.F32 R47, -RZ, R31.reuse.H0_H0 ;  /* 0x2000001fff2fa230 */ /* 0x100fe40000004100 */
[----:B------:R-:W-:Y:S01]  /*0af0*/  @P2 FFMA.FTZ R47, R39, R36, R44 ;  /* 0x00000024272f2223 */ /* 0x000fe2000001002c */
[----:B------:R-:W-:Y:S02]  /*0b00*/  @!P2 HADD2.F32 R46, -RZ, R31.H1_H1 ;  /* 0x3000001fff2ea230 */ /* 0x000fe40000004100 */
[----:B------:R-:W-:Y:S01]  /*0b10*/  @P2 FFMA.FTZ R46, R32, R43, R51 ;  /* 0x0000002b202e2223 */ /* 0x000fe20000010033 */
[----:B------:R-:W-:-:S02]  /*0b20*/  F2FP.F16.F32.PACK_AB R32, RZ, R55 ;  /* 0x00000037ff20723e */ /* 0x000fc400000000ff */
[----:B------:R-:W-:Y:S02]  /*0b30*/  F2FP.F16.F32.PACK_AB R33, RZ, R54 ;  /* 0x00000036ff21723e */ /* 0x000fe400000000ff */
[----:B------:R-:W-:Y:S02]  /*0b40*/  F2FP.F16.F32.PACK_AB R34, RZ, R53 ;  /* 0x00000035ff22723e */ /* 0x000fe400000000ff */
[----:B------:R-:W-:Y:S02]  /*0b50*/  F2FP.F16.F32.PACK_AB R36, RZ, R52 ;  /* 0x00000034ff24723e */ /* 0x000fe400000000ff */
[----:B------:R-:W-:Y:S02]  /*0b60*/  F2FP.F16.F32.PACK_AB R37, RZ, R49 ;  /* 0x00000031ff25723e */ /* 0x000fe400000000ff */
[----:B------:R-:W-:Y:S02]  /*0b70*/  F2FP.F16.F32.PACK_AB R38, RZ, R48 ;  /* 0x00000030ff26723e */ /* 0x000fe400000000ff */
[----:B------:R-:W-:-:S02]  /*0b80*/  F2FP.F16.F32.PACK_AB R39, RZ, R47 ;  /* 0x0000002fff27723e */ /* 0x000fc400000000ff */
[----:B------:R-:W-:Y:S02]  /*0b90*/  F2FP.F16.F32.PACK_AB R35, RZ, R46 ;  /* 0x0000002eff23723e */ /* 0x000fe400000000ff */
[----:B------:R-:W-:Y:S02]  /*0ba0*/  PRMT R32, R32, 0x5410, R33 ;  /* 0x0000541020207816 */ /* 0x000fe40000000021 */
[----:B------:R-:W-:Y:S02]  /*0bb0*/  PRMT R33, R34, 0x5410, R36 ;  /* 0x0000541022217816 */ /* 0x000fe40000000024 */
[----:B------:R-:W-:Y:S02]  /*0bc0*/  PRMT R34, R37, 0x5410, R38 ;  /* 0x0000541025227816 */ /* 0x000fe40000000026 */
[----:B------:R-:W-:Y:S01]  /*0bd0*/  PRMT R35, R39, 0x5410, R35 ;  /* 0x0000541027237816 */ /* 0x000fe20000000023 */
[----:B------:R-:W-:Y:S06]  /*0be0*/  BRA `(.L_x_2210) ;  /* 0x0000000000e07947 */ /* 0x000fec0003800000 */
.L_x_2209:
[----:B------:R-:W0:Y:S01]  /*0bf0*/  @UP1 LDCU UR4, c[0x0][0x40c] ;  /* 0x00008180ff0417ac */ /* 0x000e220008000800 */
[----:B-----5:R-:W-:Y:S01]  /*0c00*/  @P1 HADD2.F32 R32, -RZ, R24.H0_H0 ;  /* 0x20000018ff201230 */ /* 0x020fe20000004100 */
[----:B------:R-:W-:Y:S01]  /*0c10*/  CS2R R54, SRZ ;  /* 0x0000000000367805 */ /* 0x000fe2000001ff00 */
[----:B------:R-:W-:Y:S01]  /*0c20*/  @P1 HADD2.F32 R33, -RZ, R0.H0_H0 ;  /* 0x20000000ff211230 */ /* 0x000fe20000004100 */
[----:B------:R-:W1:Y:S01]  /*0c30*/  @UP1 LDCU UR5, c[0x0][0x40c] ;  /* 0x00008180ff0517ac */ /* 0x000e620008000800 */
[----:B------:R-:W-:Y:S01]  /*0c40*/  @P1 HADD2.F32 R34, -RZ, R25.H0_H0 ;  /* 0x20000019ff221230 */ /* 0x000fe20000004100 */
[----:B------:R-:W-:Y:S01]  /*0c50*/  CS2R R52, SRZ ;  /* 0x0000000000347805 */ /* 0x000fe2000001ff00 */
[--C-:B------:R-:W-:Y:S01]  /*0c60*/  @P1 HADD2.F32 R36, -RZ, R27.reuse.H0_H0 ;  /* 0x2000001bff241230 */ /* 0x100fe20000004100 */
[----:B------:R-:W2:Y:S01]  /*0c70*/  @UP1 LDCU UR18, c[0x0][0x40c] ;  /* 0x00008180ff1217ac */ /* 0x000ea20008000800 */
[----:B------:R-:W-:Y:S01]  /*0c80*/  @P1 HADD2.F32 R35, -RZ, R2.H0_H0 ;  /* 0x20000002ff231230 */ /* 0x000fe20000004100 */
[----:B------:R-:W-:Y:S01]  /*0c90*/  CS2R R46, SRZ ;  /* 0x00000000002e7805 */ /* 0x000fe2000001ff00 */
[--C-:B------:R-:W-:Y:S01]  /*0ca0*/  @P1 HADD2.F32 R37, -RZ, R4.reuse.H0_H0 ;  /* 0x20000004ff251230 */ /* 0x100fe20000004100 */
[----:B------:R-:W3:Y:S01]  /*0cb0*/  @UP1 LDCU UR22, c[0x0][0x40c] ;  /* 0x00008180ff1617ac */ /* 0x000ee20008000800 */
[----:B------:R-:W-:Y:S01]  /*0cc0*/  @P1 HADD2.F32 R38, -RZ, R27.H1_H1 ;  /* 0x3000001bff261230 */ /* 0x000fe20000004100 */
[----:B------:R-:W-:Y:S01]  /*0cd0*/  CS2R R48, SRZ ;  /* 0x0000000000307805 */ /* 0x000fe2000001ff00 */
[----:B------:R-:W-:Y:S01]  /*0ce0*/  @P1 HADD2.F32 R39, -RZ, R4.H1_H1 ;  /* 0x30000004ff271230 */ /* 0x000fe20000004100 */
[----:B------:R-:W4:Y:S01]  /*0cf0*/  @UP1 LDCU UR19, c[0x0][0x40c] ;  /* 0x00008180ff1317ac */ /* 0x000f220008000800 */
[----:B0-----:R-:W-:Y:S01]  /*0d00*/  @P1 FMUL.FTZ R32, R32, UR4 ;  /* 0x0000000420201c20 */ /* 0x001fe20008410000 */
[----:B------:R-:W0:Y:S03]  /*0d10*/  @UP1 LDCU UR4, c[0x0][0x40c] ;  /* 0x00008180ff0417ac */ /* 0x000e260008000800 */
[----:B------:R-:W-:Y:S01]  /*0d20*/  @P1 FMUL.FTZ R55, R32, R33 ;  /* 0x0000002120371220 */ /* 0x000fe20000410000 */
[----:B------:R-:W-:Y:S01]  /*0d30*/  @P1 HADD2.F32 R32, -RZ, R24.H1_H1 ;  /* 0x30000018ff201230 */ /* 0x000fe20000004100 */
[----:B------:R-:W0:Y:S01]  /*0d40*/  @UP1 LDCU UR23, c[0x0][0x40c] ;  /* 0x00008180ff1717ac */ /* 0x000e220008000800 */
[----:B------:R-:W-:-:S02]  /*0d50*/  @P1 HADD2.F32 R33, -RZ, R0.H1_H1 ;  /* 0x30000000ff211230 */ /* 0x000fc40000004100 */
[----:B--2---:R-:W-:Y:S01]  /*0d60*/  @P1 FMUL.FTZ R34, R34, UR18 ;  /* 0x0000001222221c20 */ /* 0x004fe20008410000 */
[----:B-1----:R-:W-:Y:S01]  /*0d70*/  @P1 FMUL.FTZ R32, R32, UR5 ;  /* 0x0000000520201c20 */ /* 0x002fe20008410000 */
[----:B------:R-:W1:Y:S01]  /*0d80*/  @UP1 LDCU UR5, c[0x0][0x40c] ;  /* 0x00008180ff0517ac */ /* 0x000e620008000800 */
[----:B---3--:R-:W-:Y:S01]  /*0d90*/  @P1 FMUL.FTZ R36, R36, UR22 ;  /* 0x0000001624241c20 */ /* 0x008fe20008410000 */
[----:B------:R-:W-:Y:S01]  /*0da0*/  @P1 FMUL.FTZ R53, R34, R35 ;  /* 0x0000002322351220 */ /* 0x000fe20000410000 */
[----:B------:R-:W-:Y:S01]  /*0db0*/  @P1 FMUL.FTZ R54, R32, R33 ;  /* 0x0000002120361220 */ /* 0x000fe20000410000 */
[----:B------:R-:W-:Y:S02]  /*0dc0*/  @P1 HADD2.F32 R32, -RZ, R25.H1_H1 ;  /* 0x30000019ff201230 */ /* 0x000fe40000004100 */
[----:B------:R-:W-:Y:S01]  /*0dd0*/  @P1 FMUL.FTZ R47, R36, R37 ;  /* 0x00000025242f1220 */ /* 0x000fe20000410000 */
[--C-:B------:R-:W-:Y:S02]  /*0de0*/  @P1 HADD2.F32 R34, -RZ, R26.reuse.H0_H0 ;  /* 0x2000001aff221230 */ /* 0x100fe40000004100 */
[----:B------:R-:W-:-:S02]  /*0df0*/  @P1 HADD2.F32 R36, -RZ, R26.H1_H1 ;  /* 0x3000001aff241230 */ /* 0x000fc40000004100 */
[----:B----4-:R-:W-:Y:S01]  /*0e00*/  @P1 FMUL.FTZ R32, R32, UR19 ;  /* 0x0000001320201c20 */ /* 0x010fe20008410000 */
[----:B------:R-:W-:Y:S02]  /*0e10*/  @P1 HADD2.F32 R33, -RZ, R2.H1_H1 ;  /* 0x30000002ff211230 */ /* 0x000fe40000004100 */
[----:B0-----:R-:W-:Y:S01]  /*0e20*/  @P1 FMUL.FTZ R34, R34, UR4 ;  /* 0x0000000422221c20 */ /* 0x001fe20008410000 */
[--C-:B------:R-:W-:Y:S02]  /*0e30*/  @P1 HADD2.F32 R35, -RZ, R3.reuse.H0_H0 ;  /* 0x20000003ff231230 */ /* 0x100fe40000004100 */
[----:B------:R-:W-:Y:S01]  /*0e40*/  @P1 FMUL.FTZ R38, R38, UR23 ;  /* 0x0000001726261c20 */ /* 0x000fe20008410000 */
[----:B------:R-:W-:Y:S02]  /*0e50*/  @P1 HADD2.F32 R37, -RZ, R3.H1_H1 ;  /* 0x30000003ff251230 */ /* 0x000fe40000004100 */
[----:B------:R-:W-:Y:S01]  /*0e60*/  @P1 FMUL.FTZ R52, R32, R33 ;  /* 0x0000002120341220 */ /* 0x000fe20000410000 */
[----:B------:R-:W-:Y:S01]  /*0e70*/  F2FP.F16.F32.PACK_AB R32, RZ, R55 ;  /* 0x00000037ff20723e */ /* 0x000fe200000000ff */
[----:B------:R-:W-:Y:S01]  /*0e80*/  @P1 FMUL.FTZ R46, R38, R39 ;  /* 0x00000027262e1220 */ /* 0x000fe20000410000 */
[----:B-1----:R-:W-:Y:S01]  /*0e90*/  @P1 FMUL.FTZ R36, R36, UR5 ;  /* 0x0000000524241c20 */ /* 0x002fe20008410000 */
[----:B------:R-:W-:Y:S01]  /*0ea0*/  @P1 FMUL.FTZ R49, R34, R35 ;  /* 0x0000002322311220 */ /* 0x000fe20000410000 */
[----:B------:R-:W-:-:S02]  /*0eb0*/  F2FP.F16.F32.PACK_AB R33, RZ, R54 ;  /* 0x00000036ff21723e */ /* 0x000fc400000000ff */
[----:B------:R-:W-:Y:S01]  /*0ec0*/  @P1 FMUL.FTZ R48, R36, R37 ;  /* 0x0000002524301220 */ /* 0x000fe20000410000 */
[----:B------:R-:W-:Y:S02]  /*0ed0*/  F2FP.F16.F32.PACK_AB R34, RZ, R53 ;  /* 0x00000035ff22723e */ /* 0x000fe400000000ff */
[----:B------:R-:W-:Y:S02]  /*0ee0*/  F2FP.F16.F32.PACK_AB R36, RZ, R52 ;  /* 0x00000034ff24723e */ /* 0x000fe400000000ff */
[----:B------:R-:W-:Y:S02]  /*0ef0*/  F2FP.F16.F32.PACK_AB R35, RZ, R47 ;  /* 0x0000002fff23723e */ /* 0x000fe400000000ff */
[----:B------:R-:W-:Y:S02]  /*0f00*/  F2FP.F16.F32.PACK_AB R39, RZ, R46 ;  /* 0x0000002eff27723e */ /* 0x000fe400000000ff */
[----:B------:R-:W-:Y:S02]  /*0f10*/  F2FP.F16.F32.PACK_AB R37, RZ, R49 ;  /* 0x00000031ff25723e */ /* 0x000fe400000000ff */
[----:B------:R-:W-:-:S02]  /*0f20*/  F2FP.F16.F32.PACK_AB R38, RZ, R48 ;  /* 0x00000030ff26723e */ /* 0x000fc400000000ff */
[----:B------:R-:W-:Y:S02]  /*0f30*/  PRMT R32, R32, 0x5410, R33 ;  /* 0x0000541020207816 */ /* 0x000fe40000000021 */
[----:B------:R-:W-:Y:S02]  /*0f40*/  PRMT R33, R34, 0x5410, R36 ;  /* 0x0000541022217816 */ /* 0x000fe40000000024 */
[----:B------:R-:W-:Y:S02]  /*0f50*/  PRMT R35, R35, 0x5410, R39 ;  /* 0x0000541023237816 */ /* 0x000fe40000000027 */
[----:B------:R-:W-:-:S07]  /*0f60*/  PRMT R34, R37, 0x5410, R38 ;  /* 0x0000541025227816 */ /* 0x000fce0000000026 */
.L_x_2210:
[----:B------:R-:W0:Y:S01]  /*0f70*/  LDC.64 R60, c[0x0][0x3a8] ;  /* 0x0000ea00ff3c7b82 */ /* 0x000e220000000a00 */
[----:B------:R-:W1:Y:S01]  /*0f80*/  @UP1 LDCU.64 UR4, c[0x0][0x390] ;  /* 0x00007200ff0417ac */ /* 0x000e620008000a00 */
[----:B------:R-:W-:Y:S02]  /*0f90*/  @P1 IADD3 R36, PT, PT, R58, 0x100, RZ ;  /* 0x000001003a241810 */ /* 0x000fe40007ffe0ff */
[----:B------:R-:W-:Y:S02]  /*0fa0*/  MOV R37, 0x10 ;  /* 0x0000001000257802 */ /* 0x000fe40000000f00 */
[----:B------:R-:W-:Y:S02]  /*0fb0*/  @P0 IADD3 R45, PT, PT, R59, 0x100, RZ ;  /* 0x000001003b2d0810 */ /* 0x000fe40007ffe0ff */
        /* <DEDUP_REMOVED lines=9> */
[--C-:B-----5:R-:W-:Y:S02]  /*1050*/  HADD2.F32 R45, -RZ, R28.reuse.H0_H0 ;  /* 0x2000001cff2d7230 */ /* 0x120fe40000004100 */
[----:B------:R-:W-:Y:S02]  /*1060*/  HADD2.F32 R44, -RZ, R28.H1_H1 ;  /* 0x3000001cff2c7230 */ /* 0x000fe40000004100 */
[--C-:B0-----:R-:W-:Y:S02]  /*1070*/  HADD2.F32 R43, -RZ, R29.reuse.H0_H0 ;  /* 0x2000001dff2b7230 */ /* 0x101fe40000004100 */
[----:B------:R-:W-:Y:S02]  /*1080*/  HADD2.F32 R42, -RZ, R29.H1_H1 ;  /* 0x3000001dff2a7230 */ /* 0x000fe40000004100 */
[--C-:B------:R-:W-:Y:S02]  /*1090*/  HADD2.F32 R39, -RZ, R30.reuse.H0_H0 ;  /* 0x2000001eff277230 */ /* 0x100fe40000004100 */
[----:B------:R-:W-:-:S02]  /*10a0*/  HADD2.F32 R38, -RZ, R30.H1_H1 ;  /* 0x3000001eff267230 */ /* 0x000fc40000004100 */
[----:B------:R-:W0:Y:S01]  /*10b0*/  @P2 LDC R33, c[0x0][0x40c] ;  /* 0x00010300ff212b82 */ /* 0x000e220000000800 */
[--C-:B------:R-:W-:Y:S02]  /*10c0*/  @P2 HADD2.F32 R32, -RZ, R24.reuse.H0_H0 ;  /* 0x20000018ff202230 */ /* 0x100fe40000004100 */
[----:B------:R-:W-:-:S05]  /*10d0*/  @P2 HADD2.F32 R35, -RZ, R24.H1_H1 ;  /* 0x30000018ff232230 */ /* 0x000fca0000004100 */
[----:B------:R-:W1:Y:S08]  /*10e0*/  @P2 LDC R36, c[0x0][0x40c] ;  /* 0x00010300ff242b82 */ /* 0x000e700000000800 */
[----:B------:R-:W2:Y:S01]  /*10f0*/  @P2 LDC R37, c[0x0][0x40c] ;  /* 0x00010300ff252b82 */ /* 0x000ea20000000800 */
[----:B0-----:R-:W-:Y:S01]  /*1100*/  @P2 FMUL.FTZ R34, R32, R33 ;  /* 0x0000002120222220 */ /* 0x001fe20000410000 */
[----:B------:R-:W-:-:S06]  /*1110*/  @P2 HADD2.F32 R33, -RZ, R5.H0_H0 ;  /* 0x20000005ff212230 */ /* 0x000fcc0000004100 */
[----:B------:R-:W0:Y:S01]  /*1120*/  @P2 LDC R32, c[0x0][0x40c] ;  /* 0x00010300ff202b82 */ /* 0x000e220000000800 */
[----:B------:R-:W-:Y:S01]  /*1130*/  @P2 FFMA.FTZ R45, R34, R33, R45 ;  /* 0x00000021222d2223 */ /* 0x000fe2000001002d */
[----:B------:R-:W-:Y:S02]  /*1140*/  @P2 HADD2.F32 R34, -RZ, R5.H1_H1 ;  /* 0x30000005ff222230 */ /* 0x000fe40000004100 */
[----:B-1----:R-:W-:Y:S01]  /*1150*/  @P2 FMUL.FTZ R35, R35, R36 ;  /* 0x0000002423232220 */ /* 0x002fe20000410000 */
[----:B------:R-:W-:-:S03]  /*1160*/  @P2 HADD2.F32 R36, -RZ, R25.H0_H0 ;  /* 0x20000019ff242230 */ /* 0x000fc60000004100 */
[----:B------:R-:W1:Y:S01]  /*1170*/  @P2 LDC R33, c[0x0][0x40c] ;  /* 0x00010300ff212b82 */ /* 0x000e620000000800 */
[----:B------:R-:W-:Y:S01]  /*1180*/  @P2 FFMA.FTZ R44, R35, R34, R44 ;  /* 0x00000022232c2223 */ /* 0x000fe2000001002c */
[----:B------:R-:W-:Y:S02]  /*1190*/  @P2 HADD2.F32 R35, -RZ, R6.H0_H0 ;  /* 0x20000006ff232230 */ /* 0x000fe40000004100 */
[----:B--2---:R-:W-:Y:S01]  /*11a0*/  @P2 FMUL.FTZ R36, R36, R37 ;  /* 0x0000002524242220 */ /* 0x004fe20000410000 */
[----:B------:R-:W-:-:S03]  /*11b0*/  @P2 HADD2.F32 R37, -RZ, R25.H1_H1 ;  /* 0x30000019ff252230 */ /* 0x000fc60000004100 */
[----:B------:R-:W2:Y:S01]  /*11c0*/  @P2 LDC R34, c[0x0][0x40c] ;  /* 0x00010300ff222b82 */ /* 0x000ea20000000800 */
[----:B------:R-:W-:Y:S01]  /*11d0*/  @P2 FFMA.FTZ R43, R36, R35, R43 ;  /* 0x00000023242b2223 */ /* 0x000fe2000001002b */
[----:B------:R-:W-:Y:S02]  /*11e0*/  @P2 HADD2.F32 R35, -RZ, R6.H1_H1 ;  /* 0x30000006ff232230 */ /* 0x000fe40000004100 */
[--C-:B------:R-:W-:Y:S02]  /*11f0*/  @P2 HADD2.F32 R36, -RZ, R26.reuse.H0_H0 ;  /* 0x2000001aff242230 */ /* 0x100fe40000004100 */
[----:B0-----:R-:W-:Y:S02]  /*1200*/  @P2 FMUL.FTZ R37, R37, R32 ;  /* 0x0000002025252220 */ /* 0x001fe40000410000 */
[----:B------:R-:W0:Y:S02]  /*1210*/  @P2 LDC R32, c[0x0][0x40c] ;  /* 0x00010300ff202b82 */ /* 0x000e240000000800 */
[----:B------:R-:W-:Y:S01]  /*1220*/  @P2 FFMA.FTZ R42, R37, R35, R42 ;  /* 0x00000023252a2223 */ /* 0x000fe2000001002a */
[----:B------:R-:W-:-:S02]  /*1230*/  @P2 HADD2.F32 R35, -RZ, R26.H1_H1 ;  /* 0x3000001aff232230 */ /* 0x000fc40000004100 */
[----:B------:R-:W-:Y:S02]  /*1240*/  HADD2.F32 R37, -RZ, R31.H0_H0 ;  /* 0x2000001fff257230 */ /* 0x000fe40000004100 */
[----:B-1----:R-:W-:Y:S01]  /*1250*/  @P2 FMUL.FTZ R36, R36, R33 ;  /* 0x0000002124242220 */ /* 0x002fe20000410000 */
[----:B------:R-:W-:Y:S01]  /*1260*/  @P2 HADD2.F32 R33, -RZ, R7.H0_H0 ;  /* 0x20000007ff212230 */ /* 0x000fe20000004100 */
[----:B------:R-:W-:-:S04]  /*1270*/  F2FP.F16.F32.PACK_AB R50, RZ, R42 ;  /* 0x0000002aff32723e */ /* 0x000fc800000000ff */
[----:B------:R-:W-:Y:S01]  /*1280*/  @P2 FFMA.FTZ R39, R36, R33, R39 ;  /* 0x0000002124272223 */ /* 0x000fe20000010027 */
[----:B------:R-:W-:Y:S02]  /*1290*/  @P2 HADD2.F32 R33, -RZ, R7.H1_H1 ;  /* 0x30000007ff212230 */ /* 0x000fe40000004100 */
[----:B--2---:R-:W-:Y:S01]  /*12a0*/  @P2 FMUL.FTZ R35, R35, R34 ;  /* 0x0000002223232220 */ /* 0x004fe20000410000 */
[----:B------:R-:W-:Y:S01]  /*12b0*/  HADD2.F32 R36, -RZ, R31.H1_H1 ;  /* 0x3000001fff247230 */ /* 0x000fe20000004100 */
[----:B------:R-:W1:Y:S01]  /*12c0*/  @P2 LDC R34, c[0x0][0x40c] ;  /* 0x00010300ff222b82 */ /* 0x000e620000000800 */
[----:B------:R-:W-:Y:S01]  /*12d0*/  F2FP.F16.F32.PACK_AB R51, RZ, R39 ;  /* 0x00000027ff33723e */ /* 0x000fe200000000ff */
[----:B------:R-:W-:Y:S01]  /*12e0*/  @P2 FFMA.FTZ R38, R35, R33, R38 ;  /* 0x0000002123262223 */ /* 0x000fe20000010026 */
[----:B------:R-:W-:Y:S02]  /*12f0*/  @P2 HADD2.F32 R35, -RZ, R27.H0_H0 ;  /* 0x2000001bff232230 */ /* 0x000fe40000004100 */
[----:B------:R-:W-:-:S02]  /*1300*/  @P2 HADD2.F32 R33, -RZ, R8.H0_H0 ;  /* 0x20000008ff212230 */ /* 0x000fc40000004100 */
[----:B------:R-:W-:Y:S01]  /*1310*/  F2FP.F16.F32.PACK_AB R56, RZ, R38 ;  /* 0x00000026ff38723e */ /* 0x000fe200000000ff */
[----:B0-----:R-:W-:-:S04]  /*1320*/  @P2 FMUL.FTZ R32, R35, R32 ;  /* 0x0000002023202220 */ /* 0x001fc80000410000 */
[----:B------:R-:W-:Y:S01]  /*1330*/  @P2 FFMA.FTZ R37, R32, R33, R37 ;  /* 0x0000002120252223 */ /* 0x000fe20000010025 */
[----:B------:R-:W-:Y:S02]  /*1340*/  @P2 HADD2.F32 R33, -RZ, R27.H1_H1 ;  /* 0x3000001bff212230 */ /* 0x000fe40000004100 */
[----:B------:R-:W-:Y:S02]  /*1350*/  @P2 HADD2.F32 R32, -RZ, R8.H1_H1 ;  /* 0x30000008ff202230 */ /* 0x000fe40000004100 */
[----:B------:R-:W-:Y:S01]  /*1360*/  F2FP.F16.F32.PACK_AB R57, RZ, R37 ;  /* 0x00000025ff39723e */ /* 0x000fe200000000ff */
[----:B-1----:R-:W-:Y:S01]  /*1370*/  @P2 FMUL.FTZ R33, R33, R34 ;  /* 0x0000002221212220 */ /* 0x002fe20000410000 */
[----:B------:R-:W-:-:S03]  /*1380*/  F2FP.F16.F32.PACK_AB R34, RZ, R43 ;  /* 0x0000002bff22723e */ /* 0x000fc600000000ff */
        /* <DEDUP_REMOVED lines=9> */
.L_x_2211:
[----:B------:R-:W1:Y:S01]  /*1420*/  @UP1 LDCU UR4, c[0x0][0x40c] ;  /* 0x00008180ff0417ac */ /* 0x000e620008000800 */
[--C-:B0----5:R-:W-:Y:S01]  /*1430*/  @P1 HADD2.F32 R32, -RZ, R24.reuse.H0_H0 ;  /* 0x20000018ff201230 */ /* 0x121fe20000004100 */
[----:B------:R-:W-:Y:S01]  /*1440*/  CS2R R44, SRZ ;  /* 0x00000000002c7805 */ /* 0x000fe2000001ff00 */
[----:B------:R-:W-:Y:S01]  /*1450*/  @P1 HADD2.F32 R34, -RZ, R24.H1_H1 ;  /* 0x30000018ff221230 */ /* 0x000fe20000004100 */
[----:B------:R-:W0:Y:S01]  /*1460*/  @UP1 LDCU UR5, c[0x0][0x40c] ;  /* 0x00008180ff0517ac */ /* 0x000e220008000800 */
[--C-:B------:R-:W-:Y:S01]  /*1470*/  @P1 HADD2.F32 R33, -RZ, R5.reuse.H0_H0 ;  /* 0x20000005ff211230 */ /* 0x100fe20000004100 */
[----:B------:R-:W-:Y:S01]  /*1480*/  CS2R R42, SRZ ;  /* 0x00000000002a7805 */ /* 0x000fe2000001ff00 */
[----:B------:R-:W-:Y:S01]  /*1490*/  @P1 HADD2.F32 R35, -RZ, R5.H1_H1 ;  /* 0x30000005ff231230 */ /* 0x000fe20000004100 */
[----:B------:R-:W2:Y:S01]  /*14a0*/  @UP1 LDCU UR18, c[0x0][0x40c] ;  /* 0x00008180ff1217ac */ /* 0x000ea20008000800 */
[----:B------:R-:W-:Y:S02]  /*14b0*/  @P1 HADD2.F32 R36, -RZ, R25.H0_H0 ;  /* 0x20000019ff241230 */ /* 0x000fe40000004100 */
[----:B------:R-:W-:Y:S01]  /*14c0*/  @P1 HADD2.F32 R37, -RZ, R6.H0_H0 ;  /* 0x20000006ff251230 */ /* 0x000fe20000004100 */
[----:B------:R-:W3:Y:S01]  /*14d0*/  @UP1 LDCU UR19, c[0x0][0x40c] ;  /* 0x00008180ff1317ac */ /* 0x000ee20008000800 */
[----:B------:R-:W-:-:S02]  /*14e0*/  @P1 HADD2.F32 R38, -RZ, R27.H1_H1 ;  /* 0x3000001bff261230 */ /* 0x000fc40000004100 */
[----:B------:R-:W-:Y:S01]  /*14f0*/  @P1 HADD2.F32 R39, -RZ, R8.H1_H1 ;  /* 0x30000008ff271230 */ /* 0x000fe20000004100 */
[----:B------:R-:W4:Y:S01]  /*1500*/  @UP1 LDCU UR22, c[0x0][0x40c] ;  /* 0x00008180ff1617ac */ /* 0x000f220008000800 */
[----:B-1----:R-:W-:Y:S01]  /*1510*/  @P1 FMUL.FTZ R32, R32, UR4 ;  /* 0x0000000420201c20 */ /* 0x002fe20008410000 */
[----:B------:R-:W1:Y:S01]  /*1520*/  @UP1 LDCU UR23, c[0x0][0x40c] ;  /* 0x00008180ff1717ac */ /* 0x000e620008000800 */
[----:B0-----:R-:W-:Y:S02]  /*1530*/  @P1 FMUL.FTZ R34, R34, UR5 ;  /* 0x0000000522221c20 */ /* 0x001fe40008410000 */
[----:B------:R-:W-:Y:S01]  /*1540*/  @P1 FMUL.FTZ R45, R32, R33 ;  /* 0x00000021202d1220 */ /* 0x000fe20000410000 */
[----:B------:R-:W0:Y:S01]  /*1550*/  @UP1 LDCU UR4, c[0x0][0x40c] ;  /* 0x00008180ff0417ac */ /* 0x000e220008000800 */
[----:B------:R-:W-:Y:S02]  /*1560*/  @P1 HADD2.F32 R32, -RZ, R25.H1_H1 ;  /* 0x30000019ff201230 */ /* 0x000fe40000004100 */
[----:B------:R-:W-:Y:S01]  /*1570*/  @P1 FMUL.FTZ R44, R34, R35 ;  /* 0x00000023222c1220 */ /* 0x000fe20000410000 */
[----:B------:R-:W-:Y:S01]  /*1580*/  @P1 HADD2.F32 R34, -RZ, R27.H0_H0 ;  /* 0x2000001bff221230 */ /* 0x000fe20000004100 */
[----:B------:R-:W0:Y:S01]  /*1590*/  @UP1 LDCU UR5, c[0x0][0x40c] ;  /* 0x00008180ff0517ac */ /* 0x000e220008000800 */
[----:B--2---:R-:W-:Y:S01]  /*15a0*/  @P1 FMUL.FTZ R36, R36, UR18 ;  /* 0x0000001224241c20 */ /* 0x004fe20008410000 */
[----:B------:R-:W-:-:S02]  /*15b0*/  @P1 HADD2.F32 R33, -RZ, R6.H1_H1 ;  /* 0x30000006ff211230 */ /* 0x000fc40000004100 */
[----:B---3--:R-:W-:Y:S01]  /*15c0*/  @P1 FMUL.FTZ R32, R32, UR19 ;  /* 0x0000001320201c20 */ /* 0x008fe20008410000 */
[----:B------:R-:W-:Y:S02]  /*15d0*/  @P1 HADD2.F32 R35, -RZ, R8.H0_H0 ;  /* 0x20000008ff231230 */ /* 0x000fe40000004100 */
[----:B------:R-:W-:Y:S01]  /*15e0*/  @P1 FMUL.FTZ R43, R36, R37 ;  /* 0x00000025242b1220 */ /* 0x000fe20000410000 */
[----:B----4-:R-:W-:Y:S01]  /*15f0*/  @P1 FMUL.FTZ R34, R34, UR22 ;  /* 0x0000001622221c20 */ /* 0x010fe20008410000 */
[----:B------:R-:W-:Y:S01]  /*1600*/  CS2R R36, SRZ ;  /* 0x0000000000247805 */ /* 0x000fe2000001ff00 */
[----:B------:R-:W-:Y:S01]  /*1610*/  @P1 FMUL.FTZ R42, R32, R33 ;  /* 0x00000021202a1220 */ /* 0x000fe20000410000 */
[--C-:B------:R-:W-:Y:S02]  /*1620*/  @P1 HADD2.F32 R32, -RZ, R26.reuse.H0_H0 ;  /* 0x2000001aff201230 */ /* 0x100fe40000004100 */
[----:B------:R-:W-:Y:S01]  /*1630*/  @P1 FMUL.FTZ R37, R34, R35 ;  /* 0x0000002322251220 */ /* 0x000fe20000410000 */
[----:B------:R-:W-:-:S02]  /*1640*/  @P1 HADD2.F32 R34, -RZ, R26.H1_H1 ;  /* 0x3000001aff221230 */ /* 0x000fc40000004100 */
[----:B-1----:R-:W-:Y:S01]  /*1650*/  @P1 FMUL.FTZ R38, R38, UR23 ;  /* 0x0000001726261c20 */ /* 0x002fe20008410000 */
[--C-:B------:R-:W-:Y:S02]  /*1660*/  @P1 HADD2.F32 R33, -RZ, R7.reuse.H0_H0 ;  /* 0x20000007ff211230 */ /* 0x100fe40000004100 */
[----:B0-----:R-:W-:Y:S01]  /*1670*/  @P1 FMUL.FTZ R32, R32, UR4 ;  /* 0x0000000420201c20 */ /* 0x001fe20008410000 */
[----:B------:R-:W-:Y:S02]  /*1680*/  @P1 HADD2.F32 R35, -RZ, R7.H1_H1 ;  /* 0x30000007ff231230 */ /* 0x000fe40000004100 */
[----:B------:R-:W-:Y:S01]  /*1690*/  @P1 FMUL.FTZ R36, R38, R39 ;  /* 0x0000002726241220 */ /* 0x000fe20000410000 */
[----:B------:R-:W-:Y:S01]  /*16a0*/  CS2R R38, SRZ ;  /* 0x0000000000267805 */ /* 0x000fe2000001ff00 */
[----:B------:R-:W-:Y:S01]  /*16b0*/  @P1 FMUL.FTZ R34, R34, UR5 ;  /* 0x0000000522221c20 */ /* 0x000fe20008410000 */
        /* <DEDUP_REMOVED lines=13> */
[----:B------:R-:W-:-:S07]  /*1790*/  PRMT R34, R51, 0x5410, R56 ;  /* 0x0000541033227816 */ /* 0x000fce0000000038 */
.L_x_2212:
[----:B------:R-:W0:Y:S01]  /*17a0*/  @P0 LDC.64 R56, c[0x0][0x3a0] ;  /* 0x0000e800ff380b82 */ /* 0x000e220000000a00 */
[----:B------:R-:W1:Y:S01]  /*17b0*/  @UP1 LDCU.64 UR4, c[0x0][0x390] ;  /* 0x00007200ff0417ac */ /* 0x000e620008000a00 */
[----:B------:R-:W-:Y:S02]  /*17c0*/  IADD3 R50, PT, PT, R59, 0x100, RZ ;  /* 0x000001003b327810 */ /* 0x000fe40007ffe0ff */
[----:B------:R-:W-:-:S03]  /*17d0*/  @P1 IADD3 R58, PT, PT, R58, 0x200, RZ ;  /* 0x000002003a3a1810 */ /* 0x000fc60007ffe0ff */
[----:B------:R-:W-:-:S04]  /*17e0*/  IMAD.WIDE.U32 R50, R50, 0x10, R60 ;  /* 0x0000001032327825 */ /* 0x000fc800078e003c */
[----:B------:R-:W-:Y:S01]  /*17f0*/  HFMA2 R61, -RZ, RZ, 0, 9.5367431640625e-07 ;  /* 0x00000010ff3d7431 */ /* 0x000fe200000001ff */
[----:B------:R2:W-:Y:S02]  /*1800*/  STG.E.128 desc[UR12][R50.64], R32 ;  /* 0x0000002032007986 */ /* 0x0005e4000c101d0c */
[----:B--2---:R-:W-:Y:S02]  /*1810*/  IADD3 R50, PT, PT, R59, 0x200, RZ ;  /* 0x000002003b327810 */ /* 0x004fe40007ffe0ff */
[----:B-1----:R-:W-:-:S04]  /*1820*/  @P1 IMAD.WIDE.U32 R32, R58, R61, UR4 ;  /* 0x000000043a201e25 */ /* 0x002fc8000f8e003d */
[----:B0-----:R-:W-:Y:S01]  /*1830*/  @P0 IMAD.WIDE.U32 R34, R50, 0x10, R56 ;  /* 0x0000001032220825 */ /* 0x001fe200078e0038 */
[----:B------:R0:W5:Y:S04]  /*1840*/  @P1 LDG.E.128 R24, desc[UR12][R32.64] ;  /* 0x0000000c20181981 */ /* 0x000168000c1e1d00 */
[----:B------:R0:W5:Y:S01]  /*1850*/  @P0 LDG.E.128 R28, desc[UR12][R34.64] ;  /* 0x0000000c221c0981 */ /* 0x000162000c1e1d00 */
[----:B------:R-:W-:Y:S05]  /*1860*/  @!P0 BRA `(.L_x_2213) ;  /* 0x0000000000f88947 */ /* 0x000fea0003800000 */
[----:B------:R-:W-:Y:S01]  /*1870*/  ISETP.LT.AND P0, PT, RZ, UR25, PT ;  /* 0x00000019ff007c0c */ /* 0x000fe2000bf01270 */
[--C-:B-----5:R-:W-:Y:S02]  /*1880*/  HADD2.F32 R56, -RZ, R28.reuse.H0_H0 ;  /* 0x2000001cff387230 */ /* 0x120fe40000004100 */
[----:B------:R-:W-:Y:S02]  /*1890*/  HADD2.F32 R57, -RZ, R28.H1_H1 ;  /* 0x3000001cff397230 */ /* 0x000fe40000004100 */
[--C-:B------:R-:W-:Y:S02]  /*18a0*/  HADD2.F32 R58, -RZ, R29.reuse.H0_H0 ;  /* 0x2000001dff3a7230 */ /* 0x100fe40000004100 */
[----:B------:R-:W-:Y:S02]  /*18b0*/  HADD2.F32 R59, -RZ, R29.H1_H1 ;  /* 0x3000001dff3b7230 */ /* 0x000fe40000004100 */
[--C-:B------:R-:W-:Y:S02]  /*18c0*/  HADD2.F32 R60, -RZ, R30.reuse.H0_H0 ;  /* 0x2000001eff3c7230 */ /* 0x100fe40000004100 */
[----:B------:R-:W-:-:S02]  /*18d0*/  HADD2.F32 R61, -RZ, R30.H1_H1 ;  /* 0x3000001eff3d7230 */ /* 0x000fc40000004100 */
[----:B0-----:R-:W0:Y:S01]  /*18e0*/  @P0 LDC R33, c[0x0][0x40c] ;  /* 0x00010300ff210b82 */ /* 0x001e220000000800 */
[----:B------:R-:W-:Y:S02]  /*18f0*/  @P0 HADD2.F32 R32, -RZ, R24.H0_H0 ;  /* 0x20000018ff200230 */ /* 0x000fe40000004100 */
[--C-:B------:R-:W-:Y:S02]  /*1900*/  HADD2.F32 R62, -RZ, R31.reuse.H0_H0 ;  /* 0x2000001fff3e7230 */ /* 0x100fe40000004100 */
[----:B------:R-:W-:-:S03]  /*1910*/  HADD2.F32 R63, -RZ, R31.H1_H1 ;  /* 0x3000001fff3f7230 */ /* 0x000fc60000004100 */
[----:B------:R-:W1:Y:S01]  /*1920*/  @P0 LDC R35, c[0x0][0x40c] ;  /* 0x00010300ff230b82 */ /* 0x000e620000000800 */
[----:B0-----:R-:W-:Y:S01]  /*1930*/  @P0 FMUL.FTZ R33, R32, R33 ;  /* 0x0000002120210220 */ /* 0x001fe20000410000 */
[----:B------:R-:W-:-:S05]  /*1940*/  @P0 HADD2.F32 R32, -RZ, R10.H0_H0 ;  /* 0x2000000aff200230 */ /* 0x000fca0000004100 */
[----:B------:R-:W-:Y:S01]  /*1950*/  @P0 FFMA.FTZ R56, R33, R32, R56 ;  /* 0x0000002021380223 */ /* 0x000fe20000010038 */
[----:B------:R-:W-:Y:S01]  /*1960*/  @P0 HADD2.F32 R32, -RZ, R24.H1_H1 ;  /* 0x30000018ff200230 */ /* 0x000fe20000004100 */
[----:B------:R-:W0:Y:S04]  /*1970*/  @P0 LDC R33, c[0x0][0x40c] ;  /* 0x00010300ff210b82 */ /* 0x000e280000000800 */
[----:B-1----:R-:W-:Y:S01]  /*1980*/  @P0 FMUL.FTZ R34, R32, R35 ;  /* 0x0000002320220220 */ /* 0x002fe20000410000 */
[----:B------:R-:W-:-:S03]  /*1990*/  @P0 HADD2.F32 R32, -RZ, R10.H1_H1 ;  /* 0x3000000aff200230 */ /* 0x000fc60000004100 */
[----:B------:R-:W1:Y:S02]  /*19a0*/  @P0 LDC R35, c[0x0][0x40c] ;  /* 0x00010300ff230b82 */ /* 0x000e640000000800 */
[----:B------:R-:W-:Y:S01]  /*19b0*/  @P0 FFMA.FTZ R57, R34, R32, R57 ;  /* 0x0000002022390223 */ /* 0x000fe20000010039 */
[----:B------:R-:W-:-:S04]  /*19c0*/  @P0 HADD2.F32 R32, -RZ, R25.H0_H0 ;  /* 0x20000019ff200230 */ /* 0x000fc80000004100 */
[----:B------:R-:W-:Y:S01]  /*19d0*/  F2FP.F16.F32.PACK_AB R77, RZ, R57 ;  /* 0x00000039ff4d723e */ /* 0x000fe200000000ff */
        /* <DEDUP_REMOVED lines=17> */
[----:B------:R-:W-:-:S05]  /*1af0*/  @P0 HADD2.F32 R32, -RZ, R40.H1_H1 ;  /* 0x30000028ff200230 */ /* 0x000fca0000004100 */
[----:B------:R-:W-:Y:S01]  /*1b00*/  @P0 FFMA.FTZ R61, R34, R32, R61 ;  /* 0x00000020223d0223 */ /* 0x000fe2000001003d */
[----:B------:R-:W-:-:S04]  /*1b10*/  @P0 HADD2.F32 R32, -RZ, R27.H0_H0 ;  /* 0x2000001bff200230 */ /* 0x000fc80000004100 */
[----:B------:R-:W-:Y:S01]  /*1b20*/  F2FP.F16.F32.PACK_AB R75, RZ, R61 ;  /* 0x0000003dff4b723e */ /* 0x000fe200000000ff */
[----:B0-----:R-:W-:Y:S01]  /*1b30*/  @P0 FMUL.FTZ R33, R32, R33 ;  /* 0x0000002120210220 */ /* 0x001fe20000410000 */
[----:B------:R-:W-:-:S05]  /*1b40*/  @P0 HADD2.F32 R32, -RZ, R41.H0_H0 ;  /* 0x20000029ff200230 */ /* 0x000fca0000004100 */
[----:B------:R-:W-:Y:S01]  /*1b50*/  @P0 FFMA.FTZ R62, R33, R32, R62 ;  /* 0x00000020213e0223 */ /* 0x000fe2000001003e */
[----:B------:R-:W-:Y:S01]  /*1b60*/  @P0 HADD2.F32 R32, -RZ, R27.H1_H1 ;  /* 0x3000001bff200230 */ /* 0x000fe20000004100 */
[----:B------:R-:W0:Y:S03]  /*1b70*/  @P0 LDC R33, c[0x0][0x40c] ;  /* 0x00010300ff210b82 */ /* 0x000e260000000800 */
[----:B------:R-:W-:Y:S01]  /*1b80*/  F2FP.F16.F32.PACK_AB R51, RZ, R62 ;  /* 0x0000003eff33723e */ /* 0x000fe200000000ff */
[----:B0-----:R-:W-:Y:S01]  /*1b90*/  @P0 FMUL.FTZ R34, R32, R33 ;  /* 0x0000002120220220 */ /* 0x001fe20000410000 */
[----:B------:R-:W-:Y:S01]  /*1ba0*/  @P0 HADD2.F32 R32, -RZ, R41.H1_H1 ;  /* 0x30000029ff200230 */ /* 0x000fe20000004100 */
[----:B------:R-:W-:-:S04]  /*1bb0*/  F2FP.F16.F32.PACK_AB R33, RZ, R58 ;  /* 0x0000003aff21723e */ /* 0x000fc800000000ff */
        /* <DEDUP_REMOVED lines=9> */
.L_x_2213:
[----:B------:R-:W1:Y:S01]  /*1c50*/  @UP1 LDCU UR4, c[0x0][0x40c] ;  /* 0x00008180ff0417ac */ /* 0x000e620008000800 */
[----:B0----5:R-:W-:Y:S01]  /*1c60*/  @P1 HADD2.F32 R32, -RZ, R24.H0_H0 ;  /* 0x20000018ff201230 */ /* 0x021fe20000004100 */
[----:B------:R-:W-:Y:S01]  /*1c70*/  CS2R R56, SRZ ;  /* 0x0000000000387805 */ /* 0x000fe2000001ff00 */
[----:B------:R-:W-:Y:S01]  /*1c80*/  @P1 HADD2.F32 R33, -RZ, R10.H0_H0 ;  /* 0x2000000aff211230 */ /* 0x000fe20000004100 */
[----:B------:R-:W0:Y:S01]  /*1c90*/  @UP1 LDCU UR5, c[0x0][0x40c] ;  /* 0x00008180ff0517ac */ /* 0x000e220008000800 */
[----:B------:R-:W-:Y:S01]  /*1ca0*/  @P1 HADD2.F32 R34, -RZ, R24.H1_H1 ;  /* 0x30000018ff221230 */ /* 0x000fe20000004100 */
[----:B------:R-:W-:Y:S02]  /*1cb0*/  CS2R R58, SRZ ;  /* 0x00000000003a7805 */ /* 0x000fe4000001ff00 */
[----:B------:R-:W-:Y:S01]  /*1cc0*/  CS2R R60, SRZ ;  /* 0x00000000003c7805 */ /* 0x000fe2000001ff00 */
[----:B------:R-:W2:Y:S01]  /*1cd0*/  @UP1 LDCU UR18, c[0x0][0x40c] ;  /* 0x00008180ff1217ac */ /* 0x000ea20008000800 */
[----:B------:R-:W-:Y:S01]  /*1ce0*/  CS2R R62, SRZ ;  /* 0x00000000003e7805 */ /* 0x000fe2000001ff00 */
[----:B-1----:R-:W-:Y:S01]  /*1cf0*/  @P1 FMUL.FTZ R32, R32, UR4 ;  /* 0x0000000420201c20 */ /* 0x002fe20008410000 */
[----:B------:R-:W1:Y:S03]  /*1d00*/  @UP1 LDCU UR4, c[0x0][0x40c] ;  /* 0x00008180ff0417ac */ /* 0x000e660008000800 */
[----:B------:R-:W-:Y:S01]  /*1d10*/  @P1 FMUL.FTZ R56, R32, R33 ;  /* 0x0000002120381220 */ /* 0x000fe20000410000 */
[----:B------:R-:W-:-:S02]  /*1d20*/  @P1 HADD2.F32 R33, -RZ, R10.H1_H1 ;  /* 0x3000000aff211230 */ /* 0x000fc40000004100 */
[----:B0-----:R-:W-:Y:S01]  /*1d30*/  @P1 FMUL.FTZ R34, R34, UR5 ;  /* 0x0000000522221c20 */ /* 0x001fe20008410000 */
[----:B------:R-:W0:Y:S01]  /*1d40*/  @UP1 LDCU UR5, c[0x0][0x40c] ;  /* 0x00008180ff0517ac */ /* 0x000e220008000800 */
[--C-:B------:R-:W-:Y:S02]  /*1d50*/  @P1 HADD2.F32 R32, -RZ, R25.reuse.H0_H0 ;  /* 0x20000019ff201230 */ /* 0x100fe40000004100 */
[----:B------:R-:W-:Y:S01]  /*1d60*/  @P1 FMUL.FTZ R57, R34, R33 ;  /* 0x0000002122391220 */ /* 0x000fe20000410000 */
[----:B------:R-:W-:Y:S02]  /*1d70*/  @P1 HADD2.F32 R34, -RZ, R25.H1_H1 ;  /* 0x30000019ff221230 */ /* 0x000fe40000004100 */
[----:B------:R-:W-:Y:S02]  /*1d80*/  @P1 HADD2.F32 R33, -RZ, R11.H0_H0 ;  /* 0x2000000bff211230 */ /* 0x000fe40000004100 */
[----:B--2---:R-:W-:Y:S01]  /*1d90*/  @P1 FMUL.FTZ R32, R32, UR18 ;  /* 0x0000001220201c20 */ /* 0x004fe20008410000 */
[----:B------:R-:W-:-:S03]  /*1da0*/  F2FP.F16.F32.PACK_AB R76, RZ, R57 ;  /* 0x00000039ff4c723e */ /* 0x000fc600000000ff */
[----:B------:R-:W-:Y:S01]  /*1db0*/  @P1 FMUL.FTZ R58, R32, R33 ;  /* 0x00000021203a1220 */ /* 0x000fe20000410000 */
[----:B-1----:R-:W-:Y:S01]  /*1dc0*/  @P1 FMUL.FTZ R34, R34, UR4 ;  /* 0x0000000422221c20 */ /* 0x002fe20008410000 */
[----:B------:R-:W1:Y:S01]  /*1dd0*/  @UP1 LDCU UR4, c[0x0][0x40c] ;  /* 0x00008180ff0417ac */ /* 0x000e620008000800 */
[----:B------:R-:W-:Y:S02]  /*1de0*/  @P1 HADD2.F32 R33, -RZ, R11.H1_H1 ;  /* 0x3000000bff211230 */ /* 0x000fe40000004100 */
[----:B------:R-:W-:-:S03]  /*1df0*/  @P1 HADD2.F32 R32, -RZ, R26.H0_H0 ;  /* 0x2000001aff201230 */ /* 0x000fc60000004100 */
[----:B------:R-:W-:Y:S01]  /*1e00*/  @P1 FMUL.FTZ R59, R34, R33 ;  /* 0x00000021223b1220 */ /* 0x000fe20000410000 */
[----:B------:R-:W-:Y:S02]  /*1e10*/  @P1 HADD2.F32 R33, -RZ, R40.H0_H0 ;  /* 0x20000028ff211230 */ /* 0x000fe40000004100 */
[----:B0-----:R-:W-:Y:S01]  /*1e20*/  @P1 FMUL.FTZ R32, R32, UR5 ;  /* 0x0000000520201c20 */ /* 0x001fe20008410000 */
[----:B------:R-:W0:Y:S01]  /*1e30*/  @UP1 LDCU UR5, c[0x0][0x40c] ;  /* 0x00008180ff0517ac */ /* 0x000e220008000800 */
[----:B------:R-:W-:Y:S02]  /*1e40*/  F2FP.F16.F32.PACK_AB R75, RZ, R59 ;  /* 0x0000003bff4b723e */ /* 0x000fe400000000ff */
[----:B------:R-:W-:Y:S01]  /*1e50*/  @P1 FMUL.FTZ R60, R32, R33 ;  /* 0x00000021203c1220 */ /* 0x000fe20000410000 */
[----:B------:R-:W-:Y:S02]  /*1e60*/  @P1 HADD2.F32 R32, -RZ, R26.H1_H1 ;  /* 0x3000001aff201230 */ /* 0x000fe40000004100 */
[----:B------:R-:W-:-:S02]  /*1e70*/  @P1 HADD2.F32 R33, -RZ, R40.H1_H1 ;  /* 0x30000028ff211230 */ /* 0x000fc40000004100 */
[----:B------:R-:W-:Y:S01]  /*1e80*/  F2FP.F16.F32.PACK_AB R34, RZ, R60 ;  /* 0x0000003cff22723e */ /* 0x000fe200000000ff */
[----:B-1----:R-:W-:Y:S01]  /*1e90*/  @P1 FMUL.FTZ R32, R32, UR4 ;  /* 0x0000000420201c20 */ /* 0x002fe20008410000 */
[----:B------:R-:W1:Y:S03]  /*1ea0*/  @UP1 LDCU UR4, c[0x0][0x40c] ;  /* 0x00008180ff0417ac */ /* 0x000e660008000800 */
[----:B------:R-:W-:Y:S01]  /*1eb0*/  @P1 FMUL.FTZ R61, R32, R33 ;  /* 0x00000021203d1220 */ /* 0x000fe20000410000 */
[----:B------:R-:W-:Y:S02]  /*1ec0*/  @P1 HADD2.F32 R32, -RZ, R27.H0_H0 ;  /* 0x2000001bff201230 */ /* 0x000fe40000004100 */
[----:B------:R-:W-:Y:S02]  /*1ed0*/  @P1 HADD2.F32 R33, -RZ, R41.H0_H0 ;  /* 0x20000029ff211230 */ /* 0x000fe40000004100 */
[----:B------:R-:W-:Y:S01]  /*1ee0*/  F2FP.F16.F32.PACK_AB R51, RZ, R61 ;  /* 0x0000003dff33723e */ /* 0x000fe200000000ff */
[----:B0-----:R-:W-:-:S03]  /*1ef0*/  @P1 FMUL.FTZ R32, R32, UR5 ;  /* 0x0000000520201c20 */ /* 0x001fc60008410000 */
[----:B------:R-:W-:Y:S01]  /*1f00*/  PRMT R34, R34, 0x5410, R51 ;  /* 0x0000541022227816 */ /* 0x000fe20000000033 */
[----:B------:R-:W-:Y:S01]  /*1f10*/  @P1 FMUL.FTZ R62, R32, R33 ;  /* 0x00000021203e1220 */ /* 0x000fe20000410000 */
[----:B------:R-:W-:Y:S02]  /*1f20*/  @P1 HADD2.F32 R32, -RZ, R27.H1_H1 ;  /* 0x3000001bff201230 */ /* 0x000fe40000004100 */
[----:B------:R-:W-:Y:S02]  /*1f30*/  @P1 HADD2.F32 R33, -RZ, R41.H1_H1 ;  /* 0x30000029ff211230 */ /* 0x000fe40000004100 */
[----:B------:R-:W-:Y:S01]  /*1f40*/  F2FP.F16.F32.PACK_AB R35, RZ, R62 ;  /* 0x0000003eff23723e */ /* 0x000fe200000000ff */
[----:B-1----:R-:W-:-:S04]  /*1f50*/  @P1 FMUL.FTZ R32, R32, UR4 ;  /* 0x0000000420201c20 */ /* 0x002fc80008410000 */
[----:B------:R-:W-:Y:S01]  /*1f60*/  @P1 FMUL.FTZ R63, R32, R33 ;  /* 0x00000021203f1220 */ /* 0x000fe20000410000 */
[----:B------:R-:W-:Y:S02]  /*1f70*/  F2FP.F16.F32.PACK_AB R32, RZ, R56 ;  /* 0x00000038ff20723e */ /* 0x000fe400000000ff */
[----:B------:R-:W-:Y:S02]  /*1f80*/  F2FP.F16.F32.PACK_AB R33, RZ, R58 ;  /* 0x0000003aff21723e */ /* 0x000fe400000000ff */
[----:B------:R-:W-:Y:S02]  /*1f90*/  F2FP.F16.F32.PACK_AB R77, RZ, R63 ;  /* 0x0000003fff4d723e */ /* 0x000fe400000000ff */
[----:B------:R-:W-:Y:S02]  /*1fa0*/  PRMT R32, R32, 0x5410, R76 ;  /* 0x0000541020207816 */ /* 0x000fe4000000004c */
[----:B------:R-:W-:Y:S02]  /*1fb0*/  PRMT R35, R35, 0x5410, R77 ;  /* 0x0000541023237816 */ /* 0x000fe4000000004d */
[----:B------:R-:W-:-:S07]  /*1fc0*/  PRMT R33, R33, 0x5410, R75 ;  /* 0x0000541021217816 */ /* 0x000fce000000004b */
.L_x_2214:
[----:B------:R-:W0:Y:S01]  /*1fd0*/  LDC.64 R76, c[0x0][0x3a8] ;  /* 0x0000ea00ff4c7b82 */ /* 0x000e220000000a00 */
[----:B------:R-:W-:Y:S01]  /*1fe0*/  FADD.FTZ R75, RZ, R55 ;  /* 0x00000037ff4b7221 */ /* 0x000fe20000010000 */
[----:B------:R-:W-:Y:S01]  /*1ff0*/  BSSY.RECONVERGENT B0, `(.L_x_2215) ;  /* 0x000006a000007945 */ /* 0x000fe20003800200 */
[----:B0-----:R-:W-:-:S04]  /*2000*/  IMAD.WIDE.U32 R50, R50, 0x10, R76 ;  /* 0x0000001032327825 */ /* 0x001fc800078e004c */
[----:B------:R-:W-:-:S04]  /*2010*/  FADD.FTZ R76, R75, R54 ;  /* 0x000000364b4c7221 */ /* 0x000fc80000010000 */
        /* <DEDUP_REMOVED lines=89> */
[----:B0-----:R-:W-:-:S04]  /*25b0*/  LOP3.LUT P0, R33, R35, 0x1f, RZ, 0xc0, !PT ;  /* 0x0000001f23217812 */ /* 0x001fc8000780c0ff */
        /* <DEDUP_REMOVED lines=13> */
.L_x_2216:
[----:B------:R-:W-:Y:S05]  /*2690*/  BSYNC.RECONVERGENT B0 ;  /* 0x0000000000007941 */ /* 0x000fea0003800200 */
.L_x_2215:
        /* <DEDUP_REMOVED lines=13> */
.L_x_2218:
[----:B------:R-:W-:Y:S05]  /*2770*/  BSYNC.RECONVERGENT B0 ;  /* 0x0000000000007941 */ /* 0x000fea0003800200 */
.L_x_2217:
[----:B0-----:R-:W0:Y:S01]  /*2780*/  SHFL.DOWN PT, R51, R32, 0x4, 0x1f ;  /* 0x08801f0020337f89 */ /* 0x001e2200000e0000 */
[----:B------:R-:W-:Y:S01]  /*2790*/  I2FP.F32.U32 R35, R77 ;  /* 0x0000004d00237245 */ /* 0x000fe20000201000 */
[----:B------:R-:W-:Y:S01]  /*27a0*/  UISETP.GE.AND UP1, UPT, UR6, 0x1, UPT ;  /* 0x000000010600788c */ /* 0x000fe2000bf26270 */
[----:B------:R-:W-:Y:S01]  /*27b0*/  ISETP.NE.AND P0, PT, RZ, UR21, PT ;  /* 0x00000015ff007c0c */ /* 0x000fe2000bf05270 */
[----:B------:R-:W1:Y:S01]  /*27c0*/  SHFL.DOWN PT, R75, R77, 0x4, 0x1f ;  /* 0x08801f004d4b7f89 */ /* 0x000e6200000e0000 */
[----:B0-----:R-:W-:-:S04]  /*27d0*/  FADD.FTZ R50, -R51, R32 ;  /* 0x0000002033327221 */ /* 0x001fc80000010100 */
[----:B------:R-:W-:Y:S01]  /*27e0*/  FMUL.FTZ R50, R50, R50 ;  /* 0x0000003232327220 */ /* 0x000fe20000410000 */
[----:B-1----:R-:W-:Y:S02]  /*27f0*/  IADD3 R34, PT, PT, R75, R77, RZ ;  /* 0x0000004d4b227210 */ /* 0x002fe40007ffe0ff */
[----:B------:R-:W-:Y:S01]  /*2800*/  I2FP.F32.S32 R76, R75 ;  /* 0x0000004b004c7245 */ /* 0x000fe20000201400 */
[----:B------:R-:W-:Y:S02]  /*2810*/  FMUL.FTZ R75, R50, R35 ;  /* 0x00000023324b7220 */ /* 0x000fe40000410000 */
[----:B------:R-:W-:Y:S02]  /*2820*/  SHFL.DOWN PT, R77, R34, 0x2, 0x1f ;  /* 0x08401f00224d7f89 */ /* 0x000fe400000e0000 */
        /* <DEDUP_REMOVED lines=8> */
[----:B------:R-:W-:Y:S01]  /*28b0*/  FFMA.FTZ R50, R35, R50, R76 ;  /* 0x0000003223327223 */ /* 0x000fe2000001004c */
[-C--:B------:R-:W-:Y:S02]  /*28c0*/  IADD3 R35, PT, PT, R34, R77.reuse, RZ ;  /* 0x0000004d22237210 */ /* 0x080fe40007ffe0ff */
[----:B------:R-:W-:Y:S01]  /*28d0*/  I2FP.F32.S32 R77, R77 ;  /* 0x0000004d004d7245 */ /* 0x000fe20000201400 */
[----:B------:R-:W0:Y:S02]  /*28e0*/  SHFL.DOWN PT, R76, R51, 0x2, 0x1f ;  /* 0x08401f00334c7f89 */ /* 0x000e2400000e0000 */
[----:B0-----:R-:W-:-:S04]  /*28f0*/  FADD.FTZ R75, R51, -R76 ;  /* 0x8000004c334b7221 */ /* 0x001fc80000010000 */
[----:B------:R-:W-:-:S04]  /*2900*/  FMUL.FTZ R75, R75, R75 ;  /* 0x0000004b4b4b7220 */ /* 0x000fc80000410000 */
[----:B------:R-:W-:Y:S01]  /*2910*/  FMUL.FTZ R33, R32, R75 ;  /* 0x0000004b20217220 */ /* 0x000fe20000410000 */
[----:B------:R-:W-:-:S03]  /*2920*/  FMUL.FTZ R75, R76, R77 ;  /* 0x0000004d4c4b7220 */ /* 0x000fc60000410000 */
[----:B------:R-:W-:Y:S01]  /*2930*/  FMUL.FTZ R33, R33, R77 ;  /* 0x0000004d21217220 */ /* 0x000fe20000410000 */
[----:B------:R-:W-:Y:S01]  /*2940*/  FFMA.FTZ R75, R32, R51, R75 ;  /* 0x00000033204b7223 */ /* 0x000fe2000001004b */
[----:B------:R-:W0:Y:S01]  /*2950*/  SHFL.DOWN PT, R77, R50, 0x2, 0x1f ;  /* 0x08401f00324d7f89 */ /* 0x000e2200000e0000 */
[----:B------:R-:W-:-:S04]  /*2960*/  I2FP.F32.S32 R32, R35 ;  /* 0x0000002300207245 */ /* 0x000fc80000201400 */
[----:B------:R-:W1:Y:S01]  /*2970*/  MUFU.RCP R76, R32 ;  /* 0x00000020004c7308 */ /* 0x000e620000001000 */
[----:B0-----:R-:W-:-:S04]  /*2980*/  FADD.FTZ R77, R50, R77 ;  /* 0x0000004d324d7221 */ /* 0x001fc80000010000 */
[C---:B-1----:R-:W-:Y:S01]  /*2990*/  FFMA.FTZ R34, R76.reuse, R33, R77 ;  /* 0x000000214c227223 */ /* 0x042fe2000001004d */
[----:B------:R-:W-:Y:S01]  /*29a0*/  FMUL.FTZ R33, R76, R75 ;  /* 0x0000004b4c217220 */ /* 0x000fe20000410000 */
[----:B------:R-:W0:Y:S04]  /*29b0*/  SHFL.DOWN PT, R77, R35, 0x1, 0x1f ;  /* 0x08201f00234d7f89 */ /* 0x000e2800000e0000 */
[----:B------:R-:W1:Y:S01]  /*29c0*/  SHFL.DOWN PT, R76, R33, 0x1, 0x1f ;  /* 0x08201f00214c7f89 */ /* 0x000e6200000e0000 */
[-C--:B0-----:R-:W-:Y:S02]  /*29d0*/  IADD3 R51, PT, PT, R35, R77.reuse, RZ ;  /* 0x0000004d23337210 */ /* 0x081fe40007ffe0ff */
[----:B------:R-:W-:Y:S01]  /*29e0*/  I2FP.F32.S32 R77, R77 ;  /* 0x0000004d004d7245 */ /* 0x000fe20000201400 */
[----:B-1----:R-:W-:-:S04]  /*29f0*/  FADD.FTZ R75, R33, -R76 ;  /* 0x8000004c214b7221 */ /* 0x002fc80000010000 */
[----:B------:R-:W-:-:S04]  /*2a00*/  FMUL.FTZ R75, R75, R75 ;  /* 0x0000004b4b4b7220 */ /* 0x000fc80000410000 */
[----:B------:R-:W-:Y:S02]  /*2a10*/  FMUL.FTZ R50, R32, R75 ;  /* 0x0000004b20327220 */ /* 0x000fe40000410000 */
[----:B------:R-:W0:Y:S02]  /*2a20*/  SHFL.DOWN PT, R75, R34, 0x1, 0x1f ;  /* 0x08201f00224b7f89 */ /* 0x000e2400000e0000 */
[-C--:B------:R-:W-:Y:S01]  /*2a30*/  FMUL.FTZ R50, R50, R77.reuse ;  /* 0x0000004d32327220 */ /* 0x080fe20000410000 */
[----:B------:R-:W-:Y:S01]  /*2a40*/  FMUL.FTZ R77, R76, R77 ;  /* 0x0000004d4c4d7220 */ /* 0x000fe20000410000 */
[----:B------:R-:W-:-:S03]  /*2a50*/  I2FP.F32.S32 R76, R51 ;  /* 0x00000033004c7245 */ /* 0x000fc60000201400 */
[----:B------:R-:W-:Y:S02]  /*2a60*/  FFMA.FTZ R32, R32, R33, R77 ;  /* 0x0000002120207223 */ /* 0x000fe4000001004d */
[----:B------:R-:W1:Y:S01]  /*2a70*/  S2R R77, SR_TID.X ;  /* 0x00000000004d7919 */ /* 0x000e620000002100 */
[----:B------:R-:W2:Y:S01]  /*2a80*/  MUFU.RCP R33, R76 ;  /* 0x0000004c00217308 */ /* 0x000ea20000001000 */
[----:B0-----:R-:W-:Y:S01]  /*2a90*/  FADD.FTZ R35, R34, R75 ;  /* 0x0000004b22237221 */ /* 0x001fe20000010000 */
[----:B------:R-:W-:Y:S01]  /*2aa0*/  MOV R75, UR7 ;  /* 0x00000007004b7c02 */ /* 0x000fe20008000f00 */
[----:B------:R-:W0:Y:S01]  /*2ab0*/  LDC R34, c[0x0][0x448] ;  /* 0x00011200ff227b82 */ /* 0x000e220000000800 */
[C---:B--2---:R-:W-:Y:S01]  /*2ac0*/  FMUL.FTZ R51, R33.reuse, R32 ;  /* 0x0000002021337220 */ /* 0x044fe20000410000 */
[----:B------:R-:W-:-:S05]  /*2ad0*/  FFMA.FTZ R35, R33, R50, R35 ;  /* 0x0000003221237223 */ /* 0x000fca0000010023 */
[----:B------:R-:W2:Y:S04]  /*2ae0*/  SHFL.IDX PT, R51, R51, RZ, 0x1f ;  /* 0x00001fff33337589 */ /* 0x000ea800000e0000 */
[----:B------:R-:W0:Y:S01]  /*2af0*/  SHFL.IDX PT, R35, R35, RZ, 0x1f ;  /* 0x00001fff23237589 */ /* 0x000e2200000e0000 */
[----:B-1----:R-:W-:-:S13]  /*2b00*/  ISETP.NE.AND P1, PT, R77, RZ, PT ;  /* 0x000000ff4d00720c */ /* 0x002fda0003f25270 */
[----:B------:R-:W1:Y:S01]  /*2b10*/  @!P1 LDC.64 R32, c[0x0][0x3c0] ;  /* 0x0000f000ff209b82 */ /* 0x000e620000000a00 */
[----:B--2---:R-:W-:Y:S01]  /*2b20*/  FMUL.FTZ R50, R51, R51 ;  /* 0x0000003333327220 */ /* 0x004fe20000410000 */
[----:B0-----:R-:W-:Y:S01]  /*2b30*/  FFMA.FTZ R34, R35, UR24, R34 ;  /* 0x0000001823227c23 */ /* 0x001fe20008010022 */
[----:B-1----:R-:W-:-:S03]  /*2b40*/  @!P1 IMAD.WIDE R32, R75, 0x4, R32 ;  /* 0x000000044b209825 */ /* 0x002fc600078e0220 */
[----:B------:R-:W-:Y:S02]  /*2b50*/  FSEL R75, R50, RZ, P0 ;  /* 0x000000ff324b7208 */ /* 0x000fe40000000000 */
[----:B------:R0:W-:Y:S03]  /*2b60*/  @!P1 STG.E desc[UR12][R32.64], R51 ;  /* 0x0000003320009986 */ /* 0x0001e6000c10190c */
[----:B------:R-:W-:Y:S01]  /*2b70*/  FADD.FTZ R34, R34, R75 ;  /* 0x0000004b22227221 */ /* 0x000fe20000010000 */
[----:B------:R-:W-:-:S03]  /*2b80*/  MOV R75, UR7 ;  /* 0x00000007004b7c02 */ /* 0x000fc60008000f00 */
[----:B------:R-:W1:Y:S01]  /*2b90*/  MUFU.RSQ R50, R34 ;  /* 0x0000002200327308 */ /* 0x000e620000001400 */
[----:B0-----:R-:W0:Y:S02]  /*2ba0*/  @!P1 LDC.64 R32, c[0x0][0x3c8] ;  /* 0x0000f200ff209b82 */ /* 0x001e240000000a00 */
[----:B0-----:R-:W-:-:S05]  /*2bb0*/  @!P1 IMAD.WIDE R32, R75, 0x4, R32 ;  /* 0x000000044b209825 */ /* 0x001fca00078e0220 */
[----:B-1----:R0:W-:Y:S01]  /*2bc0*/  @!P1 STG.E desc[UR12][R32.64], R50 ;  /* 0x0000003220009986 */ /* 0x0021e2000c10190c */
[----:B------:R-:W-:Y:S05]  /*2bd0*/  BRA.U !UP1, `(.L_x_2219) ;  /* 0x0000000909507547 */ /* 0x000fea000b800000 */
[----:B------:R-:W-:Y:S01]  /*2be0*/  FSEL R51, R51, RZ, !P0 ;  /* 0x000000ff33337208 */ /* 0x000fe20004000000 */
[----:B0-----:R-:W-:Y:S01]  /*2bf0*/  HADD2.F32 R33, -RZ, R74.H0_H0 ;  /* 0x2000004aff217230 */ /* 0x001fe20000004100 */
[----:B------:R-:W-:Y:S01]  /*2c00*/  UIADD3 UR4, UPT, UPT, UR6, -0x1, URZ ;  /* 0xffffffff06047890 */ /* 0x000fe2000fffe0ff */
[----:B------:R-:W-:Y:S02]  /*2c10*/  HADD2.F32 R35, -RZ, R20.H0_H0 ;  /* 0x20000014ff237230 */ /* 0x000fe40000004100 */
[C---:B------:R-:W-:Y:S01]  /*2c20*/  FADD.FTZ R55, -R51.reuse, R55 ;  /* 0x0000003733377221 */ /* 0x040fe20000010100 */
[----:B------:R-:W-:Y:S02]  /*2c30*/  HADD2.F32 R34, -RZ, R74.H1_H1 ;  /* 0x3000004aff227230 */ /* 0x000fe40000004100 */
[C---:B------:R-:W-:Y:S01]  /*2c40*/  FADD.FTZ R53, -R51.reuse, R53 ;  /* 0x0000003533357221 */ /* 0x040fe20000010100 */
[C---:B------:R-:W-:Y:S01]  /*2c50*/  FADD.FTZ R49, -R51.reuse, R49 ;  /* 0x0000003133317221 */ /* 0x040fe20000010100 */
[----:B------:R-:W-:Y:S01]  /*2c60*/  FMUL.FTZ R32, R50, R55 ;  /* 0x0000003732207220 */ /* 0x000fe20000410000 */
[C---:B------:R-:W-:Y:S01]  /*2c70*/  FADD.FTZ R47, -R51.reuse, R47 ;  /* 0x0000002f332f7221 */ /* 0x040fe20000010100 */
[----:B------:R-:W-:Y:S01]  /*2c80*/  UIMAD UR4, UR4, UR20, URZ ;  /* 0x00000014040472a4 */ /* 0x000fe2000f8e02ff */
[C---:B------:R-:W-:Y:S01]  /*2c90*/  FADD.FTZ R45, -R51.reuse, R45 ;  /* 0x0000002d332d7221 */ /* 0x040fe20000010100 */
[----:B------:R-:W-:Y:S01]  /*2ca0*/  FFMA.FTZ R32, R32, R33, R35 ;  /* 0x0000002120207223 */ /* 0x000fe20000010023 */
[----:B------:R-:W-:Y:S01]  /*2cb0*/  FADD.FTZ R33, -R51, R54 ;  /* 0x0000003633217221 */ /* 0x000fe20000010100 */
[----:B------:R-:W-:-:S02]  /*2cc0*/  HADD2.F32 R54, -RZ, R20.H1_H1 ;  /* 0x30000014ff367230 */ /* 0x000fc40000004100 */
[----:B------:R-:W-:Y:S01]  /*2cd0*/  FADD.FTZ R35, -R51, R52 ;  /* 0x0000003433237221 */ /* 0x000fe20000010100 */
[--C-:B------:R-:W-:Y:S02]  /*2ce0*/  HADD2.F32 R52, -RZ, R73.reuse.H1_H1 ;  /* 0x30000049ff347230 */ /* 0x100fe40000004100 */
[C---:B------:R-:W-:Y:S01]  /*2cf0*/  FMUL.FTZ R33, R50.reuse, R33 ;  /* 0x0000002132217220 */ /* 0x040fe20000410000 */
[----:B------:R-:W-:Y:S01]  /*2d00*/  USHF.R.S32.HI UR5, URZ, 0x1f, UR4 ;  /* 0x0000001fff057899 */ /* 0x000fe20008011404 */
[C---:B------:R-:W-:Y:S01]  /*2d10*/  FMUL.FTZ R35, R50.reuse, R35 ;  /* 0x0000002332237220 */ /* 0x040fe20000410000 */
[C---:B------:R-:W-:Y:S01]  /*2d20*/  FMUL.FTZ R45, R50.reuse, R45 ;  /* 0x0000002d322d7220 */ /* 0x040fe20000410000 */
[----:B------:R-:W-:Y:S01]  /*2d30*/  FFMA.FTZ R55, R33, R34, R54 ;  /* 0x0000002221377223 */ /* 0x000fe20000010036 */
[----:B------:R-:W-:Y:S02]  /*2d40*/  HADD2.F32 R34, -RZ, R73.H0_H0 ;  /* 0x20000049ff227230 */ /* 0x000fe40000004100 */
[----:B------:R-:W-:Y:S01]  /*2d50*/  FMUL.FTZ R33, R50, R53 ;  /* 0x0000003532217220 */ /* 0x000fe20000410000 */
[--C-:B------:R-:W-:Y:S01]  /*2d60*/  HADD2.F32 R54, -RZ, R21.reuse.H0_H0 ;  /* 0x20000015ff367230 */ /* 0x100fe20000004100 */
[----:B------:R-:W-:Y:S01]  /*2d70*/  ULEA.HI UR5, UR5, UR4, URZ, 0x3 ;  /* 0x0000000405057291 */ /* 0x000fe2000f8f18ff */
[----:B------:R-:W-:Y:S01]  /*2d80*/  F2FP.F16.F32.PACK_AB R32, R55, R32 ;  /* 0x000000203720723e */ /* 0x000fe200000000ff */
[C---:B------:R-:W-:Y:S01]  /*2d90*/  FADD.FTZ R43, -R51.reuse, R43 ;  /* 0x0000002b332b7221 */ /* 0x040fe20000010100 */
[----:B------:R-:W-:Y:S01]  /*2da0*/  FADD.FTZ R55, -R51, R44 ;  /* 0x0000002c33377221 */ /* 0x000fe20000010100 */
[----:B------:R-:W-:Y:S01]  /*2db0*/  FFMA.FTZ R33, R33, R34, R54 ;  /* 0x0000002221217223 */ /* 0x000fe20000010036 */
[----:B------:R-:W-:-:S02]  /*2dc0*/  HADD2.F32 R34, -RZ, R21.H1_H1 ;  /* 0x30000015ff227230 */ /* 0x000fc40000004100 */
[----:B------:R-:W-:Y:S01]  /*2dd0*/  FADD.FTZ R37, -R51, R37 ;  /* 0x0000002533257221 */ /* 0x000fe20000010100 */
[----:B------:R-:W-:Y:S02]  /*2de0*/  HADD2.F32 R54, -RZ, R22.H1_H1 ;  /* 0x30000016ff367230 */ /* 0x000fe40000004100 */
[C---:B------:R-:W-:Y:S01]  /*2df0*/  FMUL.FTZ R55, R50.reuse, R55 ;  /* 0x0000003732377220 */ /* 0x040fe20000410000 */
[----:B------:R-:W-:Y:S02]  /*2e00*/  HADD2.F32 R44, -RZ, R70.H1_H1 ;  /* 0x30000046ff2c7230 */ /* 0x000fe40000004100 */
[----:B------:R-:W-:Y:S01]  /*2e10*/  FFMA.FTZ R52, R35, R52, R34 ;  /* 0x0000003423347223 */ /* 0x000fe20000010022 */
[C---:B------:R-:W-:Y:S01]  /*2e20*/  FMUL.FTZ R34, R50.reuse, R49 ;  /* 0x0000003132227220 */ /* 0x040fe20000410000 */
[----:B------:R-:W-:Y:S02]  /*2e30*/  HADD2.F32 R35, -RZ, R72.H0_H0 ;  /* 0x20000048ff237230 */ /* 0x000fe40000004100 */
[----:B------:R-:W-:Y:S01]  /*2e40*/  FMUL.FTZ R37, R50, R37 ;  /* 0x0000002532257220 */ /* 0x000fe20000410000 */
[----:B------:R-:W-:Y:S01]  /*2e50*/  HADD2.F32 R49, -RZ, R22.H0_H0 ;  /* 0x20000016ff317230 */ /* 0x000fe20000004100 */
[----:B------:R-:W-:Y:S01]  /*2e60*/  F2FP.F16.F32.PACK_AB R33, R52, R33 ;  /* 0x000000213421723e */ /* 0x000fe200000000ff */
[----:B------:R-:W-:-:S02]  /*2e70*/  HADD2.F32 R52, -RZ, R70.H0_H0 ;  /* 0x20000046ff347230 */ /* 0x000fc40000004100 */
[C---:B------:R-:W-:Y:S01]  /*2e80*/  FADD.FTZ R57, -R51.reuse, R57 ;  /* 0x0000003933397221 */ /* 0x040fe20000010100 */
[C---:B------:R-:W-:Y:S01]  /*2e90*/  FADD.FTZ R59, -R51.reuse, R59 ;  /* 0x0000003b333b7221 */ /* 0x040fe20000010100 */
[----:B------:R-:W-:Y:S01]  /*2ea0*/  FFMA.FTZ R34, R34, R35, R49 ;  /* 0x0000002322227223 */ /* 0x000fe20000010031 */
[C---:B------:R-:W-:Y:S01]  /*2eb0*/  FADD.FTZ R35, -R51.reuse, R48 ;  /* 0x0000003033237221 */ /* 0x040fe20000010100 */
[----:B------:R-:W-:Y:S02]  /*2ec0*/  HADD2.F32 R48, -RZ, R72.H1_H1 ;  /* 0x30000048ff307230 */ /* 0x000fe40000004100 */
[C---:B------:R-:W-:Y:S01]  /*2ed0*/  FADD.FTZ R61, -R51.reuse, R61 ;  /* 0x0000003d333d7221 */ /* 0x040fe20000010100 */
[----:B------:R-:W-:Y:S01]  /*2ee0*/  FADD.FTZ R63, -R51, R63 ;  /* 0x0000003f333f7221 */ /* 0x000fe20000010100 */
[----:B------:R-:W-:-:S03]  /*2ef0*/  FMUL.FTZ R35, R50, R35 ;  /* 0x0000002332237220 */ /* 0x000fc60000410000 */
[C---:B------:R-:W-:Y:S01]  /*2f00*/  FMUL.FTZ R63, R50.reuse, R63 ;  /* 0x0000003f323f7220 */ /* 0x040fe20000410000 */
[----:B------:R-:W-:Y:S01]  /*2f10*/  FFMA.FTZ R53, R35, R48, R54 ;  /* 0x0000003023357223 */ /* 0x000fe20000010036 */
[----:B------:R-:W-:Y:S02]  /*2f20*/  HADD2.F32 R48, -RZ, R71.H0_H0 ;  /* 0x20000047ff307230 */ /* 0x000fe40000004100 */
[----:B------:R-:W-:Y:S01]  /*2f30*/  FMUL.FTZ R35, R50, R47 ;  /* 0x0000002f32237220 */ /* 0x000fe20000410000 */
[----:B------:R-:W-:Y:S02]  /*2f40*/  HADD2.F32 R54, -RZ, R23.H0_H0 ;  /* 0x20000017ff367230 */ /* 0x000fe40000004100 */
[----:B------:R-:W-:Y:S01]  /*2f50*/  FADD.FTZ R47, -R51, R46 ;  /* 0x0000002e332f7221 */ /* 0x000fe20000010100 */
[----:B------:R-:W-:Y:S01]  /*2f60*/  HADD2.F32 R46, -RZ, R71.H1_H1 ;  /* 0x30000047ff2e7230 */ /* 0x000fe20000004100 */
[----:B------:R-:W-:Y:S01]  /*2f70*/  F2FP.F16.F32.PACK_AB R34, R53, R34 ;  /* 0x000000223522723e */ /* 0x000fe200000000ff */
[----:B------:R-:W-:Y:S01]  /*2f80*/  FFMA.FTZ R35, R35, R48, R54 ;  /* 0x0000003023237223 */ /* 0x000fe20000010036 */
[----:B------:R-:W-:-:S02]  /*2f90*/  HADD2.F32 R48, -RZ, R23.H1_H1 ;  /* 0x30000017ff307230 */ /* 0x000fc40000004100 */
[----:B------:R-:W-:Y:S01]  /*2fa0*/  FMUL.FTZ R47, R50, R47 ;  /* 0x0000002f322f7220 */ /* 0x000fe20000410000 */
[----:B------:R-:W-:Y:S01]  /*2fb0*/  MOV R53, UR5 ;  /* 0x0000000500357c02 */ /* 0x000fe20008000f00 */
[--C-:B------:R-:W-:Y:S02]  /*2fc0*/  HADD2.F32 R54, -RZ, R16.reuse.H0_H0 ;  /* 0x20000010ff367230 */ /* 0x100fe40000004100 */
[----:B------:R-:W-:Y:S01]  /*2fd0*/  FFMA.FTZ R46, R47, R46, R48 ;  /* 0x0000002e2f2e7223 */ /* 0x000fe20000010030 */
[----:B------:R-:W-:Y:S01]  /*2fe0*/  LEA.HI.SX32 R53, R53, R77, 0x1d ;  /* 0x0000004d35357211 */ /* 0x000fe200078feaff */
[----:B------:R-:W0:Y:S01]  /*2ff0*/  LDC.64 R48, c[0x0][0x428] ;  /* 0x00010a00ff307b82 */ /* 0x000e220000000a00 */
[----:B------:R-:W-:Y:S01]  /*3000*/  FFMA.FTZ R52, R45, R52, R54 ;  /* 0x000000342d347223 */ /* 0x000fe20000010036 */
[----:B------:R-:W-:Y:S01]  /*3010*/  FADD.FTZ R45, -R51, R39 ;  /* 0x00000027332d7221 */ /* 0x000fe20000010100 */
[----:B------:R-:W-:Y:S01]  /*3020*/  F2FP.F16.F32.PACK_AB R35, R46, R35 ;  /* 0x000000232e23723e */ /* 0x000fe200000000ff */
[----:B------:R-:W-:-:S02]  /*3030*/  HADD2.F32 R54, -RZ, R16.H1_H1 ;  /* 0x30000010ff367230 */ /* 0x000fc40000004100 */
[----:B------:R-:W-:Y:S02]  /*3040*/  HADD2.F32 R39, -RZ, R69.H1_H1 ;  /* 0x30000045ff277230 */ /* 0x000fe40000004100 */
[----:B0-----:R-:W-:-:S05]  /*3050*/  IMAD.WIDE.U32 R46, R53, 0x10, R48 ;  /* 0x00000010352e7825 */ /* 0x001fca00078e0030 */
[----:B------:R0:W-:Y:S02]  /*3060*/  STG.E.128 desc[UR12][R46.64], R32 ;  /* 0x000000202e007986 */ /* 0x0001e4000c101d0c */
[----:B0-----:R-:W-:Y:S02]  /*3070*/  HADD2.F32 R32, -RZ, R69.H0_H0 ;  /* 0x20000045ff207230 */ /* 0x001fe40000004100 */
[----:B------:R-:W-:Y:S01]  /*3080*/  FMUL.FTZ R33, R50, R43 ;  /* 0x0000002b32217220 */ /* 0x000fe20000410000 */
[--C-:B------:R-:W-:Y:S02]  /*3090*/  HADD2.F32 R34, -RZ, R17.reuse.H0_H0 ;  /* 0x20000011ff227230 */ /* 0x100fe40000004100 */
[----:B------:R-:W-:Y:S01]  /*30a0*/  FADD.FTZ R35, -R51, R42 ;  /* 0x0000002a33237221 */ /* 0x000fe20000010100 */
[----:B------:R-:W-:Y:S02]  /*30b0*/  HADD2.F32 R43, -RZ, R17.H1_H1 ;  /* 0x30000011ff2b7230 */ /* 0x000fe40000004100 */
[----:B------:R-:W-:Y:S01]  /*30c0*/  FFMA.FTZ R47, R55, R44, R54 ;  /* 0x0000002c372f7223 */ /* 0x000fe20000010036 */
[----:B------:R-:W-:-:S02]  /*30d0*/  HADD2.F32 R42, -RZ, R18.H1_H1 ;  /* 0x30000012ff2a7230 */ /* 0x000fc40000004100 */
[----:B------:R-:W-:Y:S01]  /*30e0*/  FFMA.FTZ R33, R33, R32, R34 ;  /* 0x0000002021217223 */ /* 0x000fe20000010022 */
[C---:B------:R-:W-:Y:S01]  /*30f0*/  FMUL.FTZ R32, R50.reuse, R35 ;  /* 0x0000002332207220 */ /* 0x040fe20000410000 */
[C---:B------:R-:W-:Y:S01]  /*3100*/  FMUL.FTZ R34, R50.reuse, R45 ;  /* 0x0000002d32227220 */ /* 0x040fe20000410000 */
[----:B------:R-:W-:Y:S02]  /*3110*/  HADD2.F32 R35, -RZ, R68.H0_H0 ;  /* 0x20000044ff237230 */ /* 0x000fe40000004100 */
[----:B------:R-:W-:Y:S01]  /*3120*/  FMUL.FTZ R55, R50, R57 ;  /* 0x0000003932377220 */ /* 0x000fe20000410000 */
[----:B------:R-:W-:Y:S02]  /*3130*/  HADD2.F32 R45, -RZ, R18.H0_H0 ;  /* 0x20000012ff2d7230 */ /* 0x000fe40000004100 */
[----:B------:R-:W-:Y:S01]  /*3140*/  FFMA.FTZ R32, R32, R39, R43 ;  /* 0x0000002720207223 */ /* 0x000fe2000001002b */
[----:B------:R-:W-:Y:S02]  /*3150*/  HADD2.F32 R44, -RZ, R67.H0_H0 ;  /* 0x20000043ff2c7230 */ /* 0x000fe40000004100 */
[----:B------:R-:W-:Y:S01]  /*3160*/  FADD.FTZ R43, -R51, R56 ;  /* 0x00000038332b7221 */ /* 0x000fe20000010100 */
[----:B------:R-:W-:-:S02]  /*3170*/  HADD2.F32 R46, -RZ, R19.H0_H0 ;  /* 0x20000013ff2e7230 */ /* 0x000fc40000004100 */
[----:B------:R-:W-:Y:S01]  /*3180*/  FFMA.FTZ R34, R34, R35, R45 ;  /* 0x0000002322227223 */ /* 0x000fe2000001002d */
[C---:B------:R-:W-:Y:S01]  /*3190*/  FADD.FTZ R35, -R51.reuse, R38 ;  /* 0x0000002633237221 */ /* 0x040fe20000010100 */
[----:B------:R-:W-:Y:S02]  /*31a0*/  HADD2.F32 R38, -RZ, R68.H1_H1 ;  /* 0x30000044ff267230 */ /* 0x000fe40000004100 */
[C---:B------:R-:W-:Y:S01]  /*31b0*/  FMUL.FTZ R43, R50.reuse, R43 ;  /* 0x0000002b322b7220 */ /* 0x040fe20000410000 */
[--C-:B------:R-:W-:Y:S02]  /*31c0*/  HADD2.F32 R54, -RZ, R13.reuse.H0_H0 ;  /* 0x2000000dff367230 */ /* 0x100fe40000004100 */
[----:B------:R-:W-:Y:S01]  /*31d0*/  FMUL.FTZ R35, R50, R35 ;  /* 0x0000002332237220 */ /* 0x000fe20000410000 */
[----:B------:R-:W-:Y:S01]  /*31e0*/  FADD.FTZ R57, -R51, R60 ;  /* 0x0000003c33397221 */ /* 0x000fe20000010100 */
[----:B------:R-:W-:Y:S01]  /*31f0*/  HADD2.F32 R45, -RZ, R13.H1_H1 ;  /* 0x3000000dff2d7230 */ /* 0x000fe20000004100 */
[----:B------:R-:W-:Y:S01]  /*3200*/  F2FP.F16.F32.PACK_AB R33, R32, R33 ;  /* 0x000000212021723e */ /* 0x000fe200000000ff */
[----:B------:R-:W-:Y:S01]  /*3210*/  FFMA.FTZ R39, R35, R38, R42 ;  /* 0x0000002623277223 */ /* 0x000fe2000001002a */
[----:B------:R-:W-:Y:S01]  /*3220*/  FFMA.FTZ R35, R37, R44, R46 ;  /* 0x0000002c25237223 */ /* 0x000fe2000001002e */
[----:B------:R-:W-:Y:S01]  /*3230*/  FADD.FTZ R37, -R51, R36 ;  /* 0x0000002433257221 */ /* 0x000fe20000010100 */
[----:B------:R-:W-:-:S02]  /*3240*/  HADD2.F32 R38, -RZ, R67.H1_H1 ;  /* 0x30000043ff267230 */ /* 0x000fc40000004100 */
[C---:B------:R-:W-:Y:S01]  /*3250*/  FMUL.FTZ R57, R50.reuse, R57 ;  /* 0x0000003932397220 */ /* 0x040fe20000410000 */
[----:B------:R-:W-:Y:S02]  /*3260*/  HADD2.F32 R36, -RZ, R19.H1_H1 ;  /* 0x30000013ff247230 */ /* 0x000fe40000004100 */
[----:B------:R-:W-:Y:S01]  /*3270*/  FMUL.FTZ R37, R50, R37 ;  /* 0x0000002532257220 */ /* 0x000fe20000410000 */
[----:B------:R-:W-:Y:S01]  /*3280*/  HADD2.F32 R42, -RZ, R66.H0_H0 ;  /* 0x20000042ff2a7230 */ /* 0x000fe20000004100 */
[----:B------:R-:W-:Y:S01]  /*3290*/  F2FP.F16.F32.PACK_AB R34, R39, R34 ;  /* 0x000000222722723e */ /* 0x000fe200000000ff */
[----:B------:R-:W-:Y:S02]  /*32a0*/  HADD2.F32 R44, -RZ, R12.H0_H0 ;  /* 0x2000000cff2c7230 */ /* 0x000fe40000004100 */
[----:B------:R-:W-:Y:S01]  /*32b0*/  FFMA.FTZ R38, R37, R38, R36 ;  /* 0x0000002625267223 */ /* 0x000fe20000010024 */
[----:B------:R-:W-:Y:S01]  /*32c0*/  FADD.FTZ R37, -R51, R58 ;  /* 0x0000003a33257221 */ /* 0x000fe20000010100 */
[----:B------:R-:W-:Y:S01]  /*32d0*/  HADD2.F32 R46, -RZ, R65.H0_H0 ;  /* 0x20000041ff2e7230 */ /* 0x000fe20000004100 */
[----:B------:R-:W-:Y:S01]  /*32e0*/  F2FP.F16.F32.PACK_AB R32, R47, R52 ;  /* 0x000000342f20723e */ /* 0x000fe200000000ff */
[----:B------:R-:W-:Y:S01]  /*32f0*/  FFMA.FTZ R36, R43, R42, R44 ;  /* 0x0000002a2b247223 */ /* 0x000fe2000001002c */
[----:B------:R-:W-:-:S02]  /*3300*/  HADD2.F32 R42, -RZ, R66.H1_H1 ;  /* 0x30000042ff2a7230 */ /* 0x000fc40000004100 */
[----:B------:R-:W-:Y:S01]  /*3310*/  FMUL.FTZ R37, R50, R37 ;  /* 0x0000002532257220 */ /* 0x000fe20000410000 */
[----:B------:R-:W-:Y:S01]  /*3320*/  HADD2.F32 R44, -RZ, R12.H1_H1 ;  /* 0x3000000cff2c7230 */ /* 0x000fe20000004100 */
[----:B------:R-:W-:Y:S01]  /*3330*/  F2FP.F16.F32.PACK_AB R35, R38, R35 ;  /* 0x000000232623723e */ /* 0x000fe200000000ff */
[----:B------:R-:W-:Y:S02]  /*3340*/  HADD2.F32 R43, -RZ, R65.H1_H1 ;  /* 0x30000041ff2b7230 */ /* 0x000fe40000004100 */
[----:B------:R-:W-:Y:S01]  /*3350*/  FFMA.FTZ R37, R37, R46, R54 ;  /* 0x0000002e25257223 */ /* 0x000fe20000010036 */
[C---:B------:R-:W-:Y:S01]  /*3360*/  FMUL.FTZ R46, R50.reuse, R59 ;  /* 0x0000003b322e7220 */ /* 0x040fe20000410000 */
[----:B------:R-:W-:Y:S01]  /*3370*/  FFMA.FTZ R55, R55, R42, R44 ;  /* 0x0000002a37377223 */ /* 0x000fe2000001002c */
[----:B------:R-:W-:Y:S01]  /*3380*/  FADD.FTZ R59, -R51, R62 ;  /* 0x0000003e333b7221 */ /* 0x000fe20000010100 */
        /* <DEDUP_REMOVED lines=8> */
[----:B------:R-:W-:Y:S01]  /*3410*/  HADD2.F32 R57, -RZ, R9.H0_H0 ;  /* 0x20000009ff397230 */ /* 0x000fe20000004100 */
[----:B------:R-:W-:Y:S01]  /*3420*/  IADD3 R43, PT, PT, R53, 0x100, RZ ;  /* 0x00000100352b7810 */ /* 0x000fe20007ffe0ff */
[----:B------:R-:W-:Y:S02]  /*3430*/  HADD2.F32 R59, -RZ, R15.H0_H0 ;  /* 0x2000000fff3b7230 */ /* 0x000fe40000004100 */
[----:B------:R-:W-:Y:S01]  /*3440*/  FFMA.FTZ R51, R51, R56, R58 ;  /* 0x0000003833337223 */ /* 0x000fe2000001003a */
[----:B------:R-:W-:Y:S01]  /*3450*/  HADD2.F32 R44, -RZ, R9.H1_H1 ;  /* 0x30000009ff2c7230 */ /* 0x000fe20000004100 */
[----:B------:R-:W-:Y:S01]  /*3460*/  IADD3 R45, PT, PT, R53, 0x200, RZ ;  /* 0x00000200352d7810 */ /* 0x000fe20007ffe0ff */
[----:B------:R-:W-:-:S02]  /*3470*/  HADD2.F32 R54, -RZ, R15.H1_H1 ;  /* 0x3000000fff367230 */ /* 0x000fc40000004100 */
[----:B------:R-:W-:Y:S01]  /*3480*/  FFMA.FTZ R57, R42, R57, R59 ;  /* 0x000000392a397223 */ /* 0x000fe2000001003b */
[----:B------:R-:W-:Y:S01]  /*3490*/  IMAD.WIDE.U32 R42, R43, 0x10, R48 ;  /* 0x000000102b2a7825 */ /* 0x000fe200078e0030 */
[----:B------:R-:W-:-:S03]  /*34a0*/  F2FP.F16.F32.PACK_AB R38, R51, R50 ;  /* 0x000000323326723e */ /* 0x000fc600000000ff */
[----:B------:R-:W-:Y:S01]  /*34b0*/  FFMA.FTZ R54, R63, R44, R54 ;  /* 0x0000002c3f367223 */ /* 0x000fe20000010036 */
[----:B------:R-:W-:Y:S01]  /*34c0*/  IMAD.WIDE.U32 R44, R45, 0x10, R48 ;  /* 0x000000102d2c7825 */ /* 0x000fe200078e0030 */
[----:B------:R-:W-:Y:S01]  /*34d0*/  F2FP.F16.F32.PACK_AB R37, R46, R37 ;  /* 0x000000252e25723e */ /* 0x000fe200000000ff */
[----:B------:R1:W-:Y:S01]  /*34e0*/  STG.E.128 desc[UR12][R42.64], R32 ;  /* 0x000000202a007986 */ /* 0x0003e2000c101d0c */
[----:B------:R-:W-:Y:S02]  /*34f0*/  F2FP.F16.F32.PACK_AB R36, R55, R36 ;  /* 0x000000243724723e */ /* 0x000fe400000000ff */
[----:B------:R-:W-:-:S05]  /*3500*/  F2FP.F16.F32.PACK_AB R39, R54, R57 ;  /* 0x000000393627723e */ /* 0x000fca00000000ff */
[----:B------:R1:W-:Y:S02]  /*3510*/  STG.E.128 desc[UR12][R44.64], R36 ;  /* 0x000000242c007986 */ /* 0x0003e4000c101d0c */
.L_x_2219:
[----:B------:R-:W-:Y:S02]  /*3520*/  UIADD3 UR7, UPT, UPT, UR7, UR16, URZ ;  /* 0x0000001007077290 */ /* 0x000fe4000fffe0ff */
[----:B------:R-:W-:Y:S02]  /*3530*/  UPLOP3.LUT UP0, UPT, UPT, UPT, UP0, 0x40, 0x4 ;  /* 0x000000000004789c */ /* 0x000fe40003f0e800 */
[----:B------:R-:W-:-:S09]  /*3540*/  UISETP.GE.AND UP1, UPT, UR7, UR17, UPT ;  /* 0x000000110700728c */ /* 0x000fd2000bf26270 */
[----:B------:R-:W-:Y:S05]  /*3550*/  BRA.U !UP1, `(.L_x_2220) ;  /* 0xffffffcd09fc7547 */ /* 0x000fea000b83ffff */
[----:B------:R-:W-:Y:S05]  /*3560*/  EXIT ;  /* 0x000000000000794d */ /* 0x000fea0003800000 */
.L_x_2221:
        /* <DEDUP_REMOVED lines=9> */
.L_x_20926:


//--------------------- .text._ZN10layer_norm13ln_fwd_kernelINS_13Kernel_traitsI6__halfS2_S2_S2_fjLj6144ELj1ELj1ELj8ELj16ENS_18Kernel_traits_baseILj6144ES2_S2_S2_S2_fjLj256EEEEELb1ELb0ELb0ELb0EEEvNS_9FwdParamsE --------------------------
	.section	.text._ZN10layer_norm13ln_fwd_kernelINS_13Kernel_traitsI6__halfS2_S2_S2_fjLj6144ELj1ELj1ELj8ELj16ENS_18Kernel_traits_baseILj6144ES2_S2_S2_S2_fjLj256EEEEELb1ELb0ELb0ELb0EEEvNS_9FwdParamsE,"ax",@progbits
	.align	128
        .global         _ZN10layer_norm13ln_fwd_kernelINS_13Kernel_traitsI6__halfS2_S2_S2_fjLj6144ELj1ELj1ELj8ELj16ENS_18Kernel_traits_baseILj6144ES2_S2_S2_S2_fjLj256EEEEELb1ELb0ELb0ELb0EEEvNS_9FwdParamsE
        .type           _ZN10layer_norm13ln_fwd_kernelINS_13Kernel_traitsI6__halfS2_S2_S2_fjLj6144ELj1ELj1ELj8ELj16ENS_18Kernel_traits_baseILj6144ES2_S2_S2_S2_fjLj256EEEEELb1ELb0ELb0ELb0EEEvNS_9FwdParamsE,@function
        .size           _ZN10layer_norm13ln_fwd_kernelINS_13Kernel_traitsI6__halfS2_S2_S2_fjLj6144ELj1ELj1ELj8ELj16ENS_18Kernel_traits_baseILj6144ES2_S2_S2_S2_fjLj256EEEEELb1ELb0ELb0ELb0EEEvNS_9FwdParamsE,(.L_x_20927 - _ZN10layer_norm13ln_fwd_kernelINS_13Kernel_traitsI6__halfS2_S2_S2_fjLj6144ELj1ELj1ELj8ELj16ENS_18Kernel_traits_baseILj6144ES2_S2_S2_S2_fjLj256EEEEELb1ELb0ELb0ELb0EEEvNS_9FwdParamsE)
        .other          _ZN10layer_norm13ln_fwd_kernelINS_13Kernel_traitsI6__halfS2_S2_S2_fjLj6144ELj1ELj1ELj8ELj16ENS_18Kernel_traits_baseILj6144ES2_S2_S2_S2_fjLj256EEEEELb1ELb0ELb0ELb0EEEvNS_9FwdParamsE,@"STO_CUDA_ENTRY STV_DEFAULT"
_ZN10layer_norm13ln_fwd_kernelINS_13Kernel_traitsI6__halfS2_S2_S2_fjLj6144ELj1ELj1ELj8ELj16ENS_18Kernel_traits_baseILj6144ES2_S2_S2_S2_fjLj256EEEEELb1ELb0ELb0ELb0EEEvNS_9FwdParamsE:
.text._ZN10layer_norm13ln_fwd_kernelINS_13Kernel_traitsI6__halfS2_S2_S2_fjLj6144ELj1ELj1ELj8ELj16ENS_18Kernel_traits_baseILj6144ES2_S2_S2_S2_fjLj256EEEEELb1ELb0ELb0ELb0EEEvNS_9FwdParamsE:
[----:B------:R-:W-:Y:S01]  /*0000*/  LDC R1, c[0x0][0x37c] ;  /* 0x0000df00ff017b82 */ /* 0x000fe20000000800 */
[----:B------:R-:W0:Y:S07]  /*0010*/  LDCU.U8 UR4, c[0x0][0x464] ;  /* 0x00008c80ff0477ac */ /* 0x000e2e0008000000 */
[----:B------:R-:W1:Y:S01]  /*0020*/  LDC R68, c[0x0][0x458] ;  /* 0x00011600ff447b82 */ /* 0x000e620000000800 */
[----:B------:R-:W2:Y:S01]  /*0030*/  LDCU.64 UR8, c[0x0][0x450] ;  /* 0x00008a00ff0877ac */ /* 0x000ea20008000a00 */
[----:B------:R-:W3:Y:S06]  /*0040*/  LDCU.64 UR6, c[0x0][0x358] ;  /* 0x00006b00ff0677ac */ /* 0x000eec0008000a00 */
[----:B------:R-:W1:Y:S01]  /*0050*/  LDC R69, c[0x0][0x45c] ;  /* 0x00011700ff457b82 */ /* 0x000e620000000800 */
[----:B------:R-:W4:Y:S07]  /*0060*/  S2R R0, SR_TID.X ;  /* 0x0000000000007919 */ /* 0x000f2e0000002100 */
[----:B------:R-:W5:Y:S01]  /*0070*/  LDC R9, c[0x0][0x388] ;  /* 0x0000e200ff097b82 */ /* 0x000f620000000800 */
[----:B0-----:R-:W-:Y:S01]  /*0080*/  ISETP.NE.AND P0, PT, RZ, UR4, PT ;  /* 0x00000004ff007c0c */ /* 0x001fe2000bf05270 */
[----:B------:R-:W0:Y:S01]  /*0090*/  LDCU.64 UR4, c[0x0][0x438] ;  /* 0x00008700ff0477ac */ /* 0x000e220008000a00 */
[----:B--2---:R-:W-:-:S02]  /*00a0*/  IMAD.U32 R2, RZ, RZ, UR8 ;  /* 0x00000008ff027e24 */ /* 0x004fc4000f8e00ff */
[----:B------:R-:W-:-:S09]  /*00b0*/  IMAD.U32 R3, RZ, RZ, UR9 ;  /* 0x00000009ff037e24 */ /* 0x000fd2000f8e00ff */
[----:B---3--:R-:W2:Y:S01]  /*00c0*/  @P0 LDG.E.64 R2, desc[UR6][R2.64] ;  /* 0x0000000602020981 */ /* 0x008ea2000c1e1b00 */
[----:B------:R-:W3:Y:S03]  /*00d0*/  @P0 LDC R7, c[0x0][0x460] ;  /* 0x00011800ff070b82 */ /* 0x000ee60000000800 */
[----:B-1----:R-:W3:Y:S01]  /*00e0*/  @P0 LDG.E.64 R4, desc[UR6][R68.64] ;  /* 0x0000000644040981 */ /* 0x002ee2000c1e1b00 */
[----:B------:R-:W-:Y:S01]  /*00f0*/  BSSY.RECONVERGENT B0, `(.L_x_2222) ;  /* 0x0000056000007945 */ /* 0x000fe20003800200 */
[----:B0-----:R-:W-:-:S03]  /*0100*/  UISETP.NE.U32.AND UP0, UPT, UR4, URZ, UPT ;  /* 0x000000ff0400728c */ /* 0x001fc6000bf05070 */
[----:B------:R-:W0:Y:S01]  /*0110*/  S2UR UR10, SR_CTAID.X ;  /* 0x00000000000a79c3 */ /* 0x000e220000002500 */
[----:B------:R-:W-:Y:S01]  /*0120*/  UISETP.NE.AND.EX UP0, UPT, UR5, URZ, UPT, UP0 ;  /* 0x000000ff0500728c */ /* 0x000fe2000bf05300 */
[----:B----4-:R-:W-:-:S06]  /*0130*/  LOP3.LUT R16, R0, 0x1f, RZ, 0xc0, !PT ;  /* 0x0000001f00107812 */ /* 0x010fcc00078ec0ff */
[----:B------:R-:W0:Y:S01]  /*0140*/  LDC R11, c[0x0][0x360] ;  /* 0x0000d800ff0b7b82 */ /* 0x000e220000000800 */
[----:B--2---:R-:W-:Y:S02]  /*0150*/  @P0 R2UR UR8, R2 ;  /* 0x00000000020802ca */ /* 0x004fe400000e0000 */
[----:B-----5:R-:W-:Y:S02]  /*0160*/  SHF.R.S32.HI R2, RZ, 0x1f, R9 ;  /* 0x0000001fff027819 */ /* 0x020fe40000011409 */
[----:B---3--:R-:W-:Y:S02]  /*0170*/  @P0 IADD3 R68, P1, PT, R4, R7, RZ ;  /* 0x0000000704440210 */ /* 0x008fe40007f3e0ff */
[----:B------:R-:W-:Y:S02]  /*0180*/  LOP3.LUT R7, R0, 0xe0, RZ, 0xc0, !PT ;  /* 0x000000e000077812 */ /* 0x000fe400078ec0ff */
[----:B------:R-:W-:Y:S02]  /*0190*/  @P0 R2UR UR9, R3 ;  /* 0x00000000030902ca */ /* 0x000fe400000e0000 */
[----:B------:R-:W-:-:S02]  /*01a0*/  LOP3.LUT R17, R7, 0x1f, R0, 0xf8, !PT ;  /* 0x0000001f07117812 */ /* 0x000fc400078ef800 */
[----:B------:R-:W-:Y:S01]  /*01b0*/  LEA.HI R2, R2, R9, RZ, 0x3 ;  /* 0x0000000902027211 */ /* 0x000fe200078f18ff */
[----:B------:R-:W-:Y:S01]  /*01c0*/  UIADD3 UR15, UPT, UPT, UR8, -0x61c88647, URZ ;  /* 0x9e3779b9080f7890 */ /* 0x000fe2000fffe0ff */
[----:B------:R-:W-:Y:S01]  /*01d0*/  LOP3.LUT R3, R17, 0xff, RZ, 0x3c, !PT ;  /* 0x000000ff11037812 */ /* 0x000fe200078e3cff */
[----:B------:R-:W-:Y:S01]  /*01e0*/  UIADD3 UR19, UPT, UPT, UR8, 0x3c6ef372, URZ ;  /* 0x3c6ef37208137890 */ /* 0x000fe2000fffe0ff */
[----:B------:R-:W-:Y:S01]  /*01f0*/  SHF.R.S32.HI R6, RZ, 0x3, R2 ;  /* 0x00000003ff067819 */ /* 0x000fe20000011402 */
[----:B0-----:R-:W-:Y:S01]  /*0200*/  IMAD R2, R11, UR10, R0 ;  /* 0x0000000a0b027c24 */ /* 0x001fe2000f8e0200 */
[----:B------:R-:W-:Y:S01]  /*0210*/  @P0 IADD3.X R69, PT, PT, RZ, R5, RZ, P1, !PT ;  /* 0x00000005ff450210 */ /* 0x000fe20000ffe4ff */
[----:B------:R-:W-:Y:S02]  /*0220*/  UIADD3 UR21, UPT, UPT, UR8, -0x255992d5, URZ ;  /* 0xdaa66d2b08157890 */ /* 0x000fe4000fffe0ff */
[----:B------:R-:W-:Y:S01]  /*0230*/  IMAD.IADD R3, R6, 0x1, R3 ;  /* 0x0000000106037824 */ /* 0x000fe200078e0203 */
[--C-:B------:R-:W-:Y:S01]  /*0240*/  SHF.R.U64 R4, R68, 0x2, R69.reuse ;  /* 0x0000000244047819 */ /* 0x100fe20000001245 */
[----:B------:R-:W-:Y:S01]  /*0250*/  UIADD3 UR18, UPT, UPT, UR9, -0x4498517b, URZ ;  /* 0xbb67ae8509127890 */ /* 0x000fe2000fffe0ff */
[----:B------:R-:W-:Y:S01]  /*0260*/  SHF.R.U32.HI R5, RZ, 0x2, R69 ;  /* 0x00000002ff057819 */ /* 0x000fe20000011645 */
[----:B------:R-:W-:-:S02]  /*0270*/  UIADD3 UR20, UPT, UPT, UR9, 0x76cf5d0a, URZ ;  /* 0x76cf5d0a09147890 */ /* 0x000fc4000fffe0ff */
[----:B------:R-:W-:Y:S02]  /*0280*/  UIADD3 UR22, UPT, UPT, UR9, 0x32370b8f, URZ ;  /* 0x32370b8f09167890 */ /* 0x000fe4000fffe0ff */
[----:B------:R-:W-:Y:S02]  /*0290*/  UIADD3 UR23, UPT, UPT, UR8, 0x78dde6e4, URZ ;  /* 0x78dde6e408177890 */ /* 0x000fe4000fffe0ff */
[----:B------:R-:W-:Y:S02]  /*02a0*/  UIADD3 UR24, UPT, UPT, UR9, -0x126145ec, URZ ;  /* 0xed9eba1409187890 */ /* 0x000fe4000fffe0ff */
[----:B------:R-:W-:Y:S02]  /*02b0*/  UIADD3 UR25, UPT, UPT, UR8, 0x1715609d, URZ ;  /* 0x1715609d08197890 */ /* 0x000fe4000fffe0ff */
[----:B------:R-:W-:Y:S02]  /*02c0*/  UIADD3 UR26, UPT, UPT, UR9, -0x56f99767, URZ ;  /* 0xa9066899091a7890 */ /* 0x000fe4000fffe0ff */
[----:B------:R-:W-:-:S02]  /*02d0*/  UIADD3 UR27, UPT, UPT, UR8, -0x4ab325aa, URZ ;  /* 0xb54cda56081b7890 */ /* 0x000fc4000fffe0ff */
[----:B------:R-:W-:Y:S02]  /*02e0*/  UIADD3 UR28, UPT, UPT, UR9, 0x646e171e, URZ ;  /* 0x646e171e091c7890 */ /* 0x000fe4000fffe0ff */
[----:B------:R-:W-:Y:S02]  /*02f0*/  UIADD3 UR29, UPT, UPT, UR8, 0x5384540f, URZ ;  /* 0x5384540f081d7890 */ /* 0x000fe4000fffe0ff */
[----:B------:R-:W-:Y:S02]  /*0300*/  UIADD3 UR30, UPT, UPT, UR9, 0x1fd5c5a3, URZ ;  /* 0x1fd5c5a3091e7890 */ /* 0x000fe4000fffe0ff */
[----:B------:R-:W-:Y:S02]  /*0310*/  UIADD3 UR31, UPT, UPT, UR8, -0xe443238, URZ ;  /* 0xf1bbcdc8081f7890 */ /* 0x000fe4000fffe0ff */
[----:B------:R-:W-:Y:S02]  /*0320*/  UIADD3 UR32, UPT, UPT, UR9, -0x24c28bd8, URZ ;  /* 0xdb3d742809207890 */ /* 0x000fe4000fffe0ff */
[----:B------:R-:W-:-:S02]  /*0330*/  UIADD3 UR33, UPT, UPT, UR8, -0x700cb87f, URZ ;  /* 0x8ff3478108217890 */ /* 0x000fc4000fffe0ff */
        /* <DEDUP_REMOVED lines=27> */
.L_x_2223:
        /* <DEDUP_REMOVED lines=14> */
[----:B------:R-:W-:Y:S01]  /*05d0*/  IMAD.MOV.U32 R42, RZ, RZ, RZ ;  /* 0x000000ffff2a7224 */ /* 0x000fe200078e00ff */
[----:B------:R-:W-:Y:S01]  /*05e0*/  CS2R R40, SRZ ;  /* 0x0000000000287805 */ /* 0x000fe2000001ff00 */
[----:B------:R-:W-:Y:S01]  /*05f0*/  IMAD.MOV.U32 R50, RZ, RZ, RZ ;  /* 0x000000ffff327224 */ /* 0x000fe200078e00ff */
[----:B------:R-:W-:Y:S02]  /*0600*/  CS2R R48, SRZ ;  /* 0x0000000000307805 */ /* 0x000fe4000001ff00 */
[----:B------:R-:W-:Y:S02]  /*0610*/  @P2 CS2R R34, SRZ ;  /* 0x0000000000222805 */ /* 0x000fe4000001ff00 */
[----:B------:R-:W-:Y:S02]  /*0620*/  @P2 CS2R R32, SRZ ;  /* 0x0000000000202805 */ /* 0x000fe4000001ff00 */
[----:B------:R-:W-:Y:S01]  /*0630*/  @P0 MOV R51, RZ ;  /* 0x000000ff00330202 */ /* 0x000fe20000000f00 */
[----:B0-----:R-:W-:-:S07]  /*0640*/  @P1 IMAD.MOV.U32 R43, RZ, RZ, RZ ;  /* 0x000000ffff2b1224 */ /* 0x001fce00078e00ff */
.L_x_2224:
[----:B------:R-:W-:Y:S05]  /*0650*/  BSYNC.RECONVERGENT B0 ;  /* 0x0000000000007941 */ /* 0x000fea0003800200 */
.L_x_2222:
[----:B------:R-:W0:Y:S02]  /*0660*/  LDCU UR4, c[0x0][0x384] ;  /* 0x00007080ff0477ac */ /* 0x000e240008000800 */
[----:B0-----:R-:W-:-:S06]  /*0670*/  UISETP.GE.AND UP0, UPT, UR10, UR4, UPT ;  /* 0x000000040a00728c */ /* 0x001fcc000bf06270 */
[----:B------:R-:W-:-:S13]  /*0680*/  PLOP3.LUT P0, PT, PT, PT, UP0, 0x80, 0x8 ;  /* 0x000000000008781c */ /* 0x000fda0003f0f008 */
[----:B------:R-:W-:Y:S05]  /*0690*/  @P0 EXIT ;  /* 0x000000000000094d */ /* 0x000fea0003800000 */
[----:B------:R-:W-:Y:S01]  /*06a0*/  IMAD.HI.U32 R8, R2, -0x326172a9, RZ ;  /* 0xcd9e8d5702087827 */ /* 0x000fe200078e00ff */
[----:B------:R-:W0:Y:S01]  /*06b0*/  LDCU.64 UR4, c[0x0][0x3e0] ;  /* 0x00007c00ff0477ac */ /* 0x000e220008000a00 */
[----:B------:R-:W-:Y:S02]  /*06c0*/  LOP3.LUT R68, R68, 0x3, RZ, 0xc0, !PT ;  /* 0x0000000344447812 */ /* 0x000fe400078ec0ff */
[C---:B------:R-:W-:Y:S01]  /*06d0*/  IMAD.HI.U32 R9, R4.reuse, -0x2daee0ad, RZ ;  /* 0xd2511f5304097827 */ /* 0x040fe200078e00ff */
[----:B------:R-:W-:Y:S01]  /*06e0*/  LOP3.LUT R8, R5, UR8, R8, 0x96, !PT ;  /* 0x0000000805087c12 */ /* 0x000fe2000f8e9608 */
[----:B------:R-:W1:Y:S02]  /*06f0*/  LDCU UR35, c[0x0][0x388] ;  /* 0x00007100ff2377ac */ /* 0x000e640008000800 */
[----:B------:R-:W-:Y:S01]  /*0700*/  IMAD R13, R4, -0x2daee0ad, RZ ;  /* 0xd2511f53040d7824 */ /* 0x000fe200078e02ff */
[----:B------:R-:W-:Y:S01]  /*0710*/  LOP3.LUT R9, R9, UR9, RZ, 0x3c, !PT ;  /* 0x0000000909097c12 */ /* 0x000fe2000f8e3cff */
[----:B------:R-:W-:Y:S01]  /*0720*/  IMAD.HI.U32 R12, R8, -0x2daee0ad, RZ ;  /* 0xd2511f53080c7827 */ /* 0x000fe200078e00ff */
[----:B------:R-:W2:Y:S03]  /*0730*/  LDCU.U8 UR11, c[0x0][0x410] ;  /* 0x00008200ff0b77ac */ /* 0x000ea60008000000 */
[----:B------:R-:W-:Y:S01]  /*0740*/  IMAD R11, R2, -0x326172a9, RZ ;  /* 0xcd9e8d57020b7824 */ /* 0x000fe200078e02ff */
[----:B------:R-:W-:Y:S01]  /*0750*/  LOP3.LUT R12, R13, UR18, R12, 0x96, !PT ;  /* 0x000000120d0c7c12 */ /* 0x000fe2000f8e960c */
[C---:B------:R-:W-:Y:S01]  /*0760*/  IMAD.HI.U32 R10, R9.reuse, -0x326172a9, RZ ;  /* 0xcd9e8d57090a7827 */ /* 0x040fe200078e00ff */
[----:B------:R-:W3:Y:S03]  /*0770*/  LDCU UR14, c[0x0][0x400] ;  /* 0x00008000ff0e77ac */ /* 0x000ee60008000800 */
[----:B------:R-:W-:Y:S01]  /*0780*/  IMAD R14, R9, -0x326172a9, RZ ;  /* 0xcd9e8d57090e7824 */ /* 0x000fe200078e02ff */
[----:B------:R-:W-:Y:S01]  /*0790*/  LOP3.LUT R10, R11, UR15, R10, 0x96, !PT ;  /* 0x0000000f0b0a7c12 */ /* 0x000fe2000f8e960a */
[----:B------:R-:W-:Y:S01]  /*07a0*/  IMAD.HI.U32 R9, R12, -0x326172a9, RZ ;  /* 0xcd9e8d570c097827 */ /* 0x000fe200078e00ff */
[----:B0-----:R-:W-:Y:S01]  /*07b0*/  UISETP.NE.U32.AND UP0, UPT, UR4, URZ, UPT ;  /* 0x000000ff0400728c */ /* 0x001fe2000bf05070 */
[----:B------:R-:W0:Y:S02]  /*07c0*/  LDCU.64 UR12, c[0x0][0x3a0] ;  /* 0x00007400ff0c77ac */ /* 0x000e240008000a00 */
[----:B------:R-:W-:Y:S01]  /*07d0*/  IMAD R11, R8, -0x2daee0ad, RZ ;  /* 0xd2511f53080b7824 */ /* 0x000fe200078e02ff */
[----:B------:R-:W-:Y:S01]  /*07e0*/  LOP3.LUT R9, R14, UR19, R9, 0x96, !PT ;  /* 0x000000130e097c12 */ /* 0x000fe2000f8e9609 */
[C---:B------:R-:W-:Y:S01]  /*07f0*/  IMAD.HI.U32 R8, R10.reuse, -0x2daee0ad, RZ ;  /* 0xd2511f530a087827 */ /* 0x040fe200078e00ff */
[----:B------:R-:W-:Y:S01]  /*0800*/  UISETP.NE.AND.EX UP0, UPT, UR5, URZ, UPT, UP0 ;  /* 0x000000ff0500728c */ /* 0x000fe2000bf05300 */
[----:B------:R-:W4:Y:S02]  /*0810*/  LDCU.64 UR16, c[0x0][0x380] ;  /* 0x00007000ff1077ac */ /* 0x000f240008000a00 */
[----:B------:R-:W-:Y:S01]  /*0820*/  IMAD R14, R10, -0x2daee0ad, RZ ;  /* 0xd2511f530a0e7824 */ /* 0x000fe200078e02ff */
[----:B------:R-:W-:Y:S01]  /*0830*/  LOP3.LUT R8, R11, UR20, R8, 0x96, !PT ;  /* 0x000000140b087c12 */ /* 0x000fe2000f8e9608 */
[----:B------:R-:W-:Y:S01]  /*0840*/  IMAD.HI.U32 R13, R9, -0x2daee0ad, RZ ;  /* 0xd2511f53090d7827 */ /* 0x000fe200078e00ff */
[----:B------:R-:W-:-:S03]  /*0850*/  UPLOP3.LUT UP2, UPT, UPT, UPT, UPT, 0x40, 0x4 ;  /* 0x000000000004789c */ /* 0x000fc60003f4e870 */
        /* <DEDUP_REMOVED lines=21> */
[----:B------:R-:W-:Y:S01]  /*09b0*/  IMAD.HI.U32 R12, R9, -0x2daee0ad, RZ ;  /* 0xd2511f53090c7827 */ /* 0x000fe200078e00ff */
[----:B------:R-:W-:-:S03]  /*09c0*/  LOP3.LUT R8, R13, UR28, R8, 0x96, !PT ;  /* 0x0000001c0d087c12 */ /* 0x000fc6000f8e9608 */
[----:B------:R-:W-:Y:S02]  /*09d0*/  IMAD R13, R10, -0x2daee0ad, RZ ;  /* 0xd2511f530a0d7824 */ /* 0x000fe400078e02ff */
[----:B------:R-:W-:Y:S02]  /*09e0*/  IMAD R11, R11, -0x326172a9, RZ ;  /* 0xcd9e8d570b0b7824 */ /* 0x000fe400078e02ff */
[----:B------:R-:W-:Y:S01]  /*09f0*/  IMAD.HI.U32 R10, R8, -0x326172a9, RZ ;  /* 0xcd9e8d57080a7827 */ /* 0x000fe200078e00ff */
[----:B------:R-:W-:Y:S02]  /*0a00*/  LOP3.LUT R12, R13, UR30, R12, 0x96, !PT ;  /* 0x0000001e0d0c7c12 */ /* 0x000fe4000f8e960c */
[C---:B------:R-:W-:Y:S01]  /*0a10*/  LOP3.LUT R13, R6.reuse, 0xff, RZ, 0xc0, !PT ;  /* 0x000000ff060d7812 */ /* 0x040fe200078ec0ff */
[----:B------:R-:W-:Y:S01]  /*0a20*/  IMAD R14, R9, -0x2daee0ad, RZ ;  /* 0xd2511f53090e7824 */ /* 0x000fe200078e02ff */
[----:B------:R-:W-:Y:S01]  /*0a30*/  LOP3.LUT R6, R6, 0xffffff00, RZ, 0xc0, !PT ;  /* 0xffffff0006067812 */ /* 0x000fe200078ec0ff */
[----:B------:R-:W-:Y:S01]  /*0a40*/  IMAD R17, R12, -0x326172a9, RZ ;  /* 0xcd9e8d570c117824 */ /* 0x000fe200078e02ff */
[----:B------:R-:W-:Y:S01]  /*0a50*/  VIADDMNMX R7, R13, -R7, RZ, !PT ;  /* 0x800000070d077246 */ /* 0x000fe200078001ff */
[----:B------:R-:W-:Y:S01]  /*0a60*/  IMAD R16, R16, -0x20, R13 ;  /* 0xffffffe010107824 */ /* 0x000fe200078e020d */
[----:B------:R-:W-:Y:S01]  /*0a70*/  LOP3.LUT R10, R11, UR29, R10, 0x96, !PT ;  /* 0x0000001d0b0a7c12 */ /* 0x000fe2000f8e960a */
[----:B------:R-:W-:Y:S01]  /*0a80*/  IMAD R11, R8, -0x326172a9, RZ ;  /* 0xcd9e8d57080b7824 */ /* 0x000fe200078e02ff */
[----:B------:R-:W-:Y:S01]  /*0a90*/  VIMNMX R7, PT, PT, R7, 0x20, PT ;  /* 0x0000002007077848 */ /* 0x000fe20003fe0100 */
[----:B------:R-:W-:Y:S01]  /*0aa0*/  IMAD.HI.U32 R8, R12, -0x326172a9, RZ ;  /* 0xcd9e8d570c087827 */ /* 0x000fe200078e00ff */
[----:B------:R-:W-:-:S03]  /*0ab0*/  VIMNMX R16, PT, PT, RZ, R16, !PT ;  /* 0x00000010ff107248 */ /* 0x000fc60007fe0100 */
[----:B------:R-:W-:Y:S01]  /*0ac0*/  IMAD R7, R7, 0x8, R6 ;  /* 0x0000000807077824 */ /* 0x000fe200078e0206 */
[----:B------:R-:W-:Y:S01]  /*0ad0*/  LOP3.LUT R11, R11, UR31, R8, 0x96, !PT ;  /* 0x0000001f0b0b7c12 */ /* 0x000fe2000f8e9608 */
[----:B------:R-:W-:Y:S01]  /*0ae0*/  IMAD.HI.U32 R9, R10, -0x2daee0ad, RZ ;  /* 0xd2511f530a097827 */ /* 0x000fe200078e00ff */
[----:B------:R-:W-:Y:S02]  /*0af0*/  VIMNMX R13, PT, PT, R16, 0x20, PT ;  /* 0x00000020100d7848 */ /* 0x000fe40003fe0100 */
[----:B------:R-:W-:Y:S01]  /*0b00*/  I2FP.F32.U32 R7, R7 ;  /* 0x0000000700077245 */ /* 0x000fe20000201000 */
[----:B------:R-:W-:Y:S01]  /*0b10*/  IMAD R15, R10, -0x2daee0ad, RZ ;  /* 0xd2511f530a0f7824 */ /* 0x000fe200078e02ff */
[----:B------:R-:W-:Y:S01]  /*0b20*/  LOP3.LUT R9, R14, UR32, R9, 0x96, !PT ;  /* 0x000000200e097c12 */ /* 0x000fe2000f8e9609 */
[----:B------:R-:W-:Y:S01]  /*0b30*/  IMAD.HI.U32 R12, R11, -0x2daee0ad, RZ ;  /* 0xd2511f530b0c7827 */ /* 0x000fe200078e00ff */
[----:B------:R-:W-:Y:S02]  /*0b40*/  LEA R6, R13, R6, 0x3 ;  /* 0x000000060d067211 */ /* 0x000fe400078e18ff */
[----:B------:R-:W0:Y:S01]  /*0b50*/  MUFU.RCP R7, R7 ;  /* 0x0000000700077308 */ /* 0x000e220000001000 */
[----:B------:R-:W-:Y:S01]  /*0b60*/  IMAD.HI.U32 R64, R9, -0x326172a9, RZ ;  /* 0xcd9e8d5709407827 */ /* 0x000fe200078e00ff */
[----:B------:R-:W-:-:S03]  /*0b70*/  LOP3.LUT R12, R15, UR34, R12, 0x96, !PT ;  /* 0x000000220f0c7c12 */ /* 0x000fc6000f8e960c */
[----:B------:R-:W-:Y:S01]  /*0b80*/  IMAD.MOV.U32 R8, RZ, RZ, RZ ;  /* 0x000000ffff087224 */ /* 0x000fe200078e00ff */
[----:B------:R-:W-:Y:S01]  /*0b90*/  LOP3.LUT R64, R17, UR33, R64, 0x96, !PT ;  /* 0x0000002111407c12 */ /* 0x000fe2000f8e9640 */
[----:B------:R-:W-:Y:S02]  /*0ba0*/  IMAD R22, R11, -0x2daee0ad, RZ ;  /* 0xd2511f530b167824 */ /* 0x000fe400078e02ff */
[----:B-1234-:R-:W-:-:S07]  /*0bb0*/  IMAD R66, R9, -0x326172a9, RZ ;  /* 0xcd9e8d5709427824 */ /* 0x01efce00078e02ff */
.L_x_2482:
[----:B-1----:R-:W1:Y:S01]  /*0bc0*/  @UP0 LDCU.64 UR4, c[0x0][0x3e0] ;  /* 0x00007c00ff0407ac */ /* 0x002e620008000a00 */
[----:B------:R-:W-:Y:S01]  /*0bd0*/  PLOP3.LUT P0, PT, PT, PT, UP0, 0x80, 0x8 ;  /* 0x000000000008781c */ /* 0x000fe20003f0f008 */
[----:B-1----:R-:W-:-:S06]  /*0be0*/  @UP0 UIMAD.WIDE UR4, UR10, 0x2, UR4 ;  /* 0x000000020a0408a5 */ /* 0x002fcc000f8e0204 */
[----:B0-23--:R-:W-:Y:S01]  /*0bf0*/  IMAD.U32 R56, RZ, RZ, UR4 ;  /* 0x00000004ff387e24 */ /* 0x00dfe2000f8e00ff */
[----:B------:R-:W-:-:S05]  /*0c00*/  MOV R57, UR5 ;  /* 0x0000000500397c02 */ /* 0x000fca0008000f00 */
[----:B------:R-:W2:Y:S01]  /*0c10*/  @P0 LDG.E.U16 R56, desc[UR6][R56.64] ;  /* 0x0000000638380981 */ /* 0x000ea2000c1e1500 */
[----:B------:R-:W-:Y:S01]  /*0c20*/  PLOP3.LUT P0, PT, PT, PT, UP0, 0x80, 0x8 ;  /* 0x000000000008781c */ /* 0x000fe20003f0f008 */
[----:B------:R-:W-:Y:S01]  /*0c30*/  UIMAD UR4, UR10, UR35, URZ ;  /* 0x000000230a0472a4 */ /* 0x000fe2000f8e02ff */
[----:B------:R-:W-:Y:S01]  /*0c40*/  PLOP3.LUT P1, PT, PT, PT, UP0, 0x80, 0x8 ;  /* 0x000000000008781c */ /* 0x000fe20003f2f008 */
[----:B------:R-:W-:Y:S01]  /*0c50*/  BSSY.RECONVERGENT B0, `(.L_x_2225) ;  /* 0x0000549000007945 */ /* 0x000fe20003800200 */
[----:B------:R-:W-:Y:S01]  /*0c60*/  ISETP.GE.U32.AND P2, PT, R3, 0x100, PT ;  /* 0x000001000300780c */ /* 0x000fe20003f46070 */
[----:B------:R-:W-:-:S03]  /*0c70*/  USHF.R.S32.HI UR5, URZ, 0x1f, UR4 ;  /* 0x0000001fff057899 */ /* 0x000fc60008011404 */
[----:B------:R-:W-:Y:S01]  /*0c80*/  P2R R14, PR, RZ, 0x4 ;  /* 0x00000004ff0e7803 */ /* 0x000fe20000000000 */
[----:B------:R-:W-:-:S03]  /*0c90*/  ULEA.HI UR5, UR5, UR4, URZ, 0x3 ;  /* 0x0000000405057291 */ /* 0x000fc6000f8f18ff */
[----:B------:R-:W-:-:S03]  /*0ca0*/  UMOV UR4, 0x3f800000 ;  /* 0x3f80000000047882 */ /* 0x000fc60000000000 */
[----:B------:R-:W-:Y:S02]  /*0cb0*/  IMAD.U32 R59, RZ, RZ, UR5 ;  /* 0x00000005ff3b7e24 */ /* 0x000fe4000f8e00ff */
[----:B--2---:R-:W-:-:S05]  /*0cc0*/  @P0 HADD2.F32 R10, -RZ, R56.H0_H0 ;  /* 0x20000038ff0a0230 */ /* 0x004fca0000004100 */
[----:B------:R-:W-:Y:S02]  /*0cd0*/  @P1 R2UR UR4, R10 ;  /* 0x000000000a0412ca */ /* 0x000fe400000e0000 */
[----:B------:R-:W-:-:S05]  /*0ce0*/  LEA.HI.SX32 R10, R59, R0, 0x1d ;  /* 0x000000003b0a7211 */ /* 0x000fca00078feaff */
[----:B------:R-:W-:Y:S01]  /*0cf0*/  IMAD.MOV.U32 R18, RZ, RZ, R10 ;  /* 0x000000ffff127224 */ /* 0x000fe200078e000a */
[----:B------:R-:W-:Y:S07]  /*0d00*/  @!P2 BRA `(.L_x_2226) ;  /* 0x0000005000f4a947 */ /* 0x000fee0003800000 */
[----:B------:R-:W1:Y:S02]  /*0d10*/  LDC.64 R60, c[0x0][0x390] ;  /* 0x0000e400ff3c7b82 */ /* 0x000e640000000a00 */
[----:B-1----:R-:W-:-:S06]  /*0d20*/  IMAD.WIDE.U32 R60, R10, 0x10, R60 ;  /* 0x000000100a3c7825 */ /* 0x002fcc00078e003c */
[----:B------:R-:W5:Y:S01]  /*0d30*/  LDG.E.128 R60, desc[UR6][R60.64] ;  /* 0x000000063c3c7981 */ /* 0x000f62000c1e1d00 */
[----:B0-----:R-:W-:-:S04]  /*0d40*/  UISETP.NE.U32.AND UP1, UPT, UR12, URZ, UPT ;  /* 0x000000ff0c00728c */ /* 0x001fc8000bf25070 */
[----:B------:R-:W-:-:S09]  /*0d50*/  UISETP.NE.AND.EX UP1, UPT, UR13, URZ, UPT, UP1 ;  /* 0x000000ff0d00728c */ /* 0x000fd2000bf25310 */
[----:B------:R-:W-:Y:S05]  /*0d60*/  BRA.U !UP1, `(.L_x_2227) ;  /* 0x0000002909747547 */ /* 0x000fea000b800000 */
[----:B------:R-:W0:Y:S02]  /*0d70*/  LDC.64 R56, c[0x0][0x3a0] ;  /* 0x0000e800ff387b82 */ /* 0x000e240000000a00 */
[----:B0-----:R-:W-:-:S06]  /*0d80*/  IMAD.WIDE.U32 R56, R10, 0x10, R56 ;  /* 0x000000100a387825 */ /* 0x001fcc00078e0038 */
[----:B------:R-:W5:Y:S01]  /*0d90*/  LDG.E.128 R56, desc[UR6][R56.64] ;  /* 0x0000000638387981 */ /* 0x000f62000c1e1d00 */
[----:B------:R-:W-:Y:S01]  /*0da0*/  ISETP.NE.AND P0, PT, R68, 0x1, PT ;  /* 0x000000014400780c */ /* 0x000fe20003f05270 */
[----:B------:R-:W-:Y:S01]  /*0db0*/  BSSY.RECONVERGENT B1, `(.L_x_2228) ;  /* 0x000004c000017945 */ /* 0x000fe20003800200 */
[----:B------:R-:W-:Y:S02]  /*0dc0*/  HFMA2 R13, -RZ, RZ, 0, 1.1920928955078125e-07 ;  /* 0x00000002ff0d7431 */ /* 0x000fe400000001ff */
[----:B------:R-:W-:Y:S02]  /*0dd0*/  IMAD.MOV.U32 R9, RZ, RZ, R66 ;  /* 0x000000ffff097224 */ /* 0x000fe400078e0042 */
[----:B------:R-:W-:-:S07]  /*0de0*/  IMAD.MOV.U32 R16, RZ, RZ, R22 ;  /* 0x000000ffff107224 */ /* 0x000fce00078e0016 */
[----:B------:R-:W-:Y:S05]  /*0df0*/  @!P0 BRA `(.L_x_2229) ;  /* 0x00000004001c8947 */ /* 0x000fea0003800000 */
[----:B------:R-:W-:-:S04]  /*0e00*/  MOV R9, 0x2 ;  /* 0x0000000200097802 */ /* 0x000fc80000000f00 */
[----:B------:R-:W-:-:S05]  /*0e10*/  VIADDMNMX.U32 R9, R68, 0xfffffffe, R9, PT ;  /* 0xfffffffe44097846 */ /* 0x000fca0003800009 */
[----:B------:R-:W-:-:S04]  /*0e20*/  IMAD.SHL.U32 R9, R9, 0x4, RZ ;  /* 0x0000000409097824 */ /* 0x000fc800078e00ff */
[----:B------:R-:W0:Y:S02]  /*0e30*/  LDC R24, c[0x2][R9] ;  /* 0x0080000009187b82 */ /* 0x000e240000000800 */
[----:B0-----:R-:W-:-:S04]  /*0e40*/  SHF.R.S32.HI R25, RZ, 0x1f, R24 ;  /* 0x0000001fff197819 */ /* 0x001fc80000011418 */
.L_x_20759:
[----:B------:R-:W-:Y:S05]  /*0e50*/  BRX R24 -0xe60                                         (*"BRANCH_TARGETS .L_x_20760,.L_x_20761,.L_x_20762"*) ;  /* 0xfffffff018687949 */ /* 0x000fea000383ffff */
.L_x_20762:
[----:B------:R-:W-:Y:S01]  /*0e60*/  VIADD R13, R68, 0x1 ;  /* 0x00000001440d7836 */ /* 0x000fe20000000000 */
[----:B------:R-:W-:Y:S01]  /*0e70*/  MOV R16, R22 ;  /* 0x0000001600107202 */ /* 0x000fe20000000f00 */
[----:B------:R-:W-:Y:S01]  /*0e80*/  IMAD.MOV.U32 R9, RZ, RZ, R64 ;  /* 0x000000ffff097224 */ /* 0x000fe200078e0040 */
[----:B------:R-:W-:Y:S06]  /*0e90*/  BRA `(.L_x_2229) ;  /* 0x0000000000f47947 */ /* 0x000fec0003800000 */
.L_x_20760:
[----:B------:R-:W-:Y:S02]  /*0ea0*/  HFMA2 R13, -RZ, RZ, 0, 1.78813934326171875e-07 ;  /* 0x00000003ff0d7431 */ /* 0x000fe400000001ff */
[----:B------:R-:W-:Y:S02]  /*0eb0*/  IMAD.MOV.U32 R16, RZ, RZ, R22 ;  /* 0x000000ffff107224 */ /* 0x000fe400078e0016 */
[----:B------:R-:W-:Y:S01]  /*0ec0*/  IMAD.MOV.U32 R9, RZ, RZ, R12 ;  /* 0x000000ffff097224 */ /* 0x000fe200078e000c */
[----:B------:R-:W-:Y:S06]  /*0ed0*/  BRA `(.L_x_2229) ;  /* 0x0000000000e47947 */ /* 0x000fec0003800000 */
.L_x_20761:
        /* <DEDUP_REMOVED lines=13> */
.L_x_2231:
[----:B------:R-:W-:Y:S05]  /*0fb0*/  BSYNC.RECONVERGENT B2 ;  /* 0x0000000000027941 */ /* 0x000fea0003800200 */
.L_x_2230:
        /* <DEDUP_REMOVED lines=39> */
[----:B------:R-:W-:Y:S02]  /*1230*/  LOP3.LUT R64, R24, UR33, R73, 0x96, !PT ;  /* 0x0000002118407c12 */ /* 0x000fe4000f8e9649 */
[----:B------:R-:W-:Y:S01]  /*1240*/  MOV R66, R72 ;  /* 0x0000004800427202 */ /* 0x000fe20000000f00 */
[----:B------:R-:W-:Y:S01]  /*1250*/  IMAD.MOV.U32 R16, RZ, RZ, R70 ;  /* 0x000000ffff107224 */ /* 0x000fe200078e0046 */
[----:B------:R-:W-:-:S07]  /*1260*/  LOP3.LUT R12, R12, UR34, R71, 0x96, !PT ;  /* 0x000000220c0c7c12 */ /* 0x000fce000f8e9647 */
.L_x_2229:
[----:B------:R-:W-:Y:S05]  /*1270*/  BSYNC.RECONVERGENT B1 ;  /* 0x0000000000017941 */ /* 0x000fea0003800200 */
.L_x_2228:
[----:B------:R-:W0:Y:S01]  /*1280*/  LDC R18, c[0x0][0x408] ;  /* 0x00010200ff127b82 */ /* 0x000e220000000800 */
[----:B------:R-:W-:Y:S01]  /*1290*/  I2FP.F32.U32 R9, R9 ;  /* 0x0000000900097245 */ /* 0x000fe20000201000 */
[----:B-----5:R-:W-:Y:S01]  /*12a0*/  HADD2.F32 R15, -RZ, R60.H0_H0 ;  /* 0x2000003cff0f7230 */ /* 0x020fe20000004100 */
[----:B------:R-:W-:Y:S01]  /*12b0*/  ISETP.NE.AND P1, PT, R13, 0x1, PT ;  /* 0x000000010d00780c */ /* 0x000fe20003f25270 */
[----:B------:R-:W-:Y:S01]  /*12c0*/  IMAD.MOV.U32 R22, RZ, RZ, 0x2f800000 ;  /* 0x2f800000ff167424 */ /* 0x000fe200078e00ff */
[----:B------:R-:W-:Y:S01]  /*12d0*/  BSSY.RECONVERGENT B1, `(.L_x_2232) ;  /* 0x000004f000017945 */ /* 0x000fe20003800200 */
[----:B------:R-:W-:Y:S02]  /*12e0*/  HADD2.F32 R24, -RZ, R56.H0_H0 ;  /* 0x20000038ff187230 */ /* 0x000fe40000004100 */
[----:B------:R-:W-:Y:S01]  /*12f0*/  FMUL.FTZ R15, R15, UR4 ;  /* 0x000000040f0f7c20 */ /* 0x000fe20008410000 */
[----:B------:R-:W1:Y:S01]  /*1300*/  LDC R20, c[0x0][0x404] ;  /* 0x00010100ff147b82 */ /* 0x000e620000000800 */
[----:B------:R-:W-:Y:S01]  /*1310*/  FFMA.FTZ R9, R9, R22, 1.1641532182693481445e-10 ;  /* 0x2f00000009097423 */ /* 0x000fe20000010016 */
[----:B------:R-:W-:-:S02]  /*1320*/  IMAD.MOV.U32 R23, RZ, RZ, 0x2 ;  /* 0x00000002ff177424 */ /* 0x000fc400078e00ff */
[----:B0-----:R-:W-:Y:S02]  /*1330*/  FMUL.FTZ R15, R15, R18 ;  /* 0x000000120f0f7220 */ /* 0x001fe40000410000 */
[----:B-1----:R-:W-:-:S04]  /*1340*/  FSETP.GTU.FTZ.AND P0, PT, R9, R20, PT ;  /* 0x000000140900720b */ /* 0x002fc80003f1c000 */
[----:B------:R-:W-:Y:S02]  /*1350*/  FSEL R9, R15, RZ, !P0 ;  /* 0x000000ff0f097208 */ /* 0x000fe40004000000 */
[----:B------:R-:W-:Y:S02]  /*1360*/  PLOP3.LUT P0, PT, P0, PT, PT, 0x8, 0x80 ;  /* 0x000000000080781c */ /* 0x000fe4000070e170 */
[----:B------:R-:W-:Y:S01]  /*1370*/  MOV R15, R66 ;  /* 0x00000042000f7202 */ /* 0x000fe20000000f00 */
        /* <DEDUP_REMOVED lines=11> */
.L_x_2234:
        /* <DEDUP_REMOVED lines=13> */
.L_x_2236:
[----:B------:R-:W-:Y:S05]  /*1500*/  BSYNC.RECONVERGENT B2 ;  /* 0x0000000000027941 */ /* 0x000fea0003800200 */
.L_x_2235:
[----:B------:R-:W-:Y:S01]  /*1510*/  LOP3.LUT R72, R8, UR9, R13, 0x96, !PT ;  /* 0x0000000908487c12 */ /* 0x000fe2000f8e960d */
[----:B------:R-:W-:-:S04]  /*1520*/  IMAD.WIDE.U32 R70, R2, -0x326172a9, RZ ;  /* 0xcd9e8d5702467825 */ /* 0x000fc800078e00ff */
[----:B------:R-:W-:Y:S02]  /*1530*/  HFMA2 R23, -RZ, RZ, 0, 0 ;  /* 0x00000000ff177431 */ /* 0x000fe400000001ff */
        /* <DEDUP_REMOVED lines=36> */
[----:B------:R-:W-:Y:S01]  /*1780*/  IMAD.WIDE.U32 R70, R71, -0x2daee0ad, RZ ;  /* 0xd2511f5347467825 */ /* 0x000fe200078e00ff */
[----:B------:R-:W-:-:S03]  /*1790*/  MOV R66, R72 ;  /* 0x0000004800427202 */ /* 0x000fc60000000f00 */
[----:B------:R-:W-:Y:S01]  /*17a0*/  IMAD.MOV.U32 R16, RZ, RZ, R70 ;  /* 0x000000ffff107224 */ /* 0x000fe200078e0046 */
[----:B------:R-:W-:-:S07]  /*17b0*/  LOP3.LUT R12, R12, UR34, R71, 0x96, !PT ;  /* 0x000000220c0c7c12 */ /* 0x000fce000f8e9647 */
.L_x_2233:
[----:B------:R-:W-:Y:S05]  /*17c0*/  BSYNC.RECONVERGENT B1 ;  /* 0x0000000000017941 */ /* 0x000fea0003800200 */
.L_x_2232:
[----:B------:R-:W-:Y:S01]  /*17d0*/  I2FP.F32.U32 R13, R15 ;  /* 0x0000000f000d7245 */ /* 0x000fe20000201000 */
[----:B------:R-:W-:Y:S01]  /*17e0*/  HADD2.F32 R60, -RZ, R60.H1_H1 ;  /* 0x3000003cff3c7230 */ /* 0x000fe20000004100 */
[----:B------:R-:W-:Y:S01]  /*17f0*/  ISETP.NE.AND P1, PT, R23, 0x1, PT ;  /* 0x000000011700780c */ /* 0x000fe20003f25270 */
[----:B------:R-:W-:Y:S01]  /*1800*/  HADD2.F32 R56, -RZ, R56.H1_H1 ;  /* 0x30000038ff387230 */ /* 0x000fe20000004100 */
[----:B------:R-:W-:Y:S01]  /*1810*/  BSSY.RECONVERGENT B1, `(.L_x_2237) ;  /* 0x000004c000017945 */ /* 0x000fe20003800200 */
[----:B------:R-:W-:Y:S01]  /*1820*/  FFMA.FTZ R13, R13, R22, 1.1641532182693481445e-10 ;  /* 0x2f0000000d0d7423 */ /* 0x000fe20000010016 */
[----:B------:R-:W-:Y:S01]  /*1830*/  FMUL.FTZ R15, R60, UR4 ;  /* 0x000000043c0f7c20 */ /* 0x000fe20008410000 */
[----:B------:R-:W-:-:S03]  /*1840*/  IMAD.MOV.U32 R25, RZ, RZ, 0x2 ;  /* 0x00000002ff197424 */ /* 0x000fc600078e00ff */
[----:B------:R-:W-:Y:S01]  /*1850*/  FMUL.FTZ R15, R15, R18 ;  /* 0x000000120f0f7220 */ /* 0x000fe20000410000 */
[----:B------:R-:W-:-:S04]  /*1860*/  FSETP.GTU.FTZ.AND P0, PT, R13, R20, PT ;  /* 0x000000140d00720b */ /* 0x000fc80003f1c000 */
[----:B------:R-:W-:Y:S01]  /*1870*/  FSEL R13, R15, RZ, !P0 ;  /* 0x000000ff0f0d7208 */ /* 0x000fe20004000000 */
[----:B------:R-:W-:Y:S01]  /*1880*/  IMAD.MOV.U32 R15, RZ, RZ, R66 ;  /* 0x000000ffff0f7224 */ /* 0x000fe200078e0042 */
        /* <DEDUP_REMOVED lines=11> */
.L_x_2239:
        /* <DEDUP_REMOVED lines=13> */
.L_x_2241:
[----:B------:R-:W-:Y:S05]  /*1a10*/  BSYNC.RECONVERGENT B2 ;  /* 0x0000000000027941 */ /* 0x000fea0003800200 */
.L_x_2240:
[----:B------:R-:W-:Y:S01]  /*1a20*/  LOP3.LUT R82, R8, UR9, R71, 0x96, !PT ;  /* 0x0000000908527c12 */ /* 0x000fe2000f8e9647 */
[----:B------:R-:W-:Y:S01]  /*1a30*/  IMAD.WIDE.U32 R72, R2, -0x326172a9, RZ ;  /* 0xcd9e8d5702487825 */ /* 0x000fe200078e00ff */
[----:B------:R-:W-:-:S03]  /*1a40*/  MOV R15, R16 ;  /* 0x00000010000f7202 */ /* 0x000fc60000000f00 */
        /* <DEDUP_REMOVED lines=39> */
[----:B------:R-:W-:-:S07]  /*1cc0*/  LOP3.LUT R12, R70, UR34, R73, 0x96, !PT ;  /* 0x00000022460c7c12 */ /* 0x000fce000f8e9649 */
.L_x_2238:
[----:B------:R-:W-:Y:S05]  /*1cd0*/  BSYNC.RECONVERGENT B1 ;  /* 0x0000000000017941 */ /* 0x000fea0003800200 */
.L_x_2237:
[----:B------:R-:W-:Y:S01]  /*1ce0*/  I2FP.F32.U32 R15, R15 ;  /* 0x0000000f000f7245 */ /* 0x000fe20000201000 */
[----:B------:R-:W-:Y:S01]  /*1cf0*/  HADD2.F32 R23, -RZ, R61.H0_H0 ;  /* 0x2000003dff177230 */ /* 0x000fe20000004100 */
[----:B------:R-:W-:Y:S01]  /*1d00*/  ISETP.NE.AND P2, PT, R25, 0x1, PT ;  /* 0x000000011900780c */ /* 0x000fe20003f45270 */
[----:B------:R-:W-:Y:S01]  /*1d10*/  HADD2.F32 R26, -RZ, R57.H0_H0 ;  /* 0x20000039ff1a7230 */ /* 0x000fe20000004100 */
[----:B------:R-:W-:Y:S01]  /*1d20*/  BSSY.RECONVERGENT B1, `(.L_x_2242) ;  /* 0x000004c000017945 */ /* 0x000fe20003800200 */
[----:B------:R-:W-:Y:S01]  /*1d30*/  FFMA.FTZ R15, R15, R22, 1.1641532182693481445e-10 ;  /* 0x2f0000000f0f7423 */ /* 0x000fe20000010016 */
[----:B------:R-:W-:Y:S01]  /*1d40*/  FMUL.FTZ R23, R23, UR4 ;  /* 0x0000000417177c20 */ /* 0x000fe20008410000 */
[----:B------:R-:W-:-:S03]  /*1d50*/  HFMA2 R28, -RZ, RZ, 0, 1.1920928955078125e-07 ;  /* 0x00000002ff1c7431 */ /* 0x000fc600000001ff */
        /* <DEDUP_REMOVED lines=15> */
.L_x_2244:
        /* <DEDUP_REMOVED lines=13> */
.L_x_2246:
[----:B------:R-:W-:Y:S05]  /*1f20*/  BSYNC.RECONVERGENT B2 ;  /* 0x0000000000027941 */ /* 0x000fea0003800200 */
.L_x_2245:
[----:B------:R-:W-:Y:S01]  /*1f30*/  LOP3.LUT R70, R8, UR9, R73, 0x96, !PT ;  /* 0x0000000908467c12 */ /* 0x000fe2000f8e9649 */
[----:B------:R-:W-:-:S04]  /*1f40*/  IMAD.WIDE.U32 R82, R2, -0x326172a9, RZ ;  /* 0xcd9e8d5702527825 */ /* 0x000fc800078e00ff */
[----:B------:R-:W-:Y:S01]  /*1f50*/  IMAD.WIDE.U32 R70, R70, -0x326172a9, RZ ;  /* 0xcd9e8d5746467825 */ /* 0x000fe200078e00ff */
[----:B------:R-:W-:-:S03]  /*1f60*/  LOP3.LUT R83, R5, UR8, R83, 0x96, !PT ;  /* 0x0000000805537c12 */ /* 0x000fc6000f8e9653 */
[----:B------:R-:W-:Y:S01]  /*1f70*/  IMAD.MOV.U32 R23, RZ, RZ, R16 ;  /* 0x000000ffff177224 */ /* 0x000fe200078e0010 */
[----:B------:R-:W-:Y:S01]  /*1f80*/  LOP3.LUT R73, R82, UR15, R71, 0x96, !PT ;  /* 0x0000000f52497c12 */ /* 0x000fe2000f8e9647 */
[----:B------:R-:W-:-:S04]  /*1f90*/  IMAD.WIDE.U32 R82, R83, -0x2daee0ad, RZ ;  /* 0xd2511f5353527825 */ /* 0x000fc800078e00ff */
        /* <DEDUP_REMOVED lines=35> */
[----:B------:R-:W-:-:S07]  /*21d0*/  MOV R16, R72 ;  /* 0x0000004800107202 */ /* 0x000fce0000000f00 */
.L_x_2243:
[----:B------:R-:W-:Y:S05]  /*21e0*/  BSYNC.RECONVERGENT B1 ;  /* 0x0000000000017941 */ /* 0x000fea0003800200 */
.L_x_2242:
[----:B------:R-:W-:Y:S01]  /*21f0*/  I2FP.F32.U32 R23, R23 ;  /* 0x0000001700177245 */ /* 0x000fe20000201000 */
[----:B------:R-:W-:Y:S01]  /*2200*/  HADD2.F32 R61, -RZ, R61.H1_H1 ;  /* 0x3000003dff3d7230 */ /* 0x000fe20000004100 */
[----:B------:R-:W-:Y:S01]  /*2210*/  ISETP.NE.AND P3, PT, R28, 0x1, PT ;  /* 0x000000011c00780c */ /* 0x000fe20003f65270 */
[----:B------:R-:W-:Y:S01]  /*2220*/  HADD2.F32 R26, -RZ, R57.H1_H1 ;  /* 0x30000039ff1a7230 */ /* 0x000fe20000004100 */
[----:B------:R-:W-:Y:S01]  /*2230*/  BSSY.RECONVERGENT B1, `(.L_x_2247) ;  /* 0x000004c000017945 */ /* 0x000fe20003800200 */
[----:B------:R-:W-:Y:S01]  /*2240*/  FFMA.FTZ R23, R23, R22, 1.1641532182693481445e-10 ;  /* 0x2f00000017177423 */ /* 0x000fe20000010016 */
[----:B------:R-:W-:Y:S01]  /*2250*/  FMUL.FTZ R61, R61, UR4 ;  /* 0x000000043d3d7c20 */ /* 0x000fe20008410000 */
[----:B------:R-:W-:Y:S01]  /*2260*/  IMAD.MOV.U32 R30, RZ, RZ, 0x2 ;  /* 0x00000002ff1e7424 */ /* 0x000fe200078e00ff */
[----:B------:R-:W-:Y:S02]  /*2270*/  MOV R25, R66 ;  /* 0x0000004200197202 */ /* 0x000fe40000000f00 */
        /* <DEDUP_REMOVED lines=14> */
.L_x_2249:
        /* <DEDUP_REMOVED lines=13> */
.L_x_2251:
[----:B------:R-:W-:Y:S05]  /*2430*/  BSYNC.RECONVERGENT B2 ;  /* 0x0000000000027941 */ /* 0x000fea0003800200 */
.L_x_2250:
        /* <DEDUP_REMOVED lines=43> */
.L_x_2248:
[----:B------:R-:W-:Y:S05]  /*26f0*/  BSYNC.RECONVERGENT B1 ;  /* 0x0000000000017941 */ /* 0x000fea0003800200 */
.L_x_2247:
[----:B------:R-:W-:Y:S01]  /*2700*/  I2FP.F32.U32 R25, R25 ;  /* 0x0000001900197245 */ /* 0x000fe20000201000 */
[----:B------:R-:W-:Y:S01]  /*2710*/  HADD2.F32 R26, -RZ, R62.H0_H0 ;  /* 0x2000003eff1a7230 */ /* 0x000fe20000004100 */
[----:B------:R-:W-:Y:S01]  /*2720*/  ISETP.NE.AND P4, PT, R30, 0x1, PT ;  /* 0x000000011e00780c */ /* 0x000fe20003f85270 */
[----:B------:R-:W-:Y:S01]  /*2730*/  BSSY.RECONVERGENT B1, `(.L_x_2252) ;  /* 0x000004d000017945 */ /* 0x000fe20003800200 */
[----:B------:R-:W-:Y:S02]  /*2740*/  IMAD.MOV.U32 R28, RZ, RZ, 0x2 ;  /* 0x00000002ff1c7424 */ /* 0x000fe400078e00ff */
[----:B------:R-:W-:Y:S01]  /*2750*/  FFMA.FTZ R25, R25, R22, 1.1641532182693481445e-10 ;  /* 0x2f00000019197423 */ /* 0x000fe20000010016 */
[----:B------:R-:W-:Y:S01]  /*2760*/  FMUL.FTZ R57, R26, UR4 ;  /* 0x000000041a397c20 */ /* 0x000fe20008410000 */
[----:B------:R-:W-:-:S03]  /*2770*/  HADD2.F32 R26, -RZ, R58.H0_H0 ;  /* 0x2000003aff1a7230 */ /* 0x000fc60000004100 */
[----:B------:R-:W-:Y:S01]  /*2780*/  FMUL.FTZ R57, R57, R18 ;  /* 0x0000001239397220 */ /* 0x000fe20000410000 */
[----:B------:R-:W-:-:S04]  /*2790*/  FSETP.GTU.FTZ.AND P3, PT, R25, R20, PT ;  /* 0x000000141900720b */ /* 0x000fc80003f7c000 */
        /* <DEDUP_REMOVED lines=13> */
.L_x_2254:
        /* <DEDUP_REMOVED lines=13> */
.L_x_2256:
[----:B------:R-:W-:Y:S05]  /*2940*/  BSYNC.RECONVERGENT B2 ;  /* 0x0000000000027941 */ /* 0x000fea0003800200 */
.L_x_2255:
        /* <DEDUP_REMOVED lines=42> */
[----:B------:R-:W-:-:S07]  /*2bf0*/  LOP3.LUT R64, R56, UR33, R61, 0x96, !PT ;  /* 0x0000002138407c12 */ /* 0x000fce000f8e963d */
.L_x_2253:
[----:B------:R-:W-:Y:S05]  /*2c00*/  BSYNC.RECONVERGENT B1 ;  /* 0x0000000000017941 */ /* 0x000fea0003800200 */
.L_x_2252:
[----:B------:R-:W-:Y:S01]  /*2c10*/  I2FP.F32.U32 R57, R26 ;  /* 0x0000001a00397245 */ /* 0x000fe20000201000 */
[----:B------:R-:W-:Y:S01]  /*2c20*/  HADD2.F32 R62, -RZ, R62.H1_H1 ;  /* 0x3000003eff3e7230 */ /* 0x000fe20000004100 */
[----:B------:R-:W-:Y:S01]  /*2c30*/  ISETP.NE.AND P5, PT, R28, 0x1, PT ;  /* 0x000000011c00780c */ /* 0x000fe20003fa5270 */
[----:B------:R-:W-:Y:S01]  /*2c40*/  HADD2.F32 R58, -RZ, R58.H1_H1 ;  /* 0x3000003aff3a7230 */ /* 0x000fe20000004100 */
        /* <DEDUP_REMOVED lines=19> */
.L_x_2259:
        /* <DEDUP_REMOVED lines=13> */
.L_x_2261:
[----:B------:R-:W-:Y:S05]  /*2e50*/  BSYNC.RECONVERGENT B2 ;  /* 0x0000000000027941 */ /* 0x000fea0003800200 */
.L_x_2260:
        /* <DEDUP_REMOVED lines=37> */
[----:B------:R-:W-:-:S04]  /*30b0*/  IMAD.WIDE.U32 R72, R72, -0x2daee0ad, RZ ;  /* 0xd2511f5348487825 */ /* 0x000fc800078e00ff */
[----:B------:R-:W-:Y:S01]  /*30c0*/  IMAD.MOV.U32 R16, RZ, RZ, R72 ;  /* 0x000000ffff107224 */ /* 0x000fe200078e0048 */
[----:B------:R-:W-:Y:S01]  /*30d0*/  LOP3.LUT R12, R60, UR34, R73, 0x96, !PT ;  /* 0x000000223c0c7c12 */ /* 0x000fe2000f8e9649 */
[----:B------:R-:W-:-:S05]  /*30e0*/  IMAD.WIDE.U32 R60, R61, -0x326172a9, RZ ;  /* 0xcd9e8d573d3c7825 */ /* 0x000fca00078e00ff */
[----:B------:R-:W-:Y:S02]  /*30f0*/  LOP3.LUT R64, R56, UR33, R61, 0x96, !PT ;  /* 0x0000002138407c12 */ /* 0x000fe4000f8e963d */
[----:B------:R-:W-:-:S07]  /*3100*/  MOV R66, R60 ;  /* 0x0000003c00427202 */ /* 0x000fce0000000f00 */
.L_x_2258:
[----:B------:R-:W-:Y:S05]  /*3110*/  BSYNC.RECONVERGENT B1 ;  /* 0x0000000000017941 */ /* 0x000fea0003800200 */
.L_x_2257:
        /* <DEDUP_REMOVED lines=23> */
.L_x_2264:
        /* <DEDUP_REMOVED lines=15> */
.L_x_2266:
[----:B------:R-:W-:Y:S05]  /*3380*/  BSYNC.RECONVERGENT B2 ;  /* 0x0000000000027941 */ /* 0x000fea0003800200 */
.L_x_2265:
[----:B------:R-:W-:Y:S01]  /*3390*/  LOP3.LUT R56, R8, UR9, R61, 0x96, !PT ;  /* 0x0000000908387c12 */ /* 0x000fe2000f8e963d */
[----:B------:R-:W-:-:S04]  /*33a0*/  IMAD.WIDE.U32 R82, R2, -0x326172a9, RZ ;  /* 0xcd9e8d5702527825 */ /* 0x000fc800078e00ff */
[----:B------:R-:W-:Y:S01]  /*33b0*/  HFMA2 R68, -RZ, RZ, 0, 0 ;  /* 0x00000000ff447431 */ /* 0x000fe200000001ff */
[----:B------:R-:W-:Y:S01]  /*33c0*/  MOV R26, R16 ;  /* 0x00000010001a7202 */ /* 0x000fe20000000f00 */
        /* <DEDUP_REMOVED lines=36> */
[----:B------:R-:W-:-:S04]  /*3610*/  IMAD.WIDE.U32 R60, R61, -0x326172a9, RZ ;  /* 0xcd9e8d573d3c7825 */ /* 0x000fc800078e00ff */
[----:B------:R-:W-:Y:S01]  /*3620*/  IMAD.MOV.U32 R66, RZ, RZ, R60 ;  /* 0x000000ffff427224 */ /* 0x000fe200078e003c */
[----:B------:R-:W-:-:S07]  /*3630*/  LOP3.LUT R64, R56, UR33, R61, 0x96, !PT ;  /* 0x0000002138407c12 */ /* 0x000fce000f8e963d */
.L_x_2263:
[----:B------:R-:W-:Y:S05]  /*3640*/  BSYNC.RECONVERGENT B1 ;  /* 0x0000000000017941 */ /* 0x000fea0003800200 */
.L_x_2262:
[----:B------:R-:W-:Y:S01]  /*3650*/  I2FP.F32.U32 R57, R26 ;  /* 0x0000001a00397245 */ /* 0x000fe20000201000 */
[----:B------:R-:W-:Y:S01]  /*3660*/  HADD2.F32 R63, -RZ, R63.H1_H1 ;  /* 0x3000003fff3f7230 */ /* 0x000fe20000004100 */
[----:B------:R-:W-:Y:S02]  /*3670*/  F2FP.F16.F32.PACK_AB R58, R71, R25 ;  /* 0x00000019473a723e */ /* 0x000fe400000000ff */
[----:B------:R-:W-:Y:S01]  /*3680*/  F2FP.F16.F32.PACK_AB R56, R13, R9 ;  /* 0x000000090d38723e */ /* 0x000fe200000000ff */
[----:B------:R-:W-:Y:S01]  /*3690*/  FFMA.FTZ R57, R57, R22, 1.1641532182693481445e-10 ;  /* 0x2f00000039397423 */ /* 0x000fe20000010016 */
[----:B------:R-:W-:-:S04]  /*36a0*/  FMUL.FTZ R63, R63, UR4 ;  /* 0x000000043f3f7c20 */ /* 0x000fc80008410000 */
[----:B------:R-:W-:Y:S01]  /*36b0*/  FMUL.FTZ R63, R63, R18 ;  /* 0x000000123f3f7220 */ /* 0x000fe20000410000 */
[----:B------:R-:W-:Y:S01]  /*36c0*/  FSETP.GTU.FTZ.AND P6, PT, R57, R20, PT ;  /* 0x000000143900720b */ /* 0x000fe20003fdc000 */
[----:B------:R-:W-:Y:S01]  /*36d0*/  HADD2.F32 R18, -RZ, R59.H1_H1 ;  /* 0x3000003bff127230 */ /* 0x000fe20000004100 */
[----:B------:R-:W-:Y:S02]  /*36e0*/  F2FP.F16.F32.PACK_AB R57, R23, R15 ;  /* 0x0000000f1739723e */ /* 0x000fe400000000ff */
[----:B------:R-:W-:Y:S02]  /*36f0*/  FSEL R63, R63, RZ, !P6 ;  /* 0x000000ff3f3f7208 */ /* 0x000fe40007000000 */
[----:B------:R-:W-:-:S03]  /*3700*/  PLOP3.LUT P6, PT, P6, PT, PT, 0x8, 0x80 ;  /* 0x000000000080781c */ /* 0x000fc600037ce170 */
[----:B------:R-:W-:-:S05]  /*3710*/  FADD.FTZ R83, R63, R18 ;  /* 0x000000123f537221 */ /* 0x000fca0000010000 */
[----:B------:R-:W-:Y:S01]  /*3720*/  F2FP.F16.F32.PACK_AB R59, R83, R73 ;  /* 0x00000049533b723e */ /* 0x000fe200000000ff */
[----:B------:R-:W-:Y:S06]  /*3730*/  BRA `(.L_x_2267) ;  /* 0x0000002800147947 */ /* 0x000fec0003800000 */
.L_x_2227:
        /* <DEDUP_REMOVED lines=16> */
.L_x_2270:
        /* <DEDUP_REMOVED lines=13> */
.L_x_2272:
[----:B------:R-:W-:Y:S05]  /*3910*/  BSYNC.RECONVERGENT B2 ;  /* 0x0000000000027941 */ /* 0x000fea0003800200 */
.L_x_2271:
        /* <DEDUP_REMOVED lines=43> */
.L_x_2269:
[----:B------:R-:W-:Y:S05]  /*3bd0*/  BSYNC.RECONVERGENT B1 ;  /* 0x0000000000017941 */ /* 0x000fea0003800200 */
.L_x_2268:
[----:B------:R-:W0:Y:S01]  /*3be0*/  LDC R18, c[0x0][0x404] ;  /* 0x00010100ff127b82 */ /* 0x000e220000000800 */
[----:B------:R-:W-:Y:S01]  /*3bf0*/  HFMA2 R22, -RZ, RZ, 0.1171875, 0 ;  /* 0x2f800000ff167431 */ /* 0x000fe200000001ff */
[----:B------:R-:W-:Y:S01]  /*3c00*/  I2FP.F32.U32 R9, R9 ;  /* 0x0000000900097245 */ /* 0x000fe20000201000 */
[----:B-----5:R-:W-:Y:S01]  /*3c10*/  HADD2.F32 R13, -RZ, R60.H0_H0 ;  /* 0x2000003cff0d7230 */ /* 0x020fe20000004100 */
[----:B------:R-:W-:Y:S01]  /*3c20*/  ISETP.NE.AND P1, PT, R15, 0x1, PT ;  /* 0x000000010f00780c */ /* 0x000fe20003f25270 */
[----:B------:R-:W-:Y:S01]  /*3c30*/  BSSY.RECONVERGENT B1, `(.L_x_2273) ;  /* 0x000004d000017945 */ /* 0x000fe20003800200 */
[----:B------:R-:W-:Y:S02]  /*3c40*/  IMAD.MOV.U32 R23, RZ, RZ, 0x2 ;  /* 0x00000002ff177424 */ /* 0x000fe400078e00ff */
[----:B------:R-:W1:Y:S01]  /*3c50*/  LDC R20, c[0x0][0x408] ;  /* 0x00010200ff147b82 */ /* 0x000e620000000800 */
[----:B------:R-:W-:Y:S01]  /*3c60*/  FMUL.FTZ R13, R13, UR4 ;  /* 0x000000040d0d7c20 */ /* 0x000fe20008410000 */
[----:B------:R-:W-:-:S05]  /*3c70*/  FFMA.FTZ R9, R9, R22, 1.1641532182693481445e-10 ;  /* 0x2f00000009097423 */ /* 0x000fca0000010016 */
[----:B0-----:R-:W-:-:S04]  /*3c80*/  FSETP.GTU.FTZ.AND P0, PT, R9, R18, PT ;  /* 0x000000120900720b */ /* 0x001fc80003f1c000 */
[----:B------:R-:W-:Y:S01]  /*3c90*/  PLOP3.LUT P2, PT, P0, PT, PT, 0x8, 0x80 ;  /* 0x000000000080781c */ /* 0x000fe2000074e170 */
[----:B-1----:R-:W-:-:S03]  /*3ca0*/  FMUL.FTZ R9, R13, R20 ;  /* 0x000000140d097220 */ /* 0x002fc60000410000 */
[----:B------:R-:W-:Y:S01]  /*3cb0*/  P2R R24, PR, RZ, 0x4 ;  /* 0x00000004ff187803 */ /* 0x000fe20000000000 */
[----:B------:R-:W-:Y:S01]  /*3cc0*/  IMAD.MOV.U32 R13, RZ, RZ, R66 ;  /* 0x000000ffff0d7224 */ /* 0x000fe200078e0042 */
[----:B------:R-:W-:Y:S01]  /*3cd0*/  FSEL R9, R9, RZ, !P0 ;  /* 0x000000ff09097208 */ /* 0x000fe20004000000 */
        /* <DEDUP_REMOVED lines=9> */
.L_x_2275:
        /* <DEDUP_REMOVED lines=13> */
.L_x_2277:
[----:B------:R-:W-:Y:S05]  /*3e40*/  BSYNC.RECONVERGENT B2 ;  /* 0x0000000000027941 */ /* 0x000fea0003800200 */
.L_x_2276:
        /* <DEDUP_REMOVED lines=39> */
[----:B------:R-:W-:-:S03]  /*40c0*/  LOP3.LUT R64, R56, UR33, R71, 0x96, !PT ;  /* 0x0000002138407c12 */ /* 0x000fc6000f8e9647 */
[----:B------:R-:W-:Y:S01]  /*40d0*/  IMAD.MOV.U32 R66, RZ, RZ, R70 ;  /* 0x000000ffff427224 */ /* 0x000fe200078e0046 */
[----:B------:R-:W-:Y:S01]  /*40e0*/  LOP3.LUT R12, R12, UR34, R59, 0x96, !PT ;  /* 0x000000220c0c7c12 */ /* 0x000fe2000f8e963b */
[----:B------:R-:W-:-:S07]  /*40f0*/  IMAD.MOV.U32 R16, RZ, RZ, R58 ;  /* 0x000000ffff107224 */ /* 0x000fce00078e003a */
.L_x_2274:
[----:B------:R-:W-:Y:S05]  /*4100*/  BSYNC.RECONVERGENT B1 ;  /* 0x0000000000017941 */ /* 0x000fea0003800200 */
.L_x_2273:
[----:B------:R-:W-:Y:S01]  /*4110*/  I2FP.F32.U32 R13, R13 ;  /* 0x0000000d000d7245 */ /* 0x000fe20000201000 */
[----:B------:R-:W-:Y:S01]  /*4120*/  HADD2.F32 R60, -RZ, R60.H1_H1 ;  /* 0x3000003cff3c7230 */ /* 0x000fe20000004100 */
[----:B------:R-:W-:Y:S01]  /*4130*/  ISETP.NE.AND P2, PT, R23, 0x1, PT ;  /* 0x000000011700780c */ /* 0x000fe20003f45270 */
[----:B------:R-:W-:Y:S01]  /*4140*/  BSSY.RECONVERGENT B1, `(.L_x_2278) ;  /* 0x000004b000017945 */ /* 0x000fe20003800200 */
[----:B------:R-:W-:Y:S02]  /*4150*/  HFMA2 R25, -RZ, RZ, 0, 1.1920928955078125e-07 ;  /* 0x00000002ff197431 */ /* 0x000fe400000001ff */
[----:B------:R-:W-:Y:S01]  /*4160*/  FFMA.FTZ R13, R13, R22, 1.1641532182693481445e-10 ;  /* 0x2f0000000d0d7423 */ /* 0x000fe20000010016 */
[----:B------:R-:W-:-:S04]  /*4170*/  FMUL.FTZ R15, R60, UR4 ;  /* 0x000000043c0f7c20 */ /* 0x000fc80008410000 */
[----:B------:R-:W-:Y:S01]  /*4180*/  FSETP.GTU.FTZ.AND P1, PT, R13, R18, PT ;  /* 0x000000120d00720b */ /* 0x000fe20003f3c000 */
[----:B------:R-:W-:Y:S01]  /*4190*/  FMUL.FTZ R13, R15, R20 ;  /* 0x000000140f0d7220 */ /* 0x000fe20000410000 */
[----:B------:R-:W-:Y:S02]  /*41a0*/  IMAD.MOV.U32 R15, RZ, RZ, R66 ;  /* 0x000000ffff0f7224 */ /* 0x000fe400078e0042 */
        /* <DEDUP_REMOVED lines=11> */
.L_x_2280:
        /* <DEDUP_REMOVED lines=13> */
.L_x_2282:
[----:B------:R-:W-:Y:S05]  /*4330*/  BSYNC.RECONVERGENT B2 ;  /* 0x0000000000027941 */ /* 0x000fea0003800200 */
.L_x_2281:
        /* <DEDUP_REMOVED lines=43> */
.L_x_2279:
[----:B------:R-:W-:Y:S05]  /*45f0*/  BSYNC.RECONVERGENT B1 ;  /* 0x0000000000017941 */ /* 0x000fea0003800200 */
.L_x_2278:
[----:B------:R-:W-:Y:S01]  /*4600*/  I2FP.F32.U32 R15, R15 ;  /* 0x0000000f000f7245 */ /* 0x000fe20000201000 */
[----:B------:R-:W-:Y:S01]  /*4610*/  HADD2.F32 R23, -RZ, R61.H0_H0 ;  /* 0x2000003dff177230 */ /* 0x000fe20000004100 */
[----:B------:R-:W-:Y:S01]  /*4620*/  ISETP.NE.AND P3, PT, R25, 0x1, PT ;  /* 0x000000011900780c */ /* 0x000fe20003f65270 */
[----:B------:R-:W-:Y:S01]  /*4630*/  BSSY.RECONVERGENT B1, `(.L_x_2283) ;  /* 0x000004b000017945 */ /* 0x000fe20003800200 */
[----:B------:R-:W-:Y:S02]  /*4640*/  IMAD.MOV.U32 R26, RZ, RZ, 0x2 ;  /* 0x00000002ff1a7424 */ /* 0x000fe400078e00ff */
[----:B------:R-:W-:Y:S01]  /*4650*/  FFMA.FTZ R15, R15, R22, 1.1641532182693481445e-10 ;  /* 0x2f0000000f0f7423 */ /* 0x000fe20000010016 */
[----:B------:R-:W-:-:S04]  /*4660*/  FMUL.FTZ R23, R23, UR4 ;  /* 0x0000000417177c20 */ /* 0x000fc80008410000 */
[----:B------:R-:W-:Y:S01]  /*4670*/  FSETP.GTU.FTZ.AND P2, PT, R15, R18, PT ;  /* 0x000000120f00720b */ /* 0x000fe20003f5c000 */
[----:B------:R-:W-:Y:S01]  /*4680*/  FMUL.FTZ R15, R23, R20 ;  /* 0x00000014170f7220 */ /* 0x000fe20000410000 */
        /* <DEDUP_REMOVED lines=12> */
.L_x_2285:
        /* <DEDUP_REMOVED lines=13> */
.L_x_2287:
[----:B------:R-:W-:Y:S05]  /*4820*/  BSYNC.RECONVERGENT B2 ;  /* 0x0000000000027941 */ /* 0x000fea0003800200 */
.L_x_2286:
        /* <DEDUP_REMOVED lines=43> */
.L_x_2284:
[----:B------:R-:W-:Y:S05]  /*4ae0*/  BSYNC.RECONVERGENT B1 ;  /* 0x0000000000017941 */ /* 0x000fea0003800200 */
.L_x_2283:
[----:B------:R-:W-:Y:S01]  /*4af0*/  I2FP.F32.U32 R23, R23 ;  /* 0x0000001700177245 */ /* 0x000fe20000201000 */
[----:B------:R-:W-:Y:S01]  /*4b00*/  HADD2.F32 R61, -RZ, R61.H1_H1 ;  /* 0x3000003dff3d7230 */ /* 0x000fe20000004100 */
[----:B------:R-:W-:Y:S01]  /*4b10*/  ISETP.NE.AND P4, PT, R26, 0x1, PT ;  /* 0x000000011a00780c */ /* 0x000fe20003f85270 */
[----:B------:R-:W-:Y:S01]  /*4b20*/  BSSY.RECONVERGENT B1, `(.L_x_2288) ;  /* 0x000004b000017945 */ /* 0x000fe20003800200 */
[----:B------:R-:W-:Y:S02]  /*4b30*/  IMAD.MOV.U32 R28, RZ, RZ, 0x2 ;  /* 0x00000002ff1c7424 */ /* 0x000fe400078e00ff */
[----:B------:R-:W-:Y:S01]  /*4b40*/  FFMA.FTZ R23, R23, R22, 1.1641532182693481445e-10 ;  /* 0x2f00000017177423 */ /* 0x000fe20000010016 */
[----:B------:R-:W-:Y:S01]  /*4b50*/  FMUL.FTZ R61, R61, UR4 ;  /* 0x000000043d3d7c20 */ /* 0x000fe20008410000 */
[----:B------:R-:W-:-:S03]  /*4b60*/  IMAD.MOV.U32 R25, RZ, RZ, R66 ;  /* 0x000000ffff197224 */ /* 0x000fc600078e0042 */
[----:B------:R-:W-:Y:S01]  /*4b70*/  FSETP.GTU.FTZ.AND P3, PT, R23, R18, PT ;  /* 0x000000121700720b */ /* 0x000fe20003f7c000 */
[----:B------:R-:W-:-:S03]  /*4b80*/  FMUL.FTZ R23, R61, R20 ;  /* 0x000000143d177220 */ /* 0x000fc60000410000 */
        /* <DEDUP_REMOVED lines=11> */
.L_x_2290:
        /* <DEDUP_REMOVED lines=13> */
.L_x_2292:
[----:B------:R-:W-:Y:S05]  /*4d10*/  BSYNC.RECONVERGENT B2 ;  /* 0x0000000000027941 */ /* 0x000fea0003800200 */
.L_x_2291:
        /* <DEDUP_REMOVED lines=43> */
.L_x_2289:
[----:B------:R-:W-:Y:S05]  /*4fd0*/  BSYNC.RECONVERGENT B1 ;  /* 0x0000000000017941 */ /* 0x000fea0003800200 */
.L_x_2288:
[----:B------:R-:W-:Y:S01]  /*4fe0*/  I2FP.F32.U32 R25, R25 ;  /* 0x0000001900197245 */ /* 0x000fe20000201000 */
[----:B------:R-:W-:Y:S01]  /*4ff0*/  HADD2.F32 R26, -RZ, R62.H0_H0 ;  /* 0x2000003eff1a7230 */ /* 0x000fe20000004100 */
[----:B------:R-:W-:Y:S01]  /*5000*/  ISETP.NE.AND P4, PT, R28, 0x1, PT ;  /* 0x000000011c00780c */ /* 0x000fe20003f85270 */
[----:B------:R-:W-:Y:S01]  /*5010*/  BSSY.RECONVERGENT B1, `(.L_x_2293) ;  /* 0x000004b000017945 */ /* 0x000fe20003800200 */
[----:B------:R-:W-:Y:S02]  /*5020*/  HFMA2 R30, -RZ, RZ, 0, 1.1920928955078125e-07 ;  /* 0x00000002ff1e7431 */ /* 0x000fe400000001ff */
[----:B------:R-:W-:Y:S01]  /*5030*/  FFMA.FTZ R25, R25, R22, 1.1641532182693481445e-10 ;  /* 0x2f00000019197423 */ /* 0x000fe20000010016 */
[----:B------:R-:W-:Y:S01]  /*5040*/  FMUL.FTZ R57, R26, UR4 ;  /* 0x000000041a397c20 */ /* 0x000fe20008410000 */
[----:B------:R-:W-:-:S03]  /*5050*/  IMAD.MOV.U32 R26, RZ, RZ, R66 ;  /* 0x000000ffff1a7224 */ /* 0x000fc600078e0042 */
[----:B------:R-:W-:Y:S01]  /*5060*/  FSETP.GTU.FTZ.AND P3, PT, R25, R18, PT ;  /* 0x000000121900720b */ /* 0x000fe20003f7c000 */
[----:B------:R-:W-:-:S05]  /*5070*/  FMUL.FTZ R25, R57, R20 ;  /* 0x0000001439197220 */ /* 0x000fca0000410000 */
        /* <DEDUP_REMOVED lines=11> */
.L_x_2295:
        /* <DEDUP_REMOVED lines=13> */
.L_x_2297:
[----:B------:R-:W-:Y:S05]  /*5200*/  BSYNC.RECONVERGENT B2 ;  /* 0x0000000000027941 */ /* 0x000fea0003800200 */
.L_x_2296:
        /* <DEDUP_REMOVED lines=43> */
.L_x_2294:
[----:B------:R-:W-:Y:S05]  /*54c0*/  BSYNC.RECONVERGENT B1 ;  /* 0x0000000000017941 */ /* 0x000fea0003800200 */
.L_x_2293:
[----:B------:R-:W-:Y:S01]  /*54d0*/  I2FP.F32.U32 R57, R26 ;  /* 0x0000001a00397245 */ /* 0x000fe20000201000 */
[----:B------:R-:W-:Y:S01]  /*54e0*/  HADD2.F32 R62, -RZ, R62.H1_H1 ;  /* 0x3000003eff3e7230 */ /* 0x000fe20000004100 */
[----:B------:R-:W-:Y:S01]  /*54f0*/  ISETP.NE.AND P5, PT, R30, 0x1, PT ;  /* 0x000000011e00780c */ /* 0x000fe20003fa5270 */
[----:B------:R-:W-:Y:S01]  /*5500*/  BSSY.RECONVERGENT B1, `(.L_x_2298) ;  /* 0x000004b000017945 */ /* 0x000fe20003800200 */
[----:B------:R-:W-:Y:S02]  /*5510*/  IMAD.MOV.U32 R28, RZ, RZ, 0x2 ;  /* 0x00000002ff1c7424 */ /* 0x000fe400078e00ff */
[----:B------:R-:W-:Y:S01]  /*5520*/  FFMA.FTZ R57, R57, R22, 1.1641532182693481445e-10 ;  /* 0x2f00000039397423 */ /* 0x000fe20000010016 */
[----:B------:R-:W-:Y:S01]  /*5530*/  FMUL.FTZ R59, R62, UR4 ;  /* 0x000000043e3b7c20 */ /* 0x000fe20008410000 */
[----:B------:R-:W-:-:S03]  /*5540*/  MOV R26, R66 ;  /* 0x00000042001a7202 */ /* 0x000fc60000000f00 */
[----:B------:R-:W-:Y:S01]  /*5550*/  FMUL.FTZ R59, R59, R20 ;  /* 0x000000143b3b7220 */ /* 0x000fe20000410000 */
[----:B------:R-:W-:-:S04]  /*5560*/  FSETP.GTU.FTZ.AND P4, PT, R57, R18, PT ;  /* 0x000000123900720b */ /* 0x000fc80003f9c000 */
        /* <DEDUP_REMOVED lines=11> */
.L_x_2300:
        /* <DEDUP_REMOVED lines=13> */
.L_x_2302:
[----:B------:R-:W-:Y:S05]  /*56f0*/  BSYNC.RECONVERGENT B2 ;  /* 0x0000000000027941 */ /* 0x000fea0003800200 */
.L_x_2301:
        /* <DEDUP_REMOVED lines=43> */
.L_x_2299:
[----:B------:R-:W-:Y:S05]  /*59b0*/  BSYNC.RECONVERGENT B1 ;  /* 0x0000000000017941 */ /* 0x000fea0003800200 */
.L_x_2298:
[----:B------:R-:W-:Y:S01]  /*59c0*/  I2FP.F32.U32 R57, R26 ;  /* 0x0000001a00397245 */ /* 0x000fe20000201000 */
[----:B------:R-:W-:Y:S01]  /*59d0*/  HADD2.F32 R26, -RZ, R63.H0_H0 ;  /* 0x2000003fff1a7230 */ /* 0x000fe20000004100 */
[----:B------:R-:W-:Y:S01]  /*59e0*/  ISETP.NE.AND P6, PT, R28, 0x1, PT ;  /* 0x000000011c00780c */ /* 0x000fe20003fc5270 */
[----:B------:R-:W-:Y:S01]  /*59f0*/  BSSY.RECONVERGENT B1, `(.L_x_2303) ;  /* 0x000004d000017945 */ /* 0x000fe20003800200 */
[----:B------:R-:W-:Y:S02]  /*5a00*/  IMAD.MOV.U32 R68, RZ, RZ, 0x2 ;  /* 0x00000002ff447424 */ /* 0x000fe400078e00ff */
[----:B------:R-:W-:Y:S01]  /*5a10*/  FFMA.FTZ R57, R57, R22, 1.1641532182693481445e-10 ;  /* 0x2f00000039397423 */ /* 0x000fe20000010016 */
[----:B------:R-:W-:Y:S01]  /*5a20*/  FMUL.FTZ R59, R26, UR4 ;  /* 0x000000041a3b7c20 */ /* 0x000fe20008410000 */
[----:B------:R-:W-:-:S03]  /*5a30*/  IMAD.MOV.U32 R26, RZ, RZ, R66 ;  /* 0x000000ffff1a7224 */ /* 0x000fc600078e0042 */
        /* <DEDUP_REMOVED lines=13> */
.L_x_2305:
        /* <DEDUP_REMOVED lines=12> */
[----:B------:R-:W-:Y:S01]  /*5bd0*/  @P0 IMAD.MOV R26, RZ, RZ, R8 ;  /* 0x000000ffff1a0224 */ /* 0x000fe200078e0208 */
[----:B------:R-:W-:-:S04]  /*5be0*/  ISETP.NE.AND P0, PT, R12, RZ, PT ;  /* 0x000000ff0c00720c */ /* 0x000fc80003f05270 */
[----:B------:R-:W-:-:S09]  /*5bf0*/  @!P6 MOV R8, R26 ;  /* 0x0000001a0008e202 */ /* 0x000fd20000000f00 */
.L_x_2307:
[----:B------:R-:W-:Y:S05]  /*5c00*/  BSYNC.RECONVERGENT B2 ;  /* 0x0000000000027941 */ /* 0x000fea0003800200 */
.L_x_2306:
        /* <DEDUP_REMOVED lines=43> */
.L_x_2304:
[----:B------:R-:W-:Y:S05]  /*5ec0*/  BSYNC.RECONVERGENT B1 ;  /* 0x0000000000017941 */ /* 0x000fea0003800200 */
.L_x_2303:
[----:B------:R-:W-:Y:S01]  /*5ed0*/  I2FP.F32.U32 R57, R26 ;  /* 0x0000001a00397245 */ /* 0x000fe20000201000 */
[----:B------:R-:W-:Y:S01]  /*5ee0*/  HADD2.F32 R63, -RZ, R63.H1_H1 ;  /* 0x3000003fff3f7230 */ /* 0x000fe20000004100 */
[----:B------:R-:W-:Y:S02]  /*5ef0*/  F2FP.F16.F32.PACK_AB R58, R71, R25 ;  /* 0x00000019473a723e */ /* 0x000fe400000000ff */
[----:B------:R-:W-:Y:S01]  /*5f00*/  F2FP.F16.F32.PACK_AB R56, R13, R9 ;  /* 0x000000090d38723e */ /* 0x000fe200000000ff */
[----:B------:R-:W-:Y:S01]  /*5f10*/  FFMA.FTZ R57, R57, R22, 1.1641532182693481445e-10 ;  /* 0x2f00000039397423 */ /* 0x000fe20000010016 */
[----:B------:R-:W-:-:S04]  /*5f20*/  FMUL.FTZ R63, R63, UR4 ;  /* 0x000000043f3f7c20 */ /* 0x000fc80008410000 */
[----:B------:R-:W-:Y:S01]  /*5f30*/  FMUL.FTZ R63, R63, R20 ;  /* 0x000000143f3f7220 */ /* 0x000fe20000410000 */
[----:B------:R-:W-:Y:S02]  /*5f40*/  FSETP.GTU.FTZ.AND P6, PT, R57, R18, PT ;  /* 0x000000123900720b */ /* 0x000fe40003fdc000 */
[----:B------:R-:W-:Y:S02]  /*5f50*/  F2FP.F16.F32.PACK_AB R57, R23, R15 ;  /* 0x0000000f1739723e */ /* 0x000fe400000000ff */
[----:B------:R-:W-:Y:S02]  /*5f60*/  FSEL R83, R63, RZ, !P6 ;  /* 0x000000ff3f537208 */ /* 0x000fe40007000000 */
[----:B------:R-:W-:Y:S02]  /*5f70*/  PLOP3.LUT P6, PT, P6, PT, PT, 0x8, 0x80 ;  /* 0x000000000080781c */ /* 0x000fe400037ce170 */
[----:B------:R-:W-:-:S11]  /*5f80*/  F2FP.F16.F32.PACK_AB R59, R83, R73 ;  /* 0x00000049533b723e */ /* 0x000fd600000000ff */
.L_x_2267:
        /* <DEDUP_REMOVED lines=15> */
[----:B------:R-:W-:-:S02]  /*6080*/  LOP3.LUT R88, R18, R91, RZ, 0xfc, !PT ;  /* 0x0000005b12587212 */ /* 0x000fc400078efcff */
[----:B------:R-:W-:Y:S01]  /*6090*/  MOV R22, R16 ;  /* 0x0000001000167202 */ /* 0x000fe20000000f00 */
[C---:B------:R-:W-:Y:S01]  /*60a0*/  VIADD R18, R10.reuse, 0x100 ;  /* 0x000001000a127836 */ /* 0x040fe20000000000 */
[----:B------:R2:W-:Y:S01]  /*60b0*/  STG.E.128 desc[UR6][R62.64], R56 ;  /* 0x000000383e007986 */ /* 0x0005e2000c101d06 */
[----:B-1----:R-:W-:-:S05]  /*60c0*/  IMAD.WIDE.U32 R60, R10, 0x8, R60 ;  /* 0x000000080a3c7825 */ /* 0x002fca00078e003c */
[----:B------:R2:W-:Y:S02]  /*60d0*/  STG.E.64 desc[UR6][R60.64], R88 ;  /* 0x000000583c007986 */ /* 0x0005e4000c101b06 */
.L_x_2226:
[----:B0-----:R-:W-:Y:S05]  /*60e0*/  BSYNC.RECONVERGENT B0 ;  /* 0x0000000000007941 */ /* 0x001fea0003800200 */
.L_x_2225:
        /* <DEDUP_REMOVED lines=29> */
.L_x_2313:
        /* <DEDUP_REMOVED lines=13> */
.L_x_2315:
[----:B------:R-:W-:Y:S05]  /*6390*/  BSYNC.RECONVERGENT B2 ;  /* 0x0000000000027941 */ /* 0x000fea0003800200 */
.L_x_2314:
        /* <DEDUP_REMOVED lines=43> */
.L_x_2312:
[----:B------:R-:W-:Y:S05]  /*6650*/  BSYNC.RECONVERGENT B1 ;  /* 0x0000000000017941 */ /* 0x000fea0003800200 */
.L_x_2311:
        /* <DEDUP_REMOVED lines=27> */
.L_x_2318:
        /* <DEDUP_REMOVED lines=13> */
.L_x_2320:
[----:B------:R-:W-:Y:S05]  /*68e0*/  BSYNC.RECONVERGENT B2 ;  /* 0x0000000000027941 */ /* 0x000fea0003800200 */
.L_x_2319:
        /* <DEDUP_REMOVED lines=40> */
[----:B------:R-:W-:-:S04]  /*6b70*/  IMAD.WIDE.U32 R74, R76, -0x2daee0ad, RZ ;  /* 0xd2511f534c4a7825 */ /* 0x000fc800078e00ff */
[----:B------:R-:W-:Y:S01]  /*6b80*/  IMAD.MOV.U32 R20, RZ, RZ, R74 ;  /* 0x000000ffff147224 */ /* 0x000fe200078e004a */
[----:B------:R-:W-:-:S07]  /*6b90*/  LOP3.LUT R12, R84, UR34, R75, 0x96, !PT ;  /* 0x00000022540c7c12 */ /* 0x000fce000f8e964b */
.L_x_2317:
[----:B------:R-:W-:Y:S05]  /*6ba0*/  BSYNC.RECONVERGENT B1 ;  /* 0x0000000000017941 */ /* 0x000fea0003800200 */
.L_x_2316:
[----:B------:R-:W-:Y:S01]  /*6bb0*/  I2FP.F32.U32 R17, R19 ;  /* 0x0000001300117245 */ /* 0x000fe20000201000 */
[----:B------:R-:W-:Y:S01]  /*6bc0*/  HADD2.F32 R60, -RZ, R60.H1_H1 ;  /* 0x3000003cff3c7230 */ /* 0x000fe20000004100 */
[----:B------:R-:W-:Y:S01]  /*6bd0*/  ISETP.NE.AND P1, PT, R27, 0x1, PT ;  /* 0x000000011b00780c */ /* 0x000fe20003f25270 */
[----:B------:R-:W-:Y:S01]  /*6be0*/  HADD2.F32 R56, -RZ, R56.H1_H1 ;  /* 0x30000038ff387230 */ /* 0x000fe20000004100 */
[----:B------:R-:W-:Y:S01]  /*6bf0*/  BSSY.RECONVERGENT B1, `(.L_x_2321) ;  /* 0x000004c000017945 */ /* 0x000fe20003800200 */
[----:B------:R-:W-:Y:S01]  /*6c00*/  FFMA.FTZ R17, R17, R26, 1.1641532182693481445e-10 ;  /* 0x2f00000011117423 */ /* 0x000fe2000001001a */
[----:B------:R-:W-:-:S04]  /*6c10*/  FMUL.FTZ R19, R60, UR4 ;  /* 0x000000043c137c20 */ /* 0x000fc80008410000 */
[----:B------:R-:W-:Y:S01]  /*6c20*/  FMUL.FTZ R19, R19, R22 ;  /* 0x0000001613137220 */ /* 0x000fe20000410000 */
[----:B------:R-:W-:-:S04]  /*6c30*/  FSETP.GTU.FTZ.AND P0, PT, R17, R24, PT ;  /* 0x000000181100720b */ /* 0x000fc80003f1c000 */
[----:B------:R-:W-:Y:S01]  /*6c40*/  FSEL R17, R19, RZ, !P0 ;  /* 0x000000ff13117208 */ /* 0x000fe20004000000 */
[----:B------:R-:W-:Y:S01]  /*6c50*/  IMAD.MOV.U32 R19, RZ, RZ, R66 ;  /* 0x000000ffff137224 */ /* 0x000fe200078e0042 */
        /* <DEDUP_REMOVED lines=12> */
.L_x_2323:
        /* <DEDUP_REMOVED lines=13> */
.L_x_2325:
[----:B------:R-:W-:Y:S05]  /*6df0*/  BSYNC.RECONVERGENT B2 ;  /* 0x0000000000027941 */ /* 0x000fea0003800200 */
.L_x_2324:
        /* <DEDUP_REMOVED lines=40> */
[----:B------:R-:W-:-:S04]  /*7080*/  IMAD.WIDE.U32 R76, R77, -0x2daee0ad, RZ ;  /* 0xd2511f534d4c7825 */ /* 0x000fc800078e00ff */
[----:B------:R-:W-:Y:S01]  /*7090*/  IMAD.MOV.U32 R20, RZ, RZ, R76 ;  /* 0x000000ffff147224 */ /* 0x000fe200078e004c */
[----:B------:R-:W-:-:S07]  /*70a0*/  LOP3.LUT R12, R74, UR34, R77, 0x96, !PT ;  /* 0x000000224a0c7c12 */ /* 0x000fce000f8e964d */
.L_x_2322:
[----:B------:R-:W-:Y:S05]  /*70b0*/  BSYNC.RECONVERGENT B1 ;  /* 0x0000000000017941 */ /* 0x000fea0003800200 */
.L_x_2321:
[----:B------:R-:W-:Y:S01]  /*70c0*/  I2FP.F32.U32 R19, R19 ;  /* 0x0000001300137245 */ /* 0x000fe20000201000 */
[----:B------:R-:W-:Y:S01]  /*70d0*/  HADD2.F32 R27, -RZ, R61.H0_H0 ;  /* 0x2000003dff1b7230 */ /* 0x000fe20000004100 */
[----:B------:R-:W-:Y:S01]  /*70e0*/  ISETP.NE.AND P2, PT, R56, 0x1, PT ;  /* 0x000000013800780c */ /* 0x000fe20003f45270 */
[----:B------:R-:W-:Y:S01]  /*70f0*/  HADD2.F32 R30, -RZ, R57.H0_H0 ;  /* 0x20000039ff1e7230 */ /* 0x000fe20000004100 */
[----:B------:R-:W-:Y:S01]  /*7100*/  BSSY.RECONVERGENT B1, `(.L_x_2326) ;  /* 0x000004c000017945 */ /* 0x000fe20003800200 */
[----:B------:R-:W-:Y:S01]  /*7110*/  FFMA.FTZ R19, R19, R26, 1.1641532182693481445e-10 ;  /* 0x2f00000013137423 */ /* 0x000fe2000001001a */
[----:B------:R-:W-:Y:S01]  /*7120*/  FMUL.FTZ R27, R27, UR4 ;  /* 0x000000041b1b7c20 */ /* 0x000fe20008410000 */
[----:B------:R-:W-:-:S03]  /*7130*/  IMAD.MOV.U32 R60, RZ, RZ, 0x2 ;  /* 0x00000002ff3c7424 */ /* 0x000fc600078e00ff */
[----:B------:R-:W-:Y:S01]  /*7140*/  FMUL.FTZ R27, R27, R22 ;  /* 0x000000161b1b7220 */ /* 0x000fe20000410000 */
[----:B------:R-:W-:-:S04]  /*7150*/  FSETP.GTU.FTZ.AND P1, PT, R19, R24, PT ;  /* 0x000000181300720b */ /* 0x000fc80003f3c000 */
[----:B------:R-:W-:Y:S02]  /*7160*/  FSEL R19, R27, RZ, !P1 ;  /* 0x000000ff1b137208 */ /* 0x000fe40004800000 */
[----:B------:R-:W-:Y:S02]  /*7170*/  PLOP3.LUT P1, PT, P1, PT, PT, 0x8, 0x80 ;  /* 0x000000000080781c */ /* 0x000fe40000f2e170 */
[----:B------:R-:W-:Y:S01]  /*7180*/  MOV R27, R66 ;  /* 0x00000042001b7202 */ /* 0x000fe20000000f00 */
[----:B------:R-:W-:Y:S01]  /*7190*/  FADD.FTZ R19, R19, R30 ;  /* 0x0000001e13137221 */ /* 0x000fe20000010000 */
[----:B------:R-:W-:Y:S09]  /*71a0*/  @!P2 BRA `(.L_x_2327) ;  /* 0x000000040004a947 */ /* 0x000ff20003800000 */
[----:B------:R-:W-:-:S13]  /*71b0*/  ISETP.NE.AND P2, PT, R56, 0x3, PT ;  /* 0x000000033800780c */ /* 0x000fda0003f45270 */
[----:B------:R-:W-:Y:S05]  /*71c0*/  @!P2 BRA `(.L_x_2328) ;  /* 0x000000000018a947 */ /* 0x000fea0003800000 */
[----:B------:R-:W-:-:S13]  /*71d0*/  ISETP.NE.AND P2, PT, R56, 0x2, PT ;  /* 0x000000023800780c */ /* 0x000fda0003f45270 */
[----:B------:R-:W-:Y:S01]  /*71e0*/  @!P2 IMAD.MOV.U32 R60, RZ, RZ, 0x3 ;  /* 0x00000003ff3ca424 */ /* 0x000fe200078e00ff */
[----:B------:R-:W-:Y:S01]  /*71f0*/  @P2 IADD3 R60, PT, PT, R56, 0x1, RZ ;  /* 0x00000001383c2810 */ /* 0x000fe20007ffe0ff */
[----:B------:R-:W-:Y:S01]  /*7200*/  @!P2 IMAD.MOV.U32 R27, RZ, RZ, R12 ;  /* 0x000000ffff1ba224 */ /* 0x000fe200078e000c */
[----:B------:R-:W-:Y:S01]  /*7210*/  @P2 MOV R27, R64 ;  /* 0x00000040001b2202 */ /* 0x000fe20000000f00 */
[----:B------:R-:W-:Y:S06]  /*7220*/  BRA `(.L_x_2327) ;  /* 0x0000000000e47947 */ /* 0x000fec0003800000 */
.L_x_2328:
        /* <DEDUP_REMOVED lines=13> */
.L_x_2330:
[----:B------:R-:W-:Y:S05]  /*7300*/  BSYNC.RECONVERGENT B2 ;  /* 0x0000000000027941 */ /* 0x000fea0003800200 */
.L_x_2329:
        /* <DEDUP_REMOVED lines=40> */
[----:B------:R-:W-:-:S04]  /*7590*/  MOV R20, R74 ;  /* 0x0000004a00147202 */ /* 0x000fc80000000f00 */
[----:B------:R-:W-:Y:S02]  /*75a0*/  LOP3.LUT R64, R76, UR33, R85, 0x96, !PT ;  /* 0x000000214c407c12 */ /* 0x000fe4000f8e9655 */
[----:B------:R-:W-:-:S07]  /*75b0*/  MOV R66, R84 ;  /* 0x0000005400427202 */ /* 0x000fce0000000f00 */
.L_x_2327:
[----:B------:R-:W-:Y:S05]  /*75c0*/  BSYNC.RECONVERGENT B1 ;  /* 0x0000000000017941 */ /* 0x000fea0003800200 */
.L_x_2326:
[----:B------:R-:W-:Y:S01]  /*75d0*/  I2FP.F32.U32 R27, R27 ;  /* 0x0000001b001b7245 */ /* 0x000fe20000201000 */
[----:B------:R-:W-:Y:S01]  /*75e0*/  HADD2.F32 R61, -RZ, R61.H1_H1 ;  /* 0x3000003dff3d7230 */ /* 0x000fe20000004100 */
[----:B------:R-:W-:Y:S01]  /*75f0*/  ISETP.NE.AND P3, PT, R60, 0x1, PT ;  /* 0x000000013c00780c */ /* 0x000fe20003f65270 */
[----:B------:R-:W-:Y:S01]  /*7600*/  HADD2.F32 R30, -RZ, R57.H1_H1 ;  /* 0x30000039ff1e7230 */ /* 0x000fe20000004100 */
[----:B------:R-:W-:Y:S01]  /*7610*/  BSSY.RECONVERGENT B1, `(.L_x_2331) ;  /* 0x000004c000017945 */ /* 0x000fe20003800200 */
[----:B------:R-:W-:Y:S01]  /*7620*/  FFMA.FTZ R27, R27, R26, 1.1641532182693481445e-10 ;  /* 0x2f0000001b1b7423 */ /* 0x000fe2000001001a */
[----:B------:R-:W-:Y:S01]  /*7630*/  FMUL.FTZ R61, R61, UR4 ;  /* 0x000000043d3d7c20 */ /* 0x000fe20008410000 */
[----:B------:R-:W-:-:S03]  /*7640*/  HFMA2 R56, -RZ, RZ, 0, 1.1920928955078125e-07 ;  /* 0x00000002ff387431 */ /* 0x000fc600000001ff */
        /* <DEDUP_REMOVED lines=15> */
.L_x_2333:
        /* <DEDUP_REMOVED lines=13> */
.L_x_2335:
[----:B------:R-:W-:Y:S05]  /*7810*/  BSYNC.RECONVERGENT B2 ;  /* 0x0000000000027941 */ /* 0x000fea0003800200 */
.L_x_2334:
[----:B------:R-:W-:Y:S01]  /*7820*/  LOP3.LUT R56, R8, UR9, R61, 0x96, !PT ;  /* 0x0000000908387c12 */ /* 0x000fe2000f8e963d */
[----:B------:R-:W-:Y:S01]  /*7830*/  IMAD.WIDE.U32 R64, R2, -0x326172a9, RZ ;  /* 0xcd9e8d5702407825 */ /* 0x000fe200078e00ff */
[----:B------:R-:W-:-:S03]  /*7840*/  MOV R30, R20 ;  /* 0x00000014001e7202 */ /* 0x000fc60000000f00 */
        /* <DEDUP_REMOVED lines=33> */
[----:B------:R-:W-:-:S04]  /*7a60*/  IMAD.WIDE.U32 R56, R56, -0x2daee0ad, RZ ;  /* 0xd2511f5338387825 */ /* 0x000fc800078e00ff */
[----:B------:R-:W-:Y:S01]  /*7a70*/  IMAD.MOV.U32 R20, RZ, RZ, R56 ;  /* 0x000000ffff147224 */ /* 0x000fe200078e0038 */
[----:B------:R-:W-:Y:S01]  /*7a80*/  LOP3.LUT R12, R60, UR34, R57, 0x96, !PT ;  /* 0x000000223c0c7c12 */ /* 0x000fe2000f8e9639 */
[----:B------:R-:W-:-:S04]  /*7a90*/  IMAD.WIDE.U32 R60, R61, -0x326172a9, RZ ;  /* 0xcd9e8d573d3c7825 */ /* 0x000fc800078e00ff */
[----:B------:R-:W-:Y:S02]  /*7aa0*/  HFMA2 R56, -RZ, RZ, 0, 0 ;  /* 0x00000000ff387431 */ /* 0x000fe400000001ff */
[----:B------:R-:W-:Y:S01]  /*7ab0*/  IMAD.MOV.U32 R66, RZ, RZ, R60 ;  /* 0x000000ffff427224 */ /* 0x000fe200078e003c */
[----:B------:R-:W-:-:S07]  /*7ac0*/  LOP3.LUT R64, R64, UR33, R61, 0x96, !PT ;  /* 0x0000002140407c12 */ /* 0x000fce000f8e963d */
.L_x_2332:
[----:B------:R-:W-:Y:S05]  /*7ad0*/  BSYNC.RECONVERGENT B1 ;  /* 0x0000000000017941 */ /* 0x000fea0003800200 */
.L_x_2331:
        /* <DEDUP_REMOVED lines=23> */
.L_x_2338:
        /* <DEDUP_REMOVED lines=13> */
.L_x_2340:
[----:B------:R-:W-:Y:S05]  /*7d20*/  BSYNC.RECONVERGENT B2 ;  /* 0x0000000000027941 */ /* 0x000fea0003800200 */
.L_x_2339:
        /* <DEDUP_REMOVED lines=39> */
[----:B------:R-:W-:-:S03]  /*7fa0*/  IMAD.WIDE.U32 R60, R61, -0x326172a9, RZ ;  /* 0xcd9e8d573d3c7825 */ /* 0x000fc600078e00ff */
[----:B------:R-:W-:Y:S01]  /*7fb0*/  MOV R66, R60 ;  /* 0x0000003c00427202 */ /* 0x000fe20000000f00 */
[----:B------:R-:W-:Y:S01]  /*7fc0*/  IMAD.MOV.U32 R60, RZ, RZ, RZ ;  /* 0x000000ffff3c7224 */ /* 0x000fe200078e00ff */
[----:B------:R-:W-:-:S07]  /*7fd0*/  LOP3.LUT R64, R56, UR33, R61, 0x96, !PT ;  /* 0x0000002138407c12 */ /* 0x000fce000f8e963d */
.L_x_2337:
[----:B------:R-:W-:Y:S05]  /*7fe0*/  BSYNC.RECONVERGENT B1 ;  /* 0x0000000000017941 */ /* 0x000fea0003800200 */
.L_x_2336:
        /* <DEDUP_REMOVED lines=23> */
.L_x_2343:
        /* <DEDUP_REMOVED lines=13> */
.L_x_2345:
[----:B------:R-:W-:Y:S05]  /*8230*/  BSYNC.RECONVERGENT B2 ;  /* 0x0000000000027941 */ /* 0x000fea0003800200 */
.L_x_2344:
        /* <DEDUP_REMOVED lines=39> */
[----:B------:R-:W-:-:S04]  /*84b0*/  IMAD.WIDE.U32 R60, R58, -0x326172a9, RZ ;  /* 0xcd9e8d573a3c7825 */ /* 0x000fc800078e00ff */
[----:B------:R-:W-:Y:S01]  /*84c0*/  IMAD.MOV.U32 R66, RZ, RZ, R60 ;  /* 0x000000ffff427224 */ /* 0x000fe200078e003c */
[----:B------:R-:W-:Y:S01]  /*84d0*/  LOP3.LUT R64, R56, UR33, R61, 0x96, !PT ;  /* 0x0000002138407c12 */ /* 0x000fe2000f8e963d */
[----:B------:R-:W-:-:S07]  /*84e0*/  HFMA2 R56, -RZ, RZ, 0, 0 ;  /* 0x00000000ff387431 */ /* 0x000fce00000001ff */
.L_x_2342:
[----:B------:R-:W-:Y:S05]  /*84f0*/  BSYNC.RECONVERGENT B1 ;  /* 0x0000000000017941 */ /* 0x000fea0003800200 */
.L_x_2341:
[----:B------:R-:W-:Y:S01]  /*8500*/  I2FP.F32.U32 R57, R30 ;  /* 0x0000001e00397245 */ /* 0x000fe20000201000 */
[----:B------:R-:W-:Y:S01]  /*8510*/  HADD2.F32 R30, -RZ, R63.H0_H0 ;  /* 0x2000003fff1e7230 */ /* 0x000fe20000004100 */
[----:B------:R-:W-:Y:S01]  /*8520*/  ISETP.NE.AND P6, PT, R56, 0x1, PT ;  /* 0x000000013800780c */ /* 0x000fe20003fc5270 */
[----:B------:R-:W-:Y:S01]  /*8530*/  BSSY.RECONVERGENT B1, `(.L_x_2346) ;  /* 0x000004f000017945 */ /* 0x000fe20003800200 */
[----:B------:R-:W-:Y:S02]  /*8540*/  IMAD.MOV.U32 R68, RZ, RZ, 0x2 ;  /* 0x00000002ff447424 */ /* 0x000fe400078e00ff */
[----:B------:R-:W-:-:S05]  /*8550*/  FFMA.FTZ R57, R57, R26, 1.1641532182693481445e-10 ;  /* 0x2f00000039397423 */ /* 0x000fca000001001a */
[----:B------:R-:W-:Y:S01]  /*8560*/  FSETP.GTU.FTZ.AND P5, PT, R57, R24, PT ;  /* 0x000000183900720b */ /* 0x000fe20003fbc000 */
[----:B------:R-:W-:Y:S01]  /*8570*/  FMUL.FTZ R57, R30, UR4 ;  /* 0x000000041e397c20 */ /* 0x000fe20008410000 */
[----:B------:R-:W-:-:S03]  /*8580*/  HADD2.F32 R30, -RZ, R59.H0_H0 ;  /* 0x2000003bff1e7230 */ /* 0x000fc60000004100 */
        /* <DEDUP_REMOVED lines=14> */
.L_x_2348:
        /* <DEDUP_REMOVED lines=15> */
.L_x_2350:
[----:B------:R-:W-:Y:S05]  /*8760*/  BSYNC.RECONVERGENT B2 ;  /* 0x0000000000027941 */ /* 0x000fea0003800200 */
.L_x_2349:
        /* <DEDUP_REMOVED lines=43> */
.L_x_2347:
[----:B------:R-:W-:Y:S05]  /*8a20*/  BSYNC.RECONVERGENT B1 ;  /* 0x0000000000017941 */ /* 0x000fea0003800200 */
.L_x_2346:
        /* <DEDUP_REMOVED lines=15> */
.L_x_2310:
        /* <DEDUP_REMOVED lines=16> */
.L_x_2354:
        /* <DEDUP_REMOVED lines=13> */
.L_x_2356:
[----:B------:R-:W-:Y:S05]  /*8cf0*/  BSYNC.RECONVERGENT B2 ;  /* 0x0000000000027941 */ /* 0x000fea0003800200 */
.L_x_2355:
        /* <DEDUP_REMOVED lines=43> */
.L_x_2353:
[----:B------:R-:W-:Y:S05]  /*8fb0*/  BSYNC.RECONVERGENT B1 ;  /* 0x0000000000017941 */ /* 0x000fea0003800200 */
.L_x_2352:
        /* <DEDUP_REMOVED lines=13> */
[----:B------:R-:W-:Y:S02]  /*9090*/  P2R R28, PR, RZ, 0x4 ;  /* 0x00000004ff1c7803 */ /* 0x000fe40000000000 */
[----:B------:R-:W-:Y:S02]  /*90a0*/  MOV R17, R66 ;  /* 0x0000004200117202 */ /* 0x000fe40000000f00 */
[----:B------:R-:W-:Y:S01]  /*90b0*/  FSEL R11, R11, RZ, !P0 ;  /* 0x000000ff0b0b7208 */ /* 0x000fe20004000000 */
        /* <DEDUP_REMOVED lines=9> */
.L_x_2359:
        /* <DEDUP_REMOVED lines=13> */
.L_x_2361:
[----:B------:R-:W-:Y:S05]  /*9220*/  BSYNC.RECONVERGENT B2 ;  /* 0x0000000000027941 */ /* 0x000fea0003800200 */
.L_x_2360:
        /* <DEDUP_REMOVED lines=41> */
[----:B------:R-:W-:Y:S02]  /*94c0*/  LOP3.LUT R12, R56, UR34, R75, 0x96, !PT ;  /* 0x00000022380c7c12 */ /* 0x000fe4000f8e964b */
[----:B------:R-:W-:-:S07]  /*94d0*/  MOV R20, R74 ;  /* 0x0000004a00147202 */ /* 0x000fce0000000f00 */
.L_x_2358:
[----:B------:R-:W-:Y:S05]  /*94e0*/  BSYNC.RECONVERGENT B1 ;  /* 0x0000000000017941 */ /* 0x000fea0003800200 */
.L_x_2357:
        /* <DEDUP_REMOVED lines=21> */
.L_x_2364:
        /* <DEDUP_REMOVED lines=13> */
.L_x_2366:
[----:B------:R-:W-:Y:S05]  /*9710*/  BSYNC.RECONVERGENT B2 ;  /* 0x0000000000027941 */ /* 0x000fea0003800200 */
.L_x_2365:
[----:B------:R-:W-:Y:S01]  /*9720*/  IMAD.WIDE.U32 R58, R2, -0x326172a9, RZ ;  /* 0xcd9e8d57023a7825 */ /* 0x000fe200078e00ff */
[----:B------:R-:W-:-:S03]  /*9730*/  LOP3.LUT R74, R8, UR9, R57, 0x96, !PT ;  /* 0x00000009084a7c12 */ /* 0x000fc6000f8e9639 */
[----:B------:R-:W-:Y:S01]  /*9740*/  HFMA2 R30, -RZ, RZ, 0, 0 ;  /* 0x00000000ff1e7431 */ /* 0x000fe200000001ff */
        /* <DEDUP_REMOVED lines=40> */
.L_x_2363:
[----:B------:R-:W-:Y:S05]  /*99d0*/  BSYNC.RECONVERGENT B1 ;  /* 0x0000000000017941 */ /* 0x000fea0003800200 */
.L_x_2362:
        /* <DEDUP_REMOVED lines=21> */
.L_x_2369:
        /* <DEDUP_REMOVED lines=13> */
.L_x_2371:
[----:B------:R-:W-:Y:S05]  /*9c00*/  BSYNC.RECONVERGENT B2 ;  /* 0x0000000000027941 */ /* 0x000fea0003800200 */
.L_x_2370:
        /* <DEDUP_REMOVED lines=39> */
[----:B------:R-:W-:-:S04]  /*9e80*/  MOV R66, R74 ;  /* 0x0000004a00427202 */ /* 0x000fc80000000f00 */
[----:B------:R-:W-:Y:S01]  /*9e90*/  LOP3.LUT R12, R56, UR34, R59, 0x96, !PT ;  /* 0x00000022380c7c12 */ /* 0x000fe2000f8e963b */
[----:B------:R-:W-:Y:S01]  /*9ea0*/  IMAD.MOV.U32 R56, RZ, RZ, RZ ;  /* 0x000000ffff387224 */ /* 0x000fe200078e00ff */
[----:B------:R-:W-:-:S07]  /*9eb0*/  MOV R20, R58 ;  /* 0x0000003a00147202 */ /* 0x000fce0000000f00 */
.L_x_2368:
[----:B------:R-:W-:Y:S05]  /*9ec0*/  BSYNC.RECONVERGENT B1 ;  /* 0x0000000000017941 */ /* 0x000fea0003800200 */
.L_x_2367:
[----:B------:R-:W-:Y:S01]  /*9ed0*/  I2FP.F32.U32 R27, R27 ;  /* 0x0000001b001b7245 */ /* 0x000fe20000201000 */
[----:B------:R-:W-:Y:S01]  /*9ee0*/  HADD2.F32 R61, -RZ, R61.H1_H1 ;  /* 0x3000003dff3d7230 */ /* 0x000fe20000004100 */
[----:B------:R-:W-:Y:S01]  /*9ef0*/  ISETP.NE.AND P3, PT, R56, 0x1, PT ;  /* 0x000000013800780c */ /* 0x000fe20003f65270 */
[----:B------:R-:W-:Y:S01]  /*9f00*/  BSSY.RECONVERGENT B1, `(.L_x_2372) ;  /* 0x000004b000017945 */ /* 0x000fe20003800200 */
[----:B------:R-:W-:Y:S02]  /*9f10*/  HFMA2 R58, -RZ, RZ, 0, 1.1920928955078125e-07 ;  /* 0x00000002ff3a7431 */ /* 0x000fe400000001ff */
        /* <DEDUP_REMOVED lines=16> */
.L_x_2374:
        /* <DEDUP_REMOVED lines=13> */
.L_x_2376:
[----:B------:R-:W-:Y:S05]  /*a0f0*/  BSYNC.RECONVERGENT B2 ;  /* 0x0000000000027941 */ /* 0x000fea0003800200 */
.L_x_2375:
        /* <DEDUP_REMOVED lines=37> */
[----:B------:R-:W-:Y:S01]  /*a350*/  IMAD.MOV.U32 R66, RZ, RZ, R56 ;  /* 0x000000ffff427224 */ /* 0x000fe200078e0038 */
[----:B------:R-:W-:Y:S01]  /*a360*/  LOP3.LUT R64, R64, UR33, R57, 0x96, !PT ;  /* 0x0000002140407c12 */ /* 0x000fe2000f8e9639 */
[----:B------:R-:W-:-:S04]  /*a370*/  IMAD.WIDE.U32 R56, R12, -0x2daee0ad, RZ ;  /* 0xd2511f530c387825 */ /* 0x000fc800078e00ff */
[----:B------:R-:W-:Y:S01]  /*a380*/  IMAD.MOV.U32 R20, RZ, RZ, R56 ;  /* 0x000000ffff147224 */ /* 0x000fe200078e0038 */
[----:B------:R-:W-:Y:S01]  /*a390*/  LOP3.LUT R12, R58, UR34, R57, 0x96, !PT ;  /* 0x000000223a0c7c12 */ /* 0x000fe2000f8e9639 */
[----:B------:R-:W-:-:S07]  /*a3a0*/  HFMA2 R58, -RZ, RZ, 0, 0 ;  /* 0x00000000ff3a7431 */ /* 0x000fce00000001ff */
.L_x_2373:
[----:B------:R-:W-:Y:S05]  /*a3b0*/  BSYNC.RECONVERGENT B1 ;  /* 0x0000000000017941 */ /* 0x000fea0003800200 */
.L_x_2372:
[----:B------:R-:W-:Y:S01]  /*a3c0*/  I2FP.F32.U32 R57, R30 ;  /* 0x0000001e00397245 */ /* 0x000fe20000201000 */
[----:B------:R-:W-:Y:S01]  /*a3d0*/  HADD2.F32 R30, -RZ, R62.H0_H0 ;  /* 0x2000003eff1e7230 */ /* 0x000fe20000004100 */
        /* <DEDUP_REMOVED lines=19> */
.L_x_2379:
        /* <DEDUP_REMOVED lines=13> */
.L_x_2381:
[----:B------:R-:W-:Y:S05]  /*a5e0*/  BSYNC.RECONVERGENT B2 ;  /* 0x0000000000027941 */ /* 0x000fea0003800200 */
.L_x_2380:
        /* <DEDUP_REMOVED lines=38> */
[----:B------:R-:W-:Y:S02]  /*a850*/  MOV R20, R56 ;  /* 0x0000003800147202 */ /* 0x000fe40000000f00 */
[----:B------:R-:W-:Y:S01]  /*a860*/  LOP3.LUT R12, R74, UR34, R57, 0x96, !PT ;  /* 0x000000224a0c7c12 */ /* 0x000fe2000f8e9639 */
[----:B------:R-:W-:Y:S01]  /*a870*/  IMAD.MOV.U32 R56, RZ, RZ, RZ ;  /* 0x000000ffff387224 */ /* 0x000fe200078e00ff */
[----:B------:R-:W-:Y:S02]  /*a880*/  LOP3.LUT R64, R58, UR33, R61, 0x96, !PT ;  /* 0x000000213a407c12 */ /* 0x000fe4000f8e963d */
[----:B------:R-:W-:-:S07]  /*a890*/  MOV R66, R60 ;  /* 0x0000003c00427202 */ /* 0x000fce0000000f00 */
.L_x_2378:
[----:B------:R-:W-:Y:S05]  /*a8a0*/  BSYNC.RECONVERGENT B1 ;  /* 0x0000000000017941 */ /* 0x000fea0003800200 */
.L_x_2377:
        /* <DEDUP_REMOVED lines=21> */
.L_x_2384:
        /* <DEDUP_REMOVED lines=13> */
.L_x_2386:
[----:B------:R-:W-:Y:S05]  /*aad0*/  BSYNC.RECONVERGENT B2 ;  /* 0x0000000000027941 */ /* 0x000fea0003800200 */
.L_x_2385:
        /* <DEDUP_REMOVED lines=13> */
[----:B------:R-:W-:-:S05]  /*abb0*/  IMAD.WIDE.U32 R60, R60, -0x2daee0ad, RZ ;  /* 0xd2511f533c3c7825 */ /* 0x000fca00078e00ff */
[----:B------:R-:W-:Y:S02]  /*abc0*/  LOP3.LUT R59, R76, UR22, R61, 0x96, !PT ;  /* 0x000000164c3b7c12 */ /* 0x000fe4000f8e963d */
[----:B------:R-:W-:-:S03]  /*abd0*/  LOP3.LUT R76, R58, UR21, R57, 0x96, !PT ;  /* 0x000000153a4c7c12 */ /* 0x000fc6000f8e9639 */
        /* <DEDUP_REMOVED lines=17> */
[----:B------:R-:W-:Y:S01]  /*acf0*/  IMAD.WIDE.U32 R76, R76, -0x2daee0ad, RZ ;  /* 0xd2511f534c4c7825 */ /* 0x000fe200078e00ff */
[----:B------:R-:W-:-:S04]  /*ad00*/  LOP3.LUT R56, R56, UR31, R59, 0x96, !PT ;  /* 0x0000001f38387c12 */ /* 0x000fc8000f8e963b */
[----:B------:R-:W-:Y:S01]  /*ad10*/  LOP3.LUT R60, R60, UR32, R77, 0x96, !PT ;  /* 0x000000203c3c7c12 */ /* 0x000fe2000f8e964d */
[----:B------:R-:W-:-:S05]  /*ad20*/  IMAD.WIDE.U32 R56, R56, -0x2daee0ad, RZ ;  /* 0xd2511f5338387825 */ /* 0x000fca00078e00ff */
[----:B------:R-:W-:Y:S02]  /*ad30*/  LOP3.LUT R12, R76, UR34, R57, 0x96, !PT ;  /* 0x000000224c0c7c12 */ /* 0x000fe4000f8e9639 */
[----:B------:R-:W-:Y:S01]  /*ad40*/  MOV R20, R56 ;  /* 0x0000003800147202 */ /* 0x000fe20000000f00 */
[----:B------:R-:W-:-:S04]  /*ad50*/  IMAD.WIDE.U32 R56, R60, -0x326172a9, RZ ;  /* 0xcd9e8d573c387825 */ /* 0x000fc800078e00ff */
[----:B------:R-:W-:Y:S01]  /*ad60*/  IMAD.MOV.U32 R66, RZ, RZ, R56 ;  /* 0x000000ffff427224 */ /* 0x000fe200078e0038 */
[----:B------:R-:W-:Y:S01]  /*ad70*/  LOP3.LUT R64, R58, UR33, R57, 0x96, !PT ;  /* 0x000000213a407c12 */ /* 0x000fe2000f8e9639 */
[----:B------:R-:W-:-:S07]  /*ad80*/  HFMA2 R58, -RZ, RZ, 0, 0 ;  /* 0x00000000ff3a7431 */ /* 0x000fce00000001ff */
.L_x_2383:
[----:B------:R-:W-:Y:S05]  /*ad90*/  BSYNC.RECONVERGENT B1 ;  /* 0x0000000000017941 */ /* 0x000fea0003800200 */
.L_x_2382:
        /* <DEDUP_REMOVED lines=21> */
.L_x_2389:
        /* <DEDUP_REMOVED lines=15> */
.L_x_2391:
[----:B------:R-:W-:Y:S05]  /*afe0*/  BSYNC.RECONVERGENT B2 ;  /* 0x0000000000027941 */ /* 0x000fea0003800200 */
.L_x_2390:
        /* <DEDUP_REMOVED lines=43> */
.L_x_2388:
[----:B------:R-:W-:Y:S05]  /*b2a0*/  BSYNC.RECONVERGENT B1 ;  /* 0x0000000000017941 */ /* 0x000fea0003800200 */
.L_x_2387:
        /* <DEDUP_REMOVED lines=12> */
.L_x_2351:
[----:B------:R-:W0:Y:S01]  /*b370*/  LDC.64 R62, c[0x0][0x3a8] ;  /* 0x0000ea00ff3e7b82 */ /* 0x000e220000000a00 */
[----:B------:R-:W-:Y:S02]  /*b380*/  SEL R24, RZ, 0x1000000, !P6 ;  /* 0x01000000ff187807 */ /* 0x000fe40007000000 */
[----:B------:R-:W-:Y:S02]  /*b390*/  SEL R22, RZ, 0x10000, !P5 ;  /* 0x00010000ff167807 */ /* 0x000fe40006800000 */
[----:B------:R-:W-:Y:S02]  /*b3a0*/  SEL R93, RZ, 0x100, !P4 ;  /* 0x00000100ff5d7807 */ /* 0x000fe40006000000 */
[----:B------:R-:W-:Y:S01]  /*b3b0*/  ISETP.NE.AND P6, PT, R28, RZ, PT ;  /* 0x000000ff1c00720c */ /* 0x000fe20003fc5270 */
[----:B------:R-:W1:Y:S01]  /*b3c0*/  LDC.64 R60, c[0x0][0x3b0] ;  /* 0x0000ec00ff3c7b82 */ /* 0x000e620000000a00 */
[----:B------:R-:W-:Y:S02]  /*b3d0*/  LOP3.LUT R93, R93, R24, R22, 0xfe, !PT ;  /* 0x000000185d5d7212 */ /* 0x000fe400078efe16 */
[----:B------:R-:W-:-:S02]  /*b3e0*/  SEL R24, RZ, 0x1000000, !P2 ;  /* 0x01000000ff187807 */ /* 0x000fc40005000000 */
[----:B------:R-:W-:Y:S02]  /*b3f0*/  SEL R89, RZ, 0x10000, !P1 ;  /* 0x00010000ff597807 */ /* 0x000fe40004800000 */
[----:B------:R-:W-:Y:S02]  /*b400*/  SEL R22, RZ, 0x100, !P0 ;  /* 0x00000100ff167807 */ /* 0x000fe40004000000 */
[----:B------:R-:W-:Y:S02]  /*b410*/  SEL R88, RZ, 0x1, !P3 ;  /* 0x00000001ff587807 */ /* 0x000fe40005800000 */
[----:B------:R-:W-:Y:S02]  /*b420*/  LOP3.LUT R22, R22, R24, R89, 0xfe, !PT ;  /* 0x0000001816167212 */ /* 0x000fe400078efe59 */
[----:B------:R-:W-:Y:S02]  /*b430*/  SEL R91, RZ, 0x1, !P6 ;  /* 0x00000001ff5b7807 */ /* 0x000fe40007000000 */
[----:B------:R-:W-:Y:S01]  /*b440*/  LOP3.LUT R89, R93, R88, RZ, 0xfc, !PT ;  /* 0x000000585d597212 */ /* 0x000fe200078efcff */
[----:B0-----:R-:W-:Y:S01]  /*b450*/  IMAD.WIDE.U32 R62, R18, 0x10, R62 ;  /* 0x00000010123e7825 */ /* 0x001fe200078e003e */
[----:B------:R-:W-:-:S02]  /*b460*/  LOP3.LUT R88, R22, R91, RZ, 0xfc, !PT ;  /* 0x0000005b16587212 */ /* 0x000fc400078efcff */
[----:B------:R-:W-:Y:S02]  /*b470*/  MOV R22, R20 ;  /* 0x0000001400167202 */ /* 0x000fe40000000f00 */
[----:B------:R0:W-:Y:S01]  /*b480*/  STG.E.128 desc[UR6][R62.64], R56 ;  /* 0x000000383e007986 */ /* 0x0001e2000c101d06 */
[----:B-1----:R-:W-:-:S04]  /*b490*/  IMAD.WIDE.U32 R60, R18, 0x8, R60 ;  /* 0x00000008123c7825 */ /* 0x002fc800078e003c */
[----:B------:R-:W-:Y:S01]  /*b4a0*/  VIADD R18, R18, 0x100 ;  /* 0x0000010012127836 */ /* 0x000fe20000000000 */
[----:B------:R0:W-:Y:S06]  /*b4b0*/  STG.E.64 desc[UR6][R60.64], R88 ;  /* 0x000000583c007986 */ /* 0x0001ec000c101b06 */
.L_x_2309:
[----:B------:R-:W-:Y:S05]  /*b4c0*/  BSYNC.RECONVERGENT B0 ;  /* 0x0000000000007941 */ /* 0x000fea0003800200 */
.L_x_2308:
        /* <DEDUP_REMOVED lines=28> */
.L_x_2397:
        /* <DEDUP_REMOVED lines=13> */
.L_x_2399:
[----:B------:R-:W-:Y:S05]  /*b760*/  BSYNC.RECONVERGENT B2 ;  /* 0x0000000000027941 */ /* 0x000fea0003800200 */
.L_x_2398:
        /* <DEDUP_REMOVED lines=40> */
[----:B------:R-:W-:Y:S02]  /*b9f0*/  LOP3.LUT R12, R20, UR34, R31, 0x96, !PT ;  /* 0x00000022140c7c12 */ /* 0x000fe4000f8e961f */
[----:B------:R-:W-:-:S07]  /*ba00*/  MOV R20, R30 ;  /* 0x0000001e00147202 */ /* 0x000fce0000000f00 */
.L_x_2396:
[----:B------:R-:W-:Y:S05]  /*ba10*/  BSYNC.RECONVERGENT B1 ;  /* 0x0000000000017941 */ /* 0x000fea0003800200 */
.L_x_2395:
[----:B------:R-:W0:Y:S01]  /*ba20*/  LDC R26, c[0x0][0x408] ;  /* 0x00010200ff1a7b82 */ /* 0x000e220000000800 */
[----:B------:R-:W-:Y:S01]  /*ba30*/  I2FP.F32.U32 R21, R21 ;  /* 0x0000001500157245 */ /* 0x000fe20000201000 */
[----:B-----5:R-:W-:Y:S01]  /*ba40*/  HADD2.F32 R22, -RZ, R56.H0_H0 ;  /* 0x20000038ff167230 */ /* 0x020fe20000004100 */
[----:B------:R-:W-:Y:S01]  /*ba50*/  ISETP.NE.AND P2, PT, R24, 0x1, PT ;  /* 0x000000011800780c */ /* 0x000fe20003f45270 */
[----:B------:R-:W-:Y:S01]  /*ba60*/  IMAD.MOV.U32 R30, RZ, RZ, 0x2f800000 ;  /* 0x2f800000ff1e7424 */ /* 0x000fe200078e00ff */
[----:B------:R-:W-:Y:S01]  /*ba70*/  BSSY.RECONVERGENT B1, `(.L_x_2400) ;  /* 0x000004f000017945 */ /* 0x000fe20003800200 */
[----:B------:R-:W-:Y:S02]  /*ba80*/  HFMA2 R67, -RZ, RZ, 0, 1.1920928955078125e-07 ;  /* 0x00000002ff437431 */ /* 0x000fe400000001ff */
[----:B------:R-:W-:Y:S01]  /*ba90*/  FMUL.FTZ R29, R22, UR4 ;  /* 0x00000004161d7c20 */ /* 0x000fe20008410000 */
[----:B------:R-:W1:Y:S01]  /*baa0*/  LDC R28, c[0x0][0x404] ;  /* 0x00010100ff1c7b82 */ /* 0x000e620000000800 */
[----:B------:R-:W-:Y:S01]  /*bab0*/  FFMA.FTZ R21, R21, R30, 1.1641532182693481445e-10 ;  /* 0x2f00000015157423 */ /* 0x000fe2000001001e */
[----:B------:R-:W-:-:S02]  /*bac0*/  HADD2.F32 R22, -RZ, R60.H0_H0 ;  /* 0x2000003cff167230 */ /* 0x000fc40000004100 */
[----:B0-----:R-:W-:Y:S02]  /*bad0*/  FMUL.FTZ R29, R29, R26 ;  /* 0x0000001a1d1d7220 */ /* 0x001fe40000410000 */
[----:B-1----:R-:W-:-:S04]  /*bae0*/  FSETP.GTU.FTZ.AND P1, PT, R21, R28, PT ;  /* 0x0000001c1500720b */ /* 0x002fc80003f3c000 */
[----:B------:R-:W-:Y:S01]  /*baf0*/  FSEL R21, R29, RZ, !P1 ;  /* 0x000000ff1d157208 */ /* 0x000fe20004800000 */
[----:B------:R-:W-:Y:S01]  /*bb00*/  IMAD.MOV.U32 R29, RZ, RZ, R66 ;  /* 0x000000ffff1d7224 */ /* 0x000fe200078e0042 */
        /* <DEDUP_REMOVED lines=12> */
.L_x_2402:
        /* <DEDUP_REMOVED lines=13> */
.L_x_2404:
[----:B------:R-:W-:Y:S05]  /*bca0*/  BSYNC.RECONVERGENT B2 ;  /* 0x0000000000027941 */ /* 0x000fea0003800200 */
.L_x_2403:
        /* <DEDUP_REMOVED lines=39> */
[----:B------:R-:W-:Y:S02]  /*bf20*/  IMAD.MOV.U32 R66, RZ, RZ, R68 ;  /* 0x000000ffff427224 */ /* 0x000fe400078e0044 */
[----:B------:R-:W-:-:S04]  /*bf30*/  IMAD.WIDE.U32 R68, R78, -0x2daee0ad, RZ ;  /* 0xd2511f534e447825 */ /* 0x000fc800078e00ff */
[----:B------:R-:W-:Y:S01]  /*bf40*/  IMAD.MOV.U32 R20, RZ, RZ, R68 ;  /* 0x000000ffff147224 */ /* 0x000fe200078e0044 */
[----:B------:R-:W-:-:S07]  /*bf50*/  LOP3.LUT R12, R80, UR34, R69, 0x96, !PT ;  /* 0x00000022500c7c12 */ /* 0x000fce000f8e9645 */
.L_x_2401:
[----:B------:R-:W-:Y:S05]  /*bf60*/  BSYNC.RECONVERGENT B1 ;  /* 0x0000000000017941 */ /* 0x000fea0003800200 */
.L_x_2400:
        /* <DEDUP_REMOVED lines=9> */
[----:B------:R-:W-:Y:S02]  /*c000*/  FSEL R29, R31, RZ, !P1 ;  /* 0x000000ff1f1d7208 */ /* 0x000fe40004800000 */
[----:B------:R-:W-:Y:S02]  /*c010*/  PLOP3.LUT P1, PT, P1, PT, PT, 0x8, 0x80 ;  /* 0x000000000080781c */ /* 0x000fe40000f2e170 */
[----:B------:R-:W-:Y:S01]  /*c020*/  MOV R31, R66 ;  /* 0x00000042001f7202 */ /* 0x000fe20000000f00 */
[----:B------:R-:W-:Y:S01]  /*c030*/  FADD.FTZ R29, R29, R60 ;  /* 0x0000003c1d1d7221 */ /* 0x000fe20000010000 */
[----:B------:R-:W-:Y:S01]  /*c040*/  IMAD.MOV.U32 R60, RZ, RZ, 0x2 ;  /* 0x00000002ff3c7424 */ /* 0x000fe200078e00ff */
[----:B------:R-:W-:Y:S01]  /*c050*/  P2R R24, PR, RZ, 0x2 ;  /* 0x00000002ff187803 */ /* 0x000fe20000000000 */
[----:B------:R-:W-:Y:S07]  /*c060*/  @!P2 BRA `(.L_x_2406) ;  /* 0x000000040000a947 */ /* 0x000fee0003800000 */
        /* <DEDUP_REMOVED lines=8> */
.L_x_2407:
        /* <DEDUP_REMOVED lines=13> */
.L_x_2409:
[----:B------:R-:W-:Y:S05]  /*c1c0*/  BSYNC.RECONVERGENT B2 ;  /* 0x0000000000027941 */ /* 0x000fea0003800200 */
.L_x_2408:
        /* <DEDUP_REMOVED lines=41> */
[----:B------:R-:W-:-:S07]  /*c460*/  LOP3.LUT R12, R68, UR34, R79, 0x96, !PT ;  /* 0x00000022440c7c12 */ /* 0x000fce000f8e964f */
.L_x_2406:
[----:B------:R-:W-:Y:S05]  /*c470*/  BSYNC.RECONVERGENT B1 ;  /* 0x0000000000017941 */ /* 0x000fea0003800200 */
.L_x_2405:
        /* <DEDUP_REMOVED lines=23> */
.L_x_2412:
        /* <DEDUP_REMOVED lines=13> */
.L_x_2414:
[----:B------:R-:W-:Y:S05]  /*c6c0*/  BSYNC.RECONVERGENT B2 ;  /* 0x0000000000027941 */ /* 0x000fea0003800200 */
.L_x_2413:
        /* <DEDUP_REMOVED lines=38> */
[----:B------:R-:W-:-:S03]  /*c930*/  LOP3.LUT R64, R78, UR33, R67, 0x96, !PT ;  /* 0x000000214e407c12 */ /* 0x000fc6000f8e9643 */
[----:B------:R-:W-:Y:S02]  /*c940*/  IMAD.MOV.U32 R20, RZ, RZ, R68 ;  /* 0x000000ffff147224 */ /* 0x000fe400078e0044 */
[----:B------:R-:W-:Y:S01]  /*c950*/  HFMA2 R68, -RZ, RZ, 0, 0 ;  /* 0x00000000ff447431 */ /* 0x000fe200000001ff */
[----:B------:R-:W-:-:S07]  /*c960*/  LOP3.LUT R12, R80, UR34, R69, 0x96, !PT ;  /* 0x00000022500c7c12 */ /* 0x000fce000f8e9645 */
.L_x_2411:
[----:B------:R-:W-:Y:S05]  /*c970*/  BSYNC.RECONVERGENT B1 ;  /* 0x0000000000017941 */ /* 0x000fea0003800200 */
.L_x_2410:
        /* <DEDUP_REMOVED lines=23> */
.L_x_2417:
        /* <DEDUP_REMOVED lines=13> */
.L_x_2419:
[----:B------:R-:W-:Y:S05]  /*cbc0*/  BSYNC.RECONVERGENT B2 ;  /* 0x0000000000027941 */ /* 0x000fea0003800200 */
.L_x_2418:
        /* <DEDUP_REMOVED lines=42> */
.L_x_2416:
[----:B------:R-:W-:Y:S05]  /*ce70*/  BSYNC.RECONVERGENT B1 ;  /* 0x0000000000017941 */ /* 0x000fea0003800200 */
.L_x_2415:
[----:B------:R-:W-:Y:S01]  /*ce80*/  I2FP.F32.U32 R57, R57 ;  /* 0x0000003900397245 */ /* 0x000fe20000201000 */
[----:B------:R-:W-:Y:S01]  /*ce90*/  HADD2.F32 R56, -RZ, R58.H0_H0 ;  /* 0x2000003aff387230 */ /* 0x000fe20000004100 */
[----:B------:R-:W-:Y:S01]  /*cea0*/  ISETP.NE.AND P4, PT, R60, 0x1, PT ;  /* 0x000000013c00780c */ /* 0x000fe20003f85270 */
[----:B------:R-:W-:Y:S02]  /*ceb0*/  BSSY.RECONVERGENT B1, `(.L_x_2420) ;  /* 0x000004d000017945 */ /* 0x000fe40003800200 */
        /* <DEDUP_REMOVED lines=19> */
.L_x_2422:
        /* <DEDUP_REMOVED lines=13> */
.L_x_2424:
[----:B------:R-:W-:Y:S05]  /*d0c0*/  BSYNC.RECONVERGENT B2 ;  /* 0x0000000000027941 */ /* 0x000fea0003800200 */
.L_x_2423:
        /* <DEDUP_REMOVED lines=33> */
[----:B------:R-:W-:Y:S02]  /*d2e0*/  LOP3.LUT R56, R56, UR31, R61, 0x96, !PT ;  /* 0x0000001f38387c12 */ /* 0x000fe4000f8e963d */
[----:B------:R-:W-:Y:S02]  /*d2f0*/  MOV R61, R20 ;  /* 0x00000014003d7202 */ /* 0x000fe40000000f00 */
[----:B------:R-:W-:Y:S01]  /*d300*/  LOP3.LUT R78, R78, UR32, R81, 0x96, !PT ;  /* 0x000000204e4e7c12 */ /* 0x000fe2000f8e9651 */
[----:B------:R-:W-:-:S04]  /*d310*/  IMAD.WIDE.U32 R56, R56, -0x2daee0ad, RZ ;  /* 0xd2511f5338387825 */ /* 0x000fc800078e00ff */
[----:B------:R-:W-:Y:S01]  /*d320*/  IMAD.MOV.U32 R20, RZ, RZ, R56 ;  /* 0x000000ffff147224 */ /* 0x000fe200078e0038 */
[----:B------:R-:W-:Y:S01]  /*d330*/  LOP3.LUT R12, R80, UR34, R57, 0x96, !PT ;  /* 0x00000022500c7c12 */ /* 0x000fe2000f8e9639 */
[----:B------:R-:W-:-:S03]  /*d340*/  IMAD.WIDE.U32 R56, R78, -0x326172a9, RZ ;  /* 0xcd9e8d574e387825 */ /* 0x000fc600078e00ff */
[----:B------:R-:W-:Y:S01]  /*d350*/  MOV R66, R56 ;  /* 0x0000003800427202 */ /* 0x000fe20000000f00 */
[----:B------:R-:W-:Y:S01]  /*d360*/  IMAD.MOV.U32 R56, RZ, RZ, RZ ;  /* 0x000000ffff387224 */ /* 0x000fe200078e00ff */
[----:B------:R-:W-:-:S07]  /*d370*/  LOP3.LUT R64, R60, UR33, R57, 0x96, !PT ;  /* 0x000000213c407c12 */ /* 0x000fce000f8e9639 */
.L_x_2421:
[----:B------:R-:W-:Y:S05]  /*d380*/  BSYNC.RECONVERGENT B1 ;  /* 0x0000000000017941 */ /* 0x000fea0003800200 */
.L_x_2420:
        /* <DEDUP_REMOVED lines=23> */
.L_x_2427:
        /* <DEDUP_REMOVED lines=13> */
.L_x_2429:
[----:B------:R-:W-:Y:S05]  /*d5d0*/  BSYNC.RECONVERGENT B2 ;  /* 0x0000000000027941 */ /* 0x000fea0003800200 */
.L_x_2428:
        /* <DEDUP_REMOVED lines=35> */
[----:B------:R-:W-:-:S04]  /*d810*/  IMAD.MOV.U32 R57, RZ, RZ, R20 ;  /* 0x000000ffff397224 */ /* 0x000fc800078e0014 */
[----:B------:R-:W-:-:S05]  /*d820*/  IMAD.WIDE.U32 R60, R60, -0x2daee0ad, RZ ;  /* 0xd2511f533c3c7825 */ /* 0x000fca00078e00ff */
[----:B------:R-:W-:Y:S02]  /*d830*/  LOP3.LUT R12, R80, UR34, R61, 0x96, !PT ;  /* 0x00000022500c7c12 */ /* 0x000fe4000f8e963d */
[----:B------:R-:W-:Y:S01]  /*d840*/  MOV R20, R60 ;  /* 0x0000003c00147202 */ /* 0x000fe20000000f00 */
[----:B------:R-:W-:-:S04]  /*d850*/  IMAD.WIDE.U32 R60, R58, -0x326172a9, RZ ;  /* 0xcd9e8d573a3c7825 */ /* 0x000fc800078e00ff */
[----:B------:R-:W-:Y:S02]  /*d860*/  HFMA2 R58, -RZ, RZ, 0, 0 ;  /* 0x00000000ff3a7431 */ /* 0x000fe400000001ff */
[----:B------:R-:W-:Y:S01]  /*d870*/  IMAD.MOV.U32 R66, RZ, RZ, R60 ;  /* 0x000000ffff427224 */ /* 0x000fe200078e003c */
[----:B------:R-:W-:-:S07]  /*d880*/  LOP3.LUT R64, R56, UR33, R61, 0x96, !PT ;  /* 0x0000002138407c12 */ /* 0x000fce000f8e963d */
.L_x_2426:
[----:B------:R-:W-:Y:S05]  /*d890*/  BSYNC.RECONVERGENT B1 ;  /* 0x0000000000017941 */ /* 0x000fea0003800200 */
.L_x_2425:
        /* <DEDUP_REMOVED lines=23> */
.L_x_2432:
        /* <DEDUP_REMOVED lines=15> */
.L_x_2434:
[----:B------:R-:W-:Y:S05]  /*db00*/  BSYNC.RECONVERGENT B2 ;  /* 0x0000000000027941 */ /* 0x000fea0003800200 */
.L_x_2433:
        /* <DEDUP_REMOVED lines=35> */
[----:B------:R-:W-:Y:S02]  /*dd40*/  LOP3.LUT R60, R60, UR31, R57, 0x96, !PT ;  /* 0x0000001f3c3c7c12 */ /* 0x000fe4000f8e9639 */
[----:B------:R-:W-:-:S03]  /*dd50*/  MOV R57, R20 ;  /* 0x0000001400397202 */ /* 0x000fc60000000f00 */
[----:B------:R-:W-:-:S04]  /*dd60*/  IMAD.WIDE.U32 R60, R60, -0x2daee0ad, RZ ;  /* 0xd2511f533c3c7825 */ /* 0x000fc800078e00ff */
[----:B------:R-:W-:Y:S01]  /*dd70*/  IMAD.MOV.U32 R20, RZ, RZ, R60 ;  /* 0x000000ffff147224 */ /* 0x000fe200078e003c */
[----:B------:R-:W-:Y:S01]  /*dd80*/  LOP3.LUT R12, R86, UR34, R61, 0x96, !PT ;  /* 0x00000022560c7c12 */ /* 0x000fe2000f8e963d */
[----:B------:R-:W-:-:S05]  /*dd90*/  IMAD.WIDE.U32 R60, R58, -0x326172a9, RZ ;  /* 0xcd9e8d573a3c7825 */ /* 0x000fca00078e00ff */
[----:B------:R-:W-:Y:S02]  /*dda0*/  LOP3.LUT R64, R56, UR33, R61, 0x96, !PT ;  /* 0x0000002138407c12 */ /* 0x000fe4000f8e963d */
[----:B------:R-:W-:-:S07]  /*ddb0*/  MOV R66, R60 ;  /* 0x0000003c00427202 */ /* 0x000fce0000000f00 */
.L_x_2431:
[----:B------:R-:W-:Y:S05]  /*ddc0*/  BSYNC.RECONVERGENT B1 ;  /* 0x0000000000017941 */ /* 0x000fea0003800200 */
.L_x_2430:
        /* <DEDUP_REMOVED lines=15> */
.L_x_2394:
        /* <DEDUP_REMOVED lines=16> */
.L_x_2438:
        /* <DEDUP_REMOVED lines=13> */
.L_x_2440:
[----:B------:R-:W-:Y:S05]  /*e090*/  BSYNC.RECONVERGENT B2 ;  /* 0x0000000000027941 */ /* 0x000fea0003800200 */
.L_x_2439:
        /* <DEDUP_REMOVED lines=40> */
[----:B------:R-:W-:Y:S01]  /*e320*/  HFMA2 R31, -RZ, RZ, 0, 0 ;  /* 0x00000000ff1f7431 */ /* 0x000fe200000001ff */
[----:B------:R-:W-:-:S07]  /*e330*/  MOV R20, R30 ;  /* 0x0000001e00147202 */ /* 0x000fce0000000f00 */
.L_x_2437:
[----:B------:R-:W-:Y:S05]  /*e340*/  BSYNC.RECONVERGENT B1 ;  /* 0x0000000000017941 */ /* 0x000fea0003800200 */
.L_x_2436:
[----:B------:R-:W0:Y:S01]  /*e350*/  LDC R26, c[0x0][0x404] ;  /* 0x00010100ff1a7b82 */ /* 0x000e220000000800 */
[----:B------:R-:W-:Y:S01]  /*e360*/  I2FP.F32.U32 R21, R21 ;  /* 0x0000001500157245 */ /* 0x000fe20000201000 */
[----:B------:R-:W-:Y:S01]  /*e370*/  IMAD.MOV.U32 R30, RZ, RZ, 0x2f800000 ;  /* 0x2f800000ff1e7424 */ /* 0x000fe200078e00ff */
[----:B------:R-:W-:Y:S01]  /*e380*/  ISETP.NE.AND P2, PT, R31, 0x1, PT ;  /* 0x000000011f00780c */ /* 0x000fe20003f45270 */
[----:B-----5:R-:W-:Y:S01]  /*e390*/  HADD2.F32 R22, -RZ, R56.H0_H0 ;  /* 0x20000038ff167230 */ /* 0x020fe20000004100 */
[----:B------:R-:W-:Y:S01]  /*e3a0*/  BSSY.RECONVERGENT B1, `(.L_x_2441) ;  /* 0x000004c000017945 */ /* 0x000fe20003800200 */
[----:B------:R-:W-:Y:S01]  /*e3b0*/  FFMA.FTZ R21, R21, R30, 1.1641532182693481445e-10 ;  /* 0x2f00000015157423 */ /* 0x000fe2000001001e */
[----:B------:R-:W-:Y:S01]  /*e3c0*/  HFMA2 R60, -RZ, RZ, 0, 1.1920928955078125e-07 ;  /* 0x00000002ff3c7431 */ /* 0x000fe200000001ff */
[----:B------:R-:W1:Y:S01]  /*e3d0*/  LDC R28, c[0x0][0x408] ;  /* 0x00010200ff1c7b82 */ /* 0x000e620000000800 */
[----:B------:R-:W-:Y:S01]  /*e3e0*/  FMUL.FTZ R29, R22, UR4 ;  /* 0x00000004161d7c20 */ /* 0x000fe20008410000 */
[----:B------:R-:W-:Y:S01]  /*e3f0*/  IMAD.MOV.U32 R24, RZ, RZ, R66 ;  /* 0x000000ffff187224 */ /* 0x000fe200078e0042 */
[----:B0-----:R-:W-:-:S04]  /*e400*/  FSETP.GTU.FTZ.AND P1, PT, R21, R26, PT ;  /* 0x0000001a1500720b */ /* 0x001fc80003f3c000 */
        /* <DEDUP_REMOVED lines=13> */
.L_x_2443:
        /* <DEDUP_REMOVED lines=13> */
.L_x_2445:
[----:B------:R-:W-:Y:S05]  /*e5b0*/  BSYNC.RECONVERGENT B2 ;  /* 0x0000000000027941 */ /* 0x000fea0003800200 */
.L_x_2444:
        /* <DEDUP_REMOVED lines=42> */
.L_x_2442:
[----:B------:R-:W-:Y:S05]  /*e860*/  BSYNC.RECONVERGENT B1 ;  /* 0x0000000000017941 */ /* 0x000fea0003800200 */
.L_x_2441:
        /* <DEDUP_REMOVED lines=11> */
[----:B------:R-:W-:Y:S02]  /*e920*/  FSEL R29, R29, RZ, !P1 ;  /* 0x000000ff1d1d7208 */ /* 0x000fe40004800000 */
[----:B------:R-:W-:Y:S01]  /*e930*/  P2R R24, PR, RZ, 0x8 ;  /* 0x00000008ff187803 */ /* 0x000fe20000000000 */
        /* <DEDUP_REMOVED lines=9> */
.L_x_2448:
        /* <DEDUP_REMOVED lines=13> */
.L_x_2450:
[----:B------:R-:W-:Y:S05]  /*eaa0*/  BSYNC.RECONVERGENT B2 ;  /* 0x0000000000027941 */ /* 0x000fea0003800200 */
.L_x_2449:
        /* <DEDUP_REMOVED lines=40> */
[----:B------:R-:W-:Y:S02]  /*ed30*/  LOP3.LUT R12, R60, UR34, R69, 0x96, !PT ;  /* 0x000000223c0c7c12 */ /* 0x000fe4000f8e9645 */
[----:B------:R-:W-:-:S07]  /*ed40*/  MOV R20, R68 ;  /* 0x0000004400147202 */ /* 0x000fce0000000f00 */
.L_x_2447:
[----:B------:R-:W-:Y:S05]  /*ed50*/  BSYNC.RECONVERGENT B1 ;  /* 0x0000000000017941 */ /* 0x000fea0003800200 */
.L_x_2446:
        /* <DEDUP_REMOVED lines=21> */
.L_x_2453:
        /* <DEDUP_REMOVED lines=13> */
.L_x_2455:
[----:B------:R-:W-:Y:S05]  /*ef80*/  BSYNC.RECONVERGENT B2 ;  /* 0x0000000000027941 */ /* 0x000fea0003800200 */
.L_x_2454:
        /* <DEDUP_REMOVED lines=39> */
[----:B------:R-:W-:Y:S02]  /*f200*/  IMAD.MOV.U32 R20, RZ, RZ, R60 ;  /* 0x000000ffff147224 */ /* 0x000fe400078e003c */
[----:B------:R-:W-:Y:S02]  /*f210*/  HFMA2 R60, -RZ, RZ, 0, 0 ;  /* 0x00000000ff3c7431 */ /* 0x000fe400000001ff */
[----:B------:R-:W-:Y:S01]  /*f220*/  IMAD.MOV.U32 R66, RZ, RZ, R68 ;  /* 0x000000ffff427224 */ /* 0x000fe200078e0044 */
[----:B------:R-:W-:-:S07]  /*f230*/  LOP3.LUT R12, R62, UR34, R61, 0x96, !PT ;  /* 0x000000223e0c7c12 */ /* 0x000fce000f8e963d */
.L_x_2452:
[----:B------:R-:W-:Y:S05]  /*f240*/  BSYNC.RECONVERGENT B1 ;  /* 0x0000000000017941 */ /* 0x000fea0003800200 */
.L_x_2451:
        /* <DEDUP_REMOVED lines=21> */
.L_x_2458:
        /* <DEDUP_REMOVED lines=13> */
.L_x_2460:
[----:B------:R-:W-:Y:S05]  /*f470*/  BSYNC.RECONVERGENT B2 ;  /* 0x0000000000027941 */ /* 0x000fea0003800200 */
.L_x_2459:
        /* <DEDUP_REMOVED lines=38> */
[----:B------:R-:W-:-:S05]  /*f6e0*/  IMAD.WIDE.U32 R60, R61, -0x2daee0ad, RZ ;  /* 0xd2511f533d3c7825 */ /* 0x000fca00078e00ff */
[----:B------:R-:W-:Y:S02]  /*f6f0*/  LOP3.LUT R12, R56, UR34, R61, 0x96, !PT ;  /* 0x00000022380c7c12 */ /* 0x000fe4000f8e963d */
[----:B------:R-:W-:Y:S01]  /*f700*/  MOV R56, R20 ;  /* 0x0000001400387202 */ /* 0x000fe20000000f00 */
[----:B------:R-:W-:-:S07]  /*f710*/  IMAD.MOV.U32 R20, RZ, RZ, R60 ;  /* 0x000000ffff147224 */ /* 0x000fce00078e003c */
.L_x_2457:
[----:B------:R-:W-:Y:S05]  /*f720*/  BSYNC.RECONVERGENT B1 ;  /* 0x0000000000017941 */ /* 0x000fea0003800200 */
.L_x_2456:
[----:B------:R-:W-:Y:S01]  /*f730*/  I2FP.F32.U32 R57, R56 ;  /* 0x0000003800397245 */ /* 0x000fe20000201000 */
[----:B------:R-:W-:Y:S01]  /*f740*/  HADD2.F32 R56, -RZ, R58.H0_H0 ;  /* 0x2000003aff387230 */ /* 0x000fe20000004100 */
[----:B------:R-:W-:Y:S01]  /*f750*/  ISETP.NE.AND P4, PT, R62, 0x1, PT ;  /* 0x000000013e00780c */ /* 0x000fe20003f85270 */
[----:B------:R-:W-:Y:S02]  /*f760*/  BSSY.RECONVERGENT B1, `(.L_x_2461) ;  /* 0x000004b000017945 */ /* 0x000fe40003800200 */
[----:B------:R-:W-:Y:S01]  /*f770*/  FFMA.FTZ R57, R57, R30, 1.1641532182693481445e-10 ;  /* 0x2f00000039397423 */ /* 0x000fe2000001001e */
[----:B------:R-:W-:Y:S01]  /*f780*/  FMUL.FTZ R61, R56, UR4 ;  /* 0x00000004383d7c20 */ /* 0x000fe20008410000 */
[----:B------:R-:W-:-:S03]  /*f790*/  IMAD.MOV.U32 R56, RZ, RZ, 0x2 ;  /* 0x00000002ff387424 */ /* 0x000fc600078e00ff */
[----:B------:R-:W-:Y:S01]  /*f7a0*/  FMUL.FTZ R61, R61, R28 ;  /* 0x0000001c3d3d7220 */ /* 0x000fe20000410000 */
[----:B------:R-:W-:Y:S02]  /*f7b0*/  FSETP.GTU.FTZ.AND P3, PT, R57, R26, PT ;  /* 0x0000001a3900720b */ /* 0x000fe40003f7c000 */
[----:B------:R-:W-:Y:S02]  /*f7c0*/  MOV R57, R66 ;  /* 0x0000004200397202 */ /* 0x000fe40000000f00 */
        /* <DEDUP_REMOVED lines=11> */
.L_x_2463:
        /* <DEDUP_REMOVED lines=13> */
.L_x_2465:
[----:B------:R-:W-:Y:S05]  /*f950*/  BSYNC.RECONVERGENT B2 ;  /* 0x0000000000027941 */ /* 0x000fea0003800200 */
.L_x_2464:
        /* <DEDUP_REMOVED lines=41> */
[----:B------:R-:W-:Y:S02]  /*fbf0*/  LOP3.LUT R64, R60, UR33, R63, 0x96, !PT ;  /* 0x000000213c407c12 */ /* 0x000fe4000f8e963f */
[----:B------:R-:W-:-:S07]  /*fc00*/  MOV R66, R62 ;  /* 0x0000003e00427202 */ /* 0x000fce0000000f00 */
.L_x_2462:
[----:B------:R-:W-:Y:S05]  /*fc10*/  BSYNC.RECONVERGENT B1 ;  /* 0x0000000000017941 */ /* 0x000fea0003800200 */
.L_x_2461:
[----:B------:R-:W-:Y:S01]  /*fc20*/  I2FP.F32.U32 R57, R57 ;  /* 0x0000003900397245 */ /* 0x000fe20000201000 */
[----:B------:R-:W-:Y:S01]  /*fc30*/  HADD2.F32 R58, -RZ, R58.H1_H1 ;  /* 0x3000003aff3a7230 */ /* 0x000fe20000004100 */
[----:B------:R-:W-:Y:S01]  /*fc40*/  ISETP.NE.AND P5, PT, R56, 0x1, PT ;  /* 0x000000013800780c */ /* 0x000fe20003fa5270 */
[----:B------:R-:W-:Y:S02]  /*fc50*/  BSSY.RECONVERGENT B1, `(.L_x_2466) ;  /* 0x000004b000017945 */ /* 0x000fe40003800200 */
[----:B------:R-:W-:Y:S01]  /*fc60*/  FFMA.FTZ R57, R57, R30, 1.1641532182693481445e-10 ;  /* 0x2f00000039397423 */ /* 0x000fe2000001001e */
[----:B------:R-:W-:Y:S01]  /*fc70*/  FMUL.FTZ R61, R58, UR4 ;  /* 0x000000043a3d7c20 */ /* 0x000fe20008410000 */
[----:B------:R-:W-:-:S03]  /*fc80*/  HFMA2 R58, -RZ, RZ, 0, 1.1920928955078125e-07 ;  /* 0x00000002ff3a7431 */ /* 0x000fc600000001ff */
[----:B------:R-:W-:Y:S01]  /*fc90*/  FMUL.FTZ R61, R61, R28 ;  /* 0x0000001c3d3d7220 */ /* 0x000fe20000410000 */
[----:B------:R-:W-:Y:S01]  /*fca0*/  FSETP.GTU.FTZ.AND P4, PT, R57, R26, PT ;  /* 0x0000001a3900720b */ /* 0x000fe20003f9c000 */
[----:B------:R-:W-:-:S03]  /*fcb0*/  IMAD.MOV.U32 R57, RZ, RZ, R66 ;  /* 0x000000ffff397224 */ /* 0x000fc600078e0042 */
        /* <DEDUP_REMOVED lines=11> */
.L_x_2468:
        /* <DEDUP_REMOVED lines=13> */
.L_x_2470:
[----:B------:R-:W-:Y:S05]  /*fe40*/  BSYNC.RECONVERGENT B2 ;  /* 0x0000000000027941 */ /* 0x000fea0003800200 */
.L_x_2469:
        /* <DEDUP_REMOVED lines=43> */
.L_x_2467:
[----:B------:R-:W-:Y:S05]  /*10100*/  BSYNC.RECONVERGENT B1 ;  /* 0x0000000000017941 */ /* 0x000fea0003800200 */
.L_x_2466:
[----:B------:R-:W-:Y:S01]  /*10110*/  I2FP.F32.U32 R57, R57 ;  /* 0x0000003900397245 */ /* 0x000fe20000201000 */
[----:B------:R-:W-:Y:S01]  /*10120*/  HADD2.F32 R56, -RZ, R59.H0_H0 ;  /* 0x2000003bff387230 */ /* 0x000fe20000004100 */
[----:B------:R-:W-:Y:S01]  /*10130*/  ISETP.NE.AND P6, PT, R58, 0x1, PT ;  /* 0x000000013a00780c */ /* 0x000fe20003fc5270 */
[----:B------:R-:W-:Y:S01]  /*10140*/  BSSY.RECONVERGENT B1, `(.L_x_2471) ;  /* 0x000004d000017945 */ /* 0x000fe20003800200 */
[----:B------:R-:W-:Y:S02]  /*10150*/  IMAD.MOV.U32 R68, RZ, RZ, 0x2 ;  /* 0x00000002ff447424 */ /* 0x000fe400078e00ff */
[----:B------:R-:W-:Y:S01]  /*10160*/  FFMA.FTZ R57, R57, R30, 1.1641532182693481445e-10 ;  /* 0x2f00000039397423 */ /* 0x000fe2000001001e */
[----:B------:R-:W-:-:S04]  /*10170*/  FMUL.FTZ R61, R56, UR4 ;  /* 0x00000004383d7c20 */ /* 0x000fc80008410000 */
        /* <DEDUP_REMOVED lines=14> */
.L_x_2473:
        /* <DEDUP_REMOVED lines=15> */
.L_x_2475:
[----:B------:R-:W-:Y:S05]  /*10350*/  BSYNC.RECONVERGENT B2 ;  /* 0x0000000000027941 */ /* 0x000fea0003800200 */
.L_x_2474:
        /* <DEDUP_REMOVED lines=43> */
.L_x_2472:
[----:B------:R-:W-:Y:S05]  /*10610*/  BSYNC.RECONVERGENT B1 ;  /* 0x0000000000017941 */ /* 0x000fea0003800200 */
.L_x_2471:
        /* <DEDUP_REMOVED lines=12> */
.L_x_2435:
[----:B------:R-:W0:Y:S01]  /*106e0*/  LDC.64 R62, c[0x0][0x3a8] ;  /* 0x0000ea00ff3e7b82 */ /* 0x000e220000000a00 */
[----:B------:R-:W-:Y:S02]  /*106f0*/  SEL R26, RZ, 0x1000000, !P6 ;  /* 0x01000000ff1a7807 */ /* 0x000fe40007000000 */
[----:B------:R-:W-:Y:S02]  /*10700*/  ISETP.NE.AND P6, PT, R22, RZ, PT ;  /* 0x000000ff1600720c */ /* 0x000fe40003fc5270 */
[----:B------:R-:W-:Y:S02]  /*10710*/  SEL R22, RZ, 0x10000, !P5 ;  /* 0x00010000ff167807 */ /* 0x000fe40006800000 */
[----:B------:R-:W-:Y:S01]  /*10720*/  SEL R93, RZ, 0x100, !P4 ;  /* 0x00000100ff5d7807 */ /* 0x000fe20006000000 */
[----:B------:R-:W1:Y:S01]  /*10730*/  LDC.64 R60, c[0x0][0x3b0] ;  /* 0x0000ec00ff3c7b82 */ /* 0x000e620000000a00 */
[----:B------:R-:W-:Y:S02]  /*10740*/  ISETP.NE.AND P5, PT, R24, RZ, PT ;  /* 0x000000ff1800720c */ /* 0x000fe40003fa5270 */
[----:B------:R-:W-:-:S02]  /*10750*/  LOP3.LUT R93, R93, R26, R22, 0xfe, !PT ;  /* 0x0000001a5d5d7212 */ /* 0x000fc400078efe16 */
[----:B------:R-:W-:Y:S02]  /*10760*/  SEL R24, RZ, 0x1000000, !P2 ;  /* 0x01000000ff187807 */ /* 0x000fe40005000000 */
[----:B------:R-:W-:Y:S02]  /*10770*/  SEL R89, RZ, 0x10000, !P1 ;  /* 0x00010000ff597807 */ /* 0x000fe40004800000 */
[----:B------:R-:W-:Y:S02]  /*10780*/  SEL R22, RZ, 0x100, !P5 ;  /* 0x00000100ff167807 */ /* 0x000fe40006800000 */
        /* <DEDUP_REMOVED lines=10> */
.L_x_2393:
[----:B------:R-:W-:Y:S05]  /*10830*/  BSYNC.RECONVERGENT B0 ;  /* 0x0000000000007941 */ /* 0x000fea0003800200 */
.L_x_2392:
[----:B------:R-:W-:Y:S01]  /*10840*/  ISETP.NE.AND P3, PT, R14, RZ, PT ;  /* 0x000000ff0e00720c */ /* 0x000fe20003f65270 */
[----:B------:R-:W-:Y:S01]  /*10850*/  FADD.FTZ R14, RZ, R9 ;  /* 0x00000009ff0e7221 */ /* 0x000fe20000010000 */
[C---:B------:R-:W-:Y:S01]  /*10860*/  ISETP.GT.U32.AND P2, PT, R3.reuse, 0x1ff, PT ;  /* 0x000001ff0300780c */ /* 0x040fe20003f44070 */
[----:B------:R-:W1:Y:S01]  /*10870*/  S2UR UR5, SR_CgaCtaId ;  /* 0x00000000000579c3 */ /* 0x000e620000008800 */
[----:B------:R-:W-:Y:S01]  /*10880*/  ISETP.GT.U32.AND P1, PT, R3, 0x2ff, PT ;  /* 0x000002ff0300780c */ /* 0x000fe20003f24070 */
[----:B------:R-:W-:Y:S01]  /*10890*/  FADD.FTZ R14, R13, R14 ;  /* 0x0000000e0d0e7221 */ /* 0x000fe20000010000 */
[----:B------:R-:W-:Y:S01]  /*108a0*/  UMOV UR4, 0x400 ;  /* 0x0000040000047882 */ /* 0x000fe20000000000 */
[----:B------:R-:W-:Y:S02]  /*108b0*/  BSSY.RECONVERGENT B0, `(.L_x_2476) ;  /* 0x00000e1000007945 */ /* 0x000fe40003800200 */
[----:B------:R-:W-:-:S04]  /*108c0*/  FADD.FTZ R14, R15, R14 ;  /* 0x0000000e0f0e7221 */ /* 0x000fc80000010000 */
[----:B------:R-:W-:-:S04]  /*108d0*/  FADD.FTZ R14, R23, R14 ;  /* 0x0000000e170e7221 */ /* 0x000fc80000010000 */
[----:B------:R-:W-:-:S04]  /*108e0*/  FADD.FTZ R14, R25, R14 ;  /* 0x0000000e190e7221 */ /* 0x000fc80000010000 */
[----:B------:R-:W-:-:S04]  /*108f0*/  FADD.FTZ R14, R71, R14 ;  /* 0x0000000e470e7221 */ /* 0x000fc80000010000 */
[----:B------:R-:W-:Y:S01]  /*10900*/  FADD.FTZ R14, R73, R14 ;  /* 0x0000000e490e7221 */ /* 0x000fe20000010000 */
[----:B-1----:R-:W-:-:S03]  /*10910*/  ULEA UR4, UR5, UR4, 0x18 ;  /* 0x0000000405047291 */ /* 0x002fc6000f8ec0ff */
        /* <DEDUP_REMOVED lines=19> */
[----:B0-23--:R-:W0:Y:S02]  /*10a50*/  SHFL.BFLY PT, R57, R14, 0x1, 0x1f ;  /* 0x0c201f000e397f89 */ /* 0x00de2400000e0000 */
        /* <DEDUP_REMOVED lines=67> */
[----:B------:R-:W-:Y:S02]  /*10e90*/  LOP3.LUT P1, R14, R0, 0x1f, RZ, 0xc0, !PT ;  /* 0x0000001f000e7812 */ /* 0x000fe4000782c0ff */
[----:B------:R-:W-:Y:S02]  /*10ea0*/  CS2R R58, SRZ ;  /* 0x00000000003a7805 */ /* 0x000fe4000001ff00 */
[----:B------:R-:W0:Y:S01]  /*10eb0*/  SHFL.BFLY PT, R61, R24, 0x10, 0x1f ;  /* 0x0e001f00183d7f89 */ /* 0x000e2200000e0000 */
[----:B------:R-:W-:-:S08]  /*10ec0*/  ISETP.GT.U32.AND P2, PT, R14, 0x7, PT ;  /* 0x000000070e00780c */ /* 0x000fd00003f44070 */
[----:B------:R-:W-:-:S04]  /*10ed0*/  @!P1 SHF.R.U32.HI R14, RZ, 0x2, R0 ;  /* 0x00000002ff0e9819 */ /* 0x000fc80000011600 */
[----:B------:R-:W-:Y:S01]  /*10ee0*/  @!P1 LOP3.LUT R14, R14, 0x38, RZ, 0xc0, !PT ;  /* 0x000000380e0e9812 */ /* 0x000fe200078ec0ff */
[----:B------:R-:W-:-:S05]  /*10ef0*/  @!P2 IMAD.SHL.U32 R18, R0, 0x8, RZ ;  /* 0x000000080012a824 */ /* 0x000fca00078e00ff */
[----:B------:R-:W-:Y:S01]  /*10f00*/  @!P2 LOP3.LUT R20, R18, 0xf8, RZ, 0xc0, !PT ;  /* 0x000000f81214a812 */ /* 0x000fe200078ec0ff */
[----:B------:R-:W-:Y:S02]  /*10f10*/  HFMA2 R18, -RZ, RZ, 0, 0 ;  /* 0x00000000ff127431 */ /* 0x000fe400000001ff */
[----:B0-----:R-:W-:Y:S01]  /*10f20*/  FADD.FTZ R57, R24, R61 ;  /* 0x0000003d18397221 */ /* 0x001fe20000010000 */
[----:B------:R-:W-:-:S04]  /*10f30*/  @!P2 IMAD.MOV.U32 R18, RZ, RZ, R6 ;  /* 0x000000ffff12a224 */ /* 0x000fc800078e0006 */
[----:B------:R-:W-:Y:S01]  /*10f40*/  @!P1 STS.64 [R14+UR4], R56 ;  /* 0x000000380e009988 */ /* 0x000fe20008000a04 */
[----:B------:R-:W-:Y:S01]  /*10f50*/  BAR.SYNC.DEFER_BLOCKING 0x0 ;  /* 0x0000000000007b1d */ /* 0x000fe20000010000 */
[----:B------:R-:W-:Y:S02]  /*10f60*/  I2FP.F32.S32 R26, R18 ;  /* 0x00000012001a7245 */ /* 0x000fe40000201400 */
[----:B------:R-:W-:-:S03]  /*10f70*/  ISETP.NE.AND P1, PT, RZ, UR11, PT ;  /* 0x0000000bff007c0c */ /* 0x000fc6000bf25270 */
[----:B------:R-:W0:Y:S04]  /*10f80*/  SHFL.DOWN PT, R61, R18, 0x4, 0x1f ;  /* 0x08801f00123d7f89 */ /* 0x000e2800000e0000 */
[----:B------:R1:W-:Y:S01]  /*10f90*/  @!P2 LDS.64 R58, [R20+UR4] ;  /* 0x00000004143aa984 */ /* 0x0003e20008000a00 */
[----:B------:R-:W-:Y:S02]  /*10fa0*/  ISETP.NE.AND P2, PT, R0, RZ, PT ;  /* 0x000000ff0000720c */ /* 0x000fe40003f45270 */
[----:B0-----:R-:W-:Y:S02]  /*10fb0*/  I2FP.F32.S32 R28, R61 ;  /* 0x0000003d001c7245 */ /* 0x001fe40000201400 */
[----:B------:R-:W-:-:S04]  /*10fc0*/  IADD3 R61, PT, PT, R61, R18, RZ ;  /* 0x000000123d3d7210 */ /* 0x000fc80007ffe0ff */
[----:B-1----:R-:W-:Y:S01]  /*10fd0*/  I2FP.F32.S32 R20, R61 ;  /* 0x0000003d00147245 */ /* 0x002fe20000201400 */
[----:B------:R-:W0:Y:S03]  /*10fe0*/  SHFL.DOWN PT, R18, R61, 0x2, 0x1f ;  /* 0x08401f003d127f89 */ /* 0x000e2600000e0000 */
[----:B------:R-:W1:Y:S01]  /*10ff0*/  MUFU.RCP R24, R20 ;  /* 0x0000001400187308 */ /* 0x000e620000001000 */
[----:B0-----:R-:W-:Y:S01]  /*11000*/  I2FP.F32.S32 R56, R18 ;  /* 0x0000001200387245 */ /* 0x001fe20000201400 */
[----:B------:R-:W0:Y:S04]  /*11010*/  SHFL.DOWN PT, R63, R58, 0x4, 0x1f ;  /* 0x08801f003a3f7f89 */ /* 0x000e2800000e0000 */
[----:B------:R-:W2:Y:S01]  /*11020*/  SHFL.DOWN PT, R14, R59, 0x4, 0x1f ;  /* 0x08801f003b0e7f89 */ /* 0x000ea200000e0000 */
[C---:B0-----:R-:W-:Y:S01]  /*11030*/  FMUL.FTZ R89, R63.reuse, R28 ;  /* 0x0000001c3f597220 */ /* 0x041fe20000410000 */
[----:B------:R-:W-:-:S03]  /*11040*/  FADD.FTZ R63, -R63, R58 ;  /* 0x0000003a3f3f7221 */ /* 0x000fc60000010100 */
[----:B------:R-:W-:Y:S01]  /*11050*/  FFMA.FTZ R89, R26, R58, R89 ;  /* 0x0000003a1a597223 */ /* 0x000fe20000010059 */
[----:B------:R-:W-:Y:S01]  /*11060*/  FMUL.FTZ R63, R63, R63 ;  /* 0x0000003f3f3f7220 */ /* 0x000fe20000410000 */
[----:B--2---:R-:W-:Y:S02]  /*11070*/  FADD.FTZ R57, R14, R59 ;  /* 0x0000003b0e397221 */ /* 0x004fe40000010000 */
[----:B-1----:R-:W-:Y:S01]  /*11080*/  FMUL.FTZ R89, R24, R89 ;  /* 0x0000005918597220 */ /* 0x002fe20000410000 */
[----:B------:R-:W-:-:S04]  /*11090*/  FMUL.FTZ R63, R63, R26 ;  /* 0x0000001a3f3f7220 */ /* 0x000fc80000410000 */
[----:B------:R-:W0:Y:S01]  /*110a0*/  SHFL.DOWN PT, R26, R89, 0x2, 0x1f ;  /* 0x08401f00591a7f89 */ /* 0x000e2200000e0000 */
[----:B------:R-:W-:-:S04]  /*110b0*/  FMUL.FTZ R63, R63, R28 ;  /* 0x0000001c3f3f7220 */ /* 0x000fc80000410000 */
[----:B------:R-:W-:Y:S01]  /*110c0*/  FFMA.FTZ R57, R24, R63, R57 ;  /* 0x0000003f18397223 */ /* 0x000fe20000010039 */
[----:B------:R-:W-:-:S04]  /*110d0*/  IMAD.IADD R24, R61, 0x1, R18 ;  /* 0x000000013d187824 */ /* 0x000fc800078e0212 */
[----:B------:R-:W1:Y:S01]  /*110e0*/  SHFL.DOWN PT, R14, R57, 0x2, 0x1f ;  /* 0x08401f00390e7f89 */ /* 0x000e6200000e0000 */
[----:B------:R-:W-:-:S03]  /*110f0*/  I2FP.F32.S32 R28, R24 ;  /* 0x00000018001c7245 */ /* 0x000fc60000201400 */
[----:B------:R-:W2:Y:S01]  /*11100*/  SHFL.DOWN PT, R63, R24, 0x1, 0x1f ;  /* 0x08201f00183f7f89 */ /* 0x000ea200000e0000 */
[----:B------:R-:W3:Y:S01]  /*11110*/  MUFU.RCP R18, R28 ;  /* 0x0000001c00127308 */ /* 0x000ee20000001000 */
[----:B0-----:R-:W-:Y:S01]  /*11120*/  FMUL.FTZ R61, R26, R56 ;  /* 0x000000381a3d7220 */ /* 0x001fe20000410000 */
[----:B------:R-:W-:-:S03]  /*11130*/  FADD.FTZ R30, R89, -R26 ;  /* 0x8000001a591e7221 */ /* 0x000fc60000010000 */
[----:B------:R-:W-:Y:S01]  /*11140*/  FFMA.FTZ R61, R20, R89, R61 ;  /* 0x00000059143d7223 */ /* 0x000fe2000001003d */
[----:B------:R-:W-:-:S03]  /*11150*/  FMUL.FTZ R59, R30, R30 ;  /* 0x0000001e1e3b7220 */ /* 0x000fc60000410000 */
[----:B---3--:R-:W-:Y:S01]  /*11160*/  FMUL.FTZ R61, R18, R61 ;  /* 0x0000003d123d7220 */ /* 0x008fe20000410000 */
[----:B------:R-:W-:-:S04]  /*11170*/  FMUL.FTZ R59, R20, R59 ;  /* 0x0000003b143b7220 */ /* 0x000fc80000410000 */
[----:B------:R-:W0:Y:S01]  /*11180*/  SHFL.DOWN PT, R20, R61, 0x1, 0x1f ;  /* 0x08201f003d147f89 */ /* 0x000e2200000e0000 */
[----:B------:R-:W-:Y:S01]  /*11190*/  FMUL.FTZ R56, R59, R56 ;  /* 0x000000383b387220 */ /* 0x000fe20000410000 */
[----:B-1----:R-:W-:Y:S01]  /*111a0*/  FADD.FTZ R59, R57, R14 ;  /* 0x0000000e393b7221 */ /* 0x002fe20000010000 */
[-C--:B--2---:R-:W-:Y:S02]  /*111b0*/  IADD3 R14, PT, PT, R24, R63.reuse, RZ ;  /* 0x0000003f180e7210 */ /* 0x084fe40007ffe0ff */
[----:B------:R-:W-:Y:S01]  /*111c0*/  I2FP.F32.S32 R63, R63 ;  /* 0x0000003f003f7245 */ /* 0x000fe20000201400 */
[----:B------:R-:W-:Y:S01]  /*111d0*/  FFMA.FTZ R56, R18, R56, R59 ;  /* 0x0000003812387223 */ /* 0x000fe2000001003b */
[----:B------:R-:W-:-:S04]  /*111e0*/  I2FP.F32.S32 R14, R14 ;  /* 0x0000000e000e7245 */ /* 0x000fc80000201400 */
[----:B------:R-:W1:Y:S02]  /*111f0*/  SHFL.DOWN PT, R57, R56, 0x1, 0x1f ;  /* 0x08201f0038397f89 */ /* 0x000e6400000e0000 */
        /* <DEDUP_REMOVED lines=9> */
[----:B------:R-:W-:Y:S02]  /*11290*/  MOV R63, UR10 ;  /* 0x0000000a003f7c02 */ /* 0x000fe40008000f00 */
[----:B------:R-:W0:Y:S01]  /*112a0*/  SHFL.IDX PT, R89, R89, RZ, 0x1f ;  /* 0x00001fff59597589 */ /* 0x000e2200000e0000 */
[----:B------:R-:W-:Y:S02]  /*112b0*/  FFMA.FTZ R18, R14, R59, R57 ;  /* 0x0000003b0e127223 */ /* 0x000fe40000010039 */
[----:B------:R-:W1:Y:S03]  /*112c0*/  LDC R14, c[0x0][0x448] ;  /* 0x00011200ff0e7b82 */ /* 0x000e660000000800 */
[----:B------:R2:W1:Y:S05]  /*112d0*/  SHFL.IDX PT, R57, R18, RZ, 0x1f ;  /* 0x00001fff12397589 */ /* 0x00046a00000e0000 */
[----:B------:R-:W3:Y:S01]  /*112e0*/  @!P2 LDC.64 R58, c[0x0][0x3c8] ;  /* 0x0000f200ff3aab82 */ /* 0x000ee20000000a00 */
[C---:B0-----:R-:W-:Y:S01]  /*112f0*/  FMUL.FTZ R20, R89.reuse, R89 ;  /* 0x0000005959147220 */ /* 0x041fe20000410000 */
[----:B--2---:R-:W-:-:S04]  /*11300*/  FSEL R18, R89, RZ, !P1 ;  /* 0x000000ff59127208 */ /* 0x004fc80004800000 */
[----:B------:R-:W-:Y:S01]  /*11310*/  FSEL R61, R20, RZ, P1 ;  /* 0x000000ff143d7208 */ /* 0x000fe20000800000 */
[----:B-1----:R-:W-:Y:S02]  /*11320*/  FFMA.FTZ R14, R57, UR14, R14 ;  /* 0x0000000e390e7c23 */ /* 0x002fe4000801000e */
[----:B------:R-:W0:Y:S02]  /*11330*/  @!P2 LDC.64 R56, c[0x0][0x3c0] ;  /* 0x0000f000ff38ab82 */ /* 0x000e240000000a00 */
[----:B------:R-:W-:Y:S01]  /*11340*/  FADD.FTZ R14, R14, R61 ;  /* 0x0000003d0e0e7221 */ /* 0x000fe20000010000 */
[----:B------:R-:W-:Y:S02]  /*11350*/  IMAD.U32 R61, RZ, RZ, UR10 ;  /* 0x0000000aff3d7e24 */ /* 0x000fe4000f8e00ff */
[----:B---3--:R-:W-:-:S03]  /*11360*/  @!P2 IMAD.WIDE R58, R63, 0x4, R58 ;  /* 0x000000043f3aa825 */ /* 0x008fc600078e023a */
[----:B------:R-:W1:Y:S01]  /*11370*/  MUFU.RSQ R14, R14 ;  /* 0x0000000e000e7308 */ /* 0x000e620000001400 */
[----:B0-----:R-:W-:-:S05]  /*11380*/  @!P2 IMAD.WIDE R56, R61, 0x4, R56 ;  /* 0x000000043d38a825 */ /* 0x001fca00078e0238 */
[----:B------:R0:W-:Y:S04]  /*11390*/  @!P2 STG.E desc[UR6][R56.64], R89 ;  /* 0x000000593800a986 */ /* 0x0001e8000c101906 */
[----:B-1----:R0:W-:Y:S01]  /*113a0*/  @!P2 STG.E desc[UR6][R58.64], R14 ;  /* 0x0000000e3a00a986 */ /* 0x0021e2000c101906 */
[----:B------:R-:W-:Y:S05]  /*113b0*/  @!P3 BRA `(.L_x_2477) ;  /* 0x0000000000c0b947 */ /* 0x000fea0003800000 */
[--C-:B0-----:R-:W-:Y:S01]  /*113c0*/  FADD.FTZ R57, R9, -R18.reuse ;  /* 0x8000001209397221 */ /* 0x101fe20000010000 */
[----:B-----5:R-:W-:Y:S02]  /*113d0*/  HADD2.F32 R20, -RZ, R52.H0_H0 ;  /* 0x20000034ff147230 */ /* 0x020fe40000004100 */
[----:B------:R-:W-:Y:S01]  /*113e0*/  FADD.FTZ R59, R13, -R18 ;  /* 0x800000120d3b7221 */ /* 0x000fe20000010000 */
[--C-:B------:R-:W-:Y:S02]  /*113f0*/  HADD2.F32 R24, -RZ, R48.reuse.H0_H0 ;  /* 0x20000030ff187230 */ /* 0x100fe40000004100 */
[C---:B------:R-:W-:Y:S01]  /*11400*/  FMUL.FTZ R57, R14.reuse, R57 ;  /* 0x000000390e397220 */ /* 0x040fe20000410000 */
[----:B------:R-:W-:Y:S02]  /*11410*/  HADD2.F32 R26, -RZ, R48.H1_H1 ;  /* 0x30000030ff1a7230 */ /* 0x000fe40000004100 */
[----:B------:R-:W-:Y:S01]  /*11420*/  FMUL.FTZ R59, R14, R59 ;  /* 0x0000003b0e3b7220 */ /* 0x000fe20000410000 */
[----:B------:R-:W-:-:S02]  /*11430*/  HADD2.F32 R28, -RZ, R50.H0_H0 ;  /* 0x20000032ff1c7230 */ /* 0x000fc40000004100 */
[----:B------:R-:W-:Y:S01]  /*11440*/  FFMA.FTZ R20, R57, R20, R24 ;  /* 0x0000001439147223 */ /* 0x000fe20000010018 */
[----:B------:R-:W-:Y:S02]  /*11450*/  HADD2.F32 R24, -RZ, R52.H1_H1 ;  /* 0x30000034ff187230 */ /* 0x000fe40000004100 */
[--C-:B------:R-:W-:Y:S01]  /*11460*/  FADD.FTZ R57, R15, -R18.reuse ;  /* 0x800000120f397221 */ /* 0x100fe20000010000 */
[----:B------:R-:W-:Y:S02]  /*11470*/  HADD2.F32 R30, -RZ, R50.H1_H1 ;  /* 0x30000032ff1e7230 */ /* 0x000fe40000004100 */
[----:B------:R-:W-:Y:S01]  /*11480*/  FADD.FTZ R61, R83, -R18 ;  /* 0x80000012533d7221 */ /* 0x000fe20000010000 */
[----:B------:R-:W-:Y:S01]  /*11490*/  FFMA.FTZ R63, R59, R24, R26 ;  /* 0x000000183b3f7223 */ /* 0x000fe2000001001a */
[----:B------:R-:W-:Y:S02]  /*114a0*/  HADD2.F32 R24, -RZ, R53.H0_H0 ;  /* 0x20000035ff187230 */ /* 0x000fe40000004100 */
[----:B------:R-:W-:Y:S01]  /*114b0*/  FMUL.FTZ R57, R14, R57 ;  /* 0x000000390e397220 */ /* 0x000fe20000410000 */
[----:B------:R-:W-:-:S02]  /*114c0*/  HADD2.F32 R26, -RZ, R49.H0_H0 ;  /* 0x20000031ff1a7230 */ /* 0x000fc40000004100 */
[----:B------:R-:W-:Y:S01]  /*114d0*/  FADD.FTZ R59, R23, -R18 ;  /* 0x80000012173b7221 */ /* 0x000fe20000010000 */
[C---:B------:R-:W-:Y:S01]  /*114e0*/  FMUL.FTZ R61, R14.reuse, R61 ;  /* 0x0000003d0e3d7220 */ /* 0x040fe20000410000 */
[----:B------:R-:W-:Y:S01]  /*114f0*/  F2FP.F16.F32.PACK_AB R56, R63, R20 ;  /* 0x000000143f38723e */ /* 0x000fe200000000ff */
[----:B------:R-:W-:Y:S01]  /*11500*/  FFMA.FTZ R57, R57, R24, R26 ;  /* 0x0000001839397223 */ /* 0x000fe2000001001a */
[----:B------:R-:W-:Y:S02]  /*11510*/  HADD2.F32 R24, -RZ, R53.H1_H1 ;  /* 0x30000035ff187230 */ /* 0x000fe40000004100 */
[----:B------:R-:W-:Y:S01]  /*11520*/  FMUL.FTZ R59, R14, R59 ;  /* 0x0000003b0e3b7220 */ /* 0x000fe20000410000 */
        /* <DEDUP_REMOVED lines=19> */
[----:B------:R-:W-:Y:S02]  /*11660*/  FFMA.FTZ R28, R61, R28, R30 ;  /* 0x0000001c3d1c7223 */ /* 0x000fe4000001001e */
[----:B------:R-:W0:Y:S03]  /*11670*/  LDC.64 R60, c[0x0][0x428] ;  /* 0x00010a00ff3c7b82 */ /* 0x000e260000000a00 */
[----:B------:R-:W-:Y:S01]  /*11680*/  F2FP.F16.F32.PACK_AB R59, R28, R59 ;  /* 0x0000003b1c3b723e */ /* 0x000fe200000000ff */
[----:B0-----:R-:W-:-:S04]  /*11690*/  IMAD.WIDE.U32 R60, R10, 0x10, R60 ;  /* 0x000000100a3c7825 */ /* 0x001fc800078e003c */
[----:B------:R-:W-:Y:S01]  /*116a0*/  VIADD R10, R10, 0x100 ;  /* 0x000001000a0a7836 */ /* 0x000fe20000000000 */
[----:B------:R1:W-:Y:S06]  /*116b0*/  STG.E.128 desc[UR6][R60.64], R56 ;  /* 0x000000383c007986 */ /* 0x0003ec000c101d06 */
.L_x_2477:
[----:B------:R-:W-:Y:S05]  /*116c0*/  BSYNC.RECONVERGENT B0 ;  /* 0x0000000000007941 */ /* 0x000fea0003800200 */
.L_x_2476:
[----:B------:R-:W-:Y:S01]  /*116d0*/  ISETP.NE.AND P1, PT, R16, RZ, PT ;  /* 0x000000ff1000720c */ /* 0x000fe20003f25270 */
[----:B------:R-:W-:-:S12]  /*116e0*/  BSSY.RECONVERGENT B0, `(.L_x_2478) ;  /* 0x0000032000007945 */ /* 0x000fd80003800200 */
[----:B------:R-:W-:Y:S05]  /*116f0*/  @!P1 BRA `(.L_x_2479) ;  /* 0x0000000000c09947 */ /* 0x000fea0003800000 */
[--C-:B01----:R-:W-:Y:S01]  /*11700*/  FADD.FTZ R57, R11, -R18.reuse ;  /* 0x800000120b397221 */ /* 0x103fe20000010000 */
        /* <DEDUP_REMOVED lines=44> */
[C---:B0-----:R-:W-:Y:S01]  /*119d0*/  IMAD.WIDE.U32 R60, R10.reuse, 0x10, R60 ;  /* 0x000000100a3c7825 */ /* 0x041fe200078e003c */
[----:B------:R-:W-:-:S04]  /*119e0*/  IADD3 R10, PT, PT, R10, 0x100, RZ ;  /* 0x000001000a0a7810 */ /* 0x000fc80007ffe0ff */
[----:B------:R2:W-:Y:S03]  /*119f0*/  STG.E.128 desc[UR6][R60.64], R56 ;  /* 0x000000383c007986 */ /* 0x0005e6000c101d06 */
.L_x_2479:
[----:B------:R-:W-:Y:S05]  /*11a00*/  BSYNC.RECONVERGENT B0 ;  /* 0x0000000000007941 */ /* 0x000fea0003800200 */
.L_x_2478:
[----:B------:R-:W-:Y:S04]  /*11a10*/  BSSY.RECONVERGENT B0, `(.L_x_2480) ;  /* 0x0000031000007945 */ /* 0x000fe80003800200 */
[----:B------:R-:W-:Y:S05]  /*11a20*/  @!P0 BRA `(.L_x_2481) ;  /* 0x0000000000bc8947 */ /* 0x000fea0003800000 */
[--C-:B012---:R-:W-:Y:S01]  /*11a30*/  FADD.FTZ R57, R21, -R18.reuse ;  /* 0x8000001215397221 */ /* 0x107fe20000010000 */
        /* <DEDUP_REMOVED lines=34> */
[----:B------:R-:W-:Y:S02]  /*11c60*/  HADD2.F32 R18, -RZ, R35.H1_H1 ;  /* 0x30000023ff127230 */ /* 0x000fe40000004100 */
[--C-:B------:R-:W-:Y:S02]  /*11c70*/  HADD2.F32 R26, -RZ, R39.reuse.H0_H0 ;  /* 0x20000027ff1a7230 */ /* 0x100fe40000004100 */
[----:B------:R-:W-:Y:S01]  /*11c80*/  FMUL.FTZ R59, R14, R59 ;  /* 0x0000003b0e3b7220 */ /* 0x000fe20000410000 */
[----:B------:R-:W-:Y:S01]  /*11c90*/  HADD2.F32 R14, -RZ, R39.H1_H1 ;  /* 0x30000027ff0e7230 */ /* 0x000fe20000004100 */
[----:B------:R-:W-:Y:S01]  /*11ca0*/  F2FP.F16.F32.PACK_AB R58, R89, R24 ;  /* 0x00000018593a723e */ /* 0x000fe200000000ff */
[----:B------:R-:W-:-:S03]  /*11cb0*/  HADD2.F32 R28, -RZ, R35.H0_H0 ;  /* 0x20000023ff1c7230 */ /* 0x000fc60000004100 */
[----:B------:R-:W-:Y:S02]  /*11cc0*/  FFMA.FTZ R14, R61, R14, R18 ;  /* 0x0000000e3d0e7223 */ /* 0x000fe40000010012 */
[----:B------:R-:W0:Y:S01]  /*11cd0*/  LDC.64 R60, c[0x0][0x428] ;  /* 0x00010a00ff3c7b82 */ /* 0x000e220000000a00 */
[----:B------:R-:W-:-:S05]  /*11ce0*/  FFMA.FTZ R59, R59, R26, R28 ;  /* 0x0000001a3b3b7223 */ /* 0x000fca000001001c */
[----:B------:R-:W-:Y:S01]  /*11cf0*/  F2FP.F16.F32.PACK_AB R59, R14, R59 ;  /* 0x0000003b0e3b723e */ /* 0x000fe200000000ff */
[----:B0-----:R-:W-:-:S05]  /*11d00*/  IMAD.WIDE.U32 R60, R10, 0x10, R60 ;  /* 0x000000100a3c7825 */ /* 0x001fca00078e003c */
[----:B------:R3:W-:Y:S02]  /*11d10*/  STG.E.128 desc[UR6][R60.64], R56 ;  /* 0x000000383c007986 */ /* 0x0007e4000c101d06 */
.L_x_2481:
[----:B------:R-:W-:Y:S05]  /*11d20*/  BSYNC.RECONVERGENT B0 ;  /* 0x0000000000007941 */ /* 0x000fea0003800200 */
.L_x_2480:
[----:B------:R-:W-:Y:S02]  /*11d30*/  UIADD3 UR10, UPT, UPT, UR10, UR16, URZ ;  /* 0x000000100a0a7290 */ /* 0x000fe4000fffe0ff */
[----:B------:R-:W-:Y:S02]  /*11d40*/  UPLOP3.LUT UP2, UPT, UPT, UPT, UP2, 0x40, 0x4 ;  /* 0x000000000004789c */ /* 0x000fe40003f4e820 */
[----:B------:R-:W-:-:S09]  /*11d50*/  UISETP.GE.AND UP1, UPT, UR10, UR17, UPT ;  /* 0x000000110a00728c */ /* 0x000fd2000bf26270 */
[----:B------:R-:W-:Y:S05]  /*11d60*/  BRA.U !UP1, `(.L_x_2482) ;  /* 0xfffffeed09947547 */ /* 0x000fea000b83ffff */
[----:B------:R-:W-:Y:S05]  /*11d70*/  EXIT ;  /* 0x000000000000794d */ /* 0x000fea0003800000 */
.L_x_2483:
        /* <DEDUP_REMOVED lines=16> */
.L_x_20927:


//--------------------- .text._ZN10layer_norm13ln_fwd_kernelINS_13Kernel_traitsI6__halfS2_S2_S2_fjLj6144ELj1ELj1ELj8ELj16ENS_18Kernel_traits_baseILj6144ES2_S2_S2_S2_fjLj256EEEEELb1ELb0ELb0ELb1EEEvNS_9FwdParamsE --------------------------
	.section	.text._ZN10layer_norm13ln_fwd_kernelINS_13Kernel_traitsI6__halfS2_S2_S2_fjLj6144ELj1ELj1ELj8ELj16ENS_18Kernel_traits_baseILj6144ES2_S2_S2_S2_fjLj256EEEEELb1ELb0ELb0ELb1EEEvNS_9FwdParamsE,"ax",@progbits
	.align	128
        .global         _ZN10layer_norm13ln_fwd_kernelINS_13Kernel_traitsI6__halfS2_S2_S2_fjLj6144ELj1ELj1ELj8ELj16ENS_18Kernel_traits_baseILj6144ES2_S2_S2_S2_fjLj256EEEEELb1ELb0ELb0ELb1EEEvNS_9FwdParamsE
        .type           _ZN10layer_norm13ln_fwd_kernelINS_13Kernel_traitsI6__halfS2_S2_S2_fjLj6144ELj1ELj1ELj8ELj16ENS_18Kernel_traits_baseILj6144ES2_S2_S2_S2_fjLj256EEEEELb1ELb0ELb0ELb1EEEvNS_9FwdParamsE,@function
        .size           _ZN10layer_norm13ln_fwd_kernelINS_13Kernel_traitsI6__halfS2_S2_S2_fjLj6144ELj1ELj1ELj8ELj16ENS_18Kernel_traits_baseILj6144ES2_S2_S2_S2_fjLj256EEEEELb1ELb0ELb0ELb1EEEvNS_9FwdParamsE,(.L_x_20928 - _ZN10layer_norm13ln_fwd_kernelINS_13Kernel_traitsI6__halfS2_S2_S2_fjLj6144ELj1ELj1ELj8ELj16ENS_18Kernel_traits_baseILj6144ES2_S2_S2_S2_fjLj256EEEEELb1ELb0ELb0ELb1EEEvNS_9FwdParamsE)
        .other          _ZN10layer_norm13ln_fwd_kernelINS_13Kernel_traitsI6__halfS2_S2_S2_fjLj6144ELj1ELj1ELj8ELj16ENS_18Kernel_traits_baseILj6144ES2_S2_S2_S2_fjLj256EEEEELb1ELb0ELb0ELb1EEEvNS_9FwdParamsE,@"STO_CUDA_ENTRY STV_DEFAULT"
_ZN10layer_norm13ln_fwd_kernelINS_13Kernel_traitsI6__halfS2_S2_S2_fjLj6144ELj1ELj1ELj8ELj16ENS_18Kernel_traits_baseILj6144ES2_S2_S2_S2_fjLj256EEEEELb1ELb0ELb0ELb1EEEvNS_9FwdParamsE:
.text._ZN10layer_norm13ln_fwd_kernelINS_13Kernel_traitsI6__halfS2_S2_S2_fjLj6144ELj1ELj1ELj8ELj16ENS_18Kernel_traits_baseILj6144ES2_S2_S2_S2_fjLj256EEEEELb1ELb0ELb0ELb1EEEvNS_9FwdParamsE:
        /* <DEDUP_REMOVED lines=42> */
[----:B------:R-:W-:Y:S01]  /*02a0*/  SHF.R.U32.HI R4, RZ, 0x2, R29 ;  /* 0x00000002ff047819 */ /* 0x000fe2000001161d */
[----:B------:R-:W-:Y:S01]  /*02b0*/  @P0 IMAD.MOV.U32 R45, RZ, RZ, R25 ;  /* 0x000000ffff2d0224 */ /* 0x000fe200078e0019 */
[----:B------:R-:W-:Y:S01]  /*02c0*/  @P0 MOV R49, R27 ;  /* 0x0000001b00310202 */ /* 0x000fe20000000f00 */
[C---:B------:R-:W-:Y:S01]  /*02d0*/  IMAD.HI.U32 R6, R2.reuse, -0x2daee0ad, RZ ;  /* 0xd2511f5302067827 */ /* 0x040fe200078e00ff */
[----:B------:R-:W-:Y:S01]  /*02e0*/  @P0 MOV R59, R8 ;  /* 0x00000008003b0202 */ /* 0x000fe20000000f00 */
[----:B------:R-:W-:Y:S01]  /*02f0*/  UIADD3 UR21, UPT, UPT, UR12, -0x61c88647, URZ ;  /* 0x9e3779b90c157890 */ /* 0x000fe2000fffe0ff */
[-C--:B------:R-:W-:Y:S01]  /*0300*/  @P0 MOV R65, R11.reuse ;  /* 0x0000000b00410202 */ /* 0x080fe20000000f00 */
[----:B------:R-:W-:Y:S01]  /*0310*/  IMAD R32, R2, -0x2daee0ad, RZ ;  /* 0xd2511f5302207824 */ /* 0x000fe200078e02ff */
[----:B------:R-:W-:Y:S01]  /*0320*/  UIADD3 UR23, UPT, UPT, UR12, 0x3c6ef372, URZ ;  /* 0x3c6ef3720c177890 */ /* 0x000fe2000fffe0ff */
[----:B------:R-:W-:Y:S01]  /*0330*/  LOP3.LUT R6, R6, UR13, RZ, 0x3c, !PT ;  /* 0x0000000d06067c12 */ /* 0x000fe2000f8e3cff */
[----:B------:R-:W-:Y:S01]  /*0340*/  UIADD3 UR22, UPT, UPT, UR13, -0x4498517b, URZ ;  /* 0xbb67ae850d167890 */ /* 0x000fe2000fffe0ff */
[----:B------:R-:W-:Y:S01]  /*0350*/  @P0 IMAD.MOV.U32 R47, RZ, RZ, R26 ;  /* 0x000000ffff2f0224 */ /* 0x000fe200078e001a */
[----:B------:R-:W-:Y:S01]  /*0360*/  UIADD3 UR24, UPT, UPT, UR13, 0x76cf5d0a, URZ ;  /* 0x76cf5d0a0d187890 */ /* 0x000fe2000fffe0ff */
[----:B0-----:R-:W-:Y:S01]  /*0370*/  IMAD R3, R7, UR18, R0 ;  /* 0x0000001207037c24 */ /* 0x001fe2000f8e0200 */
[----:B------:R-:W-:Y:S01]  /*0380*/  UIADD3 UR25, UPT, UPT, UR12, -0x255992d5, URZ ;  /* 0xdaa66d2b0c197890 */ /* 0x000fe2000fffe0ff */
[----:B------:R-:W-:Y:S01]  /*0390*/  IMAD.HI.U32 R7, R6, -0x326172a9, RZ ;  /* 0xcd9e8d5706077827 */ /* 0x000fe200078e00ff */
[----:B------:R-:W-:Y:S01]  /*03a0*/  UIADD3 UR26, UPT, UPT, UR13, 0x32370b8f, URZ ;  /* 0x32370b8f0d1a7890 */ /* 0x000fe2000fffe0ff */
[----:B------:R-:W-:Y:S01]  /*03b0*/  @!P0 CS2R R42, SRZ ;  /* 0x00000000002a8805 */ /* 0x000fe2000001ff00 */
[----:B------:R-:W-:Y:S01]  /*03c0*/  UIADD3 UR27, UPT, UPT, UR12, 0x78dde6e4, URZ ;  /* 0x78dde6e40c1b7890 */ /* 0x000fe2000fffe0ff */
[C---:B------:R-:W-:Y:S01]  /*03d0*/  IMAD.HI.U32 R5, R3.reuse, -0x326172a9, RZ ;  /* 0xcd9e8d5703057827 */ /* 0x040fe200078e00ff */
[----:B------:R-:W-:Y:S01]  /*03e0*/  UIADD3 UR28, UPT, UPT, UR13, -0x126145ec, URZ ;  /* 0xed9eba140d1c7890 */ /* 0x000fe2000fffe0ff */
[----:B------:R-:W-:Y:S01]  /*03f0*/  @!P0 CS2R R40, SRZ ;  /* 0x0000000000288805 */ /* 0x000fe2000001ff00 */
[----:B------:R-:W-:Y:S01]  /*0400*/  UIADD3 UR29, UPT, UPT, UR12, 0x1715609d, URZ ;  /* 0x1715609d0c1d7890 */ /* 0x000fe2000fffe0ff */
[----:B------:R-:W-:Y:S01]  /*0410*/  IMAD R30, R3, -0x326172a9, RZ ;  /* 0xcd9e8d57031e7824 */ /* 0x000fe200078e02ff */
[----:B------:R-:W-:Y:S01]  /*0420*/  LOP3.LUT R5, R4, UR12, R5, 0x96, !PT ;  /* 0x0000000c04057c12 */ /* 0x000fe2000f8e9605 */
[----:B------:R-:W-:Y:S01]  /*0430*/  IMAD R6, R6, -0x326172a9, RZ ;  /* 0xcd9e8d5706067824 */ /* 0x000fe200078e02ff */
[----:B------:R-:W-:Y:S01]  /*0440*/  UIADD3 UR30, UPT, UPT, UR13, -0x56f99767, URZ ;  /* 0xa90668990d1e7890 */ /* 0x000fe2000fffe0ff */
[----:B------:R-:W-:Y:S01]  /*0450*/  @P0 IMAD.MOV.U32 R51, RZ, RZ, R16 ;  /* 0x000000ffff330224 */ /* 0x000fe200078e0010 */
[----:B------:R-:W-:Y:S01]  /*0460*/  LOP3.LUT R7, R30, UR21, R7, 0x96, !PT ;  /* 0x000000151e077c12 */ /* 0x000fe2000f8e9607 */
[C---:B------:R-:W-:Y:S01]  /*0470*/  IMAD.HI.U32 R29, R5.reuse, -0x2daee0ad, RZ ;  /* 0xd2511f53051d7827 */ /* 0x040fe200078e00ff */
[----:B------:R-:W-:Y:S01]  /*0480*/  UIADD3 UR31, UPT, UPT, UR12, -0x4ab325aa, URZ ;  /* 0xb54cda560c1f7890 */ /* 0x000fe2000fffe0ff */
[----:B------:R-:W-:Y:S01]  /*0490*/  @!P0 MOV R47, R26 ;  /* 0x0000001a002f8202 */ /* 0x000fe20000000f00 */
[----:B------:R-:W-:Y:S01]  /*04a0*/  UIADD3 UR32, UPT, UPT, UR13, 0x646e171e, URZ ;  /* 0x646e171e0d207890 */ /* 0x000fe2000fffe0ff */
[----:B------:R-:W-:Y:S01]  /*04b0*/  IMAD R31, R5, -0x2daee0ad, RZ ;  /* 0xd2511f53051f7824 */ /* 0x000fe200078e02ff */
[----:B------:R-:W-:Y:S01]  /*04c0*/  LOP3.LUT R29, R32, UR22, R29, 0x96, !PT ;  /* 0x00000016201d7c12 */ /* 0x000fe2000f8e961d */
[----:B------:R-:W-:Y:S01]  /*04d0*/  IMAD.HI.U32 R30, R7, -0x2daee0ad, RZ ;  /* 0xd2511f53071e7827 */ /* 0x000fe200078e00ff */
[----:B------:R-:W-:Y:S01]  /*04e0*/  UIADD3 UR33, UPT, UPT, UR12, 0x5384540f, URZ ;  /* 0x5384540f0c217890 */ /* 0x000fe2000fffe0ff */
[----:B------:R-:W-:Y:S01]  /*04f0*/  @!P0 MOV R59, R8 ;  /* 0x00000008003b8202 */ /* 0x000fe20000000f00 */
[----:B------:R-:W-:Y:S01]  /*0500*/  UIADD3 UR34, UPT, UPT, UR13, 0x1fd5c5a3, URZ ;  /* 0x1fd5c5a30d227890 */ /* 0x000fe2000fffe0ff */
[----:B------:R-:W-:Y:S01]  /*0510*/  IMAD.HI.U32 R5, R29, -0x326172a9, RZ ;  /* 0xcd9e8d571d057827 */ /* 0x000fe200078e00ff */
[----:B------:R-:W-:Y:S01]  /*0520*/  LOP3.LUT R30, R31, UR24, R30, 0x96, !PT ;  /* 0x000000181f1e7c12 */ /* 0x000fe2000f8e961e */
[----:B------:R-:W-:Y:S01]  /*0530*/  UIADD3 UR35, UPT, UPT, UR12, -0xe443238, URZ ;  /* 0xf1bbcdc80c237890 */ /* 0x000fe2000fffe0ff */
[----:B------:R-:W-:Y:S01]  /*0540*/  @!P0 MOV R65, R11 ;  /* 0x0000000b00418202 */ /* 0x000fe20000000f00 */
[----:B------:R-:W-:Y:S01]  /*0550*/  IMAD R32, R7, -0x2daee0ad, RZ ;  /* 0xd2511f5307207824 */ /* 0x000fe200078e02ff */
[----:B------:R-:W-:Y:S01]  /*0560*/  LOP3.LUT R5, R6, UR23, R5, 0x96, !PT ;  /* 0x0000001706057c12 */ /* 0x000fe2000f8e9605 */
[----:B------:R-:W-:Y:S01]  /*0570*/  IMAD R29, R29, -0x326172a9, RZ ;  /* 0xcd9e8d571d1d7824 */ /* 0x000fe200078e02ff */
[----:B------:R-:W-:Y:S01]  /*0580*/  UIADD3 UR36, UPT, UPT, UR13, -0x24c28bd8, URZ ;  /* 0xdb3d74280d247890 */ /* 0x000fe2000fffe0ff */
[----:B------:R-:W-:Y:S01]  /*0590*/  IMAD.HI.U32 R6, R30, -0x326172a9, RZ ;  /* 0xcd9e8d571e067827 */ /* 0x000fe200078e00ff */
[----:B------:R-:W-:Y:S01]  /*05a0*/  UIADD3 UR37, UPT, UPT, UR12, -0x700cb87f, URZ ;  /* 0x8ff347810c257890 */ /* 0x000fe2000fffe0ff */
[----:B------:R-:W-:Y:S01]  /*05b0*/  LOP3.LUT R69, R28, 0x3, RZ, 0xc0, !PT ;  /* 0x000000031c457812 */ /* 0x000fe200078ec0ff */
[----:B------:R-:W-:Y:S01]  /*05c0*/  UIADD3 UR38, UPT, UPT, UR13, -0x695add53, URZ ;  /* 0x96a522ad0d267890 */ /* 0x000fe2000fffe0ff */
[----:B------:R-:W-:Y:S01]  /*05d0*/  IMAD.HI.U32 R7, R5, -0x2daee0ad, RZ ;  /* 0xd2511f5305077827 */ /* 0x000fe200078e00ff */
[----:B------:R-:W-:Y:S01]  /*05e0*/  LOP3.LUT R6, R29, UR25, R6, 0x96, !PT ;  /* 0x000000191d067c12 */ /* 0x000fe2000f8e9606 */
[----:B-1----:R-:W-:-:S02]  /*05f0*/  UISETP.NE.U32.AND UP0, UPT, UR4, URZ, UPT ;  /* 0x000000ff0400728c */ /* 0x002fc4000bf05070 */
[----:B------:R-:W-:Y:S01]  /*0600*/  IMAD R30, R30, -0x326172a9, RZ ;  /* 0xcd9e8d571e1e7824 */ /* 0x000fe200078e02ff */
[----:B------:R-:W-:Y:S01]  /*0610*/  LOP3.LUT R7, R32, UR26, R7, 0x96, !PT ;  /* 0x0000001a20077c12 */ /* 0x000fe2000f8e9607 */
[----:B------:R-:W-:Y:S01]  /*0620*/  IMAD R32, R5, -0x2daee0ad, RZ ;  /* 0xd2511f5305207824 */ /* 0x000fe200078e02ff */
[----:B------:R-:W-:Y:S01]  /*0630*/  UISETP.NE.AND.EX UP0, UPT, UR5, URZ, UPT, UP0 ;  /* 0x000000ff0500728c */ /* 0x000fe2000bf05300 */
[----:B------:R-:W-:Y:S01]  /*0640*/  IMAD.HI.U32 R29, R6, -0x2daee0ad, RZ ;  /* 0xd2511f53061d7827 */ /* 0x000fe200078e00ff */
[----:B------:R-:W-:Y:S01]  /*0650*/  UPLOP3.LUT UP2, UPT, UPT, UPT, UPT, 0x40, 0x4 ;  /* 0x000000000004789c */ /* 0x000fe20003f4e870 */
[----:B------:R-:W0:Y:S02]  /*0660*/  LDCU UR8, c[0x0][0x404] ;  /* 0x00008080ff0877ac */ /* 0x000e240008000800 */
[C---:B------:R-:W-:Y:S01]  /*0670*/  IMAD.HI.U32 R5, R7.reuse, -0x326172a9, RZ ;  /* 0xcd9e8d5707057827 */ /* 0x040fe200078e00ff */
[----:B------:R-:W-:Y:S01]  /*0680*/  LOP3.LUT R29, R32, UR28, R29, 0x96, !PT ;  /* 0x0000001c201d7c12 */ /* 0x000fe2000f8e961d */
[----:B------:R-:W1:Y:S02]  /*0690*/  LDCU UR9, c[0x0][0x408] ;  /* 0x00008100ff0977ac */ /* 0x000e640008000800 */
[----:B------:R-:W-:Y:S01]  /*06a0*/  IMAD R31, R6, -0x2daee0ad, RZ ;  /* 0xd2511f53061f7824 */ /* 0x000fe200078e02ff */
[----:B------:R-:W-:Y:S01]  /*06b0*/  LOP3.LUT R5, R30, UR27, R5, 0x96, !PT ;  /* 0x0000001b1e057c12 */ /* 0x000fe2000f8e9605 */
[----:B------:R-:W-:Y:S01]  /*06c0*/  IMAD R30, R7, -0x326172a9, RZ ;  /* 0xcd9e8d57071e7824 */ /* 0x000fe200078e02ff */
[----:B------:R-:W2:Y:S01]  /*06d0*/  LDCU UR19, c[0x0][0x388] ;  /* 0x00007100ff1377ac */ /* 0x000ea20008000800 */
[----:B------:R-:W-:Y:S01]  /*06e0*/  IMAD.HI.U32 R7, R29, -0x326172a9, RZ ;  /* 0xcd9e8d571d077827 */ /* 0x000fe200078e00ff */
[----:B------:R-:W3:Y:S03]  /*06f0*/  LDCU.U8 UR39, c[0x0][0x410] ;  /* 0x00008200ff2777ac */ /* 0x000ee60008000000 */
[C---:B------:R-:W-:Y:S01]  /*0700*/  IMAD.HI.U32 R6, R5.reuse, -0x2daee0ad, RZ ;  /* 0xd2511f5305067827 */ /* 0x040fe200078e00ff */
[----:B------:R-:W-:Y:S01]  /*0710*/  LOP3.LUT R7, R30, UR29, R7, 0x96, !PT ;  /* 0x0000001d1e077c12 */ /* 0x000fe2000f8e9607 */
[----:B------:R-:W4:Y:S02]  /*0720*/  LDCU UR20, c[0x0][0x400] ;  /* 0x00008000ff1477ac */ /* 0x000f240008000800 */
[----:B------:R-:W-:Y:S01]  /*0730*/  IMAD R32, R5, -0x2daee0ad, RZ ;  /* 0xd2511f5305207824 */ /* 0x000fe200078e02ff */
[----:B------:R-:W-:Y:S01]  /*0740*/  LOP3.LUT R6, R31, UR30, R6, 0x96, !PT ;  /* 0x0000001e1f067c12 */ /* 0x000fe2000f8e9606 */
[----:B------:R-:W-:Y:S01]  /*0750*/  IMAD.HI.U32 R31, R7, -0x2daee0ad, RZ ;  /* 0xd2511f53071f7827 */ /* 0x000fe200078e00ff */
[----:B------:R-:W0:Y:S03]  /*0760*/  LDCU.64 UR14, c[0x0][0x3a0] ;  /* 0x00007400ff0e77ac */ /* 0x000e260008000a00 */
[----:B------:R-:W-:Y:S01]  /*0770*/  IMAD R30, R29, -0x326172a9, RZ ;  /* 0xcd9e8d571d1e7824 */ /* 0x000fe200078e02ff */
[----:B------:R-:W-:Y:S01]  /*0780*/  LOP3.LUT R31, R32, UR32, R31, 0x96, !PT ;  /* 0x00000020201f7c12 */ /* 0x000fe2000f8e961f */
[C---:B------:R-:W-:Y:S01]  /*0790*/  IMAD.HI.U32 R5, R6.reuse, -0x326172a9, RZ ;  /* 0xcd9e8d5706057827 */ /* 0x040fe200078e00ff */
[----:B------:R-:W0:Y:S03]  /*07a0*/  LDCU.64 UR16, c[0x0][0x380] ;  /* 0x00007000ff1077ac */ /* 0x000e260008000a00 */
[----:B------:R-:W-:Y:S01]  /*07b0*/  IMAD R29, R6, -0x326172a9, RZ ;  /* 0xcd9e8d57061d7824 */ /* 0x000fe200078e02ff */
[----:B------:R-:W-:Y:S01]  /*07c0*/  LOP3.LUT R5, R30, UR31, R5, 0x96, !PT ;  /* 0x0000001f1e057c12 */ /* 0x000fe2000f8e9605 */
[----:B------:R-:W-:-:S02]  /*07d0*/  IMAD R30, R7, -0x2daee0ad, RZ ;  /* 0xd2511f53071e7824 */ /* 0x000fc400078e02ff */
        /* <DEDUP_REMOVED lines=15> */
[----:B------:R-:W-:Y:S01]  /*08d0*/  @P0 IMAD.MOV.U32 R53, RZ, RZ, R17 ;  /* 0x000000ffff350224 */ /* 0x000fe200078e0011 */
[----:B------:R-:W-:Y:S01]  /*08e0*/  @!P0 MOV R53, R17 ;  /* 0x0000001100358202 */ /* 0x000fe20000000f00 */
[----:B------:R-:W-:Y:S01]  /*08f0*/  @P0 IMAD.MOV.U32 R55, RZ, RZ, R18 ;  /* 0x000000ffff370224 */ /* 0x000fe200078e0012 */
[----:B------:R-:W-:Y:S01]  /*0900*/  LOP3.LUT R68, R5, UR38, R68, 0x96, !PT ;  /* 0x0000002605447c12 */ /* 0x000fe2000f8e9644 */
[----:B------:R-:W-:Y:S02]  /*0910*/  @P0 IMAD.MOV.U32 R57, RZ, RZ, R19 ;  /* 0x000000ffff390224 */ /* 0x000fe400078e0013 */
[----:B------:R-:W-:Y:S02]  /*0920*/  @P0 IMAD.MOV.U32 R61, RZ, RZ, R9 ;  /* 0x000000ffff3d0224 */ /* 0x000fe400078e0009 */
[----:B------:R-:W-:Y:S02]  /*0930*/  @P0 IMAD.MOV.U32 R63, RZ, RZ, R10 ;  /* 0x000000ffff3f0224 */ /* 0x000fe400078e000a */
[----:B------:R-:W-:Y:S01]  /*0940*/  @P0 IMAD.MOV.U32 R29, RZ, RZ, R24 ;  /* 0x000000ffff1d0224 */ /* 0x000fe200078e0018 */
[----:B------:R-:W-:Y:S01]  /*0950*/  @!P0 MOV R29, R24 ;  /* 0x00000018001d8202 */ /* 0x000fe20000000f00 */
[----:B------:R-:W-:-:S02]  /*0960*/  @!P0 IMAD.MOV.U32 R45, RZ, RZ, R25 ;  /* 0x000000ffff2d8224 */ /* 0x000fc400078e0019 */
[----:B------:R-:W-:Y:S02]  /*0970*/  @!P0 IMAD.MOV.U32 R49, RZ, RZ, R27 ;  /* 0x000000ffff318224 */ /* 0x000fe400078e001b */
[----:B------:R-:W-:Y:S02]  /*0980*/  @!P0 IMAD.MOV.U32 R51, RZ, RZ, R16 ;  /* 0x000000ffff338224 */ /* 0x000fe400078e0010 */
[----:B------:R-:W-:Y:S02]  /*0990*/  @!P0 IMAD.MOV.U32 R55, RZ, RZ, R18 ;  /* 0x000000ffff378224 */ /* 0x000fe400078e0012 */
[----:B------:R-:W-:Y:S02]  /*09a0*/  @!P0 IMAD.MOV.U32 R57, RZ, RZ, R19 ;  /* 0x000000ffff398224 */ /* 0x000fe400078e0013 */
[----:B------:R-:W-:Y:S02]  /*09b0*/  @!P0 IMAD.MOV.U32 R61, RZ, RZ, R9 ;  /* 0x000000ffff3d8224 */ /* 0x000fe400078e0009 */
[----:B------:R-:W-:-:S02]  /*09c0*/  @!P0 IMAD.MOV.U32 R63, RZ, RZ, R10 ;  /* 0x000000ffff3f8224 */ /* 0x000fc400078e000a */
[--C-:B------:R-:W-:Y:S02]  /*09d0*/  HADD2.F32 R5, -RZ, R15.reuse.H0_H0 ;  /* 0x2000000fff057230 */ /* 0x100fe40000004100 */
[----:B------:R-:W-:Y:S02]  /*09e0*/  HADD2.F32 R6, -RZ, R15.H1_H1 ;  /* 0x3000000fff067230 */ /* 0x000fe40000004100 */
[--C-:B------:R-:W-:Y:S02]  /*09f0*/  HADD2.F32 R7, -RZ, R14.reuse.H0_H0 ;  /* 0x2000000eff077230 */ /* 0x100fe40000004100 */
[----:B------:R-:W-:Y:S02]  /*0a00*/  HADD2.F32 R8, -RZ, R14.H1_H1 ;  /* 0x3000000eff087230 */ /* 0x000fe40000004100 */
[--C-:B------:R-:W-:Y:S02]  /*0a10*/  HADD2.F32 R9, -RZ, R13.reuse.H0_H0 ;  /* 0x2000000dff097230 */ /* 0x100fe40000004100 */
[----:B------:R-:W-:-:S02]  /*0a20*/  HADD2.F32 R10, -RZ, R13.H1_H1 ;  /* 0x3000000dff0a7230 */ /* 0x000fc40000004100 */
[--C-:B------:R-:W-:Y:S02]  /*0a30*/  HADD2.F32 R13, -RZ, R23.reuse.H0_H0 ;  /* 0x20000017ff0d7230 */ /* 0x100fe40000004100 */
[----:B------:R-:W-:Y:S02]  /*0a40*/  HADD2.F32 R14, -RZ, R23.H1_H1 ;  /* 0x30000017ff0e7230 */ /* 0x000fe40000004100 */
[--C-:B------:R-:W-:Y:S02]  /*0a50*/  HADD2.F32 R15, -RZ, R22.reuse.H0_H0 ;  /* 0x20000016ff0f7230 */ /* 0x100fe40000004100 */
[----:B------:R-:W-:Y:S02]  /*0a60*/  HADD2.F32 R16, -RZ, R22.H1_H1 ;  /* 0x30000016ff107230 */ /* 0x000fe40000004100 */
[--C-:B------:R-:W-:Y:S02]  /*0a70*/  HADD2.F32 R17, -RZ, R21.reuse.H0_H0 ;  /* 0x20000015ff117230 */ /* 0x100fe40000004100 */
[----:B------:R-:W-:-:S02]  /*0a80*/  HADD2.F32 R18, -RZ, R21.H1_H1 ;  /* 0x30000015ff127230 */ /* 0x000fc40000004100 */
[----:B------:R-:W-:Y:S02]  /*0a90*/  HADD2.F32 R11, -RZ, R12.H0_H0 ;  /* 0x2000000cff0b7230 */ /* 0x000fe40000004100 */
[----:B------:R-:W-:Y:S02]  /*0aa0*/  HADD2.F32 R19, -RZ, R20.H0_H0 ;  /* 0x20000014ff137230 */ /* 0x000fe40000004100 */
[--C-:B------:R-:W-:Y:S02]  /*0ab0*/  HADD2.F32 R21, -RZ, R43.reuse.H0_H0 ;  /* 0x2000002bff157230 */ /* 0x100fe40000004100 */
[----:B------:R-:W-:Y:S02]  /*0ac0*/  HADD2.F32 R22, -RZ, R43.H1_H1 ;  /* 0x3000002bff167230 */ /* 0x000fe40000004100 */
[--C-:B------:R-:W-:Y:S02]  /*0ad0*/  HADD2.F32 R23, -RZ, R42.reuse.H0_H0 ;  /* 0x2000002aff177230 */ /* 0x100fe40000004100 */
[----:B------:R-:W-:-:S02]  /*0ae0*/  HADD2.F32 R24, -RZ, R42.H1_H1 ;  /* 0x3000002aff187230 */ /* 0x000fc40000004100 */
[--C-:B------:R-:W-:Y:S02]  /*0af0*/  HADD2.F32 R25, -RZ, R41.reuse.H0_H0 ;  /* 0x20000029ff197230 */ /* 0x100fe40000004100 */
[----:B------:R-:W-:Y:S02]  /*0b00*/  HADD2.F32 R26, -RZ, R41.H1_H1 ;  /* 0x30000029ff1a7230 */ /* 0x000fe40000004100 */
        /* <DEDUP_REMOVED lines=10> */
[----:B------:R-:W-:Y:S02]  /*0bb0*/  HADD2.F32 R62, -RZ, R63.H0_H0 ;  /* 0x2000003fff3e7230 */ /* 0x000fe40000004100 */
[----:B------:R-:W-:Y:S02]  /*0bc0*/  HADD2.F32 R64, -RZ, R65.H0_H0 ;  /* 0x20000041ff407230 */ /* 0x000fe40000004100 */
[----:B------:R-:W-:Y:S02]  /*0bd0*/  HADD2.F32 R12, -RZ, R12.H1_H1 ;  /* 0x3000000cff0c7230 */ /* 0x000fe40000004100 */
[----:B------:R-:W-:Y:S02]  /*0be0*/  HADD2.F32 R20, -RZ, R20.H1_H1 ;  /* 0x30000014ff147230 */ /* 0x000fe40000004100 */
[----:B------:R-:W-:Y:S02]  /*0bf0*/  HADD2.F32 R40, -RZ, R40.H1_H1 ;  /* 0x30000028ff287230 */ /* 0x000fe40000004100 */
[----:B------:R-:W-:-:S02]  /*0c00*/  IMAD.MOV.U32 R41, RZ, RZ, RZ ;  /* 0x000000ffff297224 */ /* 0x000fc400078e00ff */
[--C-:B------:R-:W-:Y:S02]  /*0c10*/  HADD2.F32 R42, -RZ, R29.reuse.H0_H0 ;  /* 0x2000001dff2a7230 */ /* 0x100fe40000004100 */
        /* <DEDUP_REMOVED lines=12> */
[----:B------:R-:W-:Y:S02]  /*0ce0*/  IMAD R72, R32, -0x326172a9, RZ ;  /* 0xcd9e8d5720487824 */ /* 0x000fe400078e02ff */
[----:B01234-:R-:W-:-:S07]  /*0cf0*/  IMAD R66, R30, -0x2daee0ad, RZ ;  /* 0xd2511f531e427824 */ /* 0x01ffce00078e02ff */
.L_x_2637:
[----:B0-----:R-:W0:Y:S01]  /*0d00*/  @UP0 LDCU.64 UR4, c[0x0][0x3e0] ;  /* 0x00007c00ff0407ac */ /* 0x001e220008000a00 */
[----:B------:R-:W-:Y:S01]  /*0d10*/  PLOP3.LUT P0, PT, PT, PT, UP0, 0x80, 0x8 ;  /* 0x000000000008781c */ /* 0x000fe20003f0f008 */
[----:B------:R-:W1:Y:S01]  /*0d20*/  LDC.64 R108, c[0x0][0x390] ;  /* 0x0000e400ff6c7b82 */ /* 0x000e620000000a00 */
[----:B------:R-:W-:-:S04]  /*0d30*/  UIMAD UR6, UR18, UR19, URZ ;  /* 0x00000013120672a4 */ /* 0x000fc8000f8e02ff */
[----:B------:R-:W-:-:S04]  /*0d40*/  USHF.R.S32.HI UR7, URZ, 0x1f, UR6 ;  /* 0x0000001fff077899 */ /* 0x000fc80008011406 */
[----:B------:R-:W-:Y:S02]  /*0d50*/  ULEA.HI UR7, UR7, UR6, URZ, 0x3 ;  /* 0x0000000607077291 */ /* 0x000fe4000f8f18ff */
[----:B0-----:R-:W-:-:S06]  /*0d60*/  @UP0 UIMAD.WIDE UR4, UR18, 0x2, UR4 ;  /* 0x00000002120408a5 */ /* 0x001fcc000f8e0204 */
[----:B------:R-:W-:Y:S01]  /*0d70*/  IMAD.U32 R32, RZ, RZ, UR4 ;  /* 0x00000004ff207e24 */ /* 0x000fe2000f8e00ff */
[----:B------:R-:W-:Y:S01]  /*0d80*/  MOV R33, UR5 ;  /* 0x0000000500217c02 */ /* 0x000fe20008000f00 */
[----:B------:R-:W-:-:S04]  /*0d90*/  IMAD.U32 R73, RZ, RZ, UR7 ;  /* 0x00000007ff497e24 */ /* 0x000fc8000f8e00ff */
[----:B------:R-:W2:Y:S01]  /*0da0*/  @P0 LDG.E.U16 R32, desc[UR10][R32.64] ;  /* 0x0000000a20200981 */ /* 0x000ea2000c1e1500 */
[----:B------:R-:W-:-:S05]  /*0db0*/  LEA.HI.SX32 R73, R73, R0, 0x1d ;  /* 0x0000000049497211 */ /* 0x000fca00078feaff */
[----:B-1----:R-:W-:-:S06]  /*0dc0*/  IMAD.WIDE.U32 R28, R73, 0x10, R108 ;  /* 0x00000010491c7825 */ /* 0x002fcc00078e006c */
[----:B------:R-:W5:Y:S01]  /*0dd0*/  LDG.E.128 R28, desc[UR10][R28.64] ;  /* 0x0000000a1c1c7981 */ /* 0x000f62000c1e1d00 */
[----:B------:R-:W-:Y:S01]  /*0de0*/  PLOP3.LUT P0, PT, PT, PT, UP0, 0x80, 0x8 ;  /* 0x000000000008781c */ /* 0x000fe20003f0f008 */
[----:B------:R-:W-:Y:S01]  /*0df0*/  UISETP.NE.U32.AND UP1, UPT, UR14, URZ, UPT ;  /* 0x000000ff0e00728c */ /* 0x000fe2000bf25070 */
[----:B------:R-:W-:Y:S01]  /*0e00*/  PLOP3.LUT P1, PT, PT, PT, UP0, 0x80, 0x8 ;  /* 0x000000000008781c */ /* 0x000fe20003f2f008 */
[----:B------:R-:W-:Y:S01]  /*0e10*/  UMOV UR6, 0x3f800000 ;  /* 0x3f80000000067882 */ /* 0x000fe20000000000 */
[----:B------:R-:W-:Y:S01]  /*0e20*/  IMAD.MOV.U32 R74, RZ, RZ, 0x2f800000 ;  /* 0x2f800000ff4a7424 */ /* 0x000fe200078e00ff */
[----:B------:R-:W-:-:S08]  /*0e30*/  UISETP.NE.AND.EX UP1, UPT, UR15, URZ, UPT, UP1 ;  /* 0x000000ff0f00728c */ /* 0x000fd0000bf25310 */
[----:B--2---:R-:W-:-:S05]  /*0e40*/  @P0 HADD2.F32 R34, -RZ, R32.H0_H0 ;  /* 0x20000020ff220230 */ /* 0x004fca0000004100 */
[----:B------:R-:W-:Y:S01]  /*0e50*/  @P1 R2UR UR6, R34 ;  /* 0x00000000220612ca */ /* 0x000fe200000e0000 */
[----:B------:R-:W-:-:S14]  /*0e60*/  BRA.U !UP1, `(.L_x_2484) ;  /* 0x0000002509ec7547 */ /* 0x000fdc000b800000 */
        /* <DEDUP_REMOVED lines=13> */
.L_x_20763:
[----:B------:R-:W-:Y:S05]  /*0f40*/  BRX R36 -0xf50                                         (*"BRANCH_TARGETS .L_x_20764,.L_x_20765,.L_x_20766"*) ;  /* 0xfffffff0242c7949 */ /* 0x000fea000383ffff */
.L_x_20766:
[----:B------:R-:W-:Y:S01]  /*0f50*/  VIADD R36, R69, 0x1 ;  /* 0x0000000145247836 */ /* 0x000fe20000000000 */
[----:B------:R-:W-:Y:S01]  /*0f60*/  MOV R78, R66 ;  /* 0x00000042004e7202 */ /* 0x000fe20000000f00 */
[----:B------:R-:W-:Y:S01]  /*0f70*/  IMAD.MOV.U32 R37, RZ, RZ, R70 ;  /* 0x000000ffff257224 */ /* 0x000fe200078e0046 */
[----:B------:R-:W-:Y:S06]  /*0f80*/  BRA `(.L_x_2485) ;  /* 0x0000000000e87947 */ /* 0x000fec0003800000 */
.L_x_20764:
[----:B------:R-:W-:Y:S02]  /*0f90*/  HFMA2 R36, -RZ, RZ, 0, 1.78813934326171875e-07 ;  /* 0x00000003ff247431 */ /* 0x000fe400000001ff */
[----:B------:R-:W-:Y:S02]  /*0fa0*/  IMAD.MOV.U32 R78, RZ, RZ, R66 ;  /* 0x000000ffff4e7224 */ /* 0x000fe400078e0042 */
[----:B------:R-:W-:Y:S01]  /*0fb0*/  IMAD.MOV.U32 R37, RZ, RZ, R68 ;  /* 0x000000ffff257224 */ /* 0x000fe200078e0044 */
[----:B------:R-:W-:Y:S06]  /*0fc0*/  BRA `(.L_x_2485) ;  /* 0x0000000000d87947 */ /* 0x000fec0003800000 */
.L_x_20765:
        /* <DEDUP_REMOVED lines=12> */
.L_x_2486:
        /* <DEDUP_REMOVED lines=42> */
.L_x_2485:
[----:B------:R-:W-:Y:S01]  /*1330*/  I2FP.F32.U32 R37, R37 ;  /* 0x0000002500257245 */ /* 0x000fe20000201000 */
[----:B-----5:R-:W-:Y:S01]  /*1340*/  HADD2.F32 R38, -RZ, R28.H0_H0 ;  /* 0x2000001cff267230 */ /* 0x020fe20000004100 */
[----:B------:R-:W-:Y:S01]  /*1350*/  ISETP.NE.AND P1, PT, R36, 0x1, PT ;  /* 0x000000012400780c */ /* 0x000fe20003f25270 */
[----:B------:R-:W-:Y:S01]  /*1360*/  UMOV UR5, UR9 ;  /* 0x0000000900057c82 */ /* 0x000fe20008000000 */
[----:B------:R-:W-:Y:S01]  /*1370*/  UMOV UR4, UR8 ;  /* 0x0000000800047c82 */ /* 0x000fe20008000000 */
[----:B------:R-:W-:Y:S01]  /*1380*/  FFMA.FTZ R37, R37, R74, 1.1641532182693481445e-10 ;  /* 0x2f00000025257423 */ /* 0x000fe2000001004a */
[----:B------:R-:W-:Y:S01]  /*1390*/  FMUL.FTZ R38, R38, UR6 ;  /* 0x0000000626267c20 */ /* 0x000fe20008410000 */
[----:B------:R-:W-:-:S03]  /*13a0*/  HADD2.F32 R67, -RZ, R32.H0_H0 ;  /* 0x20000020ff437230 */ /* 0x000fc60000004100 */
[----:B------:R-:W-:Y:S01]  /*13b0*/  FMUL.FTZ R38, R38, UR5 ;  /* 0x0000000526267c20 */ /* 0x000fe20008410000 */
[----:B------:R-:W-:Y:S01]  /*13c0*/  FSETP.GTU.FTZ.AND P0, PT, R37, UR4, PT ;  /* 0x0000000425007c0b */ /* 0x000fe2000bf1c000 */
[----:B------:R-:W-:-:S03]  /*13d0*/  IMAD.MOV.U32 R37, RZ, RZ, R72 ;  /* 0x000000ffff257224 */ /* 0x000fc600078e0048 */
[----:B------:R-:W-:Y:S02]  /*13e0*/  FSEL R38, R38, RZ, !P0 ;  /* 0x000000ff26267208 */ /* 0x000fe40004000000 */
[----:B------:R-:W-:-:S03]  /*13f0*/  PLOP3.LUT P0, PT, P0, PT, PT, 0x8, 0x80 ;  /* 0x000000000080781c */ /* 0x000fc6000070e170 */
[----:B------:R-:W-:Y:S01]  /*1400*/  FADD.FTZ R67, R38, R67 ;  /* 0x0000004326437221 */ /* 0x000fe20000010000 */
[----:B------:R-:W-:Y:S02]  /*1410*/  MOV R38, 0x2 ;  /* 0x0000000200267802 */ /* 0x000fe40000000f00 */
[----:B------:R-:W-:Y:S01]  /*1420*/  P2R R66, PR, RZ, 0x1 ;  /* 0x00000001ff427803 */ /* 0x000fe20000000000 */
        /* <DEDUP_REMOVED lines=9> */
.L_x_2488:
        /* <DEDUP_REMOVED lines=12> */
.L_x_2489:
        /* <DEDUP_REMOVED lines=43> */
.L_x_2487:
[----:B------:R-:W-:Y:S01]  /*1830*/  I2FP.F32.U32 R37, R37 ;  /* 0x0000002500257245 */ /* 0x000fe20000201000 */
[----:B------:R-:W-:Y:S01]  /*1840*/  HADD2.F32 R28, -RZ, R28.H1_H1 ;  /* 0x3000001cff1c7230 */ /* 0x000fe20000004100 */
[----:B------:R-:W-:Y:S01]  /*1850*/  ISETP.NE.AND P1, PT, R38, 0x1, PT ;  /* 0x000000012600780c */ /* 0x000fe20003f25270 */
[----:B------:R-:W-:Y:S02]  /*1860*/  HADD2.F32 R77, -RZ, R32.H1_H1 ;  /* 0x30000020ff4d7230 */ /* 0x000fe40000004100 */
        /* <DEDUP_REMOVED lines=18> */
.L_x_2491:
        /* <DEDUP_REMOVED lines=12> */
.L_x_2492:
        /* <DEDUP_REMOVED lines=43> */
.L_x_2490:
[----:B------:R-:W-:Y:S01]  /*1d00*/  I2FP.F32.U32 R37, R28 ;  /* 0x0000001c00257245 */ /* 0x000fe20000201000 */
[----:B------:R-:W-:Y:S01]  /*1d10*/  HADD2.F32 R28, -RZ, R29.H0_H0 ;  /* 0x2000001dff1c7230 */ /* 0x000fe20000004100 */
[----:B------:R-:W-:Y:S01]  /*1d20*/  ISETP.NE.AND P2, PT, R32, 0x1, PT ;  /* 0x000000012000780c */ /* 0x000fe20003f45270 */
[----:B------:R-:W-:Y:S02]  /*1d30*/  HADD2.F32 R75, -RZ, R33.H0_H0 ;  /* 0x20000021ff4b7230 */ /* 0x000fe40000004100 */
        /* <DEDUP_REMOVED lines=18> */
.L_x_2494:
        /* <DEDUP_REMOVED lines=12> */
.L_x_2495:
        /* <DEDUP_REMOVED lines=43> */
.L_x_2493:
[----:B------:R-:W-:Y:S01]  /*21d0*/  I2FP.F32.U32 R37, R28 ;  /* 0x0000001c00257245 */ /* 0x000fe20000201000 */
[----:B------:R-:W-:Y:S01]  /*21e0*/  HADD2.F32 R29, -RZ, R29.H1_H1 ;  /* 0x3000001dff1d7230 */ /* 0x000fe20000004100 */
[----:B------:R-:W-:Y:S01]  /*21f0*/  ISETP.NE.AND P3, PT, R36, 0x1, PT ;  /* 0x000000012400780c */ /* 0x000fe20003f65270 */
[----:B------:R-:W-:Y:S02]  /*2200*/  HADD2.F32 R28, -RZ, R33.H1_H1 ;  /* 0x30000021ff1c7230 */ /* 0x000fe40000004100 */
[----:B------:R-:W-:Y:S02]  /*2210*/  HFMA2 R32, -RZ, RZ, 0, 1.1920928955078125e-07 ;  /* 0x00000002ff207431 */ /* 0x000fe400000001ff */
[----:B------:R-:W-:Y:S01]  /*2220*/  FFMA.FTZ R37, R37, R74, 1.1641532182693481445e-10 ;  /* 0x2f00000025257423 */ /* 0x000fe2000001004a */
[----:B------:R-:W-:-:S04]  /*2230*/  FMUL.FTZ R29, R29, UR6 ;  /* 0x000000061d1d7c20 */ /* 0x000fc80008410000 */
        /* <DEDUP_REMOVED lines=15> */
.L_x_2497:
        /* <DEDUP_REMOVED lines=12> */
.L_x_2498:
        /* <DEDUP_REMOVED lines=43> */
.L_x_2496:
[----:B------:R-:W-:Y:S01]  /*26a0*/  I2FP.F32.U32 R29, R29 ;  /* 0x0000001d001d7245 */ /* 0x000fe20000201000 */
[----:B------:R-:W-:Y:S01]  /*26b0*/  HADD2.F32 R28, -RZ, R30.H0_H0 ;  /* 0x2000001eff1c7230 */ /* 0x000fe20000004100 */
[----:B------:R-:W-:Y:S01]  /*26c0*/  ISETP.NE.AND P4, PT, R32, 0x1, PT ;  /* 0x000000012000780c */ /* 0x000fe20003f85270 */
[----:B------:R-:W-:Y:S02]  /*26d0*/  HADD2.F32 R81, -RZ, R34.H0_H0 ;  /* 0x20000022ff517230 */ /* 0x000fe40000004100 */
[----:B------:R-:W-:Y:S01]  /*26e0*/  FFMA.FTZ R29, R29, R74, 1.1641532182693481445e-10 ;  /* 0x2f0000001d1d7423 */ /* 0x000fe2000001004a */
[----:B------:R-:W-:-:S04]  /*26f0*/  FMUL.FTZ R28, R28, UR6 ;  /* 0x000000061c1c7c20 */ /* 0x000fc80008410000 */
[----:B------:R-:W-:Y:S01]  /*2700*/  FMUL.FTZ R28, R28, UR5 ;  /* 0x000000051c1c7c20 */ /* 0x000fe20008410000 */
[----:B------:R-:W-:Y:S02]  /*2710*/  FSETP.GTU.FTZ.AND P3, PT, R29, UR4, PT ;  /* 0x000000041d007c0b */ /* 0x000fe4000bf7c000 */
[----:B------:R-:W-:Y:S02]  /*2720*/  MOV R29, R72 ;  /* 0x00000048001d7202 */ /* 0x000fe40000000f00 */
        /* <DEDUP_REMOVED lines=13> */
.L_x_2500:
        /* <DEDUP_REMOVED lines=12> */
.L_x_2501:
        /* <DEDUP_REMOVED lines=43> */
.L_x_2499:
[----:B------:R-:W-:Y:S01]  /*2b70*/  I2FP.F32.U32 R29, R29 ;  /* 0x0000001d001d7245 */ /* 0x000fe20000201000 */
[----:B------:R-:W-:Y:S01]  /*2b80*/  HADD2.F32 R30, -RZ, R30.H1_H1 ;  /* 0x3000001eff1e7230 */ /* 0x000fe20000004100 */
[----:B------:R-:W-:Y:S01]  /*2b90*/  ISETP.NE.AND P5, PT, R28, 0x1, PT ;  /* 0x000000011c00780c */ /* 0x000fe20003fa5270 */
[----:B------:R-:W-:Y:S02]  /*2ba0*/  HADD2.F32 R85, -RZ, R34.H1_H1 ;  /* 0x30000022ff557230 */ /* 0x000fe40000004100 */
        /* <DEDUP_REMOVED lines=18> */
.L_x_2503:
        /* <DEDUP_REMOVED lines=12> */
.L_x_2504:
        /* <DEDUP_REMOVED lines=43> */
.L_x_2502:
[----:B------:R-:W-:Y:S01]  /*3040*/  I2FP.F32.U32 R29, R29 ;  /* 0x0000001d001d7245 */ /* 0x000fe20000201000 */
[----:B------:R-:W-:Y:S01]  /*3050*/  HADD2.F32 R28, -RZ, R31.H0_H0 ;  /* 0x2000001fff1c7230 */ /* 0x000fe20000004100 */
[----:B------:R-:W-:Y:S01]  /*3060*/  ISETP.NE.AND P6, PT, R30, 0x1, PT ;  /* 0x000000011e00780c */ /* 0x000fe20003fc5270 */
[----:B------:R-:W-:Y:S02]  /*3070*/  HADD2.F32 R83, -RZ, R35.H0_H0 ;  /* 0x20000023ff537230 */ /* 0x000fe40000004100 */
[----:B------:R-:W-:Y:S02]  /*3080*/  HFMA2 R69, -RZ, RZ, 0, 1.1920928955078125e-07 ;  /* 0x00000002ff457431 */ /* 0x000fe400000001ff */
        /* <DEDUP_REMOVED lines=17> */
.L_x_2506:
        /* <DEDUP_REMOVED lines=14> */
.L_x_2507:
        /* <DEDUP_REMOVED lines=43> */
.L_x_2505:
[----:B------:R-:W-:Y:S01]  /*3530*/  I2FP.F32.U32 R29, R29 ;  /* 0x0000001d001d7245 */ /* 0x000fe20000201000 */
[----:B------:R-:W-:Y:S01]  /*3540*/  HADD2.F32 R31, -RZ, R31.H1_H1 ;  /* 0x3000001fff1f7230 */ /* 0x000fe20000004100 */
[----:B------:R-:W-:Y:S01]  /*3550*/  F2FP.F16.F32.PACK_AB R34, R85, R81 ;  /* 0x000000515522723e */ /* 0x000fe200000000ff */
[----:B------:R-:W-:Y:S01]  /*3560*/  HADD2.F32 R28, -RZ, R35.H1_H1 ;  /* 0x30000023ff1c7230 */ /* 0x000fe20000004100 */
[----:B------:R-:W-:Y:S01]  /*3570*/  F2FP.F16.F32.PACK_AB R33, R79, R75 ;  /* 0x0000004b4f21723e */ /* 0x000fe200000000ff */
[----:B------:R-:W-:Y:S01]  /*3580*/  FFMA.FTZ R29, R29, R74, 1.1641532182693481445e-10 ;  /* 0x2f0000001d1d7423 */ /* 0x000fe2000001004a */
[----:B------:R-:W-:Y:S01]  /*3590*/  FMUL.FTZ R31, R31, UR6 ;  /* 0x000000061f1f7c20 */ /* 0x000fe20008410000 */
[----:B------:R-:W-:-:S03]  /*35a0*/  F2FP.F16.F32.PACK_AB R32, R77, R67 ;  /* 0x000000434d20723e */ /* 0x000fc600000000ff */
[----:B------:R-:W-:Y:S01]  /*35b0*/  FMUL.FTZ R31, R31, UR5 ;  /* 0x000000051f1f7c20 */ /* 0x000fe20008410000 */
[----:B------:R-:W-:-:S04]  /*35c0*/  FSETP.GTU.FTZ.AND P6, PT, R29, UR4, PT ;  /* 0x000000041d007c0b */ /* 0x000fc8000bfdc000 */
[----:B------:R-:W-:Y:S02]  /*35d0*/  FSEL R31, R31, RZ, !P6 ;  /* 0x000000ff1f1f7208 */ /* 0x000fe40007000000 */
[----:B------:R-:W-:-:S03]  /*35e0*/  PLOP3.LUT P6, PT, P6, PT, PT, 0x8, 0x80 ;  /* 0x000000000080781c */ /* 0x000fc600037ce170 */
[----:B------:R-:W-:-:S05]  /*35f0*/  FADD.FTZ R87, R31, R28 ;  /* 0x0000001c1f577221 */ /* 0x000fca0000010000 */
[----:B------:R-:W-:Y:S01]  /*3600*/  F2FP.F16.F32.PACK_AB R35, R87, R83 ;  /* 0x000000535723723e */ /* 0x000fe200000000ff */
[----:B------:R-:W-:Y:S06]  /*3610*/  BRA `(.L_x_2508) ;  /* 0x00000024008c7947 */ /* 0x000fec0003800000 */
.L_x_2484:
        /* <DEDUP_REMOVED lines=15> */
.L_x_2510:
        /* <DEDUP_REMOVED lines=12> */
.L_x_2511:
        /* <DEDUP_REMOVED lines=38> */
[----:B------:R-:W-:Y:S02]  /*3a30*/  MOV R72, R32 ;  /* 0x0000002000487202 */ /* 0x000fe40000000f00 */
[----:B------:R-:W-:Y:S01]  /*3a40*/  LOP3.LUT R70, R70, UR37, R33, 0x96, !PT ;  /* 0x0000002546467c12 */ /* 0x000fe2000f8e9621 */
[----:B------:R-:W-:Y:S01]  /*3a50*/  IMAD.MOV.U32 R32, RZ, RZ, R66 ;  /* 0x000000ffff207224 */ /* 0x000fe200078e0042 */
[----:B------:R-:W-:-:S07]  /*3a60*/  LOP3.LUT R68, R68, UR38, R79, 0x96, !PT ;  /* 0x0000002644447c12 */ /* 0x000fce000f8e964f */
.L_x_2509:
[----:B------:R-:W-:Y:S01]  /*3a70*/  I2FP.F32.U32 R33, R32 ;  /* 0x0000002000217245 */ /* 0x000fe20000201000 */
[----:B-----5:R-:W-:Y:S01]  /*3a80*/  HADD2.F32 R32, -RZ, R28.H0_H0 ;  /* 0x2000001cff207230 */ /* 0x020fe20000004100 */
[----:B------:R-:W-:Y:S01]  /*3a90*/  ISETP.NE.AND P1, PT, R34, 0x1, PT ;  /* 0x000000012200780c */ /* 0x000fe20003f25270 */
[----:B------:R-:W-:Y:S01]  /*3aa0*/  UMOV UR4, UR8 ;  /* 0x0000000800047c82 */ /* 0x000fe20008000000 */
[----:B------:R-:W-:Y:S01]  /*3ab0*/  UMOV UR5, UR9 ;  /* 0x0000000900057c82 */ /* 0x000fe20008000000 */
[----:B------:R-:W-:Y:S01]  /*3ac0*/  FFMA.FTZ R33, R33, R74, 1.1641532182693481445e-10 ;  /* 0x2f00000021217423 */ /* 0x000fe2000001004a */
[----:B------:R-:W-:-:S04]  /*3ad0*/  FMUL.FTZ R32, R32, UR6 ;  /* 0x0000000620207c20 */ /* 0x000fc80008410000 */
[----:B------:R-:W-:Y:S01]  /*3ae0*/  FSETP.GTU.FTZ.AND P0, PT, R33, UR4, PT ;  /* 0x0000000421007c0b */ /* 0x000fe2000bf1c000 */
[----:B------:R-:W-:Y:S01]  /*3af0*/  FMUL.FTZ R32, R32, UR5 ;  /* 0x0000000520207c20 */ /* 0x000fe20008410000 */
[----:B------:R-:W-:Y:S02]  /*3b00*/  IMAD.MOV.U32 R33, RZ, RZ, R72 ;  /* 0x000000ffff217224 */ /* 0x000fe400078e0048 */
[----:B------:R-:W-:Y:S02]  /*3b10*/  PLOP3.LUT P2, PT, P0, PT, PT, 0x8, 0x80 ;  /* 0x000000000080781c */ /* 0x000fe4000074e170 */
[----:B------:R-:W-:Y:S01]  /*3b20*/  FSEL R67, R32, RZ, !P0 ;  /* 0x000000ff20437208 */ /* 0x000fe20004000000 */
[----:B------:R-:W-:Y:S01]  /*3b30*/  HFMA2 R32, -RZ, RZ, 0, 1.1920928955078125e-07 ;  /* 0x00000002ff207431 */ /* 0x000fe200000001ff */
        /* <DEDUP_REMOVED lines=10> */
.L_x_2513:
        /* <DEDUP_REMOVED lines=12> */
.L_x_2514:
        /* <DEDUP_REMOVED lines=43> */
.L_x_2512:
[----:B------:R-:W-:Y:S01]  /*3f50*/  I2FP.F32.U32 R33, R33 ;  /* 0x0000002100217245 */ /* 0x000fe20000201000 */
[----:B------:R-:W-:Y:S01]  /*3f60*/  HADD2.F32 R28, -RZ, R28.H1_H1 ;  /* 0x3000001cff1c7230 */ /* 0x000fe20000004100 */
[----:B------:R-:W-:Y:S01]  /*3f70*/  ISETP.NE.AND P2, PT, R32, 0x1, PT ;  /* 0x000000012000780c */ /* 0x000fe20003f45270 */
[----:B------:R-:W-:Y:S02]  /*3f80*/  IMAD.MOV.U32 R34, RZ, RZ, 0x2 ;  /* 0x00000002ff227424 */ /* 0x000fe400078e00ff */
[----:B------:R-:W-:Y:S01]  /*3f90*/  FFMA.FTZ R33, R33, R74, 1.1641532182693481445e-10 ;  /* 0x2f00000021217423 */ /* 0x000fe2000001004a */
[----:B------:R-:W-:-:S04]  /*3fa0*/  FMUL.FTZ R28, R28, UR6 ;  /* 0x000000061c1c7c20 */ /* 0x000fc80008410000 */
[----:B------:R-:W-:Y:S01]  /*3fb0*/  FMUL.FTZ R28, R28, UR5 ;  /* 0x000000051c1c7c20 */ /* 0x000fe20008410000 */
[----:B------:R-:W-:-:S04]  /*3fc0*/  FSETP.GTU.FTZ.AND P1, PT, R33, UR4, PT ;  /* 0x0000000421007c0b */ /* 0x000fc8000bf3c000 */
[----:B------:R-:W-:Y:S02]  /*3fd0*/  FSEL R77, R28, RZ, !P1 ;  /* 0x000000ff1c4d7208 */ /* 0x000fe40004800000 */
[----:B------:R-:W-:Y:S02]  /*3fe0*/  PLOP3.LUT P0, PT, P1, PT, PT, 0x8, 0x80 ;  /* 0x000000000080781c */ /* 0x000fe40000f0e170 */
[----:B------:R-:W-:Y:S01]  /*3ff0*/  MOV R28, R72 ;  /* 0x00000048001c7202 */ /* 0x000fe20000000f00 */
        /* <DEDUP_REMOVED lines=9> */
.L_x_2516:
        /* <DEDUP_REMOVED lines=12> */
.L_x_2517:
        /* <DEDUP_REMOVED lines=38> */
[----:B------:R-:W-:-:S03]  /*43b0*/  MOV R72, R34 ;  /* 0x0000002200487202 */ /* 0x000fc60000000f00 */
[----:B------:R-:W-:Y:S01]  /*43c0*/  HFMA2 R34, -RZ, RZ, 0, 0 ;  /* 0x00000000ff227431 */ /* 0x000fe200000001ff */
[----:B------:R-:W-:Y:S01]  /*43d0*/  LOP3.LUT R70, R70, UR37, R35, 0x96, !PT ;  /* 0x0000002546467c12 */ /* 0x000fe2000f8e9623 */
[----:B------:R-:W-:Y:S01]  /*43e0*/  IMAD.MOV.U32 R78, RZ, RZ, R32 ;  /* 0x000000ffff4e7224 */ /* 0x000fe200078e0020 */
[----:B------:R-:W-:-:S07]  /*43f0*/  LOP3.LUT R68, R68, UR38, R33, 0x96, !PT ;  /* 0x0000002644447c12 */ /* 0x000fce000f8e9621 */
.L_x_2515:
[----:B------:R-:W-:Y:S01]  /*4400*/  I2FP.F32.U32 R33, R28 ;  /* 0x0000001c00217245 */ /* 0x000fe20000201000 */
[----:B------:R-:W-:Y:S01]  /*4410*/  HADD2.F32 R28, -RZ, R29.H0_H0 ;  /* 0x2000001dff1c7230 */ /* 0x000fe20000004100 */
[----:B------:R-:W-:Y:S01]  /*4420*/  ISETP.NE.AND P3, PT, R34, 0x1, PT ;  /* 0x000000012200780c */ /* 0x000fe20003f65270 */
[----:B------:R-:W-:Y:S02]  /*4430*/  IMAD.MOV.U32 R32, RZ, RZ, 0x2 ;  /* 0x00000002ff207424 */ /* 0x000fe400078e00ff */
[----:B------:R-:W-:Y:S01]  /*4440*/  FFMA.FTZ R33, R33, R74, 1.1641532182693481445e-10 ;  /* 0x2f00000021217423 */ /* 0x000fe2000001004a */
[----:B------:R-:W-:-:S04]  /*4450*/  FMUL.FTZ R28, R28, UR6 ;  /* 0x000000061c1c7c20 */ /* 0x000fc80008410000 */
[----:B------:R-:W-:Y:S01]  /*4460*/  FMUL.FTZ R28, R28, UR5 ;  /* 0x000000051c1c7c20 */ /* 0x000fe20008410000 */
[----:B------:R-:W-:-:S04]  /*4470*/  FSETP.GTU.FTZ.AND P2, PT, R33, UR4, PT ;  /* 0x0000000421007c0b */ /* 0x000fc8000bf5c000 */
        /* <DEDUP_REMOVED lines=12> */
.L_x_2519:
        /* <DEDUP_REMOVED lines=12> */
.L_x_2520:
        /* <DEDUP_REMOVED lines=43> */
.L_x_2518:
[----:B------:R-:W-:Y:S01]  /*48b0*/  I2FP.F32.U32 R33, R28 ;  /* 0x0000001c00217245 */ /* 0x000fe20000201000 */
[----:B------:R-:W-:Y:S01]  /*48c0*/  HADD2.F32 R29, -RZ, R29.H1_H1 ;  /* 0x3000001dff1d7230 */ /* 0x000fe20000004100 */
[----:B------:R-:W-:-:S03]  /*48d0*/  ISETP.NE.AND P4, PT, R32, 0x1, PT ;  /* 0x000000012000780c */ /* 0x000fc60003f85270 */
[----:B------:R-:W-:Y:S01]  /*48e0*/  FFMA.FTZ R33, R33, R74, 1.1641532182693481445e-10 ;  /* 0x2f00000021217423 */ /* 0x000fe2000001004a */
[----:B------:R-:W-:-:S04]  /*48f0*/  FMUL.FTZ R29, R29, UR6 ;  /* 0x000000061d1d7c20 */ /* 0x000fc80008410000 */
[----:B------:R-:W-:Y:S01]  /*4900*/  FMUL.FTZ R29, R29, UR5 ;  /* 0x000000051d1d7c20 */ /* 0x000fe20008410000 */
[----:B------:R-:W-:Y:S01]  /*4910*/  FSETP.GTU.FTZ.AND P3, PT, R33, UR4, PT ;  /* 0x0000000421007c0b */ /* 0x000fe2000bf7c000 */
[----:B------:R-:W-:-:S03]  /*4920*/  HFMA2 R33, -RZ, RZ, 0, 1.1920928955078125e-07 ;  /* 0x00000002ff217431 */ /* 0x000fc600000001ff */
        /* <DEDUP_REMOVED lines=12> */
.L_x_2522:
        /* <DEDUP_REMOVED lines=12> */
.L_x_2523:
        /* <DEDUP_REMOVED lines=43> */
.L_x_2521:
[----:B------:R-:W-:Y:S01]  /*4d60*/  I2FP.F32.U32 R29, R29 ;  /* 0x0000001d001d7245 */ /* 0x000fe20000201000 */
[----:B------:R-:W-:Y:S01]  /*4d70*/  HADD2.F32 R28, -RZ, R30.H0_H0 ;  /* 0x2000001eff1c7230 */ /* 0x000fe20000004100 */
[----:B------:R-:W-:-:S03]  /*4d80*/  ISETP.NE.AND P5, PT, R33, 0x1, PT ;  /* 0x000000012100780c */ /* 0x000fc60003fa5270 */
[----:B------:R-:W-:Y:S01]  /*4d90*/  FFMA.FTZ R29, R29, R74, 1.1641532182693481445e-10 ;  /* 0x2f0000001d1d7423 */ /* 0x000fe2000001004a */
[----:B------:R-:W-:-:S04]  /*4da0*/  FMUL.FTZ R28, R28, UR6 ;  /* 0x000000061c1c7c20 */ /* 0x000fc80008410000 */
[----:B------:R-:W-:Y:S01]  /*4db0*/  FMUL.FTZ R28, R28, UR5 ;  /* 0x000000051c1c7c20 */ /* 0x000fe20008410000 */
[----:B------:R-:W-:Y:S02]  /*4dc0*/  FSETP.GTU.FTZ.AND P4, PT, R29, UR4, PT ;  /* 0x000000041d007c0b */ /* 0x000fe4000bf9c000 */
        /* <DEDUP_REMOVED lines=13> */
.L_x_2525:
        /* <DEDUP_REMOVED lines=12> */
.L_x_2526:
        /* <DEDUP_REMOVED lines=43> */
.L_x_2524:
[----:B------:R-:W-:Y:S01]  /*5210*/  I2FP.F32.U32 R29, R29 ;  /* 0x0000001d001d7245 */ /* 0x000fe20000201000 */
[----:B------:R-:W-:Y:S01]  /*5220*/  HADD2.F32 R30, -RZ, R30.H1_H1 ;  /* 0x3000001eff1e7230 */ /* 0x000fe20000004100 */
[----:B------:R-:W-:-:S03]  /*5230*/  ISETP.NE.AND P5, PT, R28, 0x1, PT ;  /* 0x000000011c00780c */ /* 0x000fc60003fa5270 */
[----:B------:R-:W-:Y:S01]  /*5240*/  FFMA.FTZ R29, R29, R74, 1.1641532182693481445e-10 ;  /* 0x2f0000001d1d7423 */ /* 0x000fe2000001004a */
[----:B------:R-:W-:-:S04]  /*5250*/  FMUL.FTZ R30, R30, UR6 ;  /* 0x000000061e1e7c20 */ /* 0x000fc80008410000 */
[----:B------:R-:W-:Y:S01]  /*5260*/  FMUL.FTZ R30, R30, UR5 ;  /* 0x000000051e1e7c20 */ /* 0x000fe20008410000 */
[----:B------:R-:W-:Y:S01]  /*5270*/  FSETP.GTU.FTZ.AND P4, PT, R29, UR4, PT ;  /* 0x000000041d007c0b */ /* 0x000fe2000bf9c000 */
[----:B------:R-:W-:-:S03]  /*5280*/  IMAD.MOV.U32 R29, RZ, RZ, R72 ;  /* 0x000000ffff1d7224 */ /* 0x000fc600078e0048 */
        /* <DEDUP_REMOVED lines=12> */
.L_x_2528:
        /* <DEDUP_REMOVED lines=12> */
.L_x_2529:
        /* <DEDUP_REMOVED lines=43> */
.L_x_2527:
[----:B------:R-:W-:Y:S01]  /*56c0*/  I2FP.F32.U32 R29, R29 ;  /* 0x0000001d001d7245 */ /* 0x000fe20000201000 */
[----:B------:R-:W-:Y:S01]  /*56d0*/  HADD2.F32 R28, -RZ, R31.H0_H0 ;  /* 0x2000001fff1c7230 */ /* 0x000fe20000004100 */
[----:B------:R-:W-:Y:S01]  /*56e0*/  ISETP.NE.AND P6, PT, R30, 0x1, PT ;  /* 0x000000011e00780c */ /* 0x000fe20003fc5270 */
[----:B------:R-:W-:Y:S02]  /*56f0*/  HFMA2 R69, -RZ, RZ, 0, 1.1920928955078125e-07 ;  /* 0x00000002ff457431 */ /* 0x000fe400000001ff */
[----:B------:R-:W-:Y:S01]  /*5700*/  FFMA.FTZ R29, R29, R74, 1.1641532182693481445e-10 ;  /* 0x2f0000001d1d7423 */ /* 0x000fe2000001004a */
[----:B------:R-:W-:-:S04]  /*5710*/  FMUL.FTZ R28, R28, UR6 ;  /* 0x000000061c1c7c20 */ /* 0x000fc80008410000 */
[----:B------:R-:W-:Y:S01]  /*5720*/  FMUL.FTZ R28, R28, UR5 ;  /* 0x000000051c1c7c20 */ /* 0x000fe20008410000 */
[----:B------:R-:W-:Y:S01]  /*5730*/  FSETP.GTU.FTZ.AND P5, PT, R29, UR4, PT ;  /* 0x000000041d007c0b */ /* 0x000fe2000bfbc000 */
        /* <DEDUP_REMOVED lines=12> */
.L_x_2531:
        /* <DEDUP_REMOVED lines=14> */
.L_x_2532:
        /* <DEDUP_REMOVED lines=43> */
.L_x_2530:
[----:B------:R-:W-:Y:S01]  /*5b90*/  I2FP.F32.U32 R29, R29 ;  /* 0x0000001d001d7245 */ /* 0x000fe20000201000 */
[----:B------:R-:W-:Y:S01]  /*5ba0*/  HADD2.F32 R31, -RZ, R31.H1_H1 ;  /* 0x3000001fff1f7230 */ /* 0x000fe20000004100 */
[----:B------:R-:W-:Y:S02]  /*5bb0*/  F2FP.F16.F32.PACK_AB R34, R85, R81 ;  /* 0x000000515522723e */ /* 0x000fe400000000ff */
[----:B------:R-:W-:Y:S01]  /*5bc0*/  F2FP.F16.F32.PACK_AB R33, R79, R75 ;  /* 0x0000004b4f21723e */ /* 0x000fe200000000ff */
[----:B------:R-:W-:Y:S01]  /*5bd0*/  FFMA.FTZ R29, R29, R74, 1.1641532182693481445e-10 ;  /* 0x2f0000001d1d7423 */ /* 0x000fe2000001004a */
[----:B------:R-:W-:Y:S01]  /*5be0*/  FMUL.FTZ R31, R31, UR6 ;  /* 0x000000061f1f7c20 */ /* 0x000fe20008410000 */
[----:B------:R-:W-:-:S03]  /*5bf0*/  F2FP.F16.F32.PACK_AB R32, R77, R67 ;  /* 0x000000434d20723e */ /* 0x000fc600000000ff */
[----:B------:R-:W-:Y:S01]  /*5c00*/  FMUL.FTZ R31, R31, UR5 ;  /* 0x000000051f1f7c20 */ /* 0x000fe20008410000 */
[----:B------:R-:W-:-:S04]  /*5c10*/  FSETP.GTU.FTZ.AND P6, PT, R29, UR4, PT ;  /* 0x000000041d007c0b */ /* 0x000fc8000bfdc000 */
[----:B------:R-:W-:Y:S02]  /*5c20*/  FSEL R87, R31, RZ, !P6 ;  /* 0x000000ff1f577208 */ /* 0x000fe40007000000 */
[----:B------:R-:W-:Y:S02]  /*5c30*/  PLOP3.LUT P6, PT, P6, PT, PT, 0x8, 0x80 ;  /* 0x000000000080781c */ /* 0x000fe400037ce170 */
[----:B------:R-:W-:-:S11]  /*5c40*/  F2FP.F16.F32.PACK_AB R35, R87, R83 ;  /* 0x000000535723723e */ /* 0x000fd600000000ff */
.L_x_2508:
[----:B------:R-:W0:Y:S01]  /*5c50*/  LDC.64 R36, c[0x0][0x3a8] ;  /* 0x0000ea00ff247b82 */ /* 0x000e220000000a00 */
[----:B------:R-:W-:Y:S01]  /*5c60*/  SEL R31, RZ, 0x1000000, !P6 ;  /* 0x01000000ff1f7807 */ /* 0x000fe20007000000 */
[----:B------:R-:W-:Y:S01]  /*5c70*/  VIADD R89, R73, 0x100 ;  /* 0x0000010049597836 */ /* 0x000fe20000000000 */
        /* <DEDUP_REMOVED lines=14> */
[----:B------:R-:W-:Y:S01]  /*5d60*/  IMAD.WIDE.U32 R28, R89, 0x10, R108 ;  /* 0x00000010591c7825 */ /* 0x000fe200078e006c */
[----:B------:R0:W-:Y:S03]  /*5d70*/  STG.E.128 desc[UR10][R94.64], R32 ;  /* 0x000000205e007986 */ /* 0x0001e6000c101d0a */
[----:B-1----:R-:W-:-:S05]  /*5d80*/  IMAD.WIDE.U32 R92, R73, 0x8, R38 ;  /* 0x00000008495c7825 */ /* 0x002fca00078e0026 */
[----:B------:R0:W-:Y:S04]  /*5d90*/  STG.E.64 desc[UR10][R92.64], R90 ;  /* 0x0000005a5c007986 */ /* 0x0001e8000c101b0a */
[----:B------:R-:W5:Y:S01]  /*5da0*/  LDG.E.128 R28, desc[UR10][R28.64] ;  /* 0x0000000a1c1c7981 */ /* 0x000f62000c1e1d00 */
[----:B------:R-:W-:Y:S05]  /*5db0*/  BRA.U !UP1, `(.L_x_2533) ;  /* 0x0000002509d87547 */ /* 0x000fea000b800000 */
[----:B0-----:R-:W0:Y:S02]  /*5dc0*/  LDC.64 R32, c[0x0][0x3a0] ;  /* 0x0000e800ff207b82 */ /* 0x001e240000000a00 */
[----:B0-----:R-:W-:-:S06]  /*5dd0*/  IMAD.WIDE.U32 R32, R89, 0x10, R32 ;  /* 0x0000001059207825 */ /* 0x001fcc00078e0020 */
[----:B------:R-:W5:Y:S01]  /*5de0*/  LDG.E.128 R32, desc[UR10][R32.64] ;  /* 0x0000000a20207981 */ /* 0x000f62000c1e1d00 */
[----:B------:R-:W-:Y:S01]  /*5df0*/  ISETP.NE.AND P0, PT, R69, 0x1, PT ;  /* 0x000000014500780c */ /* 0x000fe20003f05270 */
[----:B------:R-:W-:Y:S01]  /*5e00*/  IMAD.MOV.U32 R66, RZ, RZ, R72 ;  /* 0x000000ffff427224 */ /* 0x000fe200078e0048 */
        /* <DEDUP_REMOVED lines=13> */
.L_x_2535:
        /* <DEDUP_REMOVED lines=12> */
.L_x_2536:
        /* <DEDUP_REMOVED lines=43> */
.L_x_2534:
[----:B------:R-:W-:Y:S01]  /*6250*/  I2FP.F32.U32 R69, R66 ;  /* 0x0000004200457245 */ /* 0x000fe20000201000 */
[----:B-----5:R-:W-:Y:S01]  /*6260*/  HADD2.F32 R66, -RZ, R28.H0_H0 ;  /* 0x2000001cff427230 */ /* 0x020fe20000004100 */
        /* <DEDUP_REMOVED lines=21> */
.L_x_2538:
        /* <DEDUP_REMOVED lines=12> */
.L_x_2539:
        /* <DEDUP_REMOVED lines=43> */
.L_x_2537:
        /* <DEDUP_REMOVED lines=22> */
.L_x_2541:
        /* <DEDUP_REMOVED lines=12> */
.L_x_2542:
        /* <DEDUP_REMOVED lines=43> */
.L_x_2540:
        /* <DEDUP_REMOVED lines=22> */
.L_x_2544:
        /* <DEDUP_REMOVED lines=12> */
.L_x_2545:
        /* <DEDUP_REMOVED lines=41> */
[----:B------:R-:W-:Y:S01]  /*70b0*/  LOP3.LUT R68, R68, UR38, R97, 0x96, !PT ;  /* 0x0000002644447c12 */ /* 0x000fe2000f8e9661 */
[----:B------:R-:W-:-:S07]  /*70c0*/  IMAD.MOV.U32 R76, RZ, RZ, R96 ;  /* 0x000000ffff4c7224 */ /* 0x000fce00078e0060 */
.L_x_2543:
        /* <DEDUP_REMOVED lines=22> */
.L_x_2547:
        /* <DEDUP_REMOVED lines=12> */
.L_x_2548:
        /* <DEDUP_REMOVED lines=40> */
[----:B------:R-:W-:Y:S01]  /*7570*/  LOP3.LUT R68, R68, UR38, R29, 0x96, !PT ;  /* 0x0000002644447c12 */ /* 0x000fe2000f8e961d */
[----:B------:R-:W-:Y:S01]  /*7580*/  IMAD.MOV.U32 R29, RZ, RZ, R76 ;  /* 0x000000ffff1d7224 */ /* 0x000fe200078e004c */
[----:B------:R-:W-:-:S07]  /*7590*/  MOV R76, R28 ;  /* 0x0000001c004c7202 */ /* 0x000fce0000000f00 */
.L_x_2546:
[----:B------:R-:W-:Y:S01]  /*75a0*/  I2FP.F32.U32 R29, R29 ;  /* 0x0000001d001d7245 */ /* 0x000fe20000201000 */
[----:B------:R-:W-:Y:S01]  /*75b0*/  HADD2.F32 R28, -RZ, R30.H0_H0 ;  /* 0x2000001eff1c7230 */ /* 0x000fe20000004100 */
[----:B------:R-:W-:Y:S01]  /*75c0*/  ISETP.NE.AND P4, PT, R32, 0x1, PT ;  /* 0x000000012000780c */ /* 0x000fe20003f85270 */
[----:B------:R-:W-:Y:S02]  /*75d0*/  HADD2.F32 R97, -RZ, R34.H0_H0 ;  /* 0x20000022ff617230 */ /* 0x000fe40000004100 */
        /* <DEDUP_REMOVED lines=18> */
.L_x_2550:
        /* <DEDUP_REMOVED lines=12> */
.L_x_2551:
        /* <DEDUP_REMOVED lines=42> */
[----:B------:R-:W-:-:S07]  /*7a60*/  HFMA2 R28, -RZ, RZ, 0, 0 ;  /* 0x00000000ff1c7431 */ /* 0x000fce00000001ff */
.L_x_2549:
[----:B------:R-:W-:Y:S01]  /*7a70*/  I2FP.F32.U32 R29, R29 ;  /* 0x0000001d001d7245 */ /* 0x000fe20000201000 */
[----:B------:R-:W-:Y:S01]  /*7a80*/  HADD2.F32 R30, -RZ, R30.H1_H1 ;  /* 0x3000001eff1e7230 */ /* 0x000fe20000004100 */
[----:B------:R-:W-:Y:S01]  /*7a90*/  ISETP.NE.AND P5, PT, R28, 0x1, PT ;  /* 0x000000011c00780c */ /* 0x000fe20003fa5270 */
[----:B------:R-:W-:Y:S02]  /*7aa0*/  HADD2.F32 R103, -RZ, R34.H1_H1 ;  /* 0x30000022ff677230 */ /* 0x000fe40000004100 */
        /* <DEDUP_REMOVED lines=18> */
.L_x_2553:
        /* <DEDUP_REMOVED lines=12> */
.L_x_2554:
        /* <DEDUP_REMOVED lines=43> */
.L_x_2552:
        /* <DEDUP_REMOVED lines=22> */
.L_x_2556:
        /* <DEDUP_REMOVED lines=14> */
.L_x_2557:
        /* <DEDUP_REMOVED lines=43> */
.L_x_2555:
        /* <DEDUP_REMOVED lines=15> */
.L_x_2533:
        /* <DEDUP_REMOVED lines=15> */
.L_x_2560:
        /* <DEDUP_REMOVED lines=12> */
.L_x_2561:
        /* <DEDUP_REMOVED lines=40> */
[----:B------:R-:W-:Y:S01]  /*8950*/  MOV R76, R32 ;  /* 0x00000020004c7202 */ /* 0x000fe20000000f00 */
[----:B------:R-:W-:Y:S01]  /*8960*/  IMAD.MOV.U32 R32, RZ, RZ, R78 ;  /* 0x000000ffff207224 */ /* 0x000fe200078e004e */
[----:B------:R-:W-:-:S07]  /*8970*/  LOP3.LUT R68, R68, UR38, R33, 0x96, !PT ;  /* 0x0000002644447c12 */ /* 0x000fce000f8e9621 */
.L_x_2559:
[----:B------:R-:W-:Y:S01]  /*8980*/  I2FP.F32.U32 R33, R32 ;  /* 0x0000002000217245 */ /* 0x000fe20000201000 */
[----:B-----5:R-:W-:Y:S01]  /*8990*/  HADD2.F32 R32, -RZ, R28.H0_H0 ;  /* 0x2000001cff207230 */ /* 0x020fe20000004100 */
[----:B------:R-:W-:-:S03]  /*89a0*/  ISETP.NE.AND P1, PT, R34, 0x1, PT ;  /* 0x000000012200780c */ /* 0x000fc60003f25270 */
[----:B------:R-:W-:Y:S01]  /*89b0*/  FFMA.FTZ R33, R33, R74, 1.1641532182693481445e-10 ;  /* 0x2f00000021217423 */ /* 0x000fe2000001004a */
[----:B------:R-:W-:-:S04]  /*89c0*/  FMUL.FTZ R32, R32, UR6 ;  /* 0x0000000620207c20 */ /* 0x000fc80008410000 */
        /* <DEDUP_REMOVED lines=16> */
.L_x_2563:
        /* <DEDUP_REMOVED lines=12> */
.L_x_2564:
        /* <DEDUP_REMOVED lines=43> */
.L_x_2562:
[----:B------:R-:W-:Y:S01]  /*8e40*/  I2FP.F32.U32 R33, R33 ;  /* 0x0000002100217245 */ /* 0x000fe20000201000 */
[----:B------:R-:W-:Y:S01]  /*8e50*/  HADD2.F32 R28, -RZ, R28.H1_H1 ;  /* 0x3000001cff1c7230 */ /* 0x000fe20000004100 */
[----:B------:R-:W-:Y:S01]  /*8e60*/  ISETP.NE.AND P2, PT, R32, 0x1, PT ;  /* 0x000000012000780c */ /* 0x000fe20003f45270 */
[----:B------:R-:W-:Y:S02]  /*8e70*/  HFMA2 R34, -RZ, RZ, 0, 1.1920928955078125e-07 ;  /* 0x00000002ff227431 */ /* 0x000fe400000001ff */
        /* <DEDUP_REMOVED lines=16> */
.L_x_2566:
        /* <DEDUP_REMOVED lines=12> */
.L_x_2567:
        /* <DEDUP_REMOVED lines=43> */
.L_x_2565:
        /* <DEDUP_REMOVED lines=20> */
.L_x_2569:
        /* <DEDUP_REMOVED lines=12> */
.L_x_2570:
        /* <DEDUP_REMOVED lines=40> */
[----:B------:R-:W-:Y:S01]  /*9770*/  MOV R76, R32 ;  /* 0x00000020004c7202 */ /* 0x000fe20000000f00 */
[----:B------:R-:W-:Y:S01]  /*9780*/  IMAD.MOV.U32 R32, RZ, RZ, RZ ;  /* 0x000000ffff207224 */ /* 0x000fe200078e00ff */
[----:B------:R-:W-:-:S07]  /*9790*/  LOP3.LUT R68, R68, UR38, R33, 0x96, !PT ;  /* 0x0000002644447c12 */ /* 0x000fce000f8e9621 */
.L_x_2568:
        /* <DEDUP_REMOVED lines=20> */
.L_x_2572:
        /* <DEDUP_REMOVED lines=12> */
.L_x_2573:
        /* <DEDUP_REMOVED lines=38> */
[----:B------:R-:W-:Y:S02]  /*9c00*/  HFMA2 R33, -RZ, RZ, 0, 0 ;  /* 0x00000000ff217431 */ /* 0x000fe400000001ff */
[----:B------:R-:W-:Y:S01]  /*9c10*/  IMAD.MOV.U32 R72, RZ, RZ, R32 ;  /* 0x000000ffff487224 */ /* 0x000fe200078e0020 */
[----:B------:R-:W-:Y:S02]  /*9c20*/  LOP3.LUT R68, R68, UR38, R29, 0x96, !PT ;  /* 0x0000002644447c12 */ /* 0x000fe4000f8e961d */
[----:B------:R-:W-:Y:S01]  /*9c30*/  MOV R29, R76 ;  /* 0x0000004c001d7202 */ /* 0x000fe20000000f00 */
[----:B------:R-:W-:-:S07]  /*9c40*/  IMAD.MOV.U32 R76, RZ, RZ, R28 ;  /* 0x000000ffff4c7224 */ /* 0x000fce00078e001c */
.L_x_2571:
        /* <DEDUP_REMOVED lines=20> */
.L_x_2575:
        /* <DEDUP_REMOVED lines=12> */
.L_x_2576:
        /* <DEDUP_REMOVED lines=43> */
.L_x_2574:
        /* <DEDUP_REMOVED lines=20> */
.L_x_2578:
        /* <DEDUP_REMOVED lines=12> */
.L_x_2579:
        /* <DEDUP_REMOVED lines=43> */
.L_x_2577:
[----:B------:R-:W-:Y:S01]  /*a5b0*/  I2FP.F32.U32 R29, R29 ;  /* 0x0000001d001d7245 */ /* 0x000fe20000201000 */
[----:B------:R-:W-:Y:S01]  /*a5c0*/  HADD2.F32 R28, -RZ, R31.H0_H0 ;  /* 0x2000001fff1c7230 */ /* 0x000fe20000004100 */
[----:B------:R-:W-:Y:S01]  /*a5d0*/  ISETP.NE.AND P6, PT, R30, 0x1, PT ;  /* 0x000000011e00780c */ /* 0x000fe20003fc5270 */
[----:B------:R-:W-:Y:S02]  /*a5e0*/  IMAD.MOV.U32 R69, RZ, RZ, 0x2 ;  /* 0x00000002ff457424 */ /* 0x000fe400078e00ff */
[----:B------:R-:W-:Y:S01]  /*a5f0*/  FFMA.FTZ R29, R29, R74, 1.1641532182693481445e-10 ;  /* 0x2f0000001d1d7423 */ /* 0x000fe2000001004a */
[----:B------:R-:W-:-:S04]  /*a600*/  FMUL.FTZ R28, R28, UR6 ;  /* 0x000000061c1c7c20 */ /* 0x000fc80008410000 */
[----:B------:R-:W-:Y:S01]  /*a610*/  FMUL.FTZ R28, R28, UR5 ;  /* 0x000000051c1c7c20 */ /* 0x000fe20008410000 */
[----:B------:R-:W-:Y:S02]  /*a620*/  FSETP.GTU.FTZ.AND P5, PT, R29, UR4, PT ;  /* 0x000000041d007c0b */ /* 0x000fe4000bfbc000 */
        /* <DEDUP_REMOVED lines=12> */
.L_x_2581:
        /* <DEDUP_REMOVED lines=14> */
.L_x_2582:
        /* <DEDUP_REMOVED lines=43> */
.L_x_2580:
        /* <DEDUP_REMOVED lines=12> */
.L_x_2558:
[----:B------:R-:W-:Y:S01]  /*ab40*/  SEL R31, RZ, 0x1000000, !P6 ;  /* 0x01000000ff1f7807 */ /* 0x000fe20007000000 */
[C---:B------:R-:W-:Y:S01]  /*ab50*/  IMAD.WIDE.U32 R114, R89.reuse, 0x10, R36 ;  /* 0x0000001059727825 */ /* 0x040fe200078e0024 */
[----:B------:R-:W-:Y:S02]  /*ab60*/  ISETP.NE.AND P6, PT, R66, RZ, PT ;  /* 0x000000ff4200720c */ /* 0x000fe40003fc5270 */
[----:B------:R-:W-:Y:S01]  /*ab70*/  SEL R66, RZ, 0x10000, !P5 ;  /* 0x00010000ff427807 */ /* 0x000fe20006800000 */
[----:B------:R-:W-:Y:S01]  /*ab80*/  IMAD.WIDE.U32 R112, R89, 0x8, R38 ;  /* 0x0000000859707825 */ /* 0x000fe200078e0026 */
[----:B------:R-:W-:Y:S01]  /*ab90*/  SEL R111, RZ, 0x100, !P4 ;  /* 0x00000100ff6f7807 */ /* 0x000fe20006000000 */
[----:B------:R0:W-:Y:S01]  /*aba0*/  STG.E.128 desc[UR10][R114.64], R32 ;  /* 0x0000002072007986 */ /* 0x0001e2000c101d0a */
[----:B------:R-:W-:Y:S02]  /*abb0*/  SEL R30, RZ, 0x1000000, !P2 ;  /* 0x01000000ff1e7807 */ /* 0x000fe40005000000 */
[----:B------:R-:W-:-:S02]  /*abc0*/  SEL R29, RZ, 0x10000, !P1 ;  /* 0x00010000ff1d7807 */ /* 0x000fc40004800000 */
[----:B------:R-:W-:Y:S02]  /*abd0*/  SEL R28, RZ, 0x100, !P0 ;  /* 0x00000100ff1c7807 */ /* 0x000fe40004000000 */
[----:B------:R-:W-:Y:S02]  /*abe0*/  LOP3.LUT R111, R111, R31, R66, 0xfe, !PT ;  /* 0x0000001f6f6f7212 */ /* 0x000fe400078efe42 */
[----:B------:R-:W-:Y:S02]  /*abf0*/  SEL R110, RZ, 0x1, !P3 ;  /* 0x00000001ff6e7807 */ /* 0x000fe40005800000 */
[----:B------:R-:W-:Y:S02]  /*ac00*/  LOP3.LUT R28, R28, R30, R29, 0xfe, !PT ;  /* 0x0000001e1c1c7212 */ /* 0x000fe400078efe1d */
[----:B------:R-:W-:Y:S02]  /*ac10*/  SEL R29, RZ, 0x1, !P6 ;  /* 0x00000001ff1d7807 */ /* 0x000fe40007000000 */
[----:B------:R-:W-:-:S02]  /*ac20*/  IADD3 R107, PT, PT, R73, 0x200, RZ ;  /* 0x00000200496b7810 */ /* 0x000fc40007ffe0ff */
[----:B------:R-:W-:Y:S02]  /*ac30*/  LOP3.LUT R111, R111, R110, RZ, 0xfc, !PT ;  /* 0x0000006e6f6f7212 */ /* 0x000fe400078efcff */
        /* <DEDUP_REMOVED lines=23> */
.L_x_2585:
        /* <DEDUP_REMOVED lines=12> */
.L_x_2586:
        /* <DEDUP_REMOVED lines=41> */
[----:B------:R-:W-:Y:S02]  /*b100*/  LOP3.LUT R68, R68, UR38, R109, 0x96, !PT ;  /* 0x0000002644447c12 */ /* 0x000fe4000f8e966d */
[----:B------:R-:W-:-:S07]  /*b110*/  MOV R66, R108 ;  /* 0x0000006c00427202 */ /* 0x000fce0000000f00 */
.L_x_2584:
[----:B------:R-:W-:Y:S01]  /*b120*/  I2FP.F32.U32 R69, R78 ;  /* 0x0000004e00457245 */ /* 0x000fe20000201000 */
[----:B-----5:R-:W-:Y:S01]  /*b130*/  HADD2.F32 R76, -RZ, R28.H0_H0 ;  /* 0x2000001cff4c7230 */ /* 0x020fe20000004100 */
[----:B------:R-:W-:Y:S01]  /*b140*/  ISETP.NE.AND P1, PT, R71, 0x1, PT ;  /* 0x000000014700780c */ /* 0x000fe20003f25270 */
[----:B------:R-:W-:Y:S02]  /*b150*/  HADD2.F32 R109, -RZ, R32.H0_H0 ;  /* 0x20000020ff6d7230 */ /* 0x000fe40000004100 */
[----:B------:R-:W-:Y:S01]  /*b160*/  FFMA.FTZ R69, R69, R74, 1.1641532182693481445e-10 ;  /* 0x2f00000045457423 */ /* 0x000fe2000001004a */
[----:B------:R-:W-:Y:S01]  /*b170*/  FMUL.FTZ R76, R76, UR6 ;  /* 0x000000064c4c7c20 */ /* 0x000fe20008410000 */
[----:B------:R-:W-:-:S03]  /*b180*/  IMAD.MOV.U32 R78, RZ, RZ, 0x2 ;  /* 0x00000002ff4e7424 */ /* 0x000fc600078e00ff */
[----:B------:R-:W-:Y:S01]  /*b190*/  FMUL.FTZ R76, R76, UR5 ;  /* 0x000000054c4c7c20 */ /* 0x000fe20008410000 */
[----:B------:R-:W-:Y:S02]  /*b1a0*/  FSETP.GTU.FTZ.AND P0, PT, R69, UR4, PT ;  /* 0x0000000445007c0b */ /* 0x000fe4000bf1c000 */
        /* <DEDUP_REMOVED lines=14> */
.L_x_2588:
        /* <DEDUP_REMOVED lines=12> */
.L_x_2589:
        /* <DEDUP_REMOVED lines=39> */
[----:B------:R-:W-:Y:S02]  /*b5c0*/  LOP3.LUT R70, R70, UR37, R113, 0x96, !PT ;  /* 0x0000002546467c12 */ /* 0x000fe4000f8e9671 */
[----:B------:R-:W-:Y:S02]  /*b5d0*/  MOV R72, R112 ;  /* 0x0000007000487202 */ /* 0x000fe40000000f00 */
[----:B------:R-:W-:Y:S02]  /*b5e0*/  LOP3.LUT R68, R68, UR38, R111, 0x96, !PT ;  /* 0x0000002644447c12 */ /* 0x000fe4000f8e966f */
[----:B------:R-:W-:-:S07]  /*b5f0*/  MOV R66, R110 ;  /* 0x0000006e00427202 */ /* 0x000fce0000000f00 */
.L_x_2587:
        /* <DEDUP_REMOVED lines=22> */
.L_x_2591:
        /* <DEDUP_REMOVED lines=12> */
.L_x_2592:
        /* <DEDUP_REMOVED lines=43> */
.L_x_2590:
        /* <DEDUP_REMOVED lines=22> */
.L_x_2594:
        /* <DEDUP_REMOVED lines=12> */
.L_x_2595:
        /* <DEDUP_REMOVED lines=41> */
[----:B------:R-:W-:Y:S02]  /*bf80*/  LOP3.LUT R68, R68, UR38, R115, 0x96, !PT ;  /* 0x0000002644447c12 */ /* 0x000fe4000f8e9673 */
[----:B------:R-:W-:-:S07]  /*bf90*/  MOV R66, R114 ;  /* 0x0000007200427202 */ /* 0x000fce0000000f00 */
.L_x_2593:
        /* <DEDUP_REMOVED lines=22> */
.L_x_2597:
        /* <DEDUP_REMOVED lines=12> */
.L_x_2598:
        /* <DEDUP_REMOVED lines=40> */
[----:B------:R-:W-:Y:S01]  /*c440*/  HFMA2 R32, -RZ, RZ, 0, 0 ;  /* 0x00000000ff207431 */ /* 0x000fe200000001ff */
[----:B------:R-:W-:Y:S01]  /*c450*/  MOV R29, R66 ;  /* 0x00000042001d7202 */ /* 0x000fe20000000f00 */
[----:B------:R-:W-:-:S07]  /*c460*/  IMAD.MOV.U32 R66, RZ, RZ, R28 ;  /* 0x000000ffff427224 */ /* 0x000fce00078e001c */
.L_x_2596:
        /* <DEDUP_REMOVED lines=22> */
.L_x_2600:
        /* <DEDUP_REMOVED lines=12> */
.L_x_2601:
        /* <DEDUP_REMOVED lines=43> */
.L_x_2599:
        /* <DEDUP_REMOVED lines=22> */
.L_x_2603:
        /* <DEDUP_REMOVED lines=12> */
.L_x_2604:
        /* <DEDUP_REMOVED lines=43> */
.L_x_2602:
        /* <DEDUP_REMOVED lines=22> */
.L_x_2606:
        /* <DEDUP_REMOVED lines=14> */
.L_x_2607:
        /* <DEDUP_REMOVED lines=41> */
[----:B------:R-:W-:Y:S02]  /*d2e0*/  LOP3.LUT R68, R68, UR38, R33, 0x96, !PT ;  /* 0x0000002644447c12 */ /* 0x000fe4000f8e9621 */
[----:B------:R-:W-:-:S07]  /*d2f0*/  MOV R66, R32 ;  /* 0x0000002000427202 */ /* 0x000fce0000000f00 */
.L_x_2605:
[----:B------:R-:W-:Y:S01]  /*d300*/  I2FP.F32.U32 R29, R28 ;  /* 0x0000001c001d7245 */ /* 0x000fe20000201000 */
[----:B------:R-:W-:Y:S01]  /*d310*/  HADD2.F32 R31, -RZ, R31.H1_H1 ;  /* 0x3000001fff1f7230 */ /* 0x000fe20000004100 */
[----:B------:R-:W-:Y:S02]  /*d320*/  F2FP.F16.F32.PACK_AB R30, R119, R115 ;  /* 0x00000073771e723e */ /* 0x000fe400000000ff */
[----:B------:R-:W-:Y:S01]  /*d330*/  F2FP.F16.F32.PACK_AB R28, R113, R109 ;  /* 0x0000006d711c723e */ /* 0x000fe200000000ff */
[----:B------:R-:W-:Y:S01]  /*d340*/  FFMA.FTZ R29, R29, R74, 1.1641532182693481445e-10 ;  /* 0x2f0000001d1d7423 */ /* 0x000fe2000001004a */
[----:B------:R-:W-:Y:S01]  /*d350*/  FMUL.FTZ R31, R31, UR6 ;  /* 0x000000061f1f7c20 */ /* 0x000fe20008410000 */
[----:B------:R-:W-:-:S03]  /*d360*/  HADD2.F32 R74, -RZ, R35.H1_H1 ;  /* 0x30000023ff4a7230 */ /* 0x000fc60000004100 */
[----:B------:R-:W-:Y:S01]  /*d370*/  FMUL.FTZ R31, R31, UR5 ;  /* 0x000000051f1f7c20 */ /* 0x000fe20008410000 */
[----:B------:R-:W-:Y:S02]  /*d380*/  FSETP.GTU.FTZ.AND P6, PT, R29, UR4, PT ;  /* 0x000000041d007c0b */ /* 0x000fe4000bfdc000 */
[----:B------:R-:W-:Y:S02]  /*d390*/  F2FP.F16.F32.PACK_AB R29, R117, R111 ;  /* 0x0000006f751d723e */ /* 0x000fe400000000ff */
[----:B------:R-:W-:Y:S02]  /*d3a0*/  FSEL R31, R31, RZ, !P6 ;  /* 0x000000ff1f1f7208 */ /* 0x000fe40007000000 */
[----:B------:R-:W-:-:S03]  /*d3b0*/  PLOP3.LUT P6, PT, P6, PT, PT, 0x8, 0x80 ;  /* 0x000000000080781c */ /* 0x000fc600037ce170 */
[----:B------:R-:W-:-:S05]  /*d3c0*/  FADD.FTZ R74, R31, R74 ;  /* 0x0000004a1f4a7221 */ /* 0x000fca0000010000 */
[----:B------:R-:W-:Y:S01]  /*d3d0*/  F2FP.F16.F32.PACK_AB R31, R74, R121 ;  /* 0x000000794a1f723e */ /* 0x000fe200000000ff */
[----:B------:R-:W-:Y:S06]  /*d3e0*/  BRA `(.L_x_2608) ;  /* 0x0000002400887947 */ /* 0x000fec0003800000 */
.L_x_2583:
[----:B------:R-:W-:Y:S01]  /*d3f0*/  ISETP.NE.AND P0, PT, R69, 0x1, PT ;  /* 0x000000014500780c */ /* 0x000fe20003f05270 */
[----:B0-----:R-:W-:Y:S02]  /*d400*/  HFMA2 R34, -RZ, RZ, 0, 1.1920928955078125e-07 ;  /* 0x00000002ff227431 */ /* 0x001fe400000001ff */
        /* <DEDUP_REMOVED lines=13> */
.L_x_2610:
        /* <DEDUP_REMOVED lines=12> */
.L_x_2611:
        /* <DEDUP_REMOVED lines=39> */
[----:B------:R-:W-:Y:S01]  /*d810*/  IMAD.MOV.U32 R66, RZ, RZ, R32 ;  /* 0x000000ffff427224 */ /* 0x000fe200078e0020 */
[----:B------:R-:W-:Y:S01]  /*d820*/  LOP3.LUT R68, R68, UR38, R33, 0x96, !PT ;  /* 0x0000002644447c12 */ /* 0x000fe2000f8e9621 */
[----:B------:R-:W-:Y:S01]  /*d830*/  IMAD.MOV.U32 R34, RZ, RZ, RZ ;  /* 0x000000ffff227224 */ /* 0x000fe200078e00ff */
[----:B------:R-:W-:-:S07]  /*d840*/  MOV R32, R76 ;  /* 0x0000004c00207202 */ /* 0x000fce0000000f00 */
.L_x_2609:
[----:B------:R-:W-:Y:S01]  /*d850*/  I2FP.F32.U32 R33, R32 ;  /* 0x0000002000217245 */ /* 0x000fe20000201000 */
[----:B-----5:R-:W-:Y:S01]  /*d860*/  HADD2.F32 R32, -RZ, R28.H0_H0 ;  /* 0x2000001cff207230 */ /* 0x020fe20000004100 */
[----:B------:R-:W-:-:S03]  /*d870*/  ISETP.NE.AND P1, PT, R34, 0x1, PT ;  /* 0x000000012200780c */ /* 0x000fc60003f25270 */
[----:B------:R-:W-:Y:S01]  /*d880*/  FFMA.FTZ R33, R33, R74, 1.1641532182693481445e-10 ;  /* 0x2f00000021217423 */ /* 0x000fe2000001004a */
[----:B------:R-:W-:-:S04]  /*d890*/  FMUL.FTZ R32, R32, UR6 ;  /* 0x0000000620207c20 */ /* 0x000fc80008410000 */
[----:B------:R-:W-:Y:S01]  /*d8a0*/  FSETP.GTU.FTZ.AND P0, PT, R33, UR4, PT ;  /* 0x0000000421007c0b */ /* 0x000fe2000bf1c000 */
[----:B------:R-:W-:Y:S01]  /*d8b0*/  FMUL.FTZ R32, R32, UR5 ;  /* 0x0000000520207c20 */ /* 0x000fe20008410000 */
[----:B------:R-:W-:Y:S02]  /*d8c0*/  IMAD.MOV.U32 R33, RZ, RZ, R72 ;  /* 0x000000ffff217224 */ /* 0x000fe400078e0048 */
[----:B------:R-:W-:Y:S02]  /*d8d0*/  PLOP3.LUT P2, PT, P0, PT, PT, 0x8, 0x80 ;  /* 0x000000000080781c */ /* 0x000fe4000074e170 */
[----:B------:R-:W-:Y:S02]  /*d8e0*/  FSEL R109, R32, RZ, !P0 ;  /* 0x000000ff206d7208 */ /* 0x000fe40004000000 */
[----:B------:R-:W-:Y:S02]  /*d8f0*/  MOV R32, 0x2 ;  /* 0x0000000200207802 */ /* 0x000fe40000000f00 */
[----:B------:R-:W-:Y:S01]  /*d900*/  P2R R76, PR, RZ, 0x4 ;  /* 0x00000004ff4c7803 */ /* 0x000fe20000000000 */
        /* <DEDUP_REMOVED lines=9> */
.L_x_2613:
        /* <DEDUP_REMOVED lines=12> */
.L_x_2614:
        /* <DEDUP_REMOVED lines=43> */
.L_x_2612:
        /* <DEDUP_REMOVED lines=20> */
.L_x_2616:
        /* <DEDUP_REMOVED lines=12> */
.L_x_2617:
        /* <DEDUP_REMOVED lines=43> */
.L_x_2615:
[----:B------:R-:W-:Y:S01]  /*e1c0*/  I2FP.F32.U32 R33, R28 ;  /* 0x0000001c00217245 */ /* 0x000fe20000201000 */
[----:B------:R-:W-:Y:S01]  /*e1d0*/  HADD2.F32 R28, -RZ, R29.H0_H0 ;  /* 0x2000001dff1c7230 */ /* 0x000fe20000004100 */
        /* <DEDUP_REMOVED lines=18> */
.L_x_2619:
        /* <DEDUP_REMOVED lines=12> */
.L_x_2620:
        /* <DEDUP_REMOVED lines=43> */
.L_x_2618:
[----:B------:R-:W-:Y:S01]  /*e670*/  I2FP.F32.U32 R33, R28 ;  /* 0x0000001c00217245 */ /* 0x000fe20000201000 */
[----:B------:R-:W-:Y:S01]  /*e680*/  HADD2.F32 R29, -RZ, R29.H1_H1 ;  /* 0x3000001dff1d7230 */ /* 0x000fe20000004100 */
[----:B------:R-:W-:-:S03]  /*e690*/  ISETP.NE.AND P4, PT, R32, 0x1, PT ;  /* 0x000000012000780c */ /* 0x000fc60003f85270 */
[----:B------:R-:W-:Y:S01]  /*e6a0*/  FFMA.FTZ R33, R33, R74, 1.1641532182693481445e-10 ;  /* 0x2f00000021217423 */ /* 0x000fe2000001004a */
[----:B------:R-:W-:-:S04]  /*e6b0*/  FMUL.FTZ R29, R29, UR6 ;  /* 0x000000061d1d7c20 */ /* 0x000fc80008410000 */
[----:B------:R-:W-:Y:S01]  /*e6c0*/  FMUL.FTZ R29, R29, UR5 ;  /* 0x000000051d1d7c20 */ /* 0x000fe20008410000 */
[----:B------:R-:W-:Y:S01]  /*e6d0*/  FSETP.GTU.FTZ.AND P3, PT, R33, UR4, PT ;  /* 0x0000000421007c0b */ /* 0x000fe2000bf7c000 */
[----:B------:R-:W-:-:S03]  /*e6e0*/  IMAD.MOV.U32 R33, RZ, RZ, 0x2 ;  /* 0x00000002ff217424 */ /* 0x000fc600078e00ff */
        /* <DEDUP_REMOVED lines=12> */
.L_x_2622:
        /* <DEDUP_REMOVED lines=12> */
.L_x_2623:
        /* <DEDUP_REMOVED lines=40> */
[----:B------:R-:W-:Y:S01]  /*eaf0*/  LOP3.LUT R68, R68, UR38, R29, 0x96, !PT ;  /* 0x0000002644447c12 */ /* 0x000fe2000f8e961d */
[----:B------:R-:W-:Y:S01]  /*eb00*/  IMAD.MOV.U32 R29, RZ, RZ, R66 ;  /* 0x000000ffff1d7224 */ /* 0x000fe200078e0042 */
[----:B------:R-:W-:-:S07]  /*eb10*/  MOV R66, R28 ;  /* 0x0000001c00427202 */ /* 0x000fce0000000f00 */
.L_x_2621:
[----:B------:R-:W-:Y:S01]  /*eb20*/  I2FP.F32.U32 R29, R29 ;  /* 0x0000001d001d7245 */ /* 0x000fe20000201000 */
[----:B------:R-:W-:Y:S01]  /*eb30*/  HADD2.F32 R28, -RZ, R30.H0_H0 ;  /* 0x2000001eff1c7230 */ /* 0x000fe20000004100 */
        /* <DEDUP_REMOVED lines=18> */
.L_x_2625:
        /* <DEDUP_REMOVED lines=12> */
.L_x_2626:
        /* <DEDUP_REMOVED lines=43> */
.L_x_2624:
[----:B------:R-:W-:Y:S01]  /*efd0*/  I2FP.F32.U32 R29, R29 ;  /* 0x0000001d001d7245 */ /* 0x000fe20000201000 */
[----:B------:R-:W-:Y:S01]  /*efe0*/  HADD2.F32 R30, -RZ, R30.H1_H1 ;  /* 0x3000001eff1e7230 */ /* 0x000fe20000004100 */
        /* <DEDUP_REMOVED lines=18> */
.L_x_2628:
        /* <DEDUP_REMOVED lines=12> */
.L_x_2629:
        /* <DEDUP_REMOVED lines=43> */
.L_x_2627:
        /* <DEDUP_REMOVED lines=20> */
.L_x_2631:
        /* <DEDUP_REMOVED lines=14> */
.L_x_2632:
        /* <DEDUP_REMOVED lines=43> */
.L_x_2630:
[----:B------:R-:W-:Y:S01]  /*f950*/  I2FP.F32.U32 R29, R29 ;  /* 0x0000001d001d7245 */ /* 0x000fe20000201000 */
[----:B------:R-:W-:Y:S01]  /*f960*/  HADD2.F32 R31, -RZ, R31.H1_H1 ;  /* 0x3000001fff1f7230 */ /* 0x000fe20000004100 */
[----:B------:R-:W-:Y:S02]  /*f970*/  F2FP.F16.F32.PACK_AB R30, R119, R115 ;  /* 0x00000073771e723e */ /* 0x000fe400000000ff */
[----:B------:R-:W-:Y:S01]  /*f980*/  F2FP.F16.F32.PACK_AB R28, R113, R109 ;  /* 0x0000006d711c723e */ /* 0x000fe200000000ff */
[----:B------:R-:W-:Y:S01]  /*f990*/  FFMA.FTZ R29, R29, R74, 1.1641532182693481445e-10 ;  /* 0x2f0000001d1d7423 */ /* 0x000fe2000001004a */
[----:B------:R-:W-:-:S04]  /*f9a0*/  FMUL.FTZ R31, R31, UR6 ;  /* 0x000000061f1f7c20 */ /* 0x000fc80008410000 */
[----:B------:R-:W-:Y:S01]  /*f9b0*/  FMUL.FTZ R31, R31, UR5 ;  /* 0x000000051f1f7c20 */ /* 0x000fe20008410000 */
[----:B------:R-:W-:Y:S02]  /*f9c0*/  FSETP.GTU.FTZ.AND P6, PT, R29, UR4, PT ;  /* 0x000000041d007c0b */ /* 0x000fe4000bfdc000 */
[----:B------:R-:W-:Y:S02]  /*f9d0*/  F2FP.F16.F32.PACK_AB R29, R117, R111 ;  /* 0x0000006f751d723e */ /* 0x000fe400000000ff */
[----:B------:R-:W-:Y:S02]  /*f9e0*/  FSEL R74, R31, RZ, !P6 ;  /* 0x000000ff1f4a7208 */ /* 0x000fe40007000000 */
[----:B------:R-:W-:Y:S02]  /*f9f0*/  PLOP3.LUT P6, PT, P6, PT, PT, 0x8, 0x80 ;  /* 0x000000000080781c */ /* 0x000fe400037ce170 */
[----:B------:R-:W-:-:S11]  /*fa00*/  F2FP.F16.F32.PACK_AB R31, R74, R121 ;  /* 0x000000794a1f723e */ /* 0x000fd600000000ff */
.L_x_2608:
[----:B------:R-:W-:Y:S01]  /*fa10*/  FADD.FTZ R32, RZ, R67 ;  /* 0x00000043ff207221 */ /* 0x000fe20000010000 */
[----:B------:R-:W-:Y:S01]  /*fa20*/  SEL R34, RZ, 0x1000000, !P6 ;  /* 0x01000000ff227807 */ /* 0x000fe20007000000 */
[----:B------:R-:W-:Y:S01]  /*fa30*/  IMAD.WIDE.U32 R36, R107, 0x10, R36 ;  /* 0x000000106b247825 */ /* 0x000fe200078e0024 */
[----:B------:R-:W-:-:S03]  /*fa40*/  ISETP.NE.AND P6, PT, R76, RZ, PT ;  /* 0x000000ff4c00720c */ /* 0x000fc60003fc5270 */
[----:B------:R-:W-:Y:S01]  /*fa50*/  FADD.FTZ R32, R32, R77 ;  /* 0x0000004d20207221 */ /* 0x000fe20000010000 */
[----:B------:R-:W-:Y:S01]  /*fa60*/  SEL R84, RZ, 0x10000, !P5 ;  /* 0x00010000ff547807 */ /* 0x000fe20006800000 */
[----:B------:R-:W-:Y:S01]  /*fa70*/  IMAD.WIDE.U32 R38, R107, 0x8, R38 ;  /* 0x000000086b267825 */ /* 0x000fe200078e0026 */
[----:B------:R-:W-:-:S03]  /*fa80*/  SEL R82, RZ, 0x1000000, !P2 ;  /* 0x01000000ff527807 */ /* 0x000fc60005000000 */
[----:B------:R-:W-:Y:S01]  /*fa90*/  FADD.FTZ R32, R32, R75 ;  /* 0x0000004b20207221 */ /* 0x000fe20000010000 */
[----:B------:R-:W-:Y:S01]  /*faa0*/  STG.E.128 desc[UR10][R36.64], R28 ;  /* 0x0000001c24007986 */ /* 0x000fe2000c101d0a */
        /* <DEDUP_REMOVED lines=89> */
[----:B------:R-:W-:Y:S02]  /*10040*/  LOP3.LUT R33, R33, R82, R80, 0xfe, !PT ;  /* 0x0000005221217212 */ /* 0x000fe400078efe50 */
[----:B------:R-:W-:Y:S02]  /*10050*/  SEL R80, RZ, 0x1, !P3 ;  /* 0x00000001ff507807 */ /* 0x000fe40005800000 */
[----:B------:R-:W-:Y:S01]  /*10060*/  LOP3.LUT R34, R33, R34, RZ, 0xfc, !PT ;  /* 0x0000002221227212 */ /* 0x000fe200078efcff */
[----:B0-----:R-:W-:-:S05]  /*10070*/  FADD.FTZ R35, R76, R35 ;  /* 0x000000234c237221 */ /* 0x001fca0000010000 */
[----:B------:R-:W0:Y:S02]  /*10080*/  SHFL.BFLY PT, R78, R35, 0x4, 0x1f ;  /* 0x0c801f00234e7f89 */ /* 0x000e2400000e0000 */
[----:B0-----:R-:W-:Y:S01]  /*10090*/  FADD.FTZ R78, R35, R78 ;  /* 0x0000004e234e7221 */ /* 0x001fe20000010000 */
[----:B------:R-:W-:-:S04]  /*100a0*/  LOP3.LUT R35, R123, R80, RZ, 0xfc, !PT ;  /* 0x000000507b237212 */ /* 0x000fc800078efcff */
[----:B------:R-:W0:Y:S04]  /*100b0*/  SHFL.BFLY PT, R71, R78, 0x8, 0x1f ;  /* 0x0d001f004e477f89 */ /* 0x000e2800000e0000 */
[----:B------:R-:W-:Y:S01]  /*100c0*/  STG.E.64 desc[UR10][R38.64], R34 ;  /* 0x0000002226007986 */ /* 0x000fe2000c101b0a */
[----:B0-----:R-:W-:Y:S01]  /*100d0*/  FADD.FTZ R76, R78, R71 ;  /* 0x000000474e4c7221 */ /* 0x001fe20000010000 */
[----:B------:R-:W-:-:S04]  /*100e0*/  LOP3.LUT P0, R71, R0, 0x1f, RZ, 0xc0, !PT ;  /* 0x0000001f00477812 */ /* 0x000fc8000780c0ff */
[----:B------:R-:W0:Y:S02]  /*100f0*/  SHFL.BFLY PT, R33, R76, 0x10, 0x1f ;  /* 0x0e001f004c217f89 */ /* 0x000e2400000e0000 */
        /* <DEDUP_REMOVED lines=9> */
.L_x_2634:
[----:B------:R-:W-:Y:S05]  /*10190*/  BSYNC.RECONVERGENT B0 ;  /* 0x0000000000007941 */ /* 0x000fea0003800200 */
.L_x_2633:
        /* <DEDUP_REMOVED lines=14> */
.L_x_2636:
[----:B------:R-:W-:Y:S05]  /*10280*/  BSYNC.RECONVERGENT B0 ;  /* 0x0000000000007941 */ /* 0x000fea0003800200 */
.L_x_2635:
[----:B------:R-:W1:Y:S01]  /*10290*/  SHFL.DOWN PT, R31, R30, 0x4, 0x1f ;  /* 0x08801f001e1f7f89 */ /* 0x000e6200000e0000 */
[----:B------:R-:W-:Y:S01]  /*102a0*/  ISETP.NE.AND P0, PT, R0, RZ, PT ;  /* 0x000000ff0000720c */ /* 0x000fe20003f05270 */
[----:B------:R-:W-:Y:S01]  /*102b0*/  IMAD.U32 R123, RZ, RZ, UR18 ;  /* 0x00000012ff7b7e24 */ /* 0x000fe2000f8e00ff */
[----:B------:R-:W-:Y:S01]  /*102c0*/  ISETP.NE.AND P1, PT, RZ, UR39, PT ;  /* 0x00000027ff007c0c */ /* 0x000fe2000bf25270 */
[----:B0-----:R-:W0:Y:S01]  /*102d0*/  SHFL.DOWN PT, R33, R28, 0x4, 0x1f ;  /* 0x08801f001c217f89 */ /* 0x001e2200000e0000 */
[----:B------:R-:W-:Y:S01]  /*102e0*/  MOV R125, UR18 ;  /* 0x00000012007d7c02 */ /* 0x000fe20008000f00 */
[----:B------:R-:W-:Y:S02]  /*102f0*/  UIADD3 UR18, UPT, UPT, UR18, UR16, URZ ;  /* 0x0000001012127290 */ /* 0x000fe4000fffe0ff */
[----:B------:R-:W2:Y:S01]  /*10300*/  SHFL.DOWN PT, R32, R29, 0x4, 0x1f ;  /* 0x08801f001d207f89 */ /* 0x000ea200000e0000 */
[----:B------:R-:W-:Y:S02]  /*10310*/  UPLOP3.LUT UP2, UPT, UPT, UPT, UP2, 0x40, 0x4 ;  /* 0x000000000004789c */ /* 0x000fe40003f4e820 */
[----:B------:R-:W-:Y:S01]  /*10320*/  UISETP.GE.AND UP1, UPT, UR18, UR17, UPT ;  /* 0x000000111200728c */ /* 0x000fe2000bf26270 */
[----:B-1----:R-:W-:-:S02]  /*10330*/  IADD3 R34, PT, PT, R31, R30, RZ ;  /* 0x0000001e1f227210 */ /* 0x002fc40007ffe0ff */
[----:B------:R-:W-:Y:S02]  /*10340*/  I2FP.F32.S32 R38, R31 ;  /* 0x0000001f00267245 */ /* 0x000fe40000201400 */
        /* <DEDUP_REMOVED lines=59> */
[----:B------:R-:W-:Y:S01]  /*10700*/  FADD.FTZ R85, -R34, R74 ;  /* 0x0000004a22557221 */ /* 0x000fe20000010100 */
[----:B-1----:R-:W-:-:S04]  /*10710*/  @!P0 IMAD.WIDE R74, R123, 0x4, R32 ;  /* 0x000000047b4a8825 */ /* 0x002fc800078e0220 */
[C---:B------:R-:W-:Y:S01]  /*10720*/  FADD.FTZ R81, -R34.reuse, R81 ;  /* 0x0000005122517221 */ /* 0x040fe20000010100 */
[C---:B------:R-:W-:Y:S01]  /*10730*/  FADD.FTZ R35, -R34.reuse, R77 ;  /* 0x0000004d22237221 */ /* 0x040fe20000010100 */
[----:B------:R-:W1:Y:S01]  /*10740*/  MUFU.RSQ R84, R84 ;  /* 0x0000005400547308 */ /* 0x000e620000001400 */
[----:B------:R-:W2:Y:S01]  /*10750*/  LDC.64 R28, c[0x0][0x428] ;  /* 0x00010a00ff1c7b82 */ /* 0x000ea20000000a00 */
        /* <DEDUP_REMOVED lines=15> */
[C---:B-1----:R-:W-:Y:S01]  /*10850*/  FMUL.FTZ R32, R84.reuse, R83 ;  /* 0x0000005354207220 */ /* 0x042fe20000410000 */
[C---:B------:R-:W-:Y:S01]  /*10860*/  FMUL.FTZ R87, R84.reuse, R87 ;  /* 0x0000005754577220 */ /* 0x040fe20000410000 */
[C---:B------:R-:W-:Y:S01]  /*10870*/  FMUL.FTZ R79, R84.reuse, R79 ;  /* 0x0000004f544f7220 */ /* 0x040fe20000410000 */
[----:B------:R-:W-:Y:S01]  /*10880*/  FMUL.FTZ R30, R84, R81 ;  /* 0x00000051541e7220 */ /* 0x000fe20000410000 */
[----:B------:R-:W-:Y:S01]  /*10890*/  FFMA.FTZ R31, R32, R48, R21 ;  /* 0x00000030201f7223 */ /* 0x000fe20000010015 */
[----:B------:R-:W-:Y:S01]  /*108a0*/  FFMA.FTZ R32, R87, R49, R22 ;  /* 0x0000003157207223 */ /* 0x000fe20000010016 */
[----:B------:R-:W-:Y:S01]  /*108b0*/  FFMA.FTZ R33, R79, R47, R24 ;  /* 0x0000002f4f217223 */ /* 0x000fe20000010018 */
[----:B------:R-:W-:Y:S01]  /*108c0*/  FFMA.FTZ R30, R30, R46, R23 ;  /* 0x0000002e1e1e7223 */ /* 0x000fe20000010017 */
[----:B--2---:R-:W-:-:S04]  /*108d0*/  IMAD.WIDE.U32 R78, R73, 0x10, R28 ;  /* 0x00000010494e7825 */ /* 0x004fc800078e001c */
[C---:B------:R-:W-:Y:S01]  /*108e0*/  FADD.FTZ R119, -R34.reuse, R119 ;  /* 0x0000007722777221 */ /* 0x040fe20000010100 */
[----:B------:R-:W-:Y:S01]  /*108f0*/  FADD.FTZ R121, -R34, R121 ;  /* 0x0000007922797221 */ /* 0x000fe20000010100 */
[----:B------:R-:W-:Y:S01]  /*10900*/  F2FP.F16.F32.PACK_AB R31, R32, R31 ;  /* 0x0000001f201f723e */ /* 0x000fe200000000ff */
[----:B------:R-:W-:-:S04]  /*10910*/  IMAD.WIDE.U32 R80, R89, 0x10, R28 ;  /* 0x0000001059507825 */ /* 0x000fc800078e001c */
[C---:B------:R-:W-:Y:S01]  /*10920*/  FMUL.FTZ R35, R84.reuse, R35 ;  /* 0x0000002354237220 */ /* 0x040fe20000410000 */
[C---:B------:R-:W-:Y:S01]  /*10930*/  FMUL.FTZ R32, R84.reuse, R37 ;  /* 0x0000002554207220 */ /* 0x040fe20000410000 */
[----:B------:R-:W-:Y:S01]  /*10940*/  FMUL.FTZ R34, R84, R93 ;  /* 0x0000005d54227220 */ /* 0x000fe20000410000 */
[----:B------:R-:W-:-:S04]  /*10950*/  IMAD.WIDE.U32 R82, R107, 0x10, R28 ;  /* 0x000000106b527825 */ /* 0x000fc800078e001c */
[C---:B------:R-:W-:Y:S01]  /*10960*/  FMUL.FTZ R28, R84.reuse, R67 ;  /* 0x00000043541c7220 */ /* 0x040fe20000410000 */
[C---:B------:R-:W-:Y:S01]  /*10970*/  FMUL.FTZ R38, R84.reuse, R101 ;  /* 0x0000006554267220 */ /* 0x040fe20000410000 */
[C---:B------:R-:W-:Y:S01]  /*10980*/  FMUL.FTZ R105, R84.reuse, R105 ;  /* 0x0000006954697220 */ /* 0x040fe20000410000 */
[C---:B------:R-:W-:Y:S01]  /*10990*/  FMUL.FTZ R39, R84.reuse, R39 ;  /* 0x0000002754277220 */ /* 0x040fe20000410000 */
[C---:B------:R-:W-:Y:S01]  /*109a0*/  FMUL.FTZ R36, R84.reuse, R97 ;  /* 0x0000006154247220 */ /* 0x040fe20000410000 */
[----:B------:R-:W-:Y:S01]  /*109b0*/  FMUL.FTZ R99, R84, R99 ;  /* 0x0000006354637220 */ /* 0x000fe20000410000 */
[----:B------:R-:W-:Y:S01]  /*109c0*/  F2FP.F16.F32.PACK_AB R30, R33, R30 ;  /* 0x0000001e211e723e */ /* 0x000fe200000000ff */
        /* <DEDUP_REMOVED lines=9> */
[----:B------:R-:W-:Y:S01]  /*10a60*/  F2FP.F16.F32.PACK_AB R28, R35, R28 ;  /* 0x0000001c231c723e */ /* 0x000fe200000000ff */
[C---:B------:R-:W-:Y:S01]  /*10a70*/  FMUL.FTZ R103, R84.reuse, R103 ;  /* 0x0000006754677220 */ /* 0x040fe20000410000 */
[----:B------:R-:W-:Y:S01]  /*10a80*/  F2FP.F16.F32.PACK_AB R35, R105, R38 ;  /* 0x000000266923723e */ /* 0x000fe200000000ff */
[----:B------:R-:W-:Y:S01]  /*10a90*/  FMUL.FTZ R38, R84, R111 ;  /* 0x0000006f54267220 */ /* 0x000fe20000410000 */
[----:B------:R-:W-:Y:S01]  /*10aa0*/  F2FP.F16.F32.PACK_AB R29, R32, R29 ;  /* 0x0000001d201d723e */ /* 0x000fe200000000ff */
[----:B------:R-:W-:Y:S01]  /*10ab0*/  FMUL.FTZ R32, R84, R91 ;  /* 0x0000005b54207220 */ /* 0x000fe20000410000 */
[----:B------:R-:W-:Y:S01]  /*10ac0*/  F2FP.F16.F32.PACK_AB R33, R36, R33 ;  /* 0x000000212421723e */ /* 0x000fe200000000ff */
        /* <DEDUP_REMOVED lines=20> */
[----:B------:R0:W-:Y:S01]  /*10c10*/  @!P0 STG.E desc[UR10][R74.64], R71 ;  /* 0x000000474a008986 */ /* 0x0001e2000c10190a */
[----:B------:R-:W-:-:S02]  /*10c20*/  F2FP.F16.F32.PACK_AB R32, R95, R32 ;  /* 0x000000205f20723e */ /* 0x000fc400000000ff */
[----:B------:R-:W-:Y:S01]  /*10c30*/  F2FP.F16.F32.PACK_AB R39, R88, R39 ;  /* 0x000000275827723e */ /* 0x000fe200000000ff */
[----:B------:R0:W-:Y:S01]  /*10c40*/  @!P0 STG.E desc[UR10][R76.64], R84 ;  /* 0x000000544c008986 */ /* 0x0001e2000c10190a */
[----:B------:R-:W-:Y:S02]  /*10c50*/  F2FP.F16.F32.PACK_AB R38, R119, R38 ;  /* 0x000000267726723e */ /* 0x000fe400000000ff */
[----:B------:R-:W-:Y:S01]  /*10c60*/  F2FP.F16.F32.PACK_AB R37, R86, R37 ;  /* 0x000000255625723e */ /* 0x000fe200000000ff */
[----:B------:R0:W-:Y:S01]  /*10c70*/  STG.E.128 desc[UR10][R78.64], R28 ;  /* 0x0000001c4e007986 */ /* 0x0001e2000c101d0a */
[----:B------:R-:W-:-:S03]  /*10c80*/  F2FP.F16.F32.PACK_AB R36, R113, R36 ;  /* 0x000000247124723e */ /* 0x000fc600000000ff */
[----:B------:R0:W-:Y:S04]  /*10c90*/  STG.E.128 desc[UR10][R80.64], R32 ;  /* 0x0000002050007986 */ /* 0x0001e8000c101d0a */
[----:B------:R0:W-:Y:S01]  /*10ca0*/  STG.E.128 desc[UR10][R82.64], R36 ;  /* 0x0000002452007986 */ /* 0x0001e2000c101d0a */
[----:B------:R-:W-:Y:S05]  /*10cb0*/  BRA.U !UP1, `(.L_x_2637) ;  /* 0xffffff0109107547 */ /* 0x000fea000b83ffff */
[----:B------:R-:W-:Y:S05]  /*10cc0*/  EXIT ;  /* 0x000000000000794d */ /* 0x000fea0003800000 */
.L_x_2638:
        /* <DEDUP_REMOVED lines=11> */
.L_x_20928:


//--------------------- .text._ZN10layer_norm13ln_fwd_kernelINS_13Kernel_traitsI6__halfS2_S2_S2_fjLj6144ELj1ELj1ELj8ELj16ENS_18Kernel_traits_baseILj6144ES2_S2_S2_S2_fjLj256EEEEELb1ELb0ELb1ELb0EEEvNS_9FwdParamsE --------------------------
	.section	.text._ZN10layer_norm13ln_fwd_kernelINS_13Kernel_traitsI6__halfS2_S2_S2_fjLj6144ELj1ELj1ELj8ELj16ENS_18Kernel_traits_baseILj6144ES2_S2_S2_S2_fjLj256EEEEELb1ELb0ELb1ELb0EEEvNS_9FwdParamsE,"ax",@progbits
	.align	128
        .global         _ZN10layer_norm13ln_fwd_kernelINS_13Kernel_traitsI6__halfS2_S2_S2_fjLj6144ELj1ELj1ELj8ELj16ENS_18Kernel_traits_baseILj6144ES2_S2_S2_S2_fjLj256EEEEELb1ELb0ELb1ELb0EEEvNS_9FwdParamsE
        .type           _ZN10layer_norm13ln_fwd_kernelINS_13Kernel_traitsI6__halfS2_S2_S2_fjLj6144ELj1ELj1ELj8ELj16ENS_18Kernel_traits_baseILj6144ES2_S2_S2_S2_fjLj256EEEEELb1ELb0ELb1ELb0EEEvNS_9FwdParamsE,@function
        .size           _ZN10layer_norm13ln_fwd_kernelINS_13Kernel_traitsI6__halfS2_S2_S2_fjLj6144ELj1ELj1ELj8ELj16ENS_18Kernel_traits_baseILj6144ES2_S2_S2_S2_fjLj256EEEEELb1ELb0ELb1ELb0EEEvNS_9FwdParamsE,(.L_x_20929 - _ZN10layer_norm13ln_fwd_kernelINS_13Kernel_traitsI6__halfS2_S2_S2_fjLj6144ELj1ELj1ELj8ELj16ENS_18Kernel_traits_baseILj6144ES2_S2_S2_S2_fjLj256EEEEELb1ELb0ELb1ELb0EEEvNS_9FwdParamsE)
        .other          _ZN10layer_norm13ln_fwd_kernelINS_13Kernel_traitsI6__halfS2_S2_S2_fjLj6144ELj1ELj1ELj8ELj16ENS_18Kernel_traits_baseILj6144ES2_S2_S2_S2_fjLj256EEEEELb1ELb0ELb1ELb0EEEvNS_9FwdParamsE,@"STO_CUDA_ENTRY STV_DEFAULT"
_ZN10layer_norm13ln_fwd_kernelINS_13Kernel_traitsI6__halfS2_S2_S2_fjLj6144ELj1ELj1ELj8ELj16ENS_18Kernel_traits_baseILj6144ES2_S2_S2_S2_fjLj256EEEEELb1ELb0ELb1ELb0EEEvNS_9FwdParamsE:
.text._ZN10layer_norm13ln_fwd_kernelINS_13Kernel_traitsI6__halfS2_S2_S2_fjLj6144ELj1ELj1ELj8ELj16ENS_18Kernel_traits_baseILj6144ES2_S2_S2_S2_fjLj256EEEEELb1ELb0ELb1ELb0EEEvNS_9FwdParamsE:
[----:B------:R-:W-:Y:S01]  /*0000*/  LDC R1, c[0x0][0x37c] ;  /* 0x0000df00ff017b82 */ /* 0x000fe20000000800 */
[----:B------:R-:W0:Y:S07]  /*0010*/  LDCU.U8 UR4, c[0x0][0x464] ;  /* 0x00008c80ff0477ac */ /* 0x000e2e0008000000 */
[----:B------:R-:W1:Y:S01]  /*0020*/  LDC R0, c[0x0][0x458] ;  /* 0x00011600ff007b82 */ /* 0x000e620000000800 */
[----:B------:R-:W2:Y:S07]  /*0030*/  LDCU.64 UR6, c[0x0][0x358] ;  /* 0x00006b00ff0677ac */ /* 0x000eae0008000a00 */
[----:B------:R-:W3:Y:S01]  /*0040*/  LDC R9, c[0x0][0x45c] ;  /* 0x00011700ff097b82 */ /* 0x000ee20000000800 */
[----:B------:R-:W4:Y:S01]  /*0050*/  S2R R69, SR_TID.X ;  /* 0x0000000000457919 */ /* 0x000f220000002100 */
[----:B------:R-:W5:Y:S06]  /*0060*/  LDCU.64 UR8, c[0x0][0x438] ;  /* 0x00008700ff0877ac */ /* 0x000f6c0008000a00 */
[----:B------:R-:W4:Y:S01]  /*0070*/  LDC R4, c[0x0][0x388] ;  /* 0x0000e200ff047b82 */ /* 0x000f220000000800 */
[----:B0-----:R-:W-:Y:S01]  /*0080*/  ISETP.NE.AND P0, PT, RZ, UR4, PT ;  /* 0x00000004ff007c0c */ /* 0x001fe2000bf05270 */
[----:B------:R-:W0:-:S12]  /*0090*/  LDCU.64 UR4, c[0x0][0x450] ;  /* 0x00008a00ff0477ac */ /* 0x000e180008000a00 */
[----:B-1----:R-:W-:Y:S01]  /*00a0*/  @P0 IMAD.MOV.U32 R2, RZ, RZ, R0 ;  /* 0x000000ffff020224 */ /* 0x002fe200078e0000 */
[----:B------:R-:W1:Y:S01]  /*00b0*/  @P0 LDC R5, c[0x0][0x460] ;  /* 0x00011800ff050b82 */ /* 0x000e620000000800 */
[----:B---3--:R-:W-:-:S06]  /*00c0*/  @P0 IMAD.MOV.U32 R3, RZ, RZ, R9 ;  /* 0x000000ffff030224 */ /* 0x008fcc00078e0009 */
[----:B--2---:R-:W1:Y:S01]  /*00d0*/  @P0 LDG.E.64 R2, desc[UR6][R2.64] ;  /* 0x0000000602020981 */ /* 0x004e62000c1e1b00 */
[----:B0-----:R-:W-:Y:S01]  /*00e0*/  MOV R62, UR4 ;  /* 0x00000004003e7c02 */ /* 0x001fe20008000f00 */
[----:B------:R-:W-:-:S06]  /*00f0*/  IMAD.U32 R63, RZ, RZ, UR5 ;  /* 0x00000005ff3f7e24 */ /* 0x000fcc000f8e00ff */
[----:B------:R-:W2:Y:S01]  /*0100*/  @P0 LDG.E.64 R62, desc[UR6][R62.64] ;  /* 0x000000063e3e0981 */ /* 0x000ea2000c1e1b00 */
[----:B------:R-:W0:Y:S01]  /*0110*/  S2UR UR4, SR_CTAID.X ;  /* 0x00000000000479c3 */ /* 0x000e220000002500 */
[----:B------:R-:W3:Y:S01]  /*0120*/  LDCU UR5, c[0x0][0x360] ;  /* 0x00006c00ff0577ac */ /* 0x000ee20008000800 */
[----:B------:R-:W-:Y:S01]  /*0130*/  BSSY.RECONVERGENT B0, `(.L_x_2639) ;  /* 0x0000053000007945 */ /* 0x000fe20003800200 */
[----:B-----5:R-:W-:-:S04]  /*0140*/  UISETP.NE.U32.AND UP0, UPT, UR8, URZ, UPT ;  /* 0x000000ff0800728c */ /* 0x020fc8000bf05070 */
[----:B------:R-:W-:Y:S01]  /*0150*/  UISETP.NE.AND.EX UP0, UPT, UR9, URZ, UPT, UP0 ;  /* 0x000000ff0900728c */ /* 0x000fe2000bf05300 */
[----:B0-----:R-:W-:Y:S02]  /*0160*/  MOV R70, UR4 ;  /* 0x0000000400467c02 */ /* 0x001fe40008000f00 */
[----:B-1----:R-:W-:Y:S02]  /*0170*/  @P0 IADD3 R0, P1, PT, R2, R5, RZ ;  /* 0x0000000502000210 */ /* 0x002fe40007f3e0ff */
[----:B----4-:R-:W-:-:S03]  /*0180*/  LOP3.LUT R2, R69, 0xe0, RZ, 0xc0, !PT ;  /* 0x000000e045027812 */ /* 0x010fc600078ec0ff */
[----:B------:R-:W-:Y:S01]  /*0190*/  @P0 IMAD.X R9, RZ, RZ, R3, P1 ;  /* 0x000000ffff090224 */ /* 0x000fe200008e0603 */
[----:B------:R-:W-:Y:S02]  /*01a0*/  SHF.R.S32.HI R3, RZ, 0x1f, R4 ;  /* 0x0000001fff037819 */ /* 0x000fe40000011404 */
[--C-:B------:R-:W-:Y:S01]  /*01b0*/  LOP3.LUT R15, R2, 0x1f, R69.reuse, 0xf8, !PT ;  /* 0x0000001f020f7812 */ /* 0x100fe200078ef845 */
[C---:B--2---:R-:W-:Y:S01]  /*01c0*/  VIADD R68, R62.reuse, 0x9e3779b9 ;  /* 0x9e3779b93e447836 */ /* 0x044fe20000000000 */
[----:B------:R-:W-:Y:S01]  /*01d0*/  LEA.HI R4, R3, R4, RZ, 0x3 ;  /* 0x0000000403047211 */ /* 0x000fe200078f18ff */
[----:B------:R-:W-:Y:S01]  /*01e0*/  VIADD R67, R63, 0xbb67ae85 ;  /* 0xbb67ae853f437836 */ /* 0x000fe20000000000 */
[----:B------:R-:W-:Y:S01]  /*01f0*/  LOP3.LUT R7, R15, 0xff, RZ, 0x3c, !PT ;  /* 0x000000ff0f077812 */ /* 0x000fe200078e3cff */
[----:B------:R-:W-:Y:S01]  /*0200*/  VIADD R18, R63, 0x76cf5d0a ;  /* 0x76cf5d0a3f127836 */ /* 0x000fe20000000000 */
[----:B------:R-:W-:Y:S01]  /*0210*/  SHF.R.S32.HI R4, RZ, 0x3, R4 ;  /* 0x00000003ff047819 */ /* 0x000fe20000011404 */
[----:B------:R-:W-:Y:S01]  /*0220*/  VIADD R66, R62, 0xdaa66d2b ;  /* 0xdaa66d2b3e427836 */ /* 0x000fe20000000000 */
[----:B------:R-:W-:Y:S01]  /*0230*/  LOP3.LUT R3, R69, 0x1f, RZ, 0xc0, !PT ;  /* 0x0000001f45037812 */ /* 0x000fe200078ec0ff */
[----:B---3--:R-:W-:Y:S01]  /*0240*/  IMAD R69, R70, UR5, R69 ;  /* 0x0000000546457c24 */ /* 0x008fe2000f8e0245 */
[C---:B------:R-:W-:Y:S01]  /*0250*/  IADD3 R14, PT, PT, R62.reuse, 0x3c6ef372, RZ ;  /* 0x3c6ef3723e0e7810 */ /* 0x040fe20007ffe0ff */
[C---:B------:R-:W-:Y:S01]  /*0260*/  VIADD R65, R62.reuse, 0x78dde6e4 ;  /* 0x78dde6e43e417836 */ /* 0x040fe20000000000 */
[C---:B------:R-:W-:Y:S01]  /*0270*/  IADD3 R19, PT, PT, R63.reuse, 0x32370b8f, RZ ;  /* 0x32370b8f3f137810 */ /* 0x040fe20007ffe0ff */
[C---:B------:R-:W-:Y:S01]  /*0280*/  VIADD R64, R63.reuse, 0xed9eba14 ;  /* 0xed9eba143f407836 */ /* 0x040fe20000000000 */
[C---:B------:R-:W-:Y:S01]  /*0290*/  IADD3 R61, PT, PT, R62.reuse, 0x1715609d, RZ ;  /* 0x1715609d3e3d7810 */ /* 0x040fe20007ffe0ff */
[C---:B------:R-:W-:Y:S01]  /*02a0*/  VIADD R60, R63.reuse, 0xa9066899 ;  /* 0xa90668993f3c7836 */ /* 0x040fe20000000000 */
[C---:B------:R-:W-:Y:S01]  /*02b0*/  IADD3 R58, PT, PT, R63.reuse, 0x646e171e, RZ ;  /* 0x646e171e3f3a7810 */ /* 0x040fe20007ffe0ff */
[C---:B------:R-:W-:Y:S01]  /*02c0*/  VIADD R59, R62.reuse, 0xb54cda56 ;  /* 0xb54cda563e3b7836 */ /* 0x040fe20000000000 */
[C---:B------:R-:W-:Y:S01]  /*02d0*/  IADD3 R23, PT, PT, R62.reuse, -0xe443238, RZ ;  /* 0xf1bbcdc83e177810 */ /* 0x040fe20007ffe0ff */
[----:B------:R-:W-:Y:S01]  /*02e0*/  VIADD R57, R62, 0x5384540f ;  /* 0x5384540f3e397836 */ /* 0x000fe20000000000 */
[C---:B------:R-:W-:Y:S01]  /*02f0*/  IADD3 R17, PT, PT, R63.reuse, -0x695add53, RZ ;  /* 0x96a522ad3f117810 */ /* 0x040fe20007ffe0ff */
[C---:B------:R-:W-:Y:S01]  /*0300*/  VIADD R56, R63.reuse, 0x1fd5c5a3 ;  /* 0x1fd5c5a33f387836 */ /* 0x040fe20000000000 */
[--C-:B------:R-:W-:Y:S01]  /*0310*/  SHF.R.U64 R21, R0, 0x2, R9.reuse ;  /* 0x0000000200157819 */ /* 0x100fe20000001209 */
[----:B------:R-:W-:Y:S01]  /*0320*/  VIADD R5, R63, 0xdb3d7428 ;  /* 0xdb3d74283f057836 */ /* 0x000fe20000000000 */
[----:B------:R-:W-:Y:S01]  /*0330*/  SHF.R.U32.HI R20, RZ, 0x2, R9 ;  /* 0x00000002ff147819 */ /* 0x000fe20000011609 */
[----:B------:R-:W-:-:S02]  /*0340*/  VIADD R16, R62, 0x8ff34781 ;  /* 0x8ff347813e107836 */ /* 0x000fc40000000000 */
[----:B------:R-:W-:Y:S01]  /*0350*/  IMAD.IADD R22, R4, 0x1, R7 ;  /* 0x0000000104167824 */ /* 0x000fe200078e0207 */
        /* <DEDUP_REMOVED lines=26> */
.L_x_2640:
        /* <DEDUP_REMOVED lines=22> */
.L_x_2641:
[----:B------:R-:W-:Y:S05]  /*0660*/  BSYNC.RECONVERGENT B0 ;  /* 0x0000000000007941 */ /* 0x000fea0003800200 */
.L_x_2639:
[----:B------:R-:W0:Y:S02]  /*0670*/  LDCU UR4, c[0x0][0x384] ;  /* 0x00007080ff0477ac */ /* 0x000e240008000800 */
[----:B0-----:R-:W-:-:S13]  /*0680*/  ISETP.GE.AND P0, PT, R70, UR4, PT ;  /* 0x0000000446007c0c */ /* 0x001fda000bf06270 */
[----:B------:R-:W-:Y:S05]  /*0690*/  @P0 EXIT ;  /* 0x000000000000094d */ /* 0x000fea0003800000 */
[----:B------:R-:W-:Y:S01]  /*06a0*/  IMAD.HI.U32 R9, R21, -0x2daee0ad, RZ ;  /* 0xd2511f5315097827 */ /* 0x000fe200078e00ff */
[----:B------:R-:W-:Y:S01]  /*06b0*/  LOP3.LUT R15, R0, 0x3, RZ, 0xc0, !PT ;  /* 0x00000003000f7812 */ /* 0x000fe200078ec0ff */
[----:B------:R-:W0:Y:S02]  /*06c0*/  LDCU UR10, c[0x0][0x404] ;  /* 0x00008080ff0a77ac */ /* 0x000e240008000800 */
[----:B------:R-:W-:Y:S01]  /*06d0*/  IMAD.HI.U32 R7, R69, -0x326172a9, RZ ;  /* 0xcd9e8d5745077827 */ /* 0x000fe200078e00ff */
[----:B------:R-:W-:Y:S01]  /*06e0*/  LOP3.LUT R9, R9, R63, RZ, 0x3c, !PT ;  /* 0x0000003f09097212 */ /* 0x000fe200078e3cff */
[----:B------:R-:W1:Y:S02]  /*06f0*/  LDCU.U8 UR11, c[0x0][0x410] ;  /* 0x00008200ff0b77ac */ /* 0x000e640008000000 */
[----:B------:R-:W-:Y:S01]  /*0700*/  IMAD R6, R69, -0x326172a9, RZ ;  /* 0xcd9e8d5745067824 */ /* 0x000fe200078e02ff */
[----:B------:R-:W-:Y:S01]  /*0710*/  LOP3.LUT R7, R20, R7, R62, 0x96, !PT ;  /* 0x0000000714077212 */ /* 0x000fe200078e963e */
[----:B------:R-:W-:Y:S01]  /*0720*/  IMAD R10, R21, -0x2daee0ad, RZ ;  /* 0xd2511f53150a7824 */ /* 0x000fe200078e02ff */
[----:B------:R-:W2:Y:S01]  /*0730*/  LDCU UR14, c[0x0][0x400] ;  /* 0x00008000ff0e77ac */ /* 0x000ea20008000800 */
[----:B------:R-:W-:Y:S01]  /*0740*/  IMAD.HI.U32 R11, R9, -0x326172a9, RZ ;  /* 0xcd9e8d57090b7827 */ /* 0x000fe200078e00ff */
[----:B------:R-:W3:Y:S03]  /*0750*/  LDCU.64 UR12, c[0x0][0x408] ;  /* 0x00008100ff0c77ac */ /* 0x000ee60008000a00 */
[C---:B------:R-:W-:Y:S01]  /*0760*/  IMAD.HI.U32 R8, R7.reuse, -0x2daee0ad, RZ ;  /* 0xd2511f5307087827 */ /* 0x040fe200078e00ff */
[----:B------:R-:W-:Y:S01]  /*0770*/  LOP3.LUT R6, R68, R6, R11, 0x96, !PT ;  /* 0x0000000644067212 */ /* 0x000fe200078e960b */
[----:B------:R-:W4:Y:S02]  /*0780*/  LDCU.64 UR8, c[0x0][0x3a0] ;  /* 0x00007400ff0877ac */ /* 0x000f240008000a00 */
[----:B------:R-:W-:Y:S01]  /*0790*/  IMAD R12, R7, -0x2daee0ad, RZ ;  /* 0xd2511f53070c7824 */ /* 0x000fe200078e02ff */
[----:B------:R-:W-:Y:S01]  /*07a0*/  LOP3.LUT R8, R67, R10, R8, 0x96, !PT ;  /* 0x0000000a43087212 */ /* 0x000fe200078e9608 */
[----:B------:R-:W-:Y:S01]  /*07b0*/  IMAD R10, R9, -0x326172a9, RZ ;  /* 0xcd9e8d57090a7824 */ /* 0x000fe200078e02ff */
[----:B------:R-:W-:Y:S01]  /*07c0*/  UPLOP3.LUT UP1, UPT, UPT, UPT, UPT, 0x40, 0x4 ;  /* 0x000000000004789c */ /* 0x000fe20003f2e870 */
[----:B------:R-:W-:-:S04]  /*07d0*/  IMAD.HI.U32 R9, R6, -0x2daee0ad, RZ ;  /* 0xd2511f5306097827 */ /* 0x000fc800078e00ff */
[----:B------:R-:W-:Y:S01]  /*07e0*/  IMAD.HI.U32 R7, R8, -0x326172a9, RZ ;  /* 0xcd9e8d5708077827 */ /* 0x000fe200078e00ff */
[----:B------:R-:W-:Y:S02]  /*07f0*/  LOP3.LUT R9, R18, R12, R9, 0x96, !PT ;  /* 0x0000000c12097212 */ /* 0x000fe400078e9609 */
[----:B------:R-:W-:Y:S01]  /*0800*/  LOP3.LUT R12, R4, 0xff, RZ, 0xc0, !PT ;  /* 0x000000ff040c7812 */ /* 0x000fe200078ec0ff */
[----:B------:R-:W-:Y:S01]  /*0810*/  IMAD R13, R6, -0x2daee0ad, RZ ;  /* 0xd2511f53060d7824 */ /* 0x000fe200078e02ff */
[----:B------:R-:W-:Y:S01]  /*0820*/  LOP3.LUT R7, R14, R10, R7, 0x96, !PT ;  /* 0x0000000a0e077212 */ /* 0x000fe200078e9607 */
[----:B------:R-:W-:Y:S01]  /*0830*/  IMAD R8, R8, -0x326172a9, RZ ;  /* 0xcd9e8d5708087824 */ /* 0x000fe200078e02ff */
[----:B------:R-:W-:Y:S01]  /*0840*/  VIADDMNMX R2, R12, -R2, RZ, !PT ;  /* 0x800000020c027246 */ /* 0x000fe200078001ff */
[----:B------:R-:W-:Y:S01]  /*0850*/  IMAD.HI.U32 R11, R9, -0x326172a9, RZ ;  /* 0xcd9e8d57090b7827 */ /* 0x000fe200078e00ff */
[----:B------:R-:W-:-:S03]  /*0860*/  LOP3.LUT R18, R4, 0xffffff00, RZ, 0xc0, !PT ;  /* 0xffffff0004127812 */ /* 0x000fc600078ec0ff */
[----:B------:R-:W-:Y:S01]  /*0870*/  IMAD.HI.U32 R6, R7, -0x2daee0ad, RZ ;  /* 0xd2511f5307067827 */ /* 0x000fe200078e00ff */
[----:B------:R-:W-:-:S03]  /*0880*/  LOP3.LUT R8, R66, R8, R11, 0x96, !PT ;  /* 0x0000000842087212 */ /* 0x000fc600078e960b */
[----:B------:R-:W-:Y:S01]  /*0890*/  IMAD R11, R7, -0x2daee0ad, RZ ;  /* 0xd2511f53070b7824 */ /* 0x000fe200078e02ff */
[----:B------:R-:W-:Y:S01]  /*08a0*/  LOP3.LUT R6, R19, R13, R6, 0x96, !PT ;  /* 0x0000000d13067212 */ /* 0x000fe200078e9606 */
[----:B------:R-:W-:Y:S02]  /*08b0*/  IMAD R9, R9, -0x326172a9, RZ ;  /* 0xcd9e8d5709097824 */ /* 0x000fe400078e02ff */
[----:B------:R-:W-:-:S04]  /*08c0*/  IMAD.HI.U32 R7, R8, -0x2daee0ad, RZ ;  /* 0xd2511f5308077827 */ /* 0x000fc800078e00ff */
        /* <DEDUP_REMOVED lines=14> */
[----:B------:R-:W-:Y:S01]  /*09b0*/  IMAD R12, R3, -0x20, R12 ;  /* 0xffffffe0030c7824 */ /* 0x000fe200078e020c */
[----:B------:R-:W-:Y:S01]  /*09c0*/  LOP3.LUT R7, R59, R7, R10, 0x96, !PT ;  /* 0x000000073b077212 */ /* 0x000fe200078e960a */
[----:B------:R-:W-:Y:S01]  /*09d0*/  IMAD R10, R6, -0x2daee0ad, RZ ;  /* 0xd2511f53060a7824 */ /* 0x000fe200078e02ff */
[----:B------:R-:W-:Y:S01]  /*09e0*/  VIMNMX R3, PT, PT, R2, 0x20, PT ;  /* 0x0000002002037848 */ /* 0x000fe20003fe0100 */
[----:B------:R-:W-:Y:S01]  /*09f0*/  IMAD R8, R8, -0x326172a9, RZ ;  /* 0xcd9e8d5708087824 */ /* 0x000fe200078e02ff */
[----:B------:R-:W-:Y:S01]  /*0a00*/  VIMNMX R12, PT, PT, RZ, R12, !PT ;  /* 0x0000000cff0c7248 */ /* 0x000fe20007fe0100 */
[----:B------:R-:W-:-:S04]  /*0a10*/  IMAD.HI.U32 R6, R9, -0x326172a9, RZ ;  /* 0xcd9e8d5709067827 */ /* 0x000fc800078e00ff */
[----:B------:R-:W-:Y:S01]  /*0a20*/  IMAD.HI.U32 R11, R7, -0x2daee0ad, RZ ;  /* 0xd2511f53070b7827 */ /* 0x000fe200078e00ff */
[----:B------:R-:W-:-:S03]  /*0a30*/  LOP3.LUT R6, R57, R8, R6, 0x96, !PT ;  /* 0x0000000839067212 */ /* 0x000fc600078e9606 */
[----:B------:R-:W-:Y:S01]  /*0a40*/  IMAD R3, R3, 0x8, R18 ;  /* 0x0000000803037824 */ /* 0x000fe200078e0212 */
[----:B------:R-:W-:Y:S01]  /*0a50*/  LOP3.LUT R10, R56, R10, R11, 0x96, !PT ;  /* 0x0000000a380a7212 */ /* 0x000fe200078e960b */
[----:B------:R-:W-:Y:S02]  /*0a60*/  IMAD R7, R7, -0x2daee0ad, RZ ;  /* 0xd2511f5307077824 */ /* 0x000fe400078e02ff */
[----:B------:R-:W-:Y:S01]  /*0a70*/  IMAD.HI.U32 R4, R6, -0x2daee0ad, RZ ;  /* 0xd2511f5306047827 */ /* 0x000fe200078e00ff */
[----:B------:R-:W-:-:S03]  /*0a80*/  I2FP.F32.U32 R3, R3 ;  /* 0x0000000300037245 */ /* 0x000fc60000201000 */
[----:B------:R-:W-:Y:S01]  /*0a90*/  IMAD R9, R9, -0x326172a9, RZ ;  /* 0xcd9e8d5709097824 */ /* 0x000fe200078e02ff */
[----:B------:R0:W0:Y:S01]  /*0aa0*/  MUFU.RCP R19, R3 ;  /* 0x0000000300137308 */ /* 0x0000220000001000 */
[----:B------:R-:W-:Y:S01]  /*0ab0*/  IMAD.HI.U32 R2, R10, -0x326172a9, RZ ;  /* 0xcd9e8d570a027827 */ /* 0x000fe200078e00ff */
[----:B------:R-:W-:Y:S02]  /*0ac0*/  LOP3.LUT R4, R5, R7, R4, 0x96, !PT ;  /* 0x0000000705047212 */ /* 0x000fe400078e9604 */
[----:B------:R-:W-:Y:S01]  /*0ad0*/  VIMNMX R5, PT, PT, R12, 0x20, PT ;  /* 0x000000200c057848 */ /* 0x000fe20003fe0100 */
[----:B------:R-:W-:Y:S01]  /*0ae0*/  IMAD R7, R6, -0x2daee0ad, RZ ;  /* 0xd2511f5306077824 */ /* 0x000fe200078e02ff */
[----:B------:R-:W-:Y:S01]  /*0af0*/  LOP3.LUT R2, R23, R9, R2, 0x96, !PT ;  /* 0x0000000917027212 */ /* 0x000fe200078e9602 */
[----:B------:R-:W-:Y:S01]  /*0b00*/  IMAD R10, R10, -0x326172a9, RZ ;  /* 0xcd9e8d570a0a7824 */ /* 0x000fe200078e02ff */
[----:B------:R-:W-:Y:S01]  /*0b10*/  LEA R18, R5, R18, 0x3 ;  /* 0x0000001205127211 */ /* 0x000fe200078e18ff */
[----:B------:R-:W-:-:S04]  /*0b20*/  IMAD.HI.U32 R9, R4, -0x326172a9, RZ ;  /* 0xcd9e8d5704097827 */ /* 0x000fc800078e00ff */
[----:B------:R-:W-:Y:S01]  /*0b30*/  IMAD.HI.U32 R6, R2, -0x2daee0ad, RZ ;  /* 0xd2511f5302067827 */ /* 0x000fe200078e00ff */
[----:B------:R-:W-:-:S03]  /*0b40*/  LOP3.LUT R16, R16, R10, R9, 0x96, !PT ;  /* 0x0000000a10107212 */ /* 0x000fc600078e9609 */
[----:B------:R-:W-:Y:S01]  /*0b50*/  IMAD.MOV.U32 R14, RZ, RZ, RZ ;  /* 0x000000ffff0e7224 */ /* 0x000fe200078e00ff */
[----:B------:R-:W-:Y:S01]  /*0b60*/  LOP3.LUT R17, R17, R7, R6, 0x96, !PT ;  /* 0x0000000711117212 */ /* 0x000fe200078e9606 */
[----:B------:R-:W-:Y:S02]  /*0b70*/  IMAD R12, R4, -0x326172a9, RZ ;  /* 0xcd9e8d57040c7824 */ /* 0x000fe400078e02ff */
[----:B01234-:R-:W-:-:S07]  /*0b80*/  IMAD R76, R2, -0x2daee0ad, RZ ;  /* 0xd2511f53024c7824 */ /* 0x01ffce00078e02ff */
.L_x_2957:
[----:B------:R-:W0:Y:S08]  /*0b90*/  LDC.64 R52, c[0x0][0x3f0] ;  /* 0x0000fc00ff347b82 */ /* 0x000e300000000a00 */
[----:B------:R-:W1:Y:S01]  /*0ba0*/  LDC R113, c[0x0][0x388] ;  /* 0x0000e200ff717b82 */ /* 0x000e620000000800 */
[----:B0-----:R-:W-:-:S07]  /*0bb0*/  IMAD.WIDE R54, R70, 0x4, R52 ;  /* 0x0000000446367825 */ /* 0x001fce00078e0234 */
[----:B------:R-:W0:Y:S01]  /*0bc0*/  LDC.64 R52, c[0x0][0x3f8] ;  /* 0x0000fe00ff347b82 */ /* 0x000e220000000a00 */
[----:B------:R2:W3:Y:S01]  /*0bd0*/  LDG.E R82, desc[UR6][R54.64] ;  /* 0x0000000636527981 */ /* 0x0004e2000c1e1900 */
[----:B0-----:R-:W-:-:S05]  /*0be0*/  IMAD.WIDE R52, R70, 0x4, R52 ;  /* 0x0000000446347825 */ /* 0x001fca00078e0234 */
[----:B-----5:R0:W5:Y:S01]  /*0bf0*/  LDG.E R72, desc[UR6][R52.64] ;  /* 0x0000000634487981 */ /* 0x020162000c1e1900 */
[----:B------:R-:W-:Y:S01]  /*0c00*/  ISETP.GE.U32.AND P0, PT, R22, 0x100, PT ;  /* 0x000001001600780c */ /* 0x000fe20003f06070 */
[----:B-1----:R-:W-:Y:S01]  /*0c10*/  IMAD R80, R70, R113, RZ ;  /* 0x0000007146507224 */ /* 0x002fe200078e02ff */
[----:B------:R-:W-:Y:S01]  /*0c20*/  BSSY.RECONVERGENT B0, `(.L_x_2642) ;  /* 0x0000606000007945 */ /* 0x000fe20003800200 */
[----:B------:R-:W1:Y:S03]  /*0c30*/  S2R R74, SR_TID.X ;  /* 0x00000000004a7919 */ /* 0x000e660000002100 */
[----:B--2---:R-:W-:-:S04]  /*0c40*/  SHF.R.S32.HI R55, RZ, 0x1f, R80 ;  /* 0x0000001fff377819 */ /* 0x004fc80000011450 */
[----:B------:R-:W-:-:S04]  /*0c50*/  LEA.HI R55, R55, R80, RZ, 0x3 ;  /* 0x0000005037377211 */ /* 0x000fc800078f18ff */
[----:B-1----:R-:W-:Y:S02]  /*0c60*/  LEA.HI.SX32 R80, R55, R74, 0x1d ;  /* 0x0000004a37507211 */ /* 0x002fe400078feaff */
[----:B---3--:R-:W-:-:S13]  /*0c70*/  ISETP.GE.AND P3, PT, R82, 0x1, PT ;  /* 0x000000015200780c */ /* 0x008fda0003f66270 */
[----:B------:R-:W-:-:S04]  /*0c80*/  @P3 VIADD R78, R82, 0xffffffff ;  /* 0xffffffff524e3836 */ /* 0x000fc80000000000 */
[----:B------:R-:W-:-:S05]  /*0c90*/  @P3 IMAD R78, R78, R113, RZ ;  /* 0x000000714e4e3224 */ /* 0x000fca00078e02ff */
[----:B------:R-:W-:-:S04]  /*0ca0*/  @P3 SHF.R.S32.HI R111, RZ, 0x1f, R78 ;  /* 0x0000001fff6f3819 */ /* 0x000fc8000001144e */
[----:B------:R-:W-:Y:S01]  /*0cb0*/  @P3 LEA.HI R111, R111, R78, RZ, 0x3 ;  /* 0x0000004e6f6f3211 */ /* 0x000fe200078f18ff */
[----:B------:R-:W-:-:S03]  /*0cc0*/  HFMA2 R78, -RZ, RZ, 0, 0 ;  /* 0x00000000ff4e7431 */ /* 0x000fc600000001ff */
        /* <DEDUP_REMOVED lines=8> */
.L_x_2644:
[----:B------:R-:W-:Y:S05]  /*0d50*/  BRA.U !UP0, `(.L_x_2645) ;  /* 0x00000031081c7547 */ /* 0x000fea000b800000 */
[----:B------:R-:W0:Y:S02]  /*0d60*/  LDC.64 R52, c[0x0][0x3a0] ;  /* 0x0000e800ff347b82 */ /* 0x000e240000000a00 */
[----:B0-----:R-:W-:-:S06]  /*0d70*/  IMAD.WIDE.U32 R52, R80, 0x10, R52 ;  /* 0x0000001050347825 */ /* 0x001fcc00078e0034 */
[----:B------:R-:W2:Y:S01]  /*0d80*/  LDG.E.128 R52, desc[UR6][R52.64] ;  /* 0x0000000634347981 */ /* 0x000ea2000c1e1d00 */
[----:B------:R-:W-:-:S13]  /*0d90*/  ISETP.GT.AND P1, PT, R82, RZ, PT ;  /* 0x000000ff5200720c */ /* 0x000fda0003f24270 */
[----:B------:R-:W-:Y:S02]  /*0da0*/  @!P1 IMAD.MOV.U32 R83, RZ, RZ, R15 ;  /* 0x000000ffff539224 */ /* 0x000fe400078e000f */
[----:B------:R-:W-:Y:S02]  /*0db0*/  @!P1 IMAD.MOV.U32 R92, RZ, RZ, R76 ;  /* 0x000000ffff5c9224 */ /* 0x000fe400078e004c */
[----:B--2---:R-:W-:Y:S01]  /*0dc0*/  @!P1 HADD2.F32 R13, -RZ, R52.H0_H0 ;  /* 0x20000034ff0d9230 */ /* 0x004fe20000004100 */
        /* <DEDUP_REMOVED lines=17> */
.L_x_2649:
        /* <DEDUP_REMOVED lines=13> */
.L_x_2651:
[----:B------:R-:W-:Y:S05]  /*0fb0*/  BSYNC.RECONVERGENT B2 ;  /* 0x0000000000027941 */ /* 0x000fea0003800200 */
.L_x_2650:
[----:B------:R-:W-:Y:S01]  /*0fc0*/  IMAD.WIDE.U32 R16, R69, -0x326172a9, RZ ;  /* 0xcd9e8d5745107825 */ /* 0x000fe200078e00ff */
[----:B------:R-:W-:-:S03]  /*0fd0*/  LOP3.LUT R10, R14, R85, R63, 0x96, !PT ;  /* 0x000000550e0a7212 */ /* 0x000fc600078e963f */
[----:B------:R-:W-:Y:S01]  /*0fe0*/  HFMA2 R83, -RZ, RZ, 0, 0 ;  /* 0x00000000ff537431 */ /* 0x000fe200000001ff */
        /* <DEDUP_REMOVED lines=42> */
[----:B------:R-:W-:Y:S01]  /*1290*/  IMAD.MOV.U32 R92, RZ, RZ, R10 ;  /* 0x000000ffff5c7224 */ /* 0x000fe200078e000a */
[----:B------:R-:W-:Y:S01]  /*12a0*/  LOP3.LUT R17, R17, R84, R11, 0x96, !PT ;  /* 0x0000005411117212 */ /* 0x000fe200078e960b */
[----:B------:R-:W-:-:S07]  /*12b0*/  IMAD.MOV.U32 R10, RZ, RZ, R76 ;  /* 0x000000ffff0a7224 */ /* 0x000fce00078e004c */
.L_x_2648:
[----:B------:R-:W-:Y:S05]  /*12c0*/  BSYNC.RECONVERGENT B1 ;  /* 0x0000000000017941 */ /* 0x000fea0003800200 */
.L_x_2647:
[----:B------:R-:W-:Y:S01]  /*12d0*/  I2FP.F32.U32 R10, R10 ;  /* 0x0000000a000a7245 */ /* 0x000fe20000201000 */
[----:B-----5:R-:W-:Y:S02]  /*12e0*/  HADD2.F32 R11, -RZ, R24.H0_H0 ;  /* 0x20000018ff0b7230 */ /* 0x020fe40000004100 */
[----:B------:R-:W-:Y:S02]  /*12f0*/  IMAD.MOV.U32 R13, RZ, RZ, 0x2f800000 ;  /* 0x2f800000ff0d7424 */ /* 0x000fe400078e00ff */
[----:B------:R-:W-:Y:S02]  /*1300*/  HADD2.F32 R76, -RZ, R52.H0_H0 ;  /* 0x20000034ff4c7230 */ /* 0x000fe40000004100 */
[----:B------:R-:W-:Y:S01]  /*1310*/  FMUL.FTZ R11, R11, UR13 ;  /* 0x0000000d0b0b7c20 */ /* 0x000fe20008410000 */
[----:B------:R-:W-:-:S03]  /*1320*/  FFMA.FTZ R10, R10, R13, 1.1641532182693481445e-10 ;  /* 0x2f0000000a0a7423 */ /* 0x000fc6000001000d */
[----:B------:R-:W-:Y:S02]  /*1330*/  FMUL.FTZ R11, R11, UR12 ;  /* 0x0000000c0b0b7c20 */ /* 0x000fe40008410000 */
[----:B------:R-:W-:-:S04]  /*1340*/  FSETP.GTU.FTZ.AND P2, PT, R10, UR10, PT ;  /* 0x0000000a0a007c0b */ /* 0x000fc8000bf5c000 */
[----:B------:R-:W-:Y:S02]  /*1350*/  FSEL R11, R11, RZ, !P2 ;  /* 0x000000ff0b0b7208 */ /* 0x000fe40005000000 */
[----:B------:R-:W-:-:S03]  /*1360*/  SEL R10, RZ, 0x1, P2 ;  /* 0x00000001ff0a7807 */ /* 0x000fc60001000000 */
[----:B------:R-:W-:-:S07]  /*1370*/  FADD.FTZ R13, R76, R11 ;  /* 0x0000000b4c0d7221 */ /* 0x000fce0000010000 */
.L_x_2646:
[----:B------:R-:W-:Y:S01]  /*1380*/  F2FP.F16.F32.PACK_AB R76, RZ, R13 ;  /* 0x0000000dff4c723e */ /* 0x000fe200000000ff */
[----:B------:R-:W-:Y:S01]  /*1390*/  @!P1 HADD2.F32 R11, -RZ, R52.H1_H1 ;  /* 0x30000034ff0b9230 */ /* 0x000fe20000004100 */
        /* <DEDUP_REMOVED lines=19> */
.L_x_2655:
        /* <DEDUP_REMOVED lines=13> */
.L_x_2657:
[----:B------:R-:W-:Y:S05]  /*15a0*/  BSYNC.RECONVERGENT B2 ;  /* 0x0000000000027941 */ /* 0x000fea0003800200 */
.L_x_2656:
        /* <DEDUP_REMOVED lines=45> */
[----:B------:R-:W-:Y:S01]  /*1880*/  MOV R90, R84 ;  /* 0x00000054005a7202 */ /* 0x000fe20000000f00 */
[----:B------:R-:W-:Y:S02]  /*1890*/  IMAD.MOV.U32 R12, RZ, RZ, R88 ;  /* 0x000000ffff0c7224 */ /* 0x000fe400078e0058 */
[----:B------:R-:W-:Y:S01]  /*18a0*/  IMAD.MOV.U32 R9, RZ, RZ, R92 ;  /* 0x000000ffff097224 */ /* 0x000fe200078e005c */
[----:B------:R-:W-:-:S07]  /*18b0*/  LOP3.LUT R17, R17, R86, R85, 0x96, !PT ;  /* 0x0000005611117212 */ /* 0x000fce00078e9655 */
.L_x_2654:
[----:B------:R-:W-:Y:S05]  /*18c0*/  BSYNC.RECONVERGENT B1 ;  /* 0x0000000000017941 */ /* 0x000fea0003800200 */
.L_x_2653:
[----:B------:R-:W-:Y:S01]  /*18d0*/  HFMA2 R84, -RZ, RZ, 0.1171875, 0 ;  /* 0x2f800000ff547431 */ /* 0x000fe200000001ff */
[----:B------:R-:W-:Y:S01]  /*18e0*/  I2FP.F32.U32 R9, R9 ;  /* 0x0000000900097245 */ /* 0x000fe20000201000 */
[----:B-----5:R-:W-:Y:S02]  /*18f0*/  HADD2.F32 R11, -RZ, R24.H1_H1 ;  /* 0x30000018ff0b7230 */ /* 0x020fe40000004100 */
[----:B------:R-:W-:-:S03]  /*1900*/  HADD2.F32 R52, -RZ, R52.H1_H1 ;  /* 0x30000034ff347230 */ /* 0x000fc60000004100 */
[----:B------:R-:W-:Y:S01]  /*1910*/  FMUL.FTZ R11, R11, UR13 ;  /* 0x0000000d0b0b7c20 */ /* 0x000fe20008410000 */
[----:B------:R-:W-:-:S03]  /*1920*/  FFMA.FTZ R9, R9, R84, 1.1641532182693481445e-10 ;  /* 0x2f00000009097423 */ /* 0x000fc60000010054 */
[----:B------:R-:W-:Y:S02]  /*1930*/  FMUL.FTZ R11, R11, UR12 ;  /* 0x0000000c0b0b7c20 */ /* 0x000fe40008410000 */
[----:B------:R-:W-:-:S04]  /*1940*/  FSETP.GTU.FTZ.AND P2, PT, R9, UR10, PT ;  /* 0x0000000a09007c0b */ /* 0x000fc8000bf5c000 */
[----:B------:R-:W-:Y:S02]  /*1950*/  FSEL R11, R11, RZ, !P2 ;  /* 0x000000ff0b0b7208 */ /* 0x000fe40005000000 */
[----:B------:R-:W-:-:S03]  /*1960*/  SEL R9, RZ, 0x1, P2 ;  /* 0x00000001ff097807 */ /* 0x000fc60001000000 */
[----:B------:R-:W-:-:S07]  /*1970*/  FADD.FTZ R11, R52, R11 ;  /* 0x0000000b340b7221 */ /* 0x000fce0000010000 */
.L_x_2652:
[----:B------:R-:W-:Y:S01]  /*1980*/  F2FP.F16.F32.PACK_AB R84, RZ, R11 ;  /* 0x0000000bff54723e */ /* 0x000fe200000000ff */
[----:B------:R-:W-:Y:S02]  /*1990*/  @!P1 HADD2.F32 R85, -RZ, R53.H0_H0 ;  /* 0x20000035ff559230 */ /* 0x000fe40000004100 */
[----:B------:R-:W-:Y:S02]  /*19a0*/  @!P1 IMAD.MOV.U32 R87, RZ, RZ, R15 ;  /* 0x000000ffff579224 */ /* 0x000fe400078e000f */
        /* <DEDUP_REMOVED lines=18> */
.L_x_2661:
        /* <DEDUP_REMOVED lines=13> */
.L_x_2663:
[----:B------:R-:W-:Y:S05]  /*1ba0*/  BSYNC.RECONVERGENT B2 ;  /* 0x0000000000027941 */ /* 0x000fea0003800200 */
.L_x_2662:
        /* <DEDUP_REMOVED lines=45> */
[----:B------:R-:W-:Y:S01]  /*1e80*/  IMAD.MOV.U32 R12, RZ, RZ, R100 ;  /* 0x000000ffff0c7224 */ /* 0x000fe200078e0064 */
[----:B------:R-:W-:Y:S01]  /*1e90*/  LOP3.LUT R17, R17, R88, R87, 0x96, !PT ;  /* 0x0000005811117212 */ /* 0x000fe200078e9657 */
[----:B------:R-:W-:Y:S02]  /*1ea0*/  IMAD.MOV.U32 R52, RZ, RZ, R86 ;  /* 0x000000ffff347224 */ /* 0x000fe400078e0056 */
[----:B------:R-:W-:-:S07]  /*1eb0*/  IMAD.MOV.U32 R87, RZ, RZ, RZ ;  /* 0x000000ffff577224 */ /* 0x000fce00078e00ff */
.L_x_2660:
[----:B------:R-:W-:Y:S05]  /*1ec0*/  BSYNC.RECONVERGENT B1 ;  /* 0x0000000000017941 */ /* 0x000fea0003800200 */
.L_x_2659:
        /* <DEDUP_REMOVED lines=11> */
.L_x_2658:
        /* <DEDUP_REMOVED lines=21> */
.L_x_2667:
        /* <DEDUP_REMOVED lines=13> */
.L_x_2669:
[----:B------:R-:W-:Y:S05]  /*21a0*/  BSYNC.RECONVERGENT B2 ;  /* 0x0000000000027941 */ /* 0x000fea0003800200 */
.L_x_2668:
[----:B------:R-:W-:Y:S01]  /*21b0*/  IMAD.WIDE.U32 R16, R69, -0x326172a9, RZ ;  /* 0xcd9e8d5745107825 */ /* 0x000fe200078e00ff */
[----:B------:R-:W-:Y:S02]  /*21c0*/  LOP3.LUT R88, R14, R101, R63, 0x96, !PT ;  /* 0x000000650e587212 */ /* 0x000fe400078e963f */
[----:B------:R-:W-:Y:S01]  /*21d0*/  IADD3 R15, PT, PT, R63, 0x76cf5d0a, RZ ;  /* 0x76cf5d0a3f0f7810 */ /* 0x000fe20007ffe0ff */
        /* <DEDUP_REMOVED lines=11> */
[----:B------:R-:W-:Y:S02]  /*2290*/  HFMA2 R15, -RZ, RZ, 0, 0 ;  /* 0x00000000ff0f7431 */ /* 0x000fe400000001ff */
[----:B------:R-:W-:Y:S01]  /*22a0*/  IMAD.WIDE.U32 R102, R7, -0x2daee0ad, RZ ;  /* 0xd2511f5307667825 */ /* 0x000fe200078e00ff */
[----:B------:R-:W-:-:S03]  /*22b0*/  LOP3.LUT R101, R66, R16, R89, 0x96, !PT ;  /* 0x0000001042657212 */ /* 0x000fc600078e9659 */
[----:B------:R-:W-:-:S05]  /*22c0*/  VIADD R7, R63, 0x32370b8f ;  /* 0x32370b8f3f077836 */ /* 0x000fca0000000000 */
        /* <DEDUP_REMOVED lines=26> */
[----:B------:R-:W-:Y:S01]  /*2470*/  MOV R12, R102 ;  /* 0x00000066000c7202 */ /* 0x000fe20000000f00 */
[----:B------:R-:W-:Y:S02]  /*2480*/  VIADD R17, R63, 0x96a522ad ;  /* 0x96a522ad3f117836 */ /* 0x000fe40000000000 */
[----:B------:R-:W-:Y:S02]  /*2490*/  IMAD.MOV.U32 R92, RZ, RZ, R88 ;  /* 0x000000ffff5c7224 */ /* 0x000fe400078e0058 */
[----:B------:R-:W-:Y:S01]  /*24a0*/  IMAD.MOV.U32 R7, RZ, RZ, R52 ;  /* 0x000000ffff077224 */ /* 0x000fe200078e0034 */
[----:B------:R-:W-:-:S07]  /*24b0*/  LOP3.LUT R17, R17, R100, R89, 0x96, !PT ;  /* 0x0000006411117212 */ /* 0x000fce00078e9659 */
.L_x_2666:
[----:B------:R-:W-:Y:S05]  /*24c0*/  BSYNC.RECONVERGENT B1 ;  /* 0x0000000000017941 */ /* 0x000fea0003800200 */
.L_x_2665:
[----:B------:R-:W-:Y:S01]  /*24d0*/  I2FP.F32.U32 R7, R7 ;  /* 0x0000000700077245 */ /* 0x000fe20000201000 */
[----:B-----5:R-:W-:Y:S02]  /*24e0*/  HADD2.F32 R52, -RZ, R25.H1_H1 ;  /* 0x30000019ff347230 */ /* 0x020fe40000004100 */
[----:B------:R-:W-:Y:S02]  /*24f0*/  IMAD.MOV.U32 R88, RZ, RZ, 0x2f800000 ;  /* 0x2f800000ff587424 */ /* 0x000fe400078e00ff */
[----:B------:R-:W-:Y:S02]  /*2500*/  HADD2.F32 R53, -RZ, R53.H1_H1 ;  /* 0x30000035ff357230 */ /* 0x000fe40000004100 */
[----:B------:R-:W-:Y:S01]  /*2510*/  FMUL.FTZ R52, R52, UR13 ;  /* 0x0000000d34347c20 */ /* 0x000fe20008410000 */
[----:B------:R-:W-:-:S03]  /*2520*/  FFMA.FTZ R7, R7, R88, 1.1641532182693481445e-10 ;  /* 0x2f00000007077423 */ /* 0x000fc60000010058 */
[----:B------:R-:W-:Y:S02]  /*2530*/  FMUL.FTZ R52, R52, UR12 ;  /* 0x0000000c34347c20 */ /* 0x000fe40008410000 */
[----:B------:R-:W-:-:S04]  /*2540*/  FSETP.GTU.FTZ.AND P2, PT, R7, UR10, PT ;  /* 0x0000000a07007c0b */ /* 0x000fc8000bf5c000 */
[----:B------:R-:W-:Y:S02]  /*2550*/  FSEL R52, R52, RZ, !P2 ;  /* 0x000000ff34347208 */ /* 0x000fe40005000000 */
[----:B------:R-:W-:-:S03]  /*2560*/  SEL R7, RZ, 0x1, P2 ;  /* 0x00000001ff077807 */ /* 0x000fc60001000000 */
[----:B------:R-:W-:-:S07]  /*2570*/  FADD.FTZ R83, R53, R52 ;  /* 0x0000003435537221 */ /* 0x000fce0000010000 */
.L_x_2664:
[----:B------:R-:W-:Y:S01]  /*2580*/  F2FP.F16.F32.PACK_AB R90, RZ, R83 ;  /* 0x00000053ff5a723e */ /* 0x000fe200000000ff */
[----:B------:R-:W-:Y:S01]  /*2590*/  @!P1 HADD2.F32 R87, -RZ, R54.H0_H0 ;  /* 0x20000036ff579230 */ /* 0x000fe20000004100 */
        /* <DEDUP_REMOVED lines=19> */
.L_x_2673:
        /* <DEDUP_REMOVED lines=13> */
.L_x_2675:
[----:B------:R-:W-:Y:S05]  /*27a0*/  BSYNC.RECONVERGENT B2 ;  /* 0x0000000000027941 */ /* 0x000fea0003800200 */
.L_x_2674:
        /* <DEDUP_REMOVED lines=47> */
[----:B------:R-:W-:Y:S01]  /*2aa0*/  IMAD.MOV.U32 R52, RZ, RZ, RZ ;  /* 0x000000ffff347224 */ /* 0x000fe200078e00ff */
[----:B------:R-:W-:-:S07]  /*2ab0*/  LOP3.LUT R17, R17, R88, R53, 0x96, !PT ;  /* 0x0000005811117212 */ /* 0x000fce00078e9635 */
.L_x_2672:
[----:B------:R-:W-:Y:S05]  /*2ac0*/  BSYNC.RECONVERGENT B1 ;  /* 0x0000000000017941 */ /* 0x000fea0003800200 */
.L_x_2671:
[----:B------:R-:W-:Y:S01]  /*2ad0*/  HFMA2 R53, -RZ, RZ, 0.1171875, 0 ;  /* 0x2f800000ff357431 */ /* 0x000fe200000001ff */
[----:B------:R-:W-:Y:S01]  /*2ae0*/  I2FP.F32.U32 R6, R6 ;  /* 0x0000000600067245 */ /* 0x000fe20000201000 */
[----:B-----5:R-:W-:Y:S02]  /*2af0*/  HADD2.F32 R15, -RZ, R26.H0_H0 ;  /* 0x2000001aff0f7230 */ /* 0x020fe40000004100 */
[----:B------:R-:W-:-:S03]  /*2b00*/  HADD2.F32 R88, -RZ, R54.H0_H0 ;  /* 0x20000036ff587230 */ /* 0x000fc60000004100 */
[----:B------:R-:W-:Y:S01]  /*2b10*/  FMUL.FTZ R15, R15, UR13 ;  /* 0x0000000d0f0f7c20 */ /* 0x000fe20008410000 */
[----:B------:R-:W-:-:S03]  /*2b20*/  FFMA.FTZ R6, R6, R53, 1.1641532182693481445e-10 ;  /* 0x2f00000006067423 */ /* 0x000fc60000010035 */
[----:B------:R-:W-:Y:S02]  /*2b30*/  FMUL.FTZ R15, R15, UR12 ;  /* 0x0000000c0f0f7c20 */ /* 0x000fe40008410000 */
[----:B------:R-:W-:-:S04]  /*2b40*/  FSETP.GTU.FTZ.AND P2, PT, R6, UR10, PT ;  /* 0x0000000a06007c0b */ /* 0x000fc8000bf5c000 */
[----:B------:R-:W-:Y:S02]  /*2b50*/  FSEL R15, R15, RZ, !P2 ;  /* 0x000000ff0f0f7208 */ /* 0x000fe40005000000 */
[----:B------:R-:W-:-:S03]  /*2b60*/  SEL R6, RZ, 0x1, P2 ;  /* 0x00000001ff067807 */ /* 0x000fc60001000000 */
[----:B------:R-:W-:-:S07]  /*2b70*/  FADD.FTZ R87, R88, R15 ;  /* 0x0000000f58577221 */ /* 0x000fce0000010000 */
.L_x_2670:
[----:B------:R-:W-:Y:S01]  /*2b80*/  F2FP.F16.F32.PACK_AB R92, RZ, R87 ;  /* 0x00000057ff5c723e */ /* 0x000fe200000000ff */
[----:B------:R-:W-:Y:S02]  /*2b90*/  @!P1 HADD2.F32 R89, -RZ, R54.H1_H1 ;  /* 0x30000036ff599230 */ /* 0x000fe40000004100 */
        /* <DEDUP_REMOVED lines=19> */
.L_x_2679:
        /* <DEDUP_REMOVED lines=13> */
.L_x_2681:
[----:B------:R-:W-:Y:S05]  /*2da0*/  BSYNC.RECONVERGENT B2 ;  /* 0x0000000000027941 */ /* 0x000fea0003800200 */
.L_x_2680:
        /* <DEDUP_REMOVED lines=45> */
[----:B------:R-:W-:Y:S02]  /*3080*/  HFMA2 R15, -RZ, RZ, 0, 0 ;  /* 0x00000000ff0f7431 */ /* 0x000fe400000001ff */
[----:B------:R-:W-:Y:S01]  /*3090*/  IMAD.MOV.U32 R12, RZ, RZ, R100 ;  /* 0x000000ffff0c7224 */ /* 0x000fe200078e0064 */
[----:B------:R-:W-:-:S07]  /*30a0*/  LOP3.LUT R17, R17, R52, R89, 0x96, !PT ;  /* 0x0000003411117212 */ /* 0x000fce00078e9659 */
.L_x_2678:
[----:B------:R-:W-:Y:S05]  /*30b0*/  BSYNC.RECONVERGENT B1 ;  /* 0x0000000000017941 */ /* 0x000fea0003800200 */
.L_x_2677:
        /* <DEDUP_REMOVED lines=11> */
.L_x_2676:
        /* <DEDUP_REMOVED lines=21> */
.L_x_2685:
        /* <DEDUP_REMOVED lines=13> */
.L_x_2687:
[----:B------:R-:W-:Y:S05]  /*3390*/  BSYNC.RECONVERGENT B2 ;  /* 0x0000000000027941 */ /* 0x000fea0003800200 */
.L_x_2686:
        /* <DEDUP_REMOVED lines=49> */
.L_x_2684:
[----:B------:R-:W-:Y:S05]  /*36b0*/  BSYNC.RECONVERGENT B1 ;  /* 0x0000000000017941 */ /* 0x000fea0003800200 */
.L_x_2683:
        /* <DEDUP_REMOVED lines=11> */
.L_x_2682:
        /* <DEDUP_REMOVED lines=21> */
.L_x_2691:
        /* <DEDUP_REMOVED lines=13> */
.L_x_2693:
[----:B------:R-:W-:Y:S05]  /*3990*/  BSYNC.RECONVERGENT B2 ;  /* 0x0000000000027941 */ /* 0x000fea0003800200 */
.L_x_2692:
        /* <DEDUP_REMOVED lines=49> */
.L_x_2690:
[----:B------:R-:W-:Y:S05]  /*3cb0*/  BSYNC.RECONVERGENT B1 ;  /* 0x0000000000017941 */ /* 0x000fea0003800200 */
.L_x_2689:
        /* <DEDUP_REMOVED lines=11> */
.L_x_2688:
[----:B------:R-:W-:Y:S02]  /*3d70*/  F2FP.F16.F32.PACK_AB R55, RZ, R103 ;  /* 0x00000067ff37723e */ /* 0x000fe400000000ff */
[----:B------:R-:W-:Y:S02]  /*3d80*/  PRMT R54, R92, 0x5410, R54 ;  /* 0x000054105c367816 */ /* 0x000fe40000000036 */
[----:B------:R-:W-:Y:S02]  /*3d90*/  PRMT R53, R86, 0x5410, R90 ;  /* 0x0000541056357816 */ /* 0x000fe4000000005a */
[----:B------:R-:W-:Y:S02]  /*3da0*/  PRMT R52, R76, 0x5410, R84 ;  /* 0x000054104c347816 */ /* 0x000fe40000000054 */
[----:B------:R-:W-:Y:S01]  /*3db0*/  PRMT R55, R88, 0x5410, R55 ;  /* 0x0000541058377816 */ /* 0x000fe20000000037 */
[----:B------:R-:W-:Y:S06]  /*3dc0*/  BRA `(.L_x_2694) ;  /* 0x0000002c00407947 */ /* 0x000fec0003800000 */
.L_x_2645:
[----:B------:R-:W-:Y:S01]  /*3dd0*/  IADD3 R111, PT, PT, R63, 0x32370b8f, RZ ;  /* 0x32370b8f3f6f7810 */ /* 0x000fe20007ffe0ff */
        /* <DEDUP_REMOVED lines=20> */
.L_x_2698:
        /* <DEDUP_REMOVED lines=13> */
.L_x_2700:
[----:B------:R-:W-:Y:S05]  /*3ff0*/  BSYNC.RECONVERGENT B2 ;  /* 0x0000000000027941 */ /* 0x000fea0003800200 */
.L_x_2699:
        /* <DEDUP_REMOVED lines=45> */
[----:B------:R-:W-:Y:S02]  /*42d0*/  HFMA2 R52, -RZ, RZ, 0, 0 ;  /* 0x00000000ff347431 */ /* 0x000fe400000001ff */
[----:B------:R-:W-:-:S07]  /*42e0*/  IMAD.MOV.U32 R10, RZ, RZ, R76 ;  /* 0x000000ffff0a7224 */ /* 0x000fce00078e004c */
.L_x_2697:
[----:B------:R-:W-:Y:S05]  /*42f0*/  BSYNC.RECONVERGENT B1 ;  /* 0x0000000000017941 */ /* 0x000fea0003800200 */
.L_x_2696:
[----:B------:R-:W-:Y:S01]  /*4300*/  I2FP.F32.U32 R10, R10 ;  /* 0x0000000a000a7245 */ /* 0x000fe20000201000 */
[----:B-----5:R-:W-:Y:S02]  /*4310*/  HADD2.F32 R13, -RZ, R24.H0_H0 ;  /* 0x20000018ff0d7230 */ /* 0x020fe40000004100 */
[----:B------:R-:W-:-:S03]  /*4320*/  IMAD.MOV.U32 R11, RZ, RZ, 0x2f800000 ;  /* 0x2f800000ff0b7424 */ /* 0x000fc600078e00ff */
[----:B------:R-:W-:Y:S01]  /*4330*/  FMUL.FTZ R13, R13, UR13 ;  /* 0x0000000d0d0d7c20 */ /* 0x000fe20008410000 */
[----:B------:R-:W-:-:S03]  /*4340*/  FFMA.FTZ R10, R10, R11, 1.1641532182693481445e-10 ;  /* 0x2f0000000a0a7423 */ /* 0x000fc6000001000b */
[----:B------:R-:W-:Y:S02]  /*4350*/  FMUL.FTZ R13, R13, UR12 ;  /* 0x0000000c0d0d7c20 */ /* 0x000fe40008410000 */
[----:B------:R-:W-:-:S04]  /*4360*/  FSETP.GTU.FTZ.AND P1, PT, R10, UR10, PT ;  /* 0x0000000a0a007c0b */ /* 0x000fc8000bf3c000 */
[----:B------:R-:W-:Y:S02]  /*4370*/  SEL R10, RZ, 0x1, P1 ;  /* 0x00000001ff0a7807 */ /* 0x000fe40000800000 */
[----:B------:R-:W-:-:S07]  /*4380*/  FSEL R13, R13, RZ, !P1 ;  /* 0x000000ff0d0d7208 */ /* 0x000fce0004800000 */
.L_x_2695:
[----:B------:R-:W-:Y:S01]  /*4390*/  F2FP.F16.F32.PACK_AB R86, RZ, R13 ;  /* 0x0000000dff56723e */ /* 0x000fe200000000ff */
        /* <DEDUP_REMOVED lines=16> */
.L_x_2704:
        /* <DEDUP_REMOVED lines=13> */
.L_x_2706:
[----:B------:R-:W-:Y:S05]  /*4570*/  BSYNC.RECONVERGENT B2 ;  /* 0x0000000000027941 */ /* 0x000fea0003800200 */
.L_x_2705:
        /* <DEDUP_REMOVED lines=46> */
[----:B------:R-:W-:Y:S01]  /*4860*/  IMAD.MOV.U32 R12, RZ, RZ, R84 ;  /* 0x000000ffff0c7224 */ /* 0x000fe200078e0054 */
[----:B------:R-:W-:-:S07]  /*4870*/  MOV R96, R52 ;  /* 0x0000003400607202 */ /* 0x000fce0000000f00 */
.L_x_2703:
[----:B------:R-:W-:Y:S05]  /*4880*/  BSYNC.RECONVERGENT B1 ;  /* 0x0000000000017941 */ /* 0x000fea0003800200 */
.L_x_2702:
[----:B------:R-:W-:Y:S01]  /*4890*/  I2FP.F32.U32 R9, R9 ;  /* 0x0000000900097245 */ /* 0x000fe20000201000 */
[----:B-----5:R-:W-:Y:S02]  /*48a0*/  HADD2.F32 R11, -RZ, R24.H1_H1 ;  /* 0x30000018ff0b7230 */ /* 0x020fe40000004100 */
[----:B------:R-:W-:-:S03]  /*48b0*/  IMAD.MOV.U32 R52, RZ, RZ, 0x2f800000 ;  /* 0x2f800000ff347424 */ /* 0x000fc600078e00ff */
[----:B------:R-:W-:Y:S01]  /*48c0*/  FMUL.FTZ R11, R11, UR13 ;  /* 0x0000000d0b0b7c20 */ /* 0x000fe20008410000 */
[----:B------:R-:W-:-:S03]  /*48d0*/  FFMA.FTZ R9, R9, R52, 1.1641532182693481445e-10 ;  /* 0x2f00000009097423 */ /* 0x000fc60000010034 */
[----:B------:R-:W-:Y:S02]  /*48e0*/  FMUL.FTZ R11, R11, UR12 ;  /* 0x0000000c0b0b7c20 */ /* 0x000fe40008410000 */
[----:B------:R-:W-:-:S04]  /*48f0*/  FSETP.GTU.FTZ.AND P1, PT, R9, UR10, PT ;  /* 0x0000000a09007c0b */ /* 0x000fc8000bf3c000 */
[----:B------:R-:W-:Y:S02]  /*4900*/  SEL R9, RZ, 0x1, P1 ;  /* 0x00000001ff097807 */ /* 0x000fe40000800000 */
[----:B------:R-:W-:-:S07]  /*4910*/  FSEL R11, R11, RZ, !P1 ;  /* 0x000000ff0b0b7208 */ /* 0x000fce0004800000 */
.L_x_2701:
[----:B------:R-:W-:Y:S01]  /*4920*/  HFMA2 R85, -RZ, RZ, 0, 0 ;  /* 0x00000000ff557431 */ /* 0x000fe200000001ff */
[----:B------:R-:W-:Y:S01]  /*4930*/  F2FP.F16.F32.PACK_AB R84, RZ, R11 ;  /* 0x0000000bff54723e */ /* 0x000fe200000000ff */
[----:B------:R-:W-:Y:S01]  /*4940*/  IMAD.MOV.U32 R52, RZ, RZ, R15 ;  /* 0x000000ffff347224 */ /* 0x000fe200078e000f */
        /* <DEDUP_REMOVED lines=14> */
.L_x_2710:
        /* <DEDUP_REMOVED lines=13> */
.L_x_2712:
[----:B------:R-:W-:Y:S05]  /*4b00*/  BSYNC.RECONVERGENT B2 ;  /* 0x0000000000027941 */ /* 0x000fea0003800200 */
.L_x_2711:
        /* <DEDUP_REMOVED lines=44> */
[----:B------:R-:W-:Y:S02]  /*4dd0*/  IMAD.MOV.U32 R96, RZ, RZ, R52 ;  /* 0x000000ffff607224 */ /* 0x000fe400078e0034 */
[----:B------:R-:W-:Y:S02]  /*4de0*/  HFMA2 R52, -RZ, RZ, 0, 0 ;  /* 0x00000000ff347431 */ /* 0x000fe400000001ff */
[----:B------:R-:W-:Y:S01]  /*4df0*/  IMAD.MOV.U32 R12, RZ, RZ, R88 ;  /* 0x000000ffff0c7224 */ /* 0x000fe200078e0058 */
[----:B------:R-:W-:-:S07]  /*4e00*/  LOP3.LUT R17, R17, R54, R53, 0x96, !PT ;  /* 0x0000003611117212 */ /* 0x000fce00078e9635 */
.L_x_2709:
[----:B------:R-:W-:Y:S05]  /*4e10*/  BSYNC.RECONVERGENT B1 ;  /* 0x0000000000017941 */ /* 0x000fea0003800200 */
.L_x_2708:
        /* <DEDUP_REMOVED lines=9> */
.L_x_2707:
[----:B------:R-:W-:Y:S01]  /*4eb0*/  F2FP.F16.F32.PACK_AB R88, RZ, R85 ;  /* 0x00000055ff58723e */ /* 0x000fe200000000ff */
[----:B------:R-:W-:Y:S01]  /*4ec0*/  IMAD.MOV.U32 R15, RZ, RZ, R52 ;  /* 0x000000ffff0f7224 */ /* 0x000fe200078e0034 */
[----:B------:R-:W-:Y:S01]  /*4ed0*/  MOV R83, RZ ;  /* 0x000000ff00537202 */ /* 0x000fe20000000f00 */
        /* <DEDUP_REMOVED lines=14> */
.L_x_2716:
        /* <DEDUP_REMOVED lines=13> */
.L_x_2718:
[----:B------:R-:W-:Y:S05]  /*5090*/  BSYNC.RECONVERGENT B2 ;  /* 0x0000000000027941 */ /* 0x000fea0003800200 */
.L_x_2717:
        /* <DEDUP_REMOVED lines=48> */
.L_x_2715:
[----:B------:R-:W-:Y:S05]  /*53a0*/  BSYNC.RECONVERGENT B1 ;  /* 0x0000000000017941 */ /* 0x000fea0003800200 */
.L_x_2714:
[----:B------:R-:W-:Y:S01]  /*53b0*/  HFMA2 R52, -RZ, RZ, 0.1171875, 0 ;  /* 0x2f800000ff347431 */ /* 0x000fe200000001ff */
[----:B------:R-:W-:Y:S01]  /*53c0*/  I2FP.F32.U32 R7, R7 ;  /* 0x0000000700077245 */ /* 0x000fe20000201000 */
[----:B-----5:R-:W-:-:S05]  /*53d0*/  HADD2.F32 R53, -RZ, R25.H1_H1 ;  /* 0x30000019ff357230 */ /* 0x020fca0000004100 */
[----:B------:R-:W-:Y:S01]  /*53e0*/  FMUL.FTZ R53, R53, UR13 ;  /* 0x0000000d35357c20 */ /* 0x000fe20008410000 */
[----:B------:R-:W-:-:S03]  /*53f0*/  FFMA.FTZ R7, R7, R52, 1.1641532182693481445e-10 ;  /* 0x2f00000007077423 */ /* 0x000fc60000010034 */
[----:B------:R-:W-:Y:S02]  /*5400*/  FMUL.FTZ R53, R53, UR12 ;  /* 0x0000000c35357c20 */ /* 0x000fe40008410000 */
[----:B------:R-:W-:-:S04]  /*5410*/  FSETP.GTU.FTZ.AND P1, PT, R7, UR10, PT ;  /* 0x0000000a07007c0b */ /* 0x000fc8000bf3c000 */
[----:B------:R-:W-:Y:S02]  /*5420*/  SEL R7, RZ, 0x1, P1 ;  /* 0x00000001ff077807 */ /* 0x000fe40000800000 */
[----:B------:R-:W-:-:S07]  /*5430*/  FSEL R83, R53, RZ, !P1 ;  /* 0x000000ff35537208 */ /* 0x000fce0004800000 */
.L_x_2713:
[----:B------:R-:W-:Y:S01]  /*5440*/  F2FP.F16.F32.PACK_AB R90, RZ, R83 ;  /* 0x00000053ff5a723e */ /* 0x000fe200000000ff */
        /* <DEDUP_REMOVED lines=16> */
.L_x_2722:
        /* <DEDUP_REMOVED lines=13> */
.L_x_2724:
[----:B------:R-:W-:Y:S05]  /*5620*/  BSYNC.RECONVERGENT B2 ;  /* 0x0000000000027941 */ /* 0x000fea0003800200 */
.L_x_2723:
        /* <DEDUP_REMOVED lines=48> */
.L_x_2721:
[----:B------:R-:W-:Y:S05]  /*5930*/  BSYNC.RECONVERGENT B1 ;  /* 0x0000000000017941 */ /* 0x000fea0003800200 */
.L_x_2720:
        /* <DEDUP_REMOVED lines=9> */
.L_x_2719:
[----:B------:R-:W-:Y:S01]  /*59d0*/  F2FP.F16.F32.PACK_AB R92, RZ, R87 ;  /* 0x00000057ff5c723e */ /* 0x000fe200000000ff */
[----:B------:R-:W-:Y:S01]  /*59e0*/  IMAD.MOV.U32 R15, RZ, RZ, R52 ;  /* 0x000000ffff0f7224 */ /* 0x000fe200078e0034 */
[----:B------:R-:W-:Y:S01]  /*59f0*/  MOV R89, RZ ;  /* 0x000000ff00597202 */ /* 0x000fe20000000f00 */
[----:B------:R-:W-:Y:S06]  /*5a00*/  @!P3 BRA `(.L_x_2725) ;  /* 0x000000040054b947 */ /* 0x000fec0003800000 */
[----:B------:R-:W-:Y:S01]  /*5a10*/  ISETP.NE.AND P1, PT, R52, 0x1, PT ;  /* 0x000000013400780c */ /* 0x000fe20003f25270 */
[----:B------:R-:W-:Y:S01]  /*5a20*/  BSSY.RECONVERGENT B1, `(.L_x_2726) ;  /* 0x000004a000017945 */ /* 0x000fe20003800200 */
[----:B------:R-:W-:Y:S02]  /*5a30*/  HFMA2 R15, -RZ, RZ, 0, 1.1920928955078125e-07 ;  /* 0x00000002ff0f7431 */ /* 0x000fe400000001ff */
[----:B------:R-:W-:-:S09]  /*5a40*/  IMAD.MOV.U32 R4, RZ, RZ, R12 ;  /* 0x000000ffff047224 */ /* 0x000fd200078e000c */
        /* <DEDUP_REMOVED lines=9> */
.L_x_2728:
        /* <DEDUP_REMOVED lines=13> */
.L_x_2730:
[----:B------:R-:W-:Y:S05]  /*5bb0*/  BSYNC.RECONVERGENT B2 ;  /* 0x0000000000027941 */ /* 0x000fea0003800200 */
.L_x_2729:
        /* <DEDUP_REMOVED lines=48> */
.L_x_2727:
[----:B------:R-:W-:Y:S05]  /*5ec0*/  BSYNC.RECONVERGENT B1 ;  /* 0x0000000000017941 */ /* 0x000fea0003800200 */
.L_x_2726:
        /* <DEDUP_REMOVED lines=9> */
.L_x_2725:
        /* <DEDUP_REMOVED lines=17> */
.L_x_2734:
        /* <DEDUP_REMOVED lines=13> */
.L_x_2736:
[----:B------:R-:W-:Y:S05]  /*6140*/  BSYNC.RECONVERGENT B2 ;  /* 0x0000000000027941 */ /* 0x000fea0003800200 */
.L_x_2735:
        /* <DEDUP_REMOVED lines=48> */
.L_x_2733:
[----:B------:R-:W-:Y:S05]  /*6450*/  BSYNC.RECONVERGENT B1 ;  /* 0x0000000000017941 */ /* 0x000fea0003800200 */
.L_x_2732:
        /* <DEDUP_REMOVED lines=9> */
.L_x_2731:
        /* <DEDUP_REMOVED lines=17> */
.L_x_2740:
        /* <DEDUP_REMOVED lines=13> */
.L_x_2742:
[----:B------:R-:W-:Y:S05]  /*66d0*/  BSYNC.RECONVERGENT B2 ;  /* 0x0000000000027941 */ /* 0x000fea0003800200 */
.L_x_2741:
        /* <DEDUP_REMOVED lines=48> */
.L_x_2739:
[----:B------:R-:W-:Y:S05]  /*69e0*/  BSYNC.RECONVERGENT B1 ;  /* 0x0000000000017941 */ /* 0x000fea0003800200 */
.L_x_2738:
        /* <DEDUP_REMOVED lines=9> */
.L_x_2737:
[----:B------:R-:W-:Y:S02]  /*6a80*/  F2FP.F16.F32.PACK_AB R55, RZ, R103 ;  /* 0x00000067ff37723e */ /* 0x000fe400000000ff */
[----:B------:R-:W-:Y:S02]  /*6a90*/  PRMT R54, R92, 0x5410, R94 ;  /* 0x000054105c367816 */ /* 0x000fe4000000005e */
[----:B------:R-:W-:Y:S02]  /*6aa0*/  PRMT R53, R88, 0x5410, R90 ;  /* 0x0000541058357816 */ /* 0x000fe4000000005a */
[----:B------:R-:W-:Y:S02]  /*6ab0*/  PRMT R52, R86, 0x5410, R84 ;  /* 0x0000541056347816 */ /* 0x000fe40000000054 */
[----:B------:R-:W-:-:S07]  /*6ac0*/  PRMT R55, R76, 0x5410, R55 ;  /* 0x000054104c377816 */ /* 0x000fce0000000037 */
.L_x_2694:
        /* <DEDUP_REMOVED lines=25> */
.L_x_2743:
[----:B------:R-:W-:Y:S01]  /*6c60*/  VIADD R80, R80, 0x100 ;  /* 0x0000010050507836 */ /* 0x000fe20000000000 */
[----:B------:R-:W-:-:S07]  /*6c70*/  IADD3 R78, PT, PT, R78, 0x100, RZ ;  /* 0x000001004e4e7810 */ /* 0x000fce0007ffe0ff */
.L_x_2643:
[----:B------:R-:W-:Y:S05]  /*6c80*/  BSYNC.RECONVERGENT B0 ;  /* 0x0000000000007941 */ /* 0x000fea0003800200 */
.L_x_2642:
[----:B------:R-:W-:Y:S01]  /*6c90*/  ISETP.GE.U32.AND P1, PT, R22, 0x200, PT ;  /* 0x000002001600780c */ /* 0x000fe20003f26070 */
[----:B------:R-:W-:-:S12]  /*6ca0*/  BSSY.RECONVERGENT B0, `(.L_x_2744) ;  /* 0x00005fe000007945 */ /* 0x000fd80003800200 */
[----:B------:R-:W-:Y:S05]  /*6cb0*/  @!P1 BRA `(.L_x_2745) ;  /* 0x0000005c00f09947 */ /* 0x000fea0003800000 */
[----:B------:R-:W-:-:S04]  /*6cc0*/  UISETP.NE.U32.AND UP0, UPT, UR8, URZ, UPT ;  /* 0x000000ff0800728c */ /* 0x000fc8000bf05070 */
[----:B------:R-:W-:Y:S01]  /*6cd0*/  UISETP.NE.AND.EX UP0, UPT, UR9, URZ, UPT, UP0 ;  /* 0x000000ff0900728c */ /* 0x000fe2000bf05300 */
[----:B------:R-:W-:Y:S10]  /*6ce0*/  @!P3 BRA `(.L_x_2746) ;  /* 0x00000000000cb947 */ /* 0x000ff40003800000 */
[----:B-----5:R-:W2:Y:S02]  /*6cf0*/  LDC.64 R24, c[0x0][0x390] ;  /* 0x0000e400ff187b82 */ /* 0x020ea40000000a00 */
[----:B--2---:R-:W-:-:S06]  /*6d00*/  IMAD.WIDE.U32 R24, R78, 0x10, R24 ;  /* 0x000000104e187825 */ /* 0x004fcc00078e0018 */
[----:B------:R-:W5:Y:S02]  /*6d10*/  LDG.E.128 R24, desc[UR6][R24.64] ;  /* 0x0000000618187981 */ /* 0x000f64000c1e1d00 */
.L_x_2746:
[----:B------:R-:W-:Y:S05]  /*6d20*/  BRA.U !UP0, `(.L_x_2747) ;  /* 0x0000003108247547 */ /* 0x000fea000b800000 */
[----:B01----:R-:W0:Y:S02]  /*6d30*/  LDC.64 R52, c[0x0][0x3a0] ;  /* 0x0000e800ff347b82 */ /* 0x003e240000000a00 */
[----:B0-----:R-:W-:-:S06]  /*6d40*/  IMAD.WIDE.U32 R52, R80, 0x10, R52 ;  /* 0x0000001050347825 */ /* 0x001fcc00078e0034 */
[----:B------:R-:W2:Y:S01]  /*6d50*/  LDG.E.128 R52, desc[UR6][R52.64] ;  /* 0x0000000634347981 */ /* 0x000ea2000c1e1d00 */
[----:B------:R-:W-:-:S13]  /*6d60*/  ISETP.GT.AND P2, PT, R82, RZ, PT ;  /* 0x000000ff5200720c */ /* 0x000fda0003f44270 */
[----:B------:R-:W-:Y:S01]  /*6d70*/  @!P2 IMAD.MOV.U32 R79, RZ, RZ, R15 ;  /* 0x000000ffff4fa224 */ /* 0x000fe200078e000f */
[----:B------:R-:W-:Y:S01]  /*6d80*/  @!P2 MOV R84, R76 ;  /* 0x0000004c0054a202 */ /* 0x000fe20000000f00 */
[----:B--2---:R-:W-:Y:S01]  /*6d90*/  @!P2 HADD2.F32 R5, -RZ, R52.H0_H0 ;  /* 0x20000034ff05a230 */ /* 0x004fe20000004100 */
        /* <DEDUP_REMOVED lines=17> */
.L_x_2751:
        /* <DEDUP_REMOVED lines=13> */
.L_x_2753:
[----:B------:R-:W-:Y:S05]  /*6f80*/  BSYNC.RECONVERGENT B2 ;  /* 0x0000000000027941 */ /* 0x000fea0003800200 */
.L_x_2752:
[----:B------:R-:W-:Y:S01]  /*6f90*/  IMAD.WIDE.U32 R16, R69, -0x326172a9, RZ ;  /* 0xcd9e8d5745107825 */ /* 0x000fe200078e00ff */
[----:B------:R-:W-:-:S03]  /*6fa0*/  LOP3.LUT R90, R14, R93, R63, 0x96, !PT ;  /* 0x0000005d0e5a7212 */ /* 0x000fc600078e963f */
[----:B------:R-:W-:Y:S01]  /*6fb0*/  HFMA2 R79, -RZ, RZ, 0, 0 ;  /* 0x00000000ff4f7431 */ /* 0x000fe200000001ff */
        /* <DEDUP_REMOVED lines=46> */
.L_x_2750:
[----:B------:R-:W-:Y:S05]  /*72a0*/  BSYNC.RECONVERGENT B1 ;  /* 0x0000000000017941 */ /* 0x000fea0003800200 */
.L_x_2749:
        /* <DEDUP_REMOVED lines=11> */
.L_x_2748:
[----:B------:R-:W-:Y:S01]  /*7360*/  F2FP.F16.F32.PACK_AB R76, RZ, R5 ;  /* 0x00000005ff4c723e */ /* 0x000fe200000000ff */
[----:B------:R-:W-:Y:S01]  /*7370*/  @!P2 HADD2.F32 R3, -RZ, R52.H1_H1 ;  /* 0x30000034ff03a230 */ /* 0x000fe20000004100 */
[----:B------:R-:W-:Y:S01]  /*7380*/  @!P2 MOV R15, R79 ;  /* 0x0000004f000fa202 */ /* 0x000fe20000000f00 */
        /* <DEDUP_REMOVED lines=18> */
.L_x_2757:
        /* <DEDUP_REMOVED lines=13> */
.L_x_2759:
[----:B------:R-:W-:Y:S05]  /*7580*/  BSYNC.RECONVERGENT B2 ;  /* 0x0000000000027941 */ /* 0x000fea0003800200 */
.L_x_2758:
        /* <DEDUP_REMOVED lines=47> */
[----:B------:R-:W-:-:S03]  /*7880*/  IMAD.MOV.U32 R86, RZ, RZ, R90 ;  /* 0x000000ffff567224 */ /* 0x000fc600078e005a */
[----:B------:R-:W-:-:S07]  /*7890*/  LOP3.LUT R17, R17, R92, R91, 0x96, !PT ;  /* 0x0000005c11117212 */ /* 0x000fce00078e965b */
.L_x_2756:
[----:B------:R-:W-:Y:S05]  /*78a0*/  BSYNC.RECONVERGENT B1 ;  /* 0x0000000000017941 */ /* 0x000fea0003800200 */
.L_x_2755:
        /* <DEDUP_REMOVED lines=11> */
.L_x_2754:
        /* <DEDUP_REMOVED lines=21> */
.L_x_2763:
        /* <DEDUP_REMOVED lines=13> */
.L_x_2765:
[----:B------:R-:W-:Y:S05]  /*7b80*/  BSYNC.RECONVERGENT B2 ;  /* 0x0000000000027941 */ /* 0x000fea0003800200 */
.L_x_2764:
        /* <DEDUP_REMOVED lines=46> */
[----:B------:R-:W-:Y:S01]  /*7e70*/  MOV R52, R90 ;  /* 0x0000005a00347202 */ /* 0x000fe20000000f00 */
[----:B------:R-:W-:Y:S01]  /*7e80*/  HFMA2 R90, -RZ, RZ, 0, 0 ;  /* 0x00000000ff5a7431 */ /* 0x000fe200000001ff */
[----:B------:R-:W-:-:S07]  /*7e90*/  LOP3.LUT R17, R17, R92, R91, 0x96, !PT ;  /* 0x0000005c11117212 */ /* 0x000fce00078e965b */
.L_x_2762:
[----:B------:R-:W-:Y:S05]  /*7ea0*/  BSYNC.RECONVERGENT B1 ;  /* 0x0000000000017941 */ /* 0x000fea0003800200 */
.L_x_2761:
        /* <DEDUP_REMOVED lines=11> */
.L_x_2760:
        /* <DEDUP_REMOVED lines=21> */
.L_x_2769:
        /* <DEDUP_REMOVED lines=13> */
.L_x_2771:
[----:B------:R-:W-:Y:S05]  /*8180*/  BSYNC.RECONVERGENT B2 ;  /* 0x0000000000027941 */ /* 0x000fea0003800200 */
.L_x_2770:
        /* <DEDUP_REMOVED lines=16> */
[----:B------:R-:W-:Y:S01]  /*8290*/  LOP3.LUT R93, R66, R16, R91, 0x96, !PT ;  /* 0x00000010425d7212 */ /* 0x000fe200078e965b */
[----:B------:R-:W-:Y:S01]  /*82a0*/  IMAD.MOV.U32 R15, RZ, RZ, RZ ;  /* 0x000000ffff0f7224 */ /* 0x000fe200078e00ff */
        /* <DEDUP_REMOVED lines=31> */
.L_x_2768:
[----:B------:R-:W-:Y:S05]  /*84a0*/  BSYNC.RECONVERGENT B1 ;  /* 0x0000000000017941 */ /* 0x000fea0003800200 */
.L_x_2767:
[----:B------:R-:W-:Y:S01]  /*84b0*/  HFMA2 R52, -RZ, RZ, 0.1171875, 0 ;  /* 0x2f800000ff347431 */ /* 0x000fe200000001ff */
[----:B------:R-:W-:Y:S01]  /*84c0*/  I2FP.F32.U32 R7, R7 ;  /* 0x0000000700077245 */ /* 0x000fe20000201000 */
[----:B-----5:R-:W-:-:S05]  /*84d0*/  HADD2.F32 R79, -RZ, R25.H1_H1 ;  /* 0x30000019ff4f7230 */ /* 0x020fca0000004100 */
[----:B------:R-:W-:Y:S01]  /*84e0*/  FMUL.FTZ R79, R79, UR13 ;  /* 0x0000000d4f4f7c20 */ /* 0x000fe20008410000 */
[----:B------:R-:W-:-:S03]  /*84f0*/  FFMA.FTZ R7, R7, R52, 1.1641532182693481445e-10 ;  /* 0x2f00000007077423 */ /* 0x000fc60000010034 */
[----:B------:R-:W-:Y:S01]  /*8500*/  FMUL.FTZ R79, R79, UR12 ;  /* 0x0000000c4f4f7c20 */ /* 0x000fe20008410000 */
[----:B------:R-:W-:Y:S01]  /*8510*/  HADD2.F32 R52, -RZ, R53.H1_H1 ;  /* 0x30000035ff347230 */ /* 0x000fe20000004100 */
[----:B------:R-:W-:-:S04]  /*8520*/  FSETP.GTU.FTZ.AND P4, PT, R7, UR10, PT ;  /* 0x0000000a07007c0b */ /* 0x000fc8000bf9c000 */
[----:B------:R-:W-:Y:S02]  /*8530*/  FSEL R79, R79, RZ, !P4 ;  /* 0x000000ff4f4f7208 */ /* 0x000fe40006000000 */
[----:B------:R-:W-:-:S03]  /*8540*/  SEL R7, RZ, 0x1, P4 ;  /* 0x00000001ff077807 */ /* 0x000fc60002000000 */
[----:B------:R-:W-:-:S07]  /*8550*/  FADD.FTZ R79, R52, R79 ;  /* 0x0000004f344f7221 */ /* 0x000fce0000010000 */
.L_x_2766:
        /* <DEDUP_REMOVED lines=21> */
.L_x_2775:
        /* <DEDUP_REMOVED lines=13> */
.L_x_2777:
[----:B------:R-:W-:Y:S05]  /*8780*/  BSYNC.RECONVERGENT B2 ;  /* 0x0000000000027941 */ /* 0x000fea0003800200 */
.L_x_2776:
        /* <DEDUP_REMOVED lines=49> */
.L_x_2774:
[----:B------:R-:W-:Y:S05]  /*8aa0*/  BSYNC.RECONVERGENT B1 ;  /* 0x0000000000017941 */ /* 0x000fea0003800200 */
.L_x_2773:
        /* <DEDUP_REMOVED lines=11> */
.L_x_2772:
        /* <DEDUP_REMOVED lines=21> */
.L_x_2781:
        /* <DEDUP_REMOVED lines=13> */
.L_x_2783:
[----:B------:R-:W-:Y:S05]  /*8d80*/  BSYNC.RECONVERGENT B2 ;  /* 0x0000000000027941 */ /* 0x000fea0003800200 */
.L_x_2782:
        /* <DEDUP_REMOVED lines=49> */
.L_x_2780:
[----:B------:R-:W-:Y:S05]  /*90a0*/  BSYNC.RECONVERGENT B1 ;  /* 0x0000000000017941 */ /* 0x000fea0003800200 */
.L_x_2779:
        /* <DEDUP_REMOVED lines=11> */
.L_x_2778:
        /* <DEDUP_REMOVED lines=21> */
.L_x_2787:
        /* <DEDUP_REMOVED lines=13> */
.L_x_2789:
[----:B------:R-:W-:Y:S05]  /*9380*/  BSYNC.RECONVERGENT B2 ;  /* 0x0000000000027941 */ /* 0x000fea0003800200 */
.L_x_2788:
        /* <DEDUP_REMOVED lines=49> */
.L_x_2786:
[----:B------:R-:W-:Y:S05]  /*96a0*/  BSYNC.RECONVERGENT B1 ;  /* 0x0000000000017941 */ /* 0x000fea0003800200 */
.L_x_2785:
        /* <DEDUP_REMOVED lines=11> */
.L_x_2784:
        /* <DEDUP_REMOVED lines=21> */
.L_x_2793:
        /* <DEDUP_REMOVED lines=13> */
.L_x_2795:
[----:B------:R-:W-:Y:S05]  /*9980*/  BSYNC.RECONVERGENT B2 ;  /* 0x0000000000027941 */ /* 0x000fea0003800200 */
.L_x_2794:
        /* <DEDUP_REMOVED lines=49> */
.L_x_2792:
[----:B------:R-:W-:Y:S05]  /*9ca0*/  BSYNC.RECONVERGENT B1 ;  /* 0x0000000000017941 */ /* 0x000fea0003800200 */
.L_x_2791:
        /* <DEDUP_REMOVED lines=11> */
.L_x_2790:
[----:B------:R-:W-:Y:S02]  /*9d60*/  F2FP.F16.F32.PACK_AB R55, RZ, R109 ;  /* 0x0000006dff37723e */ /* 0x000fe400000000ff */
[----:B------:R-:W-:Y:S02]  /*9d70*/  PRMT R54, R92, 0x5410, R54 ;  /* 0x000054105c367816 */ /* 0x000fe40000000036 */
[----:B------:R-:W-:Y:S02]  /*9d80*/  PRMT R53, R86, 0x5410, R90 ;  /* 0x0000541056357816 */ /* 0x000fe4000000005a */
[----:B------:R-:W-:Y:S02]  /*9d90*/  PRMT R52, R76, 0x5410, R84 ;  /* 0x000054104c347816 */ /* 0x000fe40000000054 */
[----:B------:R-:W-:Y:S01]  /*9da0*/  PRMT R55, R88, 0x5410, R55 ;  /* 0x0000541058377816 */ /* 0x000fe20000000037 */
[----:B------:R-:W-:Y:S06]  /*9db0*/  BRA `(.L_x_2796) ;  /* 0x0000002c00447947 */ /* 0x000fec0003800000 */
.L_x_2747:
[----:B0-----:R-:W-:Y:S01]  /*9dc0*/  VIADD R111, R63, 0x32370b8f ;  /* 0x32370b8f3f6f7836 */ /* 0x001fe20000000000 */
[----:B------:R-:W-:Y:S01]  /*9dd0*/  MOV R5, RZ ;  /* 0x000000ff00057202 */ /* 0x000fe20000000f00 */
[----:B-1----:R-:W-:Y:S01]  /*9de0*/  IMAD.MOV.U32 R52, RZ, RZ, R15 ;  /* 0x000000ffff347224 */ /* 0x002fe200078e000f */
        /* <DEDUP_REMOVED lines=18> */
.L_x_2800:
        /* <DEDUP_REMOVED lines=13> */
.L_x_2802:
[----:B------:R-:W-:Y:S05]  /*9fe0*/  BSYNC.RECONVERGENT B2 ;  /* 0x0000000000027941 */ /* 0x000fea0003800200 */
.L_x_2801:
        /* <DEDUP_REMOVED lines=45> */
[----:B------:R-:W-:Y:S02]  /*a2c0*/  IMAD.MOV.U32 R96, RZ, RZ, R52 ;  /* 0x000000ffff607224 */ /* 0x000fe400078e0034 */
[----:B------:R-:W-:Y:S01]  /*a2d0*/  IMAD.MOV.U32 R52, RZ, RZ, RZ ;  /* 0x000000ffff347224 */ /* 0x000fe200078e00ff */
[----:B------:R-:W-:-:S07]  /*a2e0*/  LOP3.LUT R17, R17, R54, R53, 0x96, !PT ;  /* 0x0000003611117212 */ /* 0x000fce00078e9635 */
.L_x_2799:
[----:B------:R-:W-:Y:S05]  /*a2f0*/  BSYNC.RECONVERGENT B1 ;  /* 0x0000000000017941 */ /* 0x000fea0003800200 */
.L_x_2798:
[----:B------:R-:W-:Y:S01]  /*a300*/  HFMA2 R10, -RZ, RZ, 0.1171875, 0 ;  /* 0x2f800000ff0a7431 */ /* 0x000fe200000001ff */
[----:B------:R-:W-:Y:S01]  /*a310*/  I2FP.F32.U32 R3, R3 ;  /* 0x0000000300037245 */ /* 0x000fe20000201000 */
[----:B-----5:R-:W-:-:S05]  /*a320*/  HADD2.F32 R5, -RZ, R24.H0_H0 ;  /* 0x20000018ff057230 */ /* 0x020fca0000004100 */
[----:B------:R-:W-:Y:S01]  /*a330*/  FMUL.FTZ R5, R5, UR13 ;  /* 0x0000000d05057c20 */ /* 0x000fe20008410000 */
[----:B------:R-:W-:-:S03]  /*a340*/  FFMA.FTZ R3, R3, R10, 1.1641532182693481445e-10 ;  /* 0x2f00000003037423 */ /* 0x000fc6000001000a */
[----:B------:R-:W-:Y:S02]  /*a350*/  FMUL.FTZ R5, R5, UR12 ;  /* 0x0000000c05057c20 */ /* 0x000fe40008410000 */
[----:B------:R-:W-:-:S04]  /*a360*/  FSETP.GTU.FTZ.AND P2, PT, R3, UR10, PT ;  /* 0x0000000a03007c0b */ /* 0x000fc8000bf5c000 */
[----:B------:R-:W-:Y:S02]  /*a370*/  SEL R10, RZ, 0x1, P2 ;  /* 0x00000001ff0a7807 */ /* 0x000fe40001000000 */
[----:B------:R-:W-:-:S07]  /*a380*/  FSEL R5, R5, RZ, !P2 ;  /* 0x000000ff05057208 */ /* 0x000fce0005000000 */
.L_x_2797:
        /* <DEDUP_REMOVED lines=17> */
.L_x_2806:
        /* <DEDUP_REMOVED lines=13> */
.L_x_2808:
[----:B------:R-:W-:Y:S05]  /*a570*/  BSYNC.RECONVERGENT B2 ;  /* 0x0000000000027941 */ /* 0x000fea0003800200 */
.L_x_2807:
        /* <DEDUP_REMOVED lines=48> */
.L_x_2805:
[----:B------:R-:W-:Y:S05]  /*a880*/  BSYNC.RECONVERGENT B1 ;  /* 0x0000000000017941 */ /* 0x000fea0003800200 */
.L_x_2804:
[----:B------:R-:W-:Y:S01]  /*a890*/  I2FP.F32.U32 R3, R3 ;  /* 0x0000000300037245 */ /* 0x000fe20000201000 */
[----:B------:R-:W-:Y:S02]  /*a8a0*/  IMAD.MOV.U32 R52, RZ, RZ, 0x2f800000 ;  /* 0x2f800000ff347424 */ /* 0x000fe400078e00ff */
[----:B-----5:R-:W-:Y:S02]  /*a8b0*/  HADD2.F32 R9, -RZ, R24.H1_H1 ;  /* 0x30000018ff097230 */ /* 0x020fe40000004100 */
[----:B------:R-:W-:-:S03]  /*a8c0*/  FFMA.FTZ R3, R3, R52, 1.1641532182693481445e-10 ;  /* 0x2f00000003037423 */ /* 0x000fc60000010034 */
[----:B------:R-:W-:Y:S02]  /*a8d0*/  FMUL.FTZ R9, R9, UR13 ;  /* 0x0000000d09097c20 */ /* 0x000fe40008410000 */
[----:B------:R-:W-:Y:S02]  /*a8e0*/  FSETP.GTU.FTZ.AND P2, PT, R3, UR10, PT ;  /* 0x0000000a03007c0b */ /* 0x000fe4000bf5c000 */
[----:B------:R-:W-:Y:S02]  /*a8f0*/  FMUL.FTZ R3, R9, UR12 ;  /* 0x0000000c09037c20 */ /* 0x000fe40008410000 */
[----:B------:R-:W-:-:S03]  /*a900*/  SEL R9, RZ, 0x1, P2 ;  /* 0x00000001ff097807 */ /* 0x000fc60001000000 */
[----:B------:R-:W-:-:S07]  /*a910*/  FSEL R3, R3, RZ, !P2 ;  /* 0x000000ff03037208 */ /* 0x000fce0005000000 */
.L_x_2803:
        /* <DEDUP_REMOVED lines=17> */
.L_x_2812:
        /* <DEDUP_REMOVED lines=13> */
.L_x_2814:
[----:B------:R-:W-:Y:S05]  /*ab00*/  BSYNC.RECONVERGENT B2 ;  /* 0x0000000000027941 */ /* 0x000fea0003800200 */
.L_x_2813:
        /* <DEDUP_REMOVED lines=48> */
.L_x_2811:
[----:B------:R-:W-:Y:S05]  /*ae10*/  BSYNC.RECONVERGENT B1 ;  /* 0x0000000000017941 */ /* 0x000fea0003800200 */
.L_x_2810:
        /* <DEDUP_REMOVED lines=9> */
.L_x_2809:
        /* <DEDUP_REMOVED lines=17> */
.L_x_2818:
        /* <DEDUP_REMOVED lines=13> */
.L_x_2820:
[----:B------:R-:W-:Y:S05]  /*b090*/  BSYNC.RECONVERGENT B2 ;  /* 0x0000000000027941 */ /* 0x000fea0003800200 */
.L_x_2819:
        /* <DEDUP_REMOVED lines=48> */
.L_x_2817:
[----:B------:R-:W-:Y:S05]  /*b3a0*/  BSYNC.RECONVERGENT B1 ;  /* 0x0000000000017941 */ /* 0x000fea0003800200 */
.L_x_2816:
        /* <DEDUP_REMOVED lines=9> */
.L_x_2815:
        /* <DEDUP_REMOVED lines=17> */
.L_x_2824:
        /* <DEDUP_REMOVED lines=13> */
.L_x_2826:
[----:B------:R-:W-:Y:S05]  /*b620*/  BSYNC.RECONVERGENT B2 ;  /* 0x0000000000027941 */ /* 0x000fea0003800200 */
.L_x_2825:
        /* <DEDUP_REMOVED lines=48> */
.L_x_2823:
[----:B------:R-:W-:Y:S05]  /*b930*/  BSYNC.RECONVERGENT B1 ;  /* 0x0000000000017941 */ /* 0x000fea0003800200 */
.L_x_2822:
        /* <DEDUP_REMOVED lines=9> */
.L_x_2821:
        /* <DEDUP_REMOVED lines=17> */
.L_x_2830:
        /* <DEDUP_REMOVED lines=13> */
.L_x_2832:
[----:B------:R-:W-:Y:S05]  /*bbb0*/  BSYNC.RECONVERGENT B2 ;  /* 0x0000000000027941 */ /* 0x000fea0003800200 */
.L_x_2831:
        /* <DEDUP_REMOVED lines=46> */
[----:B------:R-:W-:Y:S01]  /*bea0*/  LOP3.LUT R17, R17, R54, R53, 0x96, !PT ;  /* 0x0000003611117212 */ /* 0x000fe200078e9635 */
[----:B------:R-:W-:-:S07]  /*beb0*/  IMAD.MOV.U32 R96, RZ, RZ, R52 ;  /* 0x000000ffff607224 */ /* 0x000fce00078e0034 */
.L_x_2829:
[----:B------:R-:W-:Y:S05]  /*bec0*/  BSYNC.RECONVERGENT B1 ;  /* 0x0000000000017941 */ /* 0x000fea0003800200 */
.L_x_2828:
        /* <DEDUP_REMOVED lines=9> */
.L_x_2827:
        /* <DEDUP_REMOVED lines=17> */
.L_x_2836:
        /* <DEDUP_REMOVED lines=13> */
.L_x_2838:
[----:B------:R-:W-:Y:S05]  /*c140*/  BSYNC.RECONVERGENT B2 ;  /* 0x0000000000027941 */ /* 0x000fea0003800200 */
.L_x_2837:
        /* <DEDUP_REMOVED lines=48> */
.L_x_2835:
[----:B------:R-:W-:Y:S05]  /*c450*/  BSYNC.RECONVERGENT B1 ;  /* 0x0000000000017941 */ /* 0x000fea0003800200 */
.L_x_2834:
        /* <DEDUP_REMOVED lines=9> */
.L_x_2833:
        /* <DEDUP_REMOVED lines=17> */
.L_x_2842:
        /* <DEDUP_REMOVED lines=13> */
.L_x_2844:
[----:B------:R-:W-:Y:S05]  /*c6d0*/  BSYNC.RECONVERGENT B2 ;  /* 0x0000000000027941 */ /* 0x000fea0003800200 */
.L_x_2843:
        /* <DEDUP_REMOVED lines=48> */
.L_x_2841:
[----:B------:R-:W-:Y:S05]  /*c9e0*/  BSYNC.RECONVERGENT B1 ;  /* 0x0000000000017941 */ /* 0x000fea0003800200 */
.L_x_2840:
        /* <DEDUP_REMOVED lines=9> */
.L_x_2839:
[----:B------:R-:W-:Y:S02]  /*ca80*/  F2FP.F16.F32.PACK_AB R55, RZ, R109 ;  /* 0x0000006dff37723e */ /* 0x000fe400000000ff */
[----:B------:R-:W-:Y:S02]  /*ca90*/  PRMT R54, R92, 0x5410, R94 ;  /* 0x000054105c367816 */ /* 0x000fe4000000005e */
[----:B------:R-:W-:Y:S02]  /*caa0*/  PRMT R53, R88, 0x5410, R90 ;  /* 0x0000541058357816 */ /* 0x000fe4000000005a */
[----:B------:R-:W-:Y:S02]  /*cab0*/  PRMT R52, R86, 0x5410, R84 ;  /* 0x0000541056347816 */ /* 0x000fe40000000054 */
[----:B------:R-:W-:-:S07]  /*cac0*/  PRMT R55, R76, 0x5410, R55 ;  /* 0x000054104c377816 */ /* 0x000fce0000000037 */
.L_x_2796:
[----:B------:R-:W0:Y:S01]  /*cad0*/  LDC.64 R110, c[0x0][0x3a8] ;  /* 0x0000ea00ff6e7b82 */ /* 0x000e220000000a00 */
[----:B------:R-:W-:Y:S01]  /*cae0*/  MOV R76, R96 ;  /* 0x00000060004c7202 */ /* 0x000fe20000000f00 */
[----:B0-----:R-:W-:-:S05]  /*caf0*/  IMAD.WIDE.U32 R110, R80, 0x10, R110 ;  /* 0x00000010506e7825 */ /* 0x001fca00078e006e */
        /* <DEDUP_REMOVED lines=22> */
.L_x_2845:
[----:B------:R-:W-:Y:S01]  /*cc60*/  IADD3 R80, PT, PT, R80, 0x100, RZ ;  /* 0x0000010050507810 */ /* 0x000fe20007ffe0ff */
[----:B------:R-:W-:-:S07]  /*cc70*/  VIADD R78, R78, 0x100 ;  /* 0x000001004e4e7836 */ /* 0x000fce0000000000 */
.L_x_2745:
[----:B------:R-:W-:Y:S05]  /*cc80*/  BSYNC.RECONVERGENT B0 ;  /* 0x0000000000007941 */ /* 0x000fea0003800200 */
.L_x_2744:
        /* <DEDUP_REMOVED lines=9> */
.L_x_2848:
[----:B------:R-:W-:Y:S05]  /*cd20*/  BRA.U !UP0, `(.L_x_2849) ;  /* 0x0000003108247547 */ /* 0x000fea000b800000 */
[----:B01----:R-:W0:Y:S02]  /*cd30*/  LDC.64 R52, c[0x0][0x3a0] ;  /* 0x0000e800ff347b82 */ /* 0x003e240000000a00 */
[----:B0-----:R-:W-:-:S06]  /*cd40*/  IMAD.WIDE.U32 R52, R80, 0x10, R52 ;  /* 0x0000001050347825 */ /* 0x001fcc00078e0034 */
[----:B------:R-:W2:Y:S01]  /*cd50*/  LDG.E.128 R52, desc[UR6][R52.64] ;  /* 0x0000000634347981 */ /* 0x000ea2000c1e1d00 */
[----:B------:R-:W-:-:S13]  /*cd60*/  ISETP.GT.AND P4, PT, R82, RZ, PT ;  /* 0x000000ff5200720c */ /* 0x000fda0003f84270 */
[----:B------:R-:W-:Y:S01]  /*cd70*/  @!P4 MOV R75, R15 ;  /* 0x0000000f004bc202 */ /* 0x000fe20000000f00 */
[----:B------:R-:W-:Y:S02]  /*cd80*/  @!P4 IMAD.MOV.U32 R84, RZ, RZ, R76 ;  /* 0x000000ffff54c224 */ /* 0x000fe400078e004c */
[----:B--2---:R-:W-:Y:S01]  /*cd90*/  @!P4 HADD2.F32 R71, -RZ, R52.H0_H0 ;  /* 0x20000034ff47c230 */ /* 0x004fe20000004100 */
        /* <DEDUP_REMOVED lines=17> */
.L_x_2853:
        /* <DEDUP_REMOVED lines=13> */
.L_x_2855:
[----:B------:R-:W-:Y:S05]  /*cf80*/  BSYNC.RECONVERGENT B2 ;  /* 0x0000000000027941 */ /* 0x000fea0003800200 */
.L_x_2854:
[----:B------:R-:W-:Y:S01]  /*cf90*/  IMAD.WIDE.U32 R16, R69, -0x326172a9, RZ ;  /* 0xcd9e8d5745107825 */ /* 0x000fe200078e00ff */
[----:B------:R-:W-:Y:S02]  /*cfa0*/  LOP3.LUT R94, R14, R97, R63, 0x96, !PT ;  /* 0x000000610e5e7212 */ /* 0x000fe400078e963f */
[----:B------:R-:W-:Y:S01]  /*cfb0*/  IADD3 R71, PT, PT, R63, 0x76cf5d0a, RZ ;  /* 0x76cf5d0a3f477810 */ /* 0x000fe20007ffe0ff */
        /* <DEDUP_REMOVED lines=46> */
.L_x_2852:
[----:B------:R-:W-:Y:S05]  /*d2a0*/  BSYNC.RECONVERGENT B1 ;  /* 0x0000000000017941 */ /* 0x000fea0003800200 */
.L_x_2851:
        /* <DEDUP_REMOVED lines=11> */
.L_x_2850:
        /* <DEDUP_REMOVED lines=21> */
.L_x_2859:
        /* <DEDUP_REMOVED lines=13> */
.L_x_2861:
[----:B------:R-:W-:Y:S05]  /*d580*/  BSYNC.RECONVERGENT B2 ;  /* 0x0000000000027941 */ /* 0x000fea0003800200 */
.L_x_2860:
        /* <DEDUP_REMOVED lines=49> */
.L_x_2858:
[----:B------:R-:W-:Y:S05]  /*d8a0*/  BSYNC.RECONVERGENT B1 ;  /* 0x0000000000017941 */ /* 0x000fea0003800200 */
.L_x_2857:
        /* <DEDUP_REMOVED lines=11> */
.L_x_2856:
[----:B------:R-:W-:Y:S01]  /*d960*/  F2FP.F16.F32.PACK_AB R84, RZ, R73 ;  /* 0x00000049ff54723e */ /* 0x000fe200000000ff */
[----:B------:R-:W-:Y:S01]  /*d970*/  @!P4 HADD2.F32 R77, -RZ, R53.H0_H0 ;  /* 0x20000035ff4dc230 */ /* 0x000fe20000004100 */
        /* <DEDUP_REMOVED lines=19> */
.L_x_2865:
        /* <DEDUP_REMOVED lines=13> */
.L_x_2867:
[----:B------:R-:W-:Y:S05]  /*db80*/  BSYNC.RECONVERGENT B2 ;  /* 0x0000000000027941 */ /* 0x000fea0003800200 */
.L_x_2866:
        /* <DEDUP_REMOVED lines=49> */
.L_x_2864:
[----:B------:R-:W-:Y:S05]  /*dea0*/  BSYNC.RECONVERGENT B1 ;  /* 0x0000000000017941 */ /* 0x000fea0003800200 */
.L_x_2863:
        /* <DEDUP_REMOVED lines=11> */
.L_x_2862:
        /* <DEDUP_REMOVED lines=21> */
.L_x_2871:
        /* <DEDUP_REMOVED lines=13> */
.L_x_2873:
[----:B------:R-:W-:Y:S05]  /*e180*/  BSYNC.RECONVERGENT B2 ;  /* 0x0000000000027941 */ /* 0x000fea0003800200 */
.L_x_2872:
        /* <DEDUP_REMOVED lines=49> */
.L_x_2870:
[----:B------:R-:W-:Y:S05]  /*e4a0*/  BSYNC.RECONVERGENT B1 ;  /* 0x0000000000017941 */ /* 0x000fea0003800200 */
.L_x_2869:
[----:B------:R-:W-:Y:S01]  /*e4b0*/  I2FP.F32.U32 R7, R7 ;  /* 0x0000000700077245 */ /* 0x000fe20000201000 */
[----:B-----5:R-:W-:Y:S02]  /*e4c0*/  HADD2.F32 R75, -RZ, R25.H1_H1 ;  /* 0x30000019ff4b7230 */ /* 0x020fe40000004100 */
[----:B------:R-:W-:-:S03]  /*e4d0*/  IMAD.MOV.U32 R52, RZ, RZ, 0x2f800000 ;  /* 0x2f800000ff347424 */ /* 0x000fc600078e00ff */
[----:B------:R-:W-:Y:S01]  /*e4e0*/  FMUL.FTZ R75, R75, UR13 ;  /* 0x0000000d4b4b7c20 */ /* 0x000fe20008410000 */
[----:B------:R-:W-:Y:S01]  /*e4f0*/  FFMA.FTZ R7, R7, R52, 1.1641532182693481445e-10 ;  /* 0x2f00000007077423 */ /* 0x000fe20000010034 */
[----:B------:R-:W-:Y:S02]  /*e500*/  HADD2.F32 R52, -RZ, R53.H1_H1 ;  /* 0x30000035ff347230 */ /* 0x000fe40000004100 */
[----:B------:R-:W-:Y:S02]  /*e510*/  FMUL.FTZ R75, R75, UR12 ;  /* 0x0000000c4b4b7c20 */ /* 0x000fe40008410000 */
[----:B------:R-:W-:-:S04]  /*e520*/  FSETP.GTU.FTZ.AND P5, PT, R7, UR10, PT ;  /* 0x0000000a07007c0b */ /* 0x000fc8000bfbc000 */
[----:B------:R-:W-:Y:S02]  /*e530*/  FSEL R75, R75, RZ, !P5 ;  /* 0x000000ff4b4b7208 */ /* 0x000fe40006800000 */
[----:B------:R-:W-:-:S03]  /*e540*/  SEL R7, RZ, 0x1, P5 ;  /* 0x00000001ff077807 */ /* 0x000fc60002800000 */
[----:B------:R-:W-:-:S07]  /*e550*/  FADD.FTZ R75, R52, R75 ;  /* 0x0000004b344b7221 */ /* 0x000fce0000010000 */
.L_x_2868:
        /* <DEDUP_REMOVED lines=21> */
.L_x_2877:
        /* <DEDUP_REMOVED lines=13> */
.L_x_2879:
[----:B------:R-:W-:Y:S05]  /*e780*/  BSYNC.RECONVERGENT B2 ;  /* 0x0000000000027941 */ /* 0x000fea0003800200 */
.L_x_2878:
        /* <DEDUP_REMOVED lines=49> */
.L_x_2876:
[----:B------:R-:W-:Y:S05]  /*eaa0*/  BSYNC.RECONVERGENT B1 ;  /* 0x0000000000017941 */ /* 0x000fea0003800200 */
.L_x_2875:
        /* <DEDUP_REMOVED lines=11> */
.L_x_2874:
        /* <DEDUP_REMOVED lines=21> */
.L_x_2883:
        /* <DEDUP_REMOVED lines=13> */
.L_x_2885:
[----:B------:R-:W-:Y:S05]  /*ed80*/  BSYNC.RECONVERGENT B2 ;  /* 0x0000000000027941 */ /* 0x000fea0003800200 */
.L_x_2884:
        /* <DEDUP_REMOVED lines=47> */
[----:B------:R-:W-:Y:S02]  /*f080*/  LOP3.LUT R17, R17, R96, R53, 0x96, !PT ;  /* 0x0000006011117212 */ /* 0x000fe400078e9635 */
[----:B------:R-:W-:-:S07]  /*f090*/  MOV R76, R52 ;  /* 0x00000034004c7202 */ /* 0x000fce0000000f00 */
.L_x_2882:
[----:B------:R-:W-:Y:S05]  /*f0a0*/  BSYNC.RECONVERGENT B1 ;  /* 0x0000000000017941 */ /* 0x000fea0003800200 */
.L_x_2881:
        /* <DEDUP_REMOVED lines=11> */
.L_x_2880:
        /* <DEDUP_REMOVED lines=21> */
.L_x_2889:
        /* <DEDUP_REMOVED lines=13> */
.L_x_2891:
[----:B------:R-:W-:Y:S05]  /*f380*/  BSYNC.RECONVERGENT B2 ;  /* 0x0000000000027941 */ /* 0x000fea0003800200 */
.L_x_2890:
        /* <DEDUP_REMOVED lines=49> */
.L_x_2888:
[----:B------:R-:W-:Y:S05]  /*f6a0*/  BSYNC.RECONVERGENT B1 ;  /* 0x0000000000017941 */ /* 0x000fea0003800200 */
.L_x_2887:
        /* <DEDUP_REMOVED lines=11> */
.L_x_2886:
        /* <DEDUP_REMOVED lines=21> */
.L_x_2895:
        /* <DEDUP_REMOVED lines=13> */
.L_x_2897:
[----:B------:R-:W-:Y:S05]  /*f980*/  BSYNC.RECONVERGENT B2 ;  /* 0x0000000000027941 */ /* 0x000fea0003800200 */
.L_x_2896:
        /* <DEDUP_REMOVED lines=49> */
.L_x_2894:
[----:B------:R-:W-:Y:S05]  /*fca0*/  BSYNC.RECONVERGENT B1 ;  /* 0x0000000000017941 */ /* 0x000fea0003800200 */
.L_x_2893:
        /* <DEDUP_REMOVED lines=11> */
.L_x_2892:
[----:B------:R-:W-:Y:S02]  /*fd60*/  F2FP.F16.F32.PACK_AB R55, RZ, R99 ;  /* 0x00000063ff37723e */ /* 0x000fe400000000ff */
[----:B------:R-:W-:Y:S02]  /*fd70*/  PRMT R54, R92, 0x5410, R94 ;  /* 0x000054105c367816 */ /* 0x000fe4000000005e */
[----:B------:R-:W-:Y:S02]  /*fd80*/  PRMT R53, R86, 0x5410, R90 ;  /* 0x0000541056357816 */ /* 0x000fe4000000005a */
[----:B------:R-:W-:Y:S02]  /*fd90*/  PRMT R52, R82, 0x5410, R84 ;  /* 0x0000541052347816 */ /* 0x000fe40000000054 */
[----:B------:R-:W-:Y:S01]  /*fda0*/  PRMT R55, R88, 0x5410, R55 ;  /* 0x0000541058377816 */ /* 0x000fe20000000037 */
[----:B------:R-:W-:Y:S06]  /*fdb0*/  BRA `(.L_x_2898) ;  /* 0x0000002c00487947 */ /* 0x000fec0003800000 */
.L_x_2849:
[----:B0-----:R-:W-:Y:S01]  /*fdc0*/  IADD3 R111, PT, PT, R63, 0x32370b8f, RZ ;  /* 0x32370b8f3f6f7810 */ /* 0x001fe20007ffe0ff */
[----:B------:R-:W-:Y:S01]  /*fdd0*/  IMAD.MOV.U32 R71, RZ, RZ, RZ ;  /* 0x000000ffff477224 */ /* 0x000fe200078e00ff */
[----:B-1----:R-:W-:Y:S01]  /*fde0*/  MOV R52, R15 ;  /* 0x0000000f00347202 */ /* 0x002fe20000000f00 */
[----:B------:R-:W-:Y:S01]  /*fdf0*/  IMAD.MOV.U32 R92, RZ, RZ, R76 ;  /* 0x000000ffff5c7224 */ /* 0x000fe200078e004c */
        /* <DEDUP_REMOVED lines=17> */
.L_x_2902:
        /* <DEDUP_REMOVED lines=13> */
.L_x_2904:
[----:B------:R-:W-:Y:S05]  /*ffe0*/  BSYNC.RECONVERGENT B2 ;  /* 0x0000000000027941 */ /* 0x000fea0003800200 */
.L_x_2903:
        /* <DEDUP_REMOVED lines=48> */
.L_x_2901:
[----:B------:R-:W-:Y:S05]  /*102f0*/  BSYNC.RECONVERGENT B1 ;  /* 0x0000000000017941 */ /* 0x000fea0003800200 */
.L_x_2900:
        /* <DEDUP_REMOVED lines=9> */
.L_x_2899:
        /* <DEDUP_REMOVED lines=17> */
.L_x_2908:
        /* <DEDUP_REMOVED lines=13> */
.L_x_2910:
[----:B------:R-:W-:Y:S05]  /*10570*/  BSYNC.RECONVERGENT B2 ;  /* 0x0000000000027941 */ /* 0x000fea0003800200 */
.L_x_2909:
        /* <DEDUP_REMOVED lines=48> */
.L_x_2907:
[----:B------:R-:W-:Y:S05]  /*10880*/  BSYNC.RECONVERGENT B1 ;  /* 0x0000000000017941 */ /* 0x000fea0003800200 */
.L_x_2906:
        /* <DEDUP_REMOVED lines=9> */
.L_x_2905:
        /* <DEDUP_REMOVED lines=17> */
.L_x_2914:
        /* <DEDUP_REMOVED lines=13> */
.L_x_2916:
[----:B------:R-:W-:Y:S05]  /*10b00*/  BSYNC.RECONVERGENT B2 ;  /* 0x0000000000027941 */ /* 0x000fea0003800200 */
.L_x_2915:
        /* <DEDUP_REMOVED lines=48> */
.L_x_2913:
[----:B------:R-:W-:Y:S05]  /*10e10*/  BSYNC.RECONVERGENT B1 ;  /* 0x0000000000017941 */ /* 0x000fea0003800200 */
.L_x_2912:
        /* <DEDUP_REMOVED lines=9> */
.L_x_2911:
        /* <DEDUP_REMOVED lines=17> */
.L_x_2920:
        /* <DEDUP_REMOVED lines=13> */
.L_x_2922:
[----:B------:R-:W-:Y:S05]  /*11090*/  BSYNC.RECONVERGENT B2 ;  /* 0x0000000000027941 */ /* 0x000fea0003800200 */
.L_x_2921:
        /* <DEDUP_REMOVED lines=48> */
.L_x_2919:
[----:B------:R-:W-:Y:S05]  /*113a0*/  BSYNC.RECONVERGENT B1 ;  /* 0x0000000000017941 */ /* 0x000fea0003800200 */
.L_x_2918:
        /* <DEDUP_REMOVED lines=9> */
.L_x_2917:
        /* <DEDUP_REMOVED lines=17> */
.L_x_2926:
        /* <DEDUP_REMOVED lines=13> */
.L_x_2928:
[----:B------:R-:W-:Y:S05]  /*11620*/  BSYNC.RECONVERGENT B2 ;  /* 0x0000000000027941 */ /* 0x000fea0003800200 */
.L_x_2927:
        /* <DEDUP_REMOVED lines=48> */
.L_x_2925:
[----:B------:R-:W-:Y:S05]  /*11930*/  BSYNC.RECONVERGENT B1 ;  /* 0x0000000000017941 */ /* 0x000fea0003800200 */
.L_x_2924:
        /* <DEDUP_REMOVED lines=9> */
.L_x_2923:
        /* <DEDUP_REMOVED lines=17> */
.L_x_2932:
        /* <DEDUP_REMOVED lines=13> */
.L_x_2934:
[----:B------:R-:W-:Y:S05]  /*11bb0*/  BSYNC.RECONVERGENT B2 ;  /* 0x0000000000027941 */ /* 0x000fea0003800200 */
.L_x_2933:
        /* <DEDUP_REMOVED lines=48> */
.L_x_2931:
[----:B------:R-:W-:Y:S05]  /*11ec0*/  BSYNC.RECONVERGENT B1 ;  /* 0x0000000000017941 */ /* 0x000fea0003800200 */
.L_x_2930:
        /* <DEDUP_REMOVED lines=9> */
.L_x_2929:
        /* <DEDUP_REMOVED lines=17> */
.L_x_2938:
        /* <DEDUP_REMOVED lines=13> */
.L_x_2940:
[----:B------:R-:W-:Y:S05]  /*12140*/  BSYNC.RECONVERGENT B2 ;  /* 0x0000000000027941 */ /* 0x000fea0003800200 */
.L_x_2939:
        /* <DEDUP_REMOVED lines=48> */
.L_x_2937:
[----:B------:R-:W-:Y:S05]  /*12450*/  BSYNC.RECONVERGENT B1 ;  /* 0x0000000000017941 */ /* 0x000fea0003800200 */
.L_x_2936:
        /* <DEDUP_REMOVED lines=9> */
.L_x_2935:
        /* <DEDUP_REMOVED lines=17> */
.L_x_2944:
        /* <DEDUP_REMOVED lines=13> */
.L_x_2946:
[----:B------:R-:W-:Y:S05]  /*126d0*/  BSYNC.RECONVERGENT B2 ;  /* 0x0000000000027941 */ /* 0x000fea0003800200 */
.L_x_2945:
        /* <DEDUP_REMOVED lines=48> */
.L_x_2943:
[----:B------:R-:W-:Y:S05]  /*129e0*/  BSYNC.RECONVERGENT B1 ;  /* 0x0000000000017941 */ /* 0x000fea0003800200 */
.L_x_2942:
        /* <DEDUP_REMOVED lines=9> */
.L_x_2941:
[----:B------:R-:W-:Y:S01]  /*12a80*/  F2FP.F16.F32.PACK_AB R55, RZ, R99 ;  /* 0x00000063ff37723e */ /* 0x000fe200000000ff */
[----:B------:R-:W-:Y:S01]  /*12a90*/  IMAD.MOV.U32 R76, RZ, RZ, R92 ;  /* 0x000000ffff4c7224 */ /* 0x000fe200078e005c */
[----:B------:R-:W-:Y:S02]  /*12aa0*/  PRMT R54, R94, 0x5410, R96 ;  /* 0x000054105e367816 */ /* 0x000fe40000000060 */
[----:B------:R-:W-:Y:S02]  /*12ab0*/  PRMT R53, R88, 0x5410, R90 ;  /* 0x0000541058357816 */ /* 0x000fe4000000005a */
[----:B------:R-:W-:Y:S02]  /*12ac0*/  PRMT R52, R86, 0x5410, R84 ;  /* 0x0000541056347816 */ /* 0x000fe40000000054 */
[----:B------:R-:W-:-:S07]  /*12ad0*/  PRMT R55, R82, 0x5410, R55 ;  /* 0x0000541052377816 */ /* 0x000fce0000000037 */
.L_x_2898:
        /* <DEDUP_REMOVED lines=24> */
.L_x_2847:
[----:B------:R-:W-:Y:S05]  /*12c60*/  BSYNC.RECONVERGENT B0 ;  /* 0x0000000000007941 */ /* 0x000fea0003800200 */
.L_x_2846:
        /* <DEDUP_REMOVED lines=49> */
[----:B------:R-:W-:-:S03]  /*12f80*/  IMAD.MOV.U32 R84, RZ, RZ, RZ ;  /* 0x000000ffff547224 */ /* 0x000fc600078e00ff */
        /* <DEDUP_REMOVED lines=59> */
.L_x_2948:
[----:B------:R-:W-:Y:S05]  /*13340*/  BSYNC.RECONVERGENT B0 ;  /* 0x0000000000007941 */ /* 0x000fea0003800200 */
.L_x_2947:
        /* <DEDUP_REMOVED lines=12> */
.L_x_2950:
[----:B------:R-:W-:Y:S05]  /*13410*/  BSYNC.RECONVERGENT B0 ;  /* 0x0000000000007941 */ /* 0x000fea0003800200 */
.L_x_2949:
[----:B------:R-:W1:Y:S01]  /*13420*/  SHFL.DOWN PT, R55, R84, 0x4, 0x1f ;  /* 0x08801f0054377f89 */ /* 0x000e6200000e0000 */
[----:B------:R-:W-:Y:S02]  /*13430*/  ISETP.NE.AND P4, PT, R74, RZ, PT ;  /* 0x000000ff4a00720c */ /* 0x000fe40003f85270 */
[----:B------:R-:W-:Y:S01]  /*13440*/  ISETP.NE.AND P3, PT, RZ, UR11, PT ;  /* 0x0000000bff007c0c */ /* 0x000fe2000bf65270 */
[----:B0-----:R-:W0:Y:S04]  /*13450*/  SHFL.DOWN PT, R111, R52, 0x4, 0x1f ;  /* 0x08801f00346f7f89 */ /* 0x001e2800000e0000 */
[----:B------:R-:W2:Y:S01]  /*13460*/  SHFL.DOWN PT, R54, R53, 0x4, 0x1f ;  /* 0x08801f0035367f89 */ /* 0x000ea200000e0000 */
[----:B-1----:R-:W-:Y:S02]  /*13470*/  IADD3 R78, PT, PT, R55, R84, RZ ;  /* 0x00000054374e7210 */ /* 0x002fe40007ffe0ff */
[----:B------:R-:W-:-:S02]  /*13480*/  I2FP.F32.S32 R86, R55 ;  /* 0x0000003700567245 */ /* 0x000fc40000201400 */
[----:B------:R-:W-:Y:S01]  /*13490*/  I2FP.F32.S32 R80, R78 ;  /* 0x0000004e00507245 */ /* 0x000fe20000201400 */
[----:B------:R-:W1:Y:S01]  /*134a0*/  SHFL.DOWN PT, R117, R78, 0x2, 0x1f ;  /* 0x08401f004e757f89 */ /* 0x000e6200000e0000 */
[----:B------:R-:W-:Y:S01]  /*134b0*/  I2FP.F32.S32 R55, R84 ;  /* 0x0000005400377245 */ /* 0x000fe20000201400 */
        /* <DEDUP_REMOVED lines=49> */
[----:B0-----:R-:W-:-:S04]  /*137d0*/  FFMA.FTZ R78, R117, UR14, R82 ;  /* 0x0000000e754e7c23 */ /* 0x001fc80008010052 */
[----:B------:R-:W-:Y:S01]  /*137e0*/  FADD.FTZ R115, R78, R115 ;  /* 0x000000734e737221 */ /* 0x000fe20000010000 */
[----:B---3--:R-:W-:-:S05]  /*137f0*/  @!P4 IMAD.WIDE R54, R70, 0x4, R54 ;  /* 0x000000044636c825 */ /* 0x008fca00078e0236 */
[----:B------:R-:W0:Y:S01]  /*13800*/  MUFU.RSQ R115, R115 ;  /* 0x0000007300737308 */ /* 0x000e220000001400 */
[----:B------:R1:W-:Y:S04]  /*13810*/  @!P4 STG.E desc[UR6][R54.64], R111 ;  /* 0x0000006f3600c986 */ /* 0x0003e8000c101906 */
[----:B0-----:R1:W-:Y:S01]  /*13820*/  @!P4 STG.E desc[UR6][R52.64], R115 ;  /* 0x000000733400c986 */ /* 0x0013e2000c101906 */
[----:B-----5:R-:W-:-:S13]  /*13830*/  ISETP.GE.AND P4, PT, R72, 0x1, PT ;  /* 0x000000014800780c */ /* 0x020fda0003f86270 */
[----:B-1----:R-:W-:Y:S05]  /*13840*/  @!P4 BRA `(.L_x_2951) ;  /* 0x000000080078c947 */ /* 0x002fea0003800000 */
[----:B------:R-:W-:Y:S01]  /*13850*/  VIADD R72, R72, 0xffffffff ;  /* 0xffffffff48487836 */ /* 0x000fe20000000000 */
[----:B------:R-:W-:Y:S03]  /*13860*/  BSSY.RECONVERGENT B0, `(.L_x_2952) ;  /* 0x0000037000007945 */ /* 0x000fe60003800200 */
        /* <DEDUP_REMOVED lines=8> */
[--C-:B------:R-:W-:Y:S01]  /*138f0*/  FADD.FTZ R74, R87, -R72.reuse ;  /* 0x80000048574a7221 */ /* 0x100fe20000010000 */
[----:B------:R-:W-:Y:S02]  /*13900*/  HADD2.F32 R117, -RZ, R45.H0_H0 ;  /* 0x2000002dff757230 */ /* 0x000fe40000004100 */
[----:B------:R-:W-:Y:S01]  /*13910*/  FMUL.FTZ R54, R115, R54 ;  /* 0x0000003673367220 */ /* 0x000fe20000410000 */
[--C-:B------:R-:W-:Y:S01]  /*13920*/  FADD.FTZ R80, R101, -R72.reuse ;  /* 0x8000004865507221 */ /* 0x100fe20000010000 */
[----:B------:R-:W-:Y:S01]  /*13930*/  FMUL.FTZ R78, R115, R74 ;  /* 0x0000004a734e7220 */ /* 0x000fe20000410000 */
[----:B------:R-:W-:Y:S02]  /*13940*/  HADD2.F32 R119, -RZ, R50.H0_H0 ;  /* 0x20000032ff777230 */ /* 0x000fe40000004100 */
[----:B------:R-:W-:Y:S01]  /*13950*/  FFMA.FTZ R74, R54, R111, R117 ;  /* 0x0000006f364a7223 */ /* 0x000fe20000010075 */
[----:B------:R-:W-:Y:S01]  /*13960*/  HADD2.F32 R121, -RZ, R46.H0_H0 ;  /* 0x2000002eff797230 */ /* 0x000fe20000004100 */
[----:B------:R-:W0:Y:S01]  /*13970*/  LDC.64 R110, c[0x0][0x428] ;  /* 0x00010a00ff6e7b82 */ /* 0x000e220000000a00 */
[----:B------:R-:W-:Y:S01]  /*13980*/  FADD.FTZ R52, R13, -R72 ;  /* 0x800000480d347221 */ /* 0x000fe20000010000 */
[----:B------:R-:W-:-:S02]  /*13990*/  HADD2.F32 R123, -RZ, R51.H0_H0 ;  /* 0x20000033ff7b7230 */ /* 0x000fc40000004100 */
[C---:B------:R-:W-:Y:S01]  /*139a0*/  FMUL.FTZ R80, R115.reuse, R80 ;  /* 0x0000005073507220 */ /* 0x040fe20000410000 */
[----:B------:R-:W-:Y:S02]  /*139b0*/  HADD2.F32 R125, -RZ, R47.H0_H0 ;  /* 0x2000002fff7d7230 */ /* 0x000fe40000004100 */
[----:B------:R-:W-:Y:S01]  /*139c0*/  FMUL.FTZ R52, R115, R52 ;  /* 0x0000003473347220 */ /* 0x000fe20000410000 */
[----:B------:R-:W-:Y:S02]  /*139d0*/  HADD2.F32 R53, -RZ, R48.H0_H0 ;  /* 0x20000030ff357230 */ /* 0x000fe40000004100 */
[----:B------:R-:W-:Y:S01]  /*139e0*/  FFMA.FTZ R121, R78, R119, R121 ;  /* 0x000000774e797223 */ /* 0x000fe20000010079 */
[----:B------:R-:W-:Y:S02]  /*139f0*/  HADD2.F32 R55, -RZ, R44.H0_H0 ;  /* 0x2000002cff377230 */ /* 0x000fe40000004100 */
[----:B------:R-:W-:Y:S01]  /*13a00*/  FFMA.FTZ R82, R80, R123, R125 ;  /* 0x0000007b50527223 */ /* 0x000fe2000001007d */
[--C-:B------:R-:W-:Y:S01]  /*13a10*/  FADD.FTZ R78, R83, -R72.reuse ;  /* 0x80000048534e7221 */ /* 0x100fe20000010000 */
[--C-:B------:R-:W-:Y:S01]  /*13a20*/  FADD.FTZ R54, R11, -R72.reuse ;  /* 0x800000480b367221 */ /* 0x100fe20000010000 */
[--C-:B------:R-:W-:Y:S01]  /*13a30*/  FADD.FTZ R80, R89, -R72.reuse ;  /* 0x8000004859507221 */ /* 0x100fe20000010000 */
[----:B------:R-:W-:Y:S01]  /*13a40*/  FADD.FTZ R84, R103, -R72 ;  /* 0x8000004867547221 */ /* 0x000fe20000010000 */
[----:B------:R-:W-:Y:S01]  /*13a50*/  FFMA.FTZ R52, R52, R53, R55 ;  /* 0x0000003534347223 */ /* 0x000fe20000010037 */
[----:B------:R-:W-:-:S02]  /*13a60*/  HADD2.F32 R117, -RZ, R49.H1_H1 ;  /* 0x30000031ff757230 */ /* 0x000fc40000004100 */
[C---:B------:R-:W-:Y:S01]  /*13a70*/  FMUL.FTZ R78, R115.reuse, R78 ;  /* 0x0000004e734e7220 */ /* 0x040fe20000410000 */
[----:B------:R-:W-:Y:S02]  /*13a80*/  HADD2.F32 R119, -RZ, R45.H1_H1 ;  /* 0x3000002dff777230 */ /* 0x000fe40000004100 */
[C---:B------:R-:W-:Y:S01]  /*13a90*/  FMUL.FTZ R84, R115.reuse, R84 ;  /* 0x0000005473547220 */ /* 0x040fe20000410000 */
[----:B------:R-:W-:Y:S02]  /*13aa0*/  HADD2.F32 R53, -RZ, R48.H1_H1 ;  /* 0x30000030ff357230 */ /* 0x000fe40000004100 */
[C---:B------:R-:W-:Y:S01]  /*13ab0*/  FMUL.FTZ R80, R115.reuse, R80 ;  /* 0x0000005073507220 */ /* 0x040fe20000410000 */
[----:B------:R-:W-:Y:S02]  /*13ac0*/  HADD2.F32 R55, -RZ, R44.H1_H1 ;  /* 0x3000002cff377230 */ /* 0x000fe40000004100 */
[----:B------:R-:W-:Y:S01]  /*13ad0*/  FMUL.FTZ R54, R115, R54 ;  /* 0x0000003673367220 */ /* 0x000fe20000410000 */
[----:B------:R-:W-:-:S02]  /*13ae0*/  HADD2.F32 R123, -RZ, R50.H1_H1 ;  /* 0x30000032ff7b7230 */ /* 0x000fc40000004100 */
[----:B------:R-:W-:Y:S01]  /*13af0*/  FFMA.FTZ R119, R78, R117, R119 ;  /* 0x000000754e777223 */ /* 0x000fe20000010077 */
[----:B------:R-:W-:Y:S02]  /*13b00*/  HADD2.F32 R125, -RZ, R46.H1_H1 ;  /* 0x3000002eff7d7230 */ /* 0x000fe40000004100 */
[----:B------:R-:W-:Y:S01]  /*13b10*/  FFMA.FTZ R117, R54, R53, R55 ;  /* 0x0000003536757223 */ /* 0x000fe20000010037 */
[----:B------:R-:W-:Y:S02]  /*13b20*/  HADD2.F32 R86, -RZ, R51.H1_H1 ;  /* 0x30000033ff567230 */ /* 0x000fe40000004100 */
[----:B------:R-:W-:Y:S02]  /*13b30*/  HADD2.F32 R88, -RZ, R47.H1_H1 ;  /* 0x3000002fff587230 */ /* 0x000fe40000004100 */
[----:B------:R-:W-:Y:S01]  /*13b40*/  FFMA.FTZ R80, R80, R123, R125 ;  /* 0x0000007b50507223 */ /* 0x000fe2000001007d */
[----:B------:R-:W-:Y:S01]  /*13b50*/  F2FP.F16.F32.PACK_AB R53, R119, R74 ;  /* 0x0000004a7735723e */ /* 0x000fe200000000ff */
[----:B0-----:R-:W-:Y:S01]  /*13b60*/  IMAD.WIDE.U32 R110, R113, 0x10, R110 ;  /* 0x00000010716e7825 */ /* 0x001fe200078e006e */
[----:B------:R-:W-:-:S03]  /*13b70*/  F2FP.F16.F32.PACK_AB R52, R117, R52 ;  /* 0x000000347534723e */ /* 0x000fc600000000ff */
[----:B------:R-:W-:Y:S01]  /*13b80*/  FFMA.FTZ R84, R84, R86, R88 ;  /* 0x0000005654547223 */ /* 0x000fe20000010058 */
[----:B------:R-:W-:Y:S02]  /*13b90*/  F2FP.F16.F32.PACK_AB R54, R80, R121 ;  /* 0x000000795036723e */ /* 0x000fe400000000ff */
[----:B------:R-:W-:Y:S02]  /*13ba0*/  IADD3 R113, PT, PT, R113, 0x100, RZ ;  /* 0x0000010071717810 */ /* 0x000fe40007ffe0ff */
[----:B------:R-:W-:-:S05]  /*13bb0*/  F2FP.F16.F32.PACK_AB R55, R84, R82 ;  /* 0x000000525437723e */ /* 0x000fca00000000ff */
[----:B------:R0:W-:Y:S02]  /*13bc0*/  STG.E.128 desc[UR6][R110.64], R52 ;  /* 0x000000346e007986 */ /* 0x0001e4000c101d06 */
.L_x_2953:
[----:B------:R-:W-:Y:S05]  /*13bd0*/  BSYNC.RECONVERGENT B0 ;  /* 0x0000000000007941 */ /* 0x000fea0003800200 */
.L_x_2952:
[----:B------:R-:W-:Y:S04]  /*13be0*/  BSSY.RECONVERGENT B0, `(.L_x_2954) ;  /* 0x0000032000007945 */ /* 0x000fe80003800200 */
[----:B------:R-:W-:Y:S05]  /*13bf0*/  @!P1 BRA `(.L_x_2955) ;  /* 0x0000000000c09947 */ /* 0x000fea0003800000 */
[--C-:B0-----:R-:W-:Y:S01]  /*13c00*/  FADD.FTZ R54, R81, -R72.reuse ;  /* 0x8000004851367221 */ /* 0x101fe20000010000 */
        /* <DEDUP_REMOVED lines=43> */
[----:B------:R-:W-:Y:S01]  /*13ec0*/  F2FP.F16.F32.PACK_AB R54, R80, R121 ;  /* 0x000000795036723e */ /* 0x000fe200000000ff */
[----:B------:R-:W-:-:S03]  /*13ed0*/  VIADD R113, R113, 0x100 ;  /* 0x0000010071717836 */ /* 0x000fc60000000000 */
[----:B------:R-:W-:-:S05]  /*13ee0*/  F2FP.F16.F32.PACK_AB R55, R84, R82 ;  /* 0x000000525437723e */ /* 0x000fca00000000ff */
[----:B------:R1:W-:Y:S02]  /*13ef0*/  STG.E.128 desc[UR6][R110.64], R52 ;  /* 0x000000346e007986 */ /* 0x0003e4000c101d06 */
.L_x_2955:
[----:B------:R-:W-:Y:S05]  /*13f00*/  BSYNC.RECONVERGENT B0 ;  /* 0x0000000000007941 */ /* 0x000fea0003800200 */
.L_x_2954:
[----:B------:R-:W-:Y:S04]  /*13f10*/  BSSY.RECONVERGENT B0, `(.L_x_2951) ;  /* 0x0000031000007945 */ /* 0x000fe80003800200 */
[----:B------:R-:W-:Y:S05]  /*13f20*/  @!P2 BRA `(.L_x_2956) ;  /* 0x0000000000bca947 */ /* 0x000fea0003800000 */
[----:B01----:R-:W0:Y:S01]  /*13f30*/  LDC.64 R110, c[0x0][0x428] ;  /* 0x00010a00ff6e7b82 */ /* 0x003e220000000a00 */
[--C-:B------:R-:W-:Y:S01]  /*13f40*/  FADD.FTZ R52, R71, -R72.reuse ;  /* 0x8000004847347221 */ /* 0x100fe20000010000 */
[--C-:B------:R-:W-:Y:S01]  /*13f50*/  FADD.FTZ R78, R77, -R72.reuse ;  /* 0x800000484d4e7221 */ /* 0x100fe20000010000 */
[--C-:B------:R-:W-:Y:S01]  /*13f60*/  FADD.FTZ R82, R95, -R72.reuse ;  /* 0x800000485f527221 */ /* 0x100fe20000010000 */
[--C-:B------:R-:W-:Y:S01]  /*13f70*/  FADD.FTZ R74, R73, -R72.reuse ;  /* 0x80000048494a7221 */ /* 0x100fe20000010000 */
[--C-:B------:R-:W-:Y:S01]  /*13f80*/  FADD.FTZ R80, R75, -R72.reuse ;  /* 0x800000484b507221 */ /* 0x100fe20000010000 */
[--C-:B------:R-:W-:Y:S01]  /*13f90*/  FADD.FTZ R84, R97, -R72.reuse ;  /* 0x8000004861547221 */ /* 0x100fe20000010000 */
[--C-:B------:R-:W-:Y:S01]  /*13fa0*/  FADD.FTZ R86, R107, -R72.reuse ;  /* 0x800000486b567221 */ /* 0x100fe20000010000 */
[----:B------:R-:W-:Y:S01]  /*13fb0*/  FADD.FTZ R88, R99, -R72 ;  /* 0x8000004863587221 */ /* 0x000fe20000010000 */
[----:B------:R-:W-:Y:S02]  /*13fc0*/  HADD2.F32 R54, -RZ, R32.H0_H0 ;  /* 0x20000020ff367230 */ /* 0x000fe40000004100 */
[----:B------:R-:W-:Y:S01]  /*13fd0*/  FMUL.FTZ R53, R115, R52 ;  /* 0x0000003473357220 */ /* 0x000fe20000410000 */
[----:B------:R-:W-:-:S02]  /*13fe0*/  HADD2.F32 R72, -RZ, R28.H0_H0 ;  /* 0x2000001cff487230 */ /* 0x000fc40000004100 */
[C---:B------:R-:W-:Y:S01]  /*13ff0*/  FMUL.FTZ R78, R115.reuse, R78 ;  /* 0x0000004e734e7220 */ /* 0x040fe20000410000 */
[----:B------:R-:W-:Y:S02]  /*14000*/  HADD2.F32 R55, -RZ, R33.H0_H0 ;  /* 0x20000021ff377230 */ /* 0x000fe40000004100 */
[C---:B------:R-:W-:Y:S01]  /*14010*/  FMUL.FTZ R82, R115.reuse, R82 ;  /* 0x0000005273527220 */ /* 0x040fe20000410000 */
[----:B------:R-:W-:Y:S02]  /*14020*/  HADD2.F32 R117, -RZ, R29.H0_H0 ;  /* 0x2000001dff757230 */ /* 0x000fe40000004100 */
[C---:B------:R-:W-:Y:S01]  /*14030*/  FMUL.FTZ R52, R115.reuse, R74 ;  /* 0x0000004a73347220 */ /* 0x040fe20000410000 */
[----:B------:R-:W-:Y:S02]  /*14040*/  HADD2.F32 R119, -RZ, R34.H0_H0 ;  /* 0x20000022ff777230 */ /* 0x000fe40000004100 */
[----:B------:R-:W-:Y:S01]  /*14050*/  FMUL.FTZ R80, R115, R80 ;  /* 0x0000005073507220 */ /* 0x000fe20000410000 */
[----:B------:R-:W-:-:S02]  /*14060*/  HADD2.F32 R121, -RZ, R30.H0_H0 ;  /* 0x2000001eff797230 */ /* 0x000fc40000004100 */
[C---:B------:R-:W-:Y:S01]  /*14070*/  FMUL.FTZ R84, R115.reuse, R84 ;  /* 0x0000005473547220 */ /* 0x040fe20000410000 */
[C---:B------:R-:W-:Y:S01]  /*14080*/  FMUL.FTZ R86, R115.reuse, R86 ;  /* 0x0000005673567220 */ /* 0x040fe20000410000 */
[----:B------:R-:W-:Y:S01]  /*14090*/  FMUL.FTZ R88, R115, R88 ;  /* 0x0000005873587220 */ /* 0x000fe20000410000 */
[----:B------:R-:W-:Y:S01]  /*140a0*/  FFMA.FTZ R72, R53, R54, R72 ;  /* 0x0000003635487223 */ /* 0x000fe20000010048 */
[----:B------:R-:W-:Y:S01]  /*140b0*/  FFMA.FTZ R78, R78, R55, R117 ;  /* 0x000000374e4e7223 */ /* 0x000fe20000010075 */
        /* <DEDUP_REMOVED lines=8> */
[----:B------:R-:W-:Y:S01]  /*14140*/  FFMA.FTZ R117, R80, R115, R117 ;  /* 0x0000007350757223 */ /* 0x000fe20000010075 */
[----:B------:R-:W-:Y:S02]  /*14150*/  HADD2.F32 R74, -RZ, R35.H1_H1 ;  /* 0x30000023ff4a7230 */ /* 0x000fe40000004100 */
[----:B------:R-:W-:-:S02]  /*14160*/  HADD2.F32 R82, -RZ, R31.H1_H1 ;  /* 0x3000001fff527230 */ /* 0x000fc40000004100 */
[----:B------:R-:W-:Y:S02]  /*14170*/  HADD2.F32 R121, -RZ, R30.H1_H1 ;  /* 0x3000001eff797230 */ /* 0x000fe40000004100 */
[----:B------:R-:W-:Y:S02]  /*14180*/  HADD2.F32 R55, -RZ, R28.H1_H1 ;  /* 0x3000001cff377230 */ /* 0x000fe40000004100 */
[----:B------:R-:W-:Y:S01]  /*14190*/  FFMA.FTZ R123, R88, R74, R82 ;  /* 0x0000004a587b7223 */ /* 0x000fe20000010052 */
[----:B0-----:R-:W-:-:S04]  /*141a0*/  IMAD.WIDE.U32 R110, R113, 0x10, R110 ;  /* 0x00000010716e7825 */ /* 0x001fc800078e006e */
[----:B------:R-:W-:Y:S01]  /*141b0*/  FFMA.FTZ R119, R84, R119, R121 ;  /* 0x0000007754777223 */ /* 0x000fe20000010079 */
[----:B------:R-:W-:Y:S01]  /*141c0*/  FFMA.FTZ R115, R52, R53, R55 ;  /* 0x0000003534737223 */ /* 0x000fe20000010037 */
[----:B------:R-:W-:-:S03]  /*141d0*/  F2FP.F16.F32.PACK_AB R55, R123, R86 ;  /* 0x000000567b37723e */ /* 0x000fc600000000ff */
[----:B------:R-:W-:Y:S02]  /*141e0*/  F2FP.F16.F32.PACK_AB R54, R119, R54 ;  /* 0x000000367736723e */ /* 0x000fe400000000ff */
[----:B------:R-:W-:Y:S02]  /*141f0*/  F2FP.F16.F32.PACK_AB R53, R117, R78 ;  /* 0x0000004e7535723e */ /* 0x000fe400000000ff */
[----:B------:R-:W-:-:S05]  /*14200*/  F2FP.F16.F32.PACK_AB R52, R115, R72 ;  /* 0x000000487334723e */ /* 0x000fca00000000ff */
[----:B------:R2:W-:Y:S02]  /*14210*/  STG.E.128 desc[UR6][R110.64], R52 ;  /* 0x000000346e007986 */ /* 0x0005e4000c101d06 */
.L_x_2956:
[----:B------:R-:W-:Y:S05]  /*14220*/  BSYNC.RECONVERGENT B0 ;  /* 0x0000000000007941 */ /* 0x000fea0003800200 */
.L_x_2951:
[----:B012---:R-:W0:Y:S01]  /*14230*/  LDC.64 R52, c[0x0][0x380] ;  /* 0x0000e000ff347b82 */ /* 0x007e220000000a00 */
[----:B------:R-:W-:Y:S01]  /*14240*/  UPLOP3.LUT UP1, UPT, UPT, UPT, UP1, 0x40, 0x4 ;  /* 0x000000000004789c */ /* 0x000fe20003f2e810 */
[----:B0-----:R-:W-:-:S04]  /*14250*/  IADD3 R70, PT, PT, R70, R52, RZ ;  /* 0x0000003446467210 */ /* 0x001fc80007ffe0ff */
[----:B------:R-:W-:-:S13]  /*14260*/  ISETP.GE.AND P0, PT, R70, R53, PT ;  /* 0x000000354600720c */ /* 0x000fda0003f06270 */
[----:B------:R-:W-:Y:S05]  /*14270*/  @!P0 BRA `(.L_x_2957) ;  /* 0xfffffec800448947 */ /* 0x000fea000383ffff */
[----:B------:R-:W-:Y:S05]  /*14280*/  EXIT ;  /* 0x000000000000794d */ /* 0x000fea0003800000 */
.L_x_2958:
        /* <DEDUP_REMOVED lines=15> */
.L_x_20929:


//--------------------- .text._ZN10layer_norm13ln_fwd_kernelINS_13Kernel_traitsI6__halfS2_S2_S2_fjLj6144ELj1ELj1ELj8ELj16ENS_18Kernel_traits_baseILj6144ES2_S2_S2_S2_fjLj256EEEEELb1ELb0ELb1ELb1EEEvNS_9FwdParamsE --------------------------
	.section	.text._ZN10layer_norm13ln_fwd_kernelINS_13Kernel_traitsI6__halfS2_S2_S2_fjLj6144ELj1ELj1ELj8ELj16ENS_18Kernel_traits_baseILj6144ES2_S2_S2_S2_fjLj256EEEEELb1ELb0ELb1ELb1EEEvNS_9FwdParamsE,"ax",@progbits
	.align	128
        .global         _ZN10layer_norm13ln_fwd_kernelINS_13Kernel_traitsI6__halfS2_S2_S2_fjLj6144ELj1ELj1ELj8ELj16ENS_18Kernel_traits_baseILj6144ES2_S2_S2_S2_fjLj256EEEEELb1ELb0ELb1ELb1EEEvNS_9FwdParamsE
        .type           _ZN10layer_norm13ln_fwd_kernelINS_13Kernel_traitsI6__halfS2_S2_S2_fjLj6144ELj1ELj1ELj8ELj16ENS_18Kernel_traits_baseILj6144ES2_S2_S2_S2_fjLj256EEEEELb1ELb0ELb1ELb1EEEvNS_9FwdParamsE,@function
        .size           _ZN10layer_norm13ln_fwd_kernelINS_13Kernel_traitsI6__halfS2_S2_S2_fjLj6144ELj1ELj1ELj8ELj16ENS_18Kernel_traits_baseILj6144ES2_S2_S2_S2_fjLj256EEEEELb1ELb0ELb1ELb1EEEvNS_9FwdParamsE,(.L_x_20930 - _ZN10layer_norm13ln_fwd_kernelINS_13Kernel_traitsI6__halfS2_S2_S2_fjLj6144ELj1ELj1ELj8ELj16ENS_18Kernel_traits_baseILj6144ES2_S2_S2_S2_fjLj256EEEEELb1ELb0ELb1ELb1EEEvNS_9FwdParamsE)
        .other          _ZN10layer_norm13ln_fwd_kernelINS_13Kernel_traitsI6__halfS2_S2_S2_fjLj6144ELj1ELj1ELj8ELj16ENS_18Kernel_traits_baseILj6144ES2_S2_S2_S2_fjLj256EEEEELb1ELb0ELb1ELb1EEEvNS_9FwdParamsE,@"STO_CUDA_ENTRY STV_DEFAULT"
_ZN10layer_norm13ln_fwd_kernelINS_13Kernel_traitsI6__halfS2_S2_S2_fjLj6144ELj1ELj1ELj8ELj16ENS_18Kernel_traits_baseILj6144ES2_S2_S2_S2_fjLj256EEEEELb1ELb0ELb1ELb1EEEvNS_9FwdParamsE:
.text._ZN10layer_norm13ln_fwd_kernelINS_13Kernel_traitsI6__halfS2_S2_S2_fjLj6144ELj1ELj1ELj8ELj16ENS_18Kernel_traits_baseILj6144ES2_S2_S2_S2_fjLj256EEEEELb1ELb0ELb1ELb1EEEvNS_9FwdParamsE:
        /* <DEDUP_REMOVED lines=14> */
[----:B0-----:R-:W-:Y:S01]  /*00e0*/  ISETP.NE.AND P1, PT, RZ, UR4, PT ;  /* 0x00000004ff007c0c */ /* 0x001fe2000bf25270 */
[----:B------:R-:W0:Y:S03]  /*00f0*/  LDCU.64 UR4, c[0x0][0x450] ;  /* 0x00008a00ff0477ac */ /* 0x000e260008000a00 */
[----:B------:R-:W3:Y:S09]  /*0100*/  @P0 LDC.64 R8, c[0x0][0x438] ;  /* 0x00010e00ff080b82 */ /* 0x000ef20000000a00 */
[----:B-1----:R-:W-:-:S02]  /*0110*/  @P1 IMAD.MOV.U32 R2, RZ, RZ, R82 ;  /* 0x000000ffff021224 */ /* 0x002fc400078e0052 */
[----:B--2---:R-:W-:Y:S01]  /*0120*/  @P1 IMAD.MOV.U32 R3, RZ, RZ, R83 ;  /* 0x000000ffff031224 */ /* 0x004fe200078e0053 */
[----:B0-----:R-:W-:Y:S01]  /*0130*/  MOV R70, UR4 ;  /* 0x0000000400467c02 */ /* 0x001fe20008000f00 */
[----:B------:R-:W-:-:S04]  /*0140*/  IMAD.U32 R71, RZ, RZ, UR5 ;  /* 0x00000005ff477e24 */ /* 0x000fc8000f8e00ff */
[----:B------:R-:W2:Y:S01]  /*0150*/  @P1 LDG.E.64 R2, desc[UR6][R2.64] ;  /* 0x0000000602021981 */ /* 0x000ea2000c1e1b00 */
[----:B------:R-:W-:-:S04]  /*0160*/  @!P0 IMAD.WIDE.U32 R6, R123, 0x10, R6 ;  /* 0x000000107b068825 */ /* 0x000fc800078e0006 */
[----:B---3--:R-:W-:Y:S01]  /*0170*/  @P0 IMAD.WIDE.U32 R4, R123, 0x10, R8 ;  /* 0x000000107b040825 */ /* 0x008fe200078e0008 */
[----:B------:R-:W5:Y:S01]  /*0180*/  @P1 LDG.E.64 R70, desc[UR6][R70.64] ;  /* 0x0000000646461981 */ /* 0x000f62000c1e1b00 */
[----:B------:R-:W0:Y:S01]  /*0190*/  S2UR UR4, SR_CTAID.X ;  /* 0x00000000000479c3 */ /* 0x000e220000002500 */
[----:B------:R-:W1:Y:S02]  /*01a0*/  LDCU UR5, c[0x0][0x384] ;  /* 0x00007080ff0577ac */ /* 0x000e640008000800 */
[----:B------:R3:W5:Y:S04]  /*01b0*/  @P0 LDG.E.128 R32, desc[UR6][R4.64] ;  /* 0x0000000604200981 */ /* 0x000768000c1e1d00 */
[----:B------:R3:W5:Y:S01]  /*01c0*/  @P0 LDG.E.128 R28, desc[UR6][R4.64+0x1000] ;  /* 0x00100006041c0981 */ /* 0x000762000c1e1d00 */
[----:B------:R-:W2:Y:S03]  /*01d0*/  @P1 LDC R9, c[0x0][0x460] ;  /* 0x00011800ff091b82 */ /* 0x000ea60000000800 */
[----:B------:R3:W5:Y:S04]  /*01e0*/  @P0 LDG.E.128 R24, desc[UR6][R4.64+0x2000] ;  /* 0x0020000604180981 */ /* 0x000768000c1e1d00 */
[----:B------:R3:W5:Y:S04]  /*01f0*/  @!P0 LDG.E.128 R44, desc[UR6][R6.64] ;  /* 0x00000006062c8981 */ /* 0x000768000c1e1d00 */
[----:B------:R3:W5:Y:S04]  /*0200*/  @!P0 LDG.E.128 R40, desc[UR6][R6.64+0x1000] ;  /* 0x0010000606288981 */ /* 0x000768000c1e1d00 */
[----:B------:R3:W5:Y:S01]  /*0210*/  @!P0 LDG.E.128 R36, desc[UR6][R6.64+0x2000] ;  /* 0x0020000606248981 */ /* 0x000762000c1e1d00 */
[----:B0-----:R-:W-:Y:S01]  /*0220*/  IMAD.U32 R68, RZ, RZ, UR4 ;  /* 0x00000004ff447e24 */ /* 0x001fe2000f8e00ff */
[----:B------:R-:W0:Y:S04]  /*0230*/  LDCU UR4, c[0x0][0x360] ;  /* 0x00006c00ff0477ac */ /* 0x000e280008000800 */
[----:B-1----:R-:W-:-:S02]  /*0240*/  ISETP.GE.AND P2, PT, R68, UR5, PT ;  /* 0x0000000544007c0c */ /* 0x002fc4000bf46270 */
[----:B--2---:R-:W-:-:S04]  /*0250*/  @P1 IADD3 R82, P3, PT, R2, R9, RZ ;  /* 0x0000000902521210 */ /* 0x004fc80007f7e0ff */
[----:B------:R-:W-:-:S07]  /*0260*/  @P1 IADD3.X R83, PT, PT, RZ, R3, RZ, P3, !PT ;  /* 0x00000003ff531210 */ /* 0x000fce0001ffe4ff */
[----:B0--3--:R-:W-:Y:S05]  /*0270*/  @P2 EXIT ;  /* 0x000000000000294d */ /* 0x009fea0003800000 */
[----:B------:R-:W-:Y:S01]  /*0280*/  SHF.R.U64 R67, R82, 0x2, R83 ;  /* 0x0000000252437819 */ /* 0x000fe20000001253 */
[----:B------:R-:W-:Y:S01]  /*0290*/  IMAD R66, R68, UR4, R123 ;  /* 0x0000000444427c24 */ /* 0x000fe2000f8e027b */
[----:B------:R-:W-:Y:S01]  /*02a0*/  SHF.R.U32.HI R65, RZ, 0x2, R83 ;  /* 0x00000002ff417819 */ /* 0x000fe20000011653 */
[C---:B-----5:R-:W-:Y:S01]  /*02b0*/  VIADD R64, R70.reuse, 0x9e3779b9 ;  /* 0x9e3779b946407836 */ /* 0x060fe20000000000 */
[----:B------:R-:W-:Y:S01]  /*02c0*/  IADD3 R22, PT, PT, R71, 0x76cf5d0a, RZ ;  /* 0x76cf5d0a47167810 */ /* 0x000fe20007ffe0ff */
[----:B------:R-:W-:Y:S01]  /*02d0*/  IMAD.HI.U32 R3, R67, -0x2daee0ad, RZ ;  /* 0xd2511f5343037827 */ /* 0x000fe200078e00ff */
[C---:B------:R-:W-:Y:S02]  /*02e0*/  IADD3 R17, PT, PT, R70.reuse, 0x1715609d, RZ ;  /* 0x1715609d46117810 */ /* 0x040fe40007ffe0ff */
[----:B------:R-:W-:Y:S02]  /*02f0*/  @!P0 CS2R R34, SRZ ;  /* 0x0000000000228805 */ /* 0x000fe4000001ff00 */
[----:B------:R-:W-:Y:S01]  /*0300*/  IADD3 R15, PT, PT, R70, -0x4ab325aa, RZ ;  /* 0xb54cda56460f7810 */ /* 0x000fe20007ffe0ff */
[----:B------:R-:W-:Y:S01]  /*0310*/  IMAD.HI.U32 R0, R66, -0x326172a9, RZ ;  /* 0xcd9e8d5742007827 */ /* 0x000fe200078e00ff */
[----:B------:R-:W-:-:S02]  /*0320*/  LOP3.LUT R3, R3, R71, RZ, 0x3c, !PT ;  /* 0x0000004703037212 */ /* 0x000fc400078e3cff */
[----:B------:R-:W-:Y:S02]  /*0330*/  @!P0 CS2R R32, SRZ ;  /* 0x0000000000208805 */ /* 0x000fe4000001ff00 */
[----:B------:R-:W-:Y:S01]  /*0340*/  IADD3 R12, PT, PT, R70, -0xe443238, RZ ;  /* 0xf1bbcdc8460c7810 */ /* 0x000fe20007ffe0ff */
[----:B------:R-:W-:Y:S01]  /*0350*/  IMAD R2, R66, -0x326172a9, RZ ;  /* 0xcd9e8d5742027824 */ /* 0x000fe200078e02ff */
[----:B------:R-:W-:Y:S01]  /*0360*/  LOP3.LUT R0, R65, R0, R70, 0x96, !PT ;  /* 0x0000000041007212 */ /* 0x000fe200078e9646 */
[----:B------:R-:W-:Y:S01]  /*0370*/  IMAD R6, R67, -0x2daee0ad, RZ ;  /* 0xd2511f5343067824 */ /* 0x000fe200078e02ff */
[----:B------:R-:W-:Y:S01]  /*0380*/  IADD3 R9, PT, PT, R70, -0x700cb87f, RZ ;  /* 0x8ff3478146097810 */ /* 0x000fe20007ffe0ff */
[----:B------:R-:W-:Y:S01]  /*0390*/  IMAD.HI.U32 R5, R3, -0x326172a9, RZ ;  /* 0xcd9e8d5703057827 */ /* 0x000fe200078e00ff */
[----:B------:R-:W-:Y:S02]  /*03a0*/  LOP3.LUT R82, R82, 0x3, RZ, 0xc0, !PT ;  /* 0x0000000352527812 */ /* 0x000fe400078ec0ff */
[----:B------:R-:W-:-:S02]  /*03b0*/  @!P0 CS2R R30, SRZ ;  /* 0x00000000001e8805 */ /* 0x000fc4000001ff00 */
[----:B------:R-:W-:Y:S01]  /*03c0*/  @!P0 CS2R R28, SRZ ;  /* 0x00000000001c8805 */ /* 0x000fe2000001ff00 */
[----:B------:R-:W-:Y:S01]  /*03d0*/  IMAD.HI.U32 R4, R0, -0x2daee0ad, RZ ;  /* 0xd2511f5300047827 */ /* 0x000fe200078e00ff */
[----:B------:R-:W-:Y:S02]  /*03e0*/  LOP3.LUT R2, R64, R2, R5, 0x96, !PT ;  /* 0x0000000240027212 */ /* 0x000fe400078e9605 */
[----:B------:R-:W-:Y:S02]  /*03f0*/  @!P0 CS2R R26, SRZ ;  /* 0x00000000001a8805 */ /* 0x000fe4000001ff00 */
[----:B------:R-:W-:Y:S01]  /*0400*/  @!P0 CS2R R24, SRZ ;  /* 0x0000000000188805 */ /* 0x000fe2000001ff00 */
[----:B------:R-:W-:Y:S01]  /*0410*/  VIADD R23, R71, 0xbb67ae85 ;  /* 0xbb67ae8547177836 */ /* 0x000fe20000000000 */
[----:B------:R-:W-:Y:S01]  /*0420*/  UPLOP3.LUT UP1, UPT, UPT, UPT, UPT, 0x40, 0x4 ;  /* 0x000000000004789c */ /* 0x000fe20003f2e870 */
[----:B------:R-:W-:Y:S01]  /*0430*/  IMAD R3, R3, -0x326172a9, RZ ;  /* 0xcd9e8d5703037824 */ /* 0x000fe200078e02ff */
[----:B------:R-:W0:Y:S01]  /*0440*/  LDCU UR10, c[0x0][0x404] ;  /* 0x00008080ff0a77ac */ /* 0x000e220008000800 */
[----:B------:R-:W-:Y:S01]  /*0450*/  IMAD.HI.U32 R5, R2, -0x2daee0ad, RZ ;  /* 0xd2511f5302057827 */ /* 0x000fe200078e00ff */
[----:B------:R-:W-:Y:S01]  /*0460*/  LOP3.LUT R4, R23, R6, R4, 0x96, !PT ;  /* 0x0000000617047212 */ /* 0x000fe200078e9604 */
[----:B------:R-:W1:Y:S02]  /*0470*/  LDCU.U8 UR11, c[0x0][0x410] ;  /* 0x00008200ff0b77ac */ /* 0x000e640008000000 */
[----:B------:R-:W-:-:S02]  /*0480*/  IMAD R6, R0, -0x2daee0ad, RZ ;  /* 0xd2511f5300067824 */ /* 0x000fc400078e02ff */
[----:B------:R-:W-:Y:S01]  /*0490*/  IMAD.HI.U32 R0, R4, -0x326172a9, RZ ;  /* 0xcd9e8d5704007827 */ /* 0x000fe200078e00ff */
[----:B------:R-:W2:Y:S02]  /*04a0*/  LDCU UR14, c[0x0][0x400] ;  /* 0x00008000ff0e77ac */ /* 0x000ea40008000800 */
[----:B------:R-:W-:Y:S01]  /*04b0*/  LOP3.LUT R5, R22, R6, R5, 0x96, !PT ;  /* 0x0000000616057212 */ /* 0x000fe200078e9605 */
[----:B------:R-:W-:Y:S01]  /*04c0*/  VIADD R21, R70, 0x3c6ef372 ;  /* 0x3c6ef37246157836 */ /* 0x000fe20000000000 */
[----:B------:R-:W-:Y:S01]  /*04d0*/  IADD3 R6, PT, PT, R71, 0x32370b8f, RZ ;  /* 0x32370b8f47067810 */ /* 0x000fe20007ffe0ff */
[----:B------:R-:W-:Y:S01]  /*04e0*/  IMAD R7, R2, -0x2daee0ad, RZ ;  /* 0xd2511f5302077824 */ /* 0x000fe200078e02ff */
[----:B------:R-:W3:Y:S01]  /*04f0*/  LDCU.64 UR12, c[0x0][0x408] ;  /* 0x00008100ff0c77ac */ /* 0x000ee20008000a00 */
[----:B------:R-:W-:Y:S01]  /*0500*/  VIADD R20, R70, 0xdaa66d2b ;  /* 0xdaa66d2b46147836 */ /* 0x000fe20000000000 */
[----:B------:R-:W-:Y:S01]  /*0510*/  LOP3.LUT R0, R21, R3, R0, 0x96, !PT ;  /* 0x0000000315007212 */ /* 0x000fe200078e9600 */
[----:B------:R-:W-:Y:S01]  /*0520*/  IMAD R4, R4, -0x326172a9, RZ ;  /* 0xcd9e8d5704047824 */ /* 0x000fe200078e02ff */
[----:B------:R-:W4:Y:S01]  /*0530*/  LDCU.64 UR8, c[0x0][0x3a0] ;  /* 0x00007400ff0877ac */ /* 0x000f220008000a00 */
[----:B------:R-:W-:-:S04]  /*0540*/  IMAD.HI.U32 R3, R5, -0x326172a9, RZ ;  /* 0xcd9e8d5705037827 */ /* 0x000fc800078e00ff */
[----:B------:R-:W-:Y:S01]  /*0550*/  IMAD.HI.U32 R2, R0, -0x2daee0ad, RZ ;  /* 0xd2511f5300027827 */ /* 0x000fe200078e00ff */
[----:B------:R-:W-:-:S03]  /*0560*/  LOP3.LUT R3, R20, R4, R3, 0x96, !PT ;  /* 0x0000000414037212 */ /* 0x000fc600078e9603 */
[----:B------:R-:W-:Y:S01]  /*0570*/  VIADD R19, R71, 0xed9eba14 ;  /* 0xed9eba1447137836 */ /* 0x000fe20000000000 */
[----:B------:R-:W-:Y:S01]  /*0580*/  LOP3.LUT R2, R6, R7, R2, 0x96, !PT ;  /* 0x0000000706027212 */ /* 0x000fe200078e9602 */
[----:B------:R-:W-:Y:S02]  /*0590*/  IMAD R6, R0, -0x2daee0ad, RZ ;  /* 0xd2511f5300067824 */ /* 0x000fe400078e02ff */
[----:B------:R-:W-:Y:S02]  /*05a0*/  IMAD R0, R5, -0x326172a9, RZ ;  /* 0xcd9e8d5705007824 */ /* 0x000fe400078e02ff */
[----:B------:R-:W-:-:S04]  /*05b0*/  IMAD.HI.U32 R4, R3, -0x2daee0ad, RZ ;  /* 0xd2511f5303047827 */ /* 0x000fc800078e00ff */
[----:B------:R-:W-:Y:S01]  /*05c0*/  IMAD.HI.U32 R5, R2, -0x326172a9, RZ ;  /* 0xcd9e8d5702057827 */ /* 0x000fe200078e00ff */
[----:B------:R-:W-:-:S03]  /*05d0*/  LOP3.LUT R4, R19, R6, R4, 0x96, !PT ;  /* 0x0000000613047212 */ /* 0x000fc600078e9604 */
[----:B------:R-:W-:Y:S02]  /*05e0*/  VIADD R18, R70, 0x78dde6e4 ;  /* 0x78dde6e446127836 */ /* 0x000fe40000000000 */
[----:B------:R-:W-:Y:S02]  /*05f0*/  IMAD R6, R3, -0x2daee0ad, RZ ;  /* 0xd2511f5303067824 */ /* 0x000fe400078e02ff */
[----:B------:R-:W-:Y:S01]  /*0600*/  VIADD R16, R71, 0xa9066899 ;  /* 0xa906689947107836 */ /* 0x000fe20000000000 */
[----:B------:R-:W-:Y:S01]  /*0610*/  LOP3.LUT R0, R18, R0, R5, 0x96, !PT ;  /* 0x0000000012007212 */ /* 0x000fe200078e9605 */
[----:B------:R-:W-:Y:S02]  /*0620*/  IMAD R5, R2, -0x326172a9, RZ ;  /* 0xcd9e8d5702057824 */ /* 0x000fe400078e02ff */
        /* <DEDUP_REMOVED lines=10> */
[----:B------:R-:W-:Y:S01]  /*06d0*/  IMAD R6, R2, -0x2daee0ad, RZ ;  /* 0xd2511f5302067824 */ /* 0x000fe200078e02ff */
[----:B------:R-:W-:Y:S01]  /*06e0*/  LOP3.LUT R0, R15, R4, R0, 0x96, !PT ;  /* 0x000000040f007212 */ /* 0x000fe200078e9600 */
[----:B------:R-:W-:Y:S02]  /*06f0*/  IMAD R2, R3, -0x326172a9, RZ ;  /* 0xcd9e8d5703027824 */ /* 0x000fe400078e02ff */
[----:B------:R-:W-:Y:S02]  /*0700*/  VIADD R14, R70, 0x5384540f ;  /* 0x5384540f460e7836 */ /* 0x000fe40000000000 */
        /* <DEDUP_REMOVED lines=11> */
[----:B------:R-:W-:Y:S01]  /*07c0*/  IMAD R73, R4, -0x326172a9, RZ ;  /* 0xcd9e8d5704497824 */ /* 0x000fe200078e02ff */
[----:B------:R-:W-:Y:S01]  /*07d0*/  LOP3.LUT R3, R12, R5, R3, 0x96, !PT ;  /* 0x000000050c037212 */ /* 0x000fe200078e9603 */
[----:B------:R-:W-:Y:S02]  /*07e0*/  VIADD R10, R71, 0x96a522ad ;  /* 0x96a522ad470a7836 */ /* 0x000fe40000000000 */
[----:B------:R-:W-:Y:S02]  /*07f0*/  IMAD R2, R2, -0x2daee0ad, RZ ;  /* 0xd2511f5302027824 */ /* 0x000fe400078e02ff */
[----:B------:R-:W-:-:S04]  /*0800*/  IMAD.HI.U32 R5, R3, -0x2daee0ad, RZ ;  /* 0xd2511f5303057827 */ /* 0x000fc800078e00ff */
[----:B------:R-:W-:Y:S01]  /*0810*/  IMAD.HI.U32 R4, R0, -0x326172a9, RZ ;  /* 0xcd9e8d5700047827 */ /* 0x000fe200078e00ff */
[----:B------:R-:W-:-:S03]  /*0820*/  LOP3.LUT R74, R10, R2, R5, 0x96, !PT ;  /* 0x000000020a4a7212 */ /* 0x000fc600078e9605 */
[----:B------:R-:W-:Y:S01]  /*0830*/  IMAD.MOV.U32 R8, RZ, RZ, RZ ;  /* 0x000000ffff087224 */ /* 0x000fe200078e00ff */
[----:B------:R-:W-:Y:S01]  /*0840*/  LOP3.LUT R73, R9, R73, R4, 0x96, !PT ;  /* 0x0000004909497212 */ /* 0x000fe200078e9604 */
[----:B------:R-:W-:Y:S02]  /*0850*/  IMAD R80, R3, -0x2daee0ad, RZ ;  /* 0xd2511f5303507824 */ /* 0x000fe400078e02ff */
[----:B01234-:R-:W-:-:S07]  /*0860*/  IMAD R72, R0, -0x326172a9, RZ ;  /* 0xcd9e8d5700487824 */ /* 0x01ffce00078e02ff */
.L_x_3167:
[----:B------:R-:W0:Y:S08]  /*0870*/  LDC.64 R76, c[0x0][0x3f0] ;  /* 0x0000fc00ff4c7b82 */ /* 0x000e300000000a00 */
[----:B------:R-:W1:Y:S08]  /*0880*/  LDC R61, c[0x0][0x388] ;  /* 0x0000e200ff3d7b82 */ /* 0x000e700000000800 */
[----:B------:R-:W2:Y:S01]  /*0890*/  LDC.64 R56, c[0x0][0x3f8] ;  /* 0x0000fe00ff387b82 */ /* 0x000ea20000000a00 */
[----:B0-----:R-:W-:-:S06]  /*08a0*/  IMAD.WIDE R76, R68, 0x4, R76 ;  /* 0x00000004444c7825 */ /* 0x001fcc00078e024c */
[----:B------:R-:W3:Y:S01]  /*08b0*/  LDG.E R76, desc[UR6][R76.64] ;  /* 0x000000064c4c7981 */ /* 0x000ee2000c1e1900 */
[----:B------:R-:W-:Y:S02]  /*08c0*/  HFMA2 R78, -RZ, RZ, 0, 0 ;  /* 0x00000000ff4e7431 */ /* 0x000fe400000001ff */
[----:B--2---:R-:W-:-:S06]  /*08d0*/  IMAD.WIDE R56, R68, 0x4, R56 ;  /* 0x0000000444387825 */ /* 0x004fcc00078e0238 */
[----:B------:R0:W5:Y:S01]  /*08e0*/  LDG.E R56, desc[UR6][R56.64] ;  /* 0x0000000638387981 */ /* 0x000162000c1e1900 */
[----:B---3--:R-:W-:-:S13]  /*08f0*/  ISETP.GE.AND P0, PT, R76, 0x1, PT ;  /* 0x000000014c00780c */ /* 0x008fda0003f06270 */
[----:B------:R-:W2:Y:S01]  /*0900*/  @P0 LDC.64 R52, c[0x0][0x390] ;  /* 0x0000e400ff340b82 */ /* 0x000ea20000000a00 */
[----:B------:R-:W-:-:S04]  /*0910*/  @P0 VIADD R54, R76, 0xffffffff ;  /* 0xffffffff4c360836 */ /* 0x000fc80000000000 */
[----:B-1----:R-:W-:-:S05]  /*0920*/  @P0 IMAD R54, R54, R61, RZ ;  /* 0x0000003d36360224 */ /* 0x002fca00078e02ff */
[----:B------:R-:W-:-:S04]  /*0930*/  @P0 SHF.R.S32.HI R55, RZ, 0x1f, R54 ;  /* 0x0000001fff370819 */ /* 0x000fc80000011436 */
[----:B------:R-:W-:-:S04]  /*0940*/  @P0 LEA.HI R54, R55, R54, RZ, 0x3 ;  /* 0x0000003637360211 */ /* 0x000fc800078f18ff */
[----:B------:R-:W-:-:S05]  /*0950*/  @P0 LEA.HI.SX32 R78, R54, R123, 0x1d ;  /* 0x0000007b364e0211 */ /* 0x000fca00078feaff */
[----:B--2---:R-:W-:-:S05]  /*0960*/  @P0 IMAD.WIDE.U32 R52, R78, 0x10, R52 ;  /* 0x000000104e340825 */ /* 0x004fca00078e0034 */
[----:B------:R0:W5:Y:S01]  /*0970*/  @P0 LDG.E.128 R48, desc[UR6][R52.64] ;  /* 0x0000000634300981 */ /* 0x000162000c1e1d00 */
[----:B------:R-:W-:Y:S01]  /*0980*/  UISETP.NE.U32.AND UP0, UPT, UR8, URZ, UPT ;  /* 0x000000ff0800728c */ /* 0x000fe2000bf05070 */
[----:B------:R-:W-:-:S03]  /*0990*/  IMAD R54, R68, R61, RZ ;  /* 0x0000003d44367224 */ /* 0x000fc600078e02ff */
[----:B------:R-:W-:Y:S02]  /*09a0*/  UISETP.NE.AND.EX UP0, UPT, UR9, URZ, UPT, UP0 ;  /* 0x000000ff0900728c */ /* 0x000fe4000bf05300 */
[----:B------:R-:W-:-:S04]  /*09b0*/  SHF.R.S32.HI R55, RZ, 0x1f, R54 ;  /* 0x0000001fff377819 */ /* 0x000fc80000011436 */
[----:B------:R-:W-:Y:S01]  /*09c0*/  LEA.HI R54, R55, R54, RZ, 0x3 ;  /* 0x0000003637367211 */ /* 0x000fe200078f18ff */
[C---:B------:R-:W-:Y:S02]  /*09d0*/  VIADD R107, R71.reuse, 0x32370b8f ;  /* 0x32370b8f476b7836 */ /* 0x040fe40000000000 */
[----:B------:R-:W-:Y:S01]  /*09e0*/  VIADD R58, R71, 0x646e171e ;  /* 0x646e171e473a7836 */ /* 0x000fe20000000000 */
[----:B------:R-:W-:Y:S01]  /*09f0*/  LEA.HI.SX32 R123, R54, R123, 0x1d ;  /* 0x0000007b367b7211 */ /* 0x000fe200078feaff */
[----:B0-----:R-:W-:Y:S06]  /*0a00*/  BRA.U !UP0, `(.L_x_2959) ;  /* 0x0000002908c47547 */ /* 0x001fec000b800000 */
[----:B------:R-:W0:Y:S02]  /*0a10*/  LDC.64 R52, c[0x0][0x3a0] ;  /* 0x0000e800ff347b82 */ /* 0x000e240000000a00 */
        /* <DEDUP_REMOVED lines=22> */
.L_x_2962:
        /* <DEDUP_REMOVED lines=12> */
.L_x_2963:
        /* <DEDUP_REMOVED lines=39> */
[----:B------:R-:W-:Y:S02]  /*0eb0*/  MOV R72, R82 ;  /* 0x0000005200487202 */ /* 0x000fe40000000f00 */
[----:B------:R-:W-:Y:S01]  /*0ec0*/  LOP3.LUT R74, R10, R74, R63, 0x96, !PT ;  /* 0x0000004a0a4a7212 */ /* 0x000fe200078e963f */
[----:B------:R-:W-:-:S07]  /*0ed0*/  IMAD.MOV.U32 R63, RZ, RZ, RZ ;  /* 0x000000ffff3f7224 */ /* 0x000fce00078e00ff */
.L_x_2961:
[----:B------:R-:W-:Y:S01]  /*0ee0*/  HFMA2 R60, -RZ, RZ, 0.1171875, 0 ;  /* 0x2f800000ff3c7431 */ /* 0x000fe200000001ff */
[----:B------:R-:W-:Y:S01]  /*0ef0*/  I2FP.F32.U32 R7, R7 ;  /* 0x0000000700077245 */ /* 0x000fe20000201000 */
[----:B-----5:R-:W-:-:S05]  /*0f00*/  HADD2.F32 R57, -RZ, R48.H0_H0 ;  /* 0x20000030ff397230 */ /* 0x020fca0000004100 */
[----:B------:R-:W-:Y:S01]  /*0f10*/  FMUL.FTZ R57, R57, UR13 ;  /* 0x0000000d39397c20 */ /* 0x000fe20008410000 */
[----:B------:R-:W-:-:S03]  /*0f20*/  FFMA.FTZ R7, R7, R60, 1.1641532182693481445e-10 ;  /* 0x2f00000007077423 */ /* 0x000fc6000001003c */
[----:B------:R-:W-:Y:S01]  /*0f30*/  FMUL.FTZ R57, R57, UR12 ;  /* 0x0000000c39397c20 */ /* 0x000fe20008410000 */
[----:B------:R-:W-:Y:S01]  /*0f40*/  HADD2.F32 R60, -RZ, R52.H0_H0 ;  /* 0x20000034ff3c7230 */ /* 0x000fe20000004100 */
[----:B------:R-:W-:-:S04]  /*0f50*/  FSETP.GTU.FTZ.AND P2, PT, R7, UR10, PT ;  /* 0x0000000a07007c0b */ /* 0x000fc8000bf5c000 */
[----:B------:R-:W-:Y:S02]  /*0f60*/  FSEL R57, R57, RZ, !P2 ;  /* 0x000000ff39397208 */ /* 0x000fe40005000000 */
[----:B------:R-:W-:-:S03]  /*0f70*/  SEL R7, RZ, 0x1, P2 ;  /* 0x00000001ff077807 */ /* 0x000fc60001000000 */
[----:B------:R-:W-:-:S07]  /*0f80*/  FADD.FTZ R59, R60, R57 ;  /* 0x000000393c3b7221 */ /* 0x000fce0000010000 */
.L_x_2960:
[----:B------:R-:W-:Y:S01]  /*0f90*/  F2FP.F16.F32.PACK_AB R60, RZ, R59 ;  /* 0x0000003bff3c723e */ /* 0x000fe200000000ff */
[----:B------:R-:W-:Y:S02]  /*0fa0*/  @!P1 HADD2.F32 R57, -RZ, R52.H1_H1 ;  /* 0x30000034ff399230 */ /* 0x000fe40000004100 */
[----:B------:R-:W-:Y:S02]  /*0fb0*/  @!P1 IMAD.MOV.U32 R75, RZ, RZ, R63 ;  /* 0x000000ffff4b9224 */ /* 0x000fe400078e003f */
        /* <DEDUP_REMOVED lines=17> */
.L_x_2966:
        /* <DEDUP_REMOVED lines=12> */
.L_x_2967:
        /* <DEDUP_REMOVED lines=40> */
[----:B------:R-:W-:-:S07]  /*1410*/  LOP3.LUT R74, R10, R74, R87, 0x96, !PT ;  /* 0x0000004a0a4a7212 */ /* 0x000fce00078e9657 */
.L_x_2965:
        /* <DEDUP_REMOVED lines=11> */
.L_x_2964:
[----:B------:R-:W-:Y:S01]  /*14d0*/  F2FP.F16.F32.PACK_AB R80, RZ, R57 ;  /* 0x00000039ff50723e */ /* 0x000fe200000000ff */
[----:B------:R-:W-:Y:S02]  /*14e0*/  @!P1 HADD2.F32 R77, -RZ, R53.H0_H0 ;  /* 0x20000035ff4d9230 */ /* 0x000fe40000004100 */
        /* <DEDUP_REMOVED lines=18> */
.L_x_2970:
        /* <DEDUP_REMOVED lines=12> */
.L_x_2971:
[----:B------:R-:W-:Y:S01]  /*16d0*/  IMAD.WIDE.U32 R62, R66, -0x326172a9, RZ ;  /* 0xcd9e8d57423e7825 */ /* 0x000fe200078e00ff */
[----:B------:R-:W-:Y:S02]  /*16e0*/  LOP3.LUT R74, R8, R73, R71, 0x96, !PT ;  /* 0x00000049084a7212 */ /* 0x000fe400078e9647 */
[----:B------:R-:W-:Y:S02]  /*16f0*/  MOV R5, R86 ;  /* 0x0000005600057202 */ /* 0x000fe40000000f00 */
        /* <DEDUP_REMOVED lines=38> */
[----:B------:R-:W-:Y:S02]  /*1960*/  IMAD.MOV.U32 R72, RZ, RZ, R82 ;  /* 0x000000ffff487224 */ /* 0x000fe400078e0052 */
[----:B------:R-:W-:-:S07]  /*1970*/  IMAD.MOV.U32 R62, RZ, RZ, RZ ;  /* 0x000000ffff3e7224 */ /* 0x000fce00078e00ff */
.L_x_2969:
[----:B------:R-:W-:Y:S01]  /*1980*/  I2FP.F32.U32 R5, R5 ;  /* 0x0000000500057245 */ /* 0x000fe20000201000 */
[----:B-----5:R-:W-:Y:S02]  /*1990*/  HADD2.F32 R63, -RZ, R49.H0_H0 ;  /* 0x20000031ff3f7230 */ /* 0x020fe40000004100 */
[----:B------:R-:W-:-:S03]  /*19a0*/  IMAD.MOV.U32 R82, RZ, RZ, 0x2f800000 ;  /* 0x2f800000ff527424 */ /* 0x000fc600078e00ff */
[----:B------:R-:W-:Y:S01]  /*19b0*/  FMUL.FTZ R63, R63, UR13 ;  /* 0x0000000d3f3f7c20 */ /* 0x000fe20008410000 */
[----:B------:R-:W-:Y:S01]  /*19c0*/  FFMA.FTZ R5, R5, R82, 1.1641532182693481445e-10 ;  /* 0x2f00000005057423 */ /* 0x000fe20000010052 */
[----:B------:R-:W-:Y:S02]  /*19d0*/  HADD2.F32 R82, -RZ, R53.H0_H0 ;  /* 0x20000035ff527230 */ /* 0x000fe40000004100 */
[----:B------:R-:W-:Y:S02]  /*19e0*/  FMUL.FTZ R63, R63, UR12 ;  /* 0x0000000c3f3f7c20 */ /* 0x000fe40008410000 */
[----:B------:R-:W-:-:S04]  /*19f0*/  FSETP.GTU.FTZ.AND P2, PT, R5, UR10, PT ;  /* 0x0000000a05007c0b */ /* 0x000fc8000bf5c000 */
[----:B------:R-:W-:Y:S02]  /*1a00*/  FSEL R63, R63, RZ, !P2 ;  /* 0x000000ff3f3f7208 */ /* 0x000fe40005000000 */
[----:B------:R-:W-:-:S03]  /*1a10*/  SEL R5, RZ, 0x1, P2 ;  /* 0x00000001ff057807 */ /* 0x000fc60001000000 */
[----:B------:R-:W-:-:S07]  /*1a20*/  FADD.FTZ R77, R82, R63 ;  /* 0x0000003f524d7221 */ /* 0x000fce0000010000 */
.L_x_2968:
[----:B------:R-:W-:Y:S01]  /*1a30*/  F2FP.F16.F32.PACK_AB R84, RZ, R77 ;  /* 0x0000004dff54723e */ /* 0x000fe200000000ff */
[----:B------:R-:W-:Y:S01]  /*1a40*/  @!P1 HADD2.F32 R75, -RZ, R53.H1_H1 ;  /* 0x30000035ff4b9230 */ /* 0x000fe20000004100 */
        /* <DEDUP_REMOVED lines=18> */
.L_x_2974:
        /* <DEDUP_REMOVED lines=12> */
.L_x_2975:
        /* <DEDUP_REMOVED lines=40> */
[----:B------:R-:W-:Y:S01]  /*1eb0*/  IMAD.MOV.U32 R63, RZ, RZ, RZ ;  /* 0x000000ffff3f7224 */ /* 0x000fe200078e00ff */
[----:B------:R-:W-:-:S07]  /*1ec0*/  MOV R79, R62 ;  /* 0x0000003e004f7202 */ /* 0x000fce0000000f00 */
.L_x_2973:
        /* <DEDUP_REMOVED lines=11> */
.L_x_2972:
        /* <DEDUP_REMOVED lines=20> */
.L_x_2978:
        /* <DEDUP_REMOVED lines=12> */
.L_x_2979:
        /* <DEDUP_REMOVED lines=39> */
[----:B------:R-:W-:Y:S02]  /*23f0*/  IMAD.MOV.U32 R85, RZ, RZ, R52 ;  /* 0x000000ffff557224 */ /* 0x000fe400078e0034 */
[----:B------:R-:W-:Y:S01]  /*2400*/  HFMA2 R52, -RZ, RZ, 0, 0 ;  /* 0x00000000ff347431 */ /* 0x000fe200000001ff */
[----:B------:R-:W-:-:S07]  /*2410*/  LOP3.LUT R74, R10, R62, R53, 0x96, !PT ;  /* 0x0000003e0a4a7212 */ /* 0x000fce00078e9635 */
.L_x_2977:
        /* <DEDUP_REMOVED lines=11> */
.L_x_2976:
        /* <DEDUP_REMOVED lines=20> */
.L_x_2982:
        /* <DEDUP_REMOVED lines=12> */
.L_x_2983:
        /* <DEDUP_REMOVED lines=42> */
.L_x_2981:
        /* <DEDUP_REMOVED lines=11> */
.L_x_2980:
[----:B------:R-:W-:Y:S01]  /*2a20*/  F2FP.F16.F32.PACK_AB R89, RZ, R79 ;  /* 0x0000004fff59723e */ /* 0x000fe200000000ff */
[----:B------:R-:W-:Y:S01]  /*2a30*/  @!P1 HADD2.F32 R85, -RZ, R55.H0_H0 ;  /* 0x20000037ff559230 */ /* 0x000fe20000004100 */
        /* <DEDUP_REMOVED lines=18> */
.L_x_2986:
        /* <DEDUP_REMOVED lines=12> */
.L_x_2987:
        /* <DEDUP_REMOVED lines=40> */
[----:B------:R-:W-:Y:S01]  /*2ea0*/  IMAD.MOV.U32 R52, RZ, RZ, RZ ;  /* 0x000000ffff347224 */ /* 0x000fe200078e00ff */
[----:B------:R-:W-:-:S07]  /*2eb0*/  LOP3.LUT R74, R10, R62, R53, 0x96, !PT ;  /* 0x0000003e0a4a7212 */ /* 0x000fce00078e9635 */
.L_x_2985:
        /* <DEDUP_REMOVED lines=11> */
.L_x_2984:
        /* <DEDUP_REMOVED lines=20> */
.L_x_2990:
        /* <DEDUP_REMOVED lines=12> */
.L_x_2991:
[----:B------:R-:W-:Y:S01]  /*3170*/  IMAD.WIDE.U32 R62, R66, -0x326172a9, RZ ;  /* 0xcd9e8d57423e7825 */ /* 0x000fe200078e00ff */
[----:B------:R-:W-:-:S03]  /*3180*/  LOP3.LUT R52, R8, R83, R71, 0x96, !PT ;  /* 0x0000005308347212 */ /* 0x000fc600078e9647 */
[----:B------:R-:W-:Y:S01]  /*3190*/  HFMA2 R91, -RZ, RZ, 0, 0 ;  /* 0x00000000ff5b7431 */ /* 0x000fe200000001ff */
        /* <DEDUP_REMOVED lines=39> */
.L_x_2989:
[----:B------:R-:W-:Y:S01]  /*3410*/  I2FP.F32.U32 R52, R53 ;  /* 0x0000003500347245 */ /* 0x000fe20000201000 */
[----:B-----5:R-:W-:Y:S02]  /*3420*/  HADD2.F32 R53, -RZ, R51.H1_H1 ;  /* 0x30000033ff357230 */ /* 0x020fe40000004100 */
[----:B------:R-:W-:-:S03]  /*3430*/  IMAD.MOV.U32 R63, RZ, RZ, 0x2f800000 ;  /* 0x2f800000ff3f7424 */ /* 0x000fc600078e00ff */
[----:B------:R-:W-:Y:S01]  /*3440*/  FMUL.FTZ R53, R53, UR13 ;  /* 0x0000000d35357c20 */ /* 0x000fe20008410000 */
[----:B------:R-:W-:-:S03]  /*3450*/  FFMA.FTZ R52, R52, R63, 1.1641532182693481445e-10 ;  /* 0x2f00000034347423 */ /* 0x000fc6000001003f */
[----:B------:R-:W-:Y:S02]  /*3460*/  FMUL.FTZ R53, R53, UR12 ;  /* 0x0000000c35357c20 */ /* 0x000fe40008410000 */
[----:B------:R-:W-:Y:S01]  /*3470*/  FSETP.GTU.FTZ.AND P1, PT, R52, UR10, PT ;  /* 0x0000000a34007c0b */ /* 0x000fe2000bf3c000 */
[----:B------:R-:W-:-:S03]  /*3480*/  HADD2.F32 R52, -RZ, R55.H1_H1 ;  /* 0x30000037ff347230 */ /* 0x000fc60000004100 */
[----:B------:R-:W-:Y:S02]  /*3490*/  FSEL R53, R53, RZ, !P1 ;  /* 0x000000ff35357208 */ /* 0x000fe40004800000 */
[----:B------:R-:W-:-:S03]  /*34a0*/  SEL R69, RZ, 0x1, P1 ;  /* 0x00000001ff457807 */ /* 0x000fc60000800000 */
[----:B------:R-:W-:-:S07]  /*34b0*/  FADD.FTZ R83, R52, R53 ;  /* 0x0000003534537221 */ /* 0x000fce0000010000 */
.L_x_2988:
[----:B------:R-:W-:Y:S02]  /*34c0*/  F2FP.F16.F32.PACK_AB R55, RZ, R83 ;  /* 0x00000053ff37723e */ /* 0x000fe400000000ff */
[----:B------:R-:W-:Y:S02]  /*34d0*/  PRMT R54, R88, 0x5410, R89 ;  /* 0x0000541058367816 */ /* 0x000fe40000000059 */
[----:B------:R-:W-:Y:S02]  /*34e0*/  PRMT R53, R84, 0x5410, R87 ;  /* 0x0000541054357816 */ /* 0x000fe40000000057 */
[----:B------:R-:W-:Y:S02]  /*34f0*/  PRMT R52, R60, 0x5410, R80 ;  /* 0x000054103c347816 */ /* 0x000fe40000000050 */
[----:B------:R-:W-:Y:S01]  /*3500*/  PRMT R55, R86, 0x5410, R55 ;  /* 0x0000541056377816 */ /* 0x000fe20000000037 */
[----:B------:R-:W-:Y:S06]  /*3510*/  BRA `(.L_x_2992) ;  /* 0x0000002400fc7947 */ /* 0x000fec0003800000 */
.L_x_2959:
        /* <DEDUP_REMOVED lines=19> */
.L_x_2995:
        /* <DEDUP_REMOVED lines=12> */
.L_x_2996:
        /* <DEDUP_REMOVED lines=40> */
[----:B------:R-:W-:-:S07]  /*3990*/  LOP3.LUT R74, R10, R74, R91, 0x96, !PT ;  /* 0x0000004a0a4a7212 */ /* 0x000fce00078e965b */
.L_x_2994:
        /* <DEDUP_REMOVED lines=9> */
.L_x_2993:
[----:B------:R-:W-:Y:S01]  /*3a30*/  HFMA2 R57, -RZ, RZ, 0, 0 ;  /* 0x00000000ff397431 */ /* 0x000fe200000001ff */
[----:B------:R-:W-:Y:S01]  /*3a40*/  F2FP.F16.F32.PACK_AB R82, RZ, R59 ;  /* 0x0000003bff52723e */ /* 0x000fe200000000ff */
        /* <DEDUP_REMOVED lines=14> */
.L_x_2999:
        /* <DEDUP_REMOVED lines=12> */
.L_x_3000:
        /* <DEDUP_REMOVED lines=42> */
.L_x_2998:
        /* <DEDUP_REMOVED lines=9> */
.L_x_2997:
[----:B------:R-:W-:Y:S01]  /*3f20*/  F2FP.F16.F32.PACK_AB R80, RZ, R57 ;  /* 0x00000039ff50723e */ /* 0x000fe200000000ff */
[----:B------:R-:W-:Y:S02]  /*3f30*/  IMAD.MOV.U32 R77, RZ, RZ, RZ ;  /* 0x000000ffff4d7224 */ /* 0x000fe400078e00ff */
[----:B------:R-:W-:Y:S01]  /*3f40*/  IMAD.MOV.U32 R52, RZ, RZ, R53 ;  /* 0x000000ffff347224 */ /* 0x000fe200078e0035 */
[----:B------:R-:W-:Y:S06]  /*3f50*/  @!P0 BRA `(.L_x_3001) ;  /* 0x00000004002c8947 */ /* 0x000fec0003800000 */
[----:B------:R-:W-:Y:S01]  /*3f60*/  ISETP.NE.AND P1, PT, R53, 0x1, PT ;  /* 0x000000013500780c */ /* 0x000fe20003f25270 */
[----:B------:R-:W-:Y:S01]  /*3f70*/  IMAD.MOV.U32 R5, RZ, RZ, R72 ;  /* 0x000000ffff057224 */ /* 0x000fe200078e0048 */
[----:B------:R-:W-:-:S11]  /*3f80*/  MOV R52, 0x2 ;  /* 0x0000000200347802 */ /* 0x000fd60000000f00 */
        /* <DEDUP_REMOVED lines=9> */
.L_x_3003:
        /* <DEDUP_REMOVED lines=12> */
.L_x_3004:
        /* <DEDUP_REMOVED lines=42> */
.L_x_3002:
        /* <DEDUP_REMOVED lines=9> */
.L_x_3001:
[----:B------:R-:W-:Y:S01]  /*4410*/  F2FP.F16.F32.PACK_AB R86, RZ, R77 ;  /* 0x0000004dff56723e */ /* 0x000fe200000000ff */
        /* <DEDUP_REMOVED lines=15> */
.L_x_3007:
        /* <DEDUP_REMOVED lines=12> */
.L_x_3008:
        /* <DEDUP_REMOVED lines=42> */
.L_x_3006:
        /* <DEDUP_REMOVED lines=9> */
.L_x_3005:
[----:B------:R-:W-:Y:S01]  /*4900*/  F2FP.F16.F32.PACK_AB R84, RZ, R75 ;  /* 0x0000004bff54723e */ /* 0x000fe200000000ff */
        /* <DEDUP_REMOVED lines=15> */
.L_x_3011:
        /* <DEDUP_REMOVED lines=12> */
.L_x_3012:
        /* <DEDUP_REMOVED lines=42> */
.L_x_3010:
        /* <DEDUP_REMOVED lines=9> */
.L_x_3009:
[----:B------:R-:W-:Y:S01]  /*4df0*/  F2FP.F16.F32.PACK_AB R87, RZ, R81 ;  /* 0x00000051ff57723e */ /* 0x000fe200000000ff */
        /* <DEDUP_REMOVED lines=15> */
.L_x_3015:
        /* <DEDUP_REMOVED lines=12> */
.L_x_3016:
        /* <DEDUP_REMOVED lines=42> */
.L_x_3014:
[----:B------:R-:W-:Y:S01]  /*5250*/  I2FP.F32.U32 R2, R2 ;  /* 0x0000000200027245 */ /* 0x000fe20000201000 */
[----:B-----5:R-:W-:Y:S01]  /*5260*/  HADD2.F32 R52, -RZ, R50.H1_H1 ;  /* 0x30000032ff347230 */ /* 0x020fe20000004100 */
[----:B------:R-:W-:-:S04]  /*5270*/  MOV R55, 0x2f800000 ;  /* 0x2f80000000377802 */ /* 0x000fc80000000f00 */
[----:B------:R-:W-:Y:S01]  /*5280*/  FMUL.FTZ R52, R52, UR13 ;  /* 0x0000000d34347c20 */ /* 0x000fe20008410000 */
[----:B------:R-:W-:-:S03]  /*5290*/  FFMA.FTZ R2, R2, R55, 1.1641532182693481445e-10 ;  /* 0x2f00000002027423 */ /* 0x000fc60000010037 */
[----:B------:R-:W-:Y:S02]  /*52a0*/  FMUL.FTZ R52, R52, UR12 ;  /* 0x0000000c34347c20 */ /* 0x000fe40008410000 */
[----:B------:R-:W-:-:S04]  /*52b0*/  FSETP.GTU.FTZ.AND P1, PT, R2, UR10, PT ;  /* 0x0000000a02007c0b */ /* 0x000fc8000bf3c000 */
[----:B------:R-:W-:Y:S02]  /*52c0*/  SEL R2, RZ, 0x1, P1 ;  /* 0x00000001ff027807 */ /* 0x000fe40000800000 */
[----:B------:R-:W-:-:S07]  /*52d0*/  FSEL R79, R52, RZ, !P1 ;  /* 0x000000ff344f7208 */ /* 0x000fce0004800000 */
.L_x_3013:
        /* <DEDUP_REMOVED lines=16> */
.L_x_3019:
        /* <DEDUP_REMOVED lines=12> */
.L_x_3020:
        /* <DEDUP_REMOVED lines=42> */
.L_x_3018:
        /* <DEDUP_REMOVED lines=9> */
.L_x_3017:
        /* <DEDUP_REMOVED lines=16> */
.L_x_3023:
        /* <DEDUP_REMOVED lines=12> */
.L_x_3024:
        /* <DEDUP_REMOVED lines=40> */
[----:B------:R-:W-:Y:S01]  /*5c10*/  IMAD.MOV.U32 R53, RZ, RZ, R90 ;  /* 0x000000ffff357224 */ /* 0x000fe200078e005a */
[----:B------:R-:W-:-:S07]  /*5c20*/  MOV R90, R52 ;  /* 0x00000034005a7202 */ /* 0x000fce0000000f00 */
.L_x_3022:
        /* <DEDUP_REMOVED lines=9> */
.L_x_3021:
[----:B------:R-:W-:Y:S02]  /*5cc0*/  F2FP.F16.F32.PACK_AB R55, RZ, R83 ;  /* 0x00000053ff37723e */ /* 0x000fe400000000ff */
[----:B------:R-:W-:Y:S02]  /*5cd0*/  PRMT R54, R87, 0x5410, R88 ;  /* 0x0000541057367816 */ /* 0x000fe40000000058 */
[----:B------:R-:W-:Y:S02]  /*5ce0*/  PRMT R53, R86, 0x5410, R84 ;  /* 0x0000541056357816 */ /* 0x000fe40000000054 */
[----:B------:R-:W-:Y:S02]  /*5cf0*/  PRMT R52, R82, 0x5410, R80 ;  /* 0x0000541052347816 */ /* 0x000fe40000000050 */
[----:B------:R-:W-:-:S07]  /*5d00*/  PRMT R55, R60, 0x5410, R55 ;  /* 0x000054103c377816 */ /* 0x000fce0000000037 */
.L_x_2992:
[----:B------:R-:W0:Y:S02]  /*5d10*/  LDC.64 R62, c[0x0][0x3a8] ;  /* 0x0000ea00ff3e7b82 */ /* 0x000e240000000a00 */
        /* <DEDUP_REMOVED lines=23> */
.L_x_3025:
[----:B------:R-:W-:Y:S05]  /*5e90*/  @!P0 BRA `(.L_x_3026) ;  /* 0x0000000000108947 */ /* 0x000fea0003800000 */
[----:B-----5:R-:W2:Y:S01]  /*5ea0*/  LDC.64 R48, c[0x0][0x390] ;  /* 0x0000e400ff307b82 */ /* 0x020ea20000000a00 */
[----:B------:R-:W-:-:S05]  /*5eb0*/  IADD3 R51, PT, PT, R78, 0x100, RZ ;  /* 0x000001004e337810 */ /* 0x000fca0007ffe0ff */
[----:B--2---:R-:W-:-:S06]  /*5ec0*/  IMAD.WIDE.U32 R48, R51, 0x10, R48 ;  /* 0x0000001033307825 */ /* 0x004fcc00078e0030 */
[----:B------:R-:W5:Y:S02]  /*5ed0*/  LDG.E.128 R48, desc[UR6][R48.64] ;  /* 0x0000000630307981 */ /* 0x000f64000c1e1d00 */
.L_x_3026:
        /* <DEDUP_REMOVED lines=25> */
.L_x_3030:
        /* <DEDUP_REMOVED lines=12> */
.L_x_3031:
[----:B------:R-:W-:Y:S01]  /*6130*/  IMAD.WIDE.U32 R88, R66, -0x326172a9, RZ ;  /* 0xcd9e8d5742587825 */ /* 0x000fe200078e00ff */
[----:B------:R-:W-:-:S03]  /*6140*/  LOP3.LUT R72, R8, R93, R71, 0x96, !PT ;  /* 0x0000005d08487212 */ /* 0x000fc600078e9647 */
[----:B------:R-:W-:Y:S02]  /*6150*/  HFMA2 R84, -RZ, RZ, 0, 0 ;  /* 0x00000000ff547431 */ /* 0x000fe400000001ff */
        /* <DEDUP_REMOVED lines=37> */
[----:B------:R-:W-:Y:S02]  /*63b0*/  LOP3.LUT R74, R10, R88, R87, 0x96, !PT ;  /* 0x000000580a4a7212 */ /* 0x000fe400078e9657 */
[----:B------:R-:W-:-:S07]  /*63c0*/  MOV R80, R86 ;  /* 0x0000005600507202 */ /* 0x000fce0000000f00 */
.L_x_3029:
        /* <DEDUP_REMOVED lines=11> */
.L_x_3028:
[----:B------:R-:W-:Y:S01]  /*6480*/  F2FP.F16.F32.PACK_AB R60, RZ, R89 ;  /* 0x00000059ff3c723e */ /* 0x000fe200000000ff */
[----:B------:R-:W-:Y:S01]  /*6490*/  @!P1 HADD2.F32 R87, -RZ, R52.H1_H1 ;  /* 0x30000034ff579230 */ /* 0x000fe20000004100 */
        /* <DEDUP_REMOVED lines=18> */
.L_x_3034:
        /* <DEDUP_REMOVED lines=12> */
.L_x_3035:
        /* <DEDUP_REMOVED lines=40> */
[----:B------:R-:W-:Y:S01]  /*6900*/  HFMA2 R86, -RZ, RZ, 0, 0 ;  /* 0x00000000ff567431 */ /* 0x000fe200000001ff */
[----:B------:R-:W-:-:S07]  /*6910*/  LOP3.LUT R74, R10, R90, R87, 0x96, !PT ;  /* 0x0000005a0a4a7212 */ /* 0x000fce00078e9657 */
.L_x_3033:
        /* <DEDUP_REMOVED lines=11> */
.L_x_3032:
[----:B------:R-:W-:Y:S01]  /*69d0*/  F2FP.F16.F32.PACK_AB R80, RZ, R87 ;  /* 0x00000057ff50723e */ /* 0x000fe200000000ff */
[----:B------:R-:W-:Y:S01]  /*69e0*/  @!P1 HADD2.F32 R97, -RZ, R53.H0_H0 ;  /* 0x20000035ff619230 */ /* 0x000fe20000004100 */
        /* <DEDUP_REMOVED lines=18> */
.L_x_3038:
        /* <DEDUP_REMOVED lines=12> */
.L_x_3039:
        /* <DEDUP_REMOVED lines=42> */
.L_x_3037:
        /* <DEDUP_REMOVED lines=11> */
.L_x_3036:
        /* <DEDUP_REMOVED lines=20> */
.L_x_3042:
        /* <DEDUP_REMOVED lines=12> */
.L_x_3043:
        /* <DEDUP_REMOVED lines=42> */
.L_x_3041:
        /* <DEDUP_REMOVED lines=11> */
.L_x_3040:
        /* <DEDUP_REMOVED lines=20> */
.L_x_3046:
        /* <DEDUP_REMOVED lines=12> */
.L_x_3047:
        /* <DEDUP_REMOVED lines=42> */
.L_x_3045:
        /* <DEDUP_REMOVED lines=11> */
.L_x_3044:
        /* <DEDUP_REMOVED lines=20> */
.L_x_3050:
        /* <DEDUP_REMOVED lines=12> */
.L_x_3051:
        /* <DEDUP_REMOVED lines=41> */
[----:B------:R-:W-:-:S07]  /*7e50*/  MOV R84, R52 ;  /* 0x0000003400547202 */ /* 0x000fce0000000f00 */
.L_x_3049:
        /* <DEDUP_REMOVED lines=11> */
.L_x_3048:
        /* <DEDUP_REMOVED lines=20> */
.L_x_3054:
        /* <DEDUP_REMOVED lines=12> */
.L_x_3055:
        /* <DEDUP_REMOVED lines=42> */
.L_x_3053:
        /* <DEDUP_REMOVED lines=11> */
.L_x_3052:
        /* <DEDUP_REMOVED lines=20> */
.L_x_3058:
        /* <DEDUP_REMOVED lines=12> */
.L_x_3059:
        /* <DEDUP_REMOVED lines=42> */
.L_x_3057:
        /* <DEDUP_REMOVED lines=11> */
.L_x_3056:
[----:B------:R-:W-:Y:S02]  /*89b0*/  F2FP.F16.F32.PACK_AB R55, RZ, R103 ;  /* 0x00000067ff37723e */ /* 0x000fe400000000ff */
[----:B------:R-:W-:Y:S02]  /*89c0*/  PRMT R54, R88, 0x5410, R54 ;  /* 0x0000541058367816 */ /* 0x000fe40000000036 */
[----:B------:R-:W-:Y:S02]  /*89d0*/  PRMT R53, R82, 0x5410, R86 ;  /* 0x0000541052357816 */ /* 0x000fe40000000056 */
[----:B------:R-:W-:Y:S02]  /*89e0*/  PRMT R52, R60, 0x5410, R80 ;  /* 0x000054103c347816 */ /* 0x000fe40000000050 */
[----:B------:R-:W-:Y:S01]  /*89f0*/  PRMT R55, R84, 0x5410, R55 ;  /* 0x0000541054377816 */ /* 0x000fe20000000037 */
[----:B------:R-:W-:Y:S06]  /*8a00*/  BRA `(.L_x_3060) ;  /* 0x0000002400fc7947 */ /* 0x000fec0003800000 */
.L_x_3027:
        /* <DEDUP_REMOVED lines=19> */
.L_x_3063:
        /* <DEDUP_REMOVED lines=12> */
.L_x_3064:
        /* <DEDUP_REMOVED lines=40> */
[----:B------:R-:W-:-:S07]  /*8e80*/  HFMA2 R52, -RZ, RZ, 0, 0 ;  /* 0x00000000ff347431 */ /* 0x000fce00000001ff */
.L_x_3062:
        /* <DEDUP_REMOVED lines=9> */
.L_x_3061:
        /* <DEDUP_REMOVED lines=16> */
.L_x_3067:
        /* <DEDUP_REMOVED lines=12> */
.L_x_3068:
        /* <DEDUP_REMOVED lines=42> */
.L_x_3066:
        /* <DEDUP_REMOVED lines=9> */
.L_x_3065:
        /* <DEDUP_REMOVED lines=16> */
.L_x_3071:
        /* <DEDUP_REMOVED lines=12> */
.L_x_3072:
        /* <DEDUP_REMOVED lines=42> */
.L_x_3070:
        /* <DEDUP_REMOVED lines=9> */
.L_x_3069:
        /* <DEDUP_REMOVED lines=16> */
.L_x_3075:
        /* <DEDUP_REMOVED lines=12> */
.L_x_3076:
        /* <DEDUP_REMOVED lines=42> */
.L_x_3074:
        /* <DEDUP_REMOVED lines=9> */
.L_x_3073:
        /* <DEDUP_REMOVED lines=16> */
.L_x_3079:
        /* <DEDUP_REMOVED lines=12> */
.L_x_3080:
        /* <DEDUP_REMOVED lines=42> */
.L_x_3078:
        /* <DEDUP_REMOVED lines=9> */
.L_x_3077:
        /* <DEDUP_REMOVED lines=16> */
.L_x_3083:
        /* <DEDUP_REMOVED lines=12> */
.L_x_3084:
        /* <DEDUP_REMOVED lines=42> */
.L_x_3082:
        /* <DEDUP_REMOVED lines=9> */
.L_x_3081:
        /* <DEDUP_REMOVED lines=16> */
.L_x_3087:
        /* <DEDUP_REMOVED lines=12> */
.L_x_3088:
        /* <DEDUP_REMOVED lines=42> */
.L_x_3086:
        /* <DEDUP_REMOVED lines=9> */
.L_x_3085:
        /* <DEDUP_REMOVED lines=16> */
.L_x_3091:
        /* <DEDUP_REMOVED lines=12> */
.L_x_3092:
        /* <DEDUP_REMOVED lines=42> */
.L_x_3090:
        /* <DEDUP_REMOVED lines=9> */
.L_x_3089:
[----:B------:R-:W-:Y:S02]  /*b1b0*/  F2FP.F16.F32.PACK_AB R55, RZ, R103 ;  /* 0x00000067ff37723e */ /* 0x000fe400000000ff */
[----:B------:R-:W-:Y:S02]  /*b1c0*/  PRMT R54, R88, 0x5410, R93 ;  /* 0x0000541058367816 */ /* 0x000fe4000000005d */
[----:B------:R-:W-:Y:S02]  /*b1d0*/  PRMT R53, R86, 0x5410, R84 ;  /* 0x0000541056357816 */ /* 0x000fe40000000054 */
[----:B------:R-:W-:Y:S02]  /*b1e0*/  PRMT R52, R82, 0x5410, R80 ;  /* 0x0000541052347816 */ /* 0x000fe40000000050 */
[----:B------:R-:W-:-:S07]  /*b1f0*/  PRMT R55, R60, 0x5410, R55 ;  /* 0x000054103c377816 */ /* 0x000fce0000000037 */
.L_x_3060:
        /* <DEDUP_REMOVED lines=20> */
[----:B------:R-:W-:Y:S02]  /*b340*/  IADD3 R91, PT, PT, R78, 0x100, RZ ;  /* 0x000001004e5b7810 */ /* 0x000fe40007ffe0ff */
[----:B------:R-:W-:Y:S02]  /*b350*/  LOP3.LUT R54, R54, R108, R90, 0xfe, !PT ;  /* 0x0000006c36367212 */ /* 0x000fe400078efe5a */
[----:B------:R-:W-:Y:S01]  /*b360*/  LOP3.LUT R55, R93, R55, RZ, 0xfc, !PT ;  /* 0x000000375d377212 */ /* 0x000fe200078efcff */
[----:B0-----:R-:W-:Y:S01]  /*b370*/  IMAD.WIDE.U32 R52, R91, 0x8, R52 ;  /* 0x000000085b347825 */ /* 0x001fe200078e0034 */
[----:B------:R-:W-:-:S05]  /*b380*/  LOP3.LUT R54, R54, 0xff, R7, 0xf8, !PT ;  /* 0x000000ff36367812 */ /* 0x000fca00078ef807 */
[----:B------:R1:W-:Y:S02]  /*b390*/  STG.E.64 desc[UR6][R52.64], R54 ;  /* 0x0000003634007986 */ /* 0x0003e4000c101b06 */
.L_x_3093:
[----:B------:R-:W-:Y:S05]  /*b3a0*/  @!P0 BRA `(.L_x_3094) ;  /* 0x00000000000c8947 */ /* 0x000fea0003800000 */
[----:B-----5:R-:W2:Y:S02]  /*b3b0*/  LDC.64 R48, c[0x0][0x390] ;  /* 0x0000e400ff307b82 */ /* 0x020ea40000000a00 */
[----:B--2---:R-:W-:-:S06]  /*b3c0*/  IMAD.WIDE.U32 R48, R60, 0x10, R48 ;  /* 0x000000103c307825 */ /* 0x004fcc00078e0030 */
[----:B------:R-:W5:Y:S02]  /*b3d0*/  LDG.E.128 R48, desc[UR6][R48.64] ;  /* 0x0000000630307981 */ /* 0x000f64000c1e1d00 */
.L_x_3094:
[----:B------:R-:W-:Y:S01]  /*b3e0*/  VIADD R123, R123, 0x200 ;  /* 0x000002007b7b7836 */ /* 0x000fe20000000000 */
[----:B------:R-:W-:Y:S06]  /*b3f0*/  BRA.U !UP0, `(.L_x_3095) ;  /* 0x0000002908c87547 */ /* 0x000fec000b800000 */
        /* <DEDUP_REMOVED lines=23> */
.L_x_3098:
        /* <DEDUP_REMOVED lines=12> */
.L_x_3099:
        /* <DEDUP_REMOVED lines=42> */
.L_x_3097:
        /* <DEDUP_REMOVED lines=11> */
.L_x_3096:
        /* <DEDUP_REMOVED lines=20> */
.L_x_3102:
        /* <DEDUP_REMOVED lines=12> */
.L_x_3103:
        /* <DEDUP_REMOVED lines=42> */
.L_x_3101:
        /* <DEDUP_REMOVED lines=11> */
.L_x_3100:
        /* <DEDUP_REMOVED lines=20> */
.L_x_3106:
        /* <DEDUP_REMOVED lines=12> */
.L_x_3107:
        /* <DEDUP_REMOVED lines=42> */
.L_x_3105:
        /* <DEDUP_REMOVED lines=11> */
.L_x_3104:
        /* <DEDUP_REMOVED lines=20> */
.L_x_3110:
        /* <DEDUP_REMOVED lines=12> */
.L_x_3111:
        /* <DEDUP_REMOVED lines=42> */
.L_x_3109:
        /* <DEDUP_REMOVED lines=11> */
.L_x_3108:
        /* <DEDUP_REMOVED lines=20> */
.L_x_3114:
        /* <DEDUP_REMOVED lines=12> */
.L_x_3115:
        /* <DEDUP_REMOVED lines=42> */
.L_x_3113:
        /* <DEDUP_REMOVED lines=11> */
.L_x_3112:
        /* <DEDUP_REMOVED lines=20> */
.L_x_3118:
        /* <DEDUP_REMOVED lines=12> */
.L_x_3119:
        /* <DEDUP_REMOVED lines=42> */
.L_x_3117:
        /* <DEDUP_REMOVED lines=11> */
.L_x_3116:
        /* <DEDUP_REMOVED lines=20> */
.L_x_3122:
        /* <DEDUP_REMOVED lines=12> */
.L_x_3123:
        /* <DEDUP_REMOVED lines=42> */
.L_x_3121:
        /* <DEDUP_REMOVED lines=11> */
.L_x_3120:
        /* <DEDUP_REMOVED lines=20> */
.L_x_3126:
        /* <DEDUP_REMOVED lines=12> */
.L_x_3127:
        /* <DEDUP_REMOVED lines=43> */
.L_x_3125:
[----:B------:R-:W-:Y:S01]  /*de10*/  I2FP.F32.U32 R52, R53 ;  /* 0x0000003500347245 */ /* 0x000fe20000201000 */
[----:B-----5:R-:W-:Y:S01]  /*de20*/  HADD2.F32 R54, -RZ, R51.H1_H1 ;  /* 0x30000033ff367230 */ /* 0x020fe20000004100 */
[----:B------:R-:W-:-:S04]  /*de30*/  MOV R53, 0x2f800000 ;  /* 0x2f80000000357802 */ /* 0x000fc80000000f00 */
        /* <DEDUP_REMOVED lines=8> */
.L_x_3124:
[----:B------:R-:W-:Y:S02]  /*dec0*/  F2FP.F16.F32.PACK_AB R55, RZ, R91 ;  /* 0x0000005bff37723e */ /* 0x000fe400000000ff */
[----:B------:R-:W-:Y:S02]  /*ded0*/  PRMT R54, R94, 0x5410, R96 ;  /* 0x000054105e367816 */ /* 0x000fe40000000060 */
[----:B------:R-:W-:Y:S02]  /*dee0*/  PRMT R53, R84, 0x5410, R88 ;  /* 0x0000541054357816 */ /* 0x000fe40000000058 */
[----:B------:R-:W-:Y:S02]  /*def0*/  PRMT R52, R76, 0x5410, R78 ;  /* 0x000054104c347816 */ /* 0x000fe4000000004e */
[----:B------:R-:W-:Y:S01]  /*df00*/  PRMT R55, R86, 0x5410, R55 ;  /* 0x0000541056377816 */ /* 0x000fe20000000037 */
[----:B------:R-:W-:Y:S06]  /*df10*/  BRA `(.L_x_3128) ;  /* 0x0000002800047947 */ /* 0x000fec0003800000 */
.L_x_3095:
[----:B------:R-:W-:Y:S01]  /*df20*/  IMAD.MOV.U32 R109, RZ, RZ, RZ ;  /* 0x000000ffff6d7224 */ /* 0x000fe200078e00ff */
[----:B01----:R-:W-:Y:S01]  /*df30*/  MOV R52, R96 ;  /* 0x0000006000347202 */ /* 0x003fe20000000f00 */
[----:B------:R-:W-:Y:S01]  /*df40*/  IMAD.MOV.U32 R80, RZ, RZ, R92 ;  /* 0x000000ffff507224 */ /* 0x000fe200078e005c */
        /* <DEDUP_REMOVED lines=16> */
.L_x_3131:
        /* <DEDUP_REMOVED lines=12> */
.L_x_3132:
        /* <DEDUP_REMOVED lines=42> */
.L_x_3130:
        /* <DEDUP_REMOVED lines=9> */
.L_x_3129:
        /* <DEDUP_REMOVED lines=16> */
.L_x_3135:
        /* <DEDUP_REMOVED lines=12> */
.L_x_3136:
        /* <DEDUP_REMOVED lines=42> */
.L_x_3134:
        /* <DEDUP_REMOVED lines=9> */
.L_x_3133:
        /* <DEDUP_REMOVED lines=16> */
.L_x_3139:
        /* <DEDUP_REMOVED lines=12> */
.L_x_3140:
        /* <DEDUP_REMOVED lines=42> */
.L_x_3138:
        /* <DEDUP_REMOVED lines=9> */
.L_x_3137:
        /* <DEDUP_REMOVED lines=16> */
.L_x_3143:
        /* <DEDUP_REMOVED lines=12> */
.L_x_3144:
        /* <DEDUP_REMOVED lines=42> */
.L_x_3142:
        /* <DEDUP_REMOVED lines=9> */
.L_x_3141:
        /* <DEDUP_REMOVED lines=16> */
.L_x_3147:
        /* <DEDUP_REMOVED lines=12> */
.L_x_3148:
        /* <DEDUP_REMOVED lines=42> */
.L_x_3146:
        /* <DEDUP_REMOVED lines=9> */
.L_x_3145:
        /* <DEDUP_REMOVED lines=16> */
.L_x_3151:
        /* <DEDUP_REMOVED lines=12> */
.L_x_3152:
        /* <DEDUP_REMOVED lines=42> */
.L_x_3150:
        /* <DEDUP_REMOVED lines=9> */
.L_x_3149:
        /* <DEDUP_REMOVED lines=16> */
.L_x_3155:
        /* <DEDUP_REMOVED lines=12> */
.L_x_3156:
        /* <DEDUP_REMOVED lines=42> */
.L_x_3154:
        /* <DEDUP_REMOVED lines=9> */
.L_x_3153:
        /* <DEDUP_REMOVED lines=16> */
.L_x_3159:
        /* <DEDUP_REMOVED lines=12> */
.L_x_3160:
        /* <DEDUP_REMOVED lines=41> */
[----:B------:R-:W-:Y:S01]  /*10630*/  MOV R53, R80 ;  /* 0x0000005000357202 */ /* 0x000fe20000000f00 */
[----:B------:R-:W-:-:S07]  /*10640*/  IMAD.MOV.U32 R80, RZ, RZ, R52 ;  /* 0x000000ffff507224 */ /* 0x000fce00078e0034 */
.L_x_3158:
        /* <DEDUP_REMOVED lines=9> */
.L_x_3157:
[----:B------:R-:W-:Y:S02]  /*106e0*/  F2FP.F16.F32.PACK_AB R55, RZ, R91 ;  /* 0x0000005bff37723e */ /* 0x000fe400000000ff */
[----:B------:R-:W-:Y:S02]  /*106f0*/  PRMT R54, R92, 0x5410, R93 ;  /* 0x000054105c367816 */ /* 0x000fe4000000005d */
[----:B------:R-:W-:Y:S02]  /*10700*/  PRMT R53, R86, 0x5410, R88 ;  /* 0x0000541056357816 */ /* 0x000fe40000000058 */
[----:B------:R-:W-:Y:S02]  /*10710*/  PRMT R52, R84, 0x5410, R78 ;  /* 0x0000541054347816 */ /* 0x000fe4000000004e */
[----:B------:R-:W-:-:S07]  /*10720*/  PRMT R55, R76, 0x5410, R55 ;  /* 0x000054104c377816 */ /* 0x000fce0000000037 */
.L_x_3128:
        /* <DEDUP_REMOVED lines=47> */
.L_x_3161:
        /* <DEDUP_REMOVED lines=63> */
[----:B------:R-:W-:-:S04]  /*10e10*/  IMAD.MOV.U32 R58, RZ, RZ, RZ ;  /* 0x000000ffff3a7224 */ /* 0x000fc800078e00ff */
        /* <DEDUP_REMOVED lines=18> */
.L_x_3163:
[----:B------:R-:W-:Y:S05]  /*10f40*/  BSYNC.RECONVERGENT B0 ;  /* 0x0000000000007941 */ /* 0x000fea0003800200 */
.L_x_3162:
        /* <DEDUP_REMOVED lines=12> */
.L_x_3165:
[----:B------:R-:W-:Y:S05]  /*11010*/  BSYNC.RECONVERGENT B0 ;  /* 0x0000000000007941 */ /* 0x000fea0003800200 */
.L_x_3164:
        /* <DEDUP_REMOVED lines=56> */
[----:B-1----:R-:W-:Y:S01]  /*113a0*/  FMUL.FTZ R60, R107, R107 ;  /* 0x0000006b6b3c7220 */ /* 0x002fe20000410000 */
[----:B--2---:R-:W-:-:S04]  /*113b0*/  @!P1 IMAD.WIDE R52, R68, 0x4, R52 ;  /* 0x0000000444349825 */ /* 0x004fc800078e0234 */
[----:B------:R-:W-:Y:S01]  /*113c0*/  FSEL R93, R60, RZ, P0 ;  /* 0x000000ff3c5d7208 */ /* 0x000fe20000000000 */
[----:B0-----:R-:W-:Y:S01]  /*113d0*/  FFMA.FTZ R60, R125, UR14, R62 ;  /* 0x0000000e7d3c7c23 */ /* 0x001fe2000801003e */
[----:B---3--:R-:W-:-:S04]  /*113e0*/  @!P1 IMAD.WIDE R54, R68, 0x4, R54 ;  /* 0x0000000444369825 */ /* 0x008fc800078e0236 */
[----:B------:R-:W-:Y:S01]  /*113f0*/  FADD.FTZ R60, R60, R93 ;  /* 0x0000005d3c3c7221 */ /* 0x000fe20000010000 */
[----:B------:R0:W-:Y:S03]  /*11400*/  @!P1 STG.E desc[UR6][R54.64], R107 ;  /* 0x0000006b36009986 */ /* 0x0001e6000c101906 */
[----:B------:R-:W1:Y:S02]  /*11410*/  MUFU.RSQ R63, R60 ;  /* 0x0000003c003f7308 */ /* 0x000e640000001400 */
[----:B-1----:R0:W-:Y:S01]  /*11420*/  @!P1 STG.E desc[UR6][R52.64], R63 ;  /* 0x0000003f34009986 */ /* 0x0021e2000c101906 */
[----:B-----5:R-:W-:-:S13]  /*11430*/  ISETP.GE.AND P1, PT, R56, 0x1, PT ;  /* 0x000000013800780c */ /* 0x020fda0003f26270 */
[----:B0-----:R-:W-:Y:S05]  /*11440*/  @!P1 BRA `(.L_x_3166) ;  /* 0x00000008004c9947 */ /* 0x001fea0003800000 */
[----:B------:R-:W-:Y:S01]  /*11450*/  FSEL R52, R107, RZ, !P0 ;  /* 0x000000ff6b347208 */ /* 0x000fe20004000000 */
[----:B------:R-:W-:Y:S02]  /*11460*/  VIADD R56, R56, 0xffffffff ;  /* 0xffffffff38387836 */ /* 0x000fe40000000000 */
[--C-:B------:R-:W-:Y:S02]  /*11470*/  HADD2.F32 R93, -RZ, R44.reuse.H1_H1 ;  /* 0x3000002cff5d7230 */ /* 0x100fe40000004100 */
[C---:B------:R-:W-:Y:S01]  /*11480*/  FADD.FTZ R54, -R52.reuse, R59 ;  /* 0x0000003b34367221 */ /* 0x040fe20000010100 */
[C---:B------:R-:W-:Y:S01]  /*11490*/  FADD.FTZ R58, -R52.reuse, R57 ;  /* 0x00000039343a7221 */ /* 0x040fe20000010100 */
[----:B------:R-:W-:Y:S01]  /*114a0*/  FADD.FTZ R120, -R52, R91 ;  /* 0x0000005b34787221 */ /* 0x000fe20000010100 */
[----:B------:R-:W-:Y:S02]  /*114b0*/  IMAD R61, R56, R61, RZ ;  /* 0x0000003d383d7224 */ /* 0x000fe400078e02ff */
[----:B------:R-:W-:Y:S01]  /*114c0*/  FADD.FTZ R96, -R52, R95 ;  /* 0x0000005f34607221 */ /* 0x000fe20000010100 */
[----:B------:R-:W-:-:S02]  /*114d0*/  HADD2.F32 R57, -RZ, R44.H0_H0 ;  /* 0x2000002cff397230 */ /* 0x000fc40000004100 */
[C---:B------:R-:W-:Y:S01]  /*114e0*/  FMUL.FTZ R56, R63.reuse, R54 ;  /* 0x000000363f387220 */ /* 0x040fe20000410000 */
[--C-:B------:R-:W-:Y:S02]  /*114f0*/  HADD2.F32 R91, -RZ, R32.reuse.H0_H0 ;  /* 0x20000020ff5b7230 */ /* 0x100fe40000004100 */
[C---:B------:R-:W-:Y:S01]  /*11500*/  FADD.FTZ R84, -R52.reuse, R89 ;  /* 0x0000005934547221 */ /* 0x040fe20000010100 */
[----:B------:R-:W-:Y:S02]  /*11510*/  HADD2.F32 R95, -RZ, R32.H1_H1 ;  /* 0x30000020ff5f7230 */ /* 0x000fe40000004100 */
[C---:B------:R-:W-:Y:S01]  /*11520*/  FMUL.FTZ R90, R63.reuse, R58 ;  /* 0x0000003a3f5a7220 */ /* 0x040fe20000410000 */
        /* <DEDUP_REMOVED lines=9> */
[----:B------:R-:W-:Y:S01]  /*115c0*/  FFMA.FTZ R56, R56, R57, R91 ;  /* 0x0000003938387223 */ /* 0x000fe2000001005b */
[----:B------:R-:W-:Y:S01]  /*115d0*/  FADD.FTZ R88, -R52, R83 ;  /* 0x0000005334587221 */ /* 0x000fe20000010100 */
[C---:B------:R-:W-:Y:S01]  /*115e0*/  FMUL.FTZ R87, R63.reuse, R84 ;  /* 0x000000543f577220 */ /* 0x040fe20000410000 */
[----:B------:R-:W-:Y:S01]  /*115f0*/  FFMA.FTZ R57, R90, R93, R95 ;  /* 0x0000005d5a397223 */ /* 0x000fe2000001005f */
[C---:B------:R-:W-:Y:S01]  /*11600*/  FMUL.FTZ R89, R63.reuse, R78 ;  /* 0x0000004e3f597220 */ /* 0x040fe20000410000 */
[C---:B------:R-:W-:Y:S01]  /*11610*/  FMUL.FTZ R85, R63.reuse, R92 ;  /* 0x0000005c3f557220 */ /* 0x040fe20000410000 */
[C---:B------:R-:W-:Y:S01]  /*11620*/  FMUL.FTZ R84, R63.reuse, R94 ;  /* 0x0000005e3f547220 */ /* 0x040fe20000410000 */
[----:B------:R-:W-:Y:S01]  /*11630*/  FMUL.FTZ R83, R63, R96 ;  /* 0x000000603f537220 */ /* 0x000fe20000410000 */
[----:B------:R-:W-:-:S02]  /*11640*/  HADD2.F32 R91, -RZ, R45.H0_H0 ;  /* 0x2000002dff5b7230 */ /* 0x000fc40000004100 */
[C---:B------:R-:W-:Y:S01]  /*11650*/  FMUL.FTZ R60, R63.reuse, R60 ;  /* 0x0000003c3f3c7220 */ /* 0x040fe20000410000 */
[----:B------:R-:W-:Y:S02]  /*11660*/  HADD2.F32 R93, -RZ, R33.H0_H0 ;  /* 0x20000021ff5d7230 */ /* 0x000fe40000004100 */
[C---:B------:R-:W-:Y:S01]  /*11670*/  FMUL.FTZ R79, R63.reuse, R98 ;  /* 0x000000623f4f7220 */ /* 0x040fe20000410000 */
[C---:B------:R-:W-:Y:S01]  /*11680*/  FMUL.FTZ R78, R63.reuse, R100 ;  /* 0x000000643f4e7220 */ /* 0x040fe20000410000 */
[----:B------:R-:W-:Y:S02]  /*11690*/  HADD2.F32 R90, -RZ, R45.H1_H1 ;  /* 0x3000002dff5a7230 */ /* 0x000fe40000004100 */
[C---:B------:R-:W-:Y:S01]  /*116a0*/  FMUL.FTZ R75, R63.reuse, R62 ;  /* 0x0000003e3f4b7220 */ /* 0x040fe20000410000 */
[----:B------:R-:W-:Y:S02]  /*116b0*/  HADD2.F32 R92, -RZ, R33.H1_H1 ;  /* 0x30000021ff5c7230 */ /* 0x000fe40000004100 */
[----:B------:R-:W-:Y:S01]  /*116c0*/  FMUL.FTZ R81, R63, R76 ;  /* 0x0000004c3f517220 */ /* 0x000fe20000410000 */
[----:B------:R-:W-:-:S02]  /*116d0*/  HADD2.F32 R94, -RZ, R46.H0_H0 ;  /* 0x2000002eff5e7230 */ /* 0x000fc40000004100 */
[----:B------:R-:W-:Y:S01]  /*116e0*/  FMUL.FTZ R86, R63, R86 ;  /* 0x000000563f567220 */ /* 0x000fe20000410000 */
[----:B------:R-:W-:Y:S02]  /*116f0*/  HADD2.F32 R96, -RZ, R34.H0_H0 ;  /* 0x20000022ff607230 */ /* 0x000fe40000004100 */
[----:B------:R-:W-:Y:S01]  /*11700*/  FADD.FTZ R102, -R52, R105 ;  /* 0x0000006934667221 */ /* 0x000fe20000010100 */
[----:B------:R-:W-:Y:S02]  /*11710*/  HADD2.F32 R95, -RZ, R46.H1_H1 ;  /* 0x3000002eff5f7230 */ /* 0x000fe40000004100 */
[----:B------:R-:W-:Y:S01]  /*11720*/  FFMA.FTZ R60, R60, R91, R93 ;  /* 0x0000005b3c3c7223 */ /* 0x000fe2000001005d */
[----:B------:R-:W-:Y:S02]  /*11730*/  HADD2.F32 R97, -RZ, R34.H1_H1 ;  /* 0x30000022ff617230 */ /* 0x000fe40000004100 */
[----:B------:R-:W-:Y:S01]  /*11740*/  FFMA.FTZ R75, R75, R90, R92 ;  /* 0x0000005a4b4b7223 */ /* 0x000fe2000001005c */
[----:B------:R-:W-:-:S02]  /*11750*/  HADD2.F32 R98, -RZ, R47.H0_H0 ;  /* 0x2000002fff627230 */ /* 0x000fc40000004100 */
[----:B------:R-:W-:Y:S01]  /*11760*/  FFMA.FTZ R81, R81, R94, R96 ;  /* 0x0000005e51517223 */ /* 0x000fe20000010060 */
[----:B------:R-:W-:Y:S02]  /*11770*/  HADD2.F32 R100, -RZ, R35.H0_H0 ;  /* 0x20000023ff647230 */ /* 0x000fe40000004100 */
[----:B------:R-:W-:Y:S01]  /*11780*/  FFMA.FTZ R86, R86, R95, R97 ;  /* 0x0000005f56567223 */ /* 0x000fe20000010061 */
[----:B------:R-:W-:Y:S02]  /*11790*/  HADD2.F32 R91, -RZ, R47.H1_H1 ;  /* 0x3000002fff5b7230 */ /* 0x000fe40000004100 */
[----:B------:R-:W-:Y:S01]  /*117a0*/  FMUL.FTZ R88, R63, R88 ;  /* 0x000000583f587220 */ /* 0x000fe20000410000 */
[----:B------:R-:W-:Y:S02]  /*117b0*/  HADD2.F32 R93, -RZ, R35.H1_H1 ;  /* 0x30000023ff5d7230 */ /* 0x000fe40000004100 */
[----:B------:R-:W-:Y:S01]  /*117c0*/  FFMA.FTZ R89, R89, R98, R100 ;  /* 0x0000006259597223 */ /* 0x000fe20000010064 */
[----:B------:R-:W-:-:S02]  /*117d0*/  HADD2.F32 R92, -RZ, R40.H0_H0 ;  /* 0x20000028ff5c7230 */ /* 0x000fc40000004100 */
[----:B------:R-:W-:Y:S01]  /*117e0*/  FMUL.FTZ R77, R63, R102 ;  /* 0x000000663f4d7220 */ /* 0x000fe20000410000 */
[----:B------:R-:W-:Y:S02]  /*117f0*/  HADD2.F32 R94, -RZ, R28.H0_H0 ;  /* 0x2000001cff5e7230 */ /* 0x000fe40000004100 */
[C---:B------:R-:W-:Y:S01]  /*11800*/  FADD.FTZ R104, -R52.reuse, R103 ;  /* 0x0000006734687221 */ /* 0x040fe20000010100 */
[----:B------:R-:W-:Y:S02]  /*11810*/  HADD2.F32 R95, -RZ, R41.H0_H0 ;  /* 0x20000029ff5f7230 */ /* 0x000fe40000004100 */
[----:B------:R-:W-:Y:S01]  /*11820*/  FADD.FTZ R106, -R52, R109 ;  /* 0x0000006d346a7221 */ /* 0x000fe20000010100 */
[----:B------:R-:W-:Y:S02]  /*11830*/  HADD2.F32 R97, -RZ, R29.H0_H0 ;  /* 0x2000001dff617230 */ /* 0x000fe40000004100 */
[----:B------:R-:W-:Y:S01]  /*11840*/  FFMA.FTZ R90, R88, R91, R93 ;  /* 0x0000005b585a7223 */ /* 0x000fe2000001005d */
[----:B------:R-:W-:-:S02]  /*11850*/  HADD2.F32 R96, -RZ, R40.H1_H1 ;  /* 0x30000028ff607230 */ /* 0x000fc40000004100 */
[----:B------:R-:W-:Y:S01]  /*11860*/  FFMA.FTZ R87, R87, R92, R94 ;  /* 0x0000005c57577223 */ /* 0x000fe2000001005e */
[----:B------:R-:W-:Y:S02]  /*11870*/  HADD2.F32 R98, -RZ, R28.H1_H1 ;  /* 0x3000001cff627230 */ /* 0x000fe40000004100 */
[----:B------:R-:W-:Y:S01]  /*11880*/  FFMA.FTZ R91, R84, R95, R97 ;  /* 0x0000005f545b7223 */ /* 0x000fe20000010061 */
[----:B------:R-:W-:Y:S02]  /*11890*/  HADD2.F32 R100, -RZ, R41.H1_H1 ;  /* 0x30000029ff647230 */ /* 0x000fe40000004100 */
[----:B------:R-:W-:Y:S01]  /*118a0*/  FADD.FTZ R108, -R52, R111 ;  /* 0x0000006f346c7221 */ /* 0x000fe20000010100 */
[----:B------:R-:W-:Y:S02]  /*118b0*/  HADD2.F32 R102, -RZ, R29.H1_H1 ;  /* 0x3000001dff667230 */ /* 0x000fe40000004100 */
[----:B------:R-:W-:Y:S01]  /*118c0*/  FFMA.FTZ R88, R85, R96, R98 ;  /* 0x0000006055587223 */ /* 0x000fe20000010062 */
[----:B------:R-:W-:-:S02]  /*118d0*/  HADD2.F32 R84, -RZ, R42.H0_H0 ;  /* 0x2000002aff547230 */ /* 0x000fc40000004100 */
[C---:B------:R-:W-:Y:S01]  /*118e0*/  FADD.FTZ R110, -R52.reuse, R113 ;  /* 0x00000071346e7221 */ /* 0x040fe20000010100 */
[----:B------:R-:W-:Y:S02]  /*118f0*/  HADD2.F32 R94, -RZ, R30.H0_H0 ;  /* 0x2000001eff5e7230 */ /* 0x000fe40000004100 */
[C---:B------:R-:W-:Y:S01]  /*11900*/  FADD.FTZ R112, -R52.reuse, R115 ;  /* 0x0000007334707221 */ /* 0x040fe20000010100 */
[C---:B------:R-:W-:Y:S01]  /*11910*/  FADD.FTZ R114, -R52.reuse, R117 ;  /* 0x0000007534727221 */ /* 0x040fe20000010100 */
[C---:B------:R-:W-:Y:S01]  /*11920*/  FADD.FTZ R116, -R52.reuse, R119 ;  /* 0x0000007734747221 */ /* 0x040fe20000010100 */
[----:B------:R-:W-:Y:S01]  /*11930*/  FADD.FTZ R118, -R52, R121 ;  /* 0x0000007934767221 */ /* 0x000fe20000010100 */
[----:B------:R-:W-:Y:S01]  /*11940*/  FFMA.FTZ R92, R83, R100, R102 ;  /* 0x00000064535c7223 */ /* 0x000fe20000010066 */
[----:B------:R-:W-:Y:S02]  /*11950*/  HADD2.F32 R85, -RZ, R42.H1_H1 ;  /* 0x3000002aff557230 */ /* 0x000fe40000004100 */
[----:B------:R-:W-:Y:S01]  /*11960*/  FMUL.FTZ R53, R63, R104 ;  /* 0x000000683f357220 */ /* 0x000fe20000410000 */
[----:B------:R-:W-:-:S02]  /*11970*/  HADD2.F32 R93, -RZ, R30.H1_H1 ;  /* 0x3000001eff5d7230 */ /* 0x000fc40000004100 */
[----:B------:R-:W-:Y:S01]  /*11980*/  FMUL.FTZ R52, R63, R106 ;  /* 0x0000006a3f347220 */ /* 0x000fe20000410000 */
[----:B------:R-:W-:Y:S02]  /*11990*/  HADD2.F32 R96, -RZ, R43.H0_H0 ;  /* 0x2000002bff607230 */ /* 0x000fe40000004100 */
[----:B------:R-:W-:Y:S01]  /*119a0*/  FFMA.FTZ R83, R79, R84, R94 ;  /* 0x000000544f537223 */ /* 0x000fe2000001005e */
[----:B------:R-:W-:Y:S02]  /*119b0*/  HADD2.F32 R98, -RZ, R31.H0_H0 ;  /* 0x2000001fff627230 */ /* 0x000fe40000004100 */
[----:B------:R-:W-:Y:S01]  /*119c0*/  FFMA.FTZ R94, R78, R85, R93 ;  /* 0x000000554e5e7223 */ /* 0x000fe2000001005d */
[----:B------:R-:W-:Y:S02]  /*119d0*/  HADD2.F32 R100, -RZ, R43.H1_H1 ;  /* 0x3000002bff647230 */ /* 0x000fe40000004100 */
[----:B------:R-:W-:Y:S01]  /*119e0*/  FMUL.FTZ R76, R63, R108 ;  /* 0x0000006c3f4c7220 */ /* 0x000fe20000410000 */
[----:B------:R-:W-:-:S02]  /*119f0*/  HADD2.F32 R102, -RZ, R31.H1_H1 ;  /* 0x3000001fff667230 */ /* 0x000fc40000004100 */
[----:B------:R-:W-:Y:S01]  /*11a00*/  FFMA.FTZ R95, R77, R96, R98 ;  /* 0x000000604d5f7223 */ /* 0x000fe20000010062 */
[----:B------:R-:W-:Y:S02]  /*11a10*/  HADD2.F32 R97, -RZ, R36.H0_H0 ;  /* 0x20000024ff617230 */ /* 0x000fe40000004100 */
[----:B------:R-:W-:Y:S01]  /*11a20*/  FMUL.FTZ R62, R63, R110 ;  /* 0x0000006e3f3e7220 */ /* 0x000fe20000410000 */
[----:B------:R-:W-:Y:S02]  /*11a30*/  HADD2.F32 R99, -RZ, R24.H0_H0 ;  /* 0x20000018ff637230 */ /* 0x000fe40000004100 */
[----:B------:R-:W-:Y:S01]  /*11a40*/  FFMA.FTZ R98, R53, R100, R102 ;  /* 0x0000006435627223 */ /* 0x000fe20000010066 */
[----:B------:R-:W-:Y:S02]  /*11a50*/  HADD2.F32 R77, -RZ, R36.H1_H1 ;  /* 0x30000024ff4d7230 */ /* 0x000fe40000004100 */
[----:B------:R-:W-:Y:S01]  /*11a60*/  FMUL.FTZ R59, R63, R112 ;  /* 0x000000703f3b7220 */ /* 0x000fe20000410000 */
[----:B------:R-:W-:-:S02]  /*11a70*/  HADD2.F32 R79, -RZ, R24.H1_H1 ;  /* 0x30000018ff4f7230 */ /* 0x000fc40000004100 */
[----:B------:R-:W-:Y:S01]  /*11a80*/  FFMA.FTZ R93, R52, R97, R99 ;  /* 0x00000061345d7223 */ /* 0x000fe20000010063 */
[----:B------:R-:W-:Y:S01]  /*11a90*/  HADD2.F32 R97, -RZ, R37.H0_H0 ;  /* 0x20000025ff617230 */ /* 0x000fe20000004100 */
[----:B------:R-:W0:Y:S01]  /*11aa0*/  LDC.64 R52, c[0x0][0x428] ;  /* 0x00010a00ff347b82 */ /* 0x000e220000000a00 */
[----:B------:R-:W-:Y:S02]  /*11ab0*/  HADD2.F32 R85, -RZ, R25.H0_H0 ;  /* 0x20000019ff557230 */ /* 0x000fe40000004100 */
[----:B------:R-:W-:Y:S01]  /*11ac0*/  FFMA.FTZ R96, R76, R77, R79 ;  /* 0x0000004d4c607223 */ /* 0x000fe2000001004f */
[----:B------:R-:W-:Y:S01]  /*11ad0*/  SHF.R.S32.HI R76, RZ, 0x1f, R61 ;  /* 0x0000001fff4c7819 */ /* 0x000fe2000001143d */
[----:B------:R-:W-:Y:S02]  /*11ae0*/  HADD2.F32 R78, -RZ, R37.H1_H1 ;  /* 0x30000025ff4e7230 */ /* 0x000fe40000004100 */
[----:B------:R-:W-:Y:S01]  /*11af0*/  FMUL.FTZ R58, R63, R114 ;  /* 0x000000723f3a7220 */ /* 0x000fe20000410000 */
[----:B------:R-:W-:Y:S01]  /*11b00*/  HADD2.F32 R84, -RZ, R25.H1_H1 ;  /* 0x30000019ff547230 */ /* 0x000fe20000004100 */
[----:B------:R-:W-:Y:S01]  /*11b10*/  LEA.HI R76, R76, R61, RZ, 0x3 ;  /* 0x0000003d4c4c7211 */ /* 0x000fe200078f18ff */
[----:B------:R-:W-:-:S02]  /*11b20*/  HADD2.F32 R99, -RZ, R38.H0_H0 ;  /* 0x20000026ff637230 */ /* 0x000fc40000004100 */
[----:B------:R-:W-:Y:S01]  /*11b30*/  FFMA.FTZ R97, R62, R97, R85 ;  /* 0x000000613e617223 */ /* 0x000fe20000010055 */
[--C-:B------:R-:W-:Y:S02]  /*11b40*/  HADD2.F32 R101, -RZ, R26.reuse.H0_H0 ;  /* 0x2000001aff657230 */ /* 0x100fe40000004100 */
[----:B------:R-:W-:Y:S01]  /*11b50*/  FFMA.FTZ R100, R59, R78, R84 ;  /* 0x0000004e3b647223 */ /* 0x000fe20000010054 */
[----:B------:R-:W-:Y:S01]  /*11b60*/  LEA.HI.SX32 R77, R76, R123, 0x1d ;  /* 0x0000007b4c4d7211 */ /* 0x000fe200078feaff */
[----:B------:R-:W-:Y:S02]  /*11b70*/  HADD2.F32 R78, -RZ, R26.H1_H1 ;  /* 0x3000001aff4e7230 */ /* 0x000fe40000004100 */
[C---:B------:R-:W-:Y:S01]  /*11b80*/  FMUL.FTZ R55, R63.reuse, R116 ;  /* 0x000000743f377220 */ /* 0x040fe20000410000 */
[----:B------:R-:W-:Y:S01]  /*11b90*/  FFMA.FTZ R62, R58, R99, R101 ;  /* 0x000000633a3e7223 */ /* 0x000fe20000010065 */
[----:B------:R-:W-:Y:S02]  /*11ba0*/  HADD2.F32 R58, -RZ, R38.H1_H1 ;  /* 0x30000026ff3a7230 */ /* 0x000fe40000004100 */
[----:B------:R-:W-:Y:S01]  /*11bb0*/  FMUL.FTZ R54, R63, R118 ;  /* 0x000000763f367220 */ /* 0x000fe20000410000 */
[----:B------:R-:W-:-:S02]  /*11bc0*/  HADD2.F32 R59, -RZ, R39.H0_H0 ;  /* 0x20000027ff3b7230 */ /* 0x000fc40000004100 */
[----:B------:R-:W-:Y:S01]  /*11bd0*/  FMUL.FTZ R63, R63, R120 ;  /* 0x000000783f3f7220 */ /* 0x000fe20000410000 */
[----:B------:R-:W-:Y:S01]  /*11be0*/  HADD2.F32 R99, -RZ, R27.H0_H0 ;  /* 0x2000001bff637230 */ /* 0x000fe20000004100 */
[----:B------:R-:W-:Y:S01]  /*11bf0*/  IADD3 R79, PT, PT, R77, 0x100, RZ ;  /* 0x000001004d4f7810 */ /* 0x000fe20007ffe0ff */
[----:B------:R-:W-:Y:S02]  /*11c00*/  HADD2.F32 R76, -RZ, R39.H1_H1 ;  /* 0x30000027ff4c7230 */ /* 0x000fe40000004100 */
[----:B------:R-:W-:Y:S01]  /*11c10*/  FFMA.FTZ R61, R55, R58, R78 ;  /* 0x0000003a373d7223 */ /* 0x000fe2000001004e */
[----:B------:R-:W-:Y:S02]  /*11c20*/  HADD2.F32 R84, -RZ, R27.H1_H1 ;  /* 0x3000001bff547230 */ /* 0x000fe40000004100 */
[----:B------:R-:W-:Y:S01]  /*11c30*/  FFMA.FTZ R99, R54, R59, R99 ;  /* 0x0000003b36637223 */ /* 0x000fe20000010063 */
[----:B------:R-:W-:Y:S01]  /*11c40*/  VIADD R85, R77, 0x200 ;  /* 0x000002004d557836 */ /* 0x000fe20000000000 */
[----:B------:R-:W-:Y:S01]  /*11c50*/  F2FP.F16.F32.PACK_AB R55, R90, R89 ;  /* 0x000000595a37723e */ /* 0x000fe200000000ff */
[----:B0-----:R-:W-:-:S04]  /*11c60*/  IMAD.WIDE.U32 R78, R79, 0x10, R52 ;  /* 0x000000104f4e7825 */ /* 0x001fc800078e0034 */
[----:B------:R-:W-:Y:S01]  /*11c70*/  FFMA.FTZ R102, R63, R76, R84 ;  /* 0x0000004c3f667223 */ /* 0x000fe20000010054 */
[----:B------:R-:W-:Y:S01]  /*11c80*/  F2FP.F16.F32.PACK_AB R54, R86, R81 ;  /* 0x000000515636723e */ /* 0x000fe200000000ff */
[--C-:B------:R-:W-:Y:S01]  /*11c90*/  IMAD.WIDE.U32 R76, R77, 0x10, R52.reuse ;  /* 0x000000104d4c7825 */ /* 0x100fe200078e0034 */
[----:B------:R-:W-:Y:S02]  /*11ca0*/  F2FP.F16.F32.PACK_AB R59, R98, R95 ;  /* 0x0000005f623b723e */ /* 0x000fe400000000ff */
[----:B------:R-:W-:Y:S01]  /*11cb0*/  F2FP.F16.F32.PACK_AB R58, R94, R83 ;  /* 0x000000535e3a723e */ /* 0x000fe200000000ff */
[----:B------:R-:W-:Y:S01]  /*11cc0*/  IMAD.WIDE.U32 R84, R85, 0x10, R52 ;  /* 0x0000001055547825 */ /* 0x000fe200078e0034 */
[----:B------:R-:W-:Y:S02]  /*11cd0*/  F2FP.F16.F32.PACK_AB R53, R75, R60 ;  /* 0x0000003c4b35723e */ /* 0x000fe400000000ff */
[----:B------:R-:W-:Y:S02]  /*11ce0*/  F2FP.F16.F32.PACK_AB R52, R57, R56 ;  /* 0x000000383934723e */ /* 0x000fe400000000ff */
[----:B------:R-:W-:-:S02]  /*11cf0*/  F2FP.F16.F32.PACK_AB R57, R92, R91 ;  /* 0x0000005b5c39723e */ /* 0x000fc400000000ff */
[----:B------:R-:W-:Y:S01]  /*11d00*/  F2FP.F16.F32.PACK_AB R56, R88, R87 ;  /* 0x000000575838723e */ /* 0x000fe200000000ff */
[----:B------:R0:W-:Y:S01]  /*11d10*/  STG.E.128 desc[UR6][R76.64], R52 ;  /* 0x000000344c007986 */ /* 0x0001e2000c101d06 */
[----:B------:R-:W-:Y:S02]  /*11d20*/  F2FP.F16.F32.PACK_AB R62, R61, R62 ;  /* 0x0000003e3d3e723e */ /* 0x000fe400000000ff */
[----:B------:R-:W-:Y:S01]  /*11d30*/  F2FP.F16.F32.PACK_AB R63, R102, R99 ;  /* 0x00000063663f723e */ /* 0x000fe200000000ff */
[----:B------:R0:W-:Y:S01]  /*11d40*/  STG.E.128 desc[UR6][R78.64], R56 ;  /* 0x000000384e007986 */ /* 0x0001e2000c101d06 */
[----:B------:R-:W-:Y:S02]  /*11d50*/  F2FP.F16.F32.PACK_AB R61, R100, R97 ;  /* 0x00000061643d723e */ /* 0x000fe400000000ff */
[----:B------:R-:W-:-:S05]  /*11d60*/  F2FP.F16.F32.PACK_AB R60, R96, R93 ;  /* 0x0000005d603c723e */ /* 0x000fca00000000ff */
[----:B------:R0:W-:Y:S02]  /*11d70*/  STG.E.128 desc[UR6][R84.64], R60 ;  /* 0x0000003c54007986 */ /* 0x0001e4000c101d06 */
.L_x_3166:
[----:B0-----:R-:W0:Y:S01]  /*11d80*/  LDC.64 R52, c[0x0][0x380] ;  /* 0x0000e000ff347b82 */ /* 0x001e220000000a00 */
[----:B------:R-:W-:Y:S01]  /*11d90*/  UPLOP3.LUT UP1, UPT, UPT, UPT, UP1, 0x40, 0x4 ;  /* 0x000000000004789c */ /* 0x000fe20003f2e810 */
[----:B0-----:R-:W-:-:S04]  /*11da0*/  IADD3 R68, PT, PT, R68, R52, RZ ;  /* 0x0000003444447210 */ /* 0x001fc80007ffe0ff */
[----:B------:R-:W-:-:S13]  /*11db0*/  ISETP.GE.AND P0, PT, R68, R53, PT ;  /* 0x000000354400720c */ /* 0x000fda0003f06270 */
[----:B------:R-:W-:Y:S05]  /*11dc0*/  @!P0 BRA `(.L_x_3167) ;  /* 0xfffffee800a88947 */ /* 0x000fea000383ffff */
[----:B------:R-:W-:Y:S05]  /*11dd0*/  EXIT ;  /* 0x000000000000794d */ /* 0x000fea0003800000 */
.L_x_3168:
        /* <DEDUP_REMOVED lines=10> */
.L_x_20930:


//--------------------- .text._ZN10layer_norm13ln_fwd_kernelINS_13Kernel_traitsI6__halfS2_S2_S2_fjLj6144ELj1ELj1ELj8ELj16ENS_18Kernel_traits_baseILj6144ES2_S2_S2_S2_fjLj256EEEEELb1ELb1ELb0ELb0EEEvNS_9FwdParamsE --------------------------
	.section	.text._ZN10layer_norm13ln_fwd_kernelINS_13Kernel_traitsI6__halfS2_S2_S2_fjLj6144ELj1ELj1ELj8ELj16ENS_18Kernel_traits_baseILj6144ES2_S2_S2_S2_fjLj256EEEEELb1ELb1ELb0ELb0EEEvNS_9FwdParamsE,"ax",@progbits
	.align	128
        .global         _ZN10layer_norm13ln_fwd_kernelINS_13Kernel_traitsI6__halfS2_S2_S2_fjLj6144ELj1ELj1ELj8ELj16ENS_18Kernel_traits_baseILj6144ES2_S2_S2_S2_fjLj256EEEEELb1ELb1ELb0ELb0EEEvNS_9FwdParamsE
        .type           _ZN10layer_norm13ln_fwd_kernelINS_13Kernel_traitsI6__halfS2_S2_S2_fjLj6144ELj1ELj1ELj8ELj16ENS_18Kernel_traits_baseILj6144ES2_S2_S2_S2_fjLj256EEEEELb1ELb1ELb0ELb0EEEvNS_9FwdParamsE,@function
        .size           _ZN10layer_norm13ln_fwd_kernelINS_13Kernel_traitsI6__halfS2_S2_S2_fjLj6144ELj1ELj1ELj8ELj16ENS_18Kernel_traits_baseILj6144ES2_S2_S2_S2_fjLj256EEEEELb1ELb1ELb0ELb0EEEvNS_9FwdParamsE,(.L_x_20931 - _ZN10layer_norm13ln_fwd_kernelINS_13Kernel_traitsI6__halfS2_S2_S2_fjLj6144ELj1ELj1ELj8ELj16ENS_18Kernel_traits_baseILj6144ES2_S2_S2_S2_fjLj256EEEEELb1ELb1ELb0ELb0EEEvNS_9FwdParamsE)
        .other          _ZN10layer_norm13ln_fwd_kernelINS_13Kernel_traitsI6__halfS2_S2_S2_fjLj6144ELj1ELj1ELj8ELj16ENS_18Kernel_traits_baseILj6144ES2_S2_S2_S2_fjLj256EEEEELb1ELb1ELb0ELb0EEEvNS_9FwdParamsE,@"STO_CUDA_ENTRY STV_DEFAULT"
_ZN10layer_norm13ln_fwd_kernelINS_13Kernel_traitsI6__halfS2_S2_S2_fjLj6144ELj1ELj1ELj8ELj16ENS_18Kernel_traits_baseILj6144ES2_S2_S2_S2_fjLj256EEEEELb1ELb1ELb0ELb0EEEvNS_9FwdParamsE:
.text._ZN10layer_norm13ln_fwd_kernelINS_13Kernel_traitsI6__halfS2_S2_S2_fjLj6144ELj1ELj1ELj8ELj16ENS_18Kernel_traits_baseILj6144ES2_S2_S2_S2_fjLj256EEEEELb1ELb1ELb0ELb0EEEvNS_9FwdParamsE:
        /* <DEDUP_REMOVED lines=19> */
[----:B------:R-:W-:Y:S01]  /*0130*/  BSSY.RECONVERGENT B0, `(.L_x_3169) ;  /* 0x0000058000007945 */ /* 0x000fe20003800200 */
[----:B----4-:R-:W-:-:S02]  /*0140*/  LOP3.LUT R9, R7, 0xe0, RZ, 0xc0, !PT ;  /* 0x000000e007097812 */ /* 0x010fc400078ec0ff */
[----:B------:R-:W-:Y:S02]  /*0150*/  UISETP.NE.AND.EX UP0, UPT, UR11, URZ, UPT, UP0 ;  /* 0x000000ff0b00728c */ /* 0x000fe4000bf05300 */
[----:B0-----:R-:W-:-:S04]  /*0160*/  USHF.R.S32.HI UR4, URZ, 0x1f, UR5 ;  /* 0x0000001fff047899 */ /* 0x001fc80008011405 */
[----:B------:R-:W-:-:S04]  /*0170*/  ULEA.HI UR4, UR4, UR5, URZ, 0x3 ;  /* 0x0000000504047291 */ /* 0x000fc8000f8f18ff */
[----:B------:R-:W-:Y:S01]  /*0180*/  USHF.R.S32.HI UR4, URZ, 0x3, UR4 ;  /* 0x00000003ff047899 */ /* 0x000fe20008011404 */
[----:B---3--:R-:W-:Y:S01]  /*0190*/  IMAD.U32 R0, RZ, RZ, UR6 ;  /* 0x00000006ff007e24 */ /* 0x008fe2000f8e00ff */
[----:B-1----:R-:W-:Y:S02]  /*01a0*/  @P0 IADD3 R24, P1, PT, R2, R5, RZ ;  /* 0x0000000502180210 */ /* 0x002fe40007f3e0ff */
[----:B------:R-:W-:-:S03]  /*01b0*/  MOV R5, R7 ;  /* 0x0000000700057202 */ /* 0x000fc60000000f00 */
[----:B------:R-:W-:Y:S01]  /*01c0*/  @P0 IMAD.X R25, RZ, RZ, R3, P1 ;  /* 0x000000ffff190224 */ /* 0x000fe200008e0603 */
[----:B------:R-:W-:Y:S01]  /*01d0*/  LOP3.LUT R2, R5, 0xff, RZ, 0x3c, !PT ;  /* 0x000000ff05027812 */ /* 0x000fe200078e3cff */
[C---:B--2---:R-:W-:Y:S01]  /*01e0*/  VIADD R15, R82.reuse, 0x9e3779b9 ;  /* 0x9e3779b9520f7836 */ /* 0x044fe20000000000 */
[C---:B------:R-:W-:Y:S01]  /*01f0*/  IADD3 R14, PT, PT, R83.reuse, 0x32370b8f, RZ ;  /* 0x32370b8f530e7810 */ /* 0x040fe20007ffe0ff */
[C---:B------:R-:W-:Y:S01]  /*0200*/  VIADD R12, R82.reuse, 0x78dde6e4 ;  /* 0x78dde6e4520c7836 */ /* 0x040fe20000000000 */
[C---:B------:R-:W-:Y:S01]  /*0210*/  IADD3 R11, PT, PT, R83.reuse, -0x56f99767, RZ ;  /* 0xa9066899530b7810 */ /* 0x040fe20007ffe0ff */
[C---:B------:R-:W-:Y:S01]  /*0220*/  VIADD R13, R83.reuse, 0xed9eba14 ;  /* 0xed9eba14530d7836 */ /* 0x040fe20000000000 */
[C---:B------:R-:W-:Y:S01]  /*0230*/  IADD3 R8, PT, PT, R82.reuse, -0xe443238, RZ ;  /* 0xf1bbcdc852087810 */ /* 0x040fe20007ffe0ff */
[----:B------:R-:W-:Y:S01]  /*0240*/  VIADD R10, R82, 0xb54cda56 ;  /* 0xb54cda56520a7836 */ /* 0x000fe20000000000 */
[--C-:B------:R-:W-:Y:S01]  /*0250*/  SHF.R.U64 R3, R24, 0x2, R25.reuse ;  /* 0x0000000218037819 */ /* 0x100fe20000001219 */
[----:B------:R-:W-:Y:S01]  /*0260*/  VIADD R6, R83, 0x646e171e ;  /* 0x646e171e53067836 */ /* 0x000fe20000000000 */
[----:B------:R-:W-:Y:S01]  /*0270*/  SHF.R.U32.HI R4, RZ, 0x2, R25 ;  /* 0x00000002ff047819 */ /* 0x000fe20000011619 */
[----:B------:R-:W-:Y:S01]  /*0280*/  VIADD R2, R2, UR4 ;  /* 0x0000000402027c36 */ /* 0x000fe20008000000 */
        /* <DEDUP_REMOVED lines=35> */
.L_x_3170:
        /* <DEDUP_REMOVED lines=16> */
[C---:B---3--:R-:W-:Y:S01]  /*05c0*/  @P1 IMAD.WIDE.U32 R28, R5.reuse, 0x10, R28 ;  /* 0x00000010051c1825 */ /* 0x048fe200078e001c */
[----:B------:R-:W-:-:S04]  /*05d0*/  @P1 IADD3 R5, PT, PT, R5, 0x100, RZ ;  /* 0x0000010005051810 */ /* 0x000fc80007ffe0ff */
[----:B------:R0:W5:Y:S01]  /*05e0*/  @P1 LDG.E.128 R48, desc[UR8][R28.64] ;  /* 0x000000081c301981 */ /* 0x000162000c1e1d00 */
[----:B----4-:R-:W-:-:S05]  /*05f0*/  @P2 IMAD.WIDE.U32 R16, R5, 0x10, R30 ;  /* 0x0000001005102825 */ /* 0x010fca00078e001e */
[----:B------:R0:W5:Y:S01]  /*0600*/  @P2 LDG.E.128 R44, desc[UR8][R16.64] ;  /* 0x00000008102c2981 */ /* 0x000162000c1e1d00 */
[----:B-1----:R-:W-:-:S05]  /*0610*/  @P2 IMAD.WIDE.U32 R18, R5, 0x10, R32 ;  /* 0x0000001005122825 */ /* 0x002fca00078e0020 */
        /* <DEDUP_REMOVED lines=9> */
.L_x_3171:
[----:B------:R-:W-:Y:S05]  /*06b0*/  BSYNC.RECONVERGENT B0 ;  /* 0x0000000000007941 */ /* 0x000fea0003800200 */
.L_x_3169:
[----:B------:R-:W0:Y:S02]  /*06c0*/  LDCU UR5, c[0x0][0x384] ;  /* 0x00007080ff0577ac */ /* 0x000e240008000800 */
[----:B0-----:R-:W-:-:S13]  /*06d0*/  ISETP.GE.AND P0, PT, R0, UR5, PT ;  /* 0x0000000500007c0c */ /* 0x001fda000bf06270 */
[----:B------:R-:W-:Y:S05]  /*06e0*/  @P0 EXIT ;  /* 0x000000000000094d */ /* 0x000fea0003800000 */
[----:B------:R-:W0:Y:S01]  /*06f0*/  LDCU UR5, c[0x0][0x360] ;  /* 0x00006c00ff0577ac */ /* 0x000e220008000800 */
[C---:B------:R-:W-:Y:S01]  /*0700*/  IMAD.HI.U32 R19, R3.reuse, -0x2daee0ad, RZ ;  /* 0xd2511f5303137827 */ /* 0x040fe200078e00ff */
[----:B------:R-:W-:Y:S01]  /*0710*/  LOP3.LUT R24, R24, 0x3, RZ, 0xc0, !PT ;  /* 0x0000000318187812 */ /* 0x000fe200078ec0ff */
[----:B------:R-:W-:Y:S02]  /*0720*/  ULOP3.LUT UR6, UR4, 0xff, URZ, 0xc0, !UPT ;  /* 0x000000ff04067892 */ /* 0x000fe4000f8ec0ff */
[----:B------:R-:W-:Y:S01]  /*0730*/  IMAD R21, R3, -0x2daee0ad, RZ ;  /* 0xd2511f5303157824 */ /* 0x000fe200078e02ff */
[----:B------:R-:W-:Y:S01]  /*0740*/  LOP3.LUT R19, R19, R83, RZ, 0x3c, !PT ;  /* 0x0000005313137212 */ /* 0x000fe200078e3cff */
[----:B------:R-:W-:Y:S01]  /*0750*/  VIADD R22, R83, 0xbb67ae85 ;  /* 0xbb67ae8553167836 */ /* 0x000fe20000000000 */
[----:B------:R-:W1:Y:S03]  /*0760*/  LDCU UR13, c[0x0][0x388] ;  /* 0x00007100ff0d77ac */ /* 0x000e660008000800 */
[C---:B------:R-:W-:Y:S01]  /*0770*/  IMAD.HI.U32 R16, R19.reuse, -0x326172a9, RZ ;  /* 0xcd9e8d5713107827 */ /* 0x040fe200078e00ff */
[----:B------:R-:W2:Y:S03]  /*0780*/  LDCU.U8 UR7, c[0x0][0x410] ;  /* 0x00008200ff0777ac */ /* 0x000ea60008000000 */
[----:B------:R-:W-:Y:S01]  /*0790*/  IMAD R19, R19, -0x326172a9, RZ ;  /* 0xcd9e8d5713137824 */ /* 0x000fe200078e02ff */
[----:B------:R-:W3:Y:S01]  /*07a0*/  LDCU UR12, c[0x0][0x400] ;  /* 0x00008000ff0c77ac */ /* 0x000ee20008000800 */
[----:B0-----:R-:W-:Y:S01]  /*07b0*/  IMAD R5, R0, UR5, R7 ;  /* 0x0000000500057c24 */ /* 0x001fe2000f8e0207 */
[----:B------:R-:W-:-:S03]  /*07c0*/  ULOP3.LUT UR5, UR4, 0xffffff00, URZ, 0xc0, !UPT ;  /* 0xffffff0004057892 */ /* 0x000fc6000f8ec0ff */
[C---:B------:R-:W-:Y:S01]  /*07d0*/  IMAD.HI.U32 R17, R5.reuse, -0x326172a9, RZ ;  /* 0xcd9e8d5705117827 */ /* 0x040fe200078e00ff */
[----:B------:R-:W0:Y:S03]  /*07e0*/  LDCU.64 UR10, c[0x0][0x3a0] ;  /* 0x00007400ff0a77ac */ /* 0x000e260008000a00 */
[----:B------:R-:W-:Y:S01]  /*07f0*/  IMAD R18, R5, -0x326172a9, RZ ;  /* 0xcd9e8d5705127824 */ /* 0x000fe200078e02ff */
[----:B------:R-:W-:Y:S01]  /*0800*/  LOP3.LUT R17, R4, R17, R82, 0x96, !PT ;  /* 0x0000001104117212 */ /* 0x000fe200078e9652 */
[----:B------:R-:W-:-:S03]  /*0810*/  UPLOP3.LUT UP1, UPT, UPT, UPT, UPT, 0x40, 0x4 ;  /* 0x000000000004789c */ /* 0x000fc60003f2e870 */
[----:B------:R-:W-:Y:S01]  /*0820*/  LOP3.LUT R15, R15, R18, R16, 0x96, !PT ;  /* 0x000000120f0f7212 */ /* 0x000fe200078e9610 */
[----:B------:R-:W-:-:S04]  /*0830*/  IMAD.HI.U32 R20, R17, -0x2daee0ad, RZ ;  /* 0xd2511f5311147827 */ /* 0x000fc800078e00ff */
[----:B------:R-:W-:Y:S01]  /*0840*/  IMAD.HI.U32 R18, R15, -0x2daee0ad, RZ ;  /* 0xd2511f530f127827 */ /* 0x000fe200078e00ff */
[----:B------:R-:W-:Y:S02]  /*0850*/  LOP3.LUT R20, R22, R21, R20, 0x96, !PT ;  /* 0x0000001516147212 */ /* 0x000fe400078e9614 */
[----:B------:R-:W-:Y:S01]  /*0860*/  IADD3 R22, PT, PT, R83, 0x76cf5d0a, RZ ;  /* 0x76cf5d0a53167810 */ /* 0x000fe20007ffe0ff */
[----:B------:R-:W-:Y:S02]  /*0870*/  IMAD R21, R17, -0x2daee0ad, RZ ;  /* 0xd2511f5311157824 */ /* 0x000fe400078e02ff */
[----:B------:R-:W-:-:S03]  /*0880*/  IMAD.HI.U32 R16, R20, -0x326172a9, RZ ;  /* 0xcd9e8d5714107827 */ /* 0x000fc600078e00ff */
[----:B------:R-:W-:Y:S01]  /*0890*/  LOP3.LUT R18, R22, R21, R18, 0x96, !PT ;  /* 0x0000001516127212 */ /* 0x000fe200078e9612 */
[----:B------:R-:W-:Y:S02]  /*08a0*/  VIADD R17, R82, 0x3c6ef372 ;  /* 0x3c6ef37252117836 */ /* 0x000fe40000000000 */
[----:B------:R-:W-:Y:S02]  /*08b0*/  IMAD R20, R20, -0x326172a9, RZ ;  /* 0xcd9e8d5714147824 */ /* 0x000fe400078e02ff */
[----:B------:R-:W-:Y:S01]  /*08c0*/  IMAD R21, R15, -0x2daee0ad, RZ ;  /* 0xd2511f530f157824 */ /* 0x000fe200078e02ff */
[----:B------:R-:W-:Y:S01]  /*08d0*/  LOP3.LUT R16, R17, R19, R16, 0x96, !PT ;  /* 0x0000001311107212 */ /* 0x000fe200078e9610 */
[----:B------:R-:W-:-:S04]  /*08e0*/  IMAD.HI.U32 R17, R18, -0x326172a9, RZ ;  /* 0xcd9e8d5712117827 */ /* 0x000fc800078e00ff */
[----:B------:R-:W-:Y:S02]  /*08f0*/  VIADD R19, R82, 0xdaa66d2b ;  /* 0xdaa66d2b52137836 */ /* 0x000fe40000000000 */
[----:B------:R-:W-:-:S03]  /*0900*/  IMAD.HI.U32 R15, R16, -0x2daee0ad, RZ ;  /* 0xd2511f53100f7827 */ /* 0x000fc600078e00ff */
[----:B------:R-:W-:Y:S01]  /*0910*/  LOP3.LUT R17, R19, R20, R17, 0x96, !PT ;  /* 0x0000001413117212 */ /* 0x000fe200078e9611 */
[----:B------:R-:W-:Y:S01]  /*0920*/  IMAD R19, R16, -0x2daee0ad, RZ ;  /* 0xd2511f5310137824 */ /* 0x000fe200078e02ff */
[----:B------:R-:W-:Y:S01]  /*0930*/  LOP3.LUT R14, R14, R21, R15, 0x96, !PT ;  /* 0x000000150e0e7212 */ /* 0x000fe200078e960f */
[----:B------:R-:W-:Y:S02]  /*0940*/  IMAD R18, R18, -0x326172a9, RZ ;  /* 0xcd9e8d5712127824 */ /* 0x000fe400078e02ff */
[----:B------:R-:W-:-:S04]  /*0950*/  IMAD.HI.U32 R16, R17, -0x2daee0ad, RZ ;  /* 0xd2511f5311107827 */ /* 0x000fc800078e00ff */
[----:B------:R-:W-:Y:S01]  /*0960*/  IMAD.HI.U32 R15, R14, -0x326172a9, RZ ;  /* 0xcd9e8d570e0f7827 */ /* 0x000fe200078e00ff */
[----:B------:R-:W-:Y:S02]  /*0970*/  LOP3.LUT R13, R13, R19, R16, 0x96, !PT ;  /* 0x000000130d0d7212 */ /* 0x000fe400078e9610 */
[----:B------:R-:W-:Y:S01]  /*0980*/  IADD3 R16, PT, PT, R82, 0x1715609d, RZ ;  /* 0x1715609d52107810 */ /* 0x000fe20007ffe0ff */
        /* <DEDUP_REMOVED lines=8> */
[----:B------:R-:W-:Y:S01]  /*0a10*/  IMAD.HI.U32 R15, R14, -0x2daee0ad, RZ ;  /* 0xd2511f530e0f7827 */ /* 0x000fe200078e00ff */
[----:B------:R-:W4:Y:S03]  /*0a20*/  LDC.64 R18, c[0x0][0x3e0] ;  /* 0x0000f800ff127b82 */ /* 0x000f260000000a00 */
[----:B------:R-:W-:Y:S01]  /*0a30*/  IMAD R12, R13, -0x326172a9, RZ ;  /* 0xcd9e8d570d0c7824 */ /* 0x000fe200078e02ff */
[----:B------:R-:W-:Y:S01]  /*0a40*/  LOP3.LUT R6, R6, R16, R15, 0x96, !PT ;  /* 0x0000001006067212 */ /* 0x000fe200078e960f */
[----:B------:R-:W-:-:S04]  /*0a50*/  IMAD.HI.U32 R13, R11, -0x326172a9, RZ ;  /* 0xcd9e8d570b0d7827 */ /* 0x000fc800078e00ff */
[----:B------:R-:W-:Y:S01]  /*0a60*/  VIADD R15, R82, 0x5384540f ;  /* 0x5384540f520f7836 */ /* 0x000fe20000000000 */
[----:B------:R-:W-:Y:S01]  /*0a70*/  LOP3.LUT R10, R10, R12, R13, 0x96, !PT ;  /* 0x0000000c0a0a7212 */ /* 0x000fe200078e960d */
[----:B------:R-:W-:Y:S02]  /*0a80*/  IMAD R12, R11, -0x326172a9, RZ ;  /* 0xcd9e8d570b0c7824 */ /* 0x000fe400078e02ff */
[----:B------:R-:W-:-:S04]  /*0a90*/  IMAD.HI.U32 R11, R6, -0x326172a9, RZ ;  /* 0xcd9e8d57060b7827 */ /* 0x000fc800078e00ff */
[C---:B------:R-:W-:Y:S01]  /*0aa0*/  IMAD.HI.U32 R13, R10.reuse, -0x2daee0ad, RZ ;  /* 0xd2511f530a0d7827 */ /* 0x040fe200078e00ff */
[----:B------:R-:W-:Y:S02]  /*0ab0*/  LOP3.LUT R11, R15, R12, R11, 0x96, !PT ;  /* 0x0000000c0f0b7212 */ /* 0x000fe400078e960b */
[----:B------:R-:W-:Y:S01]  /*0ac0*/  IADD3 R15, PT, PT, RZ, -R9, RZ ;  /* 0x80000009ff0f7210 */ /* 0x000fe20007ffe0ff */
[----:B------:R-:W-:Y:S02]  /*0ad0*/  IMAD R10, R10, -0x2daee0ad, RZ ;  /* 0xd2511f530a0a7824 */ /* 0x000fe400078e02ff */
[----:B------:R-:W-:Y:S01]  /*0ae0*/  IMAD.HI.U32 R9, R11, -0x2daee0ad, RZ ;  /* 0xd2511f530b097827 */ /* 0x000fe200078e00ff */
[----:B----4-:R-:W-:-:S03]  /*0af0*/  ISETP.NE.U32.AND P0, PT, R18, RZ, PT ;  /* 0x000000ff1200720c */ /* 0x010fc60003f05070 */
[----:B------:R-:W-:Y:S01]  /*0b00*/  VIADD R12, R83, 0xdb3d7428 ;  /* 0xdb3d7428530c7836 */ /* 0x000fe20000000000 */
[----:B------:R-:W-:Y:S01]  /*0b10*/  ISETP.NE.AND.EX P0, PT, R19, RZ, PT, P0 ;  /* 0x000000ff1300720c */ /* 0x000fe20003f05300 */
[----:B------:R-:W-:Y:S02]  /*0b20*/  IMAD R14, R14, -0x2daee0ad, RZ ;  /* 0xd2511f530e0e7824 */ /* 0x000fe400078e02ff */
[----:B------:R-:W-:Y:S01]  /*0b30*/  VIADD R16, R83, 0x1fd5c5a3 ;  /* 0x1fd5c5a353107836 */ /* 0x000fe20000000000 */
[----:B------:R-:W-:Y:S01]  /*0b40*/  LOP3.LUT R10, R12, R10, R9, 0x96, !PT ;  /* 0x0000000a0c0a7212 */ /* 0x000fe200078e9609 */
[----:B------:R-:W-:Y:S01]  /*0b50*/  IMAD R6, R6, -0x326172a9, RZ ;  /* 0xcd9e8d5706067824 */ /* 0x000fe200078e02ff */
[----:B------:R-:W-:Y:S01]  /*0b60*/  VIADDMNMX R9, R15, UR6, RZ, !PT ;  /* 0x000000060f097c46 */ /* 0x000fe2000f8001ff */
[----:B------:R-:W-:Y:S01]  /*0b70*/  IMAD R11, R11, -0x2daee0ad, RZ ;  /* 0xd2511f530b0b7824 */ /* 0x000fe200078e02ff */
[----:B------:R-:W-:Y:S01]  /*0b80*/  LOP3.LUT R13, R16, R14, R13, 0x96, !PT ;  /* 0x0000000e100d7212 */ /* 0x000fe200078e960d */
[----:B------:R-:W-:Y:S01]  /*0b90*/  IMAD.SHL.U32 R14, R7, 0x20, RZ ;  /* 0x00000020070e7824 */ /* 0x000fe200078e00ff */
[----:B------:R-:W-:Y:S01]  /*0ba0*/  VIMNMX R9, PT, PT, R9, 0x20, PT ;  /* 0x0000002009097848 */ /* 0x000fe20003fe0100 */
[----:B------:R-:W-:-:S02]  /*0bb0*/  VIADD R12, R82, 0x8ff34781 ;  /* 0x8ff34781520c7836 */ /* 0x000fc40000000000 */
[----:B------:R-:W-:Y:S01]  /*0bc0*/  IMAD.HI.U32 R7, R13, -0x326172a9, RZ ;  /* 0xcd9e8d570d077827 */ /* 0x000fe200078e00ff */
[----:B------:R-:W-:Y:S02]  /*0bd0*/  LEA R9, R9, UR5, 0x3 ;  /* 0x0000000509097c11 */ /* 0x000fe4000f8e18ff */
[----:B------:R-:W-:Y:S01]  /*0be0*/  LOP3.LUT R14, R14, 0x3e0, RZ, 0xc0, !PT ;  /* 0x000003e00e0e7812 */ /* 0x000fe200078ec0ff */
[----:B------:R-:W-:Y:S01]  /*0bf0*/  IMAD R13, R13, -0x326172a9, RZ ;  /* 0xcd9e8d570d0d7824 */ /* 0x000fe200078e02ff */
[----:B------:R-:W-:Y:S01]  /*0c00*/  LOP3.LUT R28, R8, R6, R7, 0x96, !PT ;  /* 0x00000006081c7212 */ /* 0x000fe200078e9607 */
[----:B------:R-:W-:Y:S01]  /*0c10*/  VIADD R8, R83, 0x96a522ad ;  /* 0x96a522ad53087836 */ /* 0x000fe20000000000 */
[----:B------:R-:W-:Y:S01]  /*0c20*/  I2FP.F32.U32 R6, R9 ;  /* 0x0000000900067245 */ /* 0x000fe20000201000 */
[----:B------:R-:W-:Y:S01]  /*0c30*/  IMAD.HI.U32 R102, R10, -0x326172a9, RZ ;  /* 0xcd9e8d570a667827 */ /* 0x000fe200078e00ff */
[----:B------:R-:W-:Y:S02]  /*0c40*/  IADD3 R7, PT, PT, RZ, -R14, RZ ;  /* 0x8000000eff077210 */ /* 0x000fe40007ffe0ff */
[----:B------:R-:W-:Y:S01]  /*0c50*/  P2R R9, PR, RZ, 0x1 ;  /* 0x00000001ff097803 */ /* 0x000fe20000000000 */
[----:B------:R-:W-:Y:S01]  /*0c60*/  IMAD.HI.U32 R22, R28, -0x2daee0ad, RZ ;  /* 0xd2511f531c167827 */ /* 0x000fe200078e00ff */
[----:B------:R-:W4:Y:S01]  /*0c70*/  MUFU.RCP R6, R6 ;  /* 0x0000000600067308 */ /* 0x000f220000001000 */
[----:B------:R-:W-:-:S02]  /*0c80*/  VIADDMNMX R7, R7, UR6, RZ, !PT ;  /* 0x0000000607077c46 */ /* 0x000fc4000f8001ff */
[----:B------:R-:W-:Y:S01]  /*0c90*/  LOP3.LUT R102, R12, R13, R102, 0x96, !PT ;  /* 0x0000000d0c667212 */ /* 0x000fe200078e9666 */
[----:B------:R-:W-:Y:S01]  /*0ca0*/  IMAD R104, R10, -0x326172a9, RZ ;  /* 0xcd9e8d570a687824 */ /* 0x000fe200078e02ff */
[----:B------:R-:W-:Y:S01]  /*0cb0*/  LOP3.LUT R22, R8, R11, R22, 0x96, !PT ;  /* 0x0000000b08167212 */ /* 0x000fe200078e9616 */
[----:B------:R-:W-:Y:S01]  /*0cc0*/  IMAD R28, R28, -0x2daee0ad, RZ ;  /* 0xd2511f531c1c7824 */ /* 0x000fe200078e02ff */
[----:B------:R-:W-:Y:S01]  /*0cd0*/  VIMNMX R8, PT, PT, R7, 0x20, PT ;  /* 0x0000002007087848 */ /* 0x000fe20003fe0100 */
[----:B------:R-:W-:-:S03]  /*0ce0*/  HFMA2 R7, -RZ, RZ, 0, 0 ;  /* 0x00000000ff077431 */ /* 0x000fc600000001ff */
[----:B0123--:R-:W-:-:S07]  /*0cf0*/  LEA R8, R8, UR5, 0x3 ;  /* 0x0000000508087c11 */ /* 0x00ffce000f8e18ff */
.L_x_3433:
[----:B------:R-:W-:-:S13]  /*0d00*/  ISETP.NE.AND P1, PT, R9, RZ, PT ;  /* 0x000000ff0900720c */ /* 0x000fda0003f25270 */
[----:B------:R-:W0:Y:S02]  /*0d10*/  @P1 LDC.64 R72, c[0x0][0x3e0] ;  /* 0x0000f800ff481b82 */ /* 0x000e240000000a00 */
[----:B0-----:R-:W-:-:S06]  /*0d20*/  @P1 IMAD.WIDE R72, R0, 0x2, R72 ;  /* 0x0000000200481825 */ /* 0x001fcc00078e0248 */
[----:B------:R-:W2:Y:S01]  /*0d30*/  @P1 LDG.E.U16 R72, desc[UR8][R72.64] ;  /* 0x0000000848481981 */ /* 0x000ea2000c1e1500 */
[----:B------:R-:W-:Y:S01]  /*0d40*/  IMAD R10, R0, UR13, RZ ;  /* 0x0000000d000a7c24 */ /* 0x000fe2000f8e02ff */
[----:B------:R-:W-:Y:S01]  /*0d50*/  ISETP.GE.U32.AND P0, PT, R2, 0x100, PT ;  /* 0x000001000200780c */ /* 0x000fe20003f06070 */
[----:B------:R-:W-:Y:S01]  /*0d60*/  BSSY.RECONVERGENT B0, `(.L_x_3172) ;  /* 0x000066e000007945 */ /* 0x000fe20003800200 */
[----:B------:R-:W0:Y:S01]  /*0d70*/  S2R R12, SR_TID.X ;  /* 0x00000000000c7919 */ /* 0x000e220000002100 */
[----:B------:R-:W-:Y:S01]  /*0d80*/  IMAD.MOV.U32 R18, RZ, RZ, 0x3f800000 ;  /* 0x3f800000ff127424 */ /* 0x000fe200078e00ff */
[----:B------:R-:W-:Y:S02]  /*0d90*/  SHF.R.S32.HI R75, RZ, 0x1f, R10 ;  /* 0x0000001fff4b7819 */ /* 0x000fe4000001140a */
[----:B------:R-:W-:Y:S02]  /*0da0*/  P2R R14, PR, RZ, 0x1 ;  /* 0x00000001ff0e7803 */ /* 0x000fe40000000000 */
[----:B------:R-:W-:-:S04]  /*0db0*/  LEA.HI R75, R75, R10, RZ, 0x3 ;  /* 0x0000000a4b4b7211 */ /* 0x000fc800078f18ff */
[----:B0-----:R-:W-:-:S05]  /*0dc0*/  LEA.HI.SX32 R10, R75, R12, 0x1d ;  /* 0x0000000c4b0a7211 */ /* 0x001fca00078feaff */
[----:B------:R-:W-:Y:S02]  /*0dd0*/  IMAD.MOV.U32 R20, RZ, RZ, R10 ;  /* 0x000000ffff147224 */ /* 0x000fe400078e000a */
[----:B--2---:R-:W-:Y:S01]  /*0de0*/  @P1 HADD2.F32 R18, -RZ, R72.H0_H0 ;  /* 0x20000048ff121230 */ /* 0x004fe20000004100 */
        /* <DEDUP_REMOVED lines=12> */
[----:B------:R-:W-:Y:S01]  /*0eb0*/  MOV R17, 0x2 ;  /* 0x0000000200117802 */ /* 0x000fe20000000f00 */
[----:B------:R-:W-:Y:S02]  /*0ec0*/  IMAD.MOV.U32 R11, RZ, RZ, R104 ;  /* 0x000000ffff0b7224 */ /* 0x000fe400078e0068 */
[----:B------:R-:W-:-:S08]  /*0ed0*/  IMAD.MOV.U32 R16, RZ, RZ, R28 ;  /* 0x000000ffff107224 */ /* 0x000fd000078e001c */
[----:B------:R-:W-:Y:S05]  /*0ee0*/  @!P0 BRA `(.L_x_3176) ;  /* 0x0000000400608947 */ /* 0x000fea0003800000 */
[----:B------:R-:W-:-:S05]  /*0ef0*/  HFMA2 R11, -RZ, RZ, 0, 1.1920928955078125e-07 ;  /* 0x00000002ff0b7431 */ /* 0x000fca00000001ff */
[----:B------:R-:W-:-:S05]  /*0f00*/  VIADDMNMX.U32 R11, R24, 0xfffffffe, R11, PT ;  /* 0xfffffffe180b7846 */ /* 0x000fca000380000b */
[----:B------:R-:W-:-:S04]  /*0f10*/  IMAD.SHL.U32 R11, R11, 0x4, RZ ;  /* 0x000000040b0b7824 */ /* 0x000fc800078e00ff */
[----:B------:R-:W0:Y:S02]  /*0f20*/  LDC R16, c[0x2][R11] ;  /* 0x008000000b107b82 */ /* 0x000e240000000800 */
[----:B0-----:R-:W-:-:S04]  /*0f30*/  SHF.R.S32.HI R17, RZ, 0x1f, R16 ;  /* 0x0000001fff117819 */ /* 0x001fc80000011410 */
.L_x_20767:
[----:B------:R-:W-:Y:S05]  /*0f40*/  BRX R16 -0xf50                                         (*"BRANCH_TARGETS .L_x_20768,.L_x_20769,.L_x_20770"*) ;  /* 0xfffffff0102c7949 */ /* 0x000fea000383ffff */
.L_x_20770:
[----:B------:R-:W-:Y:S01]  /*0f50*/  VIADD R17, R24, 0x1 ;  /* 0x0000000118117836 */ /* 0x000fe20000000000 */
[----:B------:R-:W-:Y:S01]  /*0f60*/  MOV R16, R28 ;  /* 0x0000001c00107202 */ /* 0x000fe20000000f00 */
[----:B------:R-:W-:Y:S01]  /*0f70*/  IMAD.MOV.U32 R11, RZ, RZ, R102 ;  /* 0x000000ffff0b7224 */ /* 0x000fe200078e0066 */
[----:B------:R-:W-:Y:S06]  /*0f80*/  BRA `(.L_x_3176) ;  /* 0x0000000400387947 */ /* 0x000fec0003800000 */
.L_x_20768:
[----:B------:R-:W-:Y:S01]  /*0f90*/  IMAD.MOV.U32 R16, RZ, RZ, R28 ;  /* 0x000000ffff107224 */ /* 0x000fe200078e001c */
[----:B------:R-:W-:Y:S01]  /*0fa0*/  MOV R17, 0x3 ;  /* 0x0000000300117802 */ /* 0x000fe20000000f00 */
[----:B------:R-:W-:Y:S01]  /*0fb0*/  IMAD.MOV.U32 R11, RZ, RZ, R22 ;  /* 0x000000ffff0b7224 */ /* 0x000fe200078e0016 */
[----:B------:R-:W-:Y:S06]  /*0fc0*/  BRA `(.L_x_3176) ;  /* 0x0000000400287947 */ /* 0x000fec0003800000 */
.L_x_20769:
        /* <DEDUP_REMOVED lines=13> */
.L_x_3178:
[----:B------:R-:W-:Y:S05]  /*10a0*/  BSYNC.RECONVERGENT B2 ;  /* 0x0000000000027941 */ /* 0x000fea0003800200 */
.L_x_3177:
        /* <DEDUP_REMOVED lines=20> */
[C---:B------:R-:W-:Y:S02]  /*11f0*/  VIADD R11, R83.reuse, 0x32370b8f ;  /* 0x32370b8f530b7836 */ /* 0x040fe40000000000 */
[----:B------:R-:W-:-:S03]  /*1200*/  VIADD R19, R83, 0xdb3d7428 ;  /* 0xdb3d742853137836 */ /* 0x000fc60000000000 */
        /* <DEDUP_REMOVED lines=18> */
[----:B------:R-:W-:Y:S01]  /*1330*/  LOP3.LUT R88, R11, R16, R87, 0x96, !PT ;  /* 0x000000100b587212 */ /* 0x000fe200078e9657 */
[----:B------:R-:W-:Y:S01]  /*1340*/  VIADD R17, R83, 0x1fd5c5a3 ;  /* 0x1fd5c5a353117836 */ /* 0x000fe20000000000 */
        /* <DEDUP_REMOVED lines=14> */
[----:B------:R-:W-:Y:S01]  /*1430*/  IMAD.MOV.U32 R11, RZ, RZ, R28 ;  /* 0x000000ffff0b7224 */ /* 0x000fe200078e001c */
[----:B------:R-:W-:Y:S01]  /*1440*/  LOP3.LUT R22, R17, R16, R31, 0x96, !PT ;  /* 0x0000001011167212 */ /* 0x000fe200078e961f */
[----:B------:R-:W-:Y:S01]  /*1450*/  IMAD.MOV.U32 R17, RZ, RZ, RZ ;  /* 0x000000ffff117224 */ /* 0x000fe200078e00ff */
[----:B------:R-:W-:-:S07]  /*1460*/  MOV R16, R30 ;  /* 0x0000001e00107202 */ /* 0x000fce0000000f00 */
.L_x_3176:
[----:B------:R-:W-:Y:S05]  /*1470*/  BSYNC.RECONVERGENT B1 ;  /* 0x0000000000017941 */ /* 0x000fea0003800200 */
.L_x_3175:
[----:B------:R-:W0:Y:S01]  /*1480*/  LDC R30, c[0x0][0x408] ;  /* 0x00010200ff1e7b82 */ /* 0x000e220000000800 */
[----:B------:R-:W-:Y:S01]  /*1490*/  HFMA2 R26, -RZ, RZ, 0.1171875, 0 ;  /* 0x2f800000ff1a7431 */ /* 0x000fe200000001ff */
[----:B------:R-:W-:Y:S01]  /*14a0*/  I2FP.F32.U32 R11, R11 ;  /* 0x0000000b000b7245 */ /* 0x000fe20000201000 */
[----:B-----5:R-:W-:Y:S01]  /*14b0*/  HADD2.F32 R19, -RZ, R72.H0_H0 ;  /* 0x20000048ff137230 */ /* 0x020fe20000004100 */
[----:B------:R-:W-:Y:S01]  /*14c0*/  ISETP.NE.AND P1, PT, R17, 0x1, PT ;  /* 0x000000011100780c */ /* 0x000fe20003f25270 */
[----:B------:R-:W-:Y:S01]  /*14d0*/  HADD2.F32 R20, -RZ, R60.H0_H0 ;  /* 0x2000003cff147230 */ /* 0x000fe20000004100 */
[----:B------:R-:W-:Y:S01]  /*14e0*/  BSSY.RECONVERGENT B1, `(.L_x_3179) ;  /* 0x0000060000017945 */ /* 0x000fe20003800200 */
[----:B------:R-:W-:Y:S01]  /*14f0*/  HADD2.F32 R24, -RZ, R32.H0_H0 ;  /* 0x20000020ff187230 */ /* 0x000fe20000004100 */
[----:B------:R-:W1:Y:S01]  /*1500*/  LDC R28, c[0x0][0x404] ;  /* 0x00010100ff1c7b82 */ /* 0x000e620000000800 */
[----:B------:R-:W-:Y:S01]  /*1510*/  FMUL.FTZ R19, R19, R18 ;  /* 0x0000001213137220 */ /* 0x000fe20000410000 */
[----:B------:R-:W-:-:S02]  /*1520*/  IMAD.MOV.U32 R21, RZ, RZ, 0x2 ;  /* 0x00000002ff157424 */ /* 0x000fc400078e00ff */
[----:B------:R-:W-:Y:S01]  /*1530*/  FFMA.FTZ R11, R11, R26, 1.1641532182693481445e-10 ;  /* 0x2f0000000b0b7423 */ /* 0x000fe2000001001a */
[----:B0-----:R-:W-:-:S04]  /*1540*/  FMUL.FTZ R19, R19, R30 ;  /* 0x0000001e13137220 */ /* 0x001fc80000410000 */
[----:B-1----:R-:W-:-:S04]  /*1550*/  FSETP.GTU.FTZ.AND P0, PT, R11, R28, PT ;  /* 0x0000001c0b00720b */ /* 0x002fc80003f1c000 */
        /* <DEDUP_REMOVED lines=14> */
.L_x_3181:
        /* <DEDUP_REMOVED lines=13> */
.L_x_3183:
[----:B------:R-:W-:Y:S05]  /*1710*/  BSYNC.RECONVERGENT B2 ;  /* 0x0000000000027941 */ /* 0x000fea0003800200 */
.L_x_3182:
        /* <DEDUP_REMOVED lines=40> */
[----:B------:R-:W-:Y:S01]  /*19a0*/  IMAD.WIDE.U32 R104, R17, -0x2daee0ad, RZ ;  /* 0xd2511f5311687825 */ /* 0x000fe200078e00ff */
[----:B------:R-:W-:-:S03]  /*19b0*/  IADD3 R17, PT, PT, R83, 0x1fd5c5a3, RZ ;  /* 0x1fd5c5a353117810 */ /* 0x000fc60007ffe0ff */
[----:B------:R-:W-:Y:S01]  /*19c0*/  IMAD.WIDE.U32 R86, R19, -0x326172a9, RZ ;  /* 0xcd9e8d5713567825 */ /* 0x000fe200078e00ff */
[----:B------:R-:W-:-:S03]  /*19d0*/  LOP3.LUT R98, R17, R98, R105, 0x96, !PT ;  /* 0x0000006211627212 */ /* 0x000fc600078e9669 */
[----:B------:R-:W-:Y:S02]  /*19e0*/  VIADD R19, R82, 0x5384540f ;  /* 0x5384540f52137836 */ /* 0x000fe40000000000 */
[----:B------:R-:W-:-:S03]  /*19f0*/  IMAD.WIDE.U32 R98, R98, -0x326172a9, RZ ;  /* 0xcd9e8d5762627825 */ /* 0x000fc600078e00ff */
[----:B------:R-:W-:Y:S01]  /*1a00*/  LOP3.LUT R88, R19, R88, R87, 0x96, !PT ;  /* 0x0000005813587212 */ /* 0x000fe200078e9657 */
[----:B------:R-:W-:Y:S02]  /*1a10*/  VIADD R17, R82, 0xf1bbcdc8 ;  /* 0xf1bbcdc852117836 */ /* 0x000fe40000000000 */
[----:B------:R-:W-:Y:S02]  /*1a20*/  VIADD R19, R83, 0xdb3d7428 ;  /* 0xdb3d742853137836 */ /* 0x000fe40000000000 */
        /* <DEDUP_REMOVED lines=11> */
.L_x_3180:
[----:B------:R-:W-:Y:S05]  /*1ae0*/  BSYNC.RECONVERGENT B1 ;  /* 0x0000000000017941 */ /* 0x000fea0003800200 */
.L_x_3179:
[----:B------:R-:W-:Y:S01]  /*1af0*/  I2FP.F32.U32 R17, R19 ;  /* 0x0000001300117245 */ /* 0x000fe20000201000 */
[----:B------:R-:W-:Y:S01]  /*1b00*/  HADD2.F32 R19, -RZ, R72.H1_H1 ;  /* 0x30000048ff137230 */ /* 0x000fe20000004100 */
[----:B------:R-:W-:Y:S01]  /*1b10*/  ISETP.NE.AND P1, PT, R21, 0x1, PT ;  /* 0x000000011500780c */ /* 0x000fe20003f25270 */
[----:B------:R-:W-:Y:S01]  /*1b20*/  HADD2.F32 R24, -RZ, R60.H1_H1 ;  /* 0x3000003cff187230 */ /* 0x000fe20000004100 */
[----:B------:R-:W-:Y:S01]  /*1b30*/  BSSY.RECONVERGENT B1, `(.L_x_3184) ;  /* 0x000005e000017945 */ /* 0x000fe20003800200 */
[----:B------:R-:W-:Y:S01]  /*1b40*/  FFMA.FTZ R17, R17, R26, 1.1641532182693481445e-10 ;  /* 0x2f00000011117423 */ /* 0x000fe2000001001a */
[----:B------:R-:W-:Y:S01]  /*1b50*/  FMUL.FTZ R19, R19, R18 ;  /* 0x0000001213137220 */ /* 0x000fe20000410000 */
[----:B------:R-:W-:Y:S02]  /*1b60*/  HADD2.F32 R72, -RZ, R32.H1_H1 ;  /* 0x30000020ff487230 */ /* 0x000fe40000004100 */
[----:B------:R-:W-:Y:S02]  /*1b70*/  IMAD.MOV.U32 R31, RZ, RZ, 0x2 ;  /* 0x00000002ff1f7424 */ /* 0x000fe400078e00ff */
[----:B------:R-:W-:Y:S01]  /*1b80*/  FMUL.FTZ R19, R19, R30 ;  /* 0x0000001e13137220 */ /* 0x000fe20000410000 */
[----:B------:R-:W-:-:S04]  /*1b90*/  FSETP.GTU.FTZ.AND P0, PT, R17, R28, PT ;  /* 0x0000001c1100720b */ /* 0x000fc80003f1c000 */
[----:B------:R-:W-:Y:S02]  /*1ba0*/  FSEL R17, R19, RZ, !P0 ;  /* 0x000000ff13117208 */ /* 0x000fe40004000000 */
[----:B------:R-:W-:Y:S02]  /*1bb0*/  PLOP3.LUT P0, PT, P0, PT, PT, 0x8, 0x80 ;  /* 0x000000000080781c */ /* 0x000fe4000070e170 */
[----:B------:R-:W-:Y:S01]  /*1bc0*/  MOV R19, R104 ;  /* 0x0000006800137202 */ /* 0x000fe20000000f00 */
[----:B------:R-:W-:Y:S01]  /*1bd0*/  FFMA.FTZ R17, R17, R24, R72 ;  /* 0x0000001811117223 */ /* 0x000fe20000010048 */
        /* <DEDUP_REMOVED lines=9> */
.L_x_3186:
        /* <DEDUP_REMOVED lines=13> */
.L_x_3188:
[----:B------:R-:W-:Y:S05]  /*1d40*/  BSYNC.RECONVERGENT B2 ;  /* 0x0000000000027941 */ /* 0x000fea0003800200 */
.L_x_3187:
        /* <DEDUP_REMOVED lines=41> */
[C---:B------:R-:W-:Y:S02]  /*1fe0*/  VIADD R21, R82.reuse, 0x5384540f ;  /* 0x5384540f52157836 */ /* 0x040fe40000000000 */
        /* <DEDUP_REMOVED lines=18> */
.L_x_3185:
[----:B------:R-:W-:Y:S05]  /*2110*/  BSYNC.RECONVERGENT B1 ;  /* 0x0000000000017941 */ /* 0x000fea0003800200 */
.L_x_3184:
[----:B------:R-:W-:Y:S01]  /*2120*/  I2FP.F32.U32 R19, R19 ;  /* 0x0000001300137245 */ /* 0x000fe20000201000 */
[----:B------:R-:W-:Y:S01]  /*2130*/  HADD2.F32 R21, -RZ, R73.H0_H0 ;  /* 0x20000049ff157230 */ /* 0x000fe20000004100 */
[----:B------:R-:W-:Y:S01]  /*2140*/  ISETP.NE.AND P2, PT, R31, 0x1, PT ;  /* 0x000000011f00780c */ /* 0x000fe20003f45270 */
[----:B------:R-:W-:Y:S01]  /*2150*/  HADD2.F32 R24, -RZ, R61.H0_H0 ;  /* 0x2000003dff187230 */ /* 0x000fe20000004100 */
[----:B------:R-:W-:Y:S01]  /*2160*/  BSSY.RECONVERGENT B1, `(.L_x_3189) ;  /* 0x000005e000017945 */ /* 0x000fe20003800200 */
[----:B------:R-:W-:Y:S01]  /*2170*/  FFMA.FTZ R19, R19, R26, 1.1641532182693481445e-10 ;  /* 0x2f00000013137423 */ /* 0x000fe2000001001a */
[----:B------:R-:W-:Y:S01]  /*2180*/  FMUL.FTZ R21, R21, R18 ;  /* 0x0000001215157220 */ /* 0x000fe20000410000 */
[----:B------:R-:W-:Y:S02]  /*2190*/  HADD2.F32 R72, -RZ, R33.H0_H0 ;  /* 0x20000021ff487230 */ /* 0x000fe40000004100 */
[----:B------:R-:W-:Y:S02]  /*21a0*/  HFMA2 R76, -RZ, RZ, 0, 1.1920928955078125e-07 ;  /* 0x00000002ff4c7431 */ /* 0x000fe400000001ff */
[----:B------:R-:W-:Y:S01]  /*21b0*/  FMUL.FTZ R21, R21, R30 ;  /* 0x0000001e15157220 */ /* 0x000fe20000410000 */
[----:B------:R-:W-:-:S04]  /*21c0*/  FSETP.GTU.FTZ.AND P1, PT, R19, R28, PT ;  /* 0x0000001c1300720b */ /* 0x000fc80003f3c000 */
[----:B------:R-:W-:Y:S01]  /*21d0*/  FSEL R19, R21, RZ, !P1 ;  /* 0x000000ff15137208 */ /* 0x000fe20004800000 */
[----:B------:R-:W-:Y:S01]  /*21e0*/  IMAD.MOV.U32 R21, RZ, RZ, R104 ;  /* 0x000000ffff157224 */ /* 0x000fe200078e0068 */
        /* <DEDUP_REMOVED lines=11> */
.L_x_3191:
        /* <DEDUP_REMOVED lines=13> */
.L_x_3193:
[----:B------:R-:W-:Y:S05]  /*2370*/  BSYNC.RECONVERGENT B2 ;  /* 0x0000000000027941 */ /* 0x000fea0003800200 */
.L_x_3192:
        /* <DEDUP_REMOVED lines=60> */
.L_x_3190:
[----:B------:R-:W-:Y:S05]  /*2740*/  BSYNC.RECONVERGENT B1 ;  /* 0x0000000000017941 */ /* 0x000fea0003800200 */
.L_x_3189:
        /* <DEDUP_REMOVED lines=8> */
[----:B------:R-:W-:Y:S02]  /*27d0*/  HFMA2 R78, -RZ, RZ, 0, 1.1920928955078125e-07 ;  /* 0x00000002ff4e7431 */ /* 0x000fe400000001ff */
        /* <DEDUP_REMOVED lines=15> */
.L_x_3196:
        /* <DEDUP_REMOVED lines=13> */
.L_x_3198:
[----:B------:R-:W-:Y:S05]  /*29a0*/  BSYNC.RECONVERGENT B2 ;  /* 0x0000000000027941 */ /* 0x000fea0003800200 */
.L_x_3197:
        /* <DEDUP_REMOVED lines=17> */
[----:B------:R-:W-:Y:S02]  /*2ac0*/  VIADD R87, R82, 0xdaa66d2b ;  /* 0xdaa66d2b52577836 */ /* 0x000fe40000000000 */
[----:B------:R-:W-:Y:S01]  /*2ad0*/  IMAD.WIDE.U32 R98, R31, -0x2daee0ad, RZ ;  /* 0xd2511f531f627825 */ /* 0x000fe200078e00ff */
[----:B------:R-:W-:Y:S02]  /*2ae0*/  IADD3 R31, PT, PT, R83, 0x32370b8f, RZ ;  /* 0x32370b8f531f7810 */ /* 0x000fe40007ffe0ff */
[----:B------:R-:W-:Y:S01]  /*2af0*/  LOP3.LUT R87, R87, R86, R73, 0x96, !PT ;  /* 0x0000005657577212 */ /* 0x000fe200078e9649 */
[----:B------:R-:W-:Y:S01]  /*2b00*/  VIADD R73, R83, 0xed9eba14 ;  /* 0xed9eba1453497836 */ /* 0x000fe20000000000 */
[----:B------:R-:W-:Y:S01]  /*2b10*/  LOP3.LUT R31, R31, R88, R99, 0x96, !PT ;  /* 0x000000581f1f7212 */ /* 0x000fe200078e9663 */
[----:B------:R-:W-:Y:S02]  /*2b20*/  IMAD.MOV.U32 R78, RZ, RZ, RZ ;  /* 0x000000ffff4e7224 */ /* 0x000fe400078e00ff */
[----:B------:R-:W-:-:S04]  /*2b30*/  IMAD.WIDE.U32 R88, R87, -0x2daee0ad, RZ ;  /* 0xd2511f5357587825 */ /* 0x000fc800078e00ff */
[----:B------:R-:W-:Y:S01]  /*2b40*/  IMAD.WIDE.U32 R86, R31, -0x326172a9, RZ ;  /* 0xcd9e8d571f567825 */ /* 0x000fe200078e00ff */
[C---:B------:R-:W-:Y:S02]  /*2b50*/  IADD3 R31, PT, PT, R82.reuse, 0x78dde6e4, RZ ;  /* 0x78dde6e4521f7810 */ /* 0x040fe40007ffe0ff */
[----:B------:R-:W-:Y:S02]  /*2b60*/  LOP3.LUT R73, R73, R98, R89, 0x96, !PT ;  /* 0x0000006249497212 */ /* 0x000fe400078e9659 */
[----:B------:R-:W-:Y:S01]  /*2b70*/  LOP3.LUT R31, R31, R72, R87, 0x96, !PT ;  /* 0x000000481f1f7212 */ /* 0x000fe200078e9657 */
[----:B------:R-:W-:Y:S02]  /*2b80*/  VIADD R87, R82, 0x1715609d ;  /* 0x1715609d52577836 */ /* 0x000fe40000000000 */
        /* <DEDUP_REMOVED lines=8> */
[C---:B------:R-:W-:Y:S02]  /*2c10*/  IADD3 R31, PT, PT, R82.reuse, -0x4ab325aa, RZ ;  /* 0xb54cda56521f7810 */ /* 0x040fe40007ffe0ff */
[----:B------:R-:W-:Y:S02]  /*2c20*/  LOP3.LUT R73, R73, R98, R89, 0x96, !PT ;  /* 0x0000006249497212 */ /* 0x000fe400078e9659 */
[----:B------:R-:W-:Y:S01]  /*2c30*/  LOP3.LUT R31, R31, R72, R87, 0x96, !PT ;  /* 0x000000481f1f7212 */ /* 0x000fe200078e9657 */
[----:B------:R-:W-:Y:S02]  /*2c40*/  VIADD R87, R82, 0x5384540f ;  /* 0x5384540f52577836 */ /* 0x000fe40000000000 */
        /* <DEDUP_REMOVED lines=17> */
[----:B------:R-:W-:-:S07]  /*2d60*/  MOV R16, R72 ;  /* 0x0000004800107202 */ /* 0x000fce0000000f00 */
.L_x_3195:
[----:B------:R-:W-:Y:S05]  /*2d70*/  BSYNC.RECONVERGENT B1 ;  /* 0x0000000000017941 */ /* 0x000fea0003800200 */
.L_x_3194:
        /* <DEDUP_REMOVED lines=24> */
.L_x_3201:
        /* <DEDUP_REMOVED lines=13> */
.L_x_3203:
[----:B------:R-:W-:Y:S05]  /*2fd0*/  BSYNC.RECONVERGENT B2 ;  /* 0x0000000000027941 */ /* 0x000fea0003800200 */
.L_x_3202:
[----:B------:R-:W-:Y:S01]  /*2fe0*/  IMAD.WIDE.U32 R86, R5, -0x326172a9, RZ ;  /* 0xcd9e8d5705567825 */ /* 0x000fe200078e00ff */
[----:B------:R-:W-:Y:S02]  /*2ff0*/  LOP3.LUT R72, R7, R89, R83, 0x96, !PT ;  /* 0x0000005907487212 */ /* 0x000fe400078e9653 */
[----:B------:R-:W-:Y:S01]  /*3000*/  IADD3 R89, PT, PT, R83, -0x4498517b, RZ ;  /* 0xbb67ae8553597810 */ /* 0x000fe20007ffe0ff */
[----:B------:R-:W-:Y:S01]  /*3010*/  IMAD.MOV.U32 R24, RZ, RZ, R16 ;  /* 0x000000ffff187224 */ /* 0x000fe200078e0010 */
[----:B------:R-:W-:Y:S01]  /*3020*/  LOP3.LUT R98, R4, R87, R82, 0x96, !PT ;  /* 0x0000005704627212 */ /* 0x000fe200078e9652 */
[----:B------:R-:W-:-:S04]  /*3030*/  IMAD.WIDE.U32 R72, R72, -0x326172a9, RZ ;  /* 0xcd9e8d5748487825 */ /* 0x000fc800078e00ff */
[----:B------:R-:W-:Y:S02]  /*3040*/  VIADD R87, R82, 0x9e3779b9 ;  /* 0x9e3779b952577836 */ /* 0x000fe40000000000 */
[----:B------:R-:W-:-:S03]  /*3050*/  IMAD.WIDE.U32 R98, R98, -0x2daee0ad, RZ ;  /* 0xd2511f5362627825 */ /* 0x000fc600078e00ff */
[----:B------:R-:W-:Y:S01]  /*3060*/  LOP3.LUT R87, R87, R86, R73, 0x96, !PT ;  /* 0x0000005657577212 */ /* 0x000fe200078e9649 */
[----:B------:R-:W-:Y:S01]  /*3070*/  IMAD.MOV.U32 R76, RZ, RZ, RZ ;  /* 0x000000ffff4c7224 */ /* 0x000fe200078e00ff */
[----:B------:R-:W-:Y:S01]  /*3080*/  LOP3.LUT R86, R89, R88, R99, 0x96, !PT ;  /* 0x0000005859567212 */ /* 0x000fe200078e9663 */
[----:B------:R-:W-:Y:S01]  /*3090*/  VIADD R99, R83, 0x76cf5d0a ;  /* 0x76cf5d0a53637836 */ /* 0x000fe20000000000 */
        /* <DEDUP_REMOVED lines=46> */
[----:B------:R-:W-:Y:S02]  /*3380*/  LOP3.LUT R22, R89, R86, R73, 0x96, !PT ;  /* 0x0000005659167212 */ /* 0x000fe400078e9649 */
[----:B------:R-:W-:-:S07]  /*3390*/  MOV R16, R72 ;  /* 0x0000004800107202 */ /* 0x000fce0000000f00 */
.L_x_3200:
[----:B------:R-:W-:Y:S05]  /*33a0*/  BSYNC.RECONVERGENT B1 ;  /* 0x0000000000017941 */ /* 0x000fea0003800200 */
.L_x_3199:
        /* <DEDUP_REMOVED lines=24> */
.L_x_3206:
        /* <DEDUP_REMOVED lines=13> */
.L_x_3208:
[----:B------:R-:W-:Y:S05]  /*3600*/  BSYNC.RECONVERGENT B2 ;  /* 0x0000000000027941 */ /* 0x000fea0003800200 */
.L_x_3207:
        /* <DEDUP_REMOVED lines=60> */
.L_x_3205:
[----:B------:R-:W-:Y:S05]  /*39d0*/  BSYNC.RECONVERGENT B1 ;  /* 0x0000000000017941 */ /* 0x000fea0003800200 */
.L_x_3204:
[----:B------:R-:W-:Y:S01]  /*39e0*/  I2FP.F32.U32 R73, R24 ;  /* 0x0000001800497245 */ /* 0x000fe20000201000 */
[----:B------:R-:W-:Y:S01]  /*39f0*/  HADD2.F32 R89, -RZ, R75.H0_H0 ;  /* 0x2000004bff597230 */ /* 0x000fe20000004100 */
[----:B------:R-:W-:Y:S01]  /*3a00*/  ISETP.NE.AND P6, PT, R74, 0x1, PT ;  /* 0x000000014a00780c */ /* 0x000fe20003fc5270 */
[----:B------:R-:W-:Y:S01]  /*3a10*/  HADD2.F32 R24, -RZ, R63.H0_H0 ;  /* 0x2000003fff187230 */ /* 0x000fe20000004100 */
[----:B------:R-:W-:Y:S01]  /*3a20*/  BSSY.RECONVERGENT B1, `(.L_x_3209) ;  /* 0x0000060000017945 */ /* 0x000fe20003800200 */
[----:B------:R-:W-:Y:S01]  /*3a30*/  FFMA.FTZ R73, R73, R26, 1.1641532182693481445e-10 ;  /* 0x2f00000049497423 */ /* 0x000fe2000001001a */
[----:B------:R-:W-:Y:S01]  /*3a40*/  FMUL.FTZ R89, R89, R18 ;  /* 0x0000001259597220 */ /* 0x000fe20000410000 */
[----:B------:R-:W-:-:S03]  /*3a50*/  HADD2.F32 R72, -RZ, R35.H0_H0 ;  /* 0x20000023ff487230 */ /* 0x000fc60000004100 */
[----:B------:R-:W-:Y:S01]  /*3a60*/  FMUL.FTZ R89, R89, R30 ;  /* 0x0000001e59597220 */ /* 0x000fe20000410000 */
[----:B------:R-:W-:Y:S01]  /*3a70*/  FSETP.GTU.FTZ.AND P5, PT, R73, R28, PT ;  /* 0x0000001c4900720b */ /* 0x000fe20003fbc000 */
[----:B------:R-:W-:-:S03]  /*3a80*/  IMAD.MOV.U32 R73, RZ, RZ, R104 ;  /* 0x000000ffff497224 */ /* 0x000fc600078e0068 */
        /* <DEDUP_REMOVED lines=13> */
.L_x_3211:
        /* <DEDUP_REMOVED lines=15> */
.L_x_3213:
[----:B------:R-:W-:Y:S05]  /*3c50*/  BSYNC.RECONVERGENT B2 ;  /* 0x0000000000027941 */ /* 0x000fea0003800200 */
.L_x_3212:
[----:B------:R-:W-:Y:S01]  /*3c60*/  IMAD.WIDE.U32 R98, R5, -0x326172a9, RZ ;  /* 0xcd9e8d5705627825 */ /* 0x000fe200078e00ff */
[----:B------:R-:W-:Y:S02]  /*3c70*/  LOP3.LUT R72, R7, R107, R83, 0x96, !PT ;  /* 0x0000006b07487212 */ /* 0x000fe400078e9653 */
[----:B------:R-:W-:Y:S01]  /*3c80*/  IADD3 R107, PT, PT, R83, -0x4498517b, RZ ;  /* 0xbb67ae85536b7810 */ /* 0x000fe20007ffe0ff */
[----:B------:R-:W-:Y:S01]  /*3c90*/  IMAD.MOV.U32 R24, RZ, RZ, RZ ;  /* 0x000000ffff187224 */ /* 0x000fe200078e00ff */
        /* <DEDUP_REMOVED lines=38> */
[----:B------:R-:W-:-:S04]  /*3f00*/  IMAD.WIDE.U32 R104, R104, -0x2daee0ad, RZ ;  /* 0xd2511f5368687825 */ /* 0x000fc800078e00ff */
[----:B------:R-:W-:Y:S01]  /*3f10*/  VIADD R99, R82, 0x5384540f ;  /* 0x5384540f52637836 */ /* 0x000fe20000000000 */
[----:B------:R-:W-:Y:S01]  /*3f20*/  LOP3.LUT R107, R107, R106, R105, 0x96, !PT ;  /* 0x0000006a6b6b7212 */ /* 0x000fe200078e9669 */
        /* <DEDUP_REMOVED lines=12> */
[----:B------:R-:W-:Y:S01]  /*3ff0*/  IMAD.MOV.U32 R73, RZ, RZ, R16 ;  /* 0x000000ffff497224 */ /* 0x000fe200078e0010 */
[----:B------:R-:W-:Y:S02]  /*4000*/  MOV R16, R72 ;  /* 0x0000004800107202 */ /* 0x000fe40000000f00 */
[----:B------:R-:W-:-:S07]  /*4010*/  LOP3.LUT R102, R99, R106, R105, 0x96, !PT ;  /* 0x0000006a63667212 */ /* 0x000fce00078e9669 */
.L_x_3210:
[----:B------:R-:W-:Y:S05]  /*4020*/  BSYNC.RECONVERGENT B1 ;  /* 0x0000000000017941 */ /* 0x000fea0003800200 */
.L_x_3209:
[----:B------:R-:W-:Y:S01]  /*4030*/  HADD2.F32 R75, -RZ, R75.H1_H1 ;  /* 0x3000004bff4b7230 */ /* 0x000fe20000004100 */
[----:B------:R-:W-:Y:S02]  /*4040*/  I2FP.F32.U32 R73, R73 ;  /* 0x0000004900497245 */ /* 0x000fe40000201000 */
[----:B------:R-:W-:Y:S02]  /*4050*/  F2FP.F16.F32.PACK_AB R74, R87, R31 ;  /* 0x0000001f574a723e */ /* 0x000fe400000000ff */
[----:B------:R-:W-:Y:S01]  /*4060*/  FMUL.FTZ R75, R75, R18 ;  /* 0x000000124b4b7220 */ /* 0x000fe20000410000 */
[----:B------:R-:W-:Y:S01]  /*4070*/  FFMA.FTZ R73, R73, R26, 1.1641532182693481445e-10 ;  /* 0x2f00000049497423 */ /* 0x000fe2000001001a */
[----:B------:R-:W-:Y:S01]  /*4080*/  HADD2.F32 R26, -RZ, R63.H1_H1 ;  /* 0x3000003fff1a7230 */ /* 0x000fe20000004100 */
[----:B------:R-:W-:Y:S01]  /*4090*/  F2FP.F16.F32.PACK_AB R72, R17, R11 ;  /* 0x0000000b1148723e */ /* 0x000fe200000000ff */
[----:B------:R-:W-:Y:S01]  /*40a0*/  FMUL.FTZ R75, R75, R30 ;  /* 0x0000001e4b4b7220 */ /* 0x000fe20000410000 */
[----:B------:R-:W-:Y:S01]  /*40b0*/  HADD2.F32 R30, -RZ, R35.H1_H1 ;  /* 0x30000023ff1e7230 */ /* 0x000fe20000004100 */
[----:B------:R-:W-:-:S02]  /*40c0*/  FSETP.GTU.FTZ.AND P6, PT, R73, R28, PT ;  /* 0x0000001c4900720b */ /* 0x000fc40003fdc000 */
[----:B------:R-:W-:Y:S02]  /*40d0*/  F2FP.F16.F32.PACK_AB R73, R21, R19 ;  /* 0x000000131549723e */ /* 0x000fe400000000ff */
[----:B------:R-:W-:Y:S02]  /*40e0*/  FSEL R75, R75, RZ, !P6 ;  /* 0x000000ff4b4b7208 */ /* 0x000fe40007000000 */
[----:B------:R-:W-:-:S03]  /*40f0*/  PLOP3.LUT P6, PT, P6, PT, PT, 0x8, 0x80 ;  /* 0x000000000080781c */ /* 0x000fc600037ce170 */
[----:B------:R-:W-:-:S05]  /*4100*/  FFMA.FTZ R99, R75, R26, R30 ;  /* 0x0000001a4b637223 */ /* 0x000fca000001001e */
[----:B------:R-:W-:Y:S01]  /*4110*/  F2FP.F16.F32.PACK_AB R75, R99, R89 ;  /* 0x00000059634b723e */ /* 0x000fe200000000ff */
[----:B------:R-:W-:Y:S06]  /*4120*/  BRA `(.L_x_3214) ;  /* 0x0000003000707947 */ /* 0x000fec0003800000 */
.L_x_3174:
        /* <DEDUP_REMOVED lines=16> */
.L_x_3217:
        /* <DEDUP_REMOVED lines=13> */
.L_x_3219:
[----:B------:R-:W-:Y:S05]  /*4300*/  BSYNC.RECONVERGENT B2 ;  /* 0x0000000000027941 */ /* 0x000fea0003800200 */
.L_x_3218:
        /* <DEDUP_REMOVED lines=53> */
[----:B------:R-:W-:-:S03]  /*4660*/  IADD3 R11, PT, PT, R82, -0x700cb87f, RZ ;  /* 0x8ff34781520b7810 */ /* 0x000fc60007ffe0ff */
[----:B------:R-:W-:Y:S01]  /*4670*/  IMAD.WIDE.U32 R16, R16, -0x2daee0ad, RZ ;  /* 0xd2511f5310107825 */ /* 0x000fe200078e00ff */
[----:B------:R-:W-:Y:S02]  /*4680*/  LOP3.LUT R102, R11, R86, R105, 0x96, !PT ;  /* 0x000000560b667212 */ /* 0x000fe400078e9669 */
[----:B------:R-:W-:Y:S02]  /*4690*/  MOV R11, R28 ;  /* 0x0000001c000b7202 */ /* 0x000fe40000000f00 */
[----:B------:R-:W-:Y:S01]  /*46a0*/  LOP3.LUT R22, R19, R30, R17, 0x96, !PT ;  /* 0x0000001e13167212 */ /* 0x000fe200078e9611 */
[----:B------:R-:W-:-:S07]  /*46b0*/  IMAD.MOV.U32 R19, RZ, RZ, RZ ;  /* 0x000000ffff137224 */ /* 0x000fce00078e00ff */
.L_x_3216:
[----:B------:R-:W-:Y:S05]  /*46c0*/  BSYNC.RECONVERGENT B1 ;  /* 0x0000000000017941 */ /* 0x000fea0003800200 */
.L_x_3215:
[----:B------:R-:W0:Y:S01]  /*46d0*/  LDC R30, c[0x0][0x408] ;  /* 0x00010200ff1e7b82 */ /* 0x000e220000000800 */
[----:B------:R-:W-:Y:S01]  /*46e0*/  HFMA2 R26, -RZ, RZ, 0.1171875, 0 ;  /* 0x2f800000ff1a7431 */ /* 0x000fe200000001ff */
[----:B------:R-:W-:Y:S01]  /*46f0*/  I2FP.F32.U32 R11, R11 ;  /* 0x0000000b000b7245 */ /* 0x000fe20000201000 */
[----:B-----5:R-:W-:Y:S01]  /*4700*/  HADD2.F32 R17, -RZ, R72.H0_H0 ;  /* 0x20000048ff117230 */ /* 0x020fe20000004100 */
[----:B------:R-:W-:Y:S01]  /*4710*/  ISETP.NE.AND P1, PT, R19, 0x1, PT ;  /* 0x000000011300780c */ /* 0x000fe20003f25270 */
[----:B------:R-:W-:Y:S01]  /*4720*/  HADD2.F32 R20, -RZ, R60.H0_H0 ;  /* 0x2000003cff147230 */ /* 0x000fe20000004100 */
[----:B------:R-:W-:Y:S01]  /*4730*/  BSSY.RECONVERGENT B1, `(.L_x_3220) ;  /* 0x000005f000017945 */ /* 0x000fe20003800200 */
[----:B------:R-:W-:Y:S01]  /*4740*/  IMAD.MOV.U32 R21, RZ, RZ, 0x2 ;  /* 0x00000002ff157424 */ /* 0x000fe200078e00ff */
[----:B------:R-:W1:Y:S01]  /*4750*/  LDC R28, c[0x0][0x404] ;  /* 0x00010100ff1c7b82 */ /* 0x000e620000000800 */
[----:B------:R-:W-:Y:S01]  /*4760*/  FMUL.FTZ R17, R17, R18 ;  /* 0x0000001211117220 */ /* 0x000fe20000410000 */
[----:B------:R-:W-:-:S03]  /*4770*/  FFMA.FTZ R11, R11, R26, 1.1641532182693481445e-10 ;  /* 0x2f0000000b0b7423 */ /* 0x000fc6000001001a */
[----:B0-----:R-:W-:Y:S02]  /*4780*/  FMUL.FTZ R17, R17, R30 ;  /* 0x0000001e11117220 */ /* 0x001fe40000410000 */
[----:B-1----:R-:W-:-:S04]  /*4790*/  FSETP.GTU.FTZ.AND P0, PT, R11, R28, PT ;  /* 0x0000001c0b00720b */ /* 0x002fc80003f1c000 */
        /* <DEDUP_REMOVED lines=14> */
.L_x_3222:
        /* <DEDUP_REMOVED lines=13> */
.L_x_3224:
[----:B------:R-:W-:Y:S05]  /*4950*/  BSYNC.RECONVERGENT B2 ;  /* 0x0000000000027941 */ /* 0x000fea0003800200 */
.L_x_3223:
[----:B------:R-:W-:Y:S01]  /*4960*/  IMAD.WIDE.U32 R88, R5, -0x326172a9, RZ ;  /* 0xcd9e8d5705587825 */ /* 0x000fe200078e00ff */
[----:B------:R-:W-:Y:S02]  /*4970*/  LOP3.LUT R86, R7, R99, R83, 0x96, !PT ;  /* 0x0000006307567212 */ /* 0x000fe400078e9653 */
[----:B------:R-:W-:Y:S01]  /*4980*/  IADD3 R17, PT, PT, R82, -0x61c88647, RZ ;  /* 0x9e3779b952117810 */ /* 0x000fe20007ffe0ff */
[C---:B------:R-:W-:Y:S01]  /*4990*/  VIADD R19, R83.reuse, 0xbb67ae85 ;  /* 0xbb67ae8553137836 */ /* 0x040fe20000000000 */
        /* <DEDUP_REMOVED lines=13> */
[----:B------:R-:W-:Y:S02]  /*4a70*/  HFMA2 R21, -RZ, RZ, 0, 0 ;  /* 0x00000000ff157431 */ /* 0x000fe400000001ff */
        /* <DEDUP_REMOVED lines=35> */
[----:B------:R-:W-:Y:S02]  /*4cb0*/  LOP3.LUT R86, R17, R86, R99, 0x96, !PT ;  /* 0x0000005611567212 */ /* 0x000fe400078e9663 */
[----:B------:R-:W-:-:S03]  /*4cc0*/  IADD3 R17, PT, PT, R82, -0x700cb87f, RZ ;  /* 0x8ff3478152117810 */ /* 0x000fc60007ffe0ff */
[----:B------:R-:W-:Y:S01]  /*4cd0*/  IMAD.WIDE.U32 R86, R86, -0x2daee0ad, RZ ;  /* 0xd2511f5356567825 */ /* 0x000fe200078e00ff */
[----:B------:R-:W-:Y:S02]  /*4ce0*/  LOP3.LUT R102, R17, R98, R105, 0x96, !PT ;  /* 0x0000006211667212 */ /* 0x000fe400078e9669 */
[----:B------:R-:W-:Y:S01]  /*4cf0*/  MOV R17, R16 ;  /* 0x0000001000117202 */ /* 0x000fe20000000f00 */
[----:B------:R-:W-:Y:S01]  /*4d00*/  IMAD.MOV.U32 R16, RZ, RZ, R86 ;  /* 0x000000ffff107224 */ /* 0x000fe200078e0056 */
[----:B------:R-:W-:-:S07]  /*4d10*/  LOP3.LUT R22, R19, R88, R87, 0x96, !PT ;  /* 0x0000005813167212 */ /* 0x000fce00078e9657 */
.L_x_3221:
[----:B------:R-:W-:Y:S05]  /*4d20*/  BSYNC.RECONVERGENT B1 ;  /* 0x0000000000017941 */ /* 0x000fea0003800200 */
.L_x_3220:
[----:B------:R-:W-:Y:S01]  /*4d30*/  I2FP.F32.U32 R17, R17 ;  /* 0x0000001100117245 */ /* 0x000fe20000201000 */
[----:B------:R-:W-:Y:S01]  /*4d40*/  HADD2.F32 R19, -RZ, R72.H1_H1 ;  /* 0x30000048ff137230 */ /* 0x000fe20000004100 */
[----:B------:R-:W-:Y:S01]  /*4d50*/  ISETP.NE.AND P1, PT, R21, 0x1, PT ;  /* 0x000000011500780c */ /* 0x000fe20003f25270 */
[----:B------:R-:W-:Y:S01]  /*4d60*/  HADD2.F32 R24, -RZ, R60.H1_H1 ;  /* 0x3000003cff187230 */ /* 0x000fe20000004100 */
[----:B------:R-:W-:Y:S01]  /*4d70*/  BSSY.RECONVERGENT B1, `(.L_x_3225) ;  /* 0x000005d000017945 */ /* 0x000fe20003800200 */
[----:B------:R-:W-:Y:S01]  /*4d80*/  FFMA.FTZ R17, R17, R26, 1.1641532182693481445e-10 ;  /* 0x2f00000011117423 */ /* 0x000fe2000001001a */
[----:B------:R-:W-:Y:S01]  /*4d90*/  FMUL.FTZ R19, R19, R18 ;  /* 0x0000001213137220 */ /* 0x000fe20000410000 */
[----:B------:R-:W-:-:S03]  /*4da0*/  IMAD.MOV.U32 R31, RZ, RZ, 0x2 ;  /* 0x00000002ff1f7424 */ /* 0x000fc600078e00ff */
[----:B------:R-:W-:Y:S01]  /*4db0*/  FMUL.FTZ R19, R19, R30 ;  /* 0x0000001e13137220 */ /* 0x000fe20000410000 */
[----:B------:R-:W-:-:S04]  /*4dc0*/  FSETP.GTU.FTZ.AND P0, PT, R17, R28, PT ;  /* 0x0000001c1100720b */ /* 0x000fc80003f1c000 */
[----:B------:R-:W-:Y:S02]  /*4dd0*/  FSEL R17, R19, RZ, !P0 ;  /* 0x000000ff13117208 */ /* 0x000fe40004000000 */
[----:B------:R-:W-:Y:S02]  /*4de0*/  PLOP3.LUT P0, PT, P0, PT, PT, 0x8, 0x80 ;  /* 0x000000000080781c */ /* 0x000fe4000070e170 */
[----:B------:R-:W-:Y:S01]  /*4df0*/  MOV R19, R104 ;  /* 0x0000006800137202 */ /* 0x000fe20000000f00 */
[----:B------:R-:W-:Y:S01]  /*4e00*/  FMUL.FTZ R17, R17, R24 ;  /* 0x0000001811117220 */ /* 0x000fe20000410000 */
        /* <DEDUP_REMOVED lines=9> */
.L_x_3227:
        /* <DEDUP_REMOVED lines=13> */
.L_x_3229:
[----:B------:R-:W-:Y:S05]  /*4f70*/  BSYNC.RECONVERGENT B2 ;  /* 0x0000000000027941 */ /* 0x000fea0003800200 */
.L_x_3228:
        /* <DEDUP_REMOVED lines=60> */
.L_x_3226:
[----:B------:R-:W-:Y:S05]  /*5340*/  BSYNC.RECONVERGENT B1 ;  /* 0x0000000000017941 */ /* 0x000fea0003800200 */
.L_x_3225:
[----:B------:R-:W-:Y:S01]  /*5350*/  I2FP.F32.U32 R19, R19 ;  /* 0x0000001300137245 */ /* 0x000fe20000201000 */
[----:B------:R-:W-:Y:S01]  /*5360*/  HADD2.F32 R21, -RZ, R73.H0_H0 ;  /* 0x20000049ff157230 */ /* 0x000fe20000004100 */
[----:B------:R-:W-:Y:S01]  /*5370*/  ISETP.NE.AND P2, PT, R31, 0x1, PT ;  /* 0x000000011f00780c */ /* 0x000fe20003f45270 */
[----:B------:R-:W-:Y:S01]  /*5380*/  HADD2.F32 R24, -RZ, R61.H0_H0 ;  /* 0x2000003dff187230 */ /* 0x000fe20000004100 */
        /* <DEDUP_REMOVED lines=19> */
.L_x_3232:
        /* <DEDUP_REMOVED lines=13> */
.L_x_3234:
[----:B------:R-:W-:Y:S05]  /*5590*/  BSYNC.RECONVERGENT B2 ;  /* 0x0000000000027941 */ /* 0x000fea0003800200 */
.L_x_3233:
        /* <DEDUP_REMOVED lines=60> */
.L_x_3231:
[----:B------:R-:W-:Y:S05]  /*5960*/  BSYNC.RECONVERGENT B1 ;  /* 0x0000000000017941 */ /* 0x000fea0003800200 */
.L_x_3230:
        /* <DEDUP_REMOVED lines=23> */
.L_x_3237:
        /* <DEDUP_REMOVED lines=13> */
.L_x_3239:
[----:B------:R-:W-:Y:S05]  /*5bb0*/  BSYNC.RECONVERGENT B2 ;  /* 0x0000000000027941 */ /* 0x000fea0003800200 */
.L_x_3238:
[----:B------:R-:W-:Y:S01]  /*5bc0*/  IMAD.WIDE.U32 R86, R5, -0x326172a9, RZ ;  /* 0xcd9e8d5705567825 */ /* 0x000fe200078e00ff */
[----:B------:R-:W-:-:S03]  /*5bd0*/  LOP3.LUT R72, R7, R89, R83, 0x96, !PT ;  /* 0x0000005907487212 */ /* 0x000fc600078e9653 */
[----:B------:R-:W-:Y:S01]  /*5be0*/  HFMA2 R76, -RZ, RZ, 0, 0 ;  /* 0x00000000ff4c7431 */ /* 0x000fe200000001ff */
[----:B------:R-:W-:Y:S02]  /*5bf0*/  IADD3 R31, PT, PT, R82, -0x61c88647, RZ ;  /* 0x9e3779b9521f7810 */ /* 0x000fe40007ffe0ff */
[----:B------:R-:W-:Y:S01]  /*5c00*/  LOP3.LUT R98, R4, R87, R82, 0x96, !PT ;  /* 0x0000005704627212 */ /* 0x000fe200078e9652 */
[----:B------:R-:W-:Y:S01]  /*5c10*/  IMAD.WIDE.U32 R72, R72, -0x326172a9, RZ ;  /* 0xcd9e8d5748487825 */ /* 0x000fe200078e00ff */
[----:B------:R-:W-:-:S03]  /*5c20*/  MOV R24, R16 ;  /* 0x0000001000187202 */ /* 0x000fc60000000f00 */
        /* <DEDUP_REMOVED lines=50> */
[----:B------:R-:W-:-:S03]  /*5f50*/  LOP3.LUT R102, R31, R88, R105, 0x96, !PT ;  /* 0x000000581f667212 */ /* 0x000fc600078e9669 */
[----:B------:R-:W-:Y:S01]  /*5f60*/  IMAD.MOV.U32 R16, RZ, RZ, R72 ;  /* 0x000000ffff107224 */ /* 0x000fe200078e0048 */
[----:B------:R-:W-:-:S07]  /*5f70*/  LOP3.LUT R22, R87, R86, R73, 0x96, !PT ;  /* 0x0000005657167212 */ /* 0x000fce00078e9649 */
.L_x_3236:
[----:B------:R-:W-:Y:S05]  /*5f80*/  BSYNC.RECONVERGENT B1 ;  /* 0x0000000000017941 */ /* 0x000fea0003800200 */
.L_x_3235:
        /* <DEDUP_REMOVED lines=23> */
.L_x_3242:
        /* <DEDUP_REMOVED lines=13> */
.L_x_3244:
[----:B------:R-:W-:Y:S05]  /*61d0*/  BSYNC.RECONVERGENT B2 ;  /* 0x0000000000027941 */ /* 0x000fea0003800200 */
.L_x_3243:
        /* <DEDUP_REMOVED lines=57> */
[----:B------:R-:W-:Y:S02]  /*6570*/  IMAD.MOV.U32 R16, RZ, RZ, R72 ;  /* 0x000000ffff107224 */ /* 0x000fe400078e0048 */
[----:B------:R-:W-:Y:S01]  /*6580*/  HFMA2 R72, -RZ, RZ, 0, 0 ;  /* 0x00000000ff487431 */ /* 0x000fe200000001ff */
[----:B------:R-:W-:-:S07]  /*6590*/  LOP3.LUT R22, R89, R86, R73, 0x96, !PT ;  /* 0x0000005659167212 */ /* 0x000fce00078e9649 */
.L_x_3241:
[----:B------:R-:W-:Y:S05]  /*65a0*/  BSYNC.RECONVERGENT B1 ;  /* 0x0000000000017941 */ /* 0x000fea0003800200 */
.L_x_3240:
        /* <DEDUP_REMOVED lines=23> */
.L_x_3247:
        /* <DEDUP_REMOVED lines=13> */
.L_x_3249:
[----:B------:R-:W-:Y:S05]  /*67f0*/  BSYNC.RECONVERGENT B2 ;  /* 0x0000000000027941 */ /* 0x000fea0003800200 */
.L_x_3248:
[----:B------:R-:W-:Y:S01]  /*6800*/  IMAD.WIDE.U32 R88, R5, -0x326172a9, RZ ;  /* 0xcd9e8d5705587825 */ /* 0x000fe200078e00ff */
[----:B------:R-:W-:-:S03]  /*6810*/  LOP3.LUT R72, R7, R99, R83, 0x96, !PT ;  /* 0x0000006307487212 */ /* 0x000fc600078e9653 */
[----:B------:R-:W-:Y:S01]  /*6820*/  HFMA2 R74, -RZ, RZ, 0, 0 ;  /* 0x00000000ff4a7431 */ /* 0x000fe200000001ff */
        /* <DEDUP_REMOVED lines=55> */
[----:B------:R-:W-:-:S03]  /*6ba0*/  IMAD.MOV.U32 R16, RZ, RZ, R72 ;  /* 0x000000ffff107224 */ /* 0x000fc600078e0048 */
[----:B------:R-:W-:-:S07]  /*6bb0*/  LOP3.LUT R22, R99, R88, R73, 0x96, !PT ;  /* 0x0000005863167212 */ /* 0x000fce00078e9649 */
.L_x_3246:
[----:B------:R-:W-:Y:S05]  /*6bc0*/  BSYNC.RECONVERGENT B1 ;  /* 0x0000000000017941 */ /* 0x000fea0003800200 */
.L_x_3245:
[----:B------:R-:W-:Y:S01]  /*6bd0*/  I2FP.F32.U32 R73, R24 ;  /* 0x0000001800497245 */ /* 0x000fe20000201000 */
[----:B------:R-:W-:Y:S01]  /*6be0*/  HADD2.F32 R89, -RZ, R75.H0_H0 ;  /* 0x2000004bff597230 */ /* 0x000fe20000004100 */
[----:B------:R-:W-:Y:S01]  /*6bf0*/  ISETP.NE.AND P6, PT, R74, 0x1, PT ;  /* 0x000000014a00780c */ /* 0x000fe20003fc5270 */
[----:B------:R-:W-:Y:S01]  /*6c00*/  HADD2.F32 R24, -RZ, R63.H0_H0 ;  /* 0x2000003fff187230 */ /* 0x000fe20000004100 */
[----:B------:R-:W-:Y:S01]  /*6c10*/  BSSY.RECONVERGENT B1, `(.L_x_3250) ;  /* 0x000005f000017945 */ /* 0x000fe20003800200 */
[----:B------:R-:W-:Y:S01]  /*6c20*/  FFMA.FTZ R73, R73, R26, 1.1641532182693481445e-10 ;  /* 0x2f00000049497423 */ /* 0x000fe2000001001a */
[----:B------:R-:W-:-:S04]  /*6c30*/  FMUL.FTZ R89, R89, R18 ;  /* 0x0000001259597220 */ /* 0x000fc80000410000 */
[----:B------:R-:W-:Y:S01]  /*6c40*/  FMUL.FTZ R89, R89, R30 ;  /* 0x0000001e59597220 */ /* 0x000fe20000410000 */
[----:B------:R-:W-:Y:S02]  /*6c50*/  FSETP.GTU.FTZ.AND P5, PT, R73, R28, PT ;  /* 0x0000001c4900720b */ /* 0x000fe40003fbc000 */
[----:B------:R-:W-:Y:S02]  /*6c60*/  MOV R73, R104 ;  /* 0x0000006800497202 */ /* 0x000fe40000000f00 */
        /* <DEDUP_REMOVED lines=13> */
.L_x_3252:
        /* <DEDUP_REMOVED lines=15> */
.L_x_3254:
[----:B------:R-:W-:Y:S05]  /*6e30*/  BSYNC.RECONVERGENT B2 ;  /* 0x0000000000027941 */ /* 0x000fea0003800200 */
.L_x_3253:
[----:B------:R-:W-:Y:S01]  /*6e40*/  IMAD.WIDE.U32 R98, R5, -0x326172a9, RZ ;  /* 0xcd9e8d5705627825 */ /* 0x000fe200078e00ff */
[----:B------:R-:W-:-:S03]  /*6e50*/  LOP3.LUT R72, R7, R107, R83, 0x96, !PT ;  /* 0x0000006b07487212 */ /* 0x000fc600078e9653 */
[----:B------:R-:W-:Y:S02]  /*6e60*/  HFMA2 R24, -RZ, RZ, 0, 0 ;  /* 0x00000000ff187431 */ /* 0x000fe400000001ff */
        /* <DEDUP_REMOVED lines=50> */
[----:B------:R-:W-:Y:S02]  /*7190*/  VIADD R107, R83, 0x96a522ad ;  /* 0x96a522ad536b7836 */ /* 0x000fe40000000000 */
[----:B------:R-:W-:-:S04]  /*71a0*/  IMAD.WIDE.U32 R104, R105, -0x326172a9, RZ ;  /* 0xcd9e8d5769687825 */ /* 0x000fc800078e00ff */
[----:B------:R-:W-:Y:S01]  /*71b0*/  IMAD.WIDE.U32 R72, R73, -0x2daee0ad, RZ ;  /* 0xd2511f5349487825 */ /* 0x000fe200078e00ff */
[----:B------:R-:W-:-:S04]  /*71c0*/  LOP3.LUT R102, R99, R106, R105, 0x96, !PT ;  /* 0x0000006a63667212 */ /* 0x000fc800078e9669 */
[----:B------:R-:W-:Y:S02]  /*71d0*/  LOP3.LUT R22, R107, R98, R73, 0x96, !PT ;  /* 0x000000626b167212 */ /* 0x000fe400078e9649 */
[----:B------:R-:W-:Y:S01]  /*71e0*/  MOV R73, R16 ;  /* 0x0000001000497202 */ /* 0x000fe20000000f00 */
[----:B------:R-:W-:-:S07]  /*71f0*/  IMAD.MOV.U32 R16, RZ, RZ, R72 ;  /* 0x000000ffff107224 */ /* 0x000fce00078e0048 */
.L_x_3251:
[----:B------:R-:W-:Y:S05]  /*7200*/  BSYNC.RECONVERGENT B1 ;  /* 0x0000000000017941 */ /* 0x000fea0003800200 */
.L_x_3250:
[----:B------:R-:W-:Y:S01]  /*7210*/  I2FP.F32.U32 R73, R73 ;  /* 0x0000004900497245 */ /* 0x000fe20000201000 */
[----:B------:R-:W-:Y:S01]  /*7220*/  HADD2.F32 R75, -RZ, R75.H1_H1 ;  /* 0x3000004bff4b7230 */ /* 0x000fe20000004100 */
[----:B------:R-:W-:Y:S02]  /*7230*/  F2FP.F16.F32.PACK_AB R74, R87, R31 ;  /* 0x0000001f574a723e */ /* 0x000fe400000000ff */
[----:B------:R-:W-:Y:S01]  /*7240*/  F2FP.F16.F32.PACK_AB R72, R17, R11 ;  /* 0x0000000b1148723e */ /* 0x000fe200000000ff */
[----:B------:R-:W-:Y:S01]  /*7250*/  FFMA.FTZ R73, R73, R26, 1.1641532182693481445e-10 ;  /* 0x2f00000049497423 */ /* 0x000fe2000001001a */
[----:B------:R-:W-:Y:S01]  /*7260*/  FMUL.FTZ R75, R75, R18 ;  /* 0x000000124b4b7220 */ /* 0x000fe20000410000 */
[----:B------:R-:W-:-:S03]  /*7270*/  HADD2.F32 R26, -RZ, R63.H1_H1 ;  /* 0x3000003fff1a7230 */ /* 0x000fc60000004100 */
[----:B------:R-:W-:Y:S01]  /*7280*/  FMUL.FTZ R75, R75, R30 ;  /* 0x0000001e4b4b7220 */ /* 0x000fe20000410000 */
[----:B------:R-:W-:Y:S02]  /*7290*/  FSETP.GTU.FTZ.AND P6, PT, R73, R28, PT ;  /* 0x0000001c4900720b */ /* 0x000fe40003fdc000 */
[----:B------:R-:W-:Y:S02]  /*72a0*/  F2FP.F16.F32.PACK_AB R73, R21, R19 ;  /* 0x000000131549723e */ /* 0x000fe400000000ff */
[----:B------:R-:W-:Y:S02]  /*72b0*/  FSEL R99, R75, RZ, !P6 ;  /* 0x000000ff4b637208 */ /* 0x000fe40007000000 */
[----:B------:R-:W-:-:S03]  /*72c0*/  PLOP3.LUT P6, PT, P6, PT, PT, 0x8, 0x80 ;  /* 0x000000000080781c */ /* 0x000fc600037ce170 */
[----:B------:R-:W-:-:S05]  /*72d0*/  FMUL.FTZ R99, R99, R26 ;  /* 0x0000001a63637220 */ /* 0x000fca0000410000 */
[----:B------:R-:W-:-:S07]  /*72e0*/  F2FP.F16.F32.PACK_AB R75, R99, R89 ;  /* 0x00000059634b723e */ /* 0x000fce00000000ff */
.L_x_3214:
        /* <DEDUP_REMOVED lines=21> */
.L_x_3173:
[----:B------:R-:W-:Y:S05]  /*7440*/  BSYNC.RECONVERGENT B0 ;  /* 0x0000000000007941 */ /* 0x000fea0003800200 */
.L_x_3172:
        /* <DEDUP_REMOVED lines=29> */
.L_x_3260:
[----:B------:R-:W-:Y:S01]  /*7620*/  IADD3 R3, PT, PT, R3, 0x1, RZ ;  /* 0x0000000103037810 */ /* 0x000fe20007ffe0ff */
[----:B------:R-:W-:Y:S03]  /*7630*/  BSSY.RECONVERGENT B2, `(.L_x_3261) ;  /* 0x000000c000027945 */ /* 0x000fe60003800200 */
[C---:B------:R-:W-:Y:S01]  /*7640*/  ISETP.NE.AND P0, PT, R3.reuse, RZ, PT ;  /* 0x000000ff0300720c */ /* 0x040fe20003f05270 */
[----:B0-----:R-:W-:-:S12]  /*7650*/  IMAD.WIDE.U32 R76, R3, -0x2daee0ad, RZ ;  /* 0xd2511f53034c7825 */ /* 0x001fd800078e00ff */
        /* <DEDUP_REMOVED lines=9> */
.L_x_3262:
[----:B------:R-:W-:Y:S05]  /*76f0*/  BSYNC.RECONVERGENT B2 ;  /* 0x0000000000027941 */ /* 0x000fea0003800200 */
.L_x_3261:
        /* <DEDUP_REMOVED lines=24> */
[C---:B------:R-:W-:Y:S02]  /*7880*/  IADD3 R13, PT, PT, R82.reuse, 0x78dde6e4, RZ ;  /* 0x78dde6e4520d7810 */ /* 0x040fe40007ffe0ff */
[----:B------:R-:W-:Y:S01]  /*7890*/  LOP3.LUT R23, R23, R24, R77, 0x96, !PT ;  /* 0x0000001817177212 */ /* 0x000fe200078e964d */
[----:B------:R-:W-:Y:S01]  /*78a0*/  VIADD R77, R82, 0x1715609d ;  /* 0x1715609d524d7836 */ /* 0x000fe20000000000 */
[----:B------:R-:W-:-:S03]  /*78b0*/  LOP3.LUT R13, R13, R22, R79, 0x96, !PT ;  /* 0x000000160d0d7212 */ /* 0x000fc600078e964f */
        /* <DEDUP_REMOVED lines=9> */
[----:B------:R-:W-:Y:S01]  /*7950*/  LOP3.LUT R24, R23, R24, R77, 0x96, !PT ;  /* 0x0000001817187212 */ /* 0x000fe200078e964d */
[----:B------:R-:W-:Y:S01]  /*7960*/  VIADD R23, R82, 0x5384540f ;  /* 0x5384540f52177836 */ /* 0x000fe20000000000 */
[----:B------:R-:W-:-:S03]  /*7970*/  LOP3.LUT R13, R13, R22, R79, 0x96, !PT ;  /* 0x000000160d0d7212 */ /* 0x000fc600078e964f */
        /* <DEDUP_REMOVED lines=20> */
.L_x_3259:
[----:B------:R-:W-:Y:S05]  /*7ac0*/  BSYNC.RECONVERGENT B1 ;  /* 0x0000000000017941 */ /* 0x000fea0003800200 */
.L_x_3258:
[----:B------:R-:W1:Y:S01]  /*7ad0*/  LDC R78, c[0x0][0x408] ;  /* 0x00010200ff4e7b82 */ /* 0x000e620000000800 */
[----:B------:R-:W-:Y:S01]  /*7ae0*/  HFMA2 R30, -RZ, RZ, 0.1171875, 0 ;  /* 0x2f800000ff1e7431 */ /* 0x000fe200000001ff */
[----:B------:R-:W-:Y:S01]  /*7af0*/  I2FP.F32.U32 R13, R13 ;  /* 0x0000000d000d7245 */ /* 0x000fe20000201000 */
[----:B-----5:R-:W-:Y:S01]  /*7b00*/  HADD2.F32 R23, -RZ, R72.H0_H0 ;  /* 0x20000048ff177230 */ /* 0x020fe20000004100 */
[----:B------:R-:W-:Y:S01]  /*7b10*/  ISETP.NE.AND P1, PT, R25, 0x1, PT ;  /* 0x000000011900780c */ /* 0x000fe20003f25270 */
[----:B------:R-:W-:Y:S01]  /*7b20*/  HADD2.F32 R24, -RZ, R48.H0_H0 ;  /* 0x20000030ff187230 */ /* 0x000fe20000004100 */
[----:B------:R-:W-:Y:S01]  /*7b30*/  BSSY.RECONVERGENT B1, `(.L_x_3263) ;  /* 0x0000060000017945 */ /* 0x000fe20003800200 */
[----:B------:R-:W-:Y:S01]  /*7b40*/  HADD2.F32 R28, -RZ, R32.H0_H0 ;  /* 0x20000020ff1c7230 */ /* 0x000fe20000004100 */
[----:B0-----:R-:W0:Y:S01]  /*7b50*/  LDC R76, c[0x0][0x404] ;  /* 0x00010100ff4c7b82 */ /* 0x001e220000000800 */
[----:B------:R-:W-:Y:S01]  /*7b60*/  FMUL.FTZ R23, R23, R18 ;  /* 0x0000001217177220 */ /* 0x000fe20000410000 */
[----:B------:R-:W-:-:S02]  /*7b70*/  IMAD.MOV.U32 R77, RZ, RZ, 0x2 ;  /* 0x00000002ff4d7424 */ /* 0x000fc400078e00ff */
[----:B------:R-:W-:Y:S01]  /*7b80*/  FFMA.FTZ R13, R13, R30, 1.1641532182693481445e-10 ;  /* 0x2f0000000d0d7423 */ /* 0x000fe2000001001e */
[----:B-1----:R-:W-:-:S04]  /*7b90*/  FMUL.FTZ R23, R23, R78 ;  /* 0x0000004e17177220 */ /* 0x002fc80000410000 */
[----:B0-----:R-:W-:-:S04]  /*7ba0*/  FSETP.GTU.FTZ.AND P0, PT, R13, R76, PT ;  /* 0x0000004c0d00720b */ /* 0x001fc80003f1c000 */
[----:B------:R-:W-:Y:S02]  /*7bb0*/  FSEL R13, R23, RZ, !P0 ;  /* 0x000000ff170d7208 */ /* 0x000fe40004000000 */
[----:B------:R-:W-:Y:S02]  /*7bc0*/  PLOP3.LUT P0, PT, P0, PT, PT, 0x8, 0x80 ;  /* 0x000000000080781c */ /* 0x000fe4000070e170 */
[----:B------:R-:W-:Y:S01]  /*7bd0*/  MOV R23, R104 ;  /* 0x0000006800177202 */ /* 0x000fe20000000f00 */
        /* <DEDUP_REMOVED lines=11> */
.L_x_3265:
        /* <DEDUP_REMOVED lines=13> */
.L_x_3267:
[----:B------:R-:W-:Y:S05]  /*7d60*/  BSYNC.RECONVERGENT B2 ;  /* 0x0000000000027941 */ /* 0x000fea0003800200 */
.L_x_3266:
        /* <DEDUP_REMOVED lines=27> */
[----:B------:R-:W-:Y:S01]  /*7f20*/  IMAD.WIDE.U32 R24, R77, -0x326172a9, RZ ;  /* 0xcd9e8d574d187825 */ /* 0x000fe200078e00ff */
[----:B------:R-:W-:-:S03]  /*7f30*/  IADD3 R23, PT, PT, R82, 0x1715609d, RZ ;  /* 0x1715609d52177810 */ /* 0x000fc60007ffe0ff */
        /* <DEDUP_REMOVED lines=29> */
[----:B------:R-:W-:Y:S01]  /*8110*/  LOP3.LUT R22, R77, R22, R25, 0x96, !PT ;  /* 0x000000164d167212 */ /* 0x000fe200078e9619 */
[----:B------:R-:W-:-:S07]  /*8120*/  HFMA2 R77, -RZ, RZ, 0, 0 ;  /* 0x00000000ff4d7431 */ /* 0x000fce00000001ff */
.L_x_3264:
[----:B------:R-:W-:Y:S05]  /*8130*/  BSYNC.RECONVERGENT B1 ;  /* 0x0000000000017941 */ /* 0x000fea0003800200 */
.L_x_3263:
        /* <DEDUP_REMOVED lines=24> */
.L_x_3270:
        /* <DEDUP_REMOVED lines=13> */
.L_x_3272:
[----:B------:R-:W-:Y:S05]  /*8390*/  BSYNC.RECONVERGENT B2 ;  /* 0x0000000000027941 */ /* 0x000fea0003800200 */
.L_x_3271:
        /* <DEDUP_REMOVED lines=60> */
.L_x_3269:
[----:B------:R-:W-:Y:S05]  /*8760*/  BSYNC.RECONVERGENT B1 ;  /* 0x0000000000017941 */ /* 0x000fea0003800200 */
.L_x_3268:
        /* <DEDUP_REMOVED lines=8> */
[----:B------:R-:W-:Y:S02]  /*87f0*/  IMAD.MOV.U32 R80, RZ, RZ, 0x2 ;  /* 0x00000002ff507424 */ /* 0x000fe400078e00ff */
        /* <DEDUP_REMOVED lines=15> */
.L_x_3275:
        /* <DEDUP_REMOVED lines=13> */
.L_x_3277:
[----:B------:R-:W-:Y:S05]  /*89c0*/  BSYNC.RECONVERGENT B2 ;  /* 0x0000000000027941 */ /* 0x000fea0003800200 */
.L_x_3276:
[----:B------:R-:W-:Y:S01]  /*89d0*/  IMAD.WIDE.U32 R92, R5, -0x326172a9, RZ ;  /* 0xcd9e8d57055c7825 */ /* 0x000fe200078e00ff */
[----:B------:R-:W-:-:S03]  /*89e0*/  LOP3.LUT R90, R7, R101, R83, 0x96, !PT ;  /* 0x00000065075a7212 */ /* 0x000fc600078e9653 */
[----:B------:R-:W-:Y:S01]  /*89f0*/  HFMA2 R80, -RZ, RZ, 0, 0 ;  /* 0x00000000ff507431 */ /* 0x000fe200000001ff */
[----:B------:R-:W-:Y:S01]  /*8a00*/  IADD3 R77, PT, PT, R82, -0x61c88647, RZ ;  /* 0x9e3779b9524d7810 */ /* 0x000fe20007ffe0ff */
[----:B------:R-:W-:Y:S01]  /*8a10*/  VIADD R79, R83, 0xbb67ae85 ;  /* 0xbb67ae85534f7836 */ /* 0x000fe20000000000 */
[----:B------:R-:W-:Y:S01]  /*8a20*/  LOP3.LUT R104, R4, R93, R82, 0x96, !PT ;  /* 0x0000005d04687212 */ /* 0x000fe200078e9652 */
[----:B------:R-:W-:Y:S01]  /*8a30*/  IMAD.WIDE.U32 R90, R90, -0x326172a9, RZ ;  /* 0xcd9e8d575a5a7825 */ /* 0x000fe200078e00ff */
[----:B------:R-:W-:-:S03]  /*8a40*/  MOV R24, R26 ;  /* 0x0000001a00187202 */ /* 0x000fc60000000f00 */
        /* <DEDUP_REMOVED lines=52> */
.L_x_3274:
[----:B------:R-:W-:Y:S05]  /*8d90*/  BSYNC.RECONVERGENT B1 ;  /* 0x0000000000017941 */ /* 0x000fea0003800200 */
.L_x_3273:
        /* <DEDUP_REMOVED lines=24> */
.L_x_3280:
        /* <DEDUP_REMOVED lines=13> */
.L_x_3282:
[----:B------:R-:W-:Y:S05]  /*8ff0*/  BSYNC.RECONVERGENT B2 ;  /* 0x0000000000027941 */ /* 0x000fea0003800200 */
.L_x_3281:
        /* <DEDUP_REMOVED lines=59> */
[----:B------:R-:W-:-:S07]  /*93b0*/  LOP3.LUT R22, R91, R90, R73, 0x96, !PT ;  /* 0x0000005a5b167212 */ /* 0x000fce00078e9649 */
.L_x_3279:
[----:B------:R-:W-:Y:S05]  /*93c0*/  BSYNC.RECONVERGENT B1 ;  /* 0x0000000000017941 */ /* 0x000fea0003800200 */
.L_x_3278:
        /* <DEDUP_REMOVED lines=24> */
.L_x_3285:
        /* <DEDUP_REMOVED lines=13> */
.L_x_3287:
[----:B------:R-:W-:Y:S05]  /*9620*/  BSYNC.RECONVERGENT B2 ;  /* 0x0000000000027941 */ /* 0x000fea0003800200 */
.L_x_3286:
        /* <DEDUP_REMOVED lines=60> */
.L_x_3284:
[----:B------:R-:W-:Y:S05]  /*99f0*/  BSYNC.RECONVERGENT B1 ;  /* 0x0000000000017941 */ /* 0x000fea0003800200 */
.L_x_3283:
        /* <DEDUP_REMOVED lines=24> */
.L_x_3290:
        /* <DEDUP_REMOVED lines=13> */
.L_x_3292:
[----:B------:R-:W-:Y:S05]  /*9c50*/  BSYNC.RECONVERGENT B2 ;  /* 0x0000000000027941 */ /* 0x000fea0003800200 */
.L_x_3291:
        /* <DEDUP_REMOVED lines=60> */
.L_x_3289:
[----:B------:R-:W-:Y:S05]  /*a020*/  BSYNC.RECONVERGENT B1 ;  /* 0x0000000000017941 */ /* 0x000fea0003800200 */
.L_x_3288:
        /* <DEDUP_REMOVED lines=9> */
[----:B------:R-:W-:Y:S02]  /*a0c0*/  FSETP.GTU.FTZ.AND P5, PT, R73, R76, PT ;  /* 0x0000004c4900720b */ /* 0x000fe40003fbc000 */
[----:B------:R-:W-:Y:S02]  /*a0d0*/  MOV R73, R104 ;  /* 0x0000006800497202 */ /* 0x000fe40000000f00 */
[----:B------:R-:W-:Y:S02]  /*a0e0*/  FSEL R93, R93, RZ, !P5 ;  /* 0x000000ff5d5d7208 */ /* 0x000fe40006800000 */
[----:B------:R-:W-:-:S03]  /*a0f0*/  PLOP3.LUT P5, PT, P5, PT, PT, 0x8, 0x80 ;  /* 0x000000000080781c */ /* 0x000fc60002fae170 */
[----:B------:R-:W-:Y:S01]  /*a100*/  FFMA.FTZ R93, R93, R24, R72 ;  /* 0x000000185d5d7223 */ /* 0x000fe20000010048 */
        /* <DEDUP_REMOVED lines=10> */
.L_x_3295:
        /* <DEDUP_REMOVED lines=15> */
.L_x_3297:
[----:B------:R-:W-:Y:S05]  /*a2a0*/  BSYNC.RECONVERGENT B2 ;  /* 0x0000000000027941 */ /* 0x000fea0003800200 */
.L_x_3296:
        /* <DEDUP_REMOVED lines=60> */
.L_x_3294:
[----:B------:R-:W-:Y:S05]  /*a670*/  BSYNC.RECONVERGENT B1 ;  /* 0x0000000000017941 */ /* 0x000fea0003800200 */
.L_x_3293:
[----:B------:R-:W-:Y:S01]  /*a680*/  HADD2.F32 R75, -RZ, R75.H1_H1 ;  /* 0x3000004bff4b7230 */ /* 0x000fe20000004100 */
[----:B------:R-:W-:Y:S01]  /*a690*/  I2FP.F32.U32 R73, R73 ;  /* 0x0000004900497245 */ /* 0x000fe20000201000 */
[----:B------:R-:W-:Y:S01]  /*a6a0*/  HADD2.F32 R72, -RZ, R35.H1_H1 ;  /* 0x30000023ff487230 */ /* 0x000fe20000004100 */
[----:B------:R-:W-:Y:S02]  /*a6b0*/  F2FP.F16.F32.PACK_AB R74, R91, R79 ;  /* 0x0000004f5b4a723e */ /* 0x000fe400000000ff */
[----:B------:R-:W-:Y:S01]  /*a6c0*/  FMUL.FTZ R75, R75, R18 ;  /* 0x000000124b4b7220 */ /* 0x000fe20000410000 */
[----:B------:R-:W-:Y:S01]  /*a6d0*/  FFMA.FTZ R73, R73, R30, 1.1641532182693481445e-10 ;  /* 0x2f00000049497423 */ /* 0x000fe2000001001e */
[----:B------:R-:W-:Y:S02]  /*a6e0*/  HADD2.F32 R30, -RZ, R51.H1_H1 ;  /* 0x30000033ff1e7230 */ /* 0x000fe40000004100 */
[----:B------:R-:W-:Y:S02]  /*a6f0*/  FMUL.FTZ R75, R75, R78 ;  /* 0x0000004e4b4b7220 */ /* 0x000fe40000410000 */
[----:B------:R-:W-:-:S02]  /*a700*/  FSETP.GTU.FTZ.AND P6, PT, R73, R76, PT ;  /* 0x0000004c4900720b */ /* 0x000fc40003fdc000 */
[----:B------:R-:W-:Y:S02]  /*a710*/  F2FP.F16.F32.PACK_AB R73, R77, R25 ;  /* 0x000000194d49723e */ /* 0x000fe400000000ff */
[----:B------:R-:W-:Y:S02]  /*a720*/  FSEL R75, R75, RZ, !P6 ;  /* 0x000000ff4b4b7208 */ /* 0x000fe40007000000 */
[----:B------:R-:W-:-:S03]  /*a730*/  PLOP3.LUT P6, PT, P6, PT, PT, 0x8, 0x80 ;  /* 0x000000000080781c */ /* 0x000fc600037ce170 */
[----:B------:R-:W-:Y:S01]  /*a740*/  FFMA.FTZ R101, R75, R30, R72 ;  /* 0x0000001e4b657223 */ /* 0x000fe20000010048 */
[----:B------:R-:W-:-:S04]  /*a750*/  F2FP.F16.F32.PACK_AB R72, R23, R13 ;  /* 0x0000000d1748723e */ /* 0x000fc800000000ff */
[----:B------:R-:W-:Y:S01]  /*a760*/  F2FP.F16.F32.PACK_AB R75, R101, R93 ;  /* 0x0000005d654b723e */ /* 0x000fe200000000ff */
[----:B------:R-:W-:Y:S06]  /*a770*/  BRA `(.L_x_3298) ;  /* 0x0000003000747947 */ /* 0x000fec0003800000 */
.L_x_3257:
        /* <DEDUP_REMOVED lines=16> */
.L_x_3301:
        /* <DEDUP_REMOVED lines=13> */
.L_x_3303:
[----:B------:R-:W-:Y:S05]  /*a950*/  BSYNC.RECONVERGENT B2 ;  /* 0x0000000000027941 */ /* 0x000fea0003800200 */
.L_x_3302:
        /* <DEDUP_REMOVED lines=60> */
.L_x_3300:
[----:B------:R-:W-:Y:S05]  /*ad20*/  BSYNC.RECONVERGENT B1 ;  /* 0x0000000000017941 */ /* 0x000fea0003800200 */
.L_x_3299:
[----:B------:R-:W1:Y:S01]  /*ad30*/  LDC R78, c[0x0][0x408] ;  /* 0x00010200ff4e7b82 */ /* 0x000e620000000800 */
[----:B------:R-:W-:Y:S01]  /*ad40*/  HFMA2 R30, -RZ, RZ, 0.1171875, 0 ;  /* 0x2f800000ff1e7431 */ /* 0x000fe200000001ff */
[----:B------:R-:W-:Y:S01]  /*ad50*/  I2FP.F32.U32 R13, R13 ;  /* 0x0000000d000d7245 */ /* 0x000fe20000201000 */
[----:B-----5:R-:W-:Y:S01]  /*ad60*/  HADD2.F32 R23, -RZ, R72.H0_H0 ;  /* 0x20000048ff177230 */ /* 0x020fe20000004100 */
[----:B------:R-:W-:Y:S01]  /*ad70*/  ISETP.NE.AND P1, PT, R25, 0x1, PT ;  /* 0x000000011900780c */ /* 0x000fe20003f25270 */
[----:B------:R-:W-:Y:S01]  /*ad80*/  HADD2.F32 R24, -RZ, R48.H0_H0 ;  /* 0x20000030ff187230 */ /* 0x000fe20000004100 */
[----:B------:R-:W-:Y:S01]  /*ad90*/  BSSY.RECONVERGENT B1, `(.L_x_3304) ;  /* 0x000005f000017945 */ /* 0x000fe20003800200 */
[----:B0-----:R-:W-:Y:S01]  /*ada0*/  IMAD.MOV.U32 R77, RZ, RZ, 0x2 ;  /* 0x00000002ff4d7424 */ /* 0x001fe200078e00ff */
[----:B------:R-:W0:Y:S01]  /*adb0*/  LDC R76, c[0x0][0x404] ;  /* 0x00010100ff4c7b82 */ /* 0x000e220000000800 */
[----:B------:R-:W-:Y:S01]  /*adc0*/  FMUL.FTZ R23, R23, R18 ;  /* 0x0000001217177220 */ /* 0x000fe20000410000 */
[----:B------:R-:W-:-:S03]  /*add0*/  FFMA.FTZ R13, R13, R30, 1.1641532182693481445e-10 ;  /* 0x2f0000000d0d7423 */ /* 0x000fc6000001001e */
[----:B-1----:R-:W-:Y:S02]  /*ade0*/  FMUL.FTZ R23, R23, R78 ;  /* 0x0000004e17177220 */ /* 0x002fe40000410000 */
[----:B0-----:R-:W-:-:S04]  /*adf0*/  FSETP.GTU.FTZ.AND P0, PT, R13, R76, PT ;  /* 0x0000004c0d00720b */ /* 0x001fc80003f1c000 */
        /* <DEDUP_REMOVED lines=14> */
.L_x_3306:
        /* <DEDUP_REMOVED lines=13> */
.L_x_3308:
[----:B------:R-:W-:Y:S05]  /*afb0*/  BSYNC.RECONVERGENT B2 ;  /* 0x0000000000027941 */ /* 0x000fea0003800200 */
.L_x_3307:
        /* <DEDUP_REMOVED lines=60> */
.L_x_3305:
[----:B------:R-:W-:Y:S05]  /*b380*/  BSYNC.RECONVERGENT B1 ;  /* 0x0000000000017941 */ /* 0x000fea0003800200 */
.L_x_3304:
        /* <DEDUP_REMOVED lines=23> */
.L_x_3311:
        /* <DEDUP_REMOVED lines=13> */
.L_x_3313:
[----:B------:R-:W-:Y:S05]  /*b5d0*/  BSYNC.RECONVERGENT B2 ;  /* 0x0000000000027941 */ /* 0x000fea0003800200 */
.L_x_3312:
        /* <DEDUP_REMOVED lines=58> */
[----:B------:R-:W-:Y:S01]  /*b980*/  MOV R25, R26 ;  /* 0x0000001a00197202 */ /* 0x000fe20000000f00 */
[----:B------:R-:W-:-:S07]  /*b990*/  IMAD.MOV.U32 R26, RZ, RZ, R24 ;  /* 0x000000ffff1a7224 */ /* 0x000fce00078e0018 */
.L_x_3310:
[----:B------:R-:W-:Y:S05]  /*b9a0*/  BSYNC.RECONVERGENT B1 ;  /* 0x0000000000017941 */ /* 0x000fea0003800200 */
.L_x_3309:
        /* <DEDUP_REMOVED lines=23> */
.L_x_3316:
        /* <DEDUP_REMOVED lines=13> */
.L_x_3318:
[----:B------:R-:W-:Y:S05]  /*bbf0*/  BSYNC.RECONVERGENT B2 ;  /* 0x0000000000027941 */ /* 0x000fea0003800200 */
.L_x_3317:
        /* <DEDUP_REMOVED lines=58> */
[----:B------:R-:W-:Y:S01]  /*bfa0*/  LOP3.LUT R22, R79, R92, R91, 0x96, !PT ;  /* 0x0000005c4f167212 */ /* 0x000fe200078e965b */
[----:B------:R-:W-:-:S07]  /*bfb0*/  HFMA2 R79, -RZ, RZ, 0, 0 ;  /* 0x00000000ff4f7431 */ /* 0x000fce00000001ff */
.L_x_3315:
[----:B------:R-:W-:Y:S05]  /*bfc0*/  BSYNC.RECONVERGENT B1 ;  /* 0x0000000000017941 */ /* 0x000fea0003800200 */
.L_x_3314:
        /* <DEDUP_REMOVED lines=23> */
.L_x_3321:
        /* <DEDUP_REMOVED lines=13> */
.L_x_3323:
[----:B------:R-:W-:Y:S05]  /*c210*/  BSYNC.RECONVERGENT B2 ;  /* 0x0000000000027941 */ /* 0x000fea0003800200 */
.L_x_3322:
[----:B------:R-:W-:Y:S01]  /*c220*/  IMAD.WIDE.U32 R90, R5, -0x326172a9, RZ ;  /* 0xcd9e8d57055a7825 */ /* 0x000fe200078e00ff */
[----:B------:R-:W-:Y:S02]  /*c230*/  LOP3.LUT R72, R7, R93, R83, 0x96, !PT ;  /* 0x0000005d07487212 */ /* 0x000fe400078e9653 */
        /* <DEDUP_REMOVED lines=38> */
[----:B------:R-:W-:Y:S02]  /*c4a0*/  VIADD R91, R83, 0x1fd5c5a3 ;  /* 0x1fd5c5a3535b7836 */ /* 0x000fe40000000000 */
        /* <DEDUP_REMOVED lines=17> */
[----:B------:R-:W-:Y:S01]  /*c5c0*/  HFMA2 R72, -RZ, RZ, 0, 0 ;  /* 0x00000000ff487431 */ /* 0x000fe200000001ff */
[----:B------:R-:W-:-:S07]  /*c5d0*/  LOP3.LUT R22, R91, R90, R73, 0x96, !PT ;  /* 0x0000005a5b167212 */ /* 0x000fce00078e9649 */
.L_x_3320:
[----:B------:R-:W-:Y:S05]  /*c5e0*/  BSYNC.RECONVERGENT B1 ;  /* 0x0000000000017941 */ /* 0x000fea0003800200 */
.L_x_3319:
        /* <DEDUP_REMOVED lines=23> */
.L_x_3326:
        /* <DEDUP_REMOVED lines=13> */
.L_x_3328:
[----:B------:R-:W-:Y:S05]  /*c830*/  BSYNC.RECONVERGENT B2 ;  /* 0x0000000000027941 */ /* 0x000fea0003800200 */
.L_x_3327:
        /* <DEDUP_REMOVED lines=60> */
.L_x_3325:
[----:B------:R-:W-:Y:S05]  /*cc00*/  BSYNC.RECONVERGENT B1 ;  /* 0x0000000000017941 */ /* 0x000fea0003800200 */
.L_x_3324:
        /* <DEDUP_REMOVED lines=23> */
.L_x_3331:
        /* <DEDUP_REMOVED lines=13> */
.L_x_3333:
[----:B------:R-:W-:Y:S05]  /*ce50*/  BSYNC.RECONVERGENT B2 ;  /* 0x0000000000027941 */ /* 0x000fea0003800200 */
.L_x_3332:
        /* <DEDUP_REMOVED lines=60> */
.L_x_3330:
[----:B------:R-:W-:Y:S05]  /*d220*/  BSYNC.RECONVERGENT B1 ;  /* 0x0000000000017941 */ /* 0x000fea0003800200 */
.L_x_3329:
        /* <DEDUP_REMOVED lines=23> */
.L_x_3336:
        /* <DEDUP_REMOVED lines=15> */
.L_x_3338:
[----:B------:R-:W-:Y:S05]  /*d490*/  BSYNC.RECONVERGENT B2 ;  /* 0x0000000000027941 */ /* 0x000fea0003800200 */
.L_x_3337:
        /* <DEDUP_REMOVED lines=60> */
.L_x_3335:
[----:B------:R-:W-:Y:S05]  /*d860*/  BSYNC.RECONVERGENT B1 ;  /* 0x0000000000017941 */ /* 0x000fea0003800200 */
.L_x_3334:
        /* <DEDUP_REMOVED lines=14> */
.L_x_3298:
        /* <DEDUP_REMOVED lines=21> */
.L_x_3256:
[----:B------:R-:W-:Y:S05]  /*daa0*/  BSYNC.RECONVERGENT B0 ;  /* 0x0000000000007941 */ /* 0x000fea0003800200 */
.L_x_3255:
        /* <DEDUP_REMOVED lines=16> */
[----:B0-----:R-:W-:-:S09]  /*dbb0*/  IMAD.MOV.U32 R26, RZ, RZ, R28 ;  /* 0x000000ffff1a7224 */ /* 0x001fd200078e001c */
        /* <DEDUP_REMOVED lines=11> */
.L_x_3344:
        /* <DEDUP_REMOVED lines=13> */
.L_x_3346:
[----:B------:R-:W-:Y:S05]  /*dd40*/  BSYNC.RECONVERGENT B2 ;  /* 0x0000000000027941 */ /* 0x000fea0003800200 */
.L_x_3345:
        /* <DEDUP_REMOVED lines=43> */
[----:B------:R-:W-:Y:S02]  /*e000*/  IADD3 R15, PT, PT, R83, 0x1fd5c5a3, RZ ;  /* 0x1fd5c5a3530f7810 */ /* 0x000fe40007ffe0ff */
[----:B------:R-:W-:Y:S02]  /*e010*/  LOP3.LUT R27, R27, R94, R81, 0x96, !PT ;  /* 0x0000005e1b1b7212 */ /* 0x000fe400078e9651 */
[----:B------:R-:W-:-:S03]  /*e020*/  LOP3.LUT R15, R15, R84, R97, 0x96, !PT ;  /* 0x000000540f0f7212 */ /* 0x000fc600078e9661 */
[----:B------:R-:W-:-:S04]  /*e030*/  IMAD.WIDE.U32 R26, R27, -0x2daee0ad, RZ ;  /* 0xd2511f531b1a7825 */ /* 0x000fc800078e00ff */
[----:B------:R-:W-:Y:S01]  /*e040*/  IMAD.WIDE.U32 R102, R15, -0x326172a9, RZ ;  /* 0xcd9e8d570f667825 */ /* 0x000fe200078e00ff */
[C---:B------:R-:W-:Y:S02]  /*e050*/  IADD3 R15, PT, PT, R82.reuse, -0xe443238, RZ ;  /* 0xf1bbcdc8520f7810 */ /* 0x040fe40007ffe0ff */
[----:B------:R-:W-:Y:S02]  /*e060*/  LOP3.LUT R29, R29, R96, R27, 0x96, !PT ;  /* 0x000000601d1d7212 */ /* 0x000fe400078e961b */
[----:B------:R-:W-:Y:S01]  /*e070*/  LOP3.LUT R80, R15, R80, R103, 0x96, !PT ;  /* 0x000000500f507212 */ /* 0x000fe200078e9667 */
[----:B------:R-:W-:Y:S01]  /*e080*/  VIADD R15, R82, 0x8ff34781 ;  /* 0x8ff34781520f7836 */ /* 0x000fe20000000000 */
[----:B------:R-:W-:Y:S01]  /*e090*/  IADD3 R27, PT, PT, R83, -0x695add53, RZ ;  /* 0x96a522ad531b7810 */ /* 0x000fe20007ffe0ff */
[----:B------:R-:W-:-:S04]  /*e0a0*/  IMAD.WIDE.U32 R104, R29, -0x326172a9, RZ ;  /* 0xcd9e8d571d687825 */ /* 0x000fc800078e00ff */
[----:B------:R-:W-:Y:S01]  /*e0b0*/  IMAD.WIDE.U32 R80, R80, -0x2daee0ad, RZ ;  /* 0xd2511f5350507825 */ /* 0x000fe200078e00ff */
[----:B------:R-:W-:Y:S02]  /*e0c0*/  LOP3.LUT R102, R15, R102, R105, 0x96, !PT ;  /* 0x000000660f667212 */ /* 0x000fe400078e9669 */
[----:B------:R-:W-:Y:S01]  /*e0d0*/  MOV R15, R28 ;  /* 0x0000001c000f7202 */ /* 0x000fe20000000f00 */
[----:B------:R-:W-:Y:S01]  /*e0e0*/  IMAD.MOV.U32 R29, RZ, RZ, RZ ;  /* 0x000000ffff1d7224 */ /* 0x000fe200078e00ff */
[----:B------:R-:W-:Y:S01]  /*e0f0*/  LOP3.LUT R22, R27, R26, R81, 0x96, !PT ;  /* 0x0000001a1b167212 */ /* 0x000fe200078e9651 */
[----:B------:R-:W-:-:S07]  /*e100*/  IMAD.MOV.U32 R26, RZ, RZ, R80 ;  /* 0x000000ffff1a7224 */ /* 0x000fce00078e0050 */
.L_x_3343:
[----:B------:R-:W-:Y:S05]  /*e110*/  BSYNC.RECONVERGENT B1 ;  /* 0x0000000000017941 */ /* 0x000fea0003800200 */
.L_x_3342:
        /* <DEDUP_REMOVED lines=14> */
[----:B------:R-:W-:Y:S02]  /*e200*/  FSEL R15, R27, RZ, !P1 ;  /* 0x000000ff1b0f7208 */ /* 0x000fe40004800000 */
[----:B------:R-:W-:-:S03]  /*e210*/  PLOP3.LUT P1, PT, P1, PT, PT, 0x8, 0x80 ;  /* 0x000000000080781c */ /* 0x000fc60000f2e170 */
[----:B------:R-:W-:Y:S01]  /*e220*/  FFMA.FTZ R15, R15, R24, R28 ;  /* 0x000000180f0f7223 */ /* 0x000fe2000001001c */
        /* <DEDUP_REMOVED lines=11> */
.L_x_3349:
        /* <DEDUP_REMOVED lines=13> */
.L_x_3351:
[----:B------:R-:W-:Y:S05]  /*e3b0*/  BSYNC.RECONVERGENT B2 ;  /* 0x0000000000027941 */ /* 0x000fea0003800200 */
.L_x_3350:
[----:B------:R-:W-:Y:S01]  /*e3c0*/  IMAD.WIDE.U32 R94, R5, -0x326172a9, RZ ;  /* 0xcd9e8d57055e7825 */ /* 0x000fe200078e00ff */
[----:B------:R-:W-:Y:S02]  /*e3d0*/  LOP3.LUT R84, R7, R103, R83, 0x96, !PT ;  /* 0x0000006707547212 */ /* 0x000fe400078e9653 */
[----:B------:R-:W-:Y:S01]  /*e3e0*/  IADD3 R27, PT, PT, R82, -0x61c88647, RZ ;  /* 0x9e3779b9521b7810 */ /* 0x000fe20007ffe0ff */
[C---:B------:R-:W-:Y:S01]  /*e3f0*/  VIADD R29, R83.reuse, 0xbb67ae85 ;  /* 0xbb67ae85531d7836 */ /* 0x040fe20000000000 */
[----:B------:R-:W-:Y:S01]  /*e400*/  LOP3.LUT R96, R4, R95, R82, 0x96, !PT ;  /* 0x0000005f04607212 */ /* 0x000fe200078e9652 */
[----:B------:R-:W-:Y:S01]  /*e410*/  IMAD.WIDE.U32 R84, R84, -0x326172a9, RZ ;  /* 0xcd9e8d5754547825 */ /* 0x000fe200078e00ff */
[----:B------:R-:W-:Y:S02]  /*e420*/  IADD3 R81, PT, PT, R83, 0x76cf5d0a, RZ ;  /* 0x76cf5d0a53517810 */ /* 0x000fe40007ffe0ff */
[----:B------:R-:W-:Y:S01]  /*e430*/  MOV R24, R26 ;  /* 0x0000001a00187202 */ /* 0x000fe20000000f00 */
        /* <DEDUP_REMOVED lines=43> */
[----:B------:R-:W-:-:S04]  /*e6f0*/  IMAD.WIDE.U32 R102, R102, -0x326172a9, RZ ;  /* 0xcd9e8d5766667825 */ /* 0x000fc800078e00ff */
[----:B------:R-:W-:Y:S01]  /*e700*/  IMAD.WIDE.U32 R104, R29, -0x326172a9, RZ ;  /* 0xcd9e8d571d687825 */ /* 0x000fe200078e00ff */
[----:B------:R-:W-:Y:S02]  /*e710*/  LOP3.LUT R84, R27, R84, R103, 0x96, !PT ;  /* 0x000000541b547212 */ /* 0x000fe400078e9667 */
[----:B------:R-:W-:Y:S01]  /*e720*/  IADD3 R27, PT, PT, R82, -0x700cb87f, RZ ;  /* 0x8ff34781521b7810 */ /* 0x000fe20007ffe0ff */
[----:B------:R-:W-:Y:S02]  /*e730*/  VIADD R29, R83, 0x96a522ad ;  /* 0x96a522ad531d7836 */ /* 0x000fe40000000000 */
[----:B------:R-:W-:Y:S01]  /*e740*/  IMAD.WIDE.U32 R84, R84, -0x2daee0ad, RZ ;  /* 0xd2511f5354547825 */ /* 0x000fe200078e00ff */
[----:B------:R-:W-:-:S03]  /*e750*/  LOP3.LUT R102, R27, R102, R105, 0x96, !PT ;  /* 0x000000661b667212 */ /* 0x000fc600078e9669 */
[----:B------:R-:W-:Y:S01]  /*e760*/  IMAD.MOV.U32 R26, RZ, RZ, R84 ;  /* 0x000000ffff1a7224 */ /* 0x000fe200078e0054 */
[----:B------:R-:W-:-:S07]  /*e770*/  LOP3.LUT R22, R29, R94, R85, 0x96, !PT ;  /* 0x0000005e1d167212 */ /* 0x000fce00078e9655 */
.L_x_3348:
[----:B------:R-:W-:Y:S05]  /*e780*/  BSYNC.RECONVERGENT B1 ;  /* 0x0000000000017941 */ /* 0x000fea0003800200 */
.L_x_3347:
        /* <DEDUP_REMOVED lines=25> */
.L_x_3354:
        /* <DEDUP_REMOVED lines=13> */
.L_x_3356:
[----:B------:R-:W-:Y:S05]  /*e9f0*/  BSYNC.RECONVERGENT B2 ;  /* 0x0000000000027941 */ /* 0x000fea0003800200 */
.L_x_3355:
        /* <DEDUP_REMOVED lines=57> */
[----:B------:R-:W-:Y:S02]  /*ed90*/  IMAD.MOV.U32 R26, RZ, RZ, R84 ;  /* 0x000000ffff1a7224 */ /* 0x000fe400078e0054 */
[----:B------:R-:W-:Y:S01]  /*eda0*/  HFMA2 R84, -RZ, RZ, 0, 0 ;  /* 0x00000000ff547431 */ /* 0x000fe200000001ff */
[----:B------:R-:W-:-:S07]  /*edb0*/  LOP3.LUT R22, R81, R94, R85, 0x96, !PT ;  /* 0x0000005e51167212 */ /* 0x000fce00078e9655 */
.L_x_3353:
[----:B------:R-:W-:Y:S05]  /*edc0*/  BSYNC.RECONVERGENT B1 ;  /* 0x0000000000017941 */ /* 0x000fea0003800200 */
.L_x_3352:
        /* <DEDUP_REMOVED lines=24> */
.L_x_3359:
        /* <DEDUP_REMOVED lines=13> */
.L_x_3361:
[----:B------:R-:W-:Y:S05]  /*f020*/  BSYNC.RECONVERGENT B2 ;  /* 0x0000000000027941 */ /* 0x000fea0003800200 */
.L_x_3360:
[----:B------:R-:W-:Y:S01]  /*f030*/  IMAD.WIDE.U32 R94, R5, -0x326172a9, RZ ;  /* 0xcd9e8d57055e7825 */ /* 0x000fe200078e00ff */
[----:B------:R-:W-:Y:S02]  /*f040*/  LOP3.LUT R84, R7, R103, R83, 0x96, !PT ;  /* 0x0000006707547212 */ /* 0x000fe400078e9653 */
        /* <DEDUP_REMOVED lines=58> */
.L_x_3358:
[----:B------:R-:W-:Y:S05]  /*f3f0*/  BSYNC.RECONVERGENT B1 ;  /* 0x0000000000017941 */ /* 0x000fea0003800200 */
.L_x_3357:
        /* <DEDUP_REMOVED lines=24> */
.L_x_3364:
        /* <DEDUP_REMOVED lines=13> */
.L_x_3366:
[----:B------:R-:W-:Y:S05]  /*f650*/  BSYNC.RECONVERGENT B2 ;  /* 0x0000000000027941 */ /* 0x000fea0003800200 */
.L_x_3365:
        /* <DEDUP_REMOVED lines=58> */
[----:B------:R-:W-:Y:S01]  /*fa00*/  LOP3.LUT R22, R95, R84, R73, 0x96, !PT ;  /* 0x000000545f167212 */ /* 0x000fe200078e9649 */
[----:B------:R-:W-:-:S07]  /*fa10*/  HFMA2 R84, -RZ, RZ, 0, 0 ;  /* 0x00000000ff547431 */ /* 0x000fce00000001ff */
.L_x_3363:
[----:B------:R-:W-:Y:S05]  /*fa20*/  BSYNC.RECONVERGENT B1 ;  /* 0x0000000000017941 */ /* 0x000fea0003800200 */
.L_x_3362:
        /* <DEDUP_REMOVED lines=24> */
.L_x_3369:
        /* <DEDUP_REMOVED lines=13> */
.L_x_3371:
[----:B------:R-:W-:Y:S05]  /*fc80*/  BSYNC.RECONVERGENT B2 ;  /* 0x0000000000027941 */ /* 0x000fea0003800200 */
.L_x_3370:
        /* <DEDUP_REMOVED lines=60> */
.L_x_3368:
[----:B------:R-:W-:Y:S05]  /*10050*/  BSYNC.RECONVERGENT B1 ;  /* 0x0000000000017941 */ /* 0x000fea0003800200 */
.L_x_3367:
        /* <DEDUP_REMOVED lines=24> */
.L_x_3374:
        /* <DEDUP_REMOVED lines=13> */
.L_x_3376:
[----:B------:R-:W-:Y:S05]  /*102b0*/  BSYNC.RECONVERGENT B2 ;  /* 0x0000000000027941 */ /* 0x000fea0003800200 */
.L_x_3375:
        /* <DEDUP_REMOVED lines=60> */
.L_x_3373:
[----:B------:R-:W-:Y:S05]  /*10680*/  BSYNC.RECONVERGENT B1 ;  /* 0x0000000000017941 */ /* 0x000fea0003800200 */
.L_x_3372:
        /* <DEDUP_REMOVED lines=24> */
.L_x_3379:
        /* <DEDUP_REMOVED lines=15> */
.L_x_3381:
[----:B------:R-:W-:Y:S05]  /*10900*/  BSYNC.RECONVERGENT B2 ;  /* 0x0000000000027941 */ /* 0x000fea0003800200 */
.L_x_3380:
        /* <DEDUP_REMOVED lines=60> */
.L_x_3378:
[----:B------:R-:W-:Y:S05]  /*10cd0*/  BSYNC.RECONVERGENT B1 ;  /* 0x0000000000017941 */ /* 0x000fea0003800200 */
.L_x_3377:
        /* <DEDUP_REMOVED lines=16> */
.L_x_3341:
        /* <DEDUP_REMOVED lines=16> */
.L_x_3385:
        /* <DEDUP_REMOVED lines=13> */
.L_x_3387:
[----:B------:R-:W-:Y:S05]  /*10fb0*/  BSYNC.RECONVERGENT B2 ;  /* 0x0000000000027941 */ /* 0x000fea0003800200 */
.L_x_3386:
        /* <DEDUP_REMOVED lines=60> */
.L_x_3384:
[----:B------:R-:W-:Y:S05]  /*11380*/  BSYNC.RECONVERGENT B1 ;  /* 0x0000000000017941 */ /* 0x000fea0003800200 */
.L_x_3383:
        /* <DEDUP_REMOVED lines=27> */
.L_x_3390:
        /* <DEDUP_REMOVED lines=13> */
.L_x_3392:
[----:B------:R-:W-:Y:S05]  /*11610*/  BSYNC.RECONVERGENT B2 ;  /* 0x0000000000027941 */ /* 0x000fea0003800200 */
.L_x_3391:
        /* <DEDUP_REMOVED lines=60> */
.L_x_3389:
[----:B------:R-:W-:Y:S05]  /*119e0*/  BSYNC.RECONVERGENT B1 ;  /* 0x0000000000017941 */ /* 0x000fea0003800200 */
.L_x_3388:
        /* <DEDUP_REMOVED lines=24> */
.L_x_3395:
        /* <DEDUP_REMOVED lines=13> */
.L_x_3397:
[----:B------:R-:W-:Y:S05]  /*11c40*/  BSYNC.RECONVERGENT B2 ;  /* 0x0000000000027941 */ /* 0x000fea0003800200 */
.L_x_3396:
        /* <DEDUP_REMOVED lines=60> */
.L_x_3394:
[----:B------:R-:W-:Y:S05]  /*12010*/  BSYNC.RECONVERGENT B1 ;  /* 0x0000000000017941 */ /* 0x000fea0003800200 */
.L_x_3393:
        /* <DEDUP_REMOVED lines=23> */
.L_x_3400:
        /* <DEDUP_REMOVED lines=13> */
.L_x_3402:
[----:B------:R-:W-:Y:S05]  /*12260*/  BSYNC.RECONVERGENT B2 ;  /* 0x0000000000027941 */ /* 0x000fea0003800200 */
.L_x_3401:
        /* <DEDUP_REMOVED lines=57> */
[----:B------:R-:W-:Y:S02]  /*12600*/  IMAD.MOV.U32 R26, RZ, RZ, R84 ;  /* 0x000000ffff1a7224 */ /* 0x000fe400078e0054 */
[----:B------:R-:W-:Y:S01]  /*12610*/  HFMA2 R84, -RZ, RZ, 0, 0 ;  /* 0x00000000ff547431 */ /* 0x000fe200000001ff */
[----:B------:R-:W-:-:S07]  /*12620*/  LOP3.LUT R22, R95, R94, R85, 0x96, !PT ;  /* 0x0000005e5f167212 */ /* 0x000fce00078e9655 */
.L_x_3399:
[----:B------:R-:W-:Y:S05]  /*12630*/  BSYNC.RECONVERGENT B1 ;  /* 0x0000000000017941 */ /* 0x000fea0003800200 */
.L_x_3398:
        /* <DEDUP_REMOVED lines=23> */
.L_x_3405:
        /* <DEDUP_REMOVED lines=13> */
.L_x_3407:
[----:B------:R-:W-:Y:S05]  /*12880*/  BSYNC.RECONVERGENT B2 ;  /* 0x0000000000027941 */ /* 0x000fea0003800200 */
.L_x_3406:
        /* <DEDUP_REMOVED lines=60> */
.L_x_3404:
[----:B------:R-:W-:Y:S05]  /*12c50*/  BSYNC.RECONVERGENT B1 ;  /* 0x0000000000017941 */ /* 0x000fea0003800200 */
.L_x_3403:
        /* <DEDUP_REMOVED lines=23> */
.L_x_3410:
        /* <DEDUP_REMOVED lines=13> */
.L_x_3412:
[----:B------:R-:W-:Y:S05]  /*12ea0*/  BSYNC.RECONVERGENT B2 ;  /* 0x0000000000027941 */ /* 0x000fea0003800200 */
.L_x_3411:
        /* <DEDUP_REMOVED lines=60> */
.L_x_3409:
[----:B------:R-:W-:Y:S05]  /*13270*/  BSYNC.RECONVERGENT B1 ;  /* 0x0000000000017941 */ /* 0x000fea0003800200 */
.L_x_3408:
        /* <DEDUP_REMOVED lines=23> */
.L_x_3415:
        /* <DEDUP_REMOVED lines=13> */
.L_x_3417:
[----:B------:R-:W-:Y:S05]  /*134c0*/  BSYNC.RECONVERGENT B2 ;  /* 0x0000000000027941 */ /* 0x000fea0003800200 */
.L_x_3416:
        /* <DEDUP_REMOVED lines=60> */
.L_x_3414:
[----:B------:R-:W-:Y:S05]  /*13890*/  BSYNC.RECONVERGENT B1 ;  /* 0x0000000000017941 */ /* 0x000fea0003800200 */
.L_x_3413:
[----:B------:R-:W-:Y:S01]  /*138a0*/  I2FP.F32.U32 R73, R24 ;  /* 0x0000001800497245 */ /* 0x000fe20000201000 */
[----:B------:R-:W-:Y:S01]  /*138b0*/  HADD2.F32 R97, -RZ, R75.H0_H0 ;  /* 0x2000004bff617230 */ /* 0x000fe20000004100 */
[----:B------:R-:W-:Y:S01]  /*138c0*/  ISETP.NE.AND P6, PT, R74, 0x1, PT ;  /* 0x000000014a00780c */ /* 0x000fe20003fc5270 */
[----:B------:R-:W-:Y:S01]  /*138d0*/  HADD2.F32 R24, -RZ, R39.H0_H0 ;  /* 0x20000027ff187230 */ /* 0x000fe20000004100 */
[----:B------:R-:W-:Y:S01]  /*138e0*/  BSSY.RECONVERGENT B1, `(.L_x_3418) ;  /* 0x000005f000017945 */ /* 0x000fe20003800200 */
[----:B------:R-:W-:Y:S01]  /*138f0*/  FFMA.FTZ R73, R73, R76, 1.1641532182693481445e-10 ;  /* 0x2f00000049497423 */ /* 0x000fe2000001004c */
[----:B------:R-:W-:Y:S01]  /*13900*/  FMUL.FTZ R97, R97, R18 ;  /* 0x0000001261617220 */ /* 0x000fe20000410000 */
[----:B------:R-:W-:-:S03]  /*13910*/  MOV R72, R104 ;  /* 0x0000006800487202 */ /* 0x000fc60000000f00 */
[----:B------:R-:W-:Y:S01]  /*13920*/  FMUL.FTZ R97, R97, R80 ;  /* 0x0000005061617220 */ /* 0x000fe20000410000 */
[----:B------:R-:W-:-:S04]  /*13930*/  FSETP.GTU.FTZ.AND P5, PT, R73, R78, PT ;  /* 0x0000004e4900720b */ /* 0x000fc80003fbc000 */
        /* <DEDUP_REMOVED lines=13> */
.L_x_3420:
        /* <DEDUP_REMOVED lines=15> */
.L_x_3422:
[----:B------:R-:W-:Y:S05]  /*13b00*/  BSYNC.RECONVERGENT B2 ;  /* 0x0000000000027941 */ /* 0x000fea0003800200 */
.L_x_3421:
        /* <DEDUP_REMOVED lines=57> */
[----:B------:R-:W-:Y:S02]  /*13ea0*/  LOP3.LUT R22, R103, R72, R107, 0x96, !PT ;  /* 0x0000004867167212 */ /* 0x000fe400078e966b */
[----:B------:R-:W-:Y:S01]  /*13eb0*/  MOV R72, R26 ;  /* 0x0000001a00487202 */ /* 0x000fe20000000f00 */
[----:B------:R-:W-:-:S07]  /*13ec0*/  IMAD.MOV.U32 R26, RZ, RZ, R106 ;  /* 0x000000ffff1a7224 */ /* 0x000fce00078e006a */
.L_x_3419:
[----:B------:R-:W-:Y:S05]  /*13ed0*/  BSYNC.RECONVERGENT B1 ;  /* 0x0000000000017941 */ /* 0x000fea0003800200 */
.L_x_3418:
        /* <DEDUP_REMOVED lines=14> */
.L_x_3382:
[----:B------:R-:W0:Y:S01]  /*13fc0*/  LDC.64 R108, c[0x0][0x3a8] ;  /* 0x0000ea00ff6c7b82 */ /* 0x000e220000000a00 */
[----:B------:R-:W-:Y:S02]  /*13fd0*/  SEL R76, RZ, 0x10000, !P5 ;  /* 0x00010000ff4c7807 */ /* 0x000fe40006800000 */
[----:B------:R-:W-:Y:S02]  /*13fe0*/  ISETP.NE.AND P5, PT, R30, RZ, PT ;  /* 0x000000ff1e00720c */ /* 0x000fe40003fa5270 */
[----:B------:R-:W-:Y:S02]  /*13ff0*/  SEL R78, RZ, 0x1000000, !P6 ;  /* 0x01000000ff4e7807 */ /* 0x000fe40007000000 */
[----:B------:R-:W-:Y:S01]  /*14000*/  ISETP.NE.AND P6, PT, R28, RZ, PT ;  /* 0x000000ff1c00720c */ /* 0x000fe20003fc5270 */
[----:B------:R-:W1:Y:S01]  /*14010*/  LDC.64 R106, c[0x0][0x3b0] ;  /* 0x0000ec00ff6a7b82 */ /* 0x000e620000000a00 */
[----:B------:R-:W-:Y:S02]  /*14020*/  SEL R111, RZ, 0x100, !P4 ;  /* 0x00000100ff6f7807 */ /* 0x000fe40006000000 */
[----:B------:R-:W-:-:S02]  /*14030*/  SEL R28, RZ, 0x1000000, !P2 ;  /* 0x01000000ff1c7807 */ /* 0x000fc40005000000 */
[----:B------:R-:W-:Y:S02]  /*14040*/  SEL R105, RZ, 0x10000, !P1 ;  /* 0x00010000ff697807 */ /* 0x000fe40004800000 */
[----:B------:R-:W-:Y:S02]  /*14050*/  SEL R18, RZ, 0x100, !P5 ;  /* 0x00000100ff127807 */ /* 0x000fe40006800000 */
[----:B------:R-:W-:Y:S02]  /*14060*/  LOP3.LUT R111, R111, R78, R76, 0xfe, !PT ;  /* 0x0000004e6f6f7212 */ /* 0x000fe400078efe4c */
[----:B------:R-:W-:Y:S02]  /*14070*/  SEL R110, RZ, 0x1, !P3 ;  /* 0x00000001ff6e7807 */ /* 0x000fe40005800000 */
[----:B------:R-:W-:Y:S01]  /*14080*/  LOP3.LUT R18, R18, R28, R105, 0xfe, !PT ;  /* 0x0000001c12127212 */ /* 0x000fe200078efe69 */
[----:B------:R-:W-:Y:S01]  /*14090*/  IMAD.MOV.U32 R28, RZ, RZ, R26 ;  /* 0x000000ffff1c7224 */ /* 0x000fe200078e001a */
[----:B------:R-:W-:Y:S01]  /*140a0*/  SEL R105, RZ, 0x1, !P6 ;  /* 0x00000001ff697807 */ /* 0x000fe20007000000 */
[----:B0-----:R-:W-:Y:S01]  /*140b0*/  IMAD.WIDE.U32 R108, R20, 0x10, R108 ;  /* 0x00000010146c7825 */ /* 0x001fe200078e006c */
[----:B------:R-:W-:-:S02]  /*140c0*/  LOP3.LUT R111, R111, R110, RZ, 0xfc, !PT ;  /* 0x0000006e6f6f7212 */ /* 0x000fc400078efcff */
[----:B------:R-:W-:Y:S02]  /*140d0*/  LOP3.LUT R110, R18, R105, RZ, 0xfc, !PT ;  /* 0x00000069126e7212 */ /* 0x000fe400078efcff */
[----:B------:R3:W-:Y:S01]  /*140e0*/  STG.E.128 desc[UR8][R108.64], R72 ;  /* 0x000000486c007986 */ /* 0x0007e2000c101d08 */
[----:B-1----:R-:W-:-:S05]  /*140f0*/  IMAD.WIDE.U32 R106, R20, 0x8, R106 ;  /* 0x00000008146a7825 */ /* 0x002fca00078e006a */
[----:B------:R3:W-:Y:S02]  /*14100*/  STG.E.64 desc[UR8][R106.64], R110 ;  /* 0x0000006e6a007986 */ /* 0x0007e4000c101b08 */
.L_x_3340:
[----:B------:R-:W-:Y:S05]  /*14110*/  BSYNC.RECONVERGENT B0 ;  /* 0x0000000000007941 */ /* 0x000fea0003800200 */
.L_x_3339:
[----:B------:R-:W-:Y:S01]  /*14120*/  ISETP.NE.AND P3, PT, R14, RZ, PT ;  /* 0x000000ff0e00720c */ /* 0x000fe20003f65270 */
[----:B------:R-:W-:Y:S01]  /*14130*/  FADD.FTZ R14, RZ, R11 ;  /* 0x0000000bff0e7221 */ /* 0x000fe20000010000 */
        /* <DEDUP_REMOVED lines=87> */
[----:B------:R-:W-:-:S04]  /*146b0*/  LOP3.LUT P1, R14, R12, 0x1f, RZ, 0xc0, !PT ;  /* 0x0000001f0c0e7812 */ /* 0x000fc8000782c0ff */
[----:B------:R-:W0:Y:S01]  /*146c0*/  SHFL.BFLY PT, R73, R18, 0x1, 0x1f ;  /* 0x0c201f0012497f89 */ /* 0x000e2200000e0000 */
[----:B------:R-:W-:Y:S01]  /*146d0*/  ISETP.GT.U32.AND P2, PT, R14, 0x7, PT ;  /* 0x000000070e00780c */ /* 0x000fe20003f44070 */
[----:B0-----:R-:W-:Y:S01]  /*146e0*/  FADD.FTZ R20, R18, R73 ;  /* 0x0000004912147221 */ /* 0x001fe20000010000 */
[----:B------:R-:W-:-:S04]  /*146f0*/  HFMA2 R18, -RZ, RZ, 0, 0 ;  /* 0x00000000ff127431 */ /* 0x000fc800000001ff */
        /* <DEDUP_REMOVED lines=16> */
.L_x_3424:
[----:B------:R-:W-:Y:S05]  /*14800*/  BSYNC.RECONVERGENT B0 ;  /* 0x0000000000007941 */ /* 0x000fea0003800200 */
.L_x_3423:
        /* <DEDUP_REMOVED lines=11> */
[----:B------:R0:W1:Y:S03]  /*148c0*/  LDS.64 R72, [R14+UR4] ;  /* 0x000000040e487984 */ /* 0x0000660008000a00 */
.L_x_3426:
[----:B------:R-:W-:Y:S05]  /*148d0*/  BSYNC.RECONVERGENT B0 ;  /* 0x0000000000007941 */ /* 0x000fea0003800200 */
.L_x_3425:
[----:B------:R-:W2:Y:S01]  /*148e0*/  SHFL.DOWN PT, R75, R18, 0x4, 0x1f ;  /* 0x08801f00124b7f89 */ /* 0x000ea200000e0000 */
[----:B------:R-:W-:Y:S01]  /*148f0*/  I2FP.F32.S32 R74, R18 ;  /* 0x00000012004a7245 */ /* 0x000fe20000201400 */
[----:B------:R-:W-:Y:S01]  /*14900*/  BSSY.RECONVERGENT B0, `(.L_x_3427) ;  /* 0x0000072000007945 */ /* 0x000fe20003800200 */
[----:B------:R-:W-:Y:S01]  /*14910*/  ISETP.NE.AND P2, PT, R12, RZ, PT ;  /* 0x000000ff0c00720c */ /* 0x000fe20003f45270 */
[----:B-1----:R-:W1:Y:S01]  /*14920*/  SHFL.DOWN PT, R105, R72, 0x4, 0x1f ;  /* 0x08801f0048697f89 */ /* 0x002e6200000e0000 */
[----:B------:R-:W-:-:S03]  /*14930*/  ISETP.NE.AND P1, PT, RZ, UR7, PT ;  /* 0x00000007ff007c0c */ /* 0x000fc6000bf25270 */
[----:B0-----:R-:W0:Y:S01]  /*14940*/  SHFL.DOWN PT, R14, R73, 0x4, 0x1f ;  /* 0x08801f00490e7f89 */ /* 0x001e2200000e0000 */
[----:B--2---:R-:W-:Y:S01]  /*14950*/  IMAD.IADD R20, R75, 0x1, R18 ;  /* 0x000000014b147824 */ /* 0x004fe200078e0212 */
[----:B------:R-:W-:-:S04]  /*14960*/  I2FP.F32.S32 R76, R75 ;  /* 0x0000004b004c7245 */ /* 0x000fc80000201400 */
[----:B------:R-:W-:Y:S01]  /*14970*/  I2FP.F32.S32 R26, R20 ;  /* 0x00000014001a7245 */ /* 0x000fe20000201400 */
[----:B------:R-:W2:Y:S01]  /*14980*/  SHFL.DOWN PT, R107, R20, 0x2, 0x1f ;  /* 0x08401f00146b7f89 */ /* 0x000ea200000e0000 */
[C---:B-1----:R-:W-:Y:S01]  /*14990*/  FMUL.FTZ R75, R105.reuse, R76 ;  /* 0x0000004c694b7220 */ /* 0x042fe20000410000 */
[----:B------:R-:W-:Y:S01]  /*149a0*/  FADD.FTZ R105, -R105, R72 ;  /* 0x0000004869697221 */ /* 0x000fe20000010100 */
[----:B------:R-:W1:Y:S01]  /*149b0*/  MUFU.RCP R30, R26 ;  /* 0x0000001a001e7308 */ /* 0x000e620000001000 */
[----:B0-----:R-:W-:Y:S01]  /*149c0*/  FADD.FTZ R73, R14, R73 ;  /* 0x000000490e497221 */ /* 0x001fe20000010000 */
[----:B------:R-:W-:Y:S01]  /*149d0*/  FFMA.FTZ R75, R74, R72, R75 ;  /* 0x000000484a4b7223 */ /* 0x000fe2000001004b */
        /* <DEDUP_REMOVED lines=34> */
[----:B------:R-:W-:Y:S01]  /*14c00*/  FMUL.FTZ R30, R30, R109 ;  /* 0x0000006d1e1e7220 */ /* 0x000fe20000410000 */
[----:B------:R-:W0:Y:S02]  /*14c10*/  LDC R14, c[0x0][0x448] ;  /* 0x00011200ff0e7b82 */ /* 0x000e240000000800 */
[----:B------:R-:W1:Y:S01]  /*14c20*/  SHFL.IDX PT, R107, R107, RZ, 0x1f ;  /* 0x00001fff6b6b7589 */ /* 0x000e6200000e0000 */
[----:B------:R-:W-:-:S05]  /*14c30*/  FFMA.FTZ R30, R20, R30, R75 ;  /* 0x0000001e141e7223 */ /* 0x000fca000001004b */
[----:B------:R-:W0:Y:S01]  /*14c40*/  SHFL.IDX PT, R109, R30, RZ, 0x1f ;  /* 0x00001fff1e6d7589 */ /* 0x000e2200000e0000 */
[----:B------:R-:W2:Y:S08]  /*14c50*/  @!P2 LDC.64 R74, c[0x0][0x3c0] ;  /* 0x0000f000ff4aab82 */ /* 0x000eb00000000a00 */
[----:B------:R-:W3:Y:S01]  /*14c60*/  @!P2 LDC.64 R72, c[0x0][0x3c8] ;  /* 0x0000f200ff48ab82 */ /* 0x000ee20000000a00 */
[----:B-1----:R-:W-:-:S05]  /*14c70*/  FMUL.FTZ R12, R107, R107 ;  /* 0x0000006b6b0c7220 */ /* 0x002fca0000410000 */
[----:B------:R-:W-:Y:S01]  /*14c80*/  FSEL R105, R12, RZ, P1 ;  /* 0x000000ff0c697208 */ /* 0x000fe20000800000 */
[----:B0-----:R-:W-:Y:S01]  /*14c90*/  FFMA.FTZ R12, R109, UR12, R14 ;  /* 0x0000000c6d0c7c23 */ /* 0x001fe2000801000e */
[----:B--2---:R-:W-:-:S04]  /*14ca0*/  @!P2 IMAD.WIDE R74, R0, 0x4, R74 ;  /* 0x00000004004aa825 */ /* 0x004fc800078e024a */
[----:B------:R-:W-:Y:S01]  /*14cb0*/  FADD.FTZ R105, R12, R105 ;  /* 0x000000690c697221 */ /* 0x000fe20000010000 */
[----:B------:R-:W-:Y:S01]  /*14cc0*/  FSEL R12, R107, RZ, !P1 ;  /* 0x000000ff6b0c7208 */ /* 0x000fe20004800000 */
[----:B------:R0:W-:Y:S01]  /*14cd0*/  @!P2 STG.E desc[UR8][R74.64], R107 ;  /* 0x0000006b4a00a986 */ /* 0x0001e2000c101908 */
[----:B---3--:R-:W-:-:S03]  /*14ce0*/  @!P2 IMAD.WIDE R72, R0, 0x4, R72 ;  /* 0x000000040048a825 */ /* 0x008fc600078e0248 */
[----:B------:R-:W1:Y:S02]  /*14cf0*/  MUFU.RSQ R105, R105 ;  /* 0x0000006900697308 */ /* 0x000e640000001400 */
[----:B-1----:R0:W-:Y:S01]  /*14d00*/  @!P2 STG.E desc[UR8][R72.64], R105 ;  /* 0x000000694800a986 */ /* 0x0021e2000c101908 */
[----:B------:R-:W-:Y:S05]  /*14d10*/  @!P3 BRA `(.L_x_3428) ;  /* 0x0000000000c0b947 */ /* 0x000fea0003800000 */
[--C-:B------:R-:W-:Y:S01]  /*14d20*/  FADD.FTZ R18, R19, -R12.reuse ;  /* 0x8000000c13127221 */ /* 0x100fe20000010000 */
[----:B0----5:R-:W-:Y:S02]  /*14d30*/  HADD2.F32 R107, -RZ, R69.H0_H0 ;  /* 0x20000045ff6b7230 */ /* 0x021fe40000004100 */
        /* <DEDUP_REMOVED lines=46> */
.L_x_3428:
[----:B------:R-:W-:Y:S05]  /*15020*/  BSYNC.RECONVERGENT B0 ;  /* 0x0000000000007941 */ /* 0x000fea0003800200 */
.L_x_3427:
[----:B------:R-:W-:Y:S01]  /*15030*/  ISETP.NE.AND P1, PT, R16, RZ, PT ;  /* 0x000000ff1000720c */ /* 0x000fe20003f25270 */
[----:B------:R-:W-:-:S12]  /*15040*/  BSSY.RECONVERGENT B0, `(.L_x_3429) ;  /* 0x0000032000007945 */ /* 0x000fd80003800200 */
[----:B------:R-:W-:Y:S05]  /*15050*/  @!P1 BRA `(.L_x_3430) ;  /* 0x0000000000c09947 */ /* 0x000fea0003800000 */
[--C-:B------:R-:W-:Y:S01]  /*15060*/  FADD.FTZ R16, R25, -R12.reuse ;  /* 0x8000000c19107221 */ /* 0x100fe20000010000 */
[----:B01---5:R-:W-:Y:S02]  /*15070*/  HADD2.F32 R107, -RZ, R57.H0_H0 ;  /* 0x20000039ff6b7230 */ /* 0x023fe40000004100 */
        /* <DEDUP_REMOVED lines=46> */
.L_x_3430:
[----:B------:R-:W-:Y:S05]  /*15360*/  BSYNC.RECONVERGENT B0 ;  /* 0x0000000000007941 */ /* 0x000fea0003800200 */
.L_x_3429:
[----:B------:R-:W-:Y:S04]  /*15370*/  BSSY.RECONVERGENT B0, `(.L_x_3431) ;  /* 0x0000031000007945 */ /* 0x000fe80003800200 */
[----:B------:R-:W-:Y:S05]  /*15380*/  @!P0 BRA `(.L_x_3432) ;  /* 0x0000000000bc8947 */ /* 0x000fea0003800000 */
[----:B012---:R-:W0:Y:S01]  /*15390*/  LDC.64 R72, c[0x0][0x428] ;  /* 0x00010a00ff487b82 */ /* 0x007e220000000a00 */
[--C-:B------:R-:W-:Y:S01]  /*153a0*/  FADD.FTZ R26, R85, -R12.reuse ;  /* 0x8000000c551a7221 */ /* 0x100fe20000010000 */
[--C-:B------:R-:W-:Y:S01]  /*153b0*/  FADD.FTZ R14, R15, -R12.reuse ;  /* 0x8000000c0f0e7221 */ /* 0x100fe20000010000 */
[--C-:B------:R-:W-:Y:S01]  /*153c0*/  FADD.FTZ R18, R29, -R12.reuse ;  /* 0x8000000c1d127221 */ /* 0x100fe20000010000 */
[----:B-----5:R-:W-:Y:S02]  /*153d0*/  HADD2.F32 R113, -RZ, R46.H0_H0 ;  /* 0x2000002eff717230 */ /* 0x020fe40000004100 */
[--C-:B------:R-:W-:Y:S01]  /*153e0*/  FADD.FTZ R16, R27, -R12.reuse ;  /* 0x8000000c1b107221 */ /* 0x100fe20000010000 */
[----:B------:R-:W-:Y:S02]  /*153f0*/  HADD2.F32 R115, -RZ, R42.H0_H0 ;  /* 0x2000002aff737230 */ /* 0x000fe40000004100 */
[--C-:B------:R-:W-:Y:S01]  /*15400*/  FADD.FTZ R20, R81, -R12.reuse ;  /* 0x8000000c51147221 */ /* 0x100fe20000010000 */
[--C-:B------:R-:W-:Y:S01]  /*15410*/  FADD.FTZ R30, R95, -R12.reuse ;  /* 0x8000000c5f1e7221 */ /* 0x100fe20000010000 */
[----:B------:R-:W-:Y:S01]  /*15420*/  FADD.FTZ R74, R97, -R12 ;  /* 0x8000000c614a7221 */ /* 0x000fe20000010000 */
[----:B------:R-:W-:-:S02]  /*15430*/  HADD2.F32 R75, -RZ, R44.H0_H0 ;  /* 0x2000002cff4b7230 */ /* 0x000fc40000004100 */
[----:B------:R-:W-:Y:S01]  /*15440*/  FMUL.FTZ R26, R105, R26 ;  /* 0x0000001a691a7220 */ /* 0x000fe20000410000 */
[----:B------:R-:W-:Y:S02]  /*15450*/  HADD2.F32 R107, -RZ, R40.H0_H0 ;  /* 0x20000028ff6b7230 */ /* 0x000fe40000004100 */
[----:B------:R-:W-:Y:S01]  /*15460*/  FADD.FTZ R12, R103, -R12 ;  /* 0x8000000c670c7221 */ /* 0x000fe20000010000 */
[----:B------:R-:W-:Y:S02]  /*15470*/  HADD2.F32 R109, -RZ, R45.H0_H0 ;  /* 0x2000002dff6d7230 */ /* 0x000fe40000004100 */
[C---:B------:R-:W-:Y:S01]  /*15480*/  FMUL.FTZ R14, R105.reuse, R14 ;  /* 0x0000000e690e7220 */ /* 0x040fe20000410000 */
[----:B------:R-:W-:Y:S02]  /*15490*/  HADD2.F32 R111, -RZ, R41.H0_H0 ;  /* 0x20000029ff6f7230 */ /* 0x000fe40000004100 */
[C---:B------:R-:W-:Y:S01]  /*154a0*/  FMUL.FTZ R18, R105.reuse, R18 ;  /* 0x0000001269127220 */ /* 0x040fe20000410000 */
[----:B------:R-:W-:Y:S01]  /*154b0*/  FFMA.FTZ R26, R26, R113, R115 ;  /* 0x000000711a1a7223 */ /* 0x000fe20000010073 */
[C---:B------:R-:W-:Y:S01]  /*154c0*/  FMUL.FTZ R16, R105.reuse, R16 ;  /* 0x0000001069107220 */ /* 0x040fe20000410000 */
[C---:B------:R-:W-:Y:S01]  /*154d0*/  FMUL.FTZ R20, R105.reuse, R20 ;  /* 0x0000001469147220 */ /* 0x040fe20000410000 */
[C---:B------:R-:W-:Y:S01]  /*154e0*/  FMUL.FTZ R30, R105.reuse, R30 ;  /* 0x0000001e691e7220 */ /* 0x040fe20000410000 */
[C---:B------:R-:W-:Y:S01]  /*154f0*/  FMUL.FTZ R74, R105.reuse, R74 ;  /* 0x0000004a694a7220 */ /* 0x040fe20000410000 */
[----:B------:R-:W-:Y:S01]  /*15500*/  FMUL.FTZ R12, R105, R12 ;  /* 0x0000000c690c7220 */ /* 0x000fe20000410000 */
[----:B------:R-:W-:Y:S01]  /*15510*/  FFMA.FTZ R14, R14, R75, R107 ;  /* 0x0000004b0e0e7223 */ /* 0x000fe2000001006b */
[----:B------:R-:W-:Y:S01]  /*15520*/  FFMA.FTZ R18, R18, R109, R111 ;  /* 0x0000006d12127223 */ /* 0x000fe2000001006f */
[----:B------:R-:W-:-:S02]  /*15530*/  HADD2.F32 R115, -RZ, R47.H0_H0 ;  /* 0x2000002fff737230 */ /* 0x000fc40000004100 */
[----:B------:R-:W-:Y:S02]  /*15540*/  HADD2.F32 R117, -RZ, R43.H0_H0 ;  /* 0x2000002bff757230 */ /* 0x000fe40000004100 */
[----:B------:R-:W-:Y:S02]  /*15550*/  HADD2.F32 R119, -RZ, R47.H1_H1 ;  /* 0x3000002fff777230 */ /* 0x000fe40000004100 */
[----:B------:R-:W-:Y:S02]  /*15560*/  HADD2.F32 R121, -RZ, R43.H1_H1 ;  /* 0x3000002bff797230 */ /* 0x000fe40000004100 */
[----:B------:R-:W-:Y:S01]  /*15570*/  FFMA.FTZ R74, R74, R115, R117 ;  /* 0x000000734a4a7223 */ /* 0x000fe20000010075 */
[----:B------:R-:W-:Y:S02]  /*15580*/  HADD2.F32 R75, -RZ, R44.H1_H1 ;  /* 0x3000002cff4b7230 */ /* 0x000fe40000004100 */
[----:B------:R-:W-:Y:S02]  /*15590*/  HADD2.F32 R107, -RZ, R45.H1_H1 ;  /* 0x3000002dff6b7230 */ /* 0x000fe40000004100 */
[----:B------:R-:W-:Y:S01]  /*155a0*/  FFMA.FTZ R119, R12, R119, R121 ;  /* 0x000000770c777223 */ /* 0x000fe20000010079 */
[----:B------:R-:W-:-:S02]  /*155b0*/  HADD2.F32 R111, -RZ, R46.H1_H1 ;  /* 0x3000002eff6f7230 */ /* 0x000fc40000004100 */
[----:B------:R-:W-:Y:S02]  /*155c0*/  HADD2.F32 R113, -RZ, R42.H1_H1 ;  /* 0x3000002aff717230 */ /* 0x000fe40000004100 */
[----:B------:R-:W-:Y:S02]  /*155d0*/  HADD2.F32 R109, -RZ, R41.H1_H1 ;  /* 0x30000029ff6d7230 */ /* 0x000fe40000004100 */
[----:B------:R-:W-:Y:S02]  /*155e0*/  HADD2.F32 R105, -RZ, R40.H1_H1 ;  /* 0x30000028ff697230 */ /* 0x000fe40000004100 */
[----:B------:R-:W-:Y:S01]  /*155f0*/  FFMA.FTZ R111, R30, R111, R113 ;  /* 0x0000006f1e6f7223 */ /* 0x000fe20000010071 */
[----:B------:R-:W-:Y:S01]  /*15600*/  FFMA.FTZ R109, R20, R107, R109 ;  /* 0x0000006b146d7223 */ /* 0x000fe2000001006d */
[----:B0-----:R-:W-:-:S04]  /*15610*/  IMAD.WIDE.U32 R106, R10, 0x10, R72 ;  /* 0x000000100a6a7825 */ /* 0x001fc800078e0048 */
[----:B------:R-:W-:Y:S01]  /*15620*/  FFMA.FTZ R105, R16, R75, R105 ;  /* 0x0000004b10697223 */ /* 0x000fe20000010069 */
[----:B------:R-:W-:Y:S02]  /*15630*/  F2FP.F16.F32.PACK_AB R75, R119, R74 ;  /* 0x0000004a774b723e */ /* 0x000fe400000000ff */
[----:B------:R-:W-:Y:S02]  /*15640*/  F2FP.F16.F32.PACK_AB R74, R111, R26 ;  /* 0x0000001a6f4a723e */ /* 0x000fe400000000ff */
[----:B------:R-:W-:Y:S02]  /*15650*/  F2FP.F16.F32.PACK_AB R73, R109, R18 ;  /* 0x000000126d49723e */ /* 0x000fe400000000ff */
[----:B------:R-:W-:-:S05]  /*15660*/  F2FP.F16.F32.PACK_AB R72, R105, R14 ;  /* 0x0000000e6948723e */ /* 0x000fca00000000ff */
[----:B------:R3:W-:Y:S02]  /*15670*/  STG.E.128 desc[UR8][R106.64], R72 ;  /* 0x000000486a007986 */ /* 0x0007e4000c101d08 */
.L_x_3432:
[----:B------:R-:W-:Y:S05]  /*15680*/  BSYNC.RECONVERGENT B0 ;  /* 0x0000000000007941 */ /* 0x000fea0003800200 */
.L_x_3431:
[----:B0123--:R-:W0:Y:S01]  /*15690*/  LDC.64 R72, c[0x0][0x380] ;  /* 0x0000e000ff487b82 */ /* 0x00fe220000000a00 */
[----:B------:R-:W-:Y:S01]  /*156a0*/  UPLOP3.LUT UP1, UPT, UPT, UPT, UP1, 0x40, 0x4 ;  /* 0x000000000004789c */ /* 0x000fe20003f2e810 */
[----:B0-----:R-:W-:-:S04]  /*156b0*/  IADD3 R0, PT, PT, R0, R72, RZ ;  /* 0x0000004800007210 */ /* 0x001fc80007ffe0ff */
[----:B------:R-:W-:-:S13]  /*156c0*/  ISETP.GE.AND P0, PT, R0, R73, PT ;  /* 0x000000490000720c */ /* 0x000fda0003f06270 */
[----:B------:R-:W-:Y:S05]  /*156d0*/  @!P0 BRA `(.L_x_3433) ;  /* 0xfffffeb400888947 */ /* 0x000fea000383ffff */
[----:B------:R-:W-:Y:S05]  /*156e0*/  EXIT ;  /* 0x000000000000794d */ /* 0x000fea0003800000 */
.L_x_3434:
        /* <DEDUP_REMOVED lines=9> */
.L_x_20931:


//--------------------- .text._ZN10layer_norm13ln_fwd_kernelINS_13Kernel_traitsI6__halfS2_S2_S2_fjLj6144ELj1ELj1ELj8ELj16ENS_18Kernel_traits_baseILj6144ES2_S2_S2_S2_fjLj256EEEEELb1ELb1ELb0ELb1EEEvNS_9FwdParamsE --------------------------
	.section	.text._ZN10layer_norm13ln_fwd_kernelINS_13Kernel_traitsI6__halfS2_S2_S2_fjLj6144ELj1ELj1ELj8ELj16ENS_18Kernel_traits_baseILj6144ES2_S2_S2_S2_fjLj256EEEEELb1ELb1ELb0ELb1EEEvNS_9FwdParamsE,"ax",@progbits
	.align	128
        .global         _ZN10layer_norm13ln_fwd_kernelINS_13Kernel_traitsI6__halfS2_S2_S2_fjLj6144ELj1ELj1ELj8ELj16ENS_18Kernel_traits_baseILj6144ES2_S2_S2_S2_fjLj256EEEEELb1ELb1ELb0ELb1EEEvNS_9FwdParamsE
        .type           _ZN10layer_norm13ln_fwd_kernelINS_13Kernel_traitsI6__halfS2_S2_S2_fjLj6144ELj1ELj1ELj8ELj16ENS_18Kernel_traits_baseILj6144ES2_S2_S2_S2_fjLj256EEEEELb1ELb1ELb0ELb1EEEvNS_9FwdParamsE,@function
        .size           _ZN10layer_norm13ln_fwd_kernelINS_13Kernel_traitsI6__halfS2_S2_S2_fjLj6144ELj1ELj1ELj8ELj16ENS_18Kernel_traits_baseILj6144ES2_S2_S2_S2_fjLj256EEEEELb1ELb1ELb0ELb1EEEvNS_9FwdParamsE,(.L_x_20932 - _ZN10layer_norm13ln_fwd_kernelINS_13Kernel_traitsI6__halfS2_S2_S2_fjLj6144ELj1ELj1ELj8ELj16ENS_18Kernel_traits_baseILj6144ES2_S2_S2_S2_fjLj256EEEEELb1ELb1ELb0ELb1EEEvNS_9FwdParamsE)
        .other          _ZN10layer_norm13ln_fwd_kernelINS_13Kernel_traitsI6__halfS2_S2_S2_fjLj6144ELj1ELj1ELj8ELj16ENS_18Kernel_traits_baseILj6144ES2_S2_S2_S2_fjLj256EEEEELb1ELb1ELb0ELb1EEEvNS_9FwdParamsE,@"STO_CUDA_ENTRY STV_DEFAULT"
_ZN10layer_norm13ln_fwd_kernelINS_13Kernel_traitsI6__halfS2_S2_S2_fjLj6144ELj1ELj1ELj8ELj16ENS_18Kernel_traits_baseILj6144ES2_S2_S2_S2_fjLj256EEEEELb1ELb1ELb0ELb1EEEvNS_9FwdParamsE:
.text._ZN10layer_norm13ln_fwd_kernelINS_13Kernel_traitsI6__halfS2_S2_S2_fjLj6144ELj1ELj1ELj8ELj16ENS_18Kernel_traits_baseILj6144ES2_S2_S2_S2_fjLj256EEEEELb1ELb1ELb0ELb1EEEvNS_9FwdParamsE:
[----:B------:R-:W-:Y:S01]  /*0000*/  LDC R1, c[0x0][0x37c] ;  /* 0x0000df00ff017b82 */ /* 0x000fe20000000800 */
[----:B------:R-:W0:Y:S01]  /*0010*/  LDCU.U8 UR4, c[0x0][0x464] ;  /* 0x00008c80ff0477ac */ /* 0x000e220008000000 */
[----:B------:R-:W1:Y:S06]  /*0020*/  S2R R45, SR_TID.X ;  /* 0x00000000002d7919 */ /* 0x000e6c0000002100 */
[----:B------:R-:W1:Y:S01]  /*0030*/  LDC.64 R22, c[0x0][0x3d0] ;  /* 0x0000f400ff167b82 */ /* 0x000e620000000a00 */
[----:B------:R-:W2:Y:S01]  /*0040*/  LDCU.64 UR16, c[0x0][0x450] ;  /* 0x00008a00ff1077ac */ /* 0x000ea20008000a00 */
[----:B------:R-:W3:Y:S06]  /*0050*/  LDCU.64 UR14, c[0x0][0x358] ;  /* 0x00006b00ff0e77ac */ /* 0x000eec0008000a00 */
[----:B------:R-:W4:Y:S01]  /*0060*/  LDC.64 R26, c[0x0][0x3e8] ;  /* 0x0000fa00ff1a7b82 */ /* 0x000f220000000a00 */
[----:B0-----:R-:W-:Y:S01]  /*0070*/  ISETP.NE.AND P1, PT, RZ, UR4, PT ;  /* 0x00000004ff007c0c */ /* 0x001fe2000bf25270 */
[----:B------:R-:W0:Y:S06]  /*0080*/  LDCU.64 UR4, c[0x0][0x438] ;  /* 0x00008700ff0477ac */ /* 0x000e2c0008000a00 */
[----:B------:R-:W4:Y:S01]  /*0090*/  LDC R106, c[0x0][0x458] ;  /* 0x00011600ff6a7b82 */ /* 0x000f220000000800 */
[----:B--2---:R-:W-:-:S02]  /*00a0*/  IMAD.U32 R2, RZ, RZ, UR16 ;  /* 0x00000010ff027e24 */ /* 0x004fc4000f8e00ff */
[----:B------:R-:W-:-:S05]  /*00b0*/  IMAD.U32 R3, RZ, RZ, UR17 ;  /* 0x00000011ff037e24 */ /* 0x000fca000f8e00ff */
[----:B------:R-:W2:Y:S01]  /*00c0*/  LDC R107, c[0x0][0x45c] ;  /* 0x00011700ff6b7b82 */ /* 0x000ea20000000800 */
[----:B---3--:R-:W5:Y:S01]  /*00d0*/  @P1 LDG.E.64 R2, desc[UR14][R2.64] ;  /* 0x0000000e02021981 */ /* 0x008f62000c1e1b00 */
[----:B-1----:R-:W-:-:S06]  /*00e0*/  IMAD.WIDE.U32 R22, R45, 0x10, R22 ;  /* 0x000000102d167825 */ /* 0x002fcc00078e0016 */
[----:B------:R-:W1:Y:S01]  /*00f0*/  S2UR UR9, SR_CTAID.X ;  /* 0x00000000000979c3 */ /* 0x000e620000002500 */
[----:B0-----:R-:W-:Y:S01]  /*0100*/  ISETP.NE.U32.AND P0, PT, RZ, UR4, PT ;  /* 0x00000004ff007c0c */ /* 0x001fe2000bf05070 */
[C---:B----4-:R-:W-:Y:S01]  /*0110*/  IMAD.WIDE.U32 R26, R45.reuse, 0x10, R26 ;  /* 0x000000102d1a7825 */ /* 0x050fe200078e001a */
[----:B------:R0:W5:Y:S01]  /*0120*/  LDG.E.128 R16, desc[UR14][R22.64] ;  /* 0x0000000e16107981 */ /* 0x000162000c1e1d00 */
[----:B------:R-:W1:Y:S01]  /*0130*/  LDCU UR4, c[0x0][0x384] ;  /* 0x00007080ff0477ac */ /* 0x000e620008000800 */
[----:B------:R-:W-:Y:S02]  /*0140*/  ISETP.NE.AND.EX P0, PT, RZ, UR5, PT, P0 ;  /* 0x00000005ff007c0c */ /* 0x000fe4000bf05300 */
[----:B------:R0:W5:Y:S01]  /*0150*/  LDG.E.128 R48, desc[UR14][R26.64] ;  /* 0x0000000e1a307981 */ /* 0x000162000c1e1d00 */
[----:B------:R-:W3:Y:S03]  /*0160*/  @P1 LDC R47, c[0x0][0x460] ;  /* 0x00011800ff2f1b82 */ /* 0x000ee60000000800 */
[----:B------:R0:W5:Y:S04]  /*0170*/  LDG.E.128 R12, desc[UR14][R22.64+0x1000] ;  /* 0x0010000e160c7981 */ /* 0x000168000c1e1d00 */
[----:B------:R0:W5:Y:S03]  /*0180*/  LDG.E.128 R40, desc[UR14][R26.64+0x1000] ;  /* 0x0010000e1a287981 */ /* 0x000166000c1e1d00 */
[----:B------:R-:W4:Y:S01]  /*0190*/  @P0 LDC.64 R24, c[0x0][0x438] ;  /* 0x00010e00ff180b82 */ /* 0x000f220000000a00 */
[----:B--2---:R0:W5:Y:S04]  /*01a0*/  @P1 LDG.E.64 R20, desc[UR14][R106.64] ;  /* 0x0000000e6a141981 */ /* 0x004168000c1e1b00 */
[----:B------:R0:W5:Y:S04]  /*01b0*/  LDG.E.128 R8, desc[UR14][R22.64+0x2000] ;  /* 0x0020000e16087981 */ /* 0x000168000c1e1d00 */
[----:B------:R0:W5:Y:S01]  /*01c0*/  LDG.E.128 R4, desc[UR14][R26.64+0x2000] ;  /* 0x0020000e1a047981 */ /* 0x000162000c1e1d00 */
[----:B----4-:R-:W-:-:S05]  /*01d0*/  @P0 IMAD.WIDE.U32 R24, R45, 0x10, R24 ;  /* 0x000000102d180825 */ /* 0x010fca00078e0018 */
[----:B------:R0:W5:Y:S04]  /*01e0*/  @P0 LDG.E.128 R36, desc[UR14][R24.64] ;  /* 0x0000000e18240981 */ /* 0x000168000c1e1d00 */
[----:B------:R0:W5:Y:S04]  /*01f0*/  @P0 LDG.E.128 R32, desc[UR14][R24.64+0x1000] ;  /* 0x0010000e18200981 */ /* 0x000168000c1e1d00 */
[----:B------:R0:W5:Y:S01]  /*0200*/  @P0 LDG.E.128 R28, desc[UR14][R24.64+0x2000] ;  /* 0x0020000e181c0981 */ /* 0x000162000c1e1d00 */
[----:B-1----:R-:W-:-:S06]  /*0210*/  UISETP.GE.AND UP0, UPT, UR9, UR4, UPT ;  /* 0x000000040900728c */ /* 0x002fcc000bf06270 */
[----:B------:R-:W-:-:S13]  /*0220*/  PLOP3.LUT P2, PT, PT, PT, UP0, 0x80, 0x8 ;  /* 0x000000000008781c */ /* 0x000fda0003f4f008 */
[----:B0--3--:R-:W-:Y:S05]  /*0230*/  @P2 EXIT ;  /* 0x000000000000294d */ /* 0x009fea0003800000 */
[----:B------:R-:W0:Y:S01]  /*0240*/  LDC R0, c[0x0][0x360] ;  /* 0x0000d800ff007b82 */ /* 0x000e220000000800 */
[----:B-----5:R-:W-:Y:S01]  /*0250*/  @P1 IADD3 R106, P2, PT, R20, R47, RZ ;  /* 0x0000002f146a1210 */ /* 0x020fe20007f5e0ff */
[----:B------:R-:W-:Y:S01]  /*0260*/  @P0 IMAD.MOV.U32 R78, RZ, RZ, R16 ;  /* 0x000000ffff4e0224 */ /* 0x000fe200078e0010 */
[----:B------:R-:W-:Y:S01]  /*0270*/  @P1 R2UR UR16, R2 ;  /* 0x00000000021012ca */ /* 0x000fe200000e0000 */
[----:B------:R-:W-:Y:S01]  /*0280*/  @P0 IMAD.MOV.U32 R76, RZ, RZ, R17 ;  /* 0x000000ffff4c0224 */ /* 0x000fe200078e0011 */
[----:B------:R-:W-:Y:S01]  /*0290*/  @P1 IADD3.X R107, PT, PT, RZ, R21, RZ, P2, !PT ;  /* 0x00000015ff6b1210 */ /* 0x000fe200017fe4ff */
[----:B------:R-:W-:Y:S01]  /*02a0*/  @P0 IMAD.MOV.U32 R74, RZ, RZ, R18 ;  /* 0x000000ffff4a0224 */ /* 0x000fe200078e0012 */
[----:B------:R-:W-:Y:S01]  /*02b0*/  @P1 R2UR UR17, R3 ;  /* 0x00000000031112ca */ /* 0x000fe200000e0000 */
[----:B------:R-:W-:Y:S01]  /*02c0*/  @P0 IMAD.MOV.U32 R68, RZ, RZ, R13 ;  /* 0x000000ffff440224 */ /* 0x000fe200078e000d */
[----:B------:R-:W-:Y:S01]  /*02d0*/  SHF.R.U64 R24, R106, 0x2, R107 ;  /* 0x000000026a187819 */ /* 0x000fe2000000126b */
[----:B------:R-:W-:Y:S01]  /*02e0*/  @P0 IMAD.MOV.U32 R64, RZ, RZ, R15 ;  /* 0x000000ffff400224 */ /* 0x000fe200078e000f */
[----:B------:R-:W-:Y:S01]  /*02f0*/  SHF.R.U32.HI R22, RZ, 0x2, R107 ;  /* 0x00000002ff167819 */ /* 0x000fe2000001166b */
[----:B------:R-:W-:Y:S01]  /*0300*/  @P0 IMAD.MOV.U32 R62, RZ, RZ, R8 ;  /* 0x000000ffff3e0224 */ /* 0x000fe200078e0008 */
[----:B------:R-:W-:Y:S01]  /*0310*/  @P0 MOV R72, R19 ;  /* 0x0000001300480202 */ /* 0x000fe20000000f00 */
[----:B------:R-:W-:Y:S01]  /*0320*/  IMAD R25, R24, -0x2daee0ad, RZ ;  /* 0xd2511f5318197824 */ /* 0x000fe200078e02ff */
[----:B------:R-:W-:Y:S01]  /*0330*/  @P0 MOV R70, R12 ;  /* 0x0000000c00460202 */ /* 0x000fe20000000f00 */
[----:B------:R-:W-:Y:S01]  /*0340*/  UIADD3 UR4, UPT, UPT, UR16, -0x61c88647, URZ ;  /* 0x9e3779b910047890 */ /* 0x000fe2000fffe0ff */
[----:B------:R-:W-:Y:S01]  /*0350*/  @P0 MOV R66, R14 ;  /* 0x0000000e00420202 */ /* 0x000fe20000000f00 */
[----:B------:R-:W-:Y:S01]  /*0360*/  UIADD3 UR18, UPT, UPT, UR16, -0x255992d5, URZ ;  /* 0xdaa66d2b10127890 */ /* 0x000fe2000fffe0ff */
[----:B------:R-:W-:Y:S01]  /*0370*/  @P0 IMAD.MOV.U32 R60, RZ, RZ, R9 ;  /* 0x000000ffff3c0224 */ /* 0x000fe200078e0009 */
[----:B------:R-:W-:Y:S01]  /*0380*/  UIADD3 UR5, UPT, UPT, UR17, -0x4498517b, URZ ;  /* 0xbb67ae8511057890 */ /* 0x000fe2000fffe0ff */
[----:B------:R-:W-:Y:S01]  /*0390*/  @P0 IMAD.MOV.U32 R58, RZ, RZ, R10 ;  /* 0x000000ffff3a0224 */ /* 0x000fe200078e000a */
[----:B------:R-:W-:Y:S01]  /*03a0*/  UIADD3 UR6, UPT, UPT, UR17, 0x76cf5d0a, URZ ;  /* 0x76cf5d0a11067890 */ /* 0x000fe2000fffe0ff */
[----:B------:R-:W-:Y:S01]  /*03b0*/  @P0 IMAD.MOV.U32 R56, RZ, RZ, R11 ;  /* 0x000000ffff380224 */ /* 0x000fe200078e000b */
[----:B------:R-:W-:Y:S01]  /*03c0*/  UIADD3 UR19, UPT, UPT, UR17, -0x695add53, URZ ;  /* 0x96a522ad11137890 */ /* 0x000fe2000fffe0ff */
[----:B0-----:R-:W-:Y:S01]  /*03d0*/  IMAD R23, R0, UR9, R45 ;  /* 0x0000000900177c24 */ /* 0x001fe2000f8e022d */
[----:B------:R-:W-:Y:S01]  /*03e0*/  @!P0 MOV R78, R16 ;  /* 0x00000010004e8202 */ /* 0x000fe20000000f00 */
[----:B------:R-:W-:Y:S01]  /*03f0*/  IMAD.HI.U32 R0, R24, -0x2daee0ad, RZ ;  /* 0xd2511f5318007827 */ /* 0x000fe200078e00ff */
[----:B------:R-:W-:-:S02]  /*0400*/  @!P0 MOV R74, R18 ;  /* 0x00000012004a8202 */ /* 0x000fc40000000f00 */
[----:B------:R-:W-:Y:S02]  /*0410*/  @!P0 CS2R R38, SRZ ;  /* 0x0000000000268805 */ /* 0x000fe4000001ff00 */
[----:B------:R-:W-:Y:S01]  /*0420*/  @!P0 MOV R60, R9 ;  /* 0x00000009003c8202 */ /* 0x000fe20000000f00 */
[C---:B------:R-:W-:Y:S01]  /*0430*/  IMAD.HI.U32 R3, R23.reuse, -0x326172a9, RZ ;  /* 0xcd9e8d5717037827 */ /* 0x040fe200078e00ff */
[----:B------:R-:W-:Y:S02]  /*0440*/  LOP3.LUT R0, R0, UR17, RZ, 0x3c, !PT ;  /* 0x0000001100007c12 */ /* 0x000fe4000f8e3cff */
[----:B------:R-:W-:Y:S02]  /*0450*/  @!P0 CS2R R36, SRZ ;  /* 0x0000000000248805 */ /* 0x000fe4000001ff00 */
[----:B------:R-:W-:Y:S01]  /*0460*/  @!P0 CS2R R34, SRZ ;  /* 0x0000000000228805 */ /* 0x000fe2000001ff00 */
[----:B------:R-:W-:Y:S01]  /*0470*/  IMAD R21, R23, -0x326172a9, RZ ;  /* 0xcd9e8d5717157824 */ /* 0x000fe200078e02ff */
[----:B------:R-:W-:Y:S01]  /*0480*/  LOP3.LUT R3, R22, UR16, R3, 0x96, !PT ;  /* 0x0000001016037c12 */ /* 0x000fe2000f8e9603 */
[----:B------:R-:W-:Y:S01]  /*0490*/  IMAD.HI.U32 R2, R0, -0x326172a9, RZ ;  /* 0xcd9e8d5700027827 */ /* 0x000fe200078e00ff */
[----:B------:R-:W-:-:S02]  /*04a0*/  @!P0 CS2R R32, SRZ ;  /* 0x0000000000208805 */ /* 0x000fc4000001ff00 */
[----:B------:R-:W-:Y:S02]  /*04b0*/  @!P0 CS2R R30, SRZ ;  /* 0x00000000001e8805 */ /* 0x000fe4000001ff00 */
[----:B------:R-:W-:Y:S01]  /*04c0*/  @!P0 CS2R R28, SRZ ;  /* 0x00000000001c8805 */ /* 0x000fe2000001ff00 */
[----:B------:R-:W-:Y:S01]  /*04d0*/  IMAD.HI.U32 R20, R3, -0x2daee0ad, RZ ;  /* 0xd2511f5303147827 */ /* 0x000fe200078e00ff */
[----:B------:R-:W-:Y:S01]  /*04e0*/  LOP3.LUT R2, R21, UR4, R2, 0x96, !PT ;  /* 0x0000000415027c12 */ /* 0x000fe2000f8e9602 */
[----:B------:R-:W-:Y:S01]  /*04f0*/  UIADD3 UR4, UPT, UPT, UR16, 0x3c6ef372, URZ ;  /* 0x3c6ef37210047890 */ /* 0x000fe2000fffe0ff */
[----:B------:R-:W-:Y:S01]  /*0500*/  @P0 MOV R16, R41 ;  /* 0x0000002900100202 */ /* 0x000fe20000000f00 */
[----:B------:R-:W-:Y:S01]  /*0510*/  IMAD R26, R3, -0x2daee0ad, RZ ;  /* 0xd2511f53031a7824 */ /* 0x000fe200078e02ff */
[----:B------:R-:W-:Y:S01]  /*0520*/  LOP3.LUT R20, R25, UR5, R20, 0x96, !PT ;  /* 0x0000000519147c12 */ /* 0x000fe2000f8e9614 */
[----:B------:R-:W-:Y:S01]  /*0530*/  IMAD R3, R0, -0x326172a9, RZ ;  /* 0xcd9e8d5700037824 */ /* 0x000fe200078e02ff */
[----:B------:R-:W-:Y:S01]  /*0540*/  UIADD3 UR5, UPT, UPT, UR17, 0x32370b8f, URZ ;  /* 0x32370b8f11057890 */ /* 0x000fe2000fffe0ff */
[----:B------:R-:W-:Y:S01]  /*0550*/  IMAD.HI.U32 R21, R2, -0x2daee0ad, RZ ;  /* 0xd2511f5302157827 */ /* 0x000fe200078e00ff */
[----:B------:R-:W-:Y:S01]  /*0560*/  LOP3.LUT R106, R106, 0x3, RZ, 0xc0, !PT ;  /* 0x000000036a6a7812 */ /* 0x000fe200078ec0ff */
[----:B------:R-:W-:-:S02]  /*0570*/  UPLOP3.LUT UP2, UPT, UPT, UPT, UPT, 0x40, 0x4 ;  /* 0x000000000004789c */ /* 0x000fc40003f4e870 */
[----:B------:R-:W-:Y:S01]  /*0580*/  IMAD.HI.U32 R0, R20, -0x326172a9, RZ ;  /* 0xcd9e8d5714007827 */ /* 0x000fe200078e00ff */
[----:B------:R-:W-:Y:S01]  /*0590*/  LOP3.LUT R21, R26, UR6, R21, 0x96, !PT ;  /* 0x000000061a157c12 */ /* 0x000fe2000f8e9615 */
[----:B------:R-:W0:Y:S02]  /*05a0*/  LDCU UR20, c[0x0][0x388] ;  /* 0x00007100ff1477ac */ /* 0x000e240008000800 */
[----:B------:R-:W-:Y:S01]  /*05b0*/  IMAD R25, R2, -0x2daee0ad, RZ ;  /* 0xd2511f5302197824 */ /* 0x000fe200078e02ff */
[----:B------:R-:W-:Y:S01]  /*05c0*/  LOP3.LUT R0, R3, UR4, R0, 0x96, !PT ;  /* 0x0000000403007c12 */ /* 0x000fe2000f8e9600 */
[----:B------:R-:W-:Y:S01]  /*05d0*/  IMAD R20, R20, -0x326172a9, RZ ;  /* 0xcd9e8d5714147824 */ /* 0x000fe200078e02ff */
[----:B------:R-:W-:Y:S01]  /*05e0*/  UIADD3 UR4, UPT, UPT, UR16, 0x78dde6e4, URZ ;  /* 0x78dde6e410047890 */ /* 0x000fe2000fffe0ff */
[C---:B------:R-:W-:Y:S01]  /*05f0*/  IMAD.HI.U32 R3, R21.reuse, -0x326172a9, RZ ;  /* 0xcd9e8d5715037827 */ /* 0x040fe200078e00ff */
[----:B------:R-:W1:Y:S03]  /*0600*/  LDCU.U8 UR21, c[0x0][0x410] ;  /* 0x00008200ff1577ac */ /* 0x000e660008000000 */
[----:B------:R-:W-:Y:S01]  /*0610*/  IMAD.HI.U32 R2, R0, -0x2daee0ad, RZ ;  /* 0xd2511f5300027827 */ /* 0x000fe200078e00ff */
[----:B------:R-:W-:Y:S01]  /*0620*/  LOP3.LUT R3, R20, UR18, R3, 0x96, !PT ;  /* 0x0000001214037c12 */ /* 0x000fe2000f8e9603 */
[----:B------:R-:W2:Y:S02]  /*0630*/  LDCU UR22, c[0x0][0x400] ;  /* 0x00008000ff1677ac */ /* 0x000ea40008000800 */
[----:B------:R-:W-:Y:S01]  /*0640*/  IMAD R21, R21, -0x326172a9, RZ ;  /* 0xcd9e8d5715157824 */ /* 0x000fe200078e02ff */
[----:B------:R-:W-:Y:S01]  /*0650*/  LOP3.LUT R2, R25, UR5, R2, 0x96, !PT ;  /* 0x0000000519027c12 */ /* 0x000fe2000f8e9602 */
[----:B------:R-:W-:Y:S01]  /*0660*/  IMAD R25, R0, -0x2daee0ad, RZ ;  /* 0xd2511f5300197824 */ /* 0x000fe200078e02ff */
[----:B------:R-:W-:Y:S01]  /*0670*/  UIADD3 UR5, UPT, UPT, UR17, -0x126145ec, URZ ;  /* 0xed9eba1411057890 */ /* 0x000fe2000fffe0ff */
[----:B------:R-:W-:Y:S01]  /*0680*/  IMAD.HI.U32 R20, R3, -0x2daee0ad, RZ ;  /* 0xd2511f5303147827 */ /* 0x000fe200078e00ff */
[----:B------:R-:W3:Y:S03]  /*0690*/  LDCU.64 UR12, c[0x0][0x3a0] ;  /* 0x00007400ff0c77ac */ /* 0x000ee60008000a00 */
[----:B------:R-:W-:Y:S01]  /*06a0*/  IMAD.HI.U32 R0, R2, -0x326172a9, RZ ;  /* 0xcd9e8d5702007827 */ /* 0x000fe200078e00ff */
[----:B------:R-:W-:Y:S01]  /*06b0*/  LOP3.LUT R20, R25, UR5, R20, 0x96, !PT ;  /* 0x0000000519147c12 */ /* 0x000fe2000f8e9614 */
[----:B------:R-:W-:-:S02]  /*06c0*/  UIADD3 UR5, UPT, UPT, UR17, -0x56f99767, URZ ;  /* 0xa906689911057890 */ /* 0x000fc4000fffe0ff */
[----:B------:R-:W-:Y:S01]  /*06d0*/  IMAD R26, R3, -0x2daee0ad, RZ ;  /* 0xd2511f53031a7824 */ /* 0x000fe200078e02ff */
[----:B------:R-:W-:Y:S01]  /*06e0*/  LOP3.LUT R0, R21, UR4, R0, 0x96, !PT ;  /* 0x0000000415007c12 */ /* 0x000fe2000f8e9600 */
[----:B------:R-:W-:Y:S01]  /*06f0*/  UIADD3 UR4, UPT, UPT, UR16, 0x1715609d, URZ ;  /* 0x1715609d10047890 */ /* 0x000fe2000fffe0ff */
[----:B------:R-:W-:Y:S01]  /*0700*/  IMAD R21, R2, -0x326172a9, RZ ;  /* 0xcd9e8d5702157824 */ /* 0x000fe200078e02ff */
[----:B------:R-:W4:Y:S01]  /*0710*/  LDCU.64 UR10, c[0x0][0x380] ;  /* 0x00007000ff0a77ac */ /* 0x000f220008000a00 */
[----:B------:R-:W-:-:S04]  /*0720*/  IMAD.HI.U32 R2, R20, -0x326172a9, RZ ;  /* 0xcd9e8d5714027827 */ /* 0x000fc800078e00ff */
[----:B------:R-:W-:Y:S01]  /*0730*/  IMAD.HI.U32 R3, R0, -0x2daee0ad, RZ ;  /* 0xd2511f5300037827 */ /* 0x000fe200078e00ff */
[----:B------:R-:W-:Y:S01]  /*0740*/  LOP3.LUT R2, R21, UR4, R2, 0x96, !PT ;  /* 0x0000000415027c12 */ /* 0x000fe2000f8e9602 */
[----:B------:R-:W-:Y:S02]  /*0750*/  UIADD3 UR4, UPT, UPT, UR16, -0x4ab325aa, URZ ;  /* 0xb54cda5610047890 */ /* 0x000fe4000fffe0ff */
[----:B------:R-:W-:Y:S01]  /*0760*/  IMAD R21, R20, -0x326172a9, RZ ;  /* 0xcd9e8d5714157824 */ /* 0x000fe200078e02ff */
[----:B------:R-:W-:Y:S01]  /*0770*/  LOP3.LUT R3, R26, UR5, R3, 0x96, !PT ;  /* 0x000000051a037c12 */ /* 0x000fe2000f8e9603 */
[----:B------:R-:W-:Y:S01]  /*0780*/  IMAD R26, R0, -0x2daee0ad, RZ ;  /* 0xd2511f53001a7824 */ /* 0x000fe200078e02ff */
[----:B------:R-:W-:Y:S01]  /*0790*/  UIADD3 UR5, UPT, UPT, UR17, 0x646e171e, URZ ;  /* 0x646e171e11057890 */ /* 0x000fe2000fffe0ff */
[----:B------:R-:W-:-:S04]  /*07a0*/  IMAD.HI.U32 R25, R2, -0x2daee0ad, RZ ;  /* 0xd2511f5302197827 */ /* 0x000fc800078e00ff */
[C---:B------:R-:W-:Y:S01]  /*07b0*/  IMAD.HI.U32 R0, R3.reuse, -0x326172a9, RZ ;  /* 0xcd9e8d5703007827 */ /* 0x040fe200078e00ff */
[----:B------:R-:W-:Y:S01]  /*07c0*/  LOP3.LUT R25, R26, UR5, R25, 0x96, !PT ;  /* 0x000000051a197c12 */ /* 0x000fe2000f8e9619 */
[----:B------:R-:W-:Y:S02]  /*07d0*/  UIADD3 UR5, UPT, UPT, UR17, 0x1fd5c5a3, URZ ;  /* 0x1fd5c5a311057890 */ /* 0x000fe4000fffe0ff */
[----:B------:R-:W-:Y:S01]  /*07e0*/  IMAD R20, R3, -0x326172a9, RZ ;  /* 0xcd9e8d5703147824 */ /* 0x000fe200078e02ff */
[----:B------:R-:W-:Y:S01]  /*07f0*/  LOP3.LUT R0, R21, UR4, R0, 0x96, !PT ;  /* 0x0000000415007c12 */ /* 0x000fe2000f8e9600 */
[----:B------:R-:W-:Y:S01]  /*0800*/  IMAD R21, R2, -0x2daee0ad, RZ ;  /* 0xd2511f5302157824 */ /* 0x000fe200078e02ff */
[----:B------:R-:W-:Y:S01]  /*0810*/  UIADD3 UR4, UPT, UPT, UR16, 0x5384540f, URZ ;  /* 0x5384540f10047890 */ /* 0x000fe2000fffe0ff */
[----:B------:R-:W-:-:S04]  /*0820*/  IMAD.HI.U32 R3, R25, -0x326172a9, RZ ;  /* 0xcd9e8d5719037827 */ /* 0x000fc800078e00ff */
        /* <DEDUP_REMOVED lines=9> */
[----:B------:R-:W-:-:S03]  /*08c0*/  LOP3.LUT R84, R21, UR5, R84, 0x96, !PT ;  /* 0x0000000515547c12 */ /* 0x000fc6000f8e9654 */
[----:B------:R-:W-:Y:S01]  /*08d0*/  IMAD R21, R2, -0x326172a9, RZ ;  /* 0xcd9e8d5702157824 */ /* 0x000fe200078e02ff */
[----:B------:R-:W-:Y:S01]  /*08e0*/  LOP3.LUT R87, R25, UR4, R0, 0x96, !PT ;  /* 0x0000000419577c12 */ /* 0x000fe2000f8e9600 */
[----:B------:R-:W-:Y:S01]  /*08f0*/  UIADD3 UR4, UPT, UPT, UR16, -0x700cb87f, URZ ;  /* 0x8ff3478110047890 */ /* 0x000fe2000fffe0ff */
[----:B------:R-:W-:-:S04]  /*0900*/  IMAD.HI.U32 R44, R84, -0x326172a9, RZ ;  /* 0xcd9e8d57542c7827 */ /* 0x000fc800078e00ff */
[----:B------:R-:W-:Y:S01]  /*0910*/  IMAD R3, R3, -0x2daee0ad, RZ ;  /* 0xd2511f5303037824 */ /* 0x000fe200078e02ff */
[----:B------:R-:W-:Y:S01]  /*0920*/  LOP3.LUT R44, R21, UR4, R44, 0x96, !PT ;  /* 0x00000004152c7c12 */ /* 0x000fe2000f8e962c */
[----:B------:R-:W-:-:S04]  /*0930*/  IMAD.HI.U32 R82, R87, -0x2daee0ad, RZ ;  /* 0xd2511f5357527827 */ /* 0x000fc800078e00ff */
[----:B------:R-:W0:Y:S01]  /*0940*/  LDCU.64 UR4, c[0x0][0x3e0] ;  /* 0x00007c00ff0477ac */ /* 0x000e220008000a00 */
[----:B------:R-:W-:Y:S01]  /*0950*/  @!P0 IMAD.MOV.U32 R76, RZ, RZ, R17 ;  /* 0x000000ffff4c8224 */ /* 0x000fe200078e0011 */
[----:B------:R-:W-:Y:S01]  /*0960*/  LOP3.LUT R82, R3, UR19, R82, 0x96, !PT ;  /* 0x0000001303527c12 */ /* 0x000fe2000f8e9652 */
[----:B------:R-:W-:Y:S02]  /*0970*/  @!P0 IMAD.MOV.U32 R72, RZ, RZ, R19 ;  /* 0x000000ffff488224 */ /* 0x000fe400078e0013 */
[----:B------:R-:W-:Y:S02]  /*0980*/  @!P0 IMAD.MOV.U32 R70, RZ, RZ, R12 ;  /* 0x000000ffff468224 */ /* 0x000fe400078e000c */
[----:B------:R-:W-:Y:S01]  /*0990*/  @!P0 IMAD.MOV.U32 R68, RZ, RZ, R13 ;  /* 0x000000ffff448224 */ /* 0x000fe200078e000d */
[-C--:B------:R-:W-:Y:S01]  /*09a0*/  @P0 MOV R13, R4.reuse ;  /* 0x00000004000d0202 */ /* 0x080fe20000000f00 */
[----:B------:R-:W-:Y:S01]  /*09b0*/  @!P0 IMAD.MOV.U32 R66, RZ, RZ, R14 ;  /* 0x000000ffff428224 */ /* 0x000fe200078e000e */
[----:B------:R-:W-:Y:S01]  /*09c0*/  @P0 MOV R14, R43 ;  /* 0x0000002b000e0202 */ /* 0x000fe20000000f00 */
[----:B------:R-:W-:Y:S01]  /*09d0*/  @!P0 IMAD.MOV.U32 R64, RZ, RZ, R15 ;  /* 0x000000ffff408224 */ /* 0x000fe200078e000f */
[----:B------:R-:W-:Y:S01]  /*09e0*/  @!P0 MOV R13, R4 ;  /* 0x00000004000d8202 */ /* 0x000fe20000000f00 */
[----:B------:R-:W-:-:S02]  /*09f0*/  @!P0 IMAD.MOV.U32 R62, RZ, RZ, R8 ;  /* 0x000000ffff3e8224 */ /* 0x000fc400078e0008 */
[----:B------:R-:W-:Y:S01]  /*0a00*/  @!P0 IMAD.MOV.U32 R58, RZ, RZ, R10 ;  /* 0x000000ffff3a8224 */ /* 0x000fe200078e000a */
[-C--:B------:R-:W-:Y:S01]  /*0a10*/  @P0 MOV R10, R7.reuse ;  /* 0x00000007000a0202 */ /* 0x080fe20000000f00 */
[----:B------:R-:W-:Y:S01]  /*0a20*/  @!P0 IMAD.MOV.U32 R56, RZ, RZ, R11 ;  /* 0x000000ffff388224 */ /* 0x000fe200078e000b */
[----:B0-----:R-:W-:Y:S01]  /*0a30*/  UISETP.NE.U32.AND UP0, UPT, UR4, URZ, UPT ;  /* 0x000000ff0400728c */ /* 0x001fe2000bf05070 */
[----:B------:R-:W-:Y:S01]  /*0a40*/  @P0 IMAD.MOV.U32 R21, RZ, RZ, R48 ;  /* 0x000000ffff150224 */ /* 0x000fe200078e0030 */
[----:B------:R-:W-:Y:S01]  /*0a50*/  @!P0 MOV R10, R7 ;  /* 0x00000007000a8202 */ /* 0x000fe20000000f00 */
[----:B------:R-:W-:Y:S01]  /*0a60*/  @P0 IMAD.MOV.U32 R20, RZ, RZ, R49 ;  /* 0x000000ffff140224 */ /* 0x000fe200078e0031 */
[----:B------:R-:W-:Y:S01]  /*0a70*/  @!P0 MOV R20, R49 ;  /* 0x0000003100148202 */ /* 0x000fe20000000f00 */
[----:B------:R-:W-:Y:S01]  /*0a80*/  @P0 IMAD.MOV.U32 R19, RZ, RZ, R50 ;  /* 0x000000ffff130224 */ /* 0x000fe200078e0032 */
[----:B------:R-:W-:Y:S01]  /*0a90*/  UISETP.NE.AND.EX UP0, UPT, UR5, URZ, UPT, UP0 ;  /* 0x000000ff0500728c */ /* 0x000fe2000bf05300 */
[----:B------:R-:W-:Y:S01]  /*0aa0*/  @P0 IMAD.MOV.U32 R18, RZ, RZ, R51 ;  /* 0x000000ffff120224 */ /* 0x000fe200078e0033 */
[----:B------:R-:W-:Y:S01]  /*0ab0*/  @!P0 MOV R18, R51 ;  /* 0x0000003300128202 */ /* 0x000fe20000000f00 */
[----:B------:R-:W-:Y:S01]  /*0ac0*/  @P0 IMAD.MOV.U32 R12, RZ, RZ, R5 ;  /* 0x000000ffff0c0224 */ /* 0x000fe200078e0005 */
[----:B------:R-:W0:Y:S01]  /*0ad0*/  LDCU UR4, c[0x0][0x404] ;  /* 0x00008080ff0477ac */ /* 0x000e220008000800 */
[----:B------:R-:W-:-:S02]  /*0ae0*/  @P0 IMAD.MOV.U32 R11, RZ, RZ, R6 ;  /* 0x000000ffff0b0224 */ /* 0x000fc400078e0006 */
[----:B------:R-:W-:Y:S01]  /*0af0*/  @!P0 IMAD.MOV.U32 R21, RZ, RZ, R48 ;  /* 0x000000ffff158224 */ /* 0x000fe200078e0030 */
[----:B------:R-:W0:Y:S01]  /*0b00*/  LDCU UR5, c[0x0][0x408] ;  /* 0x00008100ff0577ac */ /* 0x000e220008000800 */
[----:B------:R-:W-:Y:S02]  /*0b10*/  @!P0 IMAD.MOV.U32 R19, RZ, RZ, R50 ;  /* 0x000000ffff138224 */ /* 0x000fe400078e0032 */
[----:B------:R-:W-:Y:S01]  /*0b20*/  @P0 IMAD.MOV.U32 R17, RZ, RZ, R40 ;  /* 0x000000ffff110224 */ /* 0x000fe200078e0028 */
[----:B------:R-:W-:Y:S01]  /*0b30*/  @!P0 MOV R17, R40 ;  /* 0x0000002800118202 */ /* 0x000fe20000000f00 */
[----:B------:R-:W-:Y:S01]  /*0b40*/  @P0 IMAD.MOV.U32 R15, RZ, RZ, R42 ;  /* 0x000000ffff0f0224 */ /* 0x000fe200078e002a */
[----:B------:R-:W-:Y:S01]  /*0b50*/  @!P0 MOV R15, R42 ;  /* 0x0000002a000f8202 */ /* 0x000fe20000000f00 */
[----:B------:R-:W-:Y:S02]  /*0b60*/  @!P0 IMAD.MOV.U32 R12, RZ, RZ, R5 ;  /* 0x000000ffff0c8224 */ /* 0x000fe400078e0005 */
[----:B------:R-:W-:-:S02]  /*0b70*/  @!P0 IMAD.MOV.U32 R11, RZ, RZ, R6 ;  /* 0x000000ffff0b8224 */ /* 0x000fc400078e0006 */
        /* <DEDUP_REMOVED lines=12> */
[----:B------:R-:W-:Y:S02]  /*0c40*/  @!P0 IMAD.MOV.U32 R16, RZ, RZ, R41 ;  /* 0x000000ffff108224 */ /* 0x000fe400078e0029 */
[----:B------:R-:W-:Y:S02]  /*0c50*/  @!P0 IMAD.MOV.U32 R14, RZ, RZ, R43 ;  /* 0x000000ffff0e8224 */ /* 0x000fe400078e002b */
        /* <DEDUP_REMOVED lines=24> */
[----:B------:R-:W-:Y:S02]  /*0de0*/  IMAD.MOV.U32 R80, RZ, RZ, RZ ;  /* 0x000000ffff507224 */ /* 0x000fe400078e00ff */
        /* <DEDUP_REMOVED lines=12> */
[----:B------:R-:W-:Y:S02]  /*0eb0*/  IMAD R84, R84, -0x326172a9, RZ ;  /* 0xcd9e8d5754547824 */ /* 0x000fe400078e02ff */
[----:B01234-:R-:W-:-:S07]  /*0ec0*/  IMAD R87, R87, -0x2daee0ad, RZ ;  /* 0xd2511f5357577824 */ /* 0x01ffce00078e02ff */
.L_x_3588:
[----:B0-----:R-:W0:Y:S01]  /*0ed0*/  @UP0 LDCU.64 UR6, c[0x0][0x3e0] ;  /* 0x00007c00ff0607ac */ /* 0x001e220008000a00 */
[----:B------:R-:W1:Y:S01]  /*0ee0*/  S2R R86, SR_TID.X ;  /* 0x0000000000567919 */ /* 0x000e620000002100 */
[----:B------:R-:W-:Y:S01]  /*0ef0*/  PLOP3.LUT P0, PT, PT, PT, UP0, 0x80, 0x8 ;  /* 0x000000000008781c */ /* 0x000fe20003f0f008 */
[----:B------:R-:W2:Y:S01]  /*0f00*/  LDC.64 R40, c[0x0][0x390] ;  /* 0x0000e400ff287b82 */ /* 0x000ea20000000a00 */
[----:B------:R-:W-:Y:S02]  /*0f10*/  UIMAD UR8, UR9, UR20, URZ ;  /* 0x00000014090872a4 */ /* 0x000fe4000f8e02ff */
[----:B0-----:R-:W-:-:S06]  /*0f20*/  @UP0 UIMAD.WIDE UR6, UR9, 0x2, UR6 ;  /* 0x00000002090608a5 */ /* 0x001fcc000f8e0206 */
[----:B------:R-:W-:Y:S01]  /*0f30*/  IMAD.U32 R36, RZ, RZ, UR6 ;  /* 0x00000006ff247e24 */ /* 0x000fe2000f8e00ff */
[----:B------:R-:W-:Y:S01]  /*0f40*/  USHF.R.S32.HI UR6, URZ, 0x1f, UR8 ;  /* 0x0000001fff067899 */ /* 0x000fe20008011408 */
[----:B------:R-:W-:-:S03]  /*0f50*/  MOV R37, UR7 ;  /* 0x0000000700257c02 */ /* 0x000fc60008000f00 */
[----:B------:R-:W-:Y:S02]  /*0f60*/  ULEA.HI UR6, UR6, UR8, URZ, 0x3 ;  /* 0x0000000806067291 */ /* 0x000fe4000f8f18ff */
[----:B------:R-:W3:Y:S04]  /*0f70*/  @P0 LDG.E.U16 R36, desc[UR14][R36.64] ;  /* 0x0000000e24240981 */ /* 0x000ee8000c1e1500 */
[----:B------:R-:W-:-:S05]  /*0f80*/  IMAD.U32 R85, RZ, RZ, UR6 ;  /* 0x00000006ff557e24 */ /* 0x000fca000f8e00ff */
[----:B-1----:R-:W-:-:S05]  /*0f90*/  LEA.HI.SX32 R85, R85, R86, 0x1d ;  /* 0x0000005655557211 */ /* 0x002fca00078feaff */
[----:B--2---:R-:W-:-:S06]  /*0fa0*/  IMAD.WIDE.U32 R32, R85, 0x10, R40 ;  /* 0x0000001055207825 */ /* 0x004fcc00078e0028 */
[----:B------:R-:W5:Y:S01]  /*0fb0*/  LDG.E.128 R32, desc[UR14][R32.64] ;  /* 0x0000000e20207981 */ /* 0x000f62000c1e1d00 */
[----:B------:R-:W-:Y:S01]  /*0fc0*/  PLOP3.LUT P0, PT, PT, PT, UP0, 0x80, 0x8 ;  /* 0x000000000008781c */ /* 0x000fe20003f0f008 */
[----:B------:R-:W-:Y:S01]  /*0fd0*/  UISETP.NE.U32.AND UP1, UPT, UR12, URZ, UPT ;  /* 0x000000ff0c00728c */ /* 0x000fe2000bf25070 */
[----:B------:R-:W-:Y:S01]  /*0fe0*/  PLOP3.LUT P1, PT, PT, PT, UP0, 0x80, 0x8 ;  /* 0x000000000008781c */ /* 0x000fe20003f2f008 */
[----:B------:R-:W-:Y:S01]  /*0ff0*/  UMOV UR6, 0x3f800000 ;  /* 0x3f80000000067882 */ /* 0x000fe20000000000 */
[----:B------:R-:W-:Y:S01]  /*1000*/  IMAD.MOV.U32 R97, RZ, RZ, 0x2f800000 ;  /* 0x2f800000ff617424 */ /* 0x000fe200078e00ff */
[----:B------:R-:W-:Y:S02]  /*1010*/  UISETP.NE.AND.EX UP1, UPT, UR13, URZ, UPT, UP1 ;  /* 0x000000ff0d00728c */ /* 0x000fe4000bf25310 */
[----:B------:R-:W-:Y:S02]  /*1020*/  UIADD3 UR7, UPT, UPT, UR17, 0x32370b8f, URZ ;  /* 0x32370b8f11077890 */ /* 0x000fe4000fffe0ff */
[----:B------:R-:W-:-:S02]  /*1030*/  UIADD3 UR8, UPT, UPT, UR17, 0x76cf5d0a, URZ ;  /* 0x76cf5d0a11087890 */ /* 0x000fc4000fffe0ff */
[----:B------:R-:W-:Y:S02]  /*1040*/  UIADD3 UR23, UPT, UPT, UR17, 0x646e171e, URZ ;  /* 0x646e171e11177890 */ /* 0x000fe4000fffe0ff */
[----:B------:R-:W-:Y:S02]  /*1050*/  UIADD3 UR24, UPT, UPT, UR16, -0xe443238, URZ ;  /* 0xf1bbcdc810187890 */ /* 0x000fe4000fffe0ff */
[----:B------:R-:W-:Y:S02]  /*1060*/  UIADD3 UR25, UPT, UPT, UR16, -0x4ab325aa, URZ ;  /* 0xb54cda5610197890 */ /* 0x000fe4000fffe0ff */
[----:B------:R-:W-:Y:S02]  /*1070*/  UIADD3 UR26, UPT, UPT, UR17, -0x56f99767, URZ ;  /* 0xa9066899111a7890 */ /* 0x000fe4000fffe0ff */
[----:B------:R-:W-:Y:S02]  /*1080*/  UIADD3 UR27, UPT, UPT, UR17, 0x1fd5c5a3, URZ ;  /* 0x1fd5c5a3111b7890 */ /* 0x000fe4000fffe0ff */
[----:B------:R-:W-:-:S02]  /*1090*/  UIADD3 UR28, UPT, UPT, UR17, -0x4498517b, URZ ;  /* 0xbb67ae85111c7890 */ /* 0x000fc4000fffe0ff */
[----:B------:R-:W-:Y:S02]  /*10a0*/  UIADD3 UR29, UPT, UPT, UR17, -0x24c28bd8, URZ ;  /* 0xdb3d7428111d7890 */ /* 0x000fe4000fffe0ff */
[----:B------:R-:W-:Y:S02]  /*10b0*/  UIADD3 UR30, UPT, UPT, UR16, 0x1715609d, URZ ;  /* 0x1715609d101e7890 */ /* 0x000fe4000fffe0ff */
[----:B------:R-:W-:Y:S02]  /*10c0*/  UIADD3 UR31, UPT, UPT, UR16, 0x5384540f, URZ ;  /* 0x5384540f101f7890 */ /* 0x000fe4000fffe0ff */
[----:B------:R-:W-:Y:S02]  /*10d0*/  UIADD3 UR32, UPT, UPT, UR16, -0x700cb87f, URZ ;  /* 0x8ff3478110207890 */ /* 0x000fe4000fffe0ff */
[----:B------:R-:W-:Y:S02]  /*10e0*/  UIADD3 UR33, UPT, UPT, UR16, -0x61c88647, URZ ;  /* 0x9e3779b910217890 */ /* 0x000fe4000fffe0ff */
[----:B------:R-:W-:Y:S01]  /*10f0*/  UIADD3 UR34, UPT, UPT, UR17, -0x126145ec, URZ ;  /* 0xed9eba1411227890 */ /* 0x000fe2000fffe0ff */
[----:B---3--:R-:W-:-:S05]  /*1100*/  @P0 HADD2.F32 R36, -RZ, R36.H0_H0 ;  /* 0x20000024ff240230 */ /* 0x008fca0000004100 */
        /* <DEDUP_REMOVED lines=15> */
.L_x_20771:
[----:B------:R-:W-:Y:S05]  /*1200*/  BRX R36 -0x1210                                        (*"BRANCH_TARGETS .L_x_20772,.L_x_20773,.L_x_20774"*) ;  /* 0xffffffec247c7949 */ /* 0x000fea000383ffff */
.L_x_20774:
[----:B------:R-:W-:Y:S01]  /*1210*/  VIADD R36, R106, 0x1 ;  /* 0x000000016a247836 */ /* 0x000fe20000000000 */
[----:B------:R-:W-:Y:S01]  /*1220*/  MOV R96, R87 ;  /* 0x0000005700607202 */ /* 0x000fe20000000f00 */
[----:B------:R-:W-:Y:S01]  /*1230*/  IMAD.MOV.U32 R37, RZ, RZ, R44 ;  /* 0x000000ffff257224 */ /* 0x000fe200078e002c */
[----:B------:R-:W-:Y:S06]  /*1240*/  BRA `(.L_x_3436) ;  /* 0x0000000000f47947 */ /* 0x000fec0003800000 */
.L_x_20772:
[----:B------:R-:W-:Y:S02]  /*1250*/  HFMA2 R36, -RZ, RZ, 0, 1.78813934326171875e-07 ;  /* 0x00000003ff247431 */ /* 0x000fe400000001ff */
[----:B------:R-:W-:Y:S02]  /*1260*/  IMAD.MOV.U32 R96, RZ, RZ, R87 ;  /* 0x000000ffff607224 */ /* 0x000fe400078e0057 */
[----:B------:R-:W-:Y:S01]  /*1270*/  IMAD.MOV.U32 R37, RZ, RZ, R82 ;  /* 0x000000ffff257224 */ /* 0x000fe200078e0052 */
[----:B------:R-:W-:Y:S06]  /*1280*/  BRA `(.L_x_3436) ;  /* 0x0000000000e47947 */ /* 0x000fec0003800000 */
.L_x_20773:
        /* <DEDUP_REMOVED lines=12> */
.L_x_3437:
        /* <DEDUP_REMOVED lines=41> */
[----:B------:R-:W-:Y:S02]  /*15e0*/  IMAD.MOV.U32 R96, RZ, RZ, R36 ;  /* 0x000000ffff607224 */ /* 0x000fe400078e0024 */
[----:B------:R-:W-:Y:S01]  /*15f0*/  HFMA2 R36, -RZ, RZ, 0, 0 ;  /* 0x00000000ff247431 */ /* 0x000fe200000001ff */
[----:B------:R-:W-:Y:S01]  /*1600*/  LOP3.LUT R82, R82, UR19, R37, 0x96, !PT ;  /* 0x0000001352527c12 */ /* 0x000fe2000f8e9625 */
[----:B------:R-:W-:-:S07]  /*1610*/  IMAD.MOV.U32 R37, RZ, RZ, R87 ;  /* 0x000000ffff257224 */ /* 0x000fce00078e0057 */
.L_x_3436:
[----:B------:R-:W-:Y:S01]  /*1620*/  I2FP.F32.U32 R38, R37 ;  /* 0x0000002500267245 */ /* 0x000fe20000201000 */
[----:B-----5:R-:W-:Y:S01]  /*1630*/  HADD2.F32 R37, -RZ, R32.H0_H0 ;  /* 0x20000020ff257230 */ /* 0x020fe20000004100 */
[----:B------:R-:W-:Y:S01]  /*1640*/  ISETP.NE.AND P1, PT, R36, 0x1, PT ;  /* 0x000000012400780c */ /* 0x000fe20003f25270 */
[----:B------:R-:W-:Y:S02]  /*1650*/  HADD2.F32 R42, -RZ, R28.H0_H0 ;  /* 0x2000001cff2a7230 */ /* 0x000fe40000004100 */
[----:B------:R-:W-:Y:S01]  /*1660*/  FFMA.FTZ R38, R38, R97, 1.1641532182693481445e-10 ;  /* 0x2f00000026267423 */ /* 0x000fe20000010061 */
[----:B------:R-:W-:-:S04]  /*1670*/  FMUL.FTZ R37, R37, UR6 ;  /* 0x0000000625257c20 */ /* 0x000fc80008410000 */
[----:B------:R-:W-:Y:S01]  /*1680*/  FMUL.FTZ R37, R37, UR5 ;  /* 0x0000000525257c20 */ /* 0x000fe20008410000 */
[----:B------:R-:W-:Y:S01]  /*1690*/  FSETP.GTU.FTZ.AND P0, PT, R38, UR4, PT ;  /* 0x0000000426007c0b */ /* 0x000fe2000bf1c000 */
[----:B------:R-:W-:-:S03]  /*16a0*/  HADD2.F32 R38, -RZ, R21.H0_H0 ;  /* 0x20000015ff267230 */ /* 0x000fc60000004100 */
[----:B------:R-:W-:Y:S02]  /*16b0*/  FSEL R37, R37, RZ, !P0 ;  /* 0x000000ff25257208 */ /* 0x000fe40004000000 */
[----:B------:R-:W-:-:S03]  /*16c0*/  PLOP3.LUT P0, PT, P0, PT, PT, 0x8, 0x80 ;  /* 0x000000000080781c */ /* 0x000fc6000070e170 */
[----:B------:R-:W-:Y:S01]  /*16d0*/  FFMA.FTZ R83, R37, R38, R42 ;  /* 0x0000002625537223 */ /* 0x000fe2000001002a */
[----:B------:R-:W-:Y:S01]  /*16e0*/  IMAD.MOV.U32 R38, RZ, RZ, 0x2 ;  /* 0x00000002ff267424 */ /* 0x000fe200078e00ff */
        /* <DEDUP_REMOVED lines=11> */
.L_x_3439:
        /* <DEDUP_REMOVED lines=12> */
.L_x_3440:
        /* <DEDUP_REMOVED lines=45> */
.L_x_3438:
[----:B------:R-:W-:Y:S01]  /*1b30*/  I2FP.F32.U32 R36, R37 ;  /* 0x0000002500247245 */ /* 0x000fe20000201000 */
[----:B------:R-:W-:Y:S01]  /*1b40*/  HADD2.F32 R32, -RZ, R32.H1_H1 ;  /* 0x30000020ff207230 */ /* 0x000fe20000004100 */
[----:B------:R-:W-:Y:S01]  /*1b50*/  ISETP.NE.AND P1, PT, R38, 0x1, PT ;  /* 0x000000012600780c */ /* 0x000fe20003f25270 */
[----:B------:R-:W-:Y:S02]  /*1b60*/  HADD2.F32 R37, -RZ, R21.H1_H1 ;  /* 0x30000015ff257230 */ /* 0x000fe40000004100 */
[----:B------:R-:W-:Y:S01]  /*1b70*/  FFMA.FTZ R36, R36, R97, 1.1641532182693481445e-10 ;  /* 0x2f00000024247423 */ /* 0x000fe20000010061 */
[----:B------:R-:W-:Y:S01]  /*1b80*/  FMUL.FTZ R32, R32, UR6 ;  /* 0x0000000620207c20 */ /* 0x000fe20008410000 */
[----:B------:R-:W-:-:S03]  /*1b90*/  HADD2.F32 R39, -RZ, R28.H1_H1 ;  /* 0x3000001cff277230 */ /* 0x000fc60000004100 */
[----:B------:R-:W-:Y:S01]  /*1ba0*/  FMUL.FTZ R32, R32, UR5 ;  /* 0x0000000520207c20 */ /* 0x000fe20008410000 */
[----:B------:R-:W-:-:S04]  /*1bb0*/  FSETP.GTU.FTZ.AND P0, PT, R36, UR4, PT ;  /* 0x0000000424007c0b */ /* 0x000fc8000bf1c000 */
[----:B------:R-:W-:Y:S02]  /*1bc0*/  FSEL R32, R32, RZ, !P0 ;  /* 0x000000ff20207208 */ /* 0x000fe40004000000 */
[----:B------:R-:W-:-:S03]  /*1bd0*/  PLOP3.LUT P0, PT, P0, PT, PT, 0x8, 0x80 ;  /* 0x000000000080781c */ /* 0x000fc6000070e170 */
[----:B------:R-:W-:Y:S01]  /*1be0*/  FFMA.FTZ R88, R32, R37, R39 ;  /* 0x0000002520587223 */ /* 0x000fe20000010027 */
[----:B------:R-:W-:Y:S02]  /*1bf0*/  HFMA2 R39, -RZ, RZ, 0, 1.1920928955078125e-07 ;  /* 0x00000002ff277431 */ /* 0x000fe400000001ff */
        /* <DEDUP_REMOVED lines=10> */
.L_x_3442:
        /* <DEDUP_REMOVED lines=12> */
.L_x_3443:
        /* <DEDUP_REMOVED lines=43> */
[----:B------:R-:W-:Y:S01]  /*2010*/  LOP3.LUT R82, R38, UR19, R37, 0x96, !PT ;  /* 0x0000001326527c12 */ /* 0x000fe2000f8e9625 */
[----:B------:R-:W-:-:S07]  /*2020*/  IMAD.MOV.U32 R96, RZ, RZ, R36 ;  /* 0x000000ffff607224 */ /* 0x000fce00078e0024 */
.L_x_3441:
[----:B------:R-:W-:Y:S01]  /*2030*/  I2FP.F32.U32 R32, R32 ;  /* 0x0000002000207245 */ /* 0x000fe20000201000 */
[----:B------:R-:W-:Y:S01]  /*2040*/  HADD2.F32 R36, -RZ, R33.H0_H0 ;  /* 0x20000021ff247230 */ /* 0x000fe20000004100 */
[----:B------:R-:W-:Y:S01]  /*2050*/  ISETP.NE.AND P2, PT, R39, 0x1, PT ;  /* 0x000000012700780c */ /* 0x000fe20003f45270 */
[----:B------:R-:W-:Y:S02]  /*2060*/  HADD2.F32 R89, -RZ, R20.H0_H0 ;  /* 0x20000014ff597230 */ /* 0x000fe40000004100 */
[----:B------:R-:W-:Y:S01]  /*2070*/  FFMA.FTZ R32, R32, R97, 1.1641532182693481445e-10 ;  /* 0x2f00000020207423 */ /* 0x000fe20000010061 */
[----:B------:R-:W-:Y:S01]  /*2080*/  FMUL.FTZ R36, R36, UR6 ;  /* 0x0000000624247c20 */ /* 0x000fe20008410000 */
[----:B------:R-:W-:-:S03]  /*2090*/  HADD2.F32 R37, -RZ, R29.H0_H0 ;  /* 0x2000001dff257230 */ /* 0x000fc60000004100 */
[----:B------:R-:W-:Y:S01]  /*20a0*/  FMUL.FTZ R36, R36, UR5 ;  /* 0x0000000524247c20 */ /* 0x000fe20008410000 */
[----:B------:R-:W-:Y:S02]  /*20b0*/  FSETP.GTU.FTZ.AND P1, PT, R32, UR4, PT ;  /* 0x0000000420007c0b */ /* 0x000fe4000bf3c000 */
        /* <DEDUP_REMOVED lines=14> */
.L_x_3445:
        /* <DEDUP_REMOVED lines=12> */
.L_x_3446:
        /* <DEDUP_REMOVED lines=45> */
.L_x_3444:
        /* <DEDUP_REMOVED lines=8> */
[----:B------:R-:W-:-:S03]  /*25b0*/  HADD2.F32 R32, -RZ, R20.H1_H1 ;  /* 0x30000014ff207230 */ /* 0x000fc60000004100 */
        /* <DEDUP_REMOVED lines=14> */
.L_x_3448:
        /* <DEDUP_REMOVED lines=12> */
.L_x_3449:
        /* <DEDUP_REMOVED lines=45> */
.L_x_3447:
        /* <DEDUP_REMOVED lines=8> */
[----:B------:R-:W-:Y:S01]  /*2ab0*/  FSETP.GTU.FTZ.AND P3, PT, R32, UR4, PT ;  /* 0x0000000420007c0b */ /* 0x000fe2000bf7c000 */
[----:B------:R-:W-:-:S03]  /*2ac0*/  HADD2.F32 R32, -RZ, R30.H0_H0 ;  /* 0x2000001eff207230 */ /* 0x000fc60000004100 */
        /* <DEDUP_REMOVED lines=13> */
.L_x_3451:
        /* <DEDUP_REMOVED lines=12> */
.L_x_3452:
        /* <DEDUP_REMOVED lines=45> */
.L_x_3450:
[----:B------:R-:W-:Y:S01]  /*2f30*/  I2FP.F32.U32 R32, R33 ;  /* 0x0000002100207245 */ /* 0x000fe20000201000 */
[----:B------:R-:W-:Y:S01]  /*2f40*/  HADD2.F32 R34, -RZ, R34.H1_H1 ;  /* 0x30000022ff227230 */ /* 0x000fe20000004100 */
[----:B------:R-:W-:Y:S01]  /*2f50*/  ISETP.NE.AND P5, PT, R38, 0x1, PT ;  /* 0x000000012600780c */ /* 0x000fe20003fa5270 */
[----:B------:R-:W-:Y:S02]  /*2f60*/  HADD2.F32 R33, -RZ, R19.H1_H1 ;  /* 0x30000013ff217230 */ /* 0x000fe40000004100 */
[----:B------:R-:W-:Y:S02]  /*2f70*/  HFMA2 R36, -RZ, RZ, 0, 1.1920928955078125e-07 ;  /* 0x00000002ff247431 */ /* 0x000fe400000001ff */
        /* <DEDUP_REMOVED lines=19> */
.L_x_3454:
        /* <DEDUP_REMOVED lines=12> */
.L_x_3455:
        /* <DEDUP_REMOVED lines=45> */
.L_x_3453:
[----:B------:R-:W-:Y:S01]  /*3440*/  I2FP.F32.U32 R32, R33 ;  /* 0x0000002100207245 */ /* 0x000fe20000201000 */
[----:B------:R-:W-:Y:S01]  /*3450*/  HADD2.F32 R33, -RZ, R35.H0_H0 ;  /* 0x20000023ff217230 */ /* 0x000fe20000004100 */
[----:B------:R-:W-:Y:S01]  /*3460*/  ISETP.NE.AND P6, PT, R36, 0x1, PT ;  /* 0x000000012400780c */ /* 0x000fe20003fc5270 */
[----:B------:R-:W-:Y:S01]  /*3470*/  HADD2.F32 R92, -RZ, R18.H0_H0 ;  /* 0x20000012ff5c7230 */ /* 0x000fe20000004100 */
[----:B------:R-:W-:Y:S01]  /*3480*/  MOV R106, 0x2 ;  /* 0x00000002006a7802 */ /* 0x000fe20000000f00 */
        /* <DEDUP_REMOVED lines=18> */
.L_x_3457:
        /* <DEDUP_REMOVED lines=14> */
.L_x_3458:
        /* <DEDUP_REMOVED lines=45> */
.L_x_3456:
[----:B------:R-:W-:Y:S01]  /*3960*/  I2FP.F32.U32 R32, R33 ;  /* 0x0000002100207245 */ /* 0x000fe20000201000 */
[----:B------:R-:W-:Y:S01]  /*3970*/  HADD2.F32 R35, -RZ, R35.H1_H1 ;  /* 0x30000023ff237230 */ /* 0x000fe20000004100 */
[----:B------:R-:W-:Y:S01]  /*3980*/  F2FP.F16.F32.PACK_AB R34, R34, R90 ;  /* 0x0000005a2222723e */ /* 0x000fe200000000ff */
[----:B------:R-:W-:Y:S01]  /*3990*/  HADD2.F32 R36, -RZ, R18.H1_H1 ;  /* 0x30000012ff247230 */ /* 0x000fe20000004100 */
        /* <DEDUP_REMOVED lines=9> */
[----:B------:R-:W-:-:S05]  /*3a30*/  FFMA.FTZ R95, R35, R36, R38 ;  /* 0x00000024235f7223 */ /* 0x000fca0000010026 */
[----:B------:R-:W-:Y:S01]  /*3a40*/  F2FP.F16.F32.PACK_AB R35, R95, R92 ;  /* 0x0000005c5f23723e */ /* 0x000fe200000000ff */
[----:B------:R-:W-:Y:S06]  /*3a50*/  BRA `(.L_x_3459) ;  /* 0x00000028000c7947 */ /* 0x000fec0003800000 */
.L_x_3435:
        /* <DEDUP_REMOVED lines=15> */
.L_x_3461:
        /* <DEDUP_REMOVED lines=12> */
.L_x_3462:
        /* <DEDUP_REMOVED lines=45> */
.L_x_3460:
[----:B------:R-:W-:Y:S01]  /*3ee0*/  I2FP.F32.U32 R36, R36 ;  /* 0x0000002400247245 */ /* 0x000fe20000201000 */
[----:B-----5:R-:W-:Y:S01]  /*3ef0*/  HADD2.F32 R37, -RZ, R32.H0_H0 ;  /* 0x20000020ff257230 */ /* 0x020fe20000004100 */
[----:B------:R-:W-:Y:S01]  /*3f00*/  ISETP.NE.AND P1, PT, R38, 0x1, PT ;  /* 0x000000012600780c */ /* 0x000fe20003f25270 */
[----:B------:R-:W-:Y:S02]  /*3f10*/  IMAD.MOV.U32 R39, RZ, RZ, 0x2 ;  /* 0x00000002ff277424 */ /* 0x000fe400078e00ff */
[----:B------:R-:W-:Y:S01]  /*3f20*/  FFMA.FTZ R36, R36, R97, 1.1641532182693481445e-10 ;  /* 0x2f00000024247423 */ /* 0x000fe20000010061 */
[----:B------:R-:W-:-:S04]  /*3f30*/  FMUL.FTZ R37, R37, UR6 ;  /* 0x0000000625257c20 */ /* 0x000fc80008410000 */
[----:B------:R-:W-:Y:S01]  /*3f40*/  FMUL.FTZ R37, R37, UR5 ;  /* 0x0000000525257c20 */ /* 0x000fe20008410000 */
[----:B------:R-:W-:Y:S01]  /*3f50*/  FSETP.GTU.FTZ.AND P0, PT, R36, UR4, PT ;  /* 0x0000000424007c0b */ /* 0x000fe2000bf1c000 */
[----:B------:R-:W-:-:S03]  /*3f60*/  HADD2.F32 R36, -RZ, R21.H0_H0 ;  /* 0x20000015ff247230 */ /* 0x000fc60000004100 */
        /* <DEDUP_REMOVED lines=14> */
.L_x_3464:
        /* <DEDUP_REMOVED lines=12> */
.L_x_3465:
        /* <DEDUP_REMOVED lines=45> */
.L_x_3463:
[----:B------:R-:W-:Y:S01]  /*43e0*/  I2FP.F32.U32 R36, R37 ;  /* 0x0000002500247245 */ /* 0x000fe20000201000 */
[----:B------:R-:W-:Y:S01]  /*43f0*/  HADD2.F32 R32, -RZ, R32.H1_H1 ;  /* 0x30000020ff207230 */ /* 0x000fe20000004100 */
[----:B------:R-:W-:Y:S01]  /*4400*/  ISETP.NE.AND P1, PT, R39, 0x1, PT ;  /* 0x000000012700780c */ /* 0x000fe20003f25270 */
[----:B------:R-:W-:Y:S02]  /*4410*/  HADD2.F32 R37, -RZ, R21.H1_H1 ;  /* 0x30000015ff257230 */ /* 0x000fe40000004100 */
        /* <DEDUP_REMOVED lines=18> */
.L_x_3467:
        /* <DEDUP_REMOVED lines=12> */
.L_x_3468:
        /* <DEDUP_REMOVED lines=45> */
.L_x_3466:
[----:B------:R-:W-:Y:S01]  /*48d0*/  I2FP.F32.U32 R32, R32 ;  /* 0x0000002000207245 */ /* 0x000fe20000201000 */
[----:B------:R-:W-:Y:S01]  /*48e0*/  HADD2.F32 R36, -RZ, R33.H0_H0 ;  /* 0x20000021ff247230 */ /* 0x000fe20000004100 */
[----:B------:R-:W-:-:S03]  /*48f0*/  ISETP.NE.AND P2, PT, R37, 0x1, PT ;  /* 0x000000012500780c */ /* 0x000fc60003f45270 */
[----:B------:R-:W-:Y:S01]  /*4900*/  FFMA.FTZ R32, R32, R97, 1.1641532182693481445e-10 ;  /* 0x2f00000020207423 */ /* 0x000fe20000010061 */
[----:B------:R-:W-:-:S04]  /*4910*/  FMUL.FTZ R36, R36, UR6 ;  /* 0x0000000624247c20 */ /* 0x000fc80008410000 */
[----:B------:R-:W-:Y:S01]  /*4920*/  FMUL.FTZ R36, R36, UR5 ;  /* 0x0000000524247c20 */ /* 0x000fe20008410000 */
[----:B------:R-:W-:Y:S01]  /*4930*/  FSETP.GTU.FTZ.AND P1, PT, R32, UR4, PT ;  /* 0x0000000420007c0b */ /* 0x000fe2000bf3c000 */
[----:B------:R-:W-:-:S03]  /*4940*/  HADD2.F32 R32, -RZ, R20.H0_H0 ;  /* 0x20000014ff207230 */ /* 0x000fc60000004100 */
[----:B------:R-:W-:Y:S01]  /*4950*/  FSEL R89, R36, RZ, !P1 ;  /* 0x000000ff24597208 */ /* 0x000fe20004800000 */
[----:B------:R-:W-:Y:S01]  /*4960*/  IMAD.MOV.U32 R36, RZ, RZ, 0x2 ;  /* 0x00000002ff247424 */ /* 0x000fe200078e00ff */
        /* <DEDUP_REMOVED lines=12> */
.L_x_3470:
        /* <DEDUP_REMOVED lines=12> */
.L_x_3471:
        /* <DEDUP_REMOVED lines=45> */
.L_x_3469:
[----:B------:R-:W-:Y:S01]  /*4dc0*/  I2FP.F32.U32 R32, R32 ;  /* 0x0000002000207245 */ /* 0x000fe20000201000 */
[----:B------:R-:W-:Y:S01]  /*4dd0*/  HADD2.F32 R33, -RZ, R33.H1_H1 ;  /* 0x30000021ff217230 */ /* 0x000fe20000004100 */
[----:B------:R-:W-:Y:S01]  /*4de0*/  ISETP.NE.AND P3, PT, R36, 0x1, PT ;  /* 0x000000012400780c */ /* 0x000fe20003f65270 */
[----:B------:R-:W-:Y:S02]  /*4df0*/  HFMA2 R38, -RZ, RZ, 0, 1.1920928955078125e-07 ;  /* 0x00000002ff267431 */ /* 0x000fe400000001ff */
[----:B------:R-:W-:Y:S01]  /*4e00*/  FFMA.FTZ R32, R32, R97, 1.1641532182693481445e-10 ;  /* 0x2f00000020207423 */ /* 0x000fe20000010061 */
[----:B------:R-:W-:-:S04]  /*4e10*/  FMUL.FTZ R33, R33, UR6 ;  /* 0x0000000621217c20 */ /* 0x000fc80008410000 */
[----:B------:R-:W-:Y:S01]  /*4e20*/  FMUL.FTZ R33, R33, UR5 ;  /* 0x0000000521217c20 */ /* 0x000fe20008410000 */
[----:B------:R-:W-:Y:S01]  /*4e30*/  FSETP.GTU.FTZ.AND P2, PT, R32, UR4, PT ;  /* 0x0000000420007c0b */ /* 0x000fe2000bf5c000 */
[----:B------:R-:W-:-:S03]  /*4e40*/  HADD2.F32 R32, -RZ, R20.H1_H1 ;  /* 0x30000014ff207230 */ /* 0x000fc60000004100 */
[----:B------:R-:W-:Y:S01]  /*4e50*/  FSEL R91, R33, RZ, !P2 ;  /* 0x000000ff215b7208 */ /* 0x000fe20005000000 */
[----:B------:R-:W-:Y:S01]  /*4e60*/  IMAD.MOV.U32 R33, RZ, RZ, R84 ;  /* 0x000000ffff217224 */ /* 0x000fe200078e0054 */
[----:B------:R-:W-:-:S03]  /*4e70*/  PLOP3.LUT P2, PT, P2, PT, PT, 0x8, 0x80 ;  /* 0x000000000080781c */ /* 0x000fc6000174e170 */
[----:B------:R-:W-:Y:S01]  /*4e80*/  FMUL.FTZ R91, R91, R32 ;  /* 0x000000205b5b7220 */ /* 0x000fe20000410000 */
        /* <DEDUP_REMOVED lines=9> */
.L_x_3473:
        /* <DEDUP_REMOVED lines=12> */
.L_x_3474:
        /* <DEDUP_REMOVED lines=45> */
.L_x_3472:
        /* <DEDUP_REMOVED lines=22> */
.L_x_3476:
        /* <DEDUP_REMOVED lines=12> */
.L_x_3477:
        /* <DEDUP_REMOVED lines=45> */
.L_x_3475:
        /* <DEDUP_REMOVED lines=23> */
.L_x_3479:
        /* <DEDUP_REMOVED lines=12> */
.L_x_3480:
        /* <DEDUP_REMOVED lines=45> */
.L_x_3478:
        /* <DEDUP_REMOVED lines=22> */
.L_x_3482:
        /* <DEDUP_REMOVED lines=14> */
.L_x_3483:
        /* <DEDUP_REMOVED lines=45> */
.L_x_3481:
[----:B------:R-:W-:Y:S01]  /*61b0*/  I2FP.F32.U32 R32, R33 ;  /* 0x0000002100207245 */ /* 0x000fe20000201000 */
[----:B------:R-:W-:Y:S01]  /*61c0*/  HADD2.F32 R35, -RZ, R35.H1_H1 ;  /* 0x30000023ff237230 */ /* 0x000fe20000004100 */
[----:B------:R-:W-:Y:S01]  /*61d0*/  F2FP.F16.F32.PACK_AB R34, R34, R90 ;  /* 0x0000005a2222723e */ /* 0x000fe200000000ff */
[----:B------:R-:W-:Y:S01]  /*61e0*/  HADD2.F32 R36, -RZ, R18.H1_H1 ;  /* 0x30000012ff247230 */ /* 0x000fe20000004100 */
[----:B------:R-:W-:Y:S01]  /*61f0*/  F2FP.F16.F32.PACK_AB R33, R91, R89 ;  /* 0x000000595b21723e */ /* 0x000fe200000000ff */
[----:B------:R-:W-:Y:S01]  /*6200*/  FFMA.FTZ R32, R32, R97, 1.1641532182693481445e-10 ;  /* 0x2f00000020207423 */ /* 0x000fe20000010061 */
[----:B------:R-:W-:-:S04]  /*6210*/  FMUL.FTZ R35, R35, UR6 ;  /* 0x0000000623237c20 */ /* 0x000fc80008410000 */
[----:B------:R-:W-:Y:S01]  /*6220*/  FMUL.FTZ R35, R35, UR5 ;  /* 0x0000000523237c20 */ /* 0x000fe20008410000 */
[----:B------:R-:W-:Y:S02]  /*6230*/  FSETP.GTU.FTZ.AND P6, PT, R32, UR4, PT ;  /* 0x0000000420007c0b */ /* 0x000fe4000bfdc000 */
[----:B------:R-:W-:Y:S02]  /*6240*/  F2FP.F16.F32.PACK_AB R32, R88, R83 ;  /* 0x000000535820723e */ /* 0x000fe400000000ff */
[----:B------:R-:W-:Y:S02]  /*6250*/  FSEL R95, R35, RZ, !P6 ;  /* 0x000000ff235f7208 */ /* 0x000fe40007000000 */
[----:B------:R-:W-:-:S03]  /*6260*/  PLOP3.LUT P6, PT, P6, PT, PT, 0x8, 0x80 ;  /* 0x000000000080781c */ /* 0x000fc600037ce170 */
[----:B------:R-:W-:-:S05]  /*6270*/  FMUL.FTZ R95, R95, R36 ;  /* 0x000000245f5f7220 */ /* 0x000fca0000410000 */
[----:B------:R-:W-:-:S07]  /*6280*/  F2FP.F16.F32.PACK_AB R35, R95, R92 ;  /* 0x0000005c5f23723e */ /* 0x000fce00000000ff */
.L_x_3459:
[----:B------:R-:W0:Y:S01]  /*6290*/  LDC.64 R36, c[0x0][0x3a8] ;  /* 0x0000ea00ff247b82 */ /* 0x000e220000000a00 */
[----:B------:R-:W1:Y:S01]  /*62a0*/  @UP1 LDCU.64 UR36, c[0x0][0x3a0] ;  /* 0x00007400ff2417ac */ /* 0x000e620008000a00 */
[----:B------:R-:W-:Y:S02]  /*62b0*/  SEL R42, RZ, 0x100, !P0 ;  /* 0x00000100ff2a7807 */ /* 0x000fe40004000000 */
[----:B------:R-:W-:Y:S02]  /*62c0*/  PLOP3.LUT P0, PT, PT, PT, UP1, 0x80, 0x8 ;  /* 0x000000000008781c */ /* 0x000fe40003f0f018 */
[----:B------:R-:W-:Y:S02]  /*62d0*/  SEL R94, RZ, 0x1000000, !P6 ;  /* 0x01000000ff5e7807 */ /* 0x000fe40007000000 */
[----:B------:R-:W2:Y:S01]  /*62e0*/  LDC.64 R38, c[0x0][0x3b0] ;  /* 0x0000ec00ff267b82 */ /* 0x000ea20000000a00 */
[----:B------:R-:W-:Y:S02]  /*62f0*/  ISETP.NE.AND P6, PT, R87, RZ, PT ;  /* 0x000000ff5700720c */ /* 0x000fe40003fc5270 */
[----:B------:R-:W-:-:S02]  /*6300*/  SEL R99, RZ, 0x10000, !P5 ;  /* 0x00010000ff637807 */ /* 0x000fc40006800000 */
[----:B------:R-:W-:Y:S02]  /*6310*/  SEL R98, RZ, 0x100, !P4 ;  /* 0x00000100ff627807 */ /* 0x000fe40006000000 */
[----:B------:R-:W-:Y:S02]  /*6320*/  SEL R87, RZ, 0x1000000, !P2 ;  /* 0x01000000ff577807 */ /* 0x000fe40005000000 */
[----:B------:R-:W-:Y:S02]  /*6330*/  SEL R43, RZ, 0x10000, !P1 ;  /* 0x00010000ff2b7807 */ /* 0x000fe40004800000 */
[----:B------:R-:W-:Y:S02]  /*6340*/  PLOP3.LUT P1, PT, PT, PT, UP1, 0x80, 0x8 ;  /* 0x000000000008781c */ /* 0x000fe40003f2f018 */
[----:B------:R-:W-:Y:S01]  /*6350*/  LOP3.LUT R98, R98, R94, R99, 0xfe, !PT ;  /* 0x0000005e62627212 */ /* 0x000fe200078efe63 */
[C---:B------:R-:W-:Y:S01]  /*6360*/  VIADD R94, R85.reuse, 0x100 ;  /* 0x00000100555e7836 */ /* 0x040fe20000000000 */
[----:B------:R-:W-:Y:S01]  /*6370*/  LOP3.LUT R42, R42, R87, R43, 0xfe, !PT ;  /* 0x000000572a2a7212 */ /* 0x000fe200078efe2b */
[----:B0-----:R-:W-:Y:S01]  /*6380*/  IMAD.WIDE.U32 R104, R85, 0x10, R36 ;  /* 0x0000001055687825 */ /* 0x001fe200078e0024 */
[----:B------:R-:W-:-:S02]  /*6390*/  SEL R43, RZ, 0x1, !P3 ;  /* 0x00000001ff2b7807 */ /* 0x000fc40005800000 */
[----:B------:R-:W-:Y:S01]  /*63a0*/  SEL R87, RZ, 0x1, !P6 ;  /* 0x00000001ff577807 */ /* 0x000fe20007000000 */
[----:B------:R-:W-:Y:S01]  /*63b0*/  IMAD.WIDE.U32 R100, R94, 0x10, R40 ;  /* 0x000000105e647825 */ /* 0x000fe200078e0028 */
[----:B------:R-:W-:Y:S01]  /*63c0*/  MOV R99, 0x10 ;  /* 0x0000001000637802 */ /* 0x000fe20000000f00 */
[----:B------:R0:W-:Y:S01]  /*63d0*/  STG.E.128 desc[UR14][R104.64], R32 ;  /* 0x0000002068007986 */ /* 0x0001e2000c101d0e */
[----:B------:R-:W-:Y:S01]  /*63e0*/  LOP3.LUT R43, R98, R43, RZ, 0xfc, !PT ;  /* 0x0000002b622b7212 */ /* 0x000fe200078efcff */
[----:B--2---:R-:W-:Y:S01]  /*63f0*/  IMAD.WIDE.U32 R102, R85, 0x8, R38 ;  /* 0x0000000855667825 */ /* 0x004fe200078e0026 */
[----:B------:R-:W-:-:S03]  /*6400*/  LOP3.LUT R42, R42, R87, RZ, 0xfc, !PT ;  /* 0x000000572a2a7212 */ /* 0x000fc600078efcff */
[----:B-1----:R-:W-:Y:S02]  /*6410*/  @P0 IMAD.WIDE.U32 R98, R94, R99, UR36 ;  /* 0x000000245e620e25 */ /* 0x002fe4000f8e0063 */
[----:B------:R1:W-:Y:S04]  /*6420*/  STG.E.64 desc[UR14][R102.64], R42 ;  /* 0x0000002a66007986 */ /* 0x0003e8000c101b0e */
[----:B------:R1:W5:Y:S04]  /*6430*/  @P1 LDG.E.128 R28, desc[UR14][R98.64] ;  /* 0x0000000e621c1981 */ /* 0x000368000c1e1d00 */
[----:B0-----:R1:W5:Y:S01]  /*6440*/  LDG.E.128 R32, desc[UR14][R100.64] ;  /* 0x0000000e64207981 */ /* 0x001362000c1e1d00 */
[----:B------:R-:W-:Y:S05]  /*6450*/  BRA.U !UP1, `(.L_x_3484) ;  /* 0x00000029092c7547 */ /* 0x000fea000b800000 */
[----:B------:R-:W-:Y:S01]  /*6460*/  ISETP.NE.AND P0, PT, R106, 0x1, PT ;  /* 0x000000016a00780c */ /* 0x000fe20003f05270 */
[----:B-1----:R-:W-:Y:S01]  /*6470*/  IMAD.MOV.U32 R98, RZ, RZ, 0x2 ;  /* 0x00000002ff627424 */ /* 0x002fe200078e00ff */
        /* <DEDUP_REMOVED lines=13> */
.L_x_3486:
        /* <DEDUP_REMOVED lines=12> */
.L_x_3487:
        /* <DEDUP_REMOVED lines=44> */
.L_x_3485:
        /* <DEDUP_REMOVED lines=24> */
.L_x_3489:
        /* <DEDUP_REMOVED lines=12> */
.L_x_3490:
        /* <DEDUP_REMOVED lines=45> */
.L_x_3488:
[----:B------:R-:W-:Y:S01]  /*6de0*/  I2FP.F32.U32 R42, R43 ;  /* 0x0000002b002a7245 */ /* 0x000fe20000201000 */
[----:B------:R-:W-:Y:S01]  /*6df0*/  HADD2.F32 R32, -RZ, R32.H1_H1 ;  /* 0x30000020ff207230 */ /* 0x000fe20000004100 */
[----:B------:R-:W-:Y:S01]  /*6e00*/  ISETP.NE.AND P1, PT, R100, 0x1, PT ;  /* 0x000000016400780c */ /* 0x000fe20003f25270 */
[----:B------:R-:W-:Y:S02]  /*6e10*/  HADD2.F32 R99, -RZ, R17.H1_H1 ;  /* 0x30000011ff637230 */ /* 0x000fe40000004100 */
[----:B------:R-:W-:Y:S01]  /*6e20*/  FFMA.FTZ R42, R42, R97, 1.1641532182693481445e-10 ;  /* 0x2f0000002a2a7423 */ /* 0x000fe20000010061 */
[----:B------:R-:W-:Y:S01]  /*6e30*/  FMUL.FTZ R32, R32, UR6 ;  /* 0x0000000620207c20 */ /* 0x000fe20008410000 */
[----:B------:R-:W-:Y:S02]  /*6e40*/  HADD2.F32 R43, -RZ, R28.H1_H1 ;  /* 0x3000001cff2b7230 */ /* 0x000fe40000004100 */
[----:B------:R-:W-:Y:S02]  /*6e50*/  IMAD.MOV.U32 R102, RZ, RZ, 0x2 ;  /* 0x00000002ff667424 */ /* 0x000fe400078e00ff */
[----:B------:R-:W-:Y:S01]  /*6e60*/  FMUL.FTZ R32, R32, UR5 ;  /* 0x0000000520207c20 */ /* 0x000fe20008410000 */
[----:B------:R-:W-:-:S04]  /*6e70*/  FSETP.GTU.FTZ.AND P0, PT, R42, UR4, PT ;  /* 0x000000042a007c0b */ /* 0x000fc8000bf1c000 */
        /* <DEDUP_REMOVED lines=13> */
.L_x_3492:
        /* <DEDUP_REMOVED lines=12> */
.L_x_3493:
        /* <DEDUP_REMOVED lines=45> */
.L_x_3491:
        /* <DEDUP_REMOVED lines=23> */
.L_x_3495:
        /* <DEDUP_REMOVED lines=12> */
.L_x_3496:
        /* <DEDUP_REMOVED lines=45> */
.L_x_3494:
        /* <DEDUP_REMOVED lines=8> */
[----:B------:R-:W-:Y:S01]  /*7860*/  FSETP.GTU.FTZ.AND P2, PT, R32, UR4, PT ;  /* 0x0000000420007c0b */ /* 0x000fe2000bf5c000 */
[----:B------:R-:W-:-:S03]  /*7870*/  HADD2.F32 R32, -RZ, R29.H1_H1 ;  /* 0x3000001dff207230 */ /* 0x000fc60000004100 */
        /* <DEDUP_REMOVED lines=13> */
.L_x_3498:
        /* <DEDUP_REMOVED lines=12> */
.L_x_3499:
        /* <DEDUP_REMOVED lines=45> */
.L_x_3497:
        /* <DEDUP_REMOVED lines=23> */
.L_x_3501:
        /* <DEDUP_REMOVED lines=12> */
.L_x_3502:
        /* <DEDUP_REMOVED lines=45> */
.L_x_3500:
        /* <DEDUP_REMOVED lines=12> */
[----:B------:R-:W-:Y:S01]  /*82a0*/  IMAD.MOV.U32 R43, RZ, RZ, 0x2 ;  /* 0x00000002ff2b7424 */ /* 0x000fe200078e00ff */
[----:B------:R-:W-:Y:S02]  /*82b0*/  MOV R33, R84 ;  /* 0x0000005400217202 */ /* 0x000fe40000000f00 */
        /* <DEDUP_REMOVED lines=10> */
.L_x_3504:
        /* <DEDUP_REMOVED lines=12> */
.L_x_3505:
        /* <DEDUP_REMOVED lines=45> */
.L_x_3503:
        /* <DEDUP_REMOVED lines=23> */
.L_x_3507:
        /* <DEDUP_REMOVED lines=14> */
.L_x_3508:
        /* <DEDUP_REMOVED lines=45> */
.L_x_3506:
        /* <DEDUP_REMOVED lines=16> */
.L_x_3484:
[----:B------:R-:W-:Y:S01]  /*8d10*/  ISETP.NE.AND P0, PT, R106, 0x1, PT ;  /* 0x000000016a00780c */ /* 0x000fe20003f05270 */
[----:B-1----:R-:W-:Y:S02]  /*8d20*/  HFMA2 R98, -RZ, RZ, 0, 1.1920928955078125e-07 ;  /* 0x00000002ff627431 */ /* 0x002fe400000001ff */
        /* <DEDUP_REMOVED lines=13> */
.L_x_3511:
        /* <DEDUP_REMOVED lines=12> */
.L_x_3512:
        /* <DEDUP_REMOVED lines=41> */
[----:B------:R-:W-:Y:S02]  /*9150*/  LOP3.LUT R44, R100, UR32, R99, 0x96, !PT ;  /* 0x00000020642c7c12 */ /* 0x000fe4000f8e9663 */
[----:B------:R-:W-:Y:S01]  /*9160*/  LOP3.LUT R82, R42, UR19, R109, 0x96, !PT ;  /* 0x000000132a527c12 */ /* 0x000fe2000f8e966d */
[----:B------:R-:W-:-:S07]  /*9170*/  IMAD.MOV.U32 R42, RZ, RZ, R96 ;  /* 0x000000ffff2a7224 */ /* 0x000fce00078e0060 */
.L_x_3510:
        /* <DEDUP_REMOVED lines=23> */
.L_x_3514:
        /* <DEDUP_REMOVED lines=12> */
.L_x_3515:
        /* <DEDUP_REMOVED lines=45> */
.L_x_3513:
        /* <DEDUP_REMOVED lines=22> */
.L_x_3517:
        /* <DEDUP_REMOVED lines=12> */
.L_x_3518:
        /* <DEDUP_REMOVED lines=45> */
.L_x_3516:
        /* <DEDUP_REMOVED lines=9> */
[----:B------:R-:W-:Y:S01]  /*9c00*/  FSEL R98, R42, RZ, !P1 ;  /* 0x000000ff2a627208 */ /* 0x000fe20004800000 */
[----:B------:R-:W-:Y:S01]  /*9c10*/  IMAD.MOV.U32 R42, RZ, RZ, 0x2 ;  /* 0x00000002ff2a7424 */ /* 0x000fe200078e00ff */
        /* <DEDUP_REMOVED lines=11> */
.L_x_3520:
        /* <DEDUP_REMOVED lines=12> */
.L_x_3521:
        /* <DEDUP_REMOVED lines=45> */
.L_x_3519:
        /* <DEDUP_REMOVED lines=22> */
.L_x_3523:
        /* <DEDUP_REMOVED lines=12> */
.L_x_3524:
        /* <DEDUP_REMOVED lines=45> */
.L_x_3522:
[----:B------:R-:W-:Y:S01]  /*a550*/  I2FP.F32.U32 R32, R33 ;  /* 0x0000002100207245 */ /* 0x000fe20000201000 */
[----:B------:R-:W-:Y:S01]  /*a560*/  HADD2.F32 R33, -RZ, R34.H0_H0 ;  /* 0x20000022ff217230 */ /* 0x000fe20000004100 */
        /* <DEDUP_REMOVED lines=20> */
.L_x_3526:
        /* <DEDUP_REMOVED lines=12> */
.L_x_3527:
        /* <DEDUP_REMOVED lines=45> */
.L_x_3525:
        /* <DEDUP_REMOVED lines=23> */
.L_x_3529:
        /* <DEDUP_REMOVED lines=12> */
.L_x_3530:
        /* <DEDUP_REMOVED lines=45> */
.L_x_3528:
        /* <DEDUP_REMOVED lines=22> */
.L_x_3532:
        /* <DEDUP_REMOVED lines=14> */
.L_x_3533:
        /* <DEDUP_REMOVED lines=45> */
.L_x_3531:
        /* <DEDUP_REMOVED lines=14> */
.L_x_3509:
[----:B------:R-:W0:Y:S01]  /*b530*/  @UP1 LDCU.64 UR36, c[0x0][0x3a0] ;  /* 0x00007400ff2417ac */ /* 0x000e220008000a00 */
[----:B------:R-:W-:Y:S01]  /*b540*/  SEL R43, RZ, 0x100, !P0 ;  /* 0x00000100ff2b7807 */ /* 0x000fe20004000000 */
[C---:B------:R-:W-:Y:S01]  /*b550*/  IMAD.WIDE.U32 R114, R94.reuse, 0x10, R36 ;  /* 0x000000105e727825 */ /* 0x040fe200078e0024 */
[----:B------:R-:W-:Y:S02]  /*b560*/  PLOP3.LUT P0, PT, PT, PT, UP1, 0x80, 0x8 ;  /* 0x000000000008781c */ /* 0x000fe40003f0f018 */
[----:B------:R-:W-:Y:S01]  /*b570*/  SEL R106, RZ, 0x1000000, !P6 ;  /* 0x01000000ff6a7807 */ /* 0x000fe20007000000 */
[----:B------:R-:W-:Y:S01]  /*b580*/  IMAD.WIDE.U32 R112, R94, 0x8, R38 ;  /* 0x000000085e707825 */ /* 0x000fe200078e0026 */
[----:B------:R-:W-:Y:S01]  /*b590*/  ISETP.NE.AND P6, PT, R87, RZ, PT ;  /* 0x000000ff5700720c */ /* 0x000fe20003fc5270 */
[----:B------:R1:W-:Y:S01]  /*b5a0*/  STG.E.128 desc[UR14][R114.64], R32 ;  /* 0x0000002072007986 */ /* 0x0003e2000c101d0e */
[----:B------:R-:W-:Y:S02]  /*b5b0*/  SEL R107, RZ, 0x10000, !P5 ;  /* 0x00010000ff6b7807 */ /* 0x000fe40006800000 */
[----:B------:R-:W-:-:S02]  /*b5c0*/  SEL R110, RZ, 0x100, !P4 ;  /* 0x00000100ff6e7807 */ /* 0x000fc40006000000 */
[----:B------:R-:W-:Y:S02]  /*b5d0*/  SEL R87, RZ, 0x1000000, !P2 ;  /* 0x01000000ff577807 */ /* 0x000fe40005000000 */
[----:B------:R-:W-:Y:S02]  /*b5e0*/  SEL R104, RZ, 0x10000, !P1 ;  /* 0x00010000ff687807 */ /* 0x000fe40004800000 */
[----:B------:R-:W-:Y:S02]  /*b5f0*/  PLOP3.LUT P1, PT, PT, PT, UP1, 0x80, 0x8 ;  /* 0x000000000008781c */ /* 0x000fe40003f2f018 */
[----:B------:R-:W-:Y:S02]  /*b600*/  LOP3.LUT R110, R110, R106, R107, 0xfe, !PT ;  /* 0x0000006a6e6e7212 */ /* 0x000fe400078efe6b */
[----:B------:R-:W-:Y:S01]  /*b610*/  LOP3.LUT R43, R43, R87, R104, 0xfe, !PT ;  /* 0x000000572b2b7212 */ /* 0x000fe200078efe68 */
[----:B------:R-:W-:Y:S01]  /*b620*/  VIADD R104, R85, 0x200 ;  /* 0x0000020055687836 */ /* 0x000fe20000000000 */
[----:B------:R-:W-:-:S02]  /*b630*/  SEL R107, RZ, 0x1, !P3 ;  /* 0x00000001ff6b7807 */ /* 0x000fc40005800000 */
[----:B------:R-:W-:Y:S01]  /*b640*/  SEL R106, RZ, 0x1, !P6 ;  /* 0x00000001ff6a7807 */ /* 0x000fe20007000000 */
[----:B------:R-:W-:Y:S01]  /*b650*/  IMAD.WIDE.U32 R40, R104, 0x10, R40 ;  /* 0x0000001068287825 */ /* 0x000fe200078e0028 */
[----:B------:R-:W-:Y:S02]  /*b660*/  MOV R111, 0x10 ;  /* 0x00000010006f7802 */ /* 0x000fe40000000f00 */
[----:B------:R-:W-:Y:S02]  /*b670*/  LOP3.LUT R107, R110, R107, RZ, 0xfc, !PT ;  /* 0x0000006b6e6b7212 */ /* 0x000fe400078efcff */
[----:B------:R-:W-:Y:S01]  /*b680*/  LOP3.LUT R106, R43, R106, RZ, 0xfc, !PT ;  /* 0x0000006a2b6a7212 */ /* 0x000fe200078efcff */
[----:B0-----:R-:W-:-:S04]  /*b690*/  @P0 IMAD.WIDE.U32 R110, R104, R111, UR36 ;  /* 0x00000024686e0e25 */ /* 0x001fc8000f8e006f */
[----:B------:R0:W-:Y:S04]  /*b6a0*/  STG.E.64 desc[UR14][R112.64], R106 ;  /* 0x0000006a70007986 */ /* 0x0001e8000c101b0e */
[----:B------:R0:W5:Y:S04]  /*b6b0*/  @P1 LDG.E.128 R28, desc[UR14][R110.64] ;  /* 0x0000000e6e1c1981 */ /* 0x000168000c1e1d00 */
[----:B-1----:R0:W5:Y:S01]  /*b6c0*/  LDG.E.128 R32, desc[UR14][R40.64] ;  /* 0x0000000e28207981 */ /* 0x002162000c1e1d00 */
[----:B------:R-:W-:Y:S05]  /*b6d0*/  BRA.U !UP1, `(.L_x_3534) ;  /* 0x0000002909307547 */ /* 0x000fea000b800000 */
[----:B------:R-:W-:Y:S01]  /*b6e0*/  ISETP.NE.AND P0, PT, R42, 0x1, PT ;  /* 0x000000012a00780c */ /* 0x000fe20003f05270 */
[----:B------:R-:W-:Y:S01]  /*b6f0*/  IMAD.MOV.U32 R43, RZ, RZ, 0x2 ;  /* 0x00000002ff2b7424 */ /* 0x000fe200078e00ff */
[----:B0-----:R-:W-:Y:S01]  /*b700*/  MOV R40, R84 ;  /* 0x0000005400287202 */ /* 0x001fe20000000f00 */
        /* <DEDUP_REMOVED lines=12> */
.L_x_3536:
        /* <DEDUP_REMOVED lines=12> */
.L_x_3537:
        /* <DEDUP_REMOVED lines=42> */
[----:B------:R-:W-:Y:S01]  /*bb30*/  MOV R87, R40 ;  /* 0x0000002800577202 */ /* 0x000fe20000000f00 */
[----:B------:R-:W-:Y:S01]  /*bb40*/  IMAD.MOV.U32 R40, RZ, RZ, R108 ;  /* 0x000000ffff287224 */ /* 0x000fe200078e006c */
[----:B------:R-:W-:-:S07]  /*bb50*/  LOP3.LUT R82, R42, UR19, R41, 0x96, !PT ;  /* 0x000000132a527c12 */ /* 0x000fce000f8e9629 */
.L_x_3535:
        /* <DEDUP_REMOVED lines=24> */
.L_x_3539:
        /* <DEDUP_REMOVED lines=12> */
.L_x_3540:
        /* <DEDUP_REMOVED lines=45> */
.L_x_3538:
        /* <DEDUP_REMOVED lines=23> */
.L_x_3542:
        /* <DEDUP_REMOVED lines=12> */
.L_x_3543:
[----:B------:R-:W-:Y:S01]  /*c2a0*/  IMAD.WIDE.U32 R42, R23, -0x326172a9, RZ ;  /* 0xcd9e8d57172a7825 */ /* 0x000fe200078e00ff */
[----:B------:R-:W-:Y:S01]  /*c2b0*/  LOP3.LUT R40, R80, UR17, R113, 0x96, !PT ;  /* 0x0000001150287c12 */ /* 0x000fe2000f8e9671 */
[----:B------:R-:W-:Y:S02]  /*c2c0*/  UIADD3 UR35, UPT, UPT, UR16, 0x3c6ef372, URZ ;  /* 0x3c6ef37210237890 */ /* 0x000fe4000fffe0ff */
        /* <DEDUP_REMOVED lines=42> */
.L_x_3541:
        /* <DEDUP_REMOVED lines=23> */
.L_x_3545:
        /* <DEDUP_REMOVED lines=12> */
.L_x_3546:
        /* <DEDUP_REMOVED lines=45> */
.L_x_3544:
        /* <DEDUP_REMOVED lines=23> */
.L_x_3548:
        /* <DEDUP_REMOVED lines=12> */
.L_x_3549:
        /* <DEDUP_REMOVED lines=45> */
.L_x_3547:
        /* <DEDUP_REMOVED lines=23> */
.L_x_3551:
        /* <DEDUP_REMOVED lines=12> */
.L_x_3552:
        /* <DEDUP_REMOVED lines=45> */
.L_x_3550:
        /* <DEDUP_REMOVED lines=13> */
[----:B------:R-:W-:Y:S02]  /*d540*/  IMAD.MOV.U32 R33, RZ, RZ, R84 ;  /* 0x000000ffff217224 */ /* 0x000fe400078e0054 */
        /* <DEDUP_REMOVED lines=10> */
.L_x_3554:
        /* <DEDUP_REMOVED lines=12> */
.L_x_3555:
        /* <DEDUP_REMOVED lines=45> */
.L_x_3553:
        /* <DEDUP_REMOVED lines=23> */
.L_x_3557:
        /* <DEDUP_REMOVED lines=14> */
.L_x_3558:
        /* <DEDUP_REMOVED lines=10> */
[----:B------:R-:W-:Y:S01]  /*dc70*/  UIADD3 UR8, UPT, UPT, UR16, 0x3c6ef372, URZ ;  /* 0x3c6ef37210087890 */ /* 0x000fe2000fffe0ff */
[----:B------:R-:W-:-:S05]  /*dc80*/  IMAD.WIDE.U32 R42, R43, -0x326172a9, RZ ;  /* 0xcd9e8d572b2a7825 */ /* 0x000fca00078e00ff */
[----:B------:R-:W-:Y:S01]  /*dc90*/  LOP3.LUT R43, R32, UR8, R43, 0x96, !PT ;  /* 0x00000008202b7c12 */ /* 0x000fe2000f8e962b */
[----:B------:R-:W-:-:S05]  /*dca0*/  IMAD.WIDE.U32 R32, R33, -0x326172a9, RZ ;  /* 0xcd9e8d5721207825 */ /* 0x000fca00078e00ff */
[----:B------:R-:W-:Y:S01]  /*dcb0*/  LOP3.LUT R41, R42, UR18, R33, 0x96, !PT ;  /* 0x000000122a297c12 */ /* 0x000fe2000f8e9621 */
[----:B------:R-:W-:-:S05]  /*dcc0*/  IMAD.WIDE.U32 R42, R43, -0x2daee0ad, RZ ;  /* 0xd2511f532b2a7825 */ /* 0x000fca00078e00ff */
[----:B------:R-:W-:Y:S01]  /*dcd0*/  LOP3.LUT R43, R40, UR7, R43, 0x96, !PT ;  /* 0x00000007282b7c12 */ /* 0x000fe2000f8e962b */
[----:B------:R-:W-:Y:S01]  /*dce0*/  IMAD.WIDE.U32 R40, R41, -0x2daee0ad, RZ ;  /* 0xd2511f5329287825 */ /* 0x000fe200078e00ff */
[----:B------:R-:W-:-:S04]  /*dcf0*/  UIADD3 UR7, UPT, UPT, UR16, 0x78dde6e4, URZ ;  /* 0x78dde6e410077890 */ /* 0x000fc8000fffe0ff */
        /* <DEDUP_REMOVED lines=26> */
.L_x_3556:
        /* <DEDUP_REMOVED lines=13> */
[----:B------:R-:W-:-:S04]  /*df70*/  F2FP.F16.F32.PACK_AB R32, R109, R107 ;  /* 0x0000006b6d20723e */ /* 0x000fc800000000ff */
[----:B------:R-:W-:Y:S01]  /*df80*/  F2FP.F16.F32.PACK_AB R35, R42, R113 ;  /* 0x000000712a23723e */ /* 0x000fe200000000ff */
[----:B------:R-:W-:Y:S06]  /*df90*/  BRA `(.L_x_3559) ;  /* 0x00000028000c7947 */ /* 0x000fec0003800000 */
.L_x_3534:
        /* <DEDUP_REMOVED lines=15> */
.L_x_3561:
        /* <DEDUP_REMOVED lines=12> */
.L_x_3562:
        /* <DEDUP_REMOVED lines=45> */
.L_x_3560:
        /* <DEDUP_REMOVED lines=23> */
.L_x_3564:
        /* <DEDUP_REMOVED lines=12> */
.L_x_3565:
        /* <DEDUP_REMOVED lines=45> */
.L_x_3563:
        /* <DEDUP_REMOVED lines=22> */
.L_x_3567:
        /* <DEDUP_REMOVED lines=12> */
.L_x_3568:
        /* <DEDUP_REMOVED lines=45> */
.L_x_3566:
        /* <DEDUP_REMOVED lines=22> */
.L_x_3570:
        /* <DEDUP_REMOVED lines=12> */
.L_x_3571:
        /* <DEDUP_REMOVED lines=45> */
.L_x_3569:
        /* <DEDUP_REMOVED lines=22> */
.L_x_3573:
        /* <DEDUP_REMOVED lines=12> */
.L_x_3574:
        /* <DEDUP_REMOVED lines=45> */
.L_x_3572:
        /* <DEDUP_REMOVED lines=22> */
.L_x_3576:
        /* <DEDUP_REMOVED lines=12> */
.L_x_3577:
        /* <DEDUP_REMOVED lines=45> */
.L_x_3575:
        /* <DEDUP_REMOVED lines=23> */
.L_x_3579:
        /* <DEDUP_REMOVED lines=12> */
.L_x_3580:
        /* <DEDUP_REMOVED lines=45> */
.L_x_3578:
[----:B------:R-:W-:Y:S01]  /*101e0*/  I2FP.F32.U32 R32, R33 ;  /* 0x0000002100207245 */ /* 0x000fe20000201000 */
[----:B------:R-:W-:Y:S01]  /*101f0*/  HADD2.F32 R33, -RZ, R35.H0_H0 ;  /* 0x20000023ff217230 */ /* 0x000fe20000004100 */
[----:B------:R-:W-:Y:S02]  /*10200*/  ISETP.NE.AND P6, PT, R41, 0x1, PT ;  /* 0x000000012900780c */ /* 0x000fe40003fc5270 */
        /* <DEDUP_REMOVED lines=19> */
.L_x_3582:
        /* <DEDUP_REMOVED lines=14> */
.L_x_3583:
        /* <DEDUP_REMOVED lines=45> */
.L_x_3581:
[----:B------:R-:W-:Y:S01]  /*106f0*/  I2FP.F32.U32 R32, R32 ;  /* 0x0000002000207245 */ /* 0x000fe20000201000 */
[----:B------:R-:W-:Y:S01]  /*10700*/  HADD2.F32 R35, -RZ, R35.H1_H1 ;  /* 0x30000023ff237230 */ /* 0x000fe20000004100 */
[----:B------:R-:W-:Y:S01]  /*10710*/  F2FP.F16.F32.PACK_AB R34, R34, R110 ;  /* 0x0000006e2222723e */ /* 0x000fe200000000ff */
[----:B------:R-:W-:Y:S02]  /*10720*/  HADD2.F32 R33, -RZ, R10.H1_H1 ;  /* 0x3000000aff217230 */ /* 0x000fe40000004100 */
[----:B------:R-:W-:Y:S01]  /*10730*/  FFMA.FTZ R32, R32, R97, 1.1641532182693481445e-10 ;  /* 0x2f00000020207423 */ /* 0x000fe20000010061 */
[----:B------:R-:W-:-:S04]  /*10740*/  FMUL.FTZ R35, R35, UR6 ;  /* 0x0000000623237c20 */ /* 0x000fc80008410000 */
[----:B------:R-:W-:Y:S01]  /*10750*/  FMUL.FTZ R35, R35, UR5 ;  /* 0x0000000523237c20 */ /* 0x000fe20008410000 */
[----:B------:R-:W-:Y:S02]  /*10760*/  FSETP.GTU.FTZ.AND P6, PT, R32, UR4, PT ;  /* 0x0000000420007c0b */ /* 0x000fe4000bfdc000 */
[----:B------:R-:W-:Y:S02]  /*10770*/  F2FP.F16.F32.PACK_AB R32, R109, R107 ;  /* 0x0000006b6d20723e */ /* 0x000fe400000000ff */
[----:B------:R-:W-:Y:S02]  /*10780*/  FSEL R42, R35, RZ, !P6 ;  /* 0x000000ff232a7208 */ /* 0x000fe40007000000 */
[----:B------:R-:W-:-:S03]  /*10790*/  PLOP3.LUT P6, PT, P6, PT, PT, 0x8, 0x80 ;  /* 0x000000000080781c */ /* 0x000fc600037ce170 */
[----:B------:R-:W-:Y:S01]  /*107a0*/  FMUL.FTZ R42, R33, R42 ;  /* 0x0000002a212a7220 */ /* 0x000fe20000410000 */
[----:B------:R-:W-:-:S04]  /*107b0*/  F2FP.F16.F32.PACK_AB R33, R111, R108 ;  /* 0x0000006c6f21723e */ /* 0x000fc800000000ff */
[----:B------:R-:W-:-:S07]  /*107c0*/  F2FP.F16.F32.PACK_AB R35, R42, R113 ;  /* 0x000000712a23723e */ /* 0x000fce00000000ff */
.L_x_3559:
        /* <DEDUP_REMOVED lines=47> */
[----:B------:R-:W-:Y:S02]  /*10ac0*/  FADD.FTZ R114, -R40, R89 ;  /* 0x0000005928727221 */ /* 0x000fe40000010100 */
[----:B------:R-:W-:-:S04]  /*10ad0*/  FFMA.FTZ R41, R41, R41, RZ ;  /* 0x0000002929297223 */ /* 0x000fc800000100ff */
[----:B------:R-:W-:Y:S01]  /*10ae0*/  FFMA.FTZ R41, R118, R118, R41 ;  /* 0x0000007676297223 */ /* 0x000fe20000010029 */
[----:B------:R-:W-:-:S03]  /*10af0*/  SEL R118, RZ, 0x10000, !P1 ;  /* 0x00010000ff767807 */ /* 0x000fc60004800000 */
        /* <DEDUP_REMOVED lines=45> */
[----:B------:R-:W-:-:S04]  /*10dd0*/  SEL R41, RZ, 0x100, !P0 ;  /* 0x00000100ff297807 */ /* 0x000fc80004000000 */
[----:B------:R-:W0:Y:S01]  /*10de0*/  SHFL.BFLY PT, R97, R114, 0x2, 0x1f ;  /* 0x0c401f0072617f89 */ /* 0x000e2200000e0000 */
[----:B------:R-:W-:Y:S02]  /*10df0*/  LOP3.LUT R41, R41, R43, R118, 0xfe, !PT ;  /* 0x0000002b29297212 */ /* 0x000fe400078efe76 */
[----:B------:R-:W-:Y:S01]  /*10e00*/  LOP3.LUT P0, R43, R86, 0x1f, RZ, 0xc0, !PT ;  /* 0x0000001f562b7812 */ /* 0x000fe2000780c0ff */
[----:B0-----:R-:W-:Y:S01]  /*10e10*/  FADD.FTZ R97, R114, R97 ;  /* 0x0000006172617221 */ /* 0x001fe20000010000 */
[----:B------:R-:W-:-:S04]  /*10e20*/  SEL R114, RZ, 0x1, !P6 ;  /* 0x00000001ff727807 */ /* 0x000fc80007000000 */
[----:B------:R-:W0:Y:S01]  /*10e30*/  SHFL.BFLY PT, R116, R97, 0x4, 0x1f ;  /* 0x0c801f0061747f89 */ /* 0x000e2200000e0000 */
[----:B------:R-:W-:Y:S01]  /*10e40*/  LOP3.LUT R114, R41, R114, RZ, 0xfc, !PT ;  /* 0x0000007229727212 */ /* 0x000fe200078efcff */
[----:B0-----:R-:W-:-:S05]  /*10e50*/  FADD.FTZ R116, R97, R116 ;  /* 0x0000007461747221 */ /* 0x001fca0000010000 */
[----:B------:R-:W0:Y:S02]  /*10e60*/  SHFL.BFLY PT, R115, R116, 0x8, 0x1f ;  /* 0x0d001f0074737f89 */ /* 0x000e2400000e0000 */
[----:B0-----:R-:W-:Y:S01]  /*10e70*/  FADD.FTZ R117, R116, R115 ;  /* 0x0000007374757221 */ /* 0x001fe20000010000 */
[----:B------:R-:W-:-:S04]  /*10e80*/  SEL R115, RZ, 0x1, !P3 ;  /* 0x00000001ff737807 */ /* 0x000fc80005800000 */
[----:B------:R-:W-:Y:S01]  /*10e90*/  LOP3.LUT R115, R120, R115, RZ, 0xfc, !PT ;  /* 0x0000007378737212 */ /* 0x000fe200078efcff */
[----:B------:R-:W0:Y:S04]  /*10ea0*/  SHFL.BFLY PT, R116, R117, 0x10, 0x1f ;  /* 0x0e001f0075747f89 */ /* 0x000e2800000e0000 */
        /* <DEDUP_REMOVED lines=10> */
.L_x_3585:
[----:B------:R-:W-:Y:S05]  /*10f50*/  BSYNC.RECONVERGENT B0 ;  /* 0x0000000000007941 */ /* 0x000fea0003800200 */
.L_x_3584:
        /* <DEDUP_REMOVED lines=14> */
.L_x_3587:
[----:B------:R-:W-:Y:S05]  /*11040*/  BSYNC.RECONVERGENT B0 ;  /* 0x0000000000007941 */ /* 0x000fea0003800200 */
.L_x_3586:
[----:B------:R-:W1:Y:S01]  /*11050*/  SHFL.DOWN PT, R35, R36, 0x4, 0x1f ;  /* 0x08801f0024237f89 */ /* 0x000e6200000e0000 */
[-C--:B------:R-:W-:Y:S01]  /*11060*/  I2FP.F32.U32 R41, R36.reuse ;  /* 0x0000002400297245 */ /* 0x080fe20000201000 */
[----:B------:R-:W-:Y:S01]  /*11070*/  UPLOP3.LUT UP2, UPT, UPT, UPT, UP2, 0x40, 0x4 ;  /* 0x000000000004789c */ /* 0x000fe20003f4e820 */
[----:B------:R-:W-:Y:S01]  /*11080*/  ISETP.NE.AND P0, PT, R86, RZ, PT ;  /* 0x000000ff5600720c */ /* 0x000fe20003f05270 */
[----:B0-----:R-:W0:Y:S01]  /*11090*/  SHFL.DOWN PT, R37, R32, 0x4, 0x1f ;  /* 0x08801f0020257f89 */ /* 0x001e2200000e0000 */
[----:B------:R-:W-:Y:S01]  /*110a0*/  ISETP.NE.AND P1, PT, RZ, UR21, PT ;  /* 0x00000015ff007c0c */ /* 0x000fe2000bf25270 */
[----:B------:R-:W-:Y:S02]  /*110b0*/  IMAD.U32 R86, RZ, RZ, UR9 ;  /* 0x00000009ff567e24 */ /* 0x000fe4000f8e00ff */
[----:B------:R-:W2:Y:S01]  /*110c0*/  SHFL.DOWN PT, R38, R33, 0x4, 0x1f ;  /* 0x08801f0021267f89 */ /* 0x000ea200000e0000 */
[----:B-1----:R-:W-:Y:S02]  /*110d0*/  IADD3 R40, PT, PT, R35, R36, RZ ;  /* 0x0000002423287210 */ /* 0x002fe40007ffe0ff */
[----:B------:R-:W-:-:S02]  /*110e0*/  I2FP.F32.S32 R114, R35 ;  /* 0x0000002300727245 */ /* 0x000fc40000201400 */
[----:B------:R-:W-:Y:S01]  /*110f0*/  I2FP.F32.S32 R34, R40 ;  /* 0x0000002800227245 */ /* 0x000fe20000201400 */
[----:B------:R-:W1:Y:S02]  /*11100*/  SHFL.DOWN PT, R35, R40, 0x2, 0x1f ;  /* 0x08401f0028237f89 */ /* 0x000e6400000e0000 */
        /* <DEDUP_REMOVED lines=22> */
[----:B------:R-:W-:Y:S01]  /*11270*/  MOV R43, UR9 ;  /* 0x00000009002b7c02 */ /* 0x000fe20008000f00 */
[----:B--2---:R-:W-:Y:S01]  /*11280*/  FMUL.FTZ R41, R33, R114 ;  /* 0x0000007221297220 */ /* 0x004fe20000410000 */
[----:B------:R-:W-:Y:S01]  /*11290*/  FMUL.FTZ R35, R34, R35 ;  /* 0x0000002322237220 */ /* 0x000fe20000410000 */
[-C--:B---3--:R-:W-:Y:S01]  /*112a0*/  IADD3 R40, PT, PT, R40, R97.reuse, RZ ;  /* 0x0000006128287210 */ /* 0x088fe20007ffe0ff */
[----:B------:R-:W-:Y:S01]  /*112b0*/  UIADD3 UR9, UPT, UPT, UR9, UR10, URZ ;  /* 0x0000000a09097290 */ /* 0x000fe2000fffe0ff */
[----:B------:R-:W-:Y:S01]  /*112c0*/  I2FP.F32.S32 R97, R97 ;  /* 0x0000006100617245 */ /* 0x000fe20000201400 */
[----:B------:R-:W0:Y:S01]  /*112d0*/  SHFL.DOWN PT, R34, R41, 0x1, 0x1f ;  /* 0x08201f0029227f89 */ /* 0x000e2200000e0000 */
[----:B------:R-:W-:Y:S01]  /*112e0*/  FMUL.FTZ R35, R35, R39 ;  /* 0x0000002723237220 */ /* 0x000fe20000410000 */
[----:B------:R-:W-:Y:S01]  /*112f0*/  I2FP.F32.S32 R40, R40 ;  /* 0x0000002800287245 */ /* 0x000fe20000201400 */
[----:B------:R-:W-:-:S02]  /*11300*/  UISETP.GE.AND UP1, UPT, UR9, UR11, UPT ;  /* 0x0000000b0900728c */ /* 0x000fc4000bf26270 */
[----:B------:R-:W-:-:S03]  /*11310*/  FFMA.FTZ R35, R33, R35, R38 ;  /* 0x0000002321237223 */ /* 0x000fc60000010026 */
[----:B------:R-:W1:Y:S02]  /*11320*/  MUFU.RCP R40, R40 ;  /* 0x0000002800287308 */ /* 0x000e640000001000 */
[----:B------:R-:W2:Y:S01]  /*11330*/  SHFL.DOWN PT, R36, R35, 0x1, 0x1f ;  /* 0x08201f0023247f89 */ /* 0x000ea200000e0000 */
[----:B0-----:R-:W-:Y:S01]  /*11340*/  FADD.FTZ R33, R41, -R34 ;  /* 0x8000002229217221 */ /* 0x001fe20000010000 */
[----:B------:R-:W-:Y:S02]  /*11350*/  FMUL.FTZ R37, R34, R97 ;  /* 0x0000006122257220 */ /* 0x000fe40000410000 */
[----:B------:R-:W0:Y:S01]  /*11360*/  LDC R34, c[0x0][0x448] ;  /* 0x00011200ff227b82 */ /* 0x000e220000000800 */
[----:B------:R-:W-:Y:S01]  /*11370*/  FMUL.FTZ R33, R33, R33 ;  /* 0x0000002121217220 */ /* 0x000fe20000410000 */
[----:B------:R-:W-:-:S03]  /*11380*/  FFMA.FTZ R37, R32, R41, R37 ;  /* 0x0000002920257223 */ /* 0x000fc60000010025 */
[----:B------:R-:W-:Y:S01]  /*11390*/  FMUL.FTZ R32, R32, R33 ;  /* 0x0000002120207220 */ /* 0x000fe20000410000 */
[----:B-1----:R-:W-:Y:S01]  /*113a0*/  FMUL.FTZ R37, R40, R37 ;  /* 0x0000002528257220 */ /* 0x002fe20000410000 */
[----:B--2---:R-:W-:Y:S02]  /*113b0*/  FADD.FTZ R33, R35, R36 ;  /* 0x0000002423217221 */ /* 0x004fe40000010000 */
[----:B------:R-:W-:Y:S02]  /*113c0*/  FMUL.FTZ R32, R32, R97 ;  /* 0x0000006120207220 */ /* 0x000fe40000410000 */
[----:B------:R1:W2:Y:S02]  /*113d0*/  SHFL.IDX PT, R97, R37, RZ, 0x1f ;  /* 0x00001fff25617589 */ /* 0x0002a400000e0000 */
[----:B------:R-:W-:-:S05]  /*113e0*/  FFMA.FTZ R40, R40, R32, R33 ;  /* 0x0000002028287223 */ /* 0x000fca0000010021 */
[----:B------:R-:W0:Y:S01]  /*113f0*/  SHFL.IDX PT, R35, R40, RZ, 0x1f ;  /* 0x00001fff28237589 */ /* 0x000e2200000e0000 */
[----:B-1----:R-:W1:Y:S01]  /*11400*/  @!P0 LDC.64 R36, c[0x0][0x3c0] ;  /* 0x0000f000ff248b82 */ /* 0x002e620000000a00 */
[C---:B--2---:R-:W-:Y:S01]  /*11410*/  FMUL.FTZ R32, R97.reuse, R97 ;  /* 0x0000006161207220 */ /* 0x044fe20000410000 */
[----:B------:R-:W-:-:S04]  /*11420*/  FSEL R114, R97, RZ, !P1 ;  /* 0x000000ff61727208 */ /* 0x000fc80004800000 */
[----:B------:R-:W-:Y:S01]  /*11430*/  FSEL R33, R32, RZ, P1 ;  /* 0x000000ff20217208 */ /* 0x000fe20000800000 */
[C---:B------:R-:W-:Y:S01]  /*11440*/  FADD.FTZ R38, -R114.reuse, R83 ;  /* 0x0000005372267221 */ /* 0x040fe20000010100 */
        /* <DEDUP_REMOVED lines=13> */
[----:B------:R-:W-:Y:S01]  /*11520*/  FADD.FTZ R103, -R114, R103 ;  /* 0x0000006772677221 */ /* 0x000fe20000010100 */
[----:B-1----:R-:W-:-:S04]  /*11530*/  @!P0 IMAD.WIDE R88, R86, 0x4, R36 ;  /* 0x0000000456588825 */ /* 0x002fc800078e0224 */
        /* <DEDUP_REMOVED lines=10> */
[C---:B--2---:R-:W-:Y:S01]  /*115e0*/  FMUL.FTZ R92, R83.reuse, R92 ;  /* 0x0000005c535c7220 */ /* 0x044fe20000410000 */
[----:B------:R-:W-:Y:S01]  /*115f0*/  FMUL.FTZ R95, R83, R95 ;  /* 0x0000005f535f7220 */ /* 0x000fe20000410000 */
[----:B0-----:R-:W-:-:S04]  /*11600*/  @!P0 IMAD.WIDE R90, R43, 0x4, R34 ;  /* 0x000000042b5a8825 */ /* 0x001fc800078e0222 */
[----:B------:R-:W-:Y:S01]  /*11610*/  FMUL.FTZ R93, R83, R93 ;  /* 0x0000005d535d7220 */ /* 0x000fe20000410000 */
[----:B------:R-:W-:Y:S01]  /*11620*/  FFMA.FTZ R35, R92, R73, R9 ;  /* 0x000000495c237223 */ /* 0x000fe20000010009 */
[----:B------:R-:W-:Y:S01]  /*11630*/  FFMA.FTZ R36, R95, R72, R8 ;  /* 0x000000485f247223 */ /* 0x000fe20000010008 */
[C---:B------:R-:W-:Y:S01]  /*11640*/  FADD.FTZ R110, -R114.reuse, R110 ;  /* 0x0000006e726e7221 */ /* 0x040fe20000010100 */
[C---:B------:R-:W-:Y:S01]  /*11650*/  FADD.FTZ R112, -R114.reuse, R112 ;  /* 0x0000007072707221 */ /* 0x040fe20000010100 */
[C---:B------:R-:W-:Y:S01]  /*11660*/  FADD.FTZ R113, -R114.reuse, R113 ;  /* 0x0000007172717221 */ /* 0x040fe20000010100 */
[----:B------:R-:W-:Y:S01]  /*11670*/  FADD.FTZ R42, -R114, R42 ;  /* 0x0000002a722a7221 */ /* 0x000fe20000010100 */
[----:B------:R-:W-:Y:S01]  /*11680*/  FMUL.FTZ R34, R83, R115 ;  /* 0x0000007353227220 */ /* 0x000fe20000410000 */
[----:B---3--:R-:W-:-:S04]  /*11690*/  IMAD.WIDE.U32 R114, R104, 0x10, R32 ;  /* 0x0000001068727825 */ /* 0x008fc800078e0020 */
[C---:B------:R-:W-:Y:S01]  /*116a0*/  FMUL.FTZ R38, R83.reuse, R38 ;  /* 0x0000002653267220 */ /* 0x040fe20000410000 */
[C---:B------:R-:W-:Y:S01]  /*116b0*/  FMUL.FTZ R41, R83.reuse, R41 ;  /* 0x0000002953297220 */ /* 0x040fe20000410000 */
[C---:B------:R-:W-:Y:S01]  /*116c0*/  FMUL.FTZ R39, R83.reuse, R39 ;  /* 0x0000002753277220 */ /* 0x040fe20000410000 */
[C---:B------:R-:W-:Y:S01]  /*116d0*/  FMUL.FTZ R40, R83.reuse, R40 ;  /* 0x0000002853287220 */ /* 0x040fe20000410000 */
[C---:B------:R-:W-:Y:S01]  /*116e0*/  FMUL.FTZ R86, R83.reuse, R101 ;  /* 0x0000006553567220 */ /* 0x040fe20000410000 */
[----:B------:R-:W-:Y:S01]  /*116f0*/  FMUL.FTZ R104, R83, R103 ;  /* 0x0000006753687220 */ /* 0x000fe20000410000 */
[----:B------:R-:W-:Y:S01]  /*11700*/  FFMA.FTZ R37, R93, R74, R6 ;  /* 0x0000004a5d257223 */ /* 0x000fe20000010006 */
[C---:B------:R-:W-:Y:S01]  /*11710*/  FMUL.FTZ R43, R83.reuse, R102 ;  /* 0x00000066532b7220 */ /* 0x040fe20000410000 */
[----:B------:R-:W-:Y:S01]  /*11720*/  FMUL.FTZ R105, R83, R105 ;  /* 0x0000006953697220 */ /* 0x000fe20000410000 */
[----:B------:R-:W-:Y:S01]  /*11730*/  IMAD.WIDE.U32 R92, R85, 0x10, R32 ;  /* 0x00000010555c7825 */ /* 0x000fe200078e0020 */
[----:B------:R-:W-:-:S03]  /*11740*/  F2FP.F16.F32.PACK_AB R35, R36, R35 ;  /* 0x000000232423723e */ /* 0x000fc600000000ff */
[----:B------:R-:W-:Y:S01]  /*11750*/  FFMA.FTZ R36, R41, R76, R4 ;  /* 0x0000004c29247223 */ /* 0x000fe20000010004 */
[----:B------:R-:W-:Y:S01]  /*11760*/  FFMA.FTZ R39, R39, R78, R2 ;  /* 0x0000004e27277223 */ /* 0x000fe20000010002 */
[----:B------:R-:W-:-:S04]  /*11770*/  IMAD.WIDE.U32 R94, R94, 0x10, R32 ;  /* 0x000000105e5e7825 */ /* 0x000fc800078e0020 */
        /* <DEDUP_REMOVED lines=8> */
[----:B------:R-:W-:Y:S01]  /*11800*/  F2FP.F16.F32.PACK_AB R32, R39, R32 ;  /* 0x000000202720723e */ /* 0x000fe200000000ff */
[----:B------:R-:W-:Y:S01]  /*11810*/  FMUL.FTZ R100, R83, R100 ;  /* 0x0000006453647220 */ /* 0x000fe20000410000 */
[----:B------:R-:W-:Y:S01]  /*11820*/  F2FP.F16.F32.PACK_AB R38, R41, R38 ;  /* 0x000000262926723e */ /* 0x000fe200000000ff */
[----:B------:R-:W-:Y:S01]  /*11830*/  FMUL.FTZ R41, R83, R96 ;  /* 0x0000006053297220 */ /* 0x000fe20000410000 */
[----:B------:R-:W-:Y:S01]  /*11840*/  F2FP.F16.F32.PACK_AB R34, R37, R34 ;  /* 0x000000222522723e */ /* 0x000fe200000000ff */
[----:B------:R-:W-:Y:S01]  /*11850*/  FFMA.FTZ R37, R98, R69, R27 ;  /* 0x0000004562257223 */ /* 0x000fe2000001001b */
        /* <DEDUP_REMOVED lines=35> */
.L_x_3589:
        /* <DEDUP_REMOVED lines=15> */
.L_x_20932:


//--------------------- .text._ZN10layer_norm13ln_fwd_kernelINS_13Kernel_traitsI6__halfS2_S2_S2_fjLj6144ELj1ELj1ELj8ELj16ENS_18Kernel_traits_baseILj6144ES2_S2_S2_S2_fjLj256EEEEELb1ELb1ELb1ELb0EEEvNS_9FwdParamsE --------------------------
	.section	.text._ZN10layer_norm13ln_fwd_kernelINS_13Kernel_traitsI6__halfS2_S2_S2_fjLj6144ELj1ELj1ELj8ELj16ENS_18Kernel_traits_baseILj6144ES2_S2_S2_S2_fjLj256EEEEELb1ELb1ELb1ELb0EEEvNS_9FwdParamsE,"ax",@progbits
	.align	128
        .global         _ZN10layer_norm13ln_fwd_kernelINS_13Kernel_traitsI6__halfS2_S2_S2_fjLj6144ELj1ELj1ELj8ELj16ENS_18Kernel_traits_baseILj6144ES2_S2_S2_S2_fjLj256EEEEELb1ELb1ELb1ELb0EEEvNS_9FwdParamsE
        .type           _ZN10layer_norm13ln_fwd_kernelINS_13Kernel_traitsI6__halfS2_S2_S2_fjLj6144ELj1ELj1ELj8ELj16ENS_18Kernel_traits_baseILj6144ES2_S2_S2_S2_fjLj256EEEEELb1ELb1ELb1ELb0EEEvNS_9FwdParamsE,@function
        .size           _ZN10layer_norm13ln_fwd_kernelINS_13Kernel_traitsI6__halfS2_S2_S2_fjLj6144ELj1ELj1ELj8ELj16ENS_18Kernel_traits_baseILj6144ES2_S2_S2_S2_fjLj256EEEEELb1ELb1ELb1ELb0EEEvNS_9FwdParamsE,(.L_x_20933 - _ZN10layer_norm13ln_fwd_kernelINS_13Kernel_traitsI6__halfS2_S2_S2_fjLj6144ELj1ELj1ELj8ELj16ENS_18Kernel_traits_baseILj6144ES2_S2_S2_S2_fjLj256EEEEELb1ELb1ELb1ELb0EEEvNS_9FwdParamsE)
        .other          _ZN10layer_norm13ln_fwd_kernelINS_13Kernel_traitsI6__halfS2_S2_S2_fjLj6144ELj1ELj1ELj8ELj16ENS_18Kernel_traits_baseILj6144ES2_S2_S2_S2_fjLj256EEEEELb1ELb1ELb1ELb0EEEvNS_9FwdParamsE,@"STO_CUDA_ENTRY STV_DEFAULT"
_ZN10layer_norm13ln_fwd_kernelINS_13Kernel_traitsI6__halfS2_S2_S2_fjLj6144ELj1ELj1ELj8ELj16ENS_18Kernel_traits_baseILj6144ES2_S2_S2_S2_fjLj256EEEEELb1ELb1ELb1ELb0EEEvNS_9FwdParamsE:
.text._ZN10layer_norm13ln_fwd_kernelINS_13Kernel_traitsI6__halfS2_S2_S2_fjLj6144ELj1ELj1ELj8ELj16ENS_18Kernel_traits_baseILj6144ES2_S2_S2_S2_fjLj256EEEEELb1ELb1ELb1ELb0EEEvNS_9FwdParamsE:
        /* <DEDUP_REMOVED lines=40> */
[----:B------:R-:W-:-:S02]  /*0280*/  VIADD R98, R81, 0x96a522ad ;  /* 0x96a522ad51627836 */ /* 0x000fc40000000000 */
        /* <DEDUP_REMOVED lines=36> */
.L_x_3591:
        /* <DEDUP_REMOVED lines=31> */
.L_x_3592:
[----:B------:R-:W-:Y:S05]  /*06c0*/  BSYNC.RECONVERGENT B0 ;  /* 0x0000000000007941 */ /* 0x000fea0003800200 */
.L_x_3590:
        /* <DEDUP_REMOVED lines=9> */
[----:B------:R-:W-:Y:S01]  /*0760*/  IMAD.MOV R6, RZ, RZ, -R6 ;  /* 0x000000ffff067224 */ /* 0x000fe200078e0a06 */
        /* <DEDUP_REMOVED lines=11> */
[----:B------:R-:W4:Y:S03]  /*0820*/  LDCU.64 UR10, c[0x0][0x3a0] ;  /* 0x00007400ff0a77ac */ /* 0x000f260008000a00 */
[----:B------:R-:W-:Y:S01]  /*0830*/  LOP3.LUT R15, R15, R18, R16, 0x96, !PT ;  /* 0x000000120f0f7212 */ /* 0x000fe200078e9610 */
[----:B------:R-:W-:Y:S01]  /*0840*/  IMAD.HI.U32 R21, R17, -0x2daee0ad, RZ ;  /* 0xd2511f5311157827 */ /* 0x000fe200078e00ff */
[----:B------:R-:W-:-:S03]  /*0850*/  UPLOP3.LUT UP1, UPT, UPT, UPT, UPT, 0x40, 0x4 ;  /* 0x000000000004789c */ /* 0x000fc60003f2e870 */
[----:B------:R-:W-:Y:S01]  /*0860*/  IMAD R18, R17, -0x2daee0ad, RZ ;  /* 0xd2511f5311127824 */ /* 0x000fe200078e02ff */
[----:B------:R-:W-:Y:S01]  /*0870*/  LOP3.LUT R14, R14, R20, R21, 0x96, !PT ;  /* 0x000000140e0e7212 */ /* 0x000fe200078e9615 */
[----:B------:R-:W-:-:S04]  /*0880*/  IMAD.HI.U32 R16, R15, -0x2daee0ad, RZ ;  /* 0xd2511f530f107827 */ /* 0x000fc800078e00ff */
[----:B------:R-:W-:Y:S01]  /*0890*/  IMAD.HI.U32 R17, R14, -0x326172a9, RZ ;  /* 0xcd9e8d570e117827 */ /* 0x000fe200078e00ff */
[----:B------:R-:W-:Y:S02]  /*08a0*/  LOP3.LUT R13, R13, R18, R16, 0x96, !PT ;  /* 0x000000120d0d7212 */ /* 0x000fe400078e9610 */
[----:B------:R-:W-:Y:S01]  /*08b0*/  IADD3 R16, PT, PT, R80, -0x255992d5, RZ ;  /* 0xdaa66d2b50107810 */ /* 0x000fe20007ffe0ff */
        /* <DEDUP_REMOVED lines=8> */
[----:B------:R-:W-:-:S04]  /*0940*/  IMAD.HI.U32 R17, R14, -0x2daee0ad, RZ ;  /* 0xd2511f530e117827 */ /* 0x000fc800078e00ff */
[----:B------:R-:W-:Y:S01]  /*0950*/  IMAD R13, R13, -0x326172a9, RZ ;  /* 0xcd9e8d570d0d7824 */ /* 0x000fe200078e02ff */
[----:B------:R-:W-:Y:S01]  /*0960*/  LOP3.LUT R8, R8, R16, R17, 0x96, !PT ;  /* 0x0000001008087212 */ /* 0x000fe200078e9611 */
[----:B------:R-:W-:Y:S01]  /*0970*/  IMAD.HI.U32 R12, R11, -0x326172a9, RZ ;  /* 0xcd9e8d570b0c7827 */ /* 0x000fe200078e00ff */
[----:B------:R-:W-:-:S03]  /*0980*/  IADD3 R17, PT, PT, R81, -0x56f99767, RZ ;  /* 0xa906689951117810 */ /* 0x000fc60007ffe0ff */
[----:B------:R-:W-:Y:S02]  /*0990*/  VIADD R15, R80, 0x78dde6e4 ;  /* 0x78dde6e4500f7836 */ /* 0x000fe40000000000 */
[----:B------:R-:W-:Y:S02]  /*09a0*/  IMAD R16, R11, -0x326172a9, RZ ;  /* 0xcd9e8d570b107824 */ /* 0x000fe400078e02ff */
[----:B------:R-:W-:Y:S01]  /*09b0*/  IMAD.HI.U32 R11, R8, -0x326172a9, RZ ;  /* 0xcd9e8d57080b7827 */ /* 0x000fe200078e00ff */
[----:B------:R-:W-:-:S03]  /*09c0*/  LOP3.LUT R12, R15, R13, R12, 0x96, !PT ;  /* 0x0000000d0f0c7212 */ /* 0x000fc600078e960c */
[----:B------:R-:W-:Y:S02]  /*09d0*/  VIADD R13, R80, 0x1715609d ;  /* 0x1715609d500d7836 */ /* 0x000fe40000000000 */
[----:B------:R-:W-:Y:S02]  /*09e0*/  IMAD R15, R14, -0x2daee0ad, RZ ;  /* 0xd2511f530e0f7824 */ /* 0x000fe400078e02ff */
[----:B------:R-:W-:Y:S01]  /*09f0*/  IMAD.HI.U32 R14, R12, -0x2daee0ad, RZ ;  /* 0xd2511f530c0e7827 */ /* 0x000fe200078e00ff */
[----:B------:R-:W-:-:S03]  /*0a00*/  LOP3.LUT R11, R13, R16, R11, 0x96, !PT ;  /* 0x000000100d0b7212 */ /* 0x000fc600078e960b */
[----:B------:R-:W-:Y:S01]  /*0a10*/  IMAD R16, R12, -0x2daee0ad, RZ ;  /* 0xd2511f530c107824 */ /* 0x000fe200078e02ff */
[----:B------:R-:W-:Y:S01]  /*0a20*/  LOP3.LUT R14, R17, R15, R14, 0x96, !PT ;  /* 0x0000000f110e7212 */ /* 0x000fe200078e960e */
[----:B------:R-:W-:Y:S02]  /*0a30*/  VIADD R17, R81, 0x646e171e ;  /* 0x646e171e51117836 */ /* 0x000fe40000000000 */
[----:B------:R-:W-:-:S04]  /*0a40*/  IMAD.HI.U32 R15, R11, -0x2daee0ad, RZ ;  /* 0xd2511f530b0f7827 */ /* 0x000fc800078e00ff */
[----:B------:R-:W-:Y:S01]  /*0a50*/  IMAD R13, R8, -0x326172a9, RZ ;  /* 0xcd9e8d57080d7824 */ /* 0x000fe200078e02ff */
[----:B------:R-:W-:Y:S01]  /*0a60*/  LOP3.LUT R15, R17, R16, R15, 0x96, !PT ;  /* 0x00000010110f7212 */ /* 0x000fe200078e960f */
[----:B------:R-:W-:Y:S01]  /*0a70*/  IMAD.HI.U32 R8, R14, -0x326172a9, RZ ;  /* 0xcd9e8d570e087827 */ /* 0x000fe200078e00ff */
[----:B------:R-:W-:-:S03]  /*0a80*/  IADD3 R16, PT, PT, R80, 0x5384540f, RZ ;  /* 0x5384540f50107810 */ /* 0x000fc60007ffe0ff */
[----:B------:R-:W-:-:S05]  /*0a90*/  VIADD R12, R80, 0xb54cda56 ;  /* 0xb54cda56500c7836 */ /* 0x000fca0000000000 */
[----:B------:R-:W-:Y:S01]  /*0aa0*/  LOP3.LUT R8, R12, R13, R8, 0x96, !PT ;  /* 0x0000000d0c087212 */ /* 0x000fe200078e9608 */
[----:B------:R-:W-:Y:S02]  /*0ab0*/  IMAD R13, R14, -0x326172a9, RZ ;  /* 0xcd9e8d570e0d7824 */ /* 0x000fe400078e02ff */
[----:B------:R-:W-:-:S04]  /*0ac0*/  IMAD.HI.U32 R12, R15, -0x326172a9, RZ ;  /* 0xcd9e8d570f0c7827 */ /* 0x000fc800078e00ff */
[----:B------:R-:W-:Y:S01]  /*0ad0*/  IMAD R14, R11, -0x2daee0ad, RZ ;  /* 0xd2511f530b0e7824 */ /* 0x000fe200078e02ff */
[----:B------:R-:W-:Y:S01]  /*0ae0*/  LOP3.LUT R12, R16, R13, R12, 0x96, !PT ;  /* 0x0000000d100c7212 */ /* 0x000fe200078e960c */
[----:B------:R-:W-:Y:S01]  /*0af0*/  IMAD.MOV.U32 R13, RZ, RZ, R6 ;  /* 0x000000ffff0d7224 */ /* 0x000fe200078e0006 */
[----:B------:R-:W-:Y:S01]  /*0b00*/  SHF.L.U32 R6, R7, 0x5, RZ ;  /* 0x0000000507067819 */ /* 0x000fe200000006ff */
[----:B------:R-:W-:-:S03]  /*0b10*/  IMAD.HI.U32 R11, R8, -0x2daee0ad, RZ ;  /* 0xd2511f53080b7827 */ /* 0x000fc600078e00ff */
[----:B------:R-:W-:Y:S01]  /*0b20*/  VIADDMNMX R13, R13, UR6, RZ, !PT ;  /* 0x000000060d0d7c46 */ /* 0x000fe2000f8001ff */
[----:B------:R-:W-:Y:S01]  /*0b30*/  IMAD R15, R15, -0x326172a9, RZ ;  /* 0xcd9e8d570f0f7824 */ /* 0x000fe200078e02ff */
[----:B------:R-:W-:Y:S01]  /*0b40*/  LOP3.LUT R10, R10, R14, R11, 0x96, !PT ;  /* 0x0000000e0a0a7212 */ /* 0x000fe200078e960b */
[----:B------:R-:W-:Y:S01]  /*0b50*/  VIADD R11, R81, 0xdb3d7428 ;  /* 0xdb3d7428510b7836 */ /* 0x000fe20000000000 */
[----:B------:R-:W-:Y:S01]  /*0b60*/  VIMNMX R13, PT, PT, R13, 0x20, PT ;  /* 0x000000200d0d7848 */ /* 0x000fe20003fe0100 */
[----:B------:R-:W-:Y:S01]  /*0b70*/  IMAD R8, R8, -0x2daee0ad, RZ ;  /* 0xd2511f5308087824 */ /* 0x000fe200078e02ff */
[----:B------:R-:W-:Y:S01]  /*0b80*/  LOP3.LUT R14, R6, 0x3e0, RZ, 0xc0, !PT ;  /* 0x000003e0060e7812 */ /* 0x000fe200078ec0ff */
[----:B------:R-:W-:Y:S01]  /*0b90*/  IMAD.HI.U32 R6, R10, -0x326172a9, RZ ;  /* 0xcd9e8d570a067827 */ /* 0x000fe200078e00ff */
[----:B------:R-:W-:-:S03]  /*0ba0*/  LEA R13, R13, UR5, 0x3 ;  /* 0x000000050d0d7c11 */ /* 0x000fc6000f8e18ff */
[C---:B------:R-:W-:Y:S01]  /*0bb0*/  IMAD.HI.U32 R7, R12.reuse, -0x2daee0ad, RZ ;  /* 0xd2511f530c077827 */ /* 0x040fe200078e00ff */
[----:B------:R-:W-:Y:S02]  /*0bc0*/  LOP3.LUT R15, R9, R15, R6, 0x96, !PT ;  /* 0x0000000f090f7212 */ /* 0x000fe400078e9606 */
[----:B------:R-:W-:Y:S01]  /*0bd0*/  I2FP.F32.U32 R6, R13 ;  /* 0x0000000d00067245 */ /* 0x000fe20000201000 */
[----:B------:R-:W-:Y:S01]  /*0be0*/  IMAD R12, R12, -0x2daee0ad, RZ ;  /* 0xd2511f530c0c7824 */ /* 0x000fe200078e02ff */
[----:B------:R-:W-:Y:S01]  /*0bf0*/  LOP3.LUT R7, R11, R8, R7, 0x96, !PT ;  /* 0x000000080b077212 */ /* 0x000fe200078e9607 */
[----:B------:R-:W-:Y:S01]  /*0c00*/  IMAD.MOV R8, RZ, RZ, -R14 ;  /* 0x000000ffff087224 */ /* 0x000fe200078e0a0e */
[----:B------:R-:W-:Y:S01]  /*0c10*/  IADD3 R14, PT, PT, R80, -0x700cb87f, RZ ;  /* 0x8ff34781500e7810 */ /* 0x000fe20007ffe0ff */
[----:B------:R-:W-:Y:S01]  /*0c20*/  IMAD.HI.U32 R9, R15, -0x2daee0ad, RZ ;  /* 0xd2511f530f097827 */ /* 0x000fe200078e00ff */
[----:B------:R-:W0:Y:S02]  /*0c30*/  MUFU.RCP R6, R6 ;  /* 0x0000000600067308 */ /* 0x000e240000001000 */
[----:B------:R-:W-:Y:S01]  /*0c40*/  VIADDMNMX R8, R8, UR6, RZ, !PT ;  /* 0x0000000608087c46 */ /* 0x000fe2000f8001ff */
[----:B------:R-:W-:Y:S01]  /*0c50*/  IMAD R11, R10, -0x326172a9, RZ ;  /* 0xcd9e8d570a0b7824 */ /* 0x000fe200078e02ff */
[----:B------:R-:W-:Y:S01]  /*0c60*/  LOP3.LUT R98, R98, R12, R9, 0x96, !PT ;  /* 0x0000000c62627212 */ /* 0x000fe200078e9609 */
[----:B------:R-:W-:Y:S01]  /*0c70*/  IMAD.HI.U32 R100, R7, -0x326172a9, RZ ;  /* 0xcd9e8d5707647827 */ /* 0x000fe200078e00ff */
[----:B------:R-:W-:-:S03]  /*0c80*/  VIMNMX R9, PT, PT, R8, 0x20, PT ;  /* 0x0000002008097848 */ /* 0x000fc60003fe0100 */
[----:B------:R-:W-:Y:S01]  /*0c90*/  IMAD.MOV.U32 R8, RZ, RZ, RZ ;  /* 0x000000ffff087224 */ /* 0x000fe200078e00ff */
[----:B------:R-:W-:Y:S01]  /*0ca0*/  LOP3.LUT R100, R14, R11, R100, 0x96, !PT ;  /* 0x0000000b0e647212 */ /* 0x000fe200078e9664 */
[----:B------:R-:W-:Y:S01]  /*0cb0*/  IMAD R76, R7, -0x326172a9, RZ ;  /* 0xcd9e8d57074c7824 */ /* 0x000fe200078e02ff */
[----:B------:R-:W-:Y:S01]  /*0cc0*/  LEA R9, R9, UR5, 0x3 ;  /* 0x0000000509097c11 */ /* 0x000fe2000f8e18ff */
[----:B-1234-:R-:W-:-:S07]  /*0cd0*/  IMAD R92, R15, -0x2daee0ad, RZ ;  /* 0xd2511f530f5c7824 */ /* 0x01efce00078e02ff */
.L_x_3906:
[----:B------:R-:W1:Y:S08]  /*0ce0*/  LDC.64 R64, c[0x0][0x3f0] ;  /* 0x0000fc00ff407b82 */ /* 0x000e700000000a00 */
[----:B------:R-:W2:Y:S01]  /*0cf0*/  LDC R109, c[0x0][0x388] ;  /* 0x0000e200ff6d7b82 */ /* 0x000ea20000000800 */
[----:B-1----:R-:W-:-:S07]  /*0d00*/  IMAD.WIDE R66, R0, 0x4, R64 ;  /* 0x0000000400427825 */ /* 0x002fce00078e0240 */
[----:B------:R-:W1:Y:S01]  /*0d10*/  LDC.64 R64, c[0x0][0x3f8] ;  /* 0x0000fe00ff407b82 */ /* 0x000e620000000a00 */
[----:B------:R-:W3:Y:S01]  /*0d20*/  LDG.E R88, desc[UR8][R66.64] ;  /* 0x0000000842587981 */ /* 0x000ee2000c1e1900 */
[----:B-1----:R-:W-:-:S05]  /*0d30*/  IMAD.WIDE R64, R0, 0x4, R64 ;  /* 0x0000000400407825 */ /* 0x002fca00078e0240 */
[----:B-----5:R1:W5:Y:S01]  /*0d40*/  LDG.E R74, desc[UR8][R64.64] ;  /* 0x00000008404a7981 */ /* 0x020362000c1e1900 */
[----:B------:R-:W-:Y:S01]  /*0d50*/  ISETP.GE.U32.AND P2, PT, R2, 0x100, PT ;  /* 0x000001000200780c */ /* 0x000fe20003f46070 */
[----:B------:R-:W-:Y:S01]  /*0d60*/  BSSY.RECONVERGENT B0, `(.L_x_3593) ;  /* 0x00006e8000007945 */ /* 0x000fe20003800200 */
[----:B------:R-:W4:Y:S01]  /*0d70*/  S2R R72, SR_TID.X ;  /* 0x0000000000487919 */ /* 0x000f220000002100 */
[----:B---3--:R-:W-:-:S13]  /*0d80*/  ISETP.GE.AND P3, PT, R88, 0x1, PT ;  /* 0x000000015800780c */ /* 0x008fda0003f66270 */
[----:B------:R-:W-:-:S04]  /*0d90*/  @P3 VIADD R78, R88, 0xffffffff ;  /* 0xffffffff584e3836 */ /* 0x000fc80000000000 */
[-C--:B--2---:R-:W-:Y:S02]  /*0da0*/  @P3 IMAD R82, R78, R109.reuse, RZ ;  /* 0x0000006d4e523224 */ /* 0x084fe400078e02ff */
[----:B------:R-:W-:-:S03]  /*0db0*/  IMAD R78, R0, R109, RZ ;  /* 0x0000006d004e7224 */ /* 0x000fc600078e02ff */
[----:B------:R-:W-:Y:S02]  /*0dc0*/  @P3 SHF.R.S32.HI R101, RZ, 0x1f, R82 ;  /* 0x0000001fff653819 */ /* 0x000fe40000011452 */
[----:B------:R-:W-:Y:S02]  /*0dd0*/  SHF.R.S32.HI R67, RZ, 0x1f, R78 ;  /* 0x0000001fff437819 */ /* 0x000fe4000001144e */
[----:B------:R-:W-:Y:S01]  /*0de0*/  @P3 LEA.HI R101, R101, R82, RZ, 0x3 ;  /* 0x0000005265653211 */ /* 0x000fe200078f18ff */
[----:B------:R-:W-:Y:S01]  /*0df0*/  HFMA2 R82, -RZ, RZ, 0, 0 ;  /* 0x00000000ff527431 */ /* 0x000fe200000001ff */
[----:B------:R-:W-:-:S04]  /*0e00*/  LEA.HI R67, R67, R78, RZ, 0x3 ;  /* 0x0000004e43437211 */ /* 0x000fc800078f18ff */
[-C--:B----4-:R-:W-:Y:S02]  /*0e10*/  LEA.HI.SX32 R78, R67, R72.reuse, 0x1d ;  /* 0x00000048434e7211 */ /* 0x090fe400078feaff */
[----:B------:R-:W-:Y:S01]  /*0e20*/  @P3 LEA.HI.SX32 R82, R101, R72, 0x1d ;  /* 0x0000004865523211 */ /* 0x000fe200078feaff */
[----:B-1----:R-:W-:Y:S06]  /*0e30*/  @!P2 BRA `(.L_x_3594) ;  /* 0x0000006c0068a947 */ /* 0x002fec0003800000 */
[----:B------:R-:W-:-:S04]  /*0e40*/  UISETP.NE.U32.AND UP0, UPT, UR10, URZ, UPT ;  /* 0x000000ff0a00728c */ /* 0x000fc8000bf05070 */
[----:B------:R-:W-:Y:S01]  /*0e50*/  UISETP.NE.AND.EX UP0, UPT, UR11, URZ, UPT, UP0 ;  /* 0x000000ff0b00728c */ /* 0x000fe2000bf05300 */
[----:B------:R-:W-:Y:S10]  /*0e60*/  @!P3 BRA `(.L_x_3595) ;  /* 0x00000000000cb947 */ /* 0x000ff40003800000 */
[----:B------:R-:W1:Y:S02]  /*0e70*/  LDC.64 R24, c[0x0][0x390] ;  /* 0x0000e400ff187b82 */ /* 0x000e640000000a00 */
[----:B-1----:R-:W-:-:S06]  /*0e80*/  IMAD.WIDE.U32 R24, R82, 0x10, R24 ;  /* 0x0000001052187825 */ /* 0x002fcc00078e0018 */
[----:B------:R-:W5:Y:S02]  /*0e90*/  LDG.E.128 R24, desc[UR8][R24.64] ;  /* 0x0000000818187981 */ /* 0x000f64000c1e1d00 */
.L_x_3595:
[----:B------:R-:W-:Y:S05]  /*0ea0*/  BRA.U !UP0, `(.L_x_3596) ;  /* 0x0000003508c07547 */ /* 0x000fea000b800000 */
[----:B------:R-:W1:Y:S02]  /*0eb0*/  LDC.64 R20, c[0x0][0x3a0] ;  /* 0x0000e800ff147b82 */ /* 0x000e640000000a00 */
[----:B-1----:R-:W-:-:S06]  /*0ec0*/  IMAD.WIDE.U32 R20, R78, 0x10, R20 ;  /* 0x000000104e147825 */ /* 0x002fcc00078e0014 */
        /* <DEDUP_REMOVED lines=22> */
.L_x_3600:
        /* <DEDUP_REMOVED lines=13> */
.L_x_3602:
[----:B0-----:R-:W-:Y:S05]  /*1100*/  BSYNC.RECONVERGENT B2 ;  /* 0x0000000000027941 */ /* 0x001fea0003800200 */
.L_x_3601:
        /* <DEDUP_REMOVED lines=41> */
[----:B------:R-:W-:-:S04]  /*13a0*/  IMAD.WIDE.U32 R66, R66, -0x2daee0ad, RZ ;  /* 0xd2511f5342427825 */ /* 0x000fc800078e00ff */
[----:B------:R-:W-:Y:S01]  /*13b0*/  VIADD R13, R80, 0x5384540f ;  /* 0x5384540f500d7836 */ /* 0x000fe20000000000 */
[----:B------:R-:W-:Y:S02]  /*13c0*/  LOP3.LUT R100, R15, R100, R67, 0x96, !PT ;  /* 0x000000640f647212 */ /* 0x000fe400078e9643 */
[----:B------:R-:W-:Y:S02]  /*13d0*/  IADD3 R15, PT, PT, R81, -0x695add53, RZ ;  /* 0x96a522ad510f7810 */ /* 0x000fe40007ffe0ff */
[----:B------:R-:W-:Y:S01]  /*13e0*/  LOP3.LUT R64, R13, R64, R11, 0x96, !PT ;  /* 0x000000400d407212 */ /* 0x000fe200078e960b */
[----:B------:R-:W-:Y:S01]  /*13f0*/  IMAD.WIDE.U32 R100, R100, -0x326172a9, RZ ;  /* 0xcd9e8d5764647825 */ /* 0x000fe200078e00ff */
[----:B------:R-:W-:-:S03]  /*1400*/  IADD3 R13, PT, PT, R81, -0x24c28bd8, RZ ;  /* 0xdb3d7428510d7810 */ /* 0x000fc60007ffe0ff */
[----:B------:R-:W-:Y:S02]  /*1410*/  VIADD R11, R80, 0xf1bbcdc8 ;  /* 0xf1bbcdc8500b7836 */ /* 0x000fe40000000000 */
[----:B------:R-:W-:-:S03]  /*1420*/  IMAD.WIDE.U32 R64, R64, -0x2daee0ad, RZ ;  /* 0xd2511f5340407825 */ /* 0x000fc600078e00ff */
[----:B------:R-:W-:Y:S02]  /*1430*/  LOP3.LUT R10, R11, R10, R101, 0x96, !PT ;  /* 0x0000000a0b0a7212 */ /* 0x000fe400078e9665 */
[----:B------:R-:W-:Y:S01]  /*1440*/  LOP3.LUT R66, R13, R66, R65, 0x96, !PT ;  /* 0x000000420d427212 */ /* 0x000fe200078e9641 */
[----:B------:R-:W-:Y:S02]  /*1450*/  VIADD R13, R80, 0x8ff34781 ;  /* 0x8ff34781500d7836 */ /* 0x000fe40000000000 */
[----:B------:R-:W-:-:S04]  /*1460*/  IMAD.WIDE.U32 R10, R10, -0x2daee0ad, RZ ;  /* 0xd2511f530a0a7825 */ /* 0x000fc800078e00ff */
[----:B------:R-:W-:Y:S01]  /*1470*/  IMAD.WIDE.U32 R66, R66, -0x326172a9, RZ ;  /* 0xcd9e8d5742427825 */ /* 0x000fe200078e00ff */
[----:B------:R-:W-:-:S03]  /*1480*/  LOP3.LUT R98, R15, R64, R11, 0x96, !PT ;  /* 0x000000400f627212 */ /* 0x000fc600078e960b */
[----:B------:R-:W-:Y:S01]  /*1490*/  IMAD.MOV.U32 R90, RZ, RZ, R10 ;  /* 0x000000ffff5a7224 */ /* 0x000fe200078e000a */
[----:B------:R-:W-:Y:S01]  /*14a0*/  LOP3.LUT R100, R13, R100, R67, 0x96, !PT ;  /* 0x000000640d647212 */ /* 0x000fe200078e9643 */
[----:B------:R-:W-:Y:S01]  /*14b0*/  IMAD.MOV.U32 R76, RZ, RZ, R66 ;  /* 0x000000ffff4c7224 */ /* 0x000fe200078e0042 */
[----:B------:R-:W-:Y:S01]  /*14c0*/  MOV R10, R92 ;  /* 0x0000005c000a7202 */ /* 0x000fe20000000f00 */
[----:B------:R-:W-:-:S07]  /*14d0*/  IMAD.MOV.U32 R15, RZ, RZ, RZ ;  /* 0x000000ffff0f7224 */ /* 0x000fce00078e00ff */
.L_x_3599:
[----:B0-----:R-:W-:Y:S05]  /*14e0*/  BSYNC.RECONVERGENT B1 ;  /* 0x0000000000017941 */ /* 0x001fea0003800200 */
.L_x_3598:
[----:B------:R-:W-:Y:S01]  /*14f0*/  I2FP.F32.U32 R10, R10 ;  /* 0x0000000a000a7245 */ /* 0x000fe20000201000 */
[----:B-----5:R-:W-:Y:S02]  /*1500*/  HADD2.F32 R11, -RZ, R24.H0_H0 ;  /* 0x20000018ff0b7230 */ /* 0x020fe40000004100 */
[----:B------:R-:W-:Y:S02]  /*1510*/  IMAD.MOV.U32 R13, RZ, RZ, 0x2f800000 ;  /* 0x2f800000ff0d7424 */ /* 0x000fe400078e00ff */
[----:B------:R-:W-:Y:S02]  /*1520*/  HADD2.F32 R64, -RZ, R52.H0_H0 ;  /* 0x20000034ff407230 */ /* 0x000fe40000004100 */
[----:B------:R-:W-:Y:S01]  /*1530*/  FMUL.FTZ R11, R11, UR13 ;  /* 0x0000000d0b0b7c20 */ /* 0x000fe20008410000 */
[----:B------:R-:W-:Y:S01]  /*1540*/  FFMA.FTZ R10, R10, R13, 1.1641532182693481445e-10 ;  /* 0x2f0000000a0a7423 */ /* 0x000fe2000001000d */
[----:B------:R-:W-:Y:S02]  /*1550*/  HADD2.F32 R66, -RZ, R20.H0_H0 ;  /* 0x20000014ff427230 */ /* 0x000fe40000004100 */
[----:B------:R-:W-:-:S02]  /*1560*/  FMUL.FTZ R11, R11, UR12 ;  /* 0x0000000c0b0b7c20 */ /* 0x000fc40008410000 */
[----:B------:R-:W-:-:S04]  /*1570*/  FSETP.GTU.FTZ.AND P1, PT, R10, UR7, PT ;  /* 0x000000070a007c0b */ /* 0x000fc8000bf3c000 */
[----:B------:R-:W-:Y:S02]  /*1580*/  FSEL R11, R11, RZ, !P1 ;  /* 0x000000ff0b0b7208 */ /* 0x000fe40004800000 */
[----:B------:R-:W-:-:S03]  /*1590*/  SEL R10, RZ, 0x1, P1 ;  /* 0x00000001ff0a7807 */ /* 0x000fc60000800000 */
[----:B------:R-:W-:-:S07]  /*15a0*/  FFMA.FTZ R11, R11, R64, R66 ;  /* 0x000000400b0b7223 */ /* 0x000fce0000010042 */
.L_x_3597:
        /* <DEDUP_REMOVED lines=21> */
.L_x_3606:
        /* <DEDUP_REMOVED lines=13> */
.L_x_3608:
[----:B0-----:R-:W-:Y:S05]  /*17d0*/  BSYNC.RECONVERGENT B2 ;  /* 0x0000000000027941 */ /* 0x001fea0003800200 */
.L_x_3607:
        /* <DEDUP_REMOVED lines=15> */
[----:B------:R-:W-:-:S03]  /*18d0*/  LOP3.LUT R66, R13, R12, R65, 0x96, !PT ;  /* 0x0000000c0d427212 */ /* 0x000fc600078e9641 */
[----:B------:R-:W-:-:S04]  /*18e0*/  IMAD.WIDE.U32 R12, R15, -0x326172a9, RZ ;  /* 0xcd9e8d570f0c7825 */ /* 0x000fc800078e00ff */
[----:B------:R-:W-:Y:S02]  /*18f0*/  VIADD R15, R80, 0xdaa66d2b ;  /* 0xdaa66d2b500f7836 */ /* 0x000fe40000000000 */
[----:B------:R-:W-:-:S03]  /*1900*/  IMAD.WIDE.U32 R66, R66, -0x2daee0ad, RZ ;  /* 0xd2511f5342427825 */ /* 0x000fc600078e00ff */
[----:B------:R-:W-:Y:S01]  /*1910*/  LOP3.LUT R15, R15, R64, R13, 0x96, !PT ;  /* 0x000000400f0f7212 */ /* 0x000fe200078e960d */
[----:B------:R-:W-:Y:S01]  /*1920*/  VIADD R13, R80, 0x78dde6e4 ;  /* 0x78dde6e4500d7836 */ /* 0x000fe20000000000 */
[----:B------:R-:W-:-:S03]  /*1930*/  LOP3.LUT R17, R17, R100, R67, 0x96, !PT ;  /* 0x0000006411117212 */ /* 0x000fc600078e9643 */
        /* <DEDUP_REMOVED lines=26> */
[----:B------:R-:W-:Y:S01]  /*1ae0*/  IMAD.WIDE.U32 R64, R64, -0x2daee0ad, RZ ;  /* 0xd2511f5340407825 */ /* 0x000fe200078e00ff */
[----:B------:R-:W-:-:S03]  /*1af0*/  LOP3.LUT R13, R13, R12, R101, 0x96, !PT ;  /* 0x0000000c0d0d7212 */ /* 0x000fc600078e9665 */
[----:B------:R-:W-:Y:S02]  /*1b00*/  VIADD R15, R81, 0xdb3d7428 ;  /* 0xdb3d7428510f7836 */ /* 0x000fe40000000000 */
[----:B------:R-:W-:-:S03]  /*1b10*/  IMAD.WIDE.U32 R12, R13, -0x2daee0ad, RZ ;  /* 0xd2511f530d0c7825 */ /* 0x000fc600078e00ff */
[----:B------:R-:W-:Y:S01]  /*1b20*/  LOP3.LUT R66, R15, R66, R65, 0x96, !PT ;  /* 0x000000420f427212 */ /* 0x000fe200078e9641 */
[----:B------:R-:W-:Y:S01]  /*1b30*/  VIADD R15, R80, 0x8ff34781 ;  /* 0x8ff34781500f7836 */ /* 0x000fe20000000000 */
[----:B------:R-:W-:Y:S01]  /*1b40*/  LOP3.LUT R98, R17, R64, R13, 0x96, !PT ;  /* 0x0000004011627212 */ /* 0x000fe200078e960d */
[----:B------:R-:W-:Y:S01]  /*1b50*/  HFMA2 R17, -RZ, RZ, 0, 0 ;  /* 0x00000000ff117431 */ /* 0x000fe200000001ff */
[----:B------:R-:W-:Y:S01]  /*1b60*/  MOV R84, R12 ;  /* 0x0000000c00547202 */ /* 0x000fe20000000f00 */
[----:B------:R-:W-:-:S04]  /*1b70*/  IMAD.WIDE.U32 R66, R66, -0x326172a9, RZ ;  /* 0xcd9e8d5742427825 */ /* 0x000fc800078e00ff */
[----:B------:R-:W-:Y:S01]  /*1b80*/  IMAD.MOV.U32 R76, RZ, RZ, R66 ;  /* 0x000000ffff4c7224 */ /* 0x000fe200078e0042 */
[----:B------:R-:W-:Y:S01]  /*1b90*/  LOP3.LUT R100, R15, R100, R67, 0x96, !PT ;  /* 0x000000640f647212 */ /* 0x000fe200078e9643 */
[----:B------:R-:W-:-:S07]  /*1ba0*/  IMAD.MOV.U32 R12, RZ, RZ, R90 ;  /* 0x000000ffff0c7224 */ /* 0x000fce00078e005a */
.L_x_3605:
[----:B0-----:R-:W-:Y:S05]  /*1bb0*/  BSYNC.RECONVERGENT B1 ;  /* 0x0000000000017941 */ /* 0x001fea0003800200 */
.L_x_3604:
[----:B------:R-:W-:Y:S01]  /*1bc0*/  I2FP.F32.U32 R12, R12 ;  /* 0x0000000c000c7245 */ /* 0x000fe20000201000 */
[----:B-----5:R-:W-:Y:S02]  /*1bd0*/  HADD2.F32 R13, -RZ, R24.H1_H1 ;  /* 0x30000018ff0d7230 */ /* 0x020fe40000004100 */
[----:B------:R-:W-:Y:S02]  /*1be0*/  IMAD.MOV.U32 R15, RZ, RZ, 0x2f800000 ;  /* 0x2f800000ff0f7424 */ /* 0x000fe400078e00ff */
[----:B------:R-:W-:Y:S02]  /*1bf0*/  HADD2.F32 R64, -RZ, R52.H1_H1 ;  /* 0x30000034ff407230 */ /* 0x000fe40000004100 */
[----:B------:R-:W-:Y:S01]  /*1c00*/  FMUL.FTZ R13, R13, UR13 ;  /* 0x0000000d0d0d7c20 */ /* 0x000fe20008410000 */
[----:B------:R-:W-:Y:S01]  /*1c10*/  FFMA.FTZ R12, R12, R15, 1.1641532182693481445e-10 ;  /* 0x2f0000000c0c7423 */ /* 0x000fe2000001000f */
[----:B------:R-:W-:Y:S02]  /*1c20*/  HADD2.F32 R66, -RZ, R20.H1_H1 ;  /* 0x30000014ff427230 */ /* 0x000fe40000004100 */
[----:B------:R-:W-:-:S02]  /*1c30*/  FMUL.FTZ R13, R13, UR12 ;  /* 0x0000000c0d0d7c20 */ /* 0x000fc40008410000 */
[----:B------:R-:W-:-:S04]  /*1c40*/  FSETP.GTU.FTZ.AND P1, PT, R12, UR7, PT ;  /* 0x000000070c007c0b */ /* 0x000fc8000bf3c000 */
[----:B------:R-:W-:Y:S02]  /*1c50*/  FSEL R13, R13, RZ, !P1 ;  /* 0x000000ff0d0d7208 */ /* 0x000fe40004800000 */
[----:B------:R-:W-:-:S03]  /*1c60*/  SEL R12, RZ, 0x1, P1 ;  /* 0x00000001ff0c7807 */ /* 0x000fc60000800000 */
[----:B------:R-:W-:-:S07]  /*1c70*/  FFMA.FTZ R13, R13, R64, R66 ;  /* 0x000000400d0d7223 */ /* 0x000fce0000010042 */
.L_x_3603:
        /* <DEDUP_REMOVED lines=21> */
.L_x_3612:
        /* <DEDUP_REMOVED lines=13> */
.L_x_3614:
[----:B0-----:R-:W-:Y:S05]  /*1ea0*/  BSYNC.RECONVERGENT B2 ;  /* 0x0000000000027941 */ /* 0x001fea0003800200 */
.L_x_3613:
        /* <DEDUP_REMOVED lines=56> */
[----:B------:R-:W-:Y:S01]  /*2230*/  MOV R76, R66 ;  /* 0x00000042004c7202 */ /* 0x000fe20000000f00 */
[----:B------:R-:W-:Y:S01]  /*2240*/  IMAD.MOV.U32 R90, RZ, RZ, R14 ;  /* 0x000000ffff5a7224 */ /* 0x000fe200078e000e */
[----:B------:R-:W-:Y:S01]  /*2250*/  LOP3.LUT R98, R19, R64, R15, 0x96, !PT ;  /* 0x0000004013627212 */ /* 0x000fe200078e960f */
[----:B------:R-:W-:Y:S01]  /*2260*/  IMAD.MOV.U32 R19, RZ, RZ, RZ ;  /* 0x000000ffff137224 */ /* 0x000fe200078e00ff */
[----:B------:R-:W-:-:S07]  /*2270*/  MOV R14, R84 ;  /* 0x00000054000e7202 */ /* 0x000fce0000000f00 */
.L_x_3611:
[----:B0-----:R-:W-:Y:S05]  /*2280*/  BSYNC.RECONVERGENT B1 ;  /* 0x0000000000017941 */ /* 0x001fea0003800200 */
.L_x_3610:
[----:B------:R-:W-:Y:S01]  /*2290*/  HFMA2 R17, -RZ, RZ, 0.1171875, 0 ;  /* 0x2f800000ff117431 */ /* 0x000fe200000001ff */
[----:B------:R-:W-:Y:S01]  /*22a0*/  I2FP.F32.U32 R14, R14 ;  /* 0x0000000e000e7245 */ /* 0x000fe20000201000 */
[----:B-----5:R-:W-:Y:S02]  /*22b0*/  HADD2.F32 R15, -RZ, R25.H0_H0 ;  /* 0x20000019ff0f7230 */ /* 0x020fe40000004100 */
[----:B------:R-:W-:Y:S02]  /*22c0*/  HADD2.F32 R64, -RZ, R53.H0_H0 ;  /* 0x20000035ff407230 */ /* 0x000fe40000004100 */
[----:B------:R-:W-:Y:S02]  /*22d0*/  HADD2.F32 R66, -RZ, R21.H0_H0 ;  /* 0x20000015ff427230 */ /* 0x000fe40000004100 */
[----:B------:R-:W-:Y:S01]  /*22e0*/  FMUL.FTZ R15, R15, UR13 ;  /* 0x0000000d0f0f7c20 */ /* 0x000fe20008410000 */
[----:B------:R-:W-:-:S03]  /*22f0*/  FFMA.FTZ R14, R14, R17, 1.1641532182693481445e-10 ;  /* 0x2f0000000e0e7423 */ /* 0x000fc60000010011 */
[----:B------:R-:W-:Y:S02]  /*2300*/  FMUL.FTZ R15, R15, UR12 ;  /* 0x0000000c0f0f7c20 */ /* 0x000fe40008410000 */
[----:B------:R-:W-:-:S04]  /*2310*/  FSETP.GTU.FTZ.AND P1, PT, R14, UR7, PT ;  /* 0x000000070e007c0b */ /* 0x000fc8000bf3c000 */
[----:B------:R-:W-:Y:S02]  /*2320*/  FSEL R15, R15, RZ, !P1 ;  /* 0x000000ff0f0f7208 */ /* 0x000fe40004800000 */
[----:B------:R-:W-:-:S03]  /*2330*/  SEL R14, RZ, 0x1, P1 ;  /* 0x00000001ff0e7807 */ /* 0x000fc60000800000 */
[----:B------:R-:W-:-:S07]  /*2340*/  FFMA.FTZ R15, R15, R64, R66 ;  /* 0x000000400f0f7223 */ /* 0x000fce0000010042 */
.L_x_3609:
        /* <DEDUP_REMOVED lines=21> */
.L_x_3618:
        /* <DEDUP_REMOVED lines=13> */
.L_x_3620:
[----:B0-----:R-:W-:Y:S05]  /*2570*/  BSYNC.RECONVERGENT B2 ;  /* 0x0000000000027941 */ /* 0x001fea0003800200 */
.L_x_3619:
        /* <DEDUP_REMOVED lines=14> */
[----:B------:R-:W-:Y:S02]  /*2660*/  LOP3.LUT R66, R17, R16, R65, 0x96, !PT ;  /* 0x0000001011427212 */ /* 0x000fe400078e9641 */
[----:B------:R-:W-:Y:S01]  /*2670*/  IADD3 R65, PT, PT, R81, 0x32370b8f, RZ ;  /* 0x32370b8f51417810 */ /* 0x000fe20007ffe0ff */
        /* <DEDUP_REMOVED lines=23> */
[----:B------:R-:W-:Y:S01]  /*27f0*/  IADD3 R65, PT, PT, R81, 0x1fd5c5a3, RZ ;  /* 0x1fd5c5a351417810 */ /* 0x000fe20007ffe0ff */
[----:B------:R-:W-:-:S04]  /*2800*/  IMAD.WIDE.U32 R16, R19, -0x326172a9, RZ ;  /* 0xcd9e8d5713107825 */ /* 0x000fc800078e00ff */
[----:B------:R-:W-:-:S04]  /*2810*/  IMAD.WIDE.U32 R66, R66, -0x2daee0ad, RZ ;  /* 0xd2511f5342427825 */ /* 0x000fc800078e00ff */
[----:B------:R-:W-:Y:S01]  /*2820*/  VIADD R19, R80, 0x5384540f ;  /* 0x5384540f50137836 */ /* 0x000fe20000000000 */
[----:B------:R-:W-:-:S04]  /*2830*/  LOP3.LUT R100, R65, R100, R67, 0x96, !PT ;  /* 0x0000006441647212 */ /* 0x000fc800078e9643 */
        /* <DEDUP_REMOVED lines=9> */
[----:B------:R-:W-:Y:S02]  /*28d0*/  IADD3 R65, PT, PT, R81, -0x695add53, RZ ;  /* 0x96a522ad51417810 */ /* 0x000fe40007ffe0ff */
[----:B------:R-:W-:Y:S01]  /*28e0*/  MOV R84, R16 ;  /* 0x0000001000547202 */ /* 0x000fe20000000f00 */
[----:B------:R-:W-:Y:S01]  /*28f0*/  IMAD.WIDE.U32 R66, R66, -0x326172a9, RZ ;  /* 0xcd9e8d5742427825 */ /* 0x000fe200078e00ff */
[----:B------:R-:W-:-:S03]  /*2900*/  LOP3.LUT R98, R65, R64, R17, 0x96, !PT ;  /* 0x0000004041627212 */ /* 0x000fc600078e9611 */
[----:B------:R-:W-:Y:S02]  /*2910*/  HFMA2 R64, -RZ, RZ, 0, 0 ;  /* 0x00000000ff407431 */ /* 0x000fe400000001ff */
[----:B------:R-:W-:Y:S01]  /*2920*/  IMAD.MOV.U32 R76, RZ, RZ, R66 ;  /* 0x000000ffff4c7224 */ /* 0x000fe200078e0042 */
[----:B------:R-:W-:Y:S01]  /*2930*/  LOP3.LUT R100, R19, R100, R67, 0x96, !PT ;  /* 0x0000006413647212 */ /* 0x000fe200078e9643 */
[----:B------:R-:W-:-:S07]  /*2940*/  IMAD.MOV.U32 R16, RZ, RZ, R90 ;  /* 0x000000ffff107224 */ /* 0x000fce00078e005a */
.L_x_3617:
[----:B0-----:R-:W-:Y:S05]  /*2950*/  BSYNC.RECONVERGENT B1 ;  /* 0x0000000000017941 */ /* 0x001fea0003800200 */
.L_x_3616:
        /* <DEDUP_REMOVED lines=12> */
.L_x_3615:
        /* <DEDUP_REMOVED lines=21> */
.L_x_3624:
        /* <DEDUP_REMOVED lines=13> */
.L_x_3626:
[----:B0-----:R-:W-:Y:S05]  /*2c40*/  BSYNC.RECONVERGENT B2 ;  /* 0x0000000000027941 */ /* 0x001fea0003800200 */
.L_x_3625:
        /* <DEDUP_REMOVED lines=61> */
.L_x_3623:
[----:B0-----:R-:W-:Y:S05]  /*3020*/  BSYNC.RECONVERGENT B1 ;  /* 0x0000000000017941 */ /* 0x001fea0003800200 */
.L_x_3622:
        /* <DEDUP_REMOVED lines=12> */
.L_x_3621:
        /* <DEDUP_REMOVED lines=21> */
.L_x_3630:
        /* <DEDUP_REMOVED lines=13> */
.L_x_3632:
[----:B0-----:R-:W-:Y:S05]  /*3310*/  BSYNC.RECONVERGENT B2 ;  /* 0x0000000000027941 */ /* 0x001fea0003800200 */
.L_x_3631:
        /* <DEDUP_REMOVED lines=35> */
[----:B------:R-:W-:Y:S01]  /*3550*/  IMAD.WIDE.U32 R100, R67, -0x2daee0ad, RZ ;  /* 0xd2511f5343647825 */ /* 0x000fe200078e00ff */
[----:B------:R-:W-:-:S03]  /*3560*/  IADD3 R71, PT, PT, R81, 0x1fd5c5a3, RZ ;  /* 0x1fd5c5a351477810 */ /* 0x000fc60007ffe0ff */
[----:B------:R-:W-:Y:S01]  /*3570*/  IMAD.WIDE.U32 R66, R66, -0x326172a9, RZ ;  /* 0xcd9e8d5742427825 */ /* 0x000fe200078e00ff */
[----:B------:R-:W-:-:S04]  /*3580*/  LOP3.LUT R69, R69, R68, R101, 0x96, !PT ;  /* 0x0000004445457212 */ /* 0x000fc800078e9665 */
[----:B------:R-:W-:Y:S01]  /*3590*/  LOP3.LUT R68, R65, R64, R67, 0x96, !PT ;  /* 0x0000004041447212 */ /* 0x000fe200078e9643 */
[----:B------:R-:W-:-:S04]  /*35a0*/  IMAD.WIDE.U32 R64, R69, -0x326172a9, RZ ;  /* 0xcd9e8d5745407825 */ /* 0x000fc800078e00ff */
[----:B------:R-:W-:-:S04]  /*35b0*/  IMAD.WIDE.U32 R68, R68, -0x2daee0ad, RZ ;  /* 0xd2511f5344447825 */ /* 0x000fc800078e00ff */
[----:B------:R-:W-:Y:S01]  /*35c0*/  VIADD R67, R80, 0x5384540f ;  /* 0x5384540f50437836 */ /* 0x000fe20000000000 */
[----:B------:R-:W-:Y:S01]  /*35d0*/  LOP3.LUT R100, R71, R100, R69, 0x96, !PT ;  /* 0x0000006447647212 */ /* 0x000fe200078e9645 */
[C---:B------:R-:W-:Y:S01]  /*35e0*/  VIADD R69, R81.reuse, 0xdb3d7428 ;  /* 0xdb3d742851457836 */ /* 0x040fe20000000000 */
[----:B------:R-:W-:Y:S02]  /*35f0*/  IADD3 R71, PT, PT, R81, -0x695add53, RZ ;  /* 0x96a522ad51477810 */ /* 0x000fe40007ffe0ff */
        /* <DEDUP_REMOVED lines=8> */
[----:B------:R-:W-:-:S03]  /*3680*/  MOV R84, R64 ;  /* 0x0000004000547202 */ /* 0x000fc60000000f00 */
[----:B------:R-:W-:Y:S01]  /*3690*/  HFMA2 R64, -RZ, RZ, 0, 0 ;  /* 0x00000000ff407431 */ /* 0x000fe200000001ff */
[----:B------:R-:W-:Y:S01]  /*36a0*/  LOP3.LUT R98, R71, R66, R65, 0x96, !PT ;  /* 0x0000004247627212 */ /* 0x000fe200078e9641 */
[----:B------:R-:W-:Y:S02]  /*36b0*/  VIADD R67, R80, 0x8ff34781 ;  /* 0x8ff3478150437836 */ /* 0x000fe40000000000 */
[----:B------:R-:W-:Y:S02]  /*36c0*/  IMAD.MOV.U32 R76, RZ, RZ, R68 ;  /* 0x000000ffff4c7224 */ /* 0x000fe400078e0044 */
[----:B------:R-:W-:Y:S01]  /*36d0*/  IMAD.MOV.U32 R66, RZ, RZ, R90 ;  /* 0x000000ffff427224 */ /* 0x000fe200078e005a */
[----:B------:R-:W-:-:S07]  /*36e0*/  LOP3.LUT R100, R67, R100, R69, 0x96, !PT ;  /* 0x0000006443647212 */ /* 0x000fce00078e9645 */
.L_x_3629:
[----:B0-----:R-:W-:Y:S05]  /*36f0*/  BSYNC.RECONVERGENT B1 ;  /* 0x0000000000017941 */ /* 0x001fea0003800200 */
.L_x_3628:
[----:B------:R-:W-:Y:S01]  /*3700*/  I2FP.F32.U32 R65, R66 ;  /* 0x0000004200417245 */ /* 0x000fe20000201000 */
[----:B-----5:R-:W-:Y:S02]  /*3710*/  HADD2.F32 R66, -RZ, R26.H1_H1 ;  /* 0x3000001aff427230 */ /* 0x020fe40000004100 */
[----:B------:R-:W-:Y:S02]  /*3720*/  IMAD.MOV.U32 R68, RZ, RZ, 0x2f800000 ;  /* 0x2f800000ff447424 */ /* 0x000fe400078e00ff */
[----:B------:R-:W-:Y:S02]  /*3730*/  HADD2.F32 R69, -RZ, R54.H1_H1 ;  /* 0x30000036ff457230 */ /* 0x000fe40000004100 */
[----:B------:R-:W-:Y:S01]  /*3740*/  FMUL.FTZ R66, R66, UR13 ;  /* 0x0000000d42427c20 */ /* 0x000fe20008410000 */
[----:B------:R-:W-:-:S03]  /*3750*/  FFMA.FTZ R65, R65, R68, 1.1641532182693481445e-10 ;  /* 0x2f00000041417423 */ /* 0x000fc60000010044 */
[----:B------:R-:W-:Y:S02]  /*3760*/  FMUL.FTZ R66, R66, UR12 ;  /* 0x0000000c42427c20 */ /* 0x000fe40008410000 */
[----:B------:R-:W-:Y:S01]  /*3770*/  FSETP.GTU.FTZ.AND P1, PT, R65, UR7, PT ;  /* 0x0000000741007c0b */ /* 0x000fe2000bf3c000 */
[----:B------:R-:W-:-:S03]  /*3780*/  HADD2.F32 R65, -RZ, R22.H1_H1 ;  /* 0x30000016ff417230 */ /* 0x000fc60000004100 */
[----:B------:R-:W-:Y:S02]  /*3790*/  FSEL R66, R66, RZ, !P1 ;  /* 0x000000ff42427208 */ /* 0x000fe40004800000 */
[----:B------:R-:W-:-:S03]  /*37a0*/  SEL R68, RZ, 0x1, P1 ;  /* 0x00000001ff447807 */ /* 0x000fc60000800000 */
[----:B------:R-:W-:-:S07]  /*37b0*/  FFMA.FTZ R69, R66, R69, R65 ;  /* 0x0000004542457223 */ /* 0x000fce0000010041 */
.L_x_3627:
        /* <DEDUP_REMOVED lines=21> */
.L_x_3636:
        /* <DEDUP_REMOVED lines=13> */
.L_x_3638:
[----:B0-----:R-:W-:Y:S05]  /*39e0*/  BSYNC.RECONVERGENT B2 ;  /* 0x0000000000027941 */ /* 0x001fea0003800200 */
.L_x_3637:
        /* <DEDUP_REMOVED lines=55> */
[----:B------:R-:W-:Y:S01]  /*3d60*/  HFMA2 R65, -RZ, RZ, 0, 0 ;  /* 0x00000000ff417431 */ /* 0x000fe200000001ff */
[----:B------:R-:W-:Y:S01]  /*3d70*/  MOV R76, R66 ;  /* 0x00000042004c7202 */ /* 0x000fe20000000f00 */
[----:B------:R-:W-:Y:S02]  /*3d80*/  VIADD R71, R81, 0x96a522ad ;  /* 0x96a522ad51477836 */ /* 0x000fe40000000000 */
[----:B------:R-:W-:-:S03]  /*3d90*/  IMAD.MOV.U32 R66, RZ, RZ, R84 ;  /* 0x000000ffff427224 */ /* 0x000fc600078e0054 */
[----:B------:R-:W-:-:S07]  /*3da0*/  LOP3.LUT R98, R71, R64, R113, 0x96, !PT ;  /* 0x0000004047627212 */ /* 0x000fce00078e9671 */
.L_x_3635:
[----:B0-----:R-:W-:Y:S05]  /*3db0*/  BSYNC.RECONVERGENT B1 ;  /* 0x0000000000017941 */ /* 0x001fea0003800200 */
.L_x_3634:
        /* <DEDUP_REMOVED lines=12> */
.L_x_3633:
        /* <DEDUP_REMOVED lines=21> */
.L_x_3642:
        /* <DEDUP_REMOVED lines=13> */
.L_x_3644:
[----:B0-----:R-:W-:Y:S05]  /*40a0*/  BSYNC.RECONVERGENT B2 ;  /* 0x0000000000027941 */ /* 0x001fea0003800200 */
.L_x_3643:
        /* <DEDUP_REMOVED lines=61> */
.L_x_3641:
[----:B0-----:R-:W-:Y:S05]  /*4480*/  BSYNC.RECONVERGENT B1 ;  /* 0x0000000000017941 */ /* 0x001fea0003800200 */
.L_x_3640:
[----:B------:R-:W-:Y:S01]  /*4490*/  HFMA2 R67, -RZ, RZ, 0.1171875, 0 ;  /* 0x2f800000ff437431 */ /* 0x000fe200000001ff */
[----:B------:R-:W-:Y:S01]  /*44a0*/  I2FP.F32.U32 R64, R64 ;  /* 0x0000004000407245 */ /* 0x000fe20000201000 */
[----:B-----5:R-:W-:Y:S02]  /*44b0*/  HADD2.F32 R65, -RZ, R27.H1_H1 ;  /* 0x3000001bff417230 */ /* 0x020fe40000004100 */
[----:B------:R-:W-:-:S03]  /*44c0*/  HADD2.F32 R66, -RZ, R23.H1_H1 ;  /* 0x30000017ff427230 */ /* 0x000fc60000004100 */
        /* <DEDUP_REMOVED lines=8> */
.L_x_3639:
[----:B------:R-:W-:Y:S02]  /*4550*/  F2FP.F16.F32.PACK_AB R67, RZ, R73 ;  /* 0x00000049ff43723e */ /* 0x000fe400000000ff */
[----:B------:R-:W-:Y:S02]  /*4560*/  PRMT R66, R106, 0x5410, R108 ;  /* 0x000054106a427816 */ /* 0x000fe4000000006c */
[----:B------:R-:W-:Y:S02]  /*4570*/  PRMT R65, R104, 0x5410, R102 ;  /* 0x0000541068417816 */ /* 0x000fe40000000066 */
[----:B------:R-:W-:Y:S02]  /*4580*/  PRMT R64, R96, 0x5410, R94 ;  /* 0x0000541060407816 */ /* 0x000fe4000000005e */
[----:B------:R-:W-:Y:S01]  /*4590*/  PRMT R67, R92, 0x5410, R67 ;  /* 0x000054105c437816 */ /* 0x000fe20000000043 */
[----:B------:R-:W-:Y:S06]  /*45a0*/  BRA `(.L_x_3645) ;  /* 0x0000003400207947 */ /* 0x000fec0003800000 */
.L_x_3596:
[----:B------:R-:W-:Y:S01]  /*45b0*/  IMAD.MOV.U32 R11, RZ, RZ, RZ ;  /* 0x000000ffff0b7224 */ /* 0x000fe200078e00ff */
[----:B------:R-:W-:Y:S01]  /*45c0*/  MOV R15, R84 ;  /* 0x00000054000f7202 */ /* 0x000fe20000000f00 */
        /* <DEDUP_REMOVED lines=18> */
.L_x_3649:
        /* <DEDUP_REMOVED lines=13> */
.L_x_3651:
[----:B0-----:R-:W-:Y:S05]  /*47c0*/  BSYNC.RECONVERGENT B2 ;  /* 0x0000000000027941 */ /* 0x001fea0003800200 */
.L_x_3650:
        /* <DEDUP_REMOVED lines=61> */
.L_x_3648:
[----:B0-----:R-:W-:Y:S05]  /*4ba0*/  BSYNC.RECONVERGENT B1 ;  /* 0x0000000000017941 */ /* 0x001fea0003800200 */
.L_x_3647:
        /* <DEDUP_REMOVED lines=10> */
[----:B------:R-:W-:-:S07]  /*4c50*/  FMUL.FTZ R11, R11, R64 ;  /* 0x000000400b0b7220 */ /* 0x000fce0000410000 */
.L_x_3646:
        /* <DEDUP_REMOVED lines=17> */
.L_x_3655:
        /* <DEDUP_REMOVED lines=13> */
.L_x_3657:
[----:B0-----:R-:W-:Y:S05]  /*4e40*/  BSYNC.RECONVERGENT B2 ;  /* 0x0000000000027941 */ /* 0x001fea0003800200 */
.L_x_3656:
        /* <DEDUP_REMOVED lines=56> */
[----:B------:R-:W-:Y:S02]  /*51d0*/  MOV R76, R66 ;  /* 0x00000042004c7202 */ /* 0x000fe40000000f00 */
[----:B------:R-:W-:Y:S01]  /*51e0*/  LOP3.LUT R98, R17, R64, R13, 0x96, !PT ;  /* 0x0000004011627212 */ /* 0x000fe200078e960d */
[----:B------:R-:W-:Y:S01]  /*51f0*/  IMAD.MOV.U32 R13, RZ, RZ, R90 ;  /* 0x000000ffff0d7224 */ /* 0x000fe200078e005a */
[----:B------:R-:W-:Y:S01]  /*5200*/  MOV R90, R12 ;  /* 0x0000000c005a7202 */ /* 0x000fe20000000f00 */
[----:B------:R-:W-:-:S07]  /*5210*/  IMAD.MOV.U32 R17, RZ, RZ, RZ ;  /* 0x000000ffff117224 */ /* 0x000fce00078e00ff */
.L_x_3654:
[----:B0-----:R-:W-:Y:S05]  /*5220*/  BSYNC.RECONVERGENT B1 ;  /* 0x0000000000017941 */ /* 0x001fea0003800200 */
.L_x_3653:
[----:B------:R-:W-:Y:S01]  /*5230*/  I2FP.F32.U32 R12, R13 ;  /* 0x0000000d000c7245 */ /* 0x000fe20000201000 */
[----:B------:R-:W-:Y:S02]  /*5240*/  HFMA2 R13, -RZ, RZ, 0.1171875, 0 ;  /* 0x2f800000ff0d7431 */ /* 0x000fe400000001ff */
        /* <DEDUP_REMOVED lines=8> */
[----:B------:R-:W-:-:S07]  /*52d0*/  FMUL.FTZ R13, R13, R64 ;  /* 0x000000400d0d7220 */ /* 0x000fce0000410000 */
.L_x_3652:
        /* <DEDUP_REMOVED lines=17> */
.L_x_3661:
        /* <DEDUP_REMOVED lines=13> */
.L_x_3663:
[----:B0-----:R-:W-:Y:S05]  /*54c0*/  BSYNC.RECONVERGENT B2 ;  /* 0x0000000000027941 */ /* 0x001fea0003800200 */
.L_x_3662:
        /* <DEDUP_REMOVED lines=61> */
.L_x_3660:
[----:B0-----:R-:W-:Y:S05]  /*58a0*/  BSYNC.RECONVERGENT B1 ;  /* 0x0000000000017941 */ /* 0x001fea0003800200 */
.L_x_3659:
[----:B------:R-:W-:Y:S01]  /*58b0*/  I2FP.F32.U32 R14, R15 ;  /* 0x0000000f000e7245 */ /* 0x000fe20000201000 */
[----:B------:R-:W-:Y:S02]  /*58c0*/  HFMA2 R15, -RZ, RZ, 0.1171875, 0 ;  /* 0x2f800000ff0f7431 */ /* 0x000fe400000001ff */
        /* <DEDUP_REMOVED lines=9> */
.L_x_3658:
        /* <DEDUP_REMOVED lines=17> */
.L_x_3667:
        /* <DEDUP_REMOVED lines=13> */
.L_x_3669:
[----:B0-----:R-:W-:Y:S05]  /*5b40*/  BSYNC.RECONVERGENT B2 ;  /* 0x0000000000027941 */ /* 0x001fea0003800200 */
.L_x_3668:
        /* <DEDUP_REMOVED lines=61> */
.L_x_3666:
[----:B0-----:R-:W-:Y:S05]  /*5f20*/  BSYNC.RECONVERGENT B1 ;  /* 0x0000000000017941 */ /* 0x001fea0003800200 */
.L_x_3665:
        /* <DEDUP_REMOVED lines=11> */
.L_x_3664:
        /* <DEDUP_REMOVED lines=17> */
.L_x_3673:
        /* <DEDUP_REMOVED lines=13> */
.L_x_3675:
[----:B0-----:R-:W-:Y:S05]  /*61c0*/  BSYNC.RECONVERGENT B2 ;  /* 0x0000000000027941 */ /* 0x001fea0003800200 */
.L_x_3674:
        /* <DEDUP_REMOVED lines=57> */
[----:B------:R-:W-:Y:S01]  /*6560*/  IMAD.MOV.U32 R65, RZ, RZ, RZ ;  /* 0x000000ffff417224 */ /* 0x000fe200078e00ff */
[----:B------:R-:W-:Y:S01]  /*6570*/  LOP3.LUT R98, R69, R64, R19, 0x96, !PT ;  /* 0x0000004045627212 */ /* 0x000fe200078e9613 */
[----:B------:R-:W-:Y:S01]  /*6580*/  IMAD.MOV.U32 R19, RZ, RZ, R90 ;  /* 0x000000ffff137224 */ /* 0x000fe200078e005a */
[----:B------:R-:W-:-:S07]  /*6590*/  MOV R90, R18 ;  /* 0x00000012005a7202 */ /* 0x000fce0000000f00 */
.L_x_3672:
[----:B0-----:R-:W-:Y:S05]  /*65a0*/  BSYNC.RECONVERGENT B1 ;  /* 0x0000000000017941 */ /* 0x001fea0003800200 */
.L_x_3671:
[----:B------:R-:W-:Y:S01]  /*65b0*/  I2FP.F32.U32 R18, R19 ;  /* 0x0000001300127245 */ /* 0x000fe20000201000 */
[----:B------:R-:W-:Y:S02]  /*65c0*/  HFMA2 R19, -RZ, RZ, 0.1171875, 0 ;  /* 0x2f800000ff137431 */ /* 0x000fe400000001ff */
        /* <DEDUP_REMOVED lines=8> */
[----:B------:R-:W-:-:S07]  /*6650*/  FMUL.FTZ R19, R19, R64 ;  /* 0x0000004013137220 */ /* 0x000fce0000410000 */
.L_x_3670:
        /* <DEDUP_REMOVED lines=17> */
.L_x_3679:
        /* <DEDUP_REMOVED lines=13> */
.L_x_3681:
[----:B0-----:R-:W-:Y:S05]  /*6840*/  BSYNC.RECONVERGENT B2 ;  /* 0x0000000000027941 */ /* 0x001fea0003800200 */
.L_x_3680:
        /* <DEDUP_REMOVED lines=61> */
.L_x_3678:
[----:B0-----:R-:W-:Y:S05]  /*6c20*/  BSYNC.RECONVERGENT B1 ;  /* 0x0000000000017941 */ /* 0x001fea0003800200 */
.L_x_3677:
[----:B------:R-:W-:Y:S01]  /*6c30*/  I2FP.F32.U32 R65, R66 ;  /* 0x0000004200417245 */ /* 0x000fe20000201000 */
[----:B------:R-:W-:Y:S02]  /*6c40*/  HFMA2 R66, -RZ, RZ, 0.1171875, 0 ;  /* 0x2f800000ff427431 */ /* 0x000fe400000001ff */
        /* <DEDUP_REMOVED lines=8> */
[----:B------:R-:W-:-:S07]  /*6cd0*/  FMUL.FTZ R69, R69, R66 ;  /* 0x0000004245457220 */ /* 0x000fce0000410000 */
.L_x_3676:
        /* <DEDUP_REMOVED lines=17> */
.L_x_3685:
        /* <DEDUP_REMOVED lines=13> */
.L_x_3687:
[----:B0-----:R-:W-:Y:S05]  /*6ec0*/  BSYNC.RECONVERGENT B2 ;  /* 0x0000000000027941 */ /* 0x001fea0003800200 */
.L_x_3686:
        /* <DEDUP_REMOVED lines=61> */
.L_x_3684:
[----:B0-----:R-:W-:Y:S05]  /*72a0*/  BSYNC.RECONVERGENT B1 ;  /* 0x0000000000017941 */ /* 0x001fea0003800200 */
.L_x_3683:
[----:B------:R-:W-:Y:S01]  /*72b0*/  HFMA2 R67, -RZ, RZ, 0.1171875, 0 ;  /* 0x2f800000ff437431 */ /* 0x000fe200000001ff */
[----:B------:R-:W-:Y:S01]  /*72c0*/  I2FP.F32.U32 R64, R66 ;  /* 0x0000004200407245 */ /* 0x000fe20000201000 */
[----:B-----5:R-:W-:-:S05]  /*72d0*/  HADD2.F32 R66, -RZ, R27.H0_H0 ;  /* 0x2000001bff427230 */ /* 0x020fca0000004100 */
[----:B------:R-:W-:Y:S01]  /*72e0*/  FMUL.FTZ R66, R66, UR13 ;  /* 0x0000000d42427c20 */ /* 0x000fe20008410000 */
[----:B------:R-:W-:-:S03]  /*72f0*/  FFMA.FTZ R64, R64, R67, 1.1641532182693481445e-10 ;  /* 0x2f00000040407423 */ /* 0x000fc60000010043 */
[----:B------:R-:W-:Y:S02]  /*7300*/  FMUL.FTZ R66, R66, UR12 ;  /* 0x0000000c42427c20 */ /* 0x000fe40008410000 */
[----:B------:R-:W-:Y:S01]  /*7310*/  FSETP.GTU.FTZ.AND P0, PT, R64, UR7, PT ;  /* 0x0000000740007c0b */ /* 0x000fe2000bf1c000 */
[----:B------:R-:W-:-:S03]  /*7320*/  HADD2.F32 R64, -RZ, R55.H0_H0 ;  /* 0x20000037ff407230 */ /* 0x000fc60000004100 */
[----:B------:R-:W-:Y:S02]  /*7330*/  FSEL R71, R66, RZ, !P0 ;  /* 0x000000ff42477208 */ /* 0x000fe40004000000 */
[----:B------:R-:W-:-:S03]  /*7340*/  SEL R70, RZ, 0x1, P0 ;  /* 0x00000001ff467807 */ /* 0x000fc60000000000 */
[----:B------:R-:W-:-:S07]  /*7350*/  FMUL.FTZ R71, R71, R64 ;  /* 0x0000004047477220 */ /* 0x000fce0000410000 */
.L_x_3682:
        /* <DEDUP_REMOVED lines=17> */
.L_x_3691:
        /* <DEDUP_REMOVED lines=13> */
.L_x_3693:
[----:B0-----:R-:W-:Y:S05]  /*7540*/  BSYNC.RECONVERGENT B2 ;  /* 0x0000000000027941 */ /* 0x001fea0003800200 */
.L_x_3692:
        /* <DEDUP_REMOVED lines=45> */
[----:B------:R-:W-:Y:S02]  /*7820*/  VIADD R65, R80, 0xf1bbcdc8 ;  /* 0xf1bbcdc850417836 */ /* 0x000fe40000000000 */
[----:B------:R-:W-:Y:S01]  /*7830*/  IMAD.WIDE.U32 R66, R67, -0x2daee0ad, RZ ;  /* 0xd2511f5343427825 */ /* 0x000fe200078e00ff */
[----:B------:R-:W-:Y:S02]  /*7840*/  LOP3.LUT R100, R73, R100, R111, 0x96, !PT ;  /* 0x0000006449647212 */ /* 0x000fe400078e966f */
        /* <DEDUP_REMOVED lines=12> */
[----:B------:R-:W-:-:S07]  /*7910*/  MOV R90, R64 ;  /* 0x00000040005a7202 */ /* 0x000fce0000000f00 */
.L_x_3690:
[----:B0-----:R-:W-:Y:S05]  /*7920*/  BSYNC.RECONVERGENT B1 ;  /* 0x0000000000017941 */ /* 0x001fea0003800200 */
.L_x_3689:
[----:B------:R-:W-:Y:S01]  /*7930*/  HFMA2 R65, -RZ, RZ, 0.1171875, 0 ;  /* 0x2f800000ff417431 */ /* 0x000fe200000001ff */
[----:B------:R-:W-:Y:S01]  /*7940*/  I2FP.F32.U32 R64, R66 ;  /* 0x0000004200407245 */ /* 0x000fe20000201000 */
[----:B-----5:R-:W-:-:S05]  /*7950*/  HADD2.F32 R66, -RZ, R27.H1_H1 ;  /* 0x3000001bff427230 */ /* 0x020fca0000004100 */
[----:B------:R-:W-:Y:S01]  /*7960*/  FMUL.FTZ R66, R66, UR13 ;  /* 0x0000000d42427c20 */ /* 0x000fe20008410000 */
[----:B------:R-:W-:-:S03]  /*7970*/  FFMA.FTZ R64, R64, R65, 1.1641532182693481445e-10 ;  /* 0x2f00000040407423 */ /* 0x000fc60000010041 */
[----:B------:R-:W-:Y:S02]  /*7980*/  FMUL.FTZ R66, R66, UR12 ;  /* 0x0000000c42427c20 */ /* 0x000fe40008410000 */
[----:B------:R-:W-:Y:S01]  /*7990*/  FSETP.GTU.FTZ.AND P0, PT, R64, UR7, PT ;  /* 0x0000000740007c0b */ /* 0x000fe2000bf1c000 */
[----:B------:R-:W-:-:S03]  /*79a0*/  HADD2.F32 R64, -RZ, R55.H1_H1 ;  /* 0x30000037ff407230 */ /* 0x000fc60000004100 */
[----:B------:R-:W-:Y:S02]  /*79b0*/  FSEL R73, R66, RZ, !P0 ;  /* 0x000000ff42497208 */ /* 0x000fe40004000000 */
[----:B------:R-:W-:-:S03]  /*79c0*/  SEL R86, RZ, 0x1, P0 ;  /* 0x00000001ff567807 */ /* 0x000fc60000000000 */
[----:B------:R-:W-:-:S07]  /*79d0*/  FMUL.FTZ R73, R73, R64 ;  /* 0x0000004049497220 */ /* 0x000fce0000410000 */
.L_x_3688:
[----:B------:R-:W-:Y:S02]  /*79e0*/  F2FP.F16.F32.PACK_AB R67, RZ, R73 ;  /* 0x00000049ff43723e */ /* 0x000fe400000000ff */
[----:B------:R-:W-:Y:S02]  /*79f0*/  PRMT R66, R106, 0x5410, R108 ;  /* 0x000054106a427816 */ /* 0x000fe4000000006c */
[----:B------:R-:W-:Y:S02]  /*7a00*/  PRMT R65, R102, 0x5410, R104 ;  /* 0x0000541066417816 */ /* 0x000fe40000000068 */
[----:B------:R-:W-:Y:S02]  /*7a10*/  PRMT R64, R96, 0x5410, R94 ;  /* 0x0000541060407816 */ /* 0x000fe4000000005e */
[----:B------:R-:W-:-:S07]  /*7a20*/  PRMT R67, R92, 0x5410, R67 ;  /* 0x000054105c437816 */ /* 0x000fce0000000043 */
.L_x_3645:
[----:B------:R-:W1:Y:S01]  /*7a30*/  LDC.64 R110, c[0x0][0x3a8] ;  /* 0x0000ea00ff6e7b82 */ /* 0x000e620000000a00 */
[----:B------:R-:W-:Y:S02]  /*7a40*/  IMAD.MOV.U32 R92, RZ, RZ, R90 ;  /* 0x000000ffff5c7224 */ /* 0x000fe400078e005a */
[----:B-1----:R-:W-:-:S05]  /*7a50*/  IMAD.WIDE.U32 R110, R78, 0x10, R110 ;  /* 0x000000104e6e7825 */ /* 0x002fca00078e006e */
[----:B------:R1:W-:Y:S01]  /*7a60*/  STG.E.128 desc[UR8][R110.64], R64 ;  /* 0x000000406e007986 */ /* 0x0003e2000c101d08 */
[----:B------:R-:W-:Y:S05]  /*7a70*/  @!P3 BRA `(.L_x_3694) ;  /* 0x000000000050b947 */ /* 0x000fea0003800000 */
[----:B-1----:R-:W-:Y:S01]  /*7a80*/  SHF.L.U32 R67, R70, 0x10, RZ ;  /* 0x0000001046437819 */ /* 0x002fe200000006ff */
[----:B------:R-:W1:Y:S01]  /*7a90*/  LDC.64 R64, c[0x0][0x3b0] ;  /* 0x0000ec00ff407b82 */ /* 0x000e620000000a00 */
        /* <DEDUP_REMOVED lines=13> */
[----:B-1----:R-:W-:Y:S01]  /*7b70*/  IMAD.WIDE.U32 R64, R82, 0x8, R64 ;  /* 0x0000000852407825 */ /* 0x002fe200078e0040 */
[----:B------:R-:W-:Y:S02]  /*7b80*/  LOP3.LUT R101, R66, R112, R110, 0xfe, !PT ;  /* 0x0000007042657212 */ /* 0x000fe400078efe6e */
[----:B------:R-:W-:Y:S02]  /*7b90*/  LOP3.LUT R67, R111, R67, RZ, 0xfc, !PT ;  /* 0x000000436f437212 */ /* 0x000fe400078efcff */
[----:B------:R-:W-:-:S05]  /*7ba0*/  LOP3.LUT R66, R101, 0xff, R10, 0xf8, !PT ;  /* 0x000000ff65427812 */ /* 0x000fca00078ef80a */
[----:B------:R2:W-:Y:S02]  /*7bb0*/  STG.E.64 desc[UR8][R64.64], R66 ;  /* 0x0000004240007986 */ /* 0x0005e4000c101b08 */
.L_x_3694:
[----:B------:R-:W-:Y:S01]  /*7bc0*/  VIADD R78, R78, 0x100 ;  /* 0x000001004e4e7836 */ /* 0x000fe20000000000 */
[----:B------:R-:W-:-:S07]  /*7bd0*/  IADD3 R82, PT, PT, R82, 0x100, RZ ;  /* 0x0000010052527810 */ /* 0x000fce0007ffe0ff */
.L_x_3594:
[----:B0-----:R-:W-:Y:S05]  /*7be0*/  BSYNC.RECONVERGENT B0 ;  /* 0x0000000000007941 */ /* 0x001fea0003800200 */
.L_x_3593:
[----:B------:R-:W-:Y:S01]  /*7bf0*/  ISETP.GE.U32.AND P1, PT, R2, 0x200, PT ;  /* 0x000002000200780c */ /* 0x000fe20003f26070 */
[----:B------:R-:W-:-:S12]  /*7c00*/  BSSY.RECONVERGENT B0, `(.L_x_3695) ;  /* 0x00006d7000007945 */ /* 0x000fd80003800200 */
[----:B------:R-:W-:Y:S05]  /*7c10*/  @!P1 BRA `(.L_x_3696) ;  /* 0x0000006c00549947 */ /* 0x000fea0003800000 */
[----:B------:R-:W-:Y:S01]  /*7c20*/  ISETP.NE.U32.AND P0, PT, RZ, UR10, PT ;  /* 0x0000000aff007c0c */ /* 0x000fe2000bf05070 */
[----:B-12---:R-:W0:Y:S03]  /*7c30*/  @P3 LDC.64 R66, c[0x0][0x390] ;  /* 0x0000e400ff423b82 */ /* 0x006e260000000a00 */
        /* <DEDUP_REMOVED lines=8> */
[----:B-----5:R-:W-:Y:S01]  /*7cc0*/  @!P0 HADD2.F32 R75, -RZ, R20.H0_H0 ;  /* 0x20000014ff4b8230 */ /* 0x020fe20000004100 */
[----:B------:R-:W-:Y:S01]  /*7cd0*/  @!P0 MOV R90, R92 ;  /* 0x0000005c005a8202 */ /* 0x000fe20000000f00 */
[----:B0-----:R-:W-:Y:S01]  /*7ce0*/  @!P0 IMAD.MOV.U32 R64, RZ, RZ, R84 ;  /* 0x000000ffff408224 */ /* 0x001fe200078e0054 */
        /* <DEDUP_REMOVED lines=17> */
.L_x_3701:
        /* <DEDUP_REMOVED lines=13> */
.L_x_3703:
[----:B------:R-:W-:Y:S05]  /*7ed0*/  BSYNC.RECONVERGENT B2 ;  /* 0x0000000000027941 */ /* 0x000fea0003800200 */
.L_x_3702:
        /* <DEDUP_REMOVED lines=59> */
[----:B------:R-:W-:-:S07]  /*8290*/  IMAD.MOV.U32 R64, RZ, RZ, RZ ;  /* 0x000000ffff407224 */ /* 0x000fce00078e00ff */
.L_x_3700:
[----:B------:R-:W-:Y:S05]  /*82a0*/  BSYNC.RECONVERGENT B1 ;  /* 0x0000000000017941 */ /* 0x000fea0003800200 */
.L_x_3699:
[----:B------:R-:W-:Y:S01]  /*82b0*/  HFMA2 R65, -RZ, RZ, 0.1171875, 0 ;  /* 0x2f800000ff417431 */ /* 0x000fe200000001ff */
[----:B------:R-:W-:Y:S01]  /*82c0*/  I2FP.F32.U32 R10, R10 ;  /* 0x0000000a000a7245 */ /* 0x000fe20000201000 */
[----:B------:R-:W-:Y:S02]  /*82d0*/  HADD2.F32 R66, -RZ, R24.H0_H0 ;  /* 0x20000018ff427230 */ /* 0x000fe40000004100 */
[----:B------:R-:W-:-:S03]  /*82e0*/  HADD2.F32 R84, -RZ, R20.H0_H0 ;  /* 0x20000014ff547230 */ /* 0x000fc60000004100 */
[----:B------:R-:W-:Y:S01]  /*82f0*/  FMUL.FTZ R66, R66, UR13 ;  /* 0x0000000d42427c20 */ /* 0x000fe20008410000 */
[----:B------:R-:W-:-:S03]  /*8300*/  FFMA.FTZ R10, R10, R65, 1.1641532182693481445e-10 ;  /* 0x2f0000000a0a7423 */ /* 0x000fc60000010041 */
[----:B------:R-:W-:Y:S01]  /*8310*/  FMUL.FTZ R75, R66, UR12 ;  /* 0x0000000c424b7c20 */ /* 0x000fe20008410000 */
[----:B------:R-:W-:Y:S01]  /*8320*/  HADD2.F32 R66, -RZ, R40.H0_H0 ;  /* 0x20000028ff427230 */ /* 0x000fe20000004100 */
[----:B------:R-:W-:-:S04]  /*8330*/  FSETP.GTU.FTZ.AND P4, PT, R10, UR7, PT ;  /* 0x000000070a007c0b */ /* 0x000fc8000bf9c000 */
[----:B------:R-:W-:Y:S02]  /*8340*/  FSEL R75, R75, RZ, !P4 ;  /* 0x000000ff4b4b7208 */ /* 0x000fe40006000000 */
[----:B------:R-:W-:-:S03]  /*8350*/  SEL R10, RZ, 0x1, P4 ;  /* 0x00000001ff0a7807 */ /* 0x000fc60002000000 */
[----:B------:R-:W-:-:S07]  /*8360*/  FFMA.FTZ R75, R75, R66, R84 ;  /* 0x000000424b4b7223 */ /* 0x000fce0000010054 */
.L_x_3698:
        /* <DEDUP_REMOVED lines=21> */
.L_x_3707:
        /* <DEDUP_REMOVED lines=13> */
.L_x_3709:
[----:B------:R-:W-:Y:S05]  /*8590*/  BSYNC.RECONVERGENT B2 ;  /* 0x0000000000027941 */ /* 0x000fea0003800200 */
.L_x_3708:
[----:B------:R-:W-:Y:S01]  /*85a0*/  IMAD.WIDE.U32 R76, R5, -0x326172a9, RZ ;  /* 0xcd9e8d57054c7825 */ /* 0x000fe200078e00ff */
[----:B------:R-:W-:Y:S02]  /*85b0*/  LOP3.LUT R64, R8, R85, R81, 0x96, !PT ;  /* 0x0000005508407212 */ /* 0x000fe400078e9651 */
[----:B------:R-:W-:Y:S02]  /*85c0*/  IADD3 R79, PT, PT, R81, -0x4498517b, RZ ;  /* 0xbb67ae85514f7810 */ /* 0x000fe40007ffe0ff */
[----:B------:R-:W-:Y:S01]  /*85d0*/  LOP3.LUT R66, R4, R77, R80, 0x96, !PT ;  /* 0x0000004d04427212 */ /* 0x000fe200078e9650 */
[----:B------:R-:W-:Y:S01]  /*85e0*/  IMAD.WIDE.U32 R64, R64, -0x326172a9, RZ ;  /* 0xcd9e8d5740407825 */ /* 0x000fe200078e00ff */
[----:B------:R-:W-:-:S03]  /*85f0*/  MOV R12, R90 ;  /* 0x0000005a000c7202 */ /* 0x000fc60000000f00 */
        /* <DEDUP_REMOVED lines=51> */
[----:B------:R-:W-:Y:S02]  /*8930*/  IMAD.MOV.U32 R92, RZ, RZ, R64 ;  /* 0x000000ffff5c7224 */ /* 0x000fe400078e0040 */
[----:B------:R-:W-:Y:S01]  /*8940*/  IMAD.MOV.U32 R65, RZ, RZ, RZ ;  /* 0x000000ffff417224 */ /* 0x000fe200078e00ff */
[----:B------:R-:W-:-:S07]  /*8950*/  LOP3.LUT R100, R67, R100, R77, 0x96, !PT ;  /* 0x0000006443647212 */ /* 0x000fce00078e964d */
.L_x_3706:
[----:B------:R-:W-:Y:S05]  /*8960*/  BSYNC.RECONVERGENT B1 ;  /* 0x0000000000017941 */ /* 0x000fea0003800200 */
.L_x_3705:
[----:B------:R-:W-:Y:S01]  /*8970*/  HFMA2 R67, -RZ, RZ, 0.1171875, 0 ;  /* 0x2f800000ff437431 */ /* 0x000fe200000001ff */
[----:B------:R-:W-:Y:S01]  /*8980*/  I2FP.F32.U32 R12, R12 ;  /* 0x0000000c000c7245 */ /* 0x000fe20000201000 */
[----:B------:R-:W-:Y:S02]  /*8990*/  HADD2.F32 R64, -RZ, R24.H1_H1 ;  /* 0x30000018ff407230 */ /* 0x000fe40000004100 */
[----:B------:R-:W-:-:S03]  /*89a0*/  HADD2.F32 R66, -RZ, R20.H1_H1 ;  /* 0x30000014ff427230 */ /* 0x000fc60000004100 */
[----:B------:R-:W-:Y:S01]  /*89b0*/  FMUL.FTZ R64, R64, UR13 ;  /* 0x0000000d40407c20 */ /* 0x000fe20008410000 */
[----:B------:R-:W-:-:S03]  /*89c0*/  FFMA.FTZ R12, R12, R67, 1.1641532182693481445e-10 ;  /* 0x2f0000000c0c7423 */ /* 0x000fc60000010043 */
[----:B------:R-:W-:Y:S01]  /*89d0*/  FMUL.FTZ R77, R64, UR12 ;  /* 0x0000000c404d7c20 */ /* 0x000fe20008410000 */
[----:B------:R-:W-:Y:S01]  /*89e0*/  HADD2.F32 R64, -RZ, R40.H1_H1 ;  /* 0x30000028ff407230 */ /* 0x000fe20000004100 */
[----:B------:R-:W-:-:S04]  /*89f0*/  FSETP.GTU.FTZ.AND P4, PT, R12, UR7, PT ;  /* 0x000000070c007c0b */ /* 0x000fc8000bf9c000 */
[----:B------:R-:W-:Y:S02]  /*8a00*/  FSEL R77, R77, RZ, !P4 ;  /* 0x000000ff4d4d7208 */ /* 0x000fe40006000000 */
[----:B------:R-:W-:-:S03]  /*8a10*/  SEL R12, RZ, 0x1, P4 ;  /* 0x00000001ff0c7807 */ /* 0x000fc60002000000 */
[----:B------:R-:W-:-:S07]  /*8a20*/  FFMA.FTZ R77, R77, R64, R66 ;  /* 0x000000404d4d7223 */ /* 0x000fce0000010042 */
.L_x_3704:
        /* <DEDUP_REMOVED lines=21> */
.L_x_3713:
        /* <DEDUP_REMOVED lines=13> */
.L_x_3715:
[----:B------:R-:W-:Y:S05]  /*8c50*/  BSYNC.RECONVERGENT B2 ;  /* 0x0000000000027941 */ /* 0x000fea0003800200 */
.L_x_3714:
        /* <DEDUP_REMOVED lines=21> */
[----:B------:R-:W-:Y:S02]  /*8db0*/  IADD3 R65, PT, PT, R80, 0x78dde6e4, RZ ;  /* 0x78dde6e450417810 */ /* 0x000fe40007ffe0ff */
[----:B------:R-:W-:Y:S01]  /*8dc0*/  LOP3.LUT R83, R83, R98, R67, 0x96, !PT ;  /* 0x0000006253537212 */ /* 0x000fe200078e9643 */
[----:B------:R-:W-:-:S04]  /*8dd0*/  IMAD.WIDE.U32 R98, R79, -0x2daee0ad, RZ ;  /* 0xd2511f534f627825 */ /* 0x000fc800078e00ff */
[----:B------:R-:W-:Y:S02]  /*8de0*/  VIADD R67, R81, 0xed9eba14 ;  /* 0xed9eba1451437836 */ /* 0x000fe40000000000 */
        /* <DEDUP_REMOVED lines=8> */
[----:B------:R-:W-:Y:S02]  /*8e70*/  IADD3 R65, PT, PT, R80, -0x4ab325aa, RZ ;  /* 0xb54cda5650417810 */ /* 0x000fe40007ffe0ff */
        /* <DEDUP_REMOVED lines=14> */
[----:B------:R-:W-:Y:S01]  /*8f60*/  IMAD.WIDE.U32 R100, R83, -0x326172a9, RZ ;  /* 0xcd9e8d5753647825 */ /* 0x000fe200078e00ff */
[----:B------:R-:W-:-:S03]  /*8f70*/  IADD3 R83, PT, PT, R81, -0x695add53, RZ ;  /* 0x96a522ad51537810 */ /* 0x000fc60007ffe0ff */
[----:B------:R-:W-:Y:S01]  /*8f80*/  VIADD R67, R81, 0xdb3d7428 ;  /* 0xdb3d742851437836 */ /* 0x000fe20000000000 */
[----:B------:R-:W-:Y:S01]  /*8f90*/  LOP3.LUT R65, R65, R64, R101, 0x96, !PT ;  /* 0x0000004041417212 */ /* 0x000fe200078e9665 */
[----:B------:R-:W-:-:S03]  /*8fa0*/  VIADD R79, R80, 0x8ff34781 ;  /* 0x8ff34781504f7836 */ /* 0x000fc60000000000 */
[----:B------:R-:W-:Y:S01]  /*8fb0*/  LOP3.LUT R67, R67, R66, R99, 0x96, !PT ;  /* 0x0000004243437212 */ /* 0x000fe200078e9663 */
[----:B------:R-:W-:-:S04]  /*8fc0*/  IMAD.WIDE.U32 R64, R65, -0x2daee0ad, RZ ;  /* 0xd2511f5341407825 */ /* 0x000fc800078e00ff */
[----:B------:R-:W-:Y:S01]  /*8fd0*/  IMAD.WIDE.U32 R66, R67, -0x326172a9, RZ ;  /* 0xcd9e8d5743427825 */ /* 0x000fe200078e00ff */
[----:B------:R-:W-:-:S03]  /*8fe0*/  MOV R90, R64 ;  /* 0x00000040005a7202 */ /* 0x000fc60000000f00 */
[----:B------:R-:W-:Y:S01]  /*8ff0*/  HFMA2 R64, -RZ, RZ, 0, 0 ;  /* 0x00000000ff407431 */ /* 0x000fe200000001ff */
[----:B------:R-:W-:Y:S01]  /*9000*/  LOP3.LUT R98, R83, R98, R65, 0x96, !PT ;  /* 0x0000006253627212 */ /* 0x000fe200078e9641 */
[----:B------:R-:W-:Y:S01]  /*9010*/  IMAD.MOV.U32 R76, RZ, RZ, R66 ;  /* 0x000000ffff4c7224 */ /* 0x000fe200078e0042 */
[----:B------:R-:W-:-:S07]  /*9020*/  LOP3.LUT R100, R79, R100, R67, 0x96, !PT ;  /* 0x000000644f647212 */ /* 0x000fce00078e9643 */
.L_x_3712:
[----:B------:R-:W-:Y:S05]  /*9030*/  BSYNC.RECONVERGENT B1 ;  /* 0x0000000000017941 */ /* 0x000fea0003800200 */
.L_x_3711:
[----:B------:R-:W-:Y:S01]  /*9040*/  I2FP.F32.U32 R14, R14 ;  /* 0x0000000e000e7245 */ /* 0x000fe20000201000 */
[----:B------:R-:W-:Y:S02]  /*9050*/  HADD2.F32 R66, -RZ, R25.H0_H0 ;  /* 0x20000019ff427230 */ /* 0x000fe40000004100 */
[----:B------:R-:W-:Y:S02]  /*9060*/  IMAD.MOV.U32 R65, RZ, RZ, 0x2f800000 ;  /* 0x2f800000ff417424 */ /* 0x000fe400078e00ff */
[----:B------:R-:W-:Y:S02]  /*9070*/  HADD2.F32 R84, -RZ, R21.H0_H0 ;  /* 0x20000015ff547230 */ /* 0x000fe40000004100 */
        /* <DEDUP_REMOVED lines=8> */
.L_x_3710:
        /* <DEDUP_REMOVED lines=21> */
.L_x_3719:
        /* <DEDUP_REMOVED lines=13> */
.L_x_3721:
[----:B------:R-:W-:Y:S05]  /*9320*/  BSYNC.RECONVERGENT B2 ;  /* 0x0000000000027941 */ /* 0x000fea0003800200 */
.L_x_3720:
        /* <DEDUP_REMOVED lines=12> */
[----:B------:R-:W-:Y:S02]  /*93f0*/  IADD3 R67, PT, PT, R81, 0x76cf5d0a, RZ ;  /* 0x76cf5d0a51437810 */ /* 0x000fe40007ffe0ff */
[----:B------:R-:W-:Y:S01]  /*9400*/  IADD3 R83, PT, PT, R80, -0x255992d5, RZ ;  /* 0xdaa66d2b50537810 */ /* 0x000fe20007ffe0ff */
[----:B------:R-:W-:Y:S01]  /*9410*/  IMAD.WIDE.U32 R84, R85, -0x326172a9, RZ ;  /* 0xcd9e8d5755547825 */ /* 0x000fe200078e00ff */
[----:B------:R-:W-:-:S04]  /*9420*/  LOP3.LUT R67, R67, R66, R99, 0x96, !PT ;  /* 0x0000004243437212 */ /* 0x000fc800078e9663 */
        /* <DEDUP_REMOVED lines=8> */
[----:B------:R-:W-:Y:S02]  /*94b0*/  IADD3 R67, PT, PT, R81, -0x126145ec, RZ ;  /* 0xed9eba1451437810 */ /* 0x000fe40007ffe0ff */
[----:B------:R-:W-:Y:S01]  /*94c0*/  IADD3 R83, PT, PT, R80, 0x1715609d, RZ ;  /* 0x1715609d50537810 */ /* 0x000fe20007ffe0ff */
        /* <DEDUP_REMOVED lines=10> */
[----:B------:R-:W-:Y:S02]  /*9570*/  IADD3 R67, PT, PT, R81, 0x646e171e, RZ ;  /* 0x646e171e51437810 */ /* 0x000fe40007ffe0ff */
        /* <DEDUP_REMOVED lines=12> */
[----:B------:R-:W-:Y:S01]  /*9640*/  IADD3 R83, PT, PT, R80, -0x700cb87f, RZ ;  /* 0x8ff3478150537810 */ /* 0x000fe20007ffe0ff */
        /* <DEDUP_REMOVED lines=11> */
.L_x_3718:
[----:B------:R-:W-:Y:S05]  /*9700*/  BSYNC.RECONVERGENT B1 ;  /* 0x0000000000017941 */ /* 0x000fea0003800200 */
.L_x_3717:
        /* <DEDUP_REMOVED lines=12> */
.L_x_3716:
        /* <DEDUP_REMOVED lines=21> */
.L_x_3725:
        /* <DEDUP_REMOVED lines=13> */
.L_x_3727:
[----:B------:R-:W-:Y:S05]  /*99f0*/  BSYNC.RECONVERGENT B2 ;  /* 0x0000000000027941 */ /* 0x000fea0003800200 */
.L_x_3726:
        /* <DEDUP_REMOVED lines=61> */
.L_x_3724:
[----:B------:R-:W-:Y:S05]  /*9dd0*/  BSYNC.RECONVERGENT B1 ;  /* 0x0000000000017941 */ /* 0x000fea0003800200 */
.L_x_3723:
        /* <DEDUP_REMOVED lines=12> */
.L_x_3722:
        /* <DEDUP_REMOVED lines=21> */
.L_x_3731:
        /* <DEDUP_REMOVED lines=13> */
.L_x_3733:
[----:B------:R-:W-:Y:S05]  /*a0c0*/  BSYNC.RECONVERGENT B2 ;  /* 0x0000000000027941 */ /* 0x000fea0003800200 */
.L_x_3732:
        /* <DEDUP_REMOVED lines=11> */
[----:B------:R-:W-:Y:S02]  /*a180*/  IADD3 R67, PT, PT, R81, 0x76cf5d0a, RZ ;  /* 0x76cf5d0a51437810 */ /* 0x000fe40007ffe0ff */
[----:B------:R-:W-:Y:S01]  /*a190*/  IADD3 R87, PT, PT, R80, -0x255992d5, RZ ;  /* 0xdaa66d2b50577810 */ /* 0x000fe20007ffe0ff */
[----:B------:R-:W-:Y:S01]  /*a1a0*/  IMAD.WIDE.U32 R98, R89, -0x326172a9, RZ ;  /* 0xcd9e8d5759627825 */ /* 0x000fe200078e00ff */
[----:B------:R-:W-:-:S03]  /*a1b0*/  LOP3.LUT R67, R67, R66, R101, 0x96, !PT ;  /* 0x0000004243437212 */ /* 0x000fc600078e9665 */
        /* <DEDUP_REMOVED lines=8> */
[----:B------:R-:W-:Y:S02]  /*a240*/  IADD3 R67, PT, PT, R81, -0x126145ec, RZ ;  /* 0xed9eba1451437810 */ /* 0x000fe40007ffe0ff */
[----:B------:R-:W-:Y:S01]  /*a250*/  IADD3 R87, PT, PT, R80, 0x1715609d, RZ ;  /* 0x1715609d50577810 */ /* 0x000fe20007ffe0ff */
        /* <DEDUP_REMOVED lines=11> */
[----:B------:R-:W-:Y:S01]  /*a310*/  IADD3 R87, PT, PT, R80, 0x5384540f, RZ ;  /* 0x5384540f50577810 */ /* 0x000fe20007ffe0ff */
        /* <DEDUP_REMOVED lines=24> */
.L_x_3730:
[----:B------:R-:W-:Y:S05]  /*a4a0*/  BSYNC.RECONVERGENT B1 ;  /* 0x0000000000017941 */ /* 0x000fea0003800200 */
.L_x_3729:
[----:B------:R-:W-:Y:S01]  /*a4b0*/  HFMA2 R67, -RZ, RZ, 0.1171875, 0 ;  /* 0x2f800000ff437431 */ /* 0x000fe200000001ff */
[----:B------:R-:W-:Y:S01]  /*a4c0*/  I2FP.F32.U32 R64, R66 ;  /* 0x0000004200407245 */ /* 0x000fe20000201000 */
[----:B------:R-:W-:Y:S02]  /*a4d0*/  HADD2.F32 R66, -RZ, R26.H1_H1 ;  /* 0x3000001aff427230 */ /* 0x000fe40000004100 */
        /* <DEDUP_REMOVED lines=9> */
.L_x_3728:
        /* <DEDUP_REMOVED lines=21> */
.L_x_3737:
        /* <DEDUP_REMOVED lines=13> */
.L_x_3739:
[----:B------:R-:W-:Y:S05]  /*a790*/  BSYNC.RECONVERGENT B2 ;  /* 0x0000000000027941 */ /* 0x000fea0003800200 */
.L_x_3738:
        /* <DEDUP_REMOVED lines=51> */
[----:B------:R-:W-:Y:S02]  /*aad0*/  LOP3.LUT R110, R65, R64, R101, 0x96, !PT ;  /* 0x00000040416e7212 */ /* 0x000fe400078e9665 */
[----:B------:R-:W-:Y:S01]  /*aae0*/  MOV R66, R84 ;  /* 0x0000005400427202 */ /* 0x000fe20000000f00 */
[----:B------:R-:W-:-:S04]  /*aaf0*/  IMAD.WIDE.U32 R64, R67, -0x326172a9, RZ ;  /* 0xcd9e8d5743407825 */ /* 0x000fc800078e00ff */
[----:B------:R-:W-:Y:S02]  /*ab00*/  VIADD R67, R80, 0x8ff34781 ;  /* 0x8ff3478150437836 */ /* 0x000fe40000000000 */
[----:B------:R-:W-:-:S03]  /*ab10*/  IMAD.WIDE.U32 R110, R110, -0x2daee0ad, RZ ;  /* 0xd2511f536e6e7825 */ /* 0x000fc600078e00ff */
[----:B------:R-:W-:Y:S01]  /*ab20*/  LOP3.LUT R100, R67, R100, R65, 0x96, !PT ;  /* 0x0000006443647212 */ /* 0x000fe200078e9641 */
[----:B------:R-:W-:Y:S01]  /*ab30*/  IMAD.MOV.U32 R76, RZ, RZ, R64 ;  /* 0x000000ffff4c7224 */ /* 0x000fe200078e0040 */
[----:B------:R-:W-:Y:S01]  /*ab40*/  LOP3.LUT R98, R89, R98, R111, 0x96, !PT ;  /* 0x0000006259627212 */ /* 0x000fe200078e966f */
[----:B------:R-:W-:-:S07]  /*ab50*/  IMAD.MOV.U32 R64, RZ, RZ, RZ ;  /* 0x000000ffff407224 */ /* 0x000fce00078e00ff */
.L_x_3736:
[----:B------:R-:W-:Y:S05]  /*ab60*/  BSYNC.RECONVERGENT B1 ;  /* 0x0000000000017941 */ /* 0x000fea0003800200 */
.L_x_3735:
[----:B------:R-:W-:Y:S01]  /*ab70*/  I2FP.F32.U32 R65, R66 ;  /* 0x0000004200417245 */ /* 0x000fe20000201000 */
[----:B------:R-:W-:Y:S02]  /*ab80*/  HFMA2 R66, -RZ, RZ, 0.1171875, 0 ;  /* 0x2f800000ff427431 */ /* 0x000fe400000001ff */
        /* <DEDUP_REMOVED lines=10> */
.L_x_3734:
        /* <DEDUP_REMOVED lines=21> */
.L_x_3743:
        /* <DEDUP_REMOVED lines=13> */
.L_x_3745:
[----:B------:R-:W-:Y:S05]  /*ae50*/  BSYNC.RECONVERGENT B2 ;  /* 0x0000000000027941 */ /* 0x000fea0003800200 */
.L_x_3744:
[----:B------:R-:W-:Y:S01]  /*ae60*/  IMAD.WIDE.U32 R98, R5, -0x326172a9, RZ ;  /* 0xcd9e8d5705627825 */ /* 0x000fe200078e00ff */
[----:B------:R-:W-:-:S03]  /*ae70*/  LOP3.LUT R64, R8, R101, R81, 0x96, !PT ;  /* 0x0000006508407212 */ /* 0x000fc600078e9651 */
[----:B------:R-:W-:Y:S01]  /*ae80*/  HFMA2 R84, -RZ, RZ, 0, 0 ;  /* 0x00000000ff547431 */ /* 0x000fe200000001ff */
        /* <DEDUP_REMOVED lines=58> */
.L_x_3742:
[----:B------:R-:W-:Y:S05]  /*b230*/  BSYNC.RECONVERGENT B1 ;  /* 0x0000000000017941 */ /* 0x000fea0003800200 */
.L_x_3741:
[----:B------:R-:W-:Y:S01]  /*b240*/  I2FP.F32.U32 R64, R65 ;  /* 0x0000004100407245 */ /* 0x000fe20000201000 */
[----:B------:R-:W-:Y:S02]  /*b250*/  HADD2.F32 R66, -RZ, R27.H1_H1 ;  /* 0x3000001bff427230 */ /* 0x000fe40000004100 */
        /* <DEDUP_REMOVED lines=10> */
.L_x_3740:
[----:B------:R-:W-:Y:S02]  /*b300*/  F2FP.F16.F32.PACK_AB R67, RZ, R99 ;  /* 0x00000063ff43723e */ /* 0x000fe400000000ff */
[----:B------:R-:W-:Y:S02]  /*b310*/  PRMT R66, R106, 0x5410, R108 ;  /* 0x000054106a427816 */ /* 0x000fe4000000006c */
[----:B------:R-:W-:Y:S02]  /*b320*/  PRMT R65, R104, 0x5410, R102 ;  /* 0x0000541068417816 */ /* 0x000fe40000000066 */
[----:B------:R-:W-:Y:S02]  /*b330*/  PRMT R64, R96, 0x5410, R94 ;  /* 0x0000541060407816 */ /* 0x000fe4000000005e */
[----:B------:R-:W-:Y:S01]  /*b340*/  PRMT R67, R92, 0x5410, R67 ;  /* 0x000054105c437816 */ /* 0x000fe20000000043 */
[----:B------:R-:W-:Y:S06]  /*b350*/  BRA `(.L_x_3746) ;  /* 0x0000003400187947 */ /* 0x000fec0003800000 */
.L_x_3697:
        /* <DEDUP_REMOVED lines=20> */
.L_x_3750:
        /* <DEDUP_REMOVED lines=13> */
.L_x_3752:
[----:B------:R-:W-:Y:S05]  /*b570*/  BSYNC.RECONVERGENT B2 ;  /* 0x0000000000027941 */ /* 0x000fea0003800200 */
.L_x_3751:
        /* <DEDUP_REMOVED lines=60> */
.L_x_3749:
[----:B------:R-:W-:Y:S05]  /*b940*/  BSYNC.RECONVERGENT B1 ;  /* 0x0000000000017941 */ /* 0x000fea0003800200 */
.L_x_3748:
        /* <DEDUP_REMOVED lines=11> */
.L_x_3747:
        /* <DEDUP_REMOVED lines=17> */
.L_x_3756:
        /* <DEDUP_REMOVED lines=13> */
.L_x_3758:
[----:B------:R-:W-:Y:S05]  /*bbe0*/  BSYNC.RECONVERGENT B2 ;  /* 0x0000000000027941 */ /* 0x000fea0003800200 */
.L_x_3757:
        /* <DEDUP_REMOVED lines=59> */
[----:B------:R-:W-:-:S07]  /*bfa0*/  HFMA2 R65, -RZ, RZ, 0, 0 ;  /* 0x00000000ff417431 */ /* 0x000fce00000001ff */
.L_x_3755:
[----:B------:R-:W-:Y:S05]  /*bfb0*/  BSYNC.RECONVERGENT B1 ;  /* 0x0000000000017941 */ /* 0x000fea0003800200 */
.L_x_3754:
        /* <DEDUP_REMOVED lines=10> */
[----:B------:R-:W-:-:S07]  /*c060*/  FMUL.FTZ R77, R66, R77 ;  /* 0x0000004d424d7220 */ /* 0x000fce0000410000 */
.L_x_3753:
        /* <DEDUP_REMOVED lines=17> */
.L_x_3762:
        /* <DEDUP_REMOVED lines=13> */
.L_x_3764:
[----:B------:R-:W-:Y:S05]  /*c250*/  BSYNC.RECONVERGENT B2 ;  /* 0x0000000000027941 */ /* 0x000fea0003800200 */
.L_x_3763:
        /* <DEDUP_REMOVED lines=56> */
[----:B------:R-:W-:-:S03]  /*c5e0*/  LOP3.LUT R98, R83, R98, R65, 0x96, !PT ;  /* 0x0000006253627212 */ /* 0x000fc600078e9641 */
[----:B------:R-:W-:Y:S02]  /*c5f0*/  IMAD.MOV.U32 R90, RZ, RZ, R64 ;  /* 0x000000ffff5a7224 */ /* 0x000fe400078e0040 */
[----:B------:R-:W-:Y:S01]  /*c600*/  HFMA2 R64, -RZ, RZ, 0, 0 ;  /* 0x00000000ff407431 */ /* 0x000fe200000001ff */
[----:B------:R-:W-:Y:S01]  /*c610*/  LOP3.LUT R100, R79, R100, R67, 0x96, !PT ;  /* 0x000000644f647212 */ /* 0x000fe200078e9643 */
[----:B------:R-:W-:-:S07]  /*c620*/  IMAD.MOV.U32 R76, RZ, RZ, R66 ;  /* 0x000000ffff4c7224 */ /* 0x000fce00078e0042 */
.L_x_3761:
[----:B------:R-:W-:Y:S05]  /*c630*/  BSYNC.RECONVERGENT B1 ;  /* 0x0000000000017941 */ /* 0x000fea0003800200 */
.L_x_3760:
        /* <DEDUP_REMOVED lines=10> */
[----:B------:R-:W-:-:S07]  /*c6e0*/  FMUL.FTZ R79, R84, R79 ;  /* 0x0000004f544f7220 */ /* 0x000fce0000410000 */
.L_x_3759:
        /* <DEDUP_REMOVED lines=17> */
.L_x_3768:
        /* <DEDUP_REMOVED lines=13> */
.L_x_3770:
[----:B------:R-:W-:Y:S05]  /*c8d0*/  BSYNC.RECONVERGENT B2 ;  /* 0x0000000000027941 */ /* 0x000fea0003800200 */
.L_x_3769:
        /* <DEDUP_REMOVED lines=57> */
[----:B------:R-:W-:Y:S02]  /*cc70*/  HFMA2 R65, -RZ, RZ, 0, 0 ;  /* 0x00000000ff417431 */ /* 0x000fe400000001ff */
[----:B------:R-:W-:Y:S01]  /*cc80*/  IMAD.MOV.U32 R76, RZ, RZ, R66 ;  /* 0x000000ffff4c7224 */ /* 0x000fe200078e0042 */
[----:B------:R-:W-:Y:S01]  /*cc90*/  LOP3.LUT R100, R83, R100, R67, 0x96, !PT ;  /* 0x0000006453647212 */ /* 0x000fe200078e9643 */
[----:B------:R-:W-:-:S07]  /*cca0*/  IMAD.MOV.U32 R90, RZ, RZ, R64 ;  /* 0x000000ffff5a7224 */ /* 0x000fce00078e0040 */
.L_x_3767:
[----:B------:R-:W-:Y:S05]  /*ccb0*/  BSYNC.RECONVERGENT B1 ;  /* 0x0000000000017941 */ /* 0x000fea0003800200 */
.L_x_3766:
        /* <DEDUP_REMOVED lines=11> */
.L_x_3765:
        /* <DEDUP_REMOVED lines=17> */
.L_x_3774:
        /* <DEDUP_REMOVED lines=13> */
.L_x_3776:
[----:B------:R-:W-:Y:S05]  /*cf50*/  BSYNC.RECONVERGENT B2 ;  /* 0x0000000000027941 */ /* 0x000fea0003800200 */
.L_x_3775:
        /* <DEDUP_REMOVED lines=61> */
.L_x_3773:
[----:B------:R-:W-:Y:S05]  /*d330*/  BSYNC.RECONVERGENT B1 ;  /* 0x0000000000017941 */ /* 0x000fea0003800200 */
.L_x_3772:
        /* <DEDUP_REMOVED lines=11> */
.L_x_3771:
        /* <DEDUP_REMOVED lines=17> */
.L_x_3780:
        /* <DEDUP_REMOVED lines=13> */
.L_x_3782:
[----:B------:R-:W-:Y:S05]  /*d5d0*/  BSYNC.RECONVERGENT B2 ;  /* 0x0000000000027941 */ /* 0x000fea0003800200 */
.L_x_3781:
        /* <DEDUP_REMOVED lines=49> */
[----:B------:R-:W-:-:S04]  /*d8f0*/  IMAD.WIDE.U32 R100, R100, -0x326172a9, RZ ;  /* 0xcd9e8d5764647825 */ /* 0x000fc800078e00ff */
[----:B------:R-:W-:Y:S01]  /*d900*/  VIADD R67, R81, 0xdb3d7428 ;  /* 0xdb3d742851437836 */ /* 0x000fe20000000000 */
[----:B------:R-:W-:-:S04]  /*d910*/  LOP3.LUT R65, R65, R64, R101, 0x96, !PT ;  /* 0x0000004041417212 */ /* 0x000fc800078e9665 */
[----:B------:R-:W-:Y:S01]  /*d920*/  LOP3.LUT R67, R67, R66, R99, 0x96, !PT ;  /* 0x0000004243437212 */ /* 0x000fe200078e9663 */
        /* <DEDUP_REMOVED lines=8> */
.L_x_3779:
[----:B------:R-:W-:Y:S05]  /*d9b0*/  BSYNC.RECONVERGENT B1 ;  /* 0x0000000000017941 */ /* 0x000fea0003800200 */
.L_x_3778:
        /* <DEDUP_REMOVED lines=11> */
.L_x_3777:
        /* <DEDUP_REMOVED lines=17> */
.L_x_3786:
        /* <DEDUP_REMOVED lines=13> */
.L_x_3788:
[----:B------:R-:W-:Y:S05]  /*dc50*/  BSYNC.RECONVERGENT B2 ;  /* 0x0000000000027941 */ /* 0x000fea0003800200 */
.L_x_3787:
        /* <DEDUP_REMOVED lines=44> */
[C---:B------:R-:W-:Y:S01]  /*df20*/  IADD3 R65, PT, PT, R80.reuse, -0xe443238, RZ ;  /* 0xf1bbcdc850417810 */ /* 0x040fe20007ffe0ff */
        /* <DEDUP_REMOVED lines=11> */
[----:B------:R-:W-:Y:S01]  /*dfe0*/  IMAD.MOV.U32 R76, RZ, RZ, R66 ;  /* 0x000000ffff4c7224 */ /* 0x000fe200078e0042 */
[----:B------:R-:W-:Y:S01]  /*dff0*/  MOV R66, R90 ;  /* 0x0000005a00427202 */ /* 0x000fe20000000f00 */
[----:B------:R-:W-:Y:S02]  /*e000*/  IMAD.MOV.U32 R90, RZ, RZ, R64 ;  /* 0x000000ffff5a7224 */ /* 0x000fe400078e0040 */
[----:B------:R-:W-:Y:S01]  /*e010*/  HFMA2 R64, -RZ, RZ, 0, 0 ;  /* 0x00000000ff407431 */ /* 0x000fe200000001ff */
[----:B------:R-:W-:-:S07]  /*e020*/  LOP3.LUT R98, R99, R98, R65, 0x96, !PT ;  /* 0x0000006263627212 */ /* 0x000fce00078e9641 */
.L_x_3785:
[----:B------:R-:W-:Y:S05]  /*e030*/  BSYNC.RECONVERGENT B1 ;  /* 0x0000000000017941 */ /* 0x000fea0003800200 */
.L_x_3784:
        /* <DEDUP_REMOVED lines=10> */
[----:B------:R-:W-:-:S07]  /*e0e0*/  FMUL.FTZ R89, R66, R89 ;  /* 0x0000005942597220 */ /* 0x000fce0000410000 */
.L_x_3783:
        /* <DEDUP_REMOVED lines=17> */
.L_x_3792:
        /* <DEDUP_REMOVED lines=13> */
.L_x_3794:
[----:B------:R-:W-:Y:S05]  /*e2d0*/  BSYNC.RECONVERGENT B2 ;  /* 0x0000000000027941 */ /* 0x000fea0003800200 */
.L_x_3793:
        /* <DEDUP_REMOVED lines=57> */
[----:B------:R-:W-:Y:S01]  /*e670*/  MOV R65, R90 ;  /* 0x0000005a00417202 */ /* 0x000fe20000000f00 */
[----:B------:R-:W-:Y:S01]  /*e680*/  IMAD.MOV.U32 R76, RZ, RZ, R64 ;  /* 0x000000ffff4c7224 */ /* 0x000fe200078e0040 */
[----:B------:R-:W-:Y:S01]  /*e690*/  LOP3.LUT R98, R101, R98, R67, 0x96, !PT ;  /* 0x0000006265627212 */ /* 0x000fe200078e9643 */
[----:B------:R-:W-:-:S07]  /*e6a0*/  IMAD.MOV.U32 R90, RZ, RZ, R66 ;  /* 0x000000ffff5a7224 */ /* 0x000fce00078e0042 */
.L_x_3791:
[----:B------:R-:W-:Y:S05]  /*e6b0*/  BSYNC.RECONVERGENT B1 ;  /* 0x0000000000017941 */ /* 0x000fea0003800200 */
.L_x_3790:
        /* <DEDUP_REMOVED lines=11> */
.L_x_3789:
[----:B------:R-:W-:Y:S02]  /*e770*/  F2FP.F16.F32.PACK_AB R67, RZ, R99 ;  /* 0x00000063ff43723e */ /* 0x000fe400000000ff */
[----:B------:R-:W-:Y:S02]  /*e780*/  PRMT R66, R106, 0x5410, R108 ;  /* 0x000054106a427816 */ /* 0x000fe4000000006c */
[----:B------:R-:W-:Y:S02]  /*e790*/  PRMT R65, R102, 0x5410, R104 ;  /* 0x0000541066417816 */ /* 0x000fe40000000068 */
[----:B------:R-:W-:Y:S02]  /*e7a0*/  PRMT R64, R96, 0x5410, R94 ;  /* 0x0000541060407816 */ /* 0x000fe4000000005e */
[----:B------:R-:W-:-:S07]  /*e7b0*/  PRMT R67, R92, 0x5410, R67 ;  /* 0x000054105c437816 */ /* 0x000fce0000000043 */
.L_x_3746:
        /* <DEDUP_REMOVED lines=25> */
.L_x_3795:
[----:B------:R-:W-:Y:S01]  /*e950*/  IADD3 R78, PT, PT, R78, 0x100, RZ ;  /* 0x000001004e4e7810 */ /* 0x000fe20007ffe0ff */
[----:B------:R-:W-:-:S07]  /*e960*/  VIADD R82, R82, 0x100 ;  /* 0x0000010052527836 */ /* 0x000fce0000000000 */
.L_x_3696:
[----:B------:R-:W-:Y:S05]  /*e970*/  BSYNC.RECONVERGENT B0 ;  /* 0x0000000000007941 */ /* 0x000fea0003800200 */
.L_x_3695:
[----:B------:R-:W-:Y:S01]  /*e980*/  ISETP.GE.U32.AND P4, PT, R2, 0x300, PT ;  /* 0x000003000200780c */ /* 0x000fe20003f86070 */
[----:B------:R-:W-:-:S12]  /*e990*/  BSSY.RECONVERGENT B0, `(.L_x_3796) ;  /* 0x00006d9000007945 */ /* 0x000fd80003800200 */
[----:B------:R-:W-:Y:S05]  /*e9a0*/  @!P4 BRA `(.L_x_3797) ;  /* 0x0000006c005cc947 */ /* 0x000fea0003800000 */
[----:B------:R-:W-:Y:S01]  /*e9b0*/  ISETP.NE.U32.AND P0, PT, RZ, UR10, PT ;  /* 0x0000000aff007c0c */ /* 0x000fe2000bf05070 */
[----:B012---:R-:W0:Y:S03]  /*e9c0*/  @P3 LDC.64 R66, c[0x0][0x390] ;  /* 0x0000e400ff423b82 */ /* 0x007e260000000a00 */
        /* <DEDUP_REMOVED lines=28> */
.L_x_3802:
        /* <DEDUP_REMOVED lines=13> */
.L_x_3804:
[----:B------:R-:W-:Y:S05]  /*ec60*/  BSYNC.RECONVERGENT B2 ;  /* 0x0000000000027941 */ /* 0x000fea0003800200 */
.L_x_3803:
[----:B0-----:R-:W-:Y:S01]  /*ec70*/  IMAD.WIDE.U32 R66, R5, -0x326172a9, RZ ;  /* 0xcd9e8d5705427825 */ /* 0x001fe200078e00ff */
        /* <DEDUP_REMOVED lines=46> */
[----:B------:R-:W-:Y:S02]  /*ef60*/  LOP3.LUT R7, R7, R94, R91, 0x96, !PT ;  /* 0x0000005e07077212 */ /* 0x000fe400078e965b */
[----:B------:R-:W-:Y:S01]  /*ef70*/  LOP3.LUT R90, R65, R90, R67, 0x96, !PT ;  /* 0x0000005a415a7212 */ /* 0x000fe200078e9643 */
[----:B------:R-:W-:Y:S02]  /*ef80*/  VIADD R67, R81, 0x96a522ad ;  /* 0x96a522ad51437836 */ /* 0x000fe40000000000 */
[----:B------:R-:W-:-:S04]  /*ef90*/  IMAD.WIDE.U32 R100, R7, -0x326172a9, RZ ;  /* 0xcd9e8d5707647825 */ /* 0x000fc800078e00ff */
[----:B------:R-:W-:Y:S02]  /*efa0*/  VIADD R7, R80, 0xf1bbcdc8 ;  /* 0xf1bbcdc850077836 */ /* 0x000fe40000000000 */
[----:B------:R-:W-:-:S03]  /*efb0*/  IMAD.WIDE.U32 R90, R90, -0x326172a9, RZ ;  /* 0xcd9e8d575a5a7825 */ /* 0x000fc600078e00ff */
[----:B------:R-:W-:Y:S02]  /*efc0*/  LOP3.LUT R64, R7, R64, R101, 0x96, !PT ;  /* 0x0000004007407212 */ /* 0x000fe400078e9665 */
[----:B------:R-:W-:Y:S02]  /*efd0*/  IADD3 R7, PT, PT, R80, -0x700cb87f, RZ ;  /* 0x8ff3478150077810 */ /* 0x000fe40007ffe0ff */
[----:B------:R-:W-:Y:S01]  /*efe0*/  MOV R76, R90 ;  /* 0x0000005a004c7202 */ /* 0x000fe20000000f00 */
[----:B------:R-:W-:Y:S01]  /*eff0*/  IMAD.WIDE.U32 R64, R64, -0x2daee0ad, RZ ;  /* 0xd2511f5340407825 */ /* 0x000fe200078e00ff */
[----:B------:R-:W-:-:S03]  /*f000*/  LOP3.LUT R100, R7, R100, R91, 0x96, !PT ;  /* 0x0000006407647212 */ /* 0x000fc600078e965b */
[----:B------:R-:W-:Y:S01]  /*f010*/  IMAD.MOV.U32 R88, RZ, RZ, R64 ;  /* 0x000000ffff587224 */ /* 0x000fe200078e0040 */
[----:B------:R-:W-:Y:S01]  /*f020*/  LOP3.LUT R98, R67, R66, R65, 0x96, !PT ;  /* 0x0000004243627212 */ /* 0x000fe200078e9641 */
[----:B------:R-:W-:-:S07]  /*f030*/  IMAD.MOV.U32 R7, RZ, RZ, RZ ;  /* 0x000000ffff077224 */ /* 0x000fce00078e00ff */
.L_x_3801:
[----:B------:R-:W-:Y:S05]  /*f040*/  BSYNC.RECONVERGENT B1 ;  /* 0x0000000000017941 */ /* 0x000fea0003800200 */
.L_x_3800:
[----:B0-----:R-:W-:Y:S01]  /*f050*/  HFMA2 R65, -RZ, RZ, 0.1171875, 0 ;  /* 0x2f800000ff417431 */ /* 0x001fe200000001ff */
        /* <DEDUP_REMOVED lines=11> */
.L_x_3799:
[----:B------:R-:W-:Y:S01]  /*f110*/  F2FP.F16.F32.PACK_AB R94, RZ, R93 ;  /* 0x0000005dff5e723e */ /* 0x000fe200000000ff */
[----:B------:R-:W-:Y:S01]  /*f120*/  @!P0 HADD2.F32 R95, -RZ, R20.H1_H1 ;  /* 0x30000014ff5f8230 */ /* 0x000fe20000004100 */
        /* <DEDUP_REMOVED lines=19> */
.L_x_3808:
        /* <DEDUP_REMOVED lines=13> */
.L_x_3810:
[----:B------:R-:W-:Y:S05]  /*f330*/  BSYNC.RECONVERGENT B2 ;  /* 0x0000000000027941 */ /* 0x000fea0003800200 */
.L_x_3809:
        /* <DEDUP_REMOVED lines=58> */
[----:B------:R-:W-:Y:S01]  /*f6e0*/  MOV R84, R64 ;  /* 0x0000004000547202 */ /* 0x000fe20000000f00 */
[----:B------:R-:W-:Y:S01]  /*f6f0*/  HFMA2 R64, -RZ, RZ, 0, 0 ;  /* 0x00000000ff407431 */ /* 0x000fe200000001ff */
[----:B------:R-:W-:-:S07]  /*f700*/  LOP3.LUT R98, R67, R66, R65, 0x96, !PT ;  /* 0x0000004243627212 */ /* 0x000fce00078e9641 */
.L_x_3807:
[----:B------:R-:W-:Y:S05]  /*f710*/  BSYNC.RECONVERGENT B1 ;  /* 0x0000000000017941 */ /* 0x000fea0003800200 */
.L_x_3806:
[----:B------:R-:W-:Y:S01]  /*f720*/  I2FP.F32.U32 R7, R12 ;  /* 0x0000000c00077245 */ /* 0x000fe20000201000 */
[----:B------:R-:W-:Y:S02]  /*f730*/  HADD2.F32 R65, -RZ, R24.H1_H1 ;  /* 0x30000018ff417230 */ /* 0x000fe40000004100 */
        /* <DEDUP_REMOVED lines=10> */
.L_x_3805:
        /* <DEDUP_REMOVED lines=21> */
.L_x_3814:
        /* <DEDUP_REMOVED lines=13> */
.L_x_3816:
[----:B------:R-:W-:Y:S05]  /*fa00*/  BSYNC.RECONVERGENT B2 ;  /* 0x0000000000027941 */ /* 0x000fea0003800200 */
.L_x_3815:
        /* <DEDUP_REMOVED lines=61> */
.L_x_3813:
[----:B------:R-:W-:Y:S05]  /*fde0*/  BSYNC.RECONVERGENT B1 ;  /* 0x0000000000017941 */ /* 0x000fea0003800200 */
.L_x_3812:
        /* <DEDUP_REMOVED lines=12> */
.L_x_3811:
        /* <DEDUP_REMOVED lines=21> */
.L_x_3820:
        /* <DEDUP_REMOVED lines=13> */
.L_x_3822:
[----:B------:R-:W-:Y:S05]  /*100d0*/  BSYNC.RECONVERGENT B2 ;  /* 0x0000000000027941 */ /* 0x000fea0003800200 */
.L_x_3821:
        /* <DEDUP_REMOVED lines=56> */
[----:B------:R-:W-:Y:S01]  /*10460*/  MOV R84, R64 ;  /* 0x0000004000547202 */ /* 0x000fe20000000f00 */
[----:B------:R-:W-:Y:S02]  /*10470*/  HFMA2 R64, -RZ, RZ, 0, 0 ;  /* 0x00000000ff407431 */ /* 0x000fe400000001ff */
[----:B------:R-:W-:Y:S01]  /*10480*/  IMAD.MOV.U32 R76, RZ, RZ, R102 ;  /* 0x000000ffff4c7224 */ /* 0x000fe200078e0066 */
[----:B------:R-:W-:Y:S02]  /*10490*/  LOP3.LUT R98, R67, R66, R65, 0x96, !PT ;  /* 0x0000004243627212 */ /* 0x000fe400078e9641 */
[----:B------:R-:W-:-:S07]  /*104a0*/  LOP3.LUT R100, R7, R100, R103, 0x96, !PT ;  /* 0x0000006407647212 */ /* 0x000fce00078e9667 */
.L_x_3819:
[----:B------:R-:W-:Y:S05]  /*104b0*/  BSYNC.RECONVERGENT B1 ;  /* 0x0000000000017941 */ /* 0x000fea0003800200 */
.L_x_3818:
        /* <DEDUP_REMOVED lines=12> */
.L_x_3817:
        /* <DEDUP_REMOVED lines=21> */
.L_x_3826:
        /* <DEDUP_REMOVED lines=13> */
.L_x_3828:
[----:B------:R-:W-:Y:S05]  /*107a0*/  BSYNC.RECONVERGENT B2 ;  /* 0x0000000000027941 */ /* 0x000fea0003800200 */
.L_x_3827:
        /* <DEDUP_REMOVED lines=61> */
.L_x_3825:
[----:B------:R-:W-:Y:S05]  /*10b80*/  BSYNC.RECONVERGENT B1 ;  /* 0x0000000000017941 */ /* 0x000fea0003800200 */
.L_x_3824:
        /* <DEDUP_REMOVED lines=12> */
.L_x_3823:
        /* <DEDUP_REMOVED lines=21> */
.L_x_3832:
        /* <DEDUP_REMOVED lines=13> */
.L_x_3834:
[----:B------:R-:W-:Y:S05]  /*10e70*/  BSYNC.RECONVERGENT B2 ;  /* 0x0000000000027941 */ /* 0x000fea0003800200 */
.L_x_3833:
        /* <DEDUP_REMOVED lines=56> */
[----:B------:R-:W-:Y:S01]  /*11200*/  HFMA2 R64, -RZ, RZ, 0, 0 ;  /* 0x00000000ff407431 */ /* 0x000fe200000001ff */
[----:B------:R-:W-:Y:S01]  /*11210*/  LOP3.LUT R98, R67, R66, R65, 0x96, !PT ;  /* 0x0000004243627212 */ /* 0x000fe200078e9641 */
[----:B------:R-:W-:Y:S01]  /*11220*/  IMAD.MOV.U32 R76, RZ, RZ, R110 ;  /* 0x000000ffff4c7224 */ /* 0x000fe200078e006e */
[----:B------:R-:W-:Y:S01]  /*11230*/  LOP3.LUT R100, R7, R100, R111, 0x96, !PT ;  /* 0x0000006407647212 */ /* 0x000fe200078e966f */
[----:B------:R-:W-:-:S07]  /*11240*/  IMAD.MOV.U32 R65, RZ, RZ, R88 ;  /* 0x000000ffff417224 */ /* 0x000fce00078e0058 */
.L_x_3831:
[----:B------:R-:W-:Y:S05]  /*11250*/  BSYNC.RECONVERGENT B1 ;  /* 0x0000000000017941 */ /* 0x000fea0003800200 */
.L_x_3830:
        /* <DEDUP_REMOVED lines=12> */
.L_x_3829:
        /* <DEDUP_REMOVED lines=21> */
.L_x_3838:
        /* <DEDUP_REMOVED lines=13> */
.L_x_3840:
[----:B------:R-:W-:Y:S05]  /*11540*/  BSYNC.RECONVERGENT B2 ;  /* 0x0000000000027941 */ /* 0x000fea0003800200 */
.L_x_3839:
[----:B------:R-:W-:Y:S01]  /*11550*/  IMAD.WIDE.U32 R66, R5, -0x326172a9, RZ ;  /* 0xcd9e8d5705427825 */ /* 0x000fe200078e00ff */
[----:B------:R-:W-:Y:S02]  /*11560*/  LOP3.LUT R64, R8, R101, R81, 0x96, !PT ;  /* 0x0000006508407212 */ /* 0x000fe400078e9651 */
[----:B------:R-:W-:Y:S02]  /*11570*/  IADD3 R7, PT, PT, R80, -0x61c88647, RZ ;  /* 0x9e3779b950077810 */ /* 0x000fe40007ffe0ff */
        /* <DEDUP_REMOVED lines=53> */
[----:B------:R-:W-:Y:S02]  /*118d0*/  LOP3.LUT R100, R7, R100, R111, 0x96, !PT ;  /* 0x0000006407647212 */ /* 0x000fe400078e966f */
[----:B------:R-:W-:Y:S01]  /*118e0*/  MOV R7, R84 ;  /* 0x0000005400077202 */ /* 0x000fe20000000f00 */
[----:B------:R-:W-:Y:S01]  /*118f0*/  IMAD.MOV.U32 R104, RZ, RZ, R64 ;  /* 0x000000ffff687224 */ /* 0x000fe200078e0040 */
[----:B------:R-:W-:Y:S01]  /*11900*/  LOP3.LUT R98, R67, R66, R65, 0x96, !PT ;  /* 0x0000004243627212 */ /* 0x000fe200078e9641 */
[----:B------:R-:W-:-:S07]  /*11910*/  IMAD.MOV.U32 R65, RZ, RZ, RZ ;  /* 0x000000ffff417224 */ /* 0x000fce00078e00ff */
.L_x_3837:
[----:B------:R-:W-:Y:S05]  /*11920*/  BSYNC.RECONVERGENT B1 ;  /* 0x0000000000017941 */ /* 0x000fea0003800200 */
.L_x_3836:
        /* <DEDUP_REMOVED lines=12> */
.L_x_3835:
        /* <DEDUP_REMOVED lines=21> */
.L_x_3844:
        /* <DEDUP_REMOVED lines=13> */
.L_x_3846:
[----:B------:R-:W-:Y:S05]  /*11c10*/  BSYNC.RECONVERGENT B2 ;  /* 0x0000000000027941 */ /* 0x000fea0003800200 */
.L_x_3845:
        /* <DEDUP_REMOVED lines=61> */
.L_x_3843:
[----:B------:R-:W-:Y:S05]  /*11ff0*/  BSYNC.RECONVERGENT B1 ;  /* 0x0000000000017941 */ /* 0x000fea0003800200 */
.L_x_3842:
        /* <DEDUP_REMOVED lines=12> */
.L_x_3841:
[----:B------:R-:W-:Y:S02]  /*120c0*/  F2FP.F16.F32.PACK_AB R67, RZ, R7 ;  /* 0x00000007ff43723e */ /* 0x000fe400000000ff */
[----:B------:R-:W-:Y:S02]  /*120d0*/  PRMT R66, R106, 0x5410, R108 ;  /* 0x000054106a427816 */ /* 0x000fe4000000006c */
[----:B------:R-:W-:Y:S02]  /*120e0*/  PRMT R65, R96, 0x5410, R102 ;  /* 0x0000541060417816 */ /* 0x000fe40000000066 */
[----:B------:R-:W-:Y:S02]  /*120f0*/  PRMT R64, R94, 0x5410, R90 ;  /* 0x000054105e407816 */ /* 0x000fe4000000005a */
[----:B------:R-:W-:Y:S01]  /*12100*/  PRMT R67, R88, 0x5410, R67 ;  /* 0x0000541058437816 */ /* 0x000fe20000000043 */
[----:B------:R-:W-:Y:S06]  /*12110*/  BRA `(.L_x_3847) ;  /* 0x0000003400207947 */ /* 0x000fec0003800000 */
.L_x_3798:
[----:B------:R-:W-:Y:S01]  /*12120*/  MOV R93, RZ ;  /* 0x000000ff005d7202 */ /* 0x000fe20000000f00 */
[----:B------:R-:W-:Y:S01]  /*12130*/  IMAD.MOV.U32 R7, RZ, RZ, R84 ;  /* 0x000000ffff077224 */ /* 0x000fe200078e0054 */
        /* <DEDUP_REMOVED lines=18> */
.L_x_3851:
        /* <DEDUP_REMOVED lines=13> */
.L_x_3853:
[----:B------:R-:W-:Y:S05]  /*12330*/  BSYNC.RECONVERGENT B2 ;  /* 0x0000000000027941 */ /* 0x000fea0003800200 */
.L_x_3852:
[----:B0-----:R-:W-:Y:S01]  /*12340*/  IMAD.WIDE.U32 R64, R5, -0x326172a9, RZ ;  /* 0xcd9e8d5705407825 */ /* 0x001fe200078e00ff */
        /* <DEDUP_REMOVED lines=54> */
[----:B------:R-:W-:Y:S02]  /*126b0*/  IADD3 R7, PT, PT, R81, -0x695add53, RZ ;  /* 0x96a522ad51077810 */ /* 0x000fe40007ffe0ff */
[----:B------:R-:W-:Y:S01]  /*126c0*/  LOP3.LUT R100, R65, R100, R67, 0x96, !PT ;  /* 0x0000006441647212 */ /* 0x000fe200078e9643 */
[----:B------:R-:W-:Y:S01]  /*126d0*/  IMAD.MOV.U32 R76, RZ, RZ, R66 ;  /* 0x000000ffff4c7224 */ /* 0x000fe200078e0042 */
[----:B------:R-:W-:Y:S01]  /*126e0*/  LOP3.LUT R98, R7, R64, R105, 0x96, !PT ;  /* 0x0000004007627212 */ /* 0x000fe200078e9669 */
[----:B------:R-:W-:-:S07]  /*126f0*/  IMAD.MOV.U32 R7, RZ, RZ, RZ ;  /* 0x000000ffff077224 */ /* 0x000fce00078e00ff */
.L_x_3850:
[----:B------:R-:W-:Y:S05]  /*12700*/  BSYNC.RECONVERGENT B1 ;  /* 0x0000000000017941 */ /* 0x000fea0003800200 */
.L_x_3849:
[----:B0-----:R-:W-:Y:S01]  /*12710*/  HFMA2 R65, -RZ, RZ, 0.1171875, 0 ;  /* 0x2f800000ff417431 */ /* 0x001fe200000001ff */
        /* <DEDUP_REMOVED lines=10> */
.L_x_3848:
[----:B------:R-:W-:Y:S01]  /*127c0*/  F2FP.F16.F32.PACK_AB R94, RZ, R93 ;  /* 0x0000005dff5e723e */ /* 0x000fe200000000ff */
[----:B------:R-:W-:Y:S01]  /*127d0*/  IMAD.MOV.U32 R95, RZ, RZ, RZ ;  /* 0x000000ffff5f7224 */ /* 0x000fe200078e00ff */
[----:B0-----:R-:W-:Y:S01]  /*127e0*/  MOV R64, R7 ;  /* 0x0000000700407202 */ /* 0x001fe20000000f00 */
        /* <DEDUP_REMOVED lines=14> */
.L_x_3857:
        /* <DEDUP_REMOVED lines=13> */
.L_x_3859:
[----:B------:R-:W-:Y:S05]  /*129a0*/  BSYNC.RECONVERGENT B2 ;  /* 0x0000000000027941 */ /* 0x000fea0003800200 */
.L_x_3858:
[----:B------:R-:W-:Y:S01]  /*129b0*/  IMAD.WIDE.U32 R66, R5, -0x326172a9, RZ ;  /* 0xcd9e8d5705427825 */ /* 0x000fe200078e00ff */
[----:B------:R-:W-:Y:S02]  /*129c0*/  LOP3.LUT R64, R8, R97, R81, 0x96, !PT ;  /* 0x0000006108407212 */ /* 0x000fe400078e9651 */
[----:B------:R-:W-:Y:S01]  /*129d0*/  IADD3 R7, PT, PT, R80, -0x61c88647, RZ ;  /* 0x9e3779b950077810 */ /* 0x000fe20007ffe0ff */
[----:B------:R-:W-:Y:S01]  /*129e0*/  IMAD.MOV.U32 R12, RZ, RZ, R104 ;  /* 0x000000ffff0c7224 */ /* 0x000fe200078e0068 */
        /* <DEDUP_REMOVED lines=53> */
[----:B------:R-:W-:Y:S02]  /*12d40*/  LOP3.LUT R100, R7, R100, R91, 0x96, !PT ;  /* 0x0000006407647212 */ /* 0x000fe400078e965b */
[----:B------:R-:W-:Y:S01]  /*12d50*/  MOV R104, R64 ;  /* 0x0000004000687202 */ /* 0x000fe20000000f00 */
[----:B------:R-:W-:Y:S01]  /*12d60*/  IMAD.MOV.U32 R64, RZ, RZ, RZ ;  /* 0x000000ffff407224 */ /* 0x000fe200078e00ff */
[----:B------:R-:W-:-:S07]  /*12d70*/  LOP3.LUT R98, R67, R66, R65, 0x96, !PT ;  /* 0x0000004243627212 */ /* 0x000fce00078e9641 */
.L_x_3856:
[----:B------:R-:W-:Y:S05]  /*12d80*/  BSYNC.RECONVERGENT B1 ;  /* 0x0000000000017941 */ /* 0x000fea0003800200 */
.L_x_3855:
        /* <DEDUP_REMOVED lines=11> */
.L_x_3854:
        /* <DEDUP_REMOVED lines=17> */
.L_x_3863:
        /* <DEDUP_REMOVED lines=13> */
.L_x_3865:
[----:B------:R-:W-:Y:S05]  /*13020*/  BSYNC.RECONVERGENT B2 ;  /* 0x0000000000027941 */ /* 0x000fea0003800200 */
.L_x_3864:
        /* <DEDUP_REMOVED lines=58> */
[----:B------:R-:W-:Y:S01]  /*133d0*/  IMAD.MOV.U32 R7, RZ, RZ, RZ ;  /* 0x000000ffff077224 */ /* 0x000fe200078e00ff */
[----:B------:R-:W-:Y:S02]  /*133e0*/  LOP3.LUT R98, R67, R66, R65, 0x96, !PT ;  /* 0x0000004243627212 */ /* 0x000fe400078e9641 */
[----:B------:R-:W-:-:S07]  /*133f0*/  MOV R104, R64 ;  /* 0x0000004000687202 */ /* 0x000fce0000000f00 */
.L_x_3862:
[----:B------:R-:W-:Y:S05]  /*13400*/  BSYNC.RECONVERGENT B1 ;  /* 0x0000000000017941 */ /* 0x000fea0003800200 */
.L_x_3861:
        /* <DEDUP_REMOVED lines=11> */
.L_x_3860:
        /* <DEDUP_REMOVED lines=17> */
.L_x_3869:
        /* <DEDUP_REMOVED lines=13> */
.L_x_3871:
[----:B------:R-:W-:Y:S05]  /*136a0*/  BSYNC.RECONVERGENT B2 ;  /* 0x0000000000027941 */ /* 0x000fea0003800200 */
.L_x_3870:
        /* <DEDUP_REMOVED lines=61> */
.L_x_3868:
[----:B------:R-:W-:Y:S05]  /*13a80*/  BSYNC.RECONVERGENT B1 ;  /* 0x0000000000017941 */ /* 0x000fea0003800200 */
.L_x_3867:
        /* <DEDUP_REMOVED lines=11> */
.L_x_3866:
        /* <DEDUP_REMOVED lines=17> */
.L_x_3875:
        /* <DEDUP_REMOVED lines=13> */
.L_x_3877:
[----:B------:R-:W-:Y:S05]  /*13d20*/  BSYNC.RECONVERGENT B2 ;  /* 0x0000000000027941 */ /* 0x000fea0003800200 */
.L_x_3876:
        /* <DEDUP_REMOVED lines=61> */
.L_x_3874:
[----:B------:R-:W-:Y:S05]  /*14100*/  BSYNC.RECONVERGENT B1 ;  /* 0x0000000000017941 */ /* 0x000fea0003800200 */
.L_x_3873:
        /* <DEDUP_REMOVED lines=11> */
.L_x_3872:
        /* <DEDUP_REMOVED lines=17> */
.L_x_3881:
        /* <DEDUP_REMOVED lines=13> */
.L_x_3883:
[----:B------:R-:W-:Y:S05]  /*143a0*/  BSYNC.RECONVERGENT B2 ;  /* 0x0000000000027941 */ /* 0x000fea0003800200 */
.L_x_3882:
        /* <DEDUP_REMOVED lines=56> */
[----:B------:R-:W-:-:S04]  /*14730*/  LOP3.LUT R100, R7, R100, R111, 0x96, !PT ;  /* 0x0000006407647212 */ /* 0x000fc800078e966f */
[----:B------:R-:W-:Y:S01]  /*14740*/  LOP3.LUT R98, R67, R66, R65, 0x96, !PT ;  /* 0x0000004243627212 */ /* 0x000fe200078e9641 */
[----:B------:R-:W-:Y:S01]  /*14750*/  IMAD.MOV.U32 R65, RZ, RZ, R104 ;  /* 0x000000ffff417224 */ /* 0x000fe200078e0068 */
[----:B------:R-:W-:Y:S01]  /*14760*/  MOV R104, R64 ;  /* 0x0000004000687202 */ /* 0x000fe20000000f00 */
[----:B------:R-:W-:-:S07]  /*14770*/  IMAD.MOV.U32 R64, RZ, RZ, RZ ;  /* 0x000000ffff407224 */ /* 0x000fce00078e00ff */
.L_x_3880:
[----:B------:R-:W-:Y:S05]  /*14780*/  BSYNC.RECONVERGENT B1 ;  /* 0x0000000000017941 */ /* 0x000fea0003800200 */
.L_x_3879:
        /* <DEDUP_REMOVED lines=11> */
.L_x_3878:
        /* <DEDUP_REMOVED lines=17> */
.L_x_3887:
        /* <DEDUP_REMOVED lines=13> */
.L_x_3889:
[----:B------:R-:W-:Y:S05]  /*14a20*/  BSYNC.RECONVERGENT B2 ;  /* 0x0000000000027941 */ /* 0x000fea0003800200 */
.L_x_3888:
        /* <DEDUP_REMOVED lines=59> */
[----:B------:R-:W-:Y:S01]  /*14de0*/  IMAD.MOV.U32 R65, RZ, RZ, RZ ;  /* 0x000000ffff417224 */ /* 0x000fe200078e00ff */
[----:B------:R-:W-:-:S07]  /*14df0*/  MOV R104, R64 ;  /* 0x0000004000687202 */ /* 0x000fce0000000f00 */
.L_x_3886:
[----:B------:R-:W-:Y:S05]  /*14e00*/  BSYNC.RECONVERGENT B1 ;  /* 0x0000000000017941 */ /* 0x000fea0003800200 */
.L_x_3885:
        /* <DEDUP_REMOVED lines=11> */
.L_x_3884:
        /* <DEDUP_REMOVED lines=17> */
.L_x_3893:
        /* <DEDUP_REMOVED lines=13> */
.L_x_3895:
[----:B------:R-:W-:Y:S05]  /*150a0*/  BSYNC.RECONVERGENT B2 ;  /* 0x0000000000027941 */ /* 0x000fea0003800200 */
.L_x_3894:
[----:B------:R-:W-:Y:S01]  /*150b0*/  IMAD.WIDE.U32 R66, R5, -0x326172a9, RZ ;  /* 0xcd9e8d5705427825 */ /* 0x000fe200078e00ff */
[----:B------:R-:W-:Y:S02]  /*150c0*/  LOP3.LUT R64, R8, R101, R81, 0x96, !PT ;  /* 0x0000006508407212 */ /* 0x000fe400078e9651 */
[----:B------:R-:W-:Y:S01]  /*150d0*/  IADD3 R7, PT, PT, R80, -0x61c88647, RZ ;  /* 0x9e3779b950077810 */ /* 0x000fe20007ffe0ff */
        /* <DEDUP_REMOVED lines=56> */
[----:B------:R-:W-:Y:S02]  /*15460*/  LOP3.LUT R98, R67, R66, R65, 0x96, !PT ;  /* 0x0000004243627212 */ /* 0x000fe400078e9641 */
[----:B------:R-:W-:-:S07]  /*15470*/  MOV R104, R64 ;  /* 0x0000004000687202 */ /* 0x000fce0000000f00 */
.L_x_3892:
[----:B------:R-:W-:Y:S05]  /*15480*/  BSYNC.RECONVERGENT B1 ;  /* 0x0000000000017941 */ /* 0x000fea0003800200 */
.L_x_3891:
        /* <DEDUP_REMOVED lines=11> */
.L_x_3890:
[----:B------:R-:W-:Y:S01]  /*15540*/  F2FP.F16.F32.PACK_AB R67, RZ, R7 ;  /* 0x00000007ff43723e */ /* 0x000fe200000000ff */
[----:B------:R-:W-:Y:S01]  /*15550*/  IMAD.MOV.U32 R92, RZ, RZ, R104 ;  /* 0x000000ffff5c7224 */ /* 0x000fe200078e0068 */
[----:B------:R-:W-:Y:S02]  /*15560*/  PRMT R66, R106, 0x5410, R108 ;  /* 0x000054106a427816 */ /* 0x000fe4000000006c */
[----:B------:R-:W-:Y:S02]  /*15570*/  PRMT R65, R96, 0x5410, R102 ;  /* 0x0000541060417816 */ /* 0x000fe40000000066 */
[----:B------:R-:W-:Y:S02]  /*15580*/  PRMT R64, R94, 0x5410, R90 ;  /* 0x000054105e407816 */ /* 0x000fe4000000005a */
[----:B------:R-:W-:-:S07]  /*15590*/  PRMT R67, R88, 0x5410, R67 ;  /* 0x0000541058437816 */ /* 0x000fce0000000043 */
.L_x_3847:
[----:B------:R-:W0:Y:S02]  /*155a0*/  LDC.64 R110, c[0x0][0x3a8] ;  /* 0x0000ea00ff6e7b82 */ /* 0x000e240000000a00 */
[----:B0-----:R-:W-:-:S05]  /*155b0*/  IMAD.WIDE.U32 R110, R78, 0x10, R110 ;  /* 0x000000104e6e7825 */ /* 0x001fca00078e006e */
[----:B------:R3:W-:Y:S01]  /*155c0*/  STG.E.128 desc[UR8][R110.64], R64 ;  /* 0x000000406e007986 */ /* 0x0007e2000c101d08 */
[----:B------:R-:W-:Y:S05]  /*155d0*/  @!P3 BRA `(.L_x_3797) ;  /* 0x000000000050b947 */ /* 0x000fea0003800000 */
[----:B---3--:R-:W-:Y:S01]  /*155e0*/  SHF.L.U32 R67, R70, 0x10, RZ ;  /* 0x0000001046437819 */ /* 0x008fe200000006ff */
        /* <DEDUP_REMOVED lines=19> */
.L_x_3797:
[----:B------:R-:W-:Y:S05]  /*15720*/  BSYNC.RECONVERGENT B0 ;  /* 0x0000000000007941 */ /* 0x000fea0003800200 */
.L_x_3796:
[----:B01234-:R-:W-:Y:S01]  /*15730*/  FADD.FTZ R64, RZ, R11 ;  /* 0x0000000bff407221 */ /* 0x01ffe20000010000 */
        /* <DEDUP_REMOVED lines=109> */
.L_x_3897:
[----:B------:R-:W-:Y:S05]  /*15e10*/  BSYNC.RECONVERGENT B0 ;  /* 0x0000000000007941 */ /* 0x000fea0003800200 */
.L_x_3896:
        /* <DEDUP_REMOVED lines=12> */
.L_x_3899:
[----:B------:R-:W-:Y:S05]  /*15ee0*/  BSYNC.RECONVERGENT B0 ;  /* 0x0000000000007941 */ /* 0x000fea0003800200 */
.L_x_3898:
        /* <DEDUP_REMOVED lines=86> */
[----:B------:R-:W-:Y:S02]  /*16450*/  HADD2.F32 R115, -RZ, R62.H0_H0 ;  /* 0x2000003eff737230 */ /* 0x000fe40000004100 */
[C---:B------:R-:W-:Y:S01]  /*16460*/  FMUL.FTZ R72, R101.reuse, R72 ;  /* 0x0000004865487220 */ /* 0x040fe20000410000 */
[----:B------:R-:W-:Y:S01]  /*16470*/  FFMA.FTZ R65, R66, R109, R113 ;  /* 0x0000006d42417223 */ /* 0x000fe20000010071 */
[----:B------:R-:W-:Y:S01]  /*16480*/  HADD2.F32 R117, -RZ, R58.H0_H0 ;  /* 0x2000003aff757230 */ /* 0x000fe20000004100 */
[----:B------:R-:W0:Y:S01]  /*16490*/  LDC.64 R108, c[0x0][0x428] ;  /* 0x00010a00ff6c7b82 */ /* 0x000e220000000a00 */
[----:B------:R-:W-:Y:S02]  /*164a0*/  HADD2.F32 R119, -RZ, R63.H0_H0 ;  /* 0x2000003fff777230 */ /* 0x000fe40000004100 */
[----:B------:R-:W-:Y:S01]  /*164b0*/  FMUL.FTZ R82, R101, R78 ;  /* 0x0000004e65527220 */ /* 0x000fe20000410000 */
[----:B------:R-:W-:-:S02]  /*164c0*/  HADD2.F32 R121, -RZ, R59.H0_H0 ;  /* 0x2000003bff797230 */ /* 0x000fc40000004100 */
[----:B------:R-:W-:Y:S01]  /*164d0*/  FFMA.FTZ R78, R72, R115, R117 ;  /* 0x00000073484e7223 */ /* 0x000fe20000010075 */
[--C-:B------:R-:W-:Y:S01]  /*164e0*/  FADD.FTZ R66, R13, -R74.reuse ;  /* 0x8000004a0d427221 */ /* 0x100fe20000010000 */
[--C-:B------:R-:W-:Y:S01]  /*164f0*/  FADD.FTZ R72, R17, -R74.reuse ;  /* 0x8000004a11487221 */ /* 0x100fe20000010000 */
[--C-:B------:R-:W-:Y:S01]  /*16500*/  FADD.FTZ R90, R73, -R74.reuse ;  /* 0x8000004a495a7221 */ /* 0x100fe20000010000 */
[----:B------:R-:W-:Y:S01]  /*16510*/  FFMA.FTZ R88, R82, R119, R121 ;  /* 0x0000007752587223 */ /* 0x000fe20000010079 */
[----:B------:R-:W-:Y:S01]  /*16520*/  FADD.FTZ R82, R69, -R74 ;  /* 0x8000004a45527221 */ /* 0x000fe20000010000 */
[----:B------:R-:W-:Y:S02]  /*16530*/  HADD2.F32 R67, -RZ, R60.H1_H1 ;  /* 0x3000003cff437230 */ /* 0x000fe40000004100 */
[C---:B------:R-:W-:Y:S01]  /*16540*/  FMUL.FTZ R90, R101.reuse, R90 ;  /* 0x0000005a655a7220 */ /* 0x040fe20000410000 */
[----:B------:R-:W-:Y:S02]  /*16550*/  HADD2.F32 R113, -RZ, R56.H1_H1 ;  /* 0x30000038ff717230 */ /* 0x000fe40000004100 */
[----:B------:R-:W-:Y:S01]  /*16560*/  FMUL.FTZ R82, R101, R82 ;  /* 0x0000005265527220 */ /* 0x000fe20000410000 */
[----:B------:R-:W-:-:S02]  /*16570*/  HADD2.F32 R115, -RZ, R61.H1_H1 ;  /* 0x3000003dff737230 */ /* 0x000fc40000004100 */
[C---:B------:R-:W-:Y:S01]  /*16580*/  FMUL.FTZ R72, R101.reuse, R72 ;  /* 0x0000004865487220 */ /* 0x040fe20000410000 */
[----:B------:R-:W-:Y:S02]  /*16590*/  HADD2.F32 R117, -RZ, R57.H1_H1 ;  /* 0x30000039ff757230 */ /* 0x000fe40000004100 */
[----:B------:R-:W-:Y:S01]  /*165a0*/  FMUL.FTZ R66, R101, R66 ;  /* 0x0000004265427220 */ /* 0x000fe20000410000 */
[----:B------:R-:W-:Y:S02]  /*165b0*/  HADD2.F32 R119, -RZ, R62.H1_H1 ;  /* 0x3000003eff777230 */ /* 0x000fe40000004100 */
[----:B------:R-:W-:Y:S02]  /*165c0*/  HADD2.F32 R121, -RZ, R58.H1_H1 ;  /* 0x3000003aff797230 */ /* 0x000fe40000004100 */
[----:B------:R-:W-:Y:S01]  /*165d0*/  FFMA.FTZ R72, R72, R115, R117 ;  /* 0x0000007348487223 */ /* 0x000fe20000010075 */
[----:B------:R-:W-:Y:S02]  /*165e0*/  HADD2.F32 R123, -RZ, R63.H1_H1 ;  /* 0x3000003fff7b7230 */ /* 0x000fe40000004100 */
[----:B------:R-:W-:Y:S01]  /*165f0*/  FFMA.FTZ R113, R66, R67, R113 ;  /* 0x0000004342717223 */ /* 0x000fe20000010071 */
[----:B------:R-:W-:-:S02]  /*16600*/  HADD2.F32 R125, -RZ, R59.H1_H1 ;  /* 0x3000003bff7d7230 */ /* 0x000fc40000004100 */
        /* <DEDUP_REMOVED lines=9> */
.L_x_3902:
[----:B------:R-:W-:Y:S05]  /*166a0*/  BSYNC.RECONVERGENT B0 ;  /* 0x0000000000007941 */ /* 0x000fea0003800200 */
.L_x_3901:
[----:B------:R-:W-:Y:S04]  /*166b0*/  BSSY.RECONVERGENT B0, `(.L_x_3903) ;  /* 0x0000032000007945 */ /* 0x000fe80003800200 */
[----:B------:R-:W-:Y:S05]  /*166c0*/  @!P1 BRA `(.L_x_3904) ;  /* 0x0000000000c09947 */ /* 0x000fea0003800000 */
[--C-:B0-----:R-:W-:Y:S01]  /*166d0*/  FADD.FTZ R64, R75, -R74.reuse ;  /* 0x8000004a4b407221 */ /* 0x101fe20000010000 */
        /* <DEDUP_REMOVED lines=47> */
.L_x_3904:
[----:B------:R-:W-:Y:S05]  /*169d0*/  BSYNC.RECONVERGENT B0 ;  /* 0x0000000000007941 */ /* 0x000fea0003800200 */
.L_x_3903:
        /* <DEDUP_REMOVED lines=10> */
[----:B------:R-:W-:Y:S02]  /*16a80*/  HADD2.F32 R67, -RZ, R36.H0_H0 ;  /* 0x20000024ff437230 */ /* 0x000fe40000004100 */
[----:B------:R-:W-:Y:S01]  /*16a90*/  FADD.FTZ R74, R7, -R74 ;  /* 0x8000004a074a7221 */ /* 0x000fe20000010000 */
        /* <DEDUP_REMOVED lines=11> */
[C---:B------:R-:W-:Y:S01]  /*16b50*/  FMUL.FTZ R94, R101.reuse, R94 ;  /* 0x0000005e655e7220 */ /* 0x040fe20000410000 */
[----:B------:R-:W-:Y:S01]  /*16b60*/  FMUL.FTZ R90, R101, R74 ;  /* 0x0000004a655a7220 */ /* 0x000fe20000410000 */
[----:B------:R-:W-:Y:S01]  /*16b70*/  FFMA.FTZ R72, R72, R67, R113 ;  /* 0x0000004348487223 */ /* 0x000fe20000010071 */
[----:B------:R-:W-:Y:S01]  /*16b80*/  FFMA.FTZ R78, R78, R115, R117 ;  /* 0x000000734e4e7223 */ /* 0x000fe20000010075 */
[----:B------:R-:W-:Y:S01]  /*16b90*/  FFMA.FTZ R88, R88, R119, R121 ;  /* 0x0000007758587223 */ /* 0x000fe20000010079 */
[----:B------:R-:W-:Y:S02]  /*16ba0*/  HADD2.F32 R67, -RZ, R36.H1_H1 ;  /* 0x30000024ff437230 */ /* 0x000fe40000004100 */
[----:B------:R-:W-:Y:S02]  /*16bb0*/  HADD2.F32 R74, -RZ, R37.H1_H1 ;  /* 0x30000025ff4a7230 */ /* 0x000fe40000004100 */
[----:B------:R-:W-:-:S02]  /*16bc0*/  HADD2.F32 R113, -RZ, R38.H1_H1 ;  /* 0x30000026ff717230 */ /* 0x000fc40000004100 */
[----:B------:R-:W-:Y:S02]  /*16bd0*/  HADD2.F32 R117, -RZ, R39.H0_H0 ;  /* 0x20000027ff757230 */ /* 0x000fe40000004100 */
[----:B------:R-:W-:Y:S02]  /*16be0*/  HADD2.F32 R119, -RZ, R35.H0_H0 ;  /* 0x20000023ff777230 */ /* 0x000fe40000004100 */
[----:B------:R-:W-:Y:S02]  /*16bf0*/  HADD2.F32 R121, -RZ, R39.H1_H1 ;  /* 0x30000027ff797230 */ /* 0x000fe40000004100 */
[----:B------:R-:W-:Y:S02]  /*16c00*/  HADD2.F32 R123, -RZ, R35.H1_H1 ;  /* 0x30000023ff7b7230 */ /* 0x000fe40000004100 */
[----:B------:R-:W-:Y:S01]  /*16c10*/  FFMA.FTZ R94, R94, R117, R119 ;  /* 0x000000755e5e7223 */ /* 0x000fe20000010077 */
[----:B------:R-:W-:Y:S02]  /*16c20*/  HADD2.F32 R115, -RZ, R34.H1_H1 ;  /* 0x30000022ff737230 */ /* 0x000fe40000004100 */
[----:B------:R-:W-:-:S02]  /*16c30*/  HADD2.F32 R82, -RZ, R33.H1_H1 ;  /* 0x30000021ff527230 */ /* 0x000fc40000004100 */
[----:B------:R-:W-:Y:S01]  /*16c40*/  FFMA.FTZ R121, R90, R121, R123 ;  /* 0x000000795a797223 */ /* 0x000fe2000001007b */
[----:B------:R-:W-:Y:S02]  /*16c50*/  HADD2.F32 R101, -RZ, R32.H1_H1 ;  /* 0x30000020ff657230 */ /* 0x000fe40000004100 */
[----:B------:R-:W-:Y:S01]  /*16c60*/  FFMA.FTZ R113, R66, R113, R115 ;  /* 0x0000007142717223 */ /* 0x000fe20000010073 */
[----:B0-----:R-:W-:-:S04]  /*16c70*/  IMAD.WIDE.U32 R108, R111, 0x10, R108 ;  /* 0x000000106f6c7825 */ /* 0x001fc800078e006c */
[----:B------:R-:W-:Y:S01]  /*16c80*/  FFMA.FTZ R65, R65, R74, R82 ;  /* 0x0000004a41417223 */ /* 0x000fe20000010052 */
[----:B------:R-:W-:Y:S01]  /*16c90*/  FFMA.FTZ R101, R64, R67, R101 ;  /* 0x0000004340657223 */ /* 0x000fe20000010065 */
[----:B------:R-:W-:Y:S02]  /*16ca0*/  F2FP.F16.F32.PACK_AB R67, R121, R94 ;  /* 0x0000005e7943723e */ /* 0x000fe400000000ff */
[----:B------:R-:W-:Y:S02]  /*16cb0*/  F2FP.F16.F32.PACK_AB R66, R113, R88 ;  /* 0x000000587142723e */ /* 0x000fe400000000ff */
[----:B------:R-:W-:Y:S02]  /*16cc0*/  F2FP.F16.F32.PACK_AB R65, R65, R78 ;  /* 0x0000004e4141723e */ /* 0x000fe400000000ff */
[----:B------:R-:W-:-:S05]  /*16cd0*/  F2FP.F16.F32.PACK_AB R64, R101, R72 ;  /* 0x000000486540723e */ /* 0x000fca00000000ff */
[----:B------:R2:W-:Y:S02]  /*16ce0*/  STG.E.128 desc[UR8][R108.64], R64 ;  /* 0x000000406c007986 */ /* 0x0005e4000c101d08 */
.L_x_3905:
[----:B------:R-:W-:Y:S05]  /*16cf0*/  BSYNC.RECONVERGENT B0 ;  /* 0x0000000000007941 */ /* 0x000fea0003800200 */
.L_x_3900:
[----:B012---:R-:W0:Y:S01]  /*16d00*/  LDC.64 R64, c[0x0][0x380] ;  /* 0x0000e000ff407b82 */ /* 0x007e220000000a00 */
[----:B------:R-:W-:Y:S01]  /*16d10*/  UPLOP3.LUT UP1, UPT, UPT, UPT, UP1, 0x40, 0x4 ;  /* 0x000000000004789c */ /* 0x000fe20003f2e810 */
[----:B0-----:R-:W-:-:S04]  /*16d20*/  IADD3 R0, PT, PT, R0, R64, RZ ;  /* 0x0000004000007210 */ /* 0x001fc80007ffe0ff */
[----:B------:R-:W-:-:S13]  /*16d30*/  ISETP.GE.AND P0, PT, R0, R65, PT ;  /* 0x000000410000720c */ /* 0x000fda0003f06270 */
[----:B------:R-:W-:Y:S05]  /*16d40*/  @!P0 BRA `(.L_x_3906) ;  /* 0xfffffe9c00e48947 */ /* 0x000fea000383ffff */
[----:B------:R-:W-:Y:S05]  /*16d50*/  EXIT ;  /* 0x000000000000794d */ /* 0x000fea0003800000 */
.L_x_3907:
        /* <DEDUP_REMOVED lines=10> */
.L_x_20933:


//--------------------- .text._ZN10layer_norm13ln_fwd_kernelINS_13Kernel_traitsI6__halfS2_S2_S2_fjLj6144ELj1ELj1ELj8ELj16ENS_18Kernel_traits_baseILj6144ES2_S2_S2_S2_fjLj256EEEEELb1ELb1ELb1ELb1EEEvNS_9FwdParamsE --------------------------
	.section	.text._ZN10layer_norm13ln_fwd_kernelINS_13Kernel_traitsI6__halfS2_S2_S2_fjLj6144ELj1ELj1ELj8ELj16ENS_18Kernel_traits_baseILj6144ES2_S2_S2_S2_fjLj256EEEEELb1ELb1ELb1ELb1EEEvNS_9FwdParamsE,"ax",@progbits
	.align	128
        .global         _ZN10layer_norm13ln_fwd_kernelINS_13Kernel_traitsI6__halfS2_S2_S2_fjLj6144ELj1ELj1ELj8ELj16ENS_18Kernel_traits_baseILj6144ES2_S2_S2_S2_fjLj256EEEEELb1ELb1ELb1ELb1EEEvNS_9FwdParamsE
        .type           _ZN10layer_norm13ln_fwd_kernelINS_13Kernel_traitsI6__halfS2_S2_S2_fjLj6144ELj1ELj1ELj8ELj16ENS_18Kernel_traits_baseILj6144ES2_S2_S2_S2_fjLj256EEEEELb1ELb1ELb1ELb1EEEvNS_9FwdParamsE,@function
        .size           _ZN10layer_norm13ln_fwd_kernelINS_13Kernel_traitsI6__halfS2_S2_S2_fjLj6144ELj1ELj1ELj8ELj16ENS_18Kernel_traits_baseILj6144ES2_S2_S2_S2_fjLj256EEEEELb1ELb1ELb1ELb1EEEvNS_9FwdParamsE,(.L_x_20934 - _ZN10layer_norm13ln_fwd_kernelINS_13Kernel_traitsI6__halfS2_S2_S2_fjLj6144ELj1ELj1ELj8ELj16ENS_18Kernel_traits_baseILj6144ES2_S2_S2_S2_fjLj256EEEEELb1ELb1ELb1ELb1EEEvNS_9FwdParamsE)
        .other          _ZN10layer_norm13ln_fwd_kernelINS_13Kernel_traitsI6__halfS2_S2_S2_fjLj6144ELj1ELj1ELj8ELj16ENS_18Kernel_traits_baseILj6144ES2_S2_S2_S2_fjLj256EEEEELb1ELb1ELb1ELb1EEEvNS_9FwdParamsE,@"STO_CUDA_ENTRY STV_DEFAULT"
_ZN10layer_norm13ln_fwd_kernelINS_13Kernel_traitsI6__halfS2_S2_S2_fjLj6144ELj1ELj1ELj8ELj16ENS_18Kernel_traits_baseILj6144ES2_S2_S2_S2_fjLj256EEEEELb1ELb1ELb1ELb1EEEvNS_9FwdParamsE:
.text._ZN10layer_norm13ln_fwd_kernelINS_13Kernel_traitsI6__halfS2_S2_S2_fjLj6144ELj1ELj1ELj8ELj16ENS_18Kernel_traits_baseILj6144ES2_S2_S2_S2_fjLj256EEEEELb1ELb1ELb1ELb1EEEvNS_9FwdParamsE:
[----:B------:R-:W-:Y:S01]  /*0000*/  LDC R1, c[0x0][0x37c] ;  /* 0x0000df00ff017b82 */ /* 0x000fe20000000800 */
[----:B------:R-:W0:Y:S01]  /*0010*/  LDCU.U8 UR4, c[0x0][0x464] ;  /* 0x00008c80ff0477ac */ /* 0x000e220008000000 */
[----:B------:R-:W1:Y:S06]  /*0020*/  S2R R47, SR_TID.X ;  /* 0x00000000002f7919 */ /* 0x000e6c0000002100 */
[----:B------:R-:W1:Y:S01]  /*0030*/  LDC.64 R4, c[0x0][0x3d0] ;  /* 0x0000f400ff047b82 */ /* 0x000e620000000a00 */
[----:B------:R-:W2:Y:S07]  /*0040*/  LDCU.64 UR6, c[0x0][0x358] ;  /* 0x00006b00ff0677ac */ /* 0x000eae0008000a00 */
[----:B------:R-:W3:Y:S01]  /*0050*/  LDC.64 R44, c[0x0][0x3e8] ;  /* 0x0000fa00ff2c7b82 */ /* 0x000ee20000000a00 */
[----:B0-----:R-:W-:Y:S01]  /*0060*/  ISETP.NE.AND P1, PT, RZ, UR4, PT ;  /* 0x00000004ff007c0c */ /* 0x001fe2000bf25270 */
[----:B------:R-:W0:Y:S06]  /*0070*/  LDCU.64 UR4, c[0x0][0x450] ;  /* 0x00008a00ff0477ac */ /* 0x000e2c0008000a00 */
[----:B------:R-:W4:Y:S08]  /*0080*/  LDC R84, c[0x0][0x458] ;  /* 0x00011600ff547b82 */ /* 0x000f300000000800 */
[----:B------:R-:W4:Y:S01]  /*0090*/  LDC R85, c[0x0][0x45c] ;  /* 0x00011700ff557b82 */ /* 0x000f220000000800 */
[----:B-1----:R-:W-:-:S07]  /*00a0*/  IMAD.WIDE.U32 R4, R47, 0x10, R4 ;  /* 0x000000102f047825 */ /* 0x002fce00078e0004 */
[----:B------:R-:W1:Y:S01]  /*00b0*/  @P1 LDC R49, c[0x0][0x460] ;  /* 0x00011800ff311b82 */ /* 0x000e620000000800 */
[----:B0-----:R-:W-:Y:S01]  /*00c0*/  IMAD.U32 R66, RZ, RZ, UR4 ;  /* 0x00000004ff427e24 */ /* 0x001fe2000f8e00ff */
[----:B--2---:R0:W5:Y:S01]  /*00d0*/  LDG.E.128 R8, desc[UR6][R4.64] ;  /* 0x0000000604087981 */ /* 0x004162000c1e1d00 */
[----:B------:R-:W-:Y:S01]  /*00e0*/  IMAD.U32 R67, RZ, RZ, UR5 ;  /* 0x00000005ff437e24 */ /* 0x000fe2000f8e00ff */
[----:B------:R-:W2:Y:S01]  /*00f0*/  LDCU.64 UR4, c[0x0][0x438] ;  /* 0x00008700ff0477ac */ /* 0x000ea20008000a00 */
[----:B---3--:R-:W-:Y:S01]  /*0100*/  IMAD.WIDE.U32 R44, R47, 0x10, R44 ;  /* 0x000000102f2c7825 */ /* 0x008fe200078e002c */
[----:B------:R0:W5:Y:S04]  /*0110*/  LDG.E.128 R16, desc[UR6][R4.64+0x1000] ;  /* 0x0010000604107981 */ /* 0x000168000c1e1d00 */
[----:B------:R-:W5:Y:S04]  /*0120*/  @P1 LDG.E.64 R66, desc[UR6][R66.64] ;  /* 0x0000000642421981 */ /* 0x000f68000c1e1b00 */
[----:B------:R0:W5:Y:S04]  /*0130*/  LDG.E.128 R12, desc[UR6][R44.64] ;  /* 0x000000062c0c7981 */ /* 0x000168000c1e1d00 */
[----:B----4-:R0:W5:Y:S01]  /*0140*/  @P1 LDG.E.64 R2, desc[UR6][R84.64] ;  /* 0x0000000654021981 */ /* 0x010162000c1e1b00 */
[----:B--2---:R-:W-:-:S03]  /*0150*/  ISETP.NE.U32.AND P0, PT, RZ, UR4, PT ;  /* 0x00000004ff007c0c */ /* 0x004fc6000bf05070 */
[----:B------:R0:W5:Y:S01]  /*0160*/  LDG.E.128 R20, desc[UR6][R44.64+0x1000] ;  /* 0x001000062c147981 */ /* 0x000162000c1e1d00 */
[----:B------:R-:W-:-:S03]  /*0170*/  ISETP.NE.AND.EX P0, PT, RZ, UR5, PT, P0 ;  /* 0x00000005ff007c0c */ /* 0x000fc6000bf05300 */
[----:B------:R0:W5:Y:S04]  /*0180*/  LDG.E.128 R40, desc[UR6][R4.64+0x2000] ;  /* 0x0020000604287981 */ /* 0x000168000c1e1d00 */
[----:B------:R0:W5:Y:S01]  /*0190*/  LDG.E.128 R36, desc[UR6][R44.64+0x2000] ;  /* 0x002000062c247981 */ /* 0x000162000c1e1d00 */
[----:B------:R-:W2:Y:S01]  /*01a0*/  S2UR UR4, SR_CTAID.X ;  /* 0x00000000000479c3 */ /* 0x000ea20000002500 */
[----:B------:R-:W3:Y:S07]  /*01b0*/  LDCU UR5, c[0x0][0x384] ;  /* 0x00007080ff0577ac */ /* 0x000eee0008000800 */
[----:B------:R-:W4:Y:S02]  /*01c0*/  @P0 LDC.64 R6, c[0x0][0x438] ;  /* 0x00010e00ff060b82 */ /* 0x000f240000000a00 */
[----:B----4-:R-:W-:-:S05]  /*01d0*/  @P0 IMAD.WIDE.U32 R6, R47, 0x10, R6 ;  /* 0x000000102f060825 */ /* 0x010fca00078e0006 */
[----:B------:R0:W5:Y:S04]  /*01e0*/  @P0 LDG.E.128 R32, desc[UR6][R6.64] ;  /* 0x0000000606200981 */ /* 0x000168000c1e1d00 */
[----:B------:R0:W5:Y:S04]  /*01f0*/  @P0 LDG.E.128 R28, desc[UR6][R6.64+0x1000] ;  /* 0x00100006061c0981 */ /* 0x000168000c1e1d00 */
[----:B------:R0:W5:Y:S01]  /*0200*/  @P0 LDG.E.128 R24, desc[UR6][R6.64+0x2000] ;  /* 0x0020000606180981 */ /* 0x000162000c1e1d00 */
[----:B--2---:R-:W-:-:S04]  /*0210*/  MOV R0, UR4 ;  /* 0x0000000400007c02 */ /* 0x004fc80008000f00 */
[----:B---3--:R-:W-:-:S13]  /*0220*/  ISETP.GE.AND P2, PT, R0, UR5, PT ;  /* 0x0000000500007c0c */ /* 0x008fda000bf46270 */
[----:B01----:R-:W-:Y:S05]  /*0230*/  @P2 EXIT ;  /* 0x000000000000294d */ /* 0x003fea0003800000 */
[----:B------:R-:W0:Y:S01]  /*0240*/  LDCU UR4, c[0x0][0x360] ;  /* 0x00006c00ff0477ac */ /* 0x000e220008000800 */
[----:B-----5:R-:W-:Y:S01]  /*0250*/  @P1 IADD3 R84, P2, PT, R2, R49, RZ ;  /* 0x0000003102541210 */ /* 0x020fe20007f5e0ff */
[----:B------:R-:W-:Y:S01]  /*0260*/  VIADD R48, R66, 0x9e3779b9 ;  /* 0x9e3779b942307836 */ /* 0x000fe20000000000 */
[----:B------:R-:W-:Y:S01]  /*0270*/  IADD3 R46, PT, PT, R67, -0x4498517b, RZ ;  /* 0xbb67ae85432e7810 */ /* 0x000fe20007ffe0ff */
[--C-:B------:R-:W-:Y:S01]  /*0280*/  @P0 IMAD.MOV.U32 R59, RZ, RZ, R42.reuse ;  /* 0x000000ffff3b0224 */ /* 0x100fe200078e002a */
[-C--:B------:R-:W-:Y:S01]  /*0290*/  @P0 MOV R58, R43.reuse ;  /* 0x0000002b003a0202 */ /* 0x080fe20000000f00 */
[----:B------:R-:W-:Y:S01]  /*02a0*/  @P1 IMAD.X R85, RZ, RZ, R3, P2 ;  /* 0x000000ffff551224 */ /* 0x000fe200010e0603 */
[-C--:B------:R-:W-:Y:S01]  /*02b0*/  @P0 MOV R61, R38.reuse ;  /* 0x00000026003d0202 */ /* 0x080fe20000000f00 */
[----:B------:R-:W-:Y:S01]  /*02c0*/  @P0 IMAD.MOV.U32 R62, RZ, RZ, R37 ;  /* 0x000000ffff3e0224 */ /* 0x000fe200078e0025 */
[----:B------:R-:W-:Y:S01]  /*02d0*/  @!P0 MOV R58, R43 ;  /* 0x0000002b003a8202 */ /* 0x000fe20000000f00 */
[----:B------:R-:W-:Y:S01]  /*02e0*/  @P0 IMAD.MOV.U32 R60, RZ, RZ, R39 ;  /* 0x000000ffff3c0224 */ /* 0x000fe200078e0027 */
[--C-:B------:R-:W-:Y:S01]  /*02f0*/  SHF.R.U64 R2, R84, 0x2, R85.reuse ;  /* 0x0000000254027819 */ /* 0x100fe20000001255 */
[----:B------:R-:W-:Y:S01]  /*0300*/  @!P0 IMAD.MOV.U32 R59, RZ, RZ, R42 ;  /* 0x000000ffff3b8224 */ /* 0x000fe200078e002a */
[----:B------:R-:W-:Y:S01]  /*0310*/  SHF.R.U32.HI R4, RZ, 0x2, R85 ;  /* 0x00000002ff047819 */ /* 0x000fe20000011655 */
[----:B------:R-:W-:Y:S01]  /*0320*/  @!P0 IMAD.MOV.U32 R62, RZ, RZ, R37 ;  /* 0x000000ffff3e8224 */ /* 0x000fe200078e0025 */
[----:B------:R-:W-:Y:S01]  /*0330*/  @!P0 MOV R61, R38 ;  /* 0x00000026003d8202 */ /* 0x000fe20000000f00 */
[----:B------:R-:W-:Y:S01]  /*0340*/  IMAD.HI.U32 R7, R2, -0x2daee0ad, RZ ;  /* 0xd2511f5302077827 */ /* 0x000fe200078e00ff */
[----:B------:R-:W-:-:S02]  /*0350*/  LOP3.LUT R84, R84, 0x3, RZ, 0xc0, !PT ;  /* 0x0000000354547812 */ /* 0x000fc400078ec0ff */
        /* <DEDUP_REMOVED lines=9> */
[----:B------:R-:W-:Y:S01]  /*03f0*/  @!P0 CS2R R24, SRZ ;  /* 0x0000000000188805 */ /* 0x000fe2000001ff00 */
[----:B------:R-:W-:Y:S01]  /*0400*/  IMAD R45, R3, -0x326172a9, RZ ;  /* 0xcd9e8d57032d7824 */ /* 0x000fe200078e02ff */
[----:B------:R-:W-:Y:S01]  /*0410*/  LOP3.LUT R5, R4, R5, R66, 0x96, !PT ;  /* 0x0000000504057212 */ /* 0x000fe200078e9642 */
[----:B------:R-:W-:Y:S01]  /*0420*/  IMAD.HI.U32 R6, R7, -0x326172a9, RZ ;  /* 0xcd9e8d5707067827 */ /* 0x000fe200078e00ff */
[----:B------:R-:W-:Y:S01]  /*0430*/  UPLOP3.LUT UP0, UPT, UPT, UPT, UPT, 0x40, 0x4 ;  /* 0x000000000004789c */ /* 0x000fe20003f0e870 */
[----:B------:R-:W0:Y:S02]  /*0440*/  LDCU UR10, c[0x0][0x404] ;  /* 0x00008080ff0a77ac */ /* 0x000e240008000800 */
[C---:B------:R-:W-:Y:S01]  /*0450*/  IMAD.HI.U32 R44, R5.reuse, -0x2daee0ad, RZ ;  /* 0xd2511f53052c7827 */ /* 0x040fe200078e00ff */
[----:B------:R-:W-:Y:S01]  /*0460*/  LOP3.LUT R6, R48, R45, R6, 0x96, !PT ;  /* 0x0000002d30067212 */ /* 0x000fe200078e9606 */
[----:B------:R-:W1:Y:S02]  /*0470*/  LDCU.U8 UR11, c[0x0][0x410] ;  /* 0x00008200ff0b77ac */ /* 0x000e640008000000 */
[----:B------:R-:W-:Y:S01]  /*0480*/  IMAD R48, R5, -0x2daee0ad, RZ ;  /* 0xd2511f5305307824 */ /* 0x000fe200078e02ff */
[----:B------:R-:W-:Y:S01]  /*0490*/  LOP3.LUT R44, R46, R47, R44, 0x96, !PT ;  /* 0x0000002f2e2c7212 */ /* 0x000fe200078e962c */
[----:B------:R-:W-:Y:S01]  /*04a0*/  VIADD R47, R67, 0x76cf5d0a ;  /* 0x76cf5d0a432f7836 */ /* 0x000fe20000000000 */
[----:B------:R-:W2:Y:S01]  /*04b0*/  LDCU UR14, c[0x0][0x400] ;  /* 0x00008000ff0e77ac */ /* 0x000ea20008000800 */
[----:B------:R-:W-:Y:S01]  /*04c0*/  IMAD.HI.U32 R45, R6, -0x2daee0ad, RZ ;  /* 0xd2511f53062d7827 */ /* 0x000fe200078e00ff */
[----:B------:R-:W3:Y:S03]  /*04d0*/  LDCU.64 UR12, c[0x0][0x408] ;  /* 0x00008100ff0c77ac */ /* 0x000ee60008000a00 */
[----:B------:R-:W-:Y:S01]  /*04e0*/  IMAD R46, R7, -0x326172a9, RZ ;  /* 0xcd9e8d57072e7824 */ /* 0x000fe200078e02ff */
[----:B------:R-:W-:Y:S01]  /*04f0*/  LOP3.LUT R45, R47, R48, R45, 0x96, !PT ;  /* 0x000000302f2d7212 */ /* 0x000fe200078e962d */
[----:B------:R-:W-:Y:S01]  /*0500*/  IMAD.HI.U32 R5, R44, -0x326172a9, RZ ;  /* 0xcd9e8d572c057827 */ /* 0x000fe200078e00ff */
[----:B------:R-:W4:Y:S03]  /*0510*/  LDCU.64 UR8, c[0x0][0x3a0] ;  /* 0x00007400ff0877ac */ /* 0x000f260008000a00 */
[----:B------:R-:W-:-:S02]  /*0520*/  VIADD R7, R66, 0x3c6ef372 ;  /* 0x3c6ef37242077836 */ /* 0x000fc40000000000 */
[----:B------:R-:W-:Y:S02]  /*0530*/  IMAD R44, R44, -0x326172a9, RZ ;  /* 0xcd9e8d572c2c7824 */ /* 0x000fe400078e02ff */
[----:B------:R-:W-:Y:S01]  /*0540*/  IMAD R47, R6, -0x2daee0ad, RZ ;  /* 0xd2511f53062f7824 */ /* 0x000fe200078e02ff */
[----:B------:R-:W-:Y:S01]  /*0550*/  LOP3.LUT R5, R7, R46, R5, 0x96, !PT ;  /* 0x0000002e07057212 */ /* 0x000fe200078e9605 */
[----:B------:R-:W-:Y:S01]  /*0560*/  IMAD.HI.U32 R7, R45, -0x326172a9, RZ ;  /* 0xcd9e8d572d077827 */ /* 0x000fe200078e00ff */
[----:B------:R-:W-:-:S03]  /*0570*/  IADD3 R46, PT, PT, R66, -0x255992d5, RZ ;  /* 0xdaa66d2b422e7810 */ /* 0x000fc60007ffe0ff */
[----:B------:R-:W-:Y:S01]  /*0580*/  IMAD.HI.U32 R6, R5, -0x2daee0ad, RZ ;  /* 0xd2511f5305067827 */ /* 0x000fe200078e00ff */
[----:B------:R-:W-:-:S03]  /*0590*/  LOP3.LUT R7, R46, R44, R7, 0x96, !PT ;  /* 0x0000002c2e077212 */ /* 0x000fc600078e9607 */
[----:B------:R-:W-:Y:S02]  /*05a0*/  VIADD R48, R67, 0x32370b8f ;  /* 0x32370b8f43307836 */ /* 0x000fe40000000000 */
[----:B------:R-:W-:-:S03]  /*05b0*/  IMAD.HI.U32 R46, R7, -0x2daee0ad, RZ ;  /* 0xd2511f53072e7827 */ /* 0x000fc600078e00ff */
[----:B------:R-:W-:Y:S01]  /*05c0*/  LOP3.LUT R6, R48, R47, R6, 0x96, !PT ;  /* 0x0000002f30067212 */ /* 0x000fe200078e9606 */
[----:B------:R-:W-:Y:S02]  /*05d0*/  VIADD R48, R67, 0xed9eba14 ;  /* 0xed9eba1443307836 */ /* 0x000fe40000000000 */
[----:B------:R-:W-:Y:S02]  /*05e0*/  IMAD R47, R5, -0x2daee0ad, RZ ;  /* 0xd2511f53052f7824 */ /* 0x000fe400078e02ff */
[----:B------:R-:W-:Y:S01]  /*05f0*/  IMAD R44, R45, -0x326172a9, RZ ;  /* 0xcd9e8d572d2c7824 */ /* 0x000fe200078e02ff */
[----:B------:R-:W-:Y:S01]  /*0600*/  IADD3 R45, PT, PT, R66, 0x78dde6e4, RZ ;  /* 0x78dde6e4422d7810 */ /* 0x000fe20007ffe0ff */
        /* <DEDUP_REMOVED lines=10> */
[----:B------:R-:W-:-:S03]  /*06b0*/  IMAD.HI.U32 R45, R6, -0x2daee0ad, RZ ;  /* 0xd2511f53062d7827 */ /* 0x000fc600078e00ff */
[----:B------:R-:W-:Y:S01]  /*06c0*/  LOP3.LUT R7, R47, R48, R7, 0x96, !PT ;  /* 0x000000302f077212 */ /* 0x000fe200078e9607 */
[----:B------:R-:W-:Y:S01]  /*06d0*/  IMAD R48, R5, -0x2daee0ad, RZ ;  /* 0xd2511f5305307824 */ /* 0x000fe200078e02ff */
[----:B------:R-:W-:Y:S01]  /*06e0*/  IADD3 R47, PT, PT, R67, 0x646e171e, RZ ;  /* 0x646e171e432f7810 */ /* 0x000fe20007ffe0ff */
[----:B------:R-:W-:Y:S02]  /*06f0*/  IMAD R46, R46, -0x326172a9, RZ ;  /* 0xcd9e8d572e2e7824 */ /* 0x000fe400078e02ff */
[----:B------:R-:W-:Y:S01]  /*0700*/  IMAD.HI.U32 R5, R7, -0x326172a9, RZ ;  /* 0xcd9e8d5707057827 */ /* 0x000fe200078e00ff */
[----:B------:R-:W-:-:S03]  /*0710*/  LOP3.LUT R45, R47, R48, R45, 0x96, !PT ;  /* 0x000000302f2d7212 */ /* 0x000fc600078e962d */
[C---:B------:R-:W-:Y:S02]  /*0720*/  VIADD R44, R66.reuse, 0xb54cda56 ;  /* 0xb54cda56422c7836 */ /* 0x040fe40000000000 */
[----:B------:R-:W-:Y:S02]  /*0730*/  VIADD R48, R66, 0x5384540f ;  /* 0x5384540f42307836 */ /* 0x000fe40000000000 */
[----:B------:R-:W-:Y:S01]  /*0740*/  IMAD R47, R6, -0x2daee0ad, RZ ;  /* 0xd2511f53062f7824 */ /* 0x000fe200078e02ff */
[----:B------:R-:W-:Y:S01]  /*0750*/  LOP3.LUT R5, R44, R46, R5, 0x96, !PT ;  /* 0x0000002e2c057212 */ /* 0x000fe200078e9605 */
[----:B------:R-:W-:Y:S01]  /*0760*/  IMAD R44, R7, -0x326172a9, RZ ;  /* 0xcd9e8d57072c7824 */ /* 0x000fe200078e02ff */
[----:B------:R-:W-:Y:S01]  /*0770*/  IADD3 R46, PT, PT, R67, 0x1fd5c5a3, RZ ;  /* 0x1fd5c5a3432e7810 */ /* 0x000fe20007ffe0ff */
[----:B------:R-:W-:-:S04]  /*0780*/  IMAD.HI.U32 R7, R45, -0x326172a9, RZ ;  /* 0xcd9e8d572d077827 */ /* 0x000fc800078e00ff */
[----:B------:R-:W-:Y:S01]  /*0790*/  IMAD.HI.U32 R6, R5, -0x2daee0ad, RZ ;  /* 0xd2511f5305067827 */ /* 0x000fe200078e00ff */
[----:B------:R-:W-:-:S03]  /*07a0*/  LOP3.LUT R7, R48, R44, R7, 0x96, !PT ;  /* 0x0000002c30077212 */ /* 0x000fc600078e9607 */
[----:B------:R-:W-:Y:S01]  /*07b0*/  VIADD R48, R67, 0xdb3d7428 ;  /* 0xdb3d742843307836 */ /* 0x000fe20000000000 */
[----:B------:R-:W-:Y:S01]  /*07c0*/  LOP3.LUT R6, R46, R47, R6, 0x96, !PT ;  /* 0x0000002f2e067212 */ /* 0x000fe200078e9606 */
[----:B------:R-:W-:Y:S02]  /*07d0*/  IMAD R47, R5, -0x2daee0ad, RZ ;  /* 0xd2511f53052f7824 */ /* 0x000fe400078e02ff */
[----:B------:R-:W-:-:S04]  /*07e0*/  IMAD.HI.U32 R46, R7, -0x2daee0ad, RZ ;  /* 0xd2511f53072e7827 */ /* 0x000fc800078e00ff */
[----:B------:R-:W-:Y:S01]  /*07f0*/  IMAD R44, R45, -0x326172a9, RZ ;  /* 0xcd9e8d572d2c7824 */ /* 0x000fe200078e02ff */
[----:B------:R-:W-:Y:S01]  /*0800*/  LOP3.LUT R46, R48, R47, R46, 0x96, !PT ;  /* 0x0000002f302e7212 */ /* 0x000fe200078e962e */
[----:B------:R-:W-:-:S04]  /*0810*/  IMAD.HI.U32 R5, R6, -0x326172a9, RZ ;  /* 0xcd9e8d5706057827 */ /* 0x000fc800078e00ff */
[----:B------:R-:W-:Y:S02]  /*0820*/  VIADD R45, R66, 0xf1bbcdc8 ;  /* 0xf1bbcdc8422d7836 */ /* 0x000fe40000000000 */
[----:B------:R-:W-:Y:S02]  /*0830*/  IMAD R6, R6, -0x326172a9, RZ ;  /* 0xcd9e8d5706067824 */ /* 0x000fe400078e02ff */
[----:B------:R-:W-:Y:S01]  /*0840*/  IMAD.HI.U32 R57, R46, -0x326172a9, RZ ;  /* 0xcd9e8d572e397827 */ /* 0x000fe200078e00ff */
[----:B------:R-:W-:Y:S02]  /*0850*/  LOP3.LUT R44, R45, R44, R5, 0x96, !PT ;  /* 0x0000002c2d2c7212 */ /* 0x000fe400078e9605 */
[----:B------:R-:W-:Y:S01]  /*0860*/  IADD3 R45, PT, PT, R66, -0x700cb87f, RZ ;  /* 0x8ff34781422d7810 */ /* 0x000fe20007ffe0ff */
[----:B------:R-:W-:Y:S02]  /*0870*/  IMAD R7, R7, -0x2daee0ad, RZ ;  /* 0xd2511f5307077824 */ /* 0x000fe400078e02ff */
[----:B------:R-:W-:Y:S01]  /*0880*/  IMAD.HI.U32 R56, R44, -0x2daee0ad, RZ ;  /* 0xd2511f532c387827 */ /* 0x000fe200078e00ff */
[----:B------:R-:W-:-:S02]  /*0890*/  LOP3.LUT R57, R45, R6, R57, 0x96, !PT ;  /* 0x000000062d397212 */ /* 0x000fc400078e9639 */
[-C--:B------:R-:W-:Y:S01]  /*08a0*/  @P0 MOV R6, R9.reuse ;  /* 0x0000000900060202 */ /* 0x080fe20000000f00 */
[----:B------:R-:W-:Y:S01]  /*08b0*/  VIADD R47, R67, 0x96a522ad ;  /* 0x96a522ad432f7836 */ /* 0x000fe20000000000 */
[----:B------:R-:W-:Y:S01]  /*08c0*/  @!P0 MOV R6, R9 ;  /* 0x0000000900068202 */ /* 0x000fe20000000f00 */
[----:B------:R-:W-:Y:S02]  /*08d0*/  @P0 IMAD.MOV.U32 R5, RZ, RZ, R8 ;  /* 0x000000ffff050224 */ /* 0x000fe400078e0008 */
[----:B------:R-:W-:Y:S01]  /*08e0*/  @P0 IMAD.MOV.U32 R9, RZ, RZ, R12 ;  /* 0x000000ffff090224 */ /* 0x000fe200078e000c */
[----:B------:R-:W-:Y:S01]  /*08f0*/  LOP3.LUT R56, R47, R7, R56, 0x96, !PT ;  /* 0x000000072f387212 */ /* 0x000fe200078e9638 */
[----:B------:R-:W-:Y:S01]  /*0900*/  @P0 IMAD.MOV.U32 R7, RZ, RZ, R10 ;  /* 0x000000ffff070224 */ /* 0x000fe200078e000a */
[----:B------:R-:W-:Y:S01]  /*0910*/  @!P0 MOV R7, R10 ;  /* 0x0000000a00078202 */ /* 0x000fe20000000f00 */
[----:B------:R-:W-:Y:S01]  /*0920*/  @!P0 IMAD.MOV.U32 R5, RZ, RZ, R8 ;  /* 0x000000ffff058224 */ /* 0x000fe200078e0008 */
[----:B------:R-:W-:Y:S01]  /*0930*/  @!P0 MOV R9, R12 ;  /* 0x0000000c00098202 */ /* 0x000fe20000000f00 */
[----:B------:R-:W-:Y:S01]  /*0940*/  @P0 IMAD.MOV.U32 R8, RZ, RZ, R11 ;  /* 0x000000ffff080224 */ /* 0x000fe200078e000b */
[----:B------:R-:W-:Y:S01]  /*0950*/  @P0 MOV R12, R15 ;  /* 0x0000000f000c0202 */ /* 0x000fe20000000f00 */
[----:B------:R-:W-:-:S02]  /*0960*/  @P0 IMAD.MOV.U32 R10, RZ, RZ, R13 ;  /* 0x000000ffff0a0224 */ /* 0x000fc400078e000d */
[----:B------:R-:W-:Y:S02]  /*0970*/  @!P0 IMAD.MOV.U32 R8, RZ, RZ, R11 ;  /* 0x000000ffff088224 */ /* 0x000fe400078e000b */
[----:B------:R-:W-:Y:S02]  /*0980*/  @!P0 IMAD.MOV.U32 R10, RZ, RZ, R13 ;  /* 0x000000ffff0a8224 */ /* 0x000fe400078e000d */
[----:B------:R-:W-:Y:S01]  /*0990*/  @!P0 IMAD.MOV.U32 R12, RZ, RZ, R15 ;  /* 0x000000ffff0c8224 */ /* 0x000fe200078e000f */
[----:B------:R-:W-:Y:S01]  /*09a0*/  @P0 MOV R15, R18 ;  /* 0x00000012000f0202 */ /* 0x000fe20000000f00 */
[----:B------:R-:W-:Y:S02]  /*09b0*/  @P0 IMAD.MOV.U32 R11, RZ, RZ, R14 ;  /* 0x000000ffff0b0224 */ /* 0x000fe400078e000e */
[----:B------:R-:W-:Y:S02]  /*09c0*/  @P0 IMAD.MOV.U32 R13, RZ, RZ, R16 ;  /* 0x000000ffff0d0224 */ /* 0x000fe400078e0010 */
[----:B------:R-:W-:Y:S01]  /*09d0*/  @!P0 IMAD.MOV.U32 R11, RZ, RZ, R14 ;  /* 0x000000ffff0b8224 */ /* 0x000fe200078e000e */
[----:B------:R-:W-:Y:S01]  /*09e0*/  @P0 MOV R14, R17 ;  /* 0x00000011000e0202 */ /* 0x000fe20000000f00 */
[----:B------:R-:W-:-:S02]  /*09f0*/  @!P0 IMAD.MOV.U32 R13, RZ, RZ, R16 ;  /* 0x000000ffff0d8224 */ /* 0x000fc400078e0010 */
[----:B------:R-:W-:Y:S02]  /*0a00*/  @!P0 IMAD.MOV.U32 R15, RZ, RZ, R18 ;  /* 0x000000ffff0f8224 */ /* 0x000fe400078e0012 */
[----:B------:R-:W-:Y:S01]  /*0a10*/  @P0 IMAD.MOV.U32 R16, RZ, RZ, R19 ;  /* 0x000000ffff100224 */ /* 0x000fe200078e0013 */
[----:B------:R-:W-:Y:S01]  /*0a20*/  @!P0 MOV R16, R19 ;  /* 0x0000001300108202 */ /* 0x000fe20000000f00 */
[----:B------:R-:W-:Y:S01]  /*0a30*/  @P0 IMAD.MOV.U32 R18, RZ, RZ, R21 ;  /* 0x000000ffff120224 */ /* 0x000fe200078e0015 */
[----:B------:R-:W-:Y:S01]  /*0a40*/  @!P0 MOV R18, R21 ;  /* 0x0000001500128202 */ /* 0x000fe20000000f00 */
[----:B------:R-:W-:Y:S01]  /*0a50*/  @!P0 IMAD.MOV.U32 R14, RZ, RZ, R17 ;  /* 0x000000ffff0e8224 */ /* 0x000fe200078e0011 */
[----:B------:R-:W-:Y:S01]  /*0a60*/  @P0 MOV R17, R20 ;  /* 0x0000001400110202 */ /* 0x000fe20000000f00 */
[----:B------:R-:W-:Y:S01]  /*0a70*/  @P0 IMAD.MOV.U32 R19, RZ, RZ, R22 ;  /* 0x000000ffff130224 */ /* 0x000fe200078e0016 */
[----:B------:R-:W-:Y:S01]  /*0a80*/  @!P0 MOV R19, R22 ;  /* 0x0000001600138202 */ /* 0x000fe20000000f00 */
[----:B------:R-:W-:-:S02]  /*0a90*/  @P0 IMAD.MOV.U32 R21, RZ, RZ, R23 ;  /* 0x000000ffff150224 */ /* 0x000fc400078e0017 */
[----:B------:R-:W-:Y:S02]  /*0aa0*/  @!P0 IMAD.MOV.U32 R17, RZ, RZ, R20 ;  /* 0x000000ffff118224 */ /* 0x000fe400078e0014 */
[----:B------:R-:W-:Y:S02]  /*0ab0*/  @!P0 IMAD.MOV.U32 R21, RZ, RZ, R23 ;  /* 0x000000ffff158224 */ /* 0x000fe400078e0017 */
[----:B------:R-:W-:Y:S01]  /*0ac0*/  @P0 IMAD.MOV.U32 R20, RZ, RZ, R40 ;  /* 0x000000ffff140224 */ /* 0x000fe200078e0028 */
[----:B------:R-:W-:Y:S01]  /*0ad0*/  @!P0 MOV R20, R40 ;  /* 0x0000002800148202 */ /* 0x000fe20000000f00 */
[--C-:B------:R-:W-:Y:S02]  /*0ae0*/  @P0 IMAD.MOV.U32 R22, RZ, RZ, R41.reuse ;  /* 0x000000ffff160224 */ /* 0x100fe400078e0029 */
[----:B------:R-:W-:Y:S02]  /*0af0*/  @P0 IMAD.MOV.U32 R23, RZ, RZ, R36 ;  /* 0x000000ffff170224 */ /* 0x000fe400078e0024 */
[----:B------:R-:W-:-:S02]  /*0b00*/  @!P0 IMAD.MOV.U32 R22, RZ, RZ, R41 ;  /* 0x000000ffff168224 */ /* 0x000fc400078e0029 */
[----:B------:R-:W-:Y:S02]  /*0b10*/  @!P0 IMAD.MOV.U32 R23, RZ, RZ, R36 ;  /* 0x000000ffff178224 */ /* 0x000fe400078e0024 */
[----:B------:R-:W-:Y:S02]  /*0b20*/  @!P0 IMAD.MOV.U32 R60, RZ, RZ, R39 ;  /* 0x000000ffff3c8224 */ /* 0x000fe400078e0027 */
[----:B------:R-:W-:Y:S02]  /*0b30*/  IMAD.MOV.U32 R73, RZ, RZ, RZ ;  /* 0x000000ffff497224 */ /* 0x000fe400078e00ff */
[----:B------:R-:W-:Y:S02]  /*0b40*/  IMAD R78, R46, -0x326172a9, RZ ;  /* 0xcd9e8d572e4e7824 */ /* 0x000fe400078e02ff */
[----:B01234-:R-:W-:-:S07]  /*0b50*/  IMAD R72, R44, -0x2daee0ad, RZ ;  /* 0xd2511f532c487824 */ /* 0x01ffce00078e02ff */
.L_x_4114:
[----:B------:R-:W0:Y:S01]  /*0b60*/  LDC.64 R48, c[0x0][0x3f0] ;  /* 0x0000fc00ff307b82 */ /* 0x000e220000000a00 */
[----:B------:R-:W1:Y:S07]  /*0b70*/  S2R R50, SR_TID.X ;  /* 0x0000000000327919 */ /* 0x000e6e0000002100 */
[----:B------:R-:W2:Y:S08]  /*0b80*/  LDC R87, c[0x0][0x388] ;  /* 0x0000e200ff577b82 */ /* 0x000eb00000000800 */
[----:B------:R-:W3:Y:S01]  /*0b90*/  LDC.64 R46, c[0x0][0x3f8] ;  /* 0x0000fe00ff2e7b82 */ /* 0x000ee20000000a00 */
[----:B0-----:R-:W-:-:S05]  /*0ba0*/  IMAD.WIDE R48, R0, 0x4, R48 ;  /* 0x0000000400307825 */ /* 0x001fca00078e0230 */
[----:B------:R-:W4:Y:S01]  /*0bb0*/  LDG.E R86, desc[UR6][R48.64] ;  /* 0x0000000630567981 */ /* 0x000f22000c1e1900 */
[----:B------:R-:W-:Y:S02]  /*0bc0*/  IMAD.MOV.U32 R88, RZ, RZ, RZ ;  /* 0x000000ffff587224 */ /* 0x000fe400078e00ff */
[----:B---3--:R-:W-:-:S05]  /*0bd0*/  IMAD.WIDE R46, R0, 0x4, R46 ;  /* 0x00000004002e7825 */ /* 0x008fca00078e022e */
[----:B-----5:R0:W5:Y:S01]  /*0be0*/  LDG.E R48, desc[UR6][R46.64] ;  /* 0x000000062e307981 */ /* 0x020162000c1e1900 */
[----:B----4-:R-:W-:-:S13]  /*0bf0*/  ISETP.GE.AND P1, PT, R86, 0x1, PT ;  /* 0x000000015600780c */ /* 0x010fda0003f26270 */
[----:B------:R-:W3:Y:S01]  /*0c00*/  @P1 LDC.64 R44, c[0x0][0x390] ;  /* 0x0000e400ff2c1b82 */ /* 0x000ee20000000a00 */
[----:B------:R-:W-:-:S05]  /*0c10*/  @P1 IADD3 R52, PT, PT, R86, -0x1, RZ ;  /* 0xffffffff56341810 */ /* 0x000fca0007ffe0ff */
[----:B--2---:R-:W-:-:S05]  /*0c20*/  @P1 IMAD R52, R52, R87, RZ ;  /* 0x0000005734341224 */ /* 0x004fca00078e02ff */
[----:B------:R-:W-:-:S04]  /*0c30*/  @P1 SHF.R.S32.HI R51, RZ, 0x1f, R52 ;  /* 0x0000001fff331819 */ /* 0x000fc80000011434 */
[----:B------:R-:W-:-:S04]  /*0c40*/  @P1 LEA.HI R51, R51, R52, RZ, 0x3 ;  /* 0x0000003433331211 */ /* 0x000fc800078f18ff */
[----:B-1----:R-:W-:-:S05]  /*0c50*/  @P1 LEA.HI.SX32 R88, R51, R50, 0x1d ;  /* 0x0000003233581211 */ /* 0x002fca00078feaff */
        /* <DEDUP_REMOVED lines=10> */
[C---:B------:R-:W-:Y:S01]  /*0d00*/  IADD3 R125, PT, PT, R66.reuse, -0x61c88647, RZ ;  /* 0x9e3779b9427d7810 */ /* 0x040fe20007ffe0ff */
[----:B------:R-:W-:Y:S01]  /*0d10*/  VIADD R121, R66, 0x78dde6e4 ;  /* 0x78dde6e442797836 */ /* 0x000fe20000000000 */
[----:B------:R-:W-:Y:S02]  /*0d20*/  IADD3 R54, PT, PT, R67, -0x695add53, RZ ;  /* 0x96a522ad43367810 */ /* 0x000fe40007ffe0ff */
[----:B------:R-:W-:Y:S01]  /*0d30*/  LEA.HI.SX32 R119, R119, R50, 0x1d ;  /* 0x0000003277777211 */ /* 0x000fe200078feaff */
[----:B0-----:R-:W-:Y:S06]  /*0d40*/  @!P0 BRA `(.L_x_3908) ;  /* 0x0000003000708947 */ /* 0x001fec0003800000 */
[----:B------:R-:W0:Y:S02]  /*0d50*/  LDC.64 R40, c[0x0][0x3a0] ;  /* 0x0000e800ff287b82 */ /* 0x000e240000000a00 */
        /* <DEDUP_REMOVED lines=22> */
.L_x_3911:
        /* <DEDUP_REMOVED lines=12> */
.L_x_3912:
        /* <DEDUP_REMOVED lines=54> */
.L_x_3910:
[----:B------:R-:W-:Y:S01]  /*12e0*/  HFMA2 R52, -RZ, RZ, 0.1171875, 0 ;  /* 0x2f800000ff347431 */ /* 0x000fe200000001ff */
[----:B------:R-:W-:Y:S01]  /*12f0*/  I2FP.F32.U32 R45, R45 ;  /* 0x0000002d002d7245 */ /* 0x000fe20000201000 */
[----:B-----5:R-:W-:Y:S02]  /*1300*/  HADD2.F32 R46, -RZ, R36.H0_H0 ;  /* 0x20000024ff2e7230 */ /* 0x020fe40000004100 */
[----:B------:R-:W-:-:S03]  /*1310*/  HADD2.F32 R83, -RZ, R9.H0_H0 ;  /* 0x20000009ff537230 */ /* 0x000fc60000004100 */
[----:B------:R-:W-:Y:S01]  /*1320*/  FMUL.FTZ R46, R46, UR13 ;  /* 0x0000000d2e2e7c20 */ /* 0x000fe20008410000 */
[----:B------:R-:W-:-:S03]  /*1330*/  FFMA.FTZ R45, R45, R52, 1.1641532182693481445e-10 ;  /* 0x2f0000002d2d7423 */ /* 0x000fc60000010034 */
[----:B------:R-:W-:Y:S02]  /*1340*/  FMUL.FTZ R46, R46, UR12 ;  /* 0x0000000c2e2e7c20 */ /* 0x000fe40008410000 */
[----:B------:R-:W-:Y:S01]  /*1350*/  FSETP.GTU.FTZ.AND P3, PT, R45, UR10, PT ;  /* 0x0000000a2d007c0b */ /* 0x000fe2000bf7c000 */
[----:B------:R-:W-:-:S03]  /*1360*/  HADD2.F32 R45, -RZ, R40.H0_H0 ;  /* 0x20000028ff2d7230 */ /* 0x000fc60000004100 */
[----:B------:R-:W-:Y:S02]  /*1370*/  FSEL R46, R46, RZ, !P3 ;  /* 0x000000ff2e2e7208 */ /* 0x000fe40005800000 */
[----:B------:R-:W-:-:S03]  /*1380*/  SEL R71, RZ, 0x1, P3 ;  /* 0x00000001ff477807 */ /* 0x000fc60001800000 */
[----:B------:R-:W-:-:S07]  /*1390*/  FFMA.FTZ R83, R46, R83, R45 ;  /* 0x000000532e537223 */ /* 0x000fce000001002d */
.L_x_3909:
        /* <DEDUP_REMOVED lines=20> */
.L_x_3915:
        /* <DEDUP_REMOVED lines=12> */
.L_x_3916:
[----:B------:R-:W-:Y:S01]  /*15a0*/  IMAD.WIDE.U32 R46, R3, -0x326172a9, RZ ;  /* 0xcd9e8d57032e7825 */ /* 0x000fe200078e00ff */
[----:B------:R-:W-:Y:S02]  /*15b0*/  LOP3.LUT R44, R73, R57, R67, 0x96, !PT ;  /* 0x00000039492c7212 */ /* 0x000fe400078e9643 */
[----:B------:R-:W-:Y:S02]  /*15c0*/  IADD3 R51, PT, PT, R67, 0x32370b8f, RZ ;  /* 0x32370b8f43337810 */ /* 0x000fe40007ffe0ff */
        /* <DEDUP_REMOVED lines=23> */
[----:B------:R-:W-:-:S03]  /*1740*/  IADD3 R47, PT, PT, R66, 0x1715609d, RZ ;  /* 0x1715609d422f7810 */ /* 0x000fc60007ffe0ff */
[----:B------:R-:W-:Y:S01]  /*1750*/  IMAD.WIDE.U32 R52, R52, -0x2daee0ad, RZ ;  /* 0xd2511f5334347825 */ /* 0x000fe200078e00ff */
[----:B------:R-:W-:Y:S02]  /*1760*/  LOP3.LUT R47, R47, R46, R45, 0x96, !PT ;  /* 0x0000002e2f2f7212 */ /* 0x000fe400078e962d */
[----:B------:R-:W-:Y:S02]  /*1770*/  IADD3 R45, PT, PT, R66, -0x4ab325aa, RZ ;  /* 0xb54cda56422d7810 */ /* 0x000fe40007ffe0ff */
        /* <DEDUP_REMOVED lines=24> */
.L_x_3914:
[----:B------:R-:W-:Y:S01]  /*1900*/  HFMA2 R47, -RZ, RZ, 0.1171875, 0 ;  /* 0x2f800000ff2f7431 */ /* 0x000fe200000001ff */
[----:B------:R-:W-:Y:S01]  /*1910*/  I2FP.F32.U32 R44, R46 ;  /* 0x0000002e002c7245 */ /* 0x000fe20000201000 */
[----:B-----5:R-:W-:Y:S02]  /*1920*/  HADD2.F32 R46, -RZ, R36.H1_H1 ;  /* 0x30000024ff2e7230 */ /* 0x020fe40000004100 */
        /* <DEDUP_REMOVED lines=9> */
.L_x_3913:
        /* <DEDUP_REMOVED lines=20> */
.L_x_3919:
        /* <DEDUP_REMOVED lines=12> */
.L_x_3920:
        /* <DEDUP_REMOVED lines=54> */
.L_x_3918:
        /* <DEDUP_REMOVED lines=12> */
.L_x_3917:
        /* <DEDUP_REMOVED lines=20> */
.L_x_3923:
        /* <DEDUP_REMOVED lines=12> */
.L_x_3924:
[----:B------:R-:W-:Y:S01]  /*21e0*/  IMAD.WIDE.U32 R52, R3, -0x326172a9, RZ ;  /* 0xcd9e8d5703347825 */ /* 0x000fe200078e00ff */
[----:B------:R-:W-:Y:S02]  /*21f0*/  LOP3.LUT R44, R73, R57, R67, 0x96, !PT ;  /* 0x00000039492c7212 */ /* 0x000fe400078e9643 */
[C---:B------:R-:W-:Y:S01]  /*2200*/  IADD3 R51, PT, PT, R67.reuse, 0x32370b8f, RZ ;  /* 0x32370b8f43337810 */ /* 0x040fe20007ffe0ff */
        /* <DEDUP_REMOVED lines=42> */
[----:B------:R-:W-:-:S04]  /*24b0*/  LOP3.LUT R45, R45, R44, R53, 0x96, !PT ;  /* 0x0000002c2d2d7212 */ /* 0x000fc800078e9635 */
[----:B------:R-:W-:Y:S01]  /*24c0*/  LOP3.LUT R47, R47, R46, R57, 0x96, !PT ;  /* 0x0000002e2f2f7212 */ /* 0x000fe200078e9639 */
[----:B------:R-:W-:-:S04]  /*24d0*/  IMAD.WIDE.U32 R44, R45, -0x2daee0ad, RZ ;  /* 0xd2511f532d2c7825 */ /* 0x000fc800078e00ff */
[----:B------:R-:W-:Y:S01]  /*24e0*/  IMAD.WIDE.U32 R46, R47, -0x326172a9, RZ ;  /* 0xcd9e8d572f2e7825 */ /* 0x000fe200078e00ff */
[----:B------:R-:W-:-:S03]  /*24f0*/  LOP3.LUT R56, R54, R56, R45, 0x96, !PT ;  /* 0x0000003836387212 */ /* 0x000fc600078e962d */
[----:B------:R-:W-:Y:S01]  /*2500*/  HFMA2 R45, -RZ, RZ, 0, 0 ;  /* 0x00000000ff2d7431 */ /* 0x000fe200000001ff */
[----:B------:R-:W-:Y:S01]  /*2510*/  MOV R49, R44 ;  /* 0x0000002c00317202 */ /* 0x000fe20000000f00 */
[----:B------:R-:W-:Y:S01]  /*2520*/  IMAD.MOV.U32 R78, RZ, RZ, R46 ;  /* 0x000000ffff4e7224 */ /* 0x000fe200078e002e */
[----:B------:R-:W-:Y:S01]  /*2530*/  LOP3.LUT R57, R82, R52, R47, 0x96, !PT ;  /* 0x0000003452397212 */ /* 0x000fe200078e962f */
[----:B------:R-:W-:-:S07]  /*2540*/  IMAD.MOV.U32 R46, RZ, RZ, R55 ;  /* 0x000000ffff2e7224 */ /* 0x000fce00078e0037 */
.L_x_3922:
        /* <DEDUP_REMOVED lines=12> */
.L_x_3921:
        /* <DEDUP_REMOVED lines=20> */
.L_x_3927:
        /* <DEDUP_REMOVED lines=12> */
.L_x_3928:
        /* <DEDUP_REMOVED lines=55> */
.L_x_3926:
[----:B------:R-:W-:Y:S01]  /*2b80*/  I2FP.F32.U32 R45, R46 ;  /* 0x0000002e002d7245 */ /* 0x000fe20000201000 */
[----:B-----5:R-:W-:Y:S01]  /*2b90*/  HADD2.F32 R46, -RZ, R38.H0_H0 ;  /* 0x20000026ff2e7230 */ /* 0x020fe20000004100 */
[----:B------:R-:W-:Y:S01]  /*2ba0*/  MOV R52, 0x2f800000 ;  /* 0x2f80000000347802 */ /* 0x000fe20000000f00 */
        /* <DEDUP_REMOVED lines=9> */
.L_x_3925:
        /* <DEDUP_REMOVED lines=20> */
.L_x_3931:
        /* <DEDUP_REMOVED lines=12> */
.L_x_3932:
        /* <DEDUP_REMOVED lines=54> */
.L_x_3930:
        /* <DEDUP_REMOVED lines=12> */
.L_x_3929:
        /* <DEDUP_REMOVED lines=20> */
.L_x_3935:
        /* <DEDUP_REMOVED lines=12> */
.L_x_3936:
        /* <DEDUP_REMOVED lines=54> */
.L_x_3934:
        /* <DEDUP_REMOVED lines=12> */
.L_x_3933:
        /* <DEDUP_REMOVED lines=20> */
.L_x_3939:
        /* <DEDUP_REMOVED lines=12> */
.L_x_3940:
[----:B------:R-:W-:Y:S01]  /*3a80*/  IMAD.WIDE.U32 R56, R3, -0x326172a9, RZ ;  /* 0xcd9e8d5703387825 */ /* 0x000fe200078e00ff */
[----:B------:R-:W-:-:S03]  /*3a90*/  LOP3.LUT R44, R73, R77, R67, 0x96, !PT ;  /* 0x0000004d492c7212 */ /* 0x000fc600078e9643 */
[----:B------:R-:W-:Y:S02]  /*3aa0*/  HFMA2 R96, -RZ, RZ, 0, 0 ;  /* 0x00000000ff607431 */ /* 0x000fe400000001ff */
        /* <DEDUP_REMOVED lines=51> */
[----:B------:R-:W-:-:S07]  /*3de0*/  IMAD.MOV.U32 R45, RZ, RZ, R94 ;  /* 0x000000ffff2d7224 */ /* 0x000fce00078e005e */
.L_x_3938:
        /* <DEDUP_REMOVED lines=12> */
.L_x_3937:
[----:B------:R-:W-:Y:S02]  /*3eb0*/  F2FP.F16.F32.PACK_AB R47, RZ, R49 ;  /* 0x00000031ff2f723e */ /* 0x000fe400000000ff */
[----:B------:R-:W-:Y:S02]  /*3ec0*/  PRMT R46, R91, 0x5410, R92 ;  /* 0x000054105b2e7816 */ /* 0x000fe4000000005c */
[----:B------:R-:W-:Y:S02]  /*3ed0*/  PRMT R45, R90, 0x5410, R89 ;  /* 0x000054105a2d7816 */ /* 0x000fe40000000059 */
[----:B------:R-:W-:Y:S02]  /*3ee0*/  PRMT R44, R85, 0x5410, R84 ;  /* 0x00005410552c7816 */ /* 0x000fe40000000054 */
[----:B------:R-:W-:Y:S01]  /*3ef0*/  PRMT R47, R72, 0x5410, R47 ;  /* 0x00005410482f7816 */ /* 0x000fe2000000002f */
[----:B------:R-:W-:Y:S06]  /*3f00*/  BRA `(.L_x_3941) ;  /* 0x0000002c00d07947 */ /* 0x000fec0003800000 */
.L_x_3908:
[----:B------:R-:W-:Y:S01]  /*3f10*/  MOV R83, RZ ;  /* 0x000000ff00537202 */ /* 0x000fe20000000f00 */
[----:B------:R-:W-:Y:S01]  /*3f20*/  IMAD.MOV.U32 R44, RZ, RZ, R84 ;  /* 0x000000ffff2c7224 */ /* 0x000fe200078e0054 */
        /* <DEDUP_REMOVED lines=17> */
.L_x_3944:
        /* <DEDUP_REMOVED lines=12> */
.L_x_3945:
        /* <DEDUP_REMOVED lines=50> */
[----:B------:R-:W-:Y:S02]  /*4420*/  HFMA2 R44, -RZ, RZ, 0, 0 ;  /* 0x00000000ff2c7431 */ /* 0x000fe400000001ff */
[----:B------:R-:W-:Y:S01]  /*4430*/  IMAD.MOV.U32 R45, RZ, RZ, R72 ;  /* 0x000000ffff2d7224 */ /* 0x000fe200078e0048 */
[----:B------:R-:W-:-:S07]  /*4440*/  LOP3.LUT R56, R54, R56, R53, 0x96, !PT ;  /* 0x0000003836387212 */ /* 0x000fce00078e9635 */
.L_x_3943:
        /* <DEDUP_REMOVED lines=11> */
.L_x_3942:
        /* <DEDUP_REMOVED lines=16> */
.L_x_3948:
        /* <DEDUP_REMOVED lines=12> */
.L_x_3949:
        /* <DEDUP_REMOVED lines=54> */
.L_x_3947:
        /* <DEDUP_REMOVED lines=11> */
.L_x_3946:
        /* <DEDUP_REMOVED lines=16> */
.L_x_3952:
        /* <DEDUP_REMOVED lines=12> */
.L_x_3953:
[----:B------:R-:W-:Y:S01]  /*4c90*/  IMAD.WIDE.U32 R46, R3, -0x326172a9, RZ ;  /* 0xcd9e8d57032e7825 */ /* 0x000fe200078e00ff */
[----:B------:R-:W-:-:S03]  /*4ca0*/  LOP3.LUT R44, R73, R57, R67, 0x96, !PT ;  /* 0x00000039492c7212 */ /* 0x000fc600078e9643 */
[C---:B------:R-:W-:Y:S01]  /*4cb0*/  VIADD R49, R67.reuse, 0x32370b8f ;  /* 0x32370b8f43317836 */ /* 0x040fe20000000000 */
        /* <DEDUP_REMOVED lines=48> */
[----:B------:R-:W-:Y:S02]  /*4fc0*/  IMAD.MOV.U32 R52, RZ, RZ, R44 ;  /* 0x000000ffff347224 */ /* 0x000fe400078e002c */
[----:B------:R-:W-:Y:S01]  /*4fd0*/  HFMA2 R44, -RZ, RZ, 0, 0 ;  /* 0x00000000ff2c7431 */ /* 0x000fe200000001ff */
[----:B------:R-:W-:-:S07]  /*4fe0*/  LOP3.LUT R56, R54, R56, R45, 0x96, !PT ;  /* 0x0000003836387212 */ /* 0x000fce00078e962d */
.L_x_3951:
        /* <DEDUP_REMOVED lines=11> */
.L_x_3950:
        /* <DEDUP_REMOVED lines=16> */
.L_x_3956:
        /* <DEDUP_REMOVED lines=12> */
.L_x_3957:
        /* <DEDUP_REMOVED lines=55> */
.L_x_3955:
        /* <DEDUP_REMOVED lines=11> */
.L_x_3954:
        /* <DEDUP_REMOVED lines=16> */
.L_x_3960:
        /* <DEDUP_REMOVED lines=12> */
.L_x_3961:
        /* <DEDUP_REMOVED lines=55> */
.L_x_3959:
        /* <DEDUP_REMOVED lines=11> */
.L_x_3958:
        /* <DEDUP_REMOVED lines=16> */
.L_x_3964:
        /* <DEDUP_REMOVED lines=12> */
.L_x_3965:
        /* <DEDUP_REMOVED lines=55> */
.L_x_3963:
        /* <DEDUP_REMOVED lines=11> */
.L_x_3962:
        /* <DEDUP_REMOVED lines=16> */
.L_x_3968:
        /* <DEDUP_REMOVED lines=12> */
.L_x_3969:
        /* <DEDUP_REMOVED lines=55> */
.L_x_3967:
        /* <DEDUP_REMOVED lines=11> */
.L_x_3966:
        /* <DEDUP_REMOVED lines=16> */
.L_x_3972:
        /* <DEDUP_REMOVED lines=12> */
.L_x_3973:
        /* <DEDUP_REMOVED lines=55> */
.L_x_3971:
        /* <DEDUP_REMOVED lines=11> */
.L_x_3970:
[----:B------:R-:W-:Y:S02]  /*6e00*/  F2FP.F16.F32.PACK_AB R47, RZ, R49 ;  /* 0x00000031ff2f723e */ /* 0x000fe400000000ff */
[----:B------:R-:W-:Y:S02]  /*6e10*/  PRMT R46, R91, 0x5410, R92 ;  /* 0x000054105b2e7816 */ /* 0x000fe4000000005c */
[----:B------:R-:W-:Y:S02]  /*6e20*/  PRMT R45, R89, 0x5410, R90 ;  /* 0x00005410592d7816 */ /* 0x000fe4000000005a */
[----:B------:R-:W-:Y:S02]  /*6e30*/  PRMT R44, R85, 0x5410, R84 ;  /* 0x00005410552c7816 */ /* 0x000fe40000000054 */
[----:B------:R-:W-:-:S07]  /*6e40*/  PRMT R47, R72, 0x5410, R47 ;  /* 0x00005410482f7816 */ /* 0x000fce000000002f */
.L_x_3941:
        /* <DEDUP_REMOVED lines=30> */
.L_x_3974:
[----:B-----5:R2:W5:Y:S04]  /*7030*/  @P1 LDG.E.128 R36, desc[UR6][R90.64] ;  /* 0x000000065a241981 */ /* 0x020568000c1e1d00 */
[----:B------:R2:W5:Y:S01]  /*7040*/  @P0 LDG.E.128 R40, desc[UR6][R84.64] ;  /* 0x0000000654280981 */ /* 0x000562000c1e1d00 */
[----:B------:R-:W-:Y:S05]  /*7050*/  @!P0 BRA `(.L_x_3975) ;  /* 0x0000003000748947 */ /* 0x000fea0003800000 */
[----:B------:R-:W-:-:S13]  /*7060*/  ISETP.GT.AND P2, PT, R86, RZ, PT ;  /* 0x000000ff5600720c */ /* 0x000fda0003f44270 */
[----:B-----5:R-:W-:Y:S01]  /*7070*/  @!P2 HADD2.F32 R89, -RZ, R40.H0_H0 ;  /* 0x20000028ff59a230 */ /* 0x020fe20000004100 */
[----:B------:R-:W-:Y:S01]  /*7080*/  @!P2 MOV R72, R52 ;  /* 0x000000340048a202 */ /* 0x000fe20000000f00 */
[----:B01----:R-:W-:Y:S01]  /*7090*/  @!P2 IMAD.MOV.U32 R44, RZ, RZ, R96 ;  /* 0x000000ffff2ca224 */ /* 0x003fe200078e0060 */
        /* <DEDUP_REMOVED lines=16> */
.L_x_3978:
[----:B------:R-:W-:-:S04]  /*71a0*/  IADD3 R2, PT, PT, R2, 0x1, RZ ;  /* 0x0000000102027810 */ /* 0x000fc80007ffe0ff */
[C---:B------:R-:W-:Y:S01]  /*71b0*/  ISETP.NE.AND P3, PT, R2.reuse, RZ, PT ;  /* 0x000000ff0200720c */ /* 0x040fe20003f65270 */
[----:B--2---:R-:W-:-:S12]  /*71c0*/  IMAD.WIDE.U32 R84, R2, -0x2daee0ad, RZ ;  /* 0xd2511f5302547825 */ /* 0x004fd800078e00ff */
        /* <DEDUP_REMOVED lines=9> */
.L_x_3979:
        /* <DEDUP_REMOVED lines=52> */
[----:B------:R-:W-:Y:S01]  /*75a0*/  IMAD.MOV.U32 R78, RZ, RZ, R46 ;  /* 0x000000ffff4e7224 */ /* 0x000fe200078e002e */
[----:B------:R-:W-:Y:S01]  /*75b0*/  LOP3.LUT R57, R82, R84, R47, 0x96, !PT ;  /* 0x0000005452397212 */ /* 0x000fe200078e962f */
[----:B------:R-:W-:-:S07]  /*75c0*/  IMAD.MOV.U32 R45, RZ, RZ, R52 ;  /* 0x000000ffff2d7224 */ /* 0x000fce00078e0034 */
.L_x_3977:
[----:B------:R-:W-:Y:S01]  /*75d0*/  I2FP.F32.U32 R45, R45 ;  /* 0x0000002d002d7245 */ /* 0x000fe20000201000 */
[----:B------:R-:W-:Y:S02]  /*75e0*/  HADD2.F32 R47, -RZ, R36.H0_H0 ;  /* 0x20000024ff2f7230 */ /* 0x000fe40000004100 */
        /* <DEDUP_REMOVED lines=10> */
.L_x_3976:
[----:B------:R-:W-:Y:S01]  /*7690*/  F2FP.F16.F32.PACK_AB R92, RZ, R89 ;  /* 0x00000059ff5c723e */ /* 0x000fe200000000ff */
[----:B--2---:R-:W-:Y:S01]  /*76a0*/  @!P2 HADD2.F32 R91, -RZ, R40.H1_H1 ;  /* 0x30000028ff5ba230 */ /* 0x004fe20000004100 */
        /* <DEDUP_REMOVED lines=18> */
.L_x_3982:
        /* <DEDUP_REMOVED lines=12> */
.L_x_3983:
        /* <DEDUP_REMOVED lines=55> */
.L_x_3981:
[----:B------:R-:W-:Y:S01]  /*7c00*/  I2FP.F32.U32 R44, R46 ;  /* 0x0000002e002c7245 */ /* 0x000fe20000201000 */
[----:B------:R-:W-:Y:S01]  /*7c10*/  HADD2.F32 R46, -RZ, R36.H1_H1 ;  /* 0x30000024ff2e7230 */ /* 0x000fe20000004100 */
[----:B------:R-:W-:Y:S01]  /*7c20*/  MOV R47, 0x2f800000 ;  /* 0x2f800000002f7802 */ /* 0x000fe20000000f00 */
        /* <DEDUP_REMOVED lines=9> */
.L_x_3980:
        /* <DEDUP_REMOVED lines=20> */
.L_x_3986:
        /* <DEDUP_REMOVED lines=12> */
.L_x_3987:
        /* <DEDUP_REMOVED lines=55> */
.L_x_3985:
        /* <DEDUP_REMOVED lines=12> */
.L_x_3984:
        /* <DEDUP_REMOVED lines=20> */
.L_x_3990:
        /* <DEDUP_REMOVED lines=12> */
.L_x_3991:
        /* <DEDUP_REMOVED lines=55> */
.L_x_3989:
        /* <DEDUP_REMOVED lines=12> */
.L_x_3988:
        /* <DEDUP_REMOVED lines=20> */
.L_x_3994:
        /* <DEDUP_REMOVED lines=12> */
.L_x_3995:
        /* <DEDUP_REMOVED lines=55> */
.L_x_3993:
        /* <DEDUP_REMOVED lines=12> */
.L_x_3992:
        /* <DEDUP_REMOVED lines=20> */
.L_x_3998:
        /* <DEDUP_REMOVED lines=12> */
.L_x_3999:
        /* <DEDUP_REMOVED lines=55> */
.L_x_3997:
        /* <DEDUP_REMOVED lines=12> */
.L_x_3996:
        /* <DEDUP_REMOVED lines=20> */
.L_x_4002:
        /* <DEDUP_REMOVED lines=12> */
.L_x_4003:
        /* <DEDUP_REMOVED lines=54> */
.L_x_4001:
        /* <DEDUP_REMOVED lines=12> */
.L_x_4000:
        /* <DEDUP_REMOVED lines=20> */
.L_x_4006:
        /* <DEDUP_REMOVED lines=12> */
.L_x_4007:
[----:B------:R-:W-:Y:S01]  /*9da0*/  IMAD.WIDE.U32 R56, R3, -0x326172a9, RZ ;  /* 0xcd9e8d5703387825 */ /* 0x000fe200078e00ff */
[----:B------:R-:W-:-:S03]  /*9db0*/  LOP3.LUT R44, R73, R85, R67, 0x96, !PT ;  /* 0x00000055492c7212 */ /* 0x000fc600078e9643 */
[----:B------:R-:W-:Y:S01]  /*9dc0*/  HFMA2 R94, -RZ, RZ, 0, 0 ;  /* 0x00000000ff5e7431 */ /* 0x000fe200000001ff */
        /* <DEDUP_REMOVED lines=52> */
.L_x_4005:
        /* <DEDUP_REMOVED lines=12> */
.L_x_4004:
[----:B------:R-:W-:Y:S02]  /*a1d0*/  F2FP.F16.F32.PACK_AB R47, RZ, R103 ;  /* 0x00000067ff2f723e */ /* 0x000fe400000000ff */
[----:B------:R-:W-:Y:S02]  /*a1e0*/  PRMT R46, R100, 0x5410, R102 ;  /* 0x00005410642e7816 */ /* 0x000fe40000000066 */
[----:B------:R-:W-:Y:S02]  /*a1f0*/  PRMT R45, R96, 0x5410, R98 ;  /* 0x00005410602d7816 */ /* 0x000fe40000000062 */
[----:B------:R-:W-:Y:S02]  /*a200*/  PRMT R44, R92, 0x5410, R72 ;  /* 0x000054105c2c7816 */ /* 0x000fe40000000048 */
[----:B------:R-:W-:Y:S01]  /*a210*/  PRMT R47, R52, 0x5410, R47 ;  /* 0x00005410342f7816 */ /* 0x000fe2000000002f */
[----:B------:R-:W-:Y:S06]  /*a220*/  BRA `(.L_x_4008) ;  /* 0x0000002c00dc7947 */ /* 0x000fec0003800000 */
.L_x_3975:
[----:B------:R-:W-:Y:S01]  /*a230*/  MOV R89, RZ ;  /* 0x000000ff00597202 */ /* 0x000fe20000000f00 */
[----:B01----:R-:W-:Y:S01]  /*a240*/  IMAD.MOV.U32 R44, RZ, RZ, R96 ;  /* 0x000000ffff2c7224 */ /* 0x003fe200078e0060 */
[----:B--2---:R-:W-:Y:S01]  /*a250*/  MOV R90, R52 ;  /* 0x00000034005a7202 */ /* 0x004fe20000000f00 */
        /* <DEDUP_REMOVED lines=16> */
.L_x_4011:
        /* <DEDUP_REMOVED lines=12> */
.L_x_4012:
        /* <DEDUP_REMOVED lines=54> */
.L_x_4010:
        /* <DEDUP_REMOVED lines=11> */
.L_x_4009:
        /* <DEDUP_REMOVED lines=16> */
.L_x_4015:
        /* <DEDUP_REMOVED lines=12> */
.L_x_4016:
        /* <DEDUP_REMOVED lines=55> */
.L_x_4014:
        /* <DEDUP_REMOVED lines=11> */
.L_x_4013:
        /* <DEDUP_REMOVED lines=16> */
.L_x_4019:
        /* <DEDUP_REMOVED lines=12> */
.L_x_4020:
        /* <DEDUP_REMOVED lines=52> */
[----:B------:R-:W-:Y:S01]  /*b310*/  MOV R90, R44 ;  /* 0x0000002c005a7202 */ /* 0x000fe20000000f00 */
[----:B------:R-:W-:Y:S01]  /*b320*/  IMAD.MOV.U32 R44, RZ, RZ, RZ ;  /* 0x000000ffff2c7224 */ /* 0x000fe200078e00ff */
[----:B------:R-:W-:-:S07]  /*b330*/  LOP3.LUT R56, R54, R56, R45, 0x96, !PT ;  /* 0x0000003836387212 */ /* 0x000fce00078e962d */
.L_x_4018:
        /* <DEDUP_REMOVED lines=11> */
.L_x_4017:
        /* <DEDUP_REMOVED lines=16> */
.L_x_4023:
        /* <DEDUP_REMOVED lines=12> */
.L_x_4024:
        /* <DEDUP_REMOVED lines=55> */
.L_x_4022:
        /* <DEDUP_REMOVED lines=11> */
.L_x_4021:
        /* <DEDUP_REMOVED lines=16> */
.L_x_4027:
        /* <DEDUP_REMOVED lines=12> */
.L_x_4028:
        /* <DEDUP_REMOVED lines=55> */
.L_x_4026:
        /* <DEDUP_REMOVED lines=11> */
.L_x_4025:
        /* <DEDUP_REMOVED lines=16> */
.L_x_4031:
        /* <DEDUP_REMOVED lines=12> */
.L_x_4032:
        /* <DEDUP_REMOVED lines=55> */
.L_x_4030:
        /* <DEDUP_REMOVED lines=11> */
.L_x_4029:
        /* <DEDUP_REMOVED lines=16> */
.L_x_4035:
        /* <DEDUP_REMOVED lines=12> */
.L_x_4036:
        /* <DEDUP_REMOVED lines=55> */
.L_x_4034:
        /* <DEDUP_REMOVED lines=11> */
.L_x_4033:
        /* <DEDUP_REMOVED lines=16> */
.L_x_4039:
        /* <DEDUP_REMOVED lines=12> */
.L_x_4040:
        /* <DEDUP_REMOVED lines=55> */
.L_x_4038:
[----:B------:R-:W-:Y:S01]  /*d0a0*/  I2FP.F32.U32 R44, R45 ;  /* 0x0000002d002c7245 */ /* 0x000fe20000201000 */
[----:B------:R-:W-:Y:S02]  /*d0b0*/  HFMA2 R45, -RZ, RZ, 0.1171875, 0 ;  /* 0x2f800000ff2d7431 */ /* 0x000fe400000001ff */
        /* <DEDUP_REMOVED lines=9> */
.L_x_4037:
[----:B------:R-:W-:Y:S02]  /*d150*/  F2FP.F16.F32.PACK_AB R47, RZ, R103 ;  /* 0x00000067ff2f723e */ /* 0x000fe400000000ff */
[----:B------:R-:W-:Y:S02]  /*d160*/  PRMT R46, R100, 0x5410, R102 ;  /* 0x00005410642e7816 */ /* 0x000fe40000000066 */
[----:B------:R-:W-:Y:S02]  /*d170*/  PRMT R45, R98, 0x5410, R96 ;  /* 0x00005410622d7816 */ /* 0x000fe40000000060 */
[----:B------:R-:W-:Y:S02]  /*d180*/  PRMT R44, R92, 0x5410, R72 ;  /* 0x000054105c2c7816 */ /* 0x000fe40000000048 */
[----:B------:R-:W-:-:S07]  /*d190*/  PRMT R47, R52, 0x5410, R47 ;  /* 0x00005410342f7816 */ /* 0x000fce000000002f */
.L_x_4008:
[C---:B------:R-:W-:Y:S01]  /*d1a0*/  VIADD R107, R119.reuse, 0x100 ;  /* 0x00000100776b7836 */ /* 0x040fe20000000000 */
        /* <DEDUP_REMOVED lines=24> */
[----:B------:R-:W-:Y:S01]  /*d330*/  VIADD R107, R88, 0x100 ;  /* 0x00000100586b7836 */ /* 0x000fe20000000000 */
[----:B------:R-:W-:Y:S02]  /*d340*/  LOP3.LUT R46, R46, R108, R106, 0xfe, !PT ;  /* 0x0000006c2e2e7212 */ /* 0x000fe400078efe6a */
[----:B------:R-:W-:Y:S01]  /*d350*/  LOP3.LUT R47, R111, R47, RZ, 0xfc, !PT ;  /* 0x0000002f6f2f7212 */ /* 0x000fe200078efcff */
[----:B0-----:R-:W-:Y:S01]  /*d360*/  IMAD.WIDE.U32 R44, R107, 0x8, R44 ;  /* 0x000000086b2c7825 */ /* 0x001fe200078e002c */
[----:B------:R-:W-:-:S05]  /*d370*/  LOP3.LUT R46, R46, 0xff, R71, 0xf8, !PT ;  /* 0x000000ff2e2e7812 */ /* 0x000fca00078ef847 */
[----:B------:R0:W-:Y:S02]  /*d380*/  STG.E.64 desc[UR6][R44.64], R46 ;  /* 0x0000002e2c007986 */ /* 0x0001e4000c101b06 */
.L_x_4041:
[----:B-----5:R1:W5:Y:S04]  /*d390*/  @P1 LDG.E.128 R36, desc[UR6][R104.64] ;  /* 0x0000000668241981 */ /* 0x020368000c1e1d00 */
[----:B------:R1:W5:Y:S01]  /*d3a0*/  @P0 LDG.E.128 R40, desc[UR6][R84.64] ;  /* 0x0000000654280981 */ /* 0x000362000c1e1d00 */
[----:B------:R-:W-:Y:S05]  /*d3b0*/  @!P0 BRA `(.L_x_4042) ;  /* 0x0000003000788947 */ /* 0x000fea0003800000 */
[----:B------:R-:W-:-:S13]  /*d3c0*/  ISETP.GT.AND P0, PT, R86, RZ, PT ;  /* 0x000000ff5600720c */ /* 0x000fda0003f04270 */
[----:B-----5:R-:W-:Y:S01]  /*d3d0*/  @!P0 HADD2.F32 R117, -RZ, R40.H0_H0 ;  /* 0x20000028ff758230 */ /* 0x020fe20000004100 */
[----:B0-----:R-:W-:Y:S01]  /*d3e0*/  @!P0 MOV R44, R94 ;  /* 0x0000005e002c8202 */ /* 0x001fe20000000f00 */
        /* <DEDUP_REMOVED lines=17> */
.L_x_4045:
[----:B------:R-:W-:-:S04]  /*d500*/  VIADD R2, R2, 0x1 ;  /* 0x0000000102027836 */ /* 0x000fc80000000000 */
[C---:B-1----:R-:W-:Y:S01]  /*d510*/  IMAD.WIDE.U32 R84, R2.reuse, -0x2daee0ad, RZ ;  /* 0xd2511f5302547825 */ /* 0x042fe200078e00ff */
        /* <DEDUP_REMOVED lines=10> */
.L_x_4046:
        /* <DEDUP_REMOVED lines=55> */
.L_x_4044:
[----:B------:R-:W-:Y:S01]  /*d930*/  I2FP.F32.U32 R45, R45 ;  /* 0x0000002d002d7245 */ /* 0x000fe20000201000 */
[----:B------:R-:W-:Y:S01]  /*d940*/  HADD2.F32 R47, -RZ, R36.H0_H0 ;  /* 0x20000024ff2f7230 */ /* 0x000fe20000004100 */
[----:B------:R-:W-:Y:S01]  /*d950*/  MOV R46, 0x2f800000 ;  /* 0x2f800000002e7802 */ /* 0x000fe20000000f00 */
[----:B------:R-:W-:-:S03]  /*d960*/  HADD2.F32 R72, -RZ, R40.H0_H0 ;  /* 0x20000028ff487230 */ /* 0x000fc60000004100 */
[----:B------:R-:W-:Y:S01]  /*d970*/  FMUL.FTZ R47, R47, UR13 ;  /* 0x0000000d2f2f7c20 */ /* 0x000fe20008410000 */
[----:B------:R-:W-:Y:S01]  /*d980*/  FFMA.FTZ R45, R45, R46, 1.1641532182693481445e-10 ;  /* 0x2f0000002d2d7423 */ /* 0x000fe2000001002e */
[----:B------:R-:W-:Y:S02]  /*d990*/  HADD2.F32 R46, -RZ, R23.H0_H0 ;  /* 0x20000017ff2e7230 */ /* 0x000fe40000004100 */
[----:B------:R-:W-:Y:S02]  /*d9a0*/  FMUL.FTZ R47, R47, UR12 ;  /* 0x0000000c2f2f7c20 */ /* 0x000fe40008410000 */
[----:B------:R-:W-:-:S04]  /*d9b0*/  FSETP.GTU.FTZ.AND P2, PT, R45, UR10, PT ;  /* 0x0000000a2d007c0b */ /* 0x000fc8000bf5c000 */
[----:B------:R-:W-:Y:S02]  /*d9c0*/  FSEL R117, R47, RZ, !P2 ;  /* 0x000000ff2f757208 */ /* 0x000fe40005000000 */
[----:B------:R-:W-:-:S03]  /*d9d0*/  SEL R71, RZ, 0x1, P2 ;  /* 0x00000001ff477807 */ /* 0x000fc60001000000 */
[----:B------:R-:W-:-:S07]  /*d9e0*/  FFMA.FTZ R117, R117, R46, R72 ;  /* 0x0000002e75757223 */ /* 0x000fce0000010048 */
.L_x_4043:
        /* <DEDUP_REMOVED lines=20> */
.L_x_4049:
[----:B------:R-:W-:-:S04]  /*db30*/  IADD3 R2, PT, PT, R2, 0x1, RZ ;  /* 0x0000000102027810 */ /* 0x000fc80007ffe0ff */
[C---:B------:R-:W-:Y:S01]  /*db40*/  ISETP.NE.AND P2, PT, R2.reuse, RZ, PT ;  /* 0x000000ff0200720c */ /* 0x040fe20003f45270 */
[----:B-1----:R-:W-:-:S12]  /*db50*/  IMAD.WIDE.U32 R84, R2, -0x2daee0ad, RZ ;  /* 0xd2511f5302547825 */ /* 0x002fd800078e00ff */
        /* <DEDUP_REMOVED lines=9> */
.L_x_4050:
        /* <DEDUP_REMOVED lines=55> */
.L_x_4048:
[----:B------:R-:W-:Y:S01]  /*df60*/  I2FP.F32.U32 R44, R46 ;  /* 0x0000002e002c7245 */ /* 0x000fe20000201000 */
[----:B------:R-:W-:Y:S02]  /*df70*/  HADD2.F32 R46, -RZ, R36.H1_H1 ;  /* 0x30000024ff2e7230 */ /* 0x000fe40000004100 */
[----:B------:R-:W-:Y:S02]  /*df80*/  IMAD.MOV.U32 R47, RZ, RZ, 0x2f800000 ;  /* 0x2f800000ff2f7424 */ /* 0x000fe400078e00ff */
[----:B-1----:R-:W-:Y:S02]  /*df90*/  HADD2.F32 R84, -RZ, R40.H1_H1 ;  /* 0x30000028ff547230 */ /* 0x002fe40000004100 */
        /* <DEDUP_REMOVED lines=8> */
.L_x_4047:
        /* <DEDUP_REMOVED lines=20> */
.L_x_4053:
        /* <DEDUP_REMOVED lines=12> */
.L_x_4054:
        /* <DEDUP_REMOVED lines=55> */
.L_x_4052:
        /* <DEDUP_REMOVED lines=12> */
.L_x_4051:
        /* <DEDUP_REMOVED lines=20> */
.L_x_4057:
        /* <DEDUP_REMOVED lines=12> */
.L_x_4058:
        /* <DEDUP_REMOVED lines=55> */
.L_x_4056:
        /* <DEDUP_REMOVED lines=12> */
.L_x_4055:
        /* <DEDUP_REMOVED lines=20> */
.L_x_4061:
        /* <DEDUP_REMOVED lines=12> */
.L_x_4062:
        /* <DEDUP_REMOVED lines=55> */
.L_x_4060:
        /* <DEDUP_REMOVED lines=12> */
.L_x_4059:
        /* <DEDUP_REMOVED lines=20> */
.L_x_4065:
        /* <DEDUP_REMOVED lines=12> */
.L_x_4066:
        /* <DEDUP_REMOVED lines=55> */
.L_x_4064:
        /* <DEDUP_REMOVED lines=12> */
.L_x_4063:
[----:B------:R-:W-:Y:S01]  /*f8e0*/  F2FP.F16.F32.PACK_AB R100, RZ, R107 ;  /* 0x0000006bff64723e */ /* 0x000fe200000000ff */
[----:B-1----:R-:W-:Y:S01]  /*f8f0*/  @!P0 HADD2.F32 R105, -RZ, R43.H0_H0 ;  /* 0x2000002bff698230 */ /* 0x002fe20000004100 */
        /* <DEDUP_REMOVED lines=18> */
.L_x_4069:
        /* <DEDUP_REMOVED lines=12> */
.L_x_4070:
        /* <DEDUP_REMOVED lines=55> */
.L_x_4068:
        /* <DEDUP_REMOVED lines=12> */
.L_x_4067:
        /* <DEDUP_REMOVED lines=20> */
.L_x_4073:
        /* <DEDUP_REMOVED lines=12> */
.L_x_4074:
        /* <DEDUP_REMOVED lines=52> */
[----:B------:R-:W-:Y:S01]  /*10450*/  LOP3.LUT R56, R54, R56, R45, 0x96, !PT ;  /* 0x0000003836387212 */ /* 0x000fe200078e962d */
[----:B------:R-:W-:Y:S01]  /*10460*/  IMAD.MOV.U32 R45, RZ, RZ, R96 ;  /* 0x000000ffff2d7224 */ /* 0x000fe200078e0060 */
[----:B------:R-:W-:-:S07]  /*10470*/  MOV R72, R44 ;  /* 0x0000002c00487202 */ /* 0x000fce0000000f00 */
.L_x_4072:
        /* <DEDUP_REMOVED lines=12> */
.L_x_4071:
[----:B------:R-:W-:Y:S02]  /*10540*/  F2FP.F16.F32.PACK_AB R47, RZ, R85 ;  /* 0x00000055ff2f723e */ /* 0x000fe400000000ff */
[----:B------:R-:W-:Y:S02]  /*10550*/  PRMT R46, R98, 0x5410, R100 ;  /* 0x00005410622e7816 */ /* 0x000fe40000000064 */
[----:B------:R-:W-:Y:S02]  /*10560*/  PRMT R45, R92, 0x5410, R94 ;  /* 0x000054105c2d7816 */ /* 0x000fe4000000005e */
[----:B------:R-:W-:Y:S02]  /*10570*/  PRMT R44, R90, 0x5410, R88 ;  /* 0x000054105a2c7816 */ /* 0x000fe40000000058 */
[----:B------:R-:W-:Y:S01]  /*10580*/  PRMT R47, R86, 0x5410, R47 ;  /* 0x00005410562f7816 */ /* 0x000fe2000000002f */
[----:B------:R-:W-:Y:S06]  /*10590*/  BRA `(.L_x_4075) ;  /* 0x0000002c00e07947 */ /* 0x000fec0003800000 */
.L_x_4042:
        /* <DEDUP_REMOVED lines=19> */
.L_x_4078:
        /* <DEDUP_REMOVED lines=12> */
.L_x_4079:
        /* <DEDUP_REMOVED lines=55> */
.L_x_4077:
        /* <DEDUP_REMOVED lines=11> */
.L_x_4076:
        /* <DEDUP_REMOVED lines=16> */
.L_x_4082:
        /* <DEDUP_REMOVED lines=12> */
.L_x_4083:
        /* <DEDUP_REMOVED lines=55> */
.L_x_4081:
        /* <DEDUP_REMOVED lines=11> */
.L_x_4080:
        /* <DEDUP_REMOVED lines=16> */
.L_x_4086:
        /* <DEDUP_REMOVED lines=12> */
.L_x_4087:
        /* <DEDUP_REMOVED lines=55> */
.L_x_4085:
        /* <DEDUP_REMOVED lines=11> */
.L_x_4084:
        /* <DEDUP_REMOVED lines=16> */
.L_x_4090:
        /* <DEDUP_REMOVED lines=12> */
.L_x_4091:
        /* <DEDUP_REMOVED lines=55> */
.L_x_4089:
        /* <DEDUP_REMOVED lines=11> */
.L_x_4088:
        /* <DEDUP_REMOVED lines=16> */
.L_x_4094:
        /* <DEDUP_REMOVED lines=12> */
.L_x_4095:
        /* <DEDUP_REMOVED lines=55> */
.L_x_4093:
        /* <DEDUP_REMOVED lines=11> */
.L_x_4092:
        /* <DEDUP_REMOVED lines=16> */
.L_x_4098:
        /* <DEDUP_REMOVED lines=12> */
.L_x_4099:
        /* <DEDUP_REMOVED lines=55> */
.L_x_4097:
        /* <DEDUP_REMOVED lines=11> */
.L_x_4096:
[----:B------:R-:W-:Y:S01]  /*12910*/  F2FP.F16.F32.PACK_AB R98, RZ, R107 ;  /* 0x0000006bff62723e */ /* 0x000fe200000000ff */
[----:B------:R-:W-:Y:S01]  /*12920*/  IMAD.MOV.U32 R44, RZ, RZ, R45 ;  /* 0x000000ffff2c7224 */ /* 0x000fe200078e002d */
[----:B-1----:R-:W-:Y:S01]  /*12930*/  MOV R105, RZ ;  /* 0x000000ff00697202 */ /* 0x002fe20000000f00 */
        /* <DEDUP_REMOVED lines=13> */
.L_x_4102:
        /* <DEDUP_REMOVED lines=12> */
.L_x_4103:
        /* <DEDUP_REMOVED lines=55> */
.L_x_4101:
        /* <DEDUP_REMOVED lines=11> */
.L_x_4100:
        /* <DEDUP_REMOVED lines=16> */
.L_x_4106:
        /* <DEDUP_REMOVED lines=12> */
.L_x_4107:
        /* <DEDUP_REMOVED lines=52> */
[----:B------:R-:W-:Y:S02]  /*133f0*/  LOP3.LUT R56, R54, R56, R45, 0x96, !PT ;  /* 0x0000003836387212 */ /* 0x000fe400078e962d */
[----:B------:R-:W-:Y:S01]  /*13400*/  MOV R45, R72 ;  /* 0x00000048002d7202 */ /* 0x000fe20000000f00 */
[----:B------:R-:W-:-:S07]  /*13410*/  IMAD.MOV.U32 R72, RZ, RZ, R44 ;  /* 0x000000ffff487224 */ /* 0x000fce00078e002c */
.L_x_4105:
        /* <DEDUP_REMOVED lines=11> */
.L_x_4104:
[----:B------:R-:W-:Y:S02]  /*134d0*/  F2FP.F16.F32.PACK_AB R47, RZ, R85 ;  /* 0x00000055ff2f723e */ /* 0x000fe400000000ff */
[----:B------:R-:W-:Y:S02]  /*134e0*/  PRMT R46, R96, 0x5410, R98 ;  /* 0x00005410602e7816 */ /* 0x000fe40000000062 */
[----:B------:R-:W-:Y:S02]  /*134f0*/  PRMT R45, R92, 0x5410, R94 ;  /* 0x000054105c2d7816 */ /* 0x000fe4000000005e */
[----:B------:R-:W-:Y:S02]  /*13500*/  PRMT R44, R90, 0x5410, R88 ;  /* 0x000054105a2c7816 */ /* 0x000fe40000000058 */
[----:B------:R-:W-:-:S07]  /*13510*/  PRMT R47, R86, 0x5410, R47 ;  /* 0x00005410562f7816 */ /* 0x000fce000000002f */
.L_x_4075:
        /* <DEDUP_REMOVED lines=47> */
.L_x_4108:
[----:B0-----:R-:W0:Y:S01]  /*13810*/  SHFL.BFLY PT, R45, R54, 0x1, 0x1f ;  /* 0x0c201f00362d7f89 */ /* 0x001e2200000e0000 */
[----:B------:R-:W-:Y:S01]  /*13820*/  LOP3.LUT P0, RZ, R50, 0x1f, RZ, 0xc0, !PT ;  /* 0x0000001f32ff7812 */ /* 0x000fe2000780c0ff */
[----:B------:R-:W-:Y:S01]  /*13830*/  BSSY.RECONVERGENT B0, `(.L_x_4109) ;  /* 0x0000050000007945 */ /* 0x000fe20003800200 */
        /* <DEDUP_REMOVED lines=10> */
[----:B------:R-:W-:Y:S01]  /*138e0*/  FMUL.FTZ R44, R44, 0.001302083372138440609 ;  /* 0x3aaaaaab2c2c7820 */ /* 0x000fe20000410000 */
[----:B------:R-:W-:Y:S01]  /*138f0*/  ISETP.GT.U32.AND P1, PT, R76, 0x7, PT ;  /* 0x000000074c00780c */ /* 0x000fe20003f24070 */
[----:B------:R-:W-:Y:S02]  /*13900*/  IMAD.MOV.U32 R76, RZ, RZ, RZ ;  /* 0x000000ffff4c7224 */ /* 0x000fe400078e00ff */
        /* <DEDUP_REMOVED lines=66> */
.L_x_4110:
[----:B------:R-:W-:Y:S05]  /*13d30*/  BSYNC.RECONVERGENT B0 ;  /* 0x0000000000007941 */ /* 0x000fea0003800200 */
.L_x_4109:
        /* <DEDUP_REMOVED lines=12> */
.L_x_4112:
[----:B------:R-:W-:Y:S05]  /*13e00*/  BSYNC.RECONVERGENT B0 ;  /* 0x0000000000007941 */ /* 0x000fea0003800200 */
.L_x_4111:
        /* <DEDUP_REMOVED lines=65> */
[----:B------:R-:W-:-:S13]  /*14220*/  ISETP.GE.AND P0, PT, R48, 0x1, PT ;  /* 0x000000013000780c */ /* 0x000fda0003f06270 */
[----:B0-----:R-:W-:Y:S05]  /*14230*/  @!P0 BRA `(.L_x_4113) ;  /* 0x00000008004c8947 */ /* 0x001fea0003800000 */
[----:B------:R-:W-:Y:S01]  /*14240*/  FSEL R44, R121, RZ, !P1 ;  /* 0x000000ff792c7208 */ /* 0x000fe20004800000 */
[----:B------:R-:W-:-:S04]  /*14250*/  VIADD R48, R48, 0xffffffff ;  /* 0xffffffff30307836 */ /* 0x000fc80000000000 */
[----:B------:R-:W-:Y:S02]  /*14260*/  IMAD R87, R48, R87, RZ ;  /* 0x0000005730577224 */ /* 0x000fe400078e02ff */
        /* <DEDUP_REMOVED lines=24> */
[----:B------:R-:W-:-:S02]  /*143f0*/  HADD2.F32 R49, -RZ, R5.H0_H0 ;  /* 0x20000005ff317230 */ /* 0x000fc40000004100 */
[C---:B------:R-:W-:Y:S01]  /*14400*/  FMUL.FTZ R44, R77.reuse, R46 ;  /* 0x0000002e4d2c7220 */ /* 0x040fe20000410000 */
[--C-:B------:R-:W-:Y:S02]  /*14410*/  HADD2.F32 R91, -RZ, R32.reuse.H0_H0 ;  /* 0x20000020ff5b7230 */ /* 0x100fe40000004100 */
[C---:B------:R-:W-:Y:S01]  /*14420*/  FMUL.FTZ R92, R77.reuse, R48 ;  /* 0x000000304d5c7220 */ /* 0x040fe20000410000 */
[----:B------:R-:W-:Y:S02]  /*14430*/  HADD2.F32 R93, -RZ, R5.H1_H1 ;  /* 0x30000005ff5d7230 */ /* 0x000fe40000004100 */
[----:B------:R-:W-:Y:S01]  /*14440*/  FMUL.FTZ R83, R77, R94 ;  /* 0x0000005e4d537220 */ /* 0x000fe20000410000 */
[----:B------:R-:W-:Y:S02]  /*14450*/  HADD2.F32 R95, -RZ, R32.H1_H1 ;  /* 0x30000020ff5f7230 */ /* 0x000fe40000004100 */
[----:B------:R-:W-:Y:S01]  /*14460*/  FFMA.FTZ R44, R44, R49, R91 ;  /* 0x000000312c2c7223 */ /* 0x000fe2000001005b */
[----:B------:R-:W-:-:S02]  /*14470*/  HADD2.F32 R94, -RZ, R33.H1_H1 ;  /* 0x30000021ff5e7230 */ /* 0x000fc40000004100 */
[C---:B------:R-:W-:Y:S01]  /*14480*/  FMUL.FTZ R55, R77.reuse, R54 ;  /* 0x000000364d377220 */ /* 0x040fe20000410000 */
[--C-:B------:R-:W-:Y:S02]  /*14490*/  HADD2.F32 R91, -RZ, R6.reuse.H0_H0 ;  /* 0x20000006ff5b7230 */ /* 0x100fe40000004100 */
[----:B------:R-:W-:Y:S01]  /*144a0*/  FFMA.FTZ R49, R92, R93, R95 ;  /* 0x0000005d5c317223 */ /* 0x000fe2000001005f */
[----:B------:R-:W-:Y:S02]  /*144b0*/  HADD2.F32 R92, -RZ, R6.H1_H1 ;  /* 0x30000006ff5c7230 */ /* 0x000fe40000004100 */
[C---:B------:R-:W-:Y:S01]  /*144c0*/  FMUL.FTZ R52, R77.reuse, R52 ;  /* 0x000000344d347220 */ /* 0x040fe20000410000 */
[----:B------:R-:W-:Y:S02]  /*144d0*/  HADD2.F32 R93, -RZ, R33.H0_H0 ;  /* 0x20000021ff5d7230 */ /* 0x000fe40000004100 */
[----:B------:R-:W-:Y:S01]  /*144e0*/  FMUL.FTZ R86, R77, R86 ;  /* 0x000000564d567220 */ /* 0x000fe20000410000 */
[----:B------:R-:W-:-:S02]  /*144f0*/  HADD2.F32 R95, -RZ, R7.H1_H1 ;  /* 0x30000007ff5f7230 */ /* 0x000fc40000004100 */
[----:B------:R-:W-:Y:S01]  /*14500*/  FMUL.FTZ R85, R77, R82 ;  /* 0x000000524d557220 */ /* 0x000fe20000410000 */
[----:B------:R-:W-:Y:S02]  /*14510*/  HADD2.F32 R97, -RZ, R34.H1_H1 ;  /* 0x30000022ff617230 */ /* 0x000fe40000004100 */
[----:B------:R-:W-:Y:S01]  /*14520*/  FFMA.FTZ R55, R55, R92, R94 ;  /* 0x0000005c37377223 */ /* 0x000fe2000001005e */
[C---:B------:R-:W-:Y:S01]  /*14530*/  FMUL.FTZ R89, R77.reuse, R80 ;  /* 0x000000504d597220 */ /* 0x040fe20000410000 */
[C---:B------:R-:W-:Y:S01]  /*14540*/  FMUL.FTZ R82, R77.reuse, R96 ;  /* 0x000000604d527220 */ /* 0x040fe20000410000 */
[C---:B------:R-:W-:Y:S01]  /*14550*/  FMUL.FTZ R81, R77.reuse, R98 ;  /* 0x000000624d517220 */ /* 0x040fe20000410000 */
[----:B------:R-:W-:Y:S01]  /*14560*/  FFMA.FTZ R52, R52, R91, R93 ;  /* 0x0000005b34347223 */ /* 0x000fe2000001005d */
[----:B------:R-:W-:Y:S01]  /*14570*/  FFMA.FTZ R86, R86, R95, R97 ;  /* 0x0000005f56567223 */ /* 0x000fe20000010061 */
[----:B------:R-:W-:Y:S02]  /*14580*/  HADD2.F32 R92, -RZ, R8.H1_H1 ;  /* 0x30000008ff5c7230 */ /* 0x000fe40000004100 */
[----:B------:R-:W-:Y:S01]  /*14590*/  FMUL.FTZ R80, R77, R100 ;  /* 0x000000644d507220 */ /* 0x000fe20000410000 */
[----:B------:R-:W-:-:S02]  /*145a0*/  HADD2.F32 R94, -RZ, R35.H1_H1 ;  /* 0x30000023ff5e7230 */ /* 0x000fc40000004100 */
[C---:B------:R-:W-:Y:S01]  /*145b0*/  FMUL.FTZ R79, R77.reuse, R102 ;  /* 0x000000664d4f7220 */ /* 0x040fe20000410000 */
[----:B------:R-:W-:Y:S02]  /*145c0*/  HADD2.F32 R96, -RZ, R7.H0_H0 ;  /* 0x20000007ff607230 */ /* 0x000fe40000004100 */
[C---:B------:R-:W-:Y:S01]  /*145d0*/  FMUL.FTZ R75, R77.reuse, R76 ;  /* 0x0000004c4d4b7220 */ /* 0x040fe20000410000 */
[----:B------:R-:W-:Y:S02]  /*145e0*/  HADD2.F32 R98, -RZ, R34.H0_H0 ;  /* 0x20000022ff627230 */ /* 0x000fe40000004100 */
[----:B------:R-:W-:Y:S01]  /*145f0*/  FMUL.FTZ R88, R77, R88 ;  /* 0x000000584d587220 */ /* 0x000fe20000410000 */
[----:B------:R-:W-:Y:S02]  /*14600*/  HADD2.F32 R91, -RZ, R13.H0_H0 ;  /* 0x2000000dff5b7230 */ /* 0x000fe40000004100 */
[----:B------:R-:W-:Y:S01]  /*14610*/  FFMA.FTZ R89, R89, R92, R94 ;  /* 0x0000005c59597223 */ /* 0x000fe2000001005e */
[----:B------:R-:W-:-:S02]  /*14620*/  HADD2.F32 R93, -RZ, R28.H0_H0 ;  /* 0x2000001cff5d7230 */ /* 0x000fc40000004100 */
[----:B------:R-:W-:Y:S01]  /*14630*/  FFMA.FTZ R75, R75, R96, R98 ;  /* 0x000000604b4b7223 */ /* 0x000fe20000010062 */
[--C-:B------:R-:W-:Y:S02]  /*14640*/  HADD2.F32 R95, -RZ, R14.reuse.H1_H1 ;  /* 0x3000000eff5f7230 */ /* 0x100fe40000004100 */
[C---:B------:R-:W-:Y:S01]  /*14650*/  FMUL.FTZ R90, R77.reuse, R90 ;  /* 0x0000005a4d5a7220 */ /* 0x040fe20000410000 */
[--C-:B------:R-:W-:Y:S02]  /*14660*/  HADD2.F32 R97, -RZ, R29.reuse.H1_H1 ;  /* 0x3000001dff617230 */ /* 0x100fe40000004100 */
[----:B------:R-:W-:Y:S01]  /*14670*/  FFMA.FTZ R88, R88, R91, R93 ;  /* 0x0000005b58587223 */ /* 0x000fe2000001005d */
[----:B------:R-:W-:Y:S02]  /*14680*/  HADD2.F32 R100, -RZ, R14.H0_H0 ;  /* 0x2000000eff647230 */ /* 0x000fe40000004100 */
[----:B------:R-:W-:Y:S01]  /*14690*/  FMUL.FTZ R54, R77, R106 ;  /* 0x0000006a4d367220 */ /* 0x000fe20000410000 */
[----:B------:R-:W-:-:S02]  /*146a0*/  HADD2.F32 R102, -RZ, R29.H0_H0 ;  /* 0x2000001dff667230 */ /* 0x000fc40000004100 */
[----:B------:R-:W-:Y:S01]  /*146b0*/  FFMA.FTZ R92, R82, R95, R97 ;  /* 0x0000005f525c7223 */ /* 0x000fe20000010061 */
[----:B------:R-:W-:Y:S02]  /*146c0*/  HADD2.F32 R96, -RZ, R13.H1_H1 ;  /* 0x3000000dff607230 */ /* 0x000fe40000004100 */
[----:B------:R-:W-:Y:S01]  /*146d0*/  FMUL.FTZ R76, R77, R104 ;  /* 0x000000684d4c7220 */ /* 0x000fe20000410000 */
[----:B------:R-:W-:Y:S02]  /*146e0*/  HADD2.F32 R98, -RZ, R28.H1_H1 ;  /* 0x3000001cff627230 */ /* 0x000fe40000004100 */
[----:B------:R-:W-:Y:S01]  /*146f0*/  FFMA.FTZ R91, R83, R100, R102 ;  /* 0x00000064535b7223 */ /* 0x000fe20000010066 */
[----:B------:R-:W-:Y:S02]  /*14700*/  HADD2.F32 R82, -RZ, R15.H0_H0 ;  /* 0x2000000fff527230 */ /* 0x000fe40000004100 */
[----:B------:R-:W-:Y:S01]  /*14710*/  FMUL.FTZ R53, R77, R108 ;  /* 0x0000006c4d357220 */ /* 0x000fe20000410000 */
[----:B------:R-:W-:-:S02]  /*14720*/  HADD2.F32 R94, -RZ, R30.H0_H0 ;  /* 0x2000001eff5e7230 */ /* 0x000fc40000004100 */
        /* <DEDUP_REMOVED lines=13> */
[----:B------:R-:W-:Y:S01]  /*14800*/  HADD2.F32 R101, -RZ, R20.H0_H0 ;  /* 0x20000014ff657230 */ /* 0x000fe20000004100 */
[----:B------:R-:W0:Y:S01]  /*14810*/  LDC.64 R82, c[0x0][0x428] ;  /* 0x00010a00ff527b82 */ /* 0x000e220000000a00 */
[----:B------:R-:W-:Y:S02]  /*14820*/  HADD2.F32 R103, -RZ, R24.H0_H0 ;  /* 0x20000018ff677230 */ /* 0x000fe40000004100 */
[----:B------:R-:W-:Y:S01]  /*14830*/  FFMA.FTZ R95, R79, R96, R98 ;  /* 0x000000604f5f7223 */ /* 0x000fe20000010062 */
[----:B------:R-:W-:-:S02]  /*14840*/  HADD2.F32 R97, -RZ, R16.H1_H1 ;  /* 0x30000010ff617230 */ /* 0x000fc40000004100 */
[C---:B------:R-:W-:Y:S01]  /*14850*/  FMUL.FTZ R45, R77.reuse, R116 ;  /* 0x000000744d2d7220 */ /* 0x040fe20000410000 */
[----:B------:R-:W-:Y:S02]  /*14860*/  HADD2.F32 R99, -RZ, R31.H1_H1 ;  /* 0x3000001fff637230 */ /* 0x000fe40000004100 */
[----:B------:R-:W-:Y:S01]  /*14870*/  FFMA.FTZ R79, R54, R101, R103 ;  /* 0x00000065364f7223 */ /* 0x000fe20000010067 */
[----:B------:R-:W-:Y:S01]  /*14880*/  SHF.R.S32.HI R54, RZ, 0x1f, R87 ;  /* 0x0000001fff367819 */ /* 0x000fe20000011457 */
[----:B------:R-:W-:Y:S02]  /*14890*/  HADD2.F32 R96, -RZ, R20.H1_H1 ;  /* 0x30000014ff607230 */ /* 0x000fe40000004100 */
[----:B------:R-:W-:Y:S01]  /*148a0*/  FMUL.FTZ R46, R77, R118 ;  /* 0x000000764d2e7220 */ /* 0x000fe20000410000 */
[----:B------:R-:W-:Y:S01]  /*148b0*/  FFMA.FTZ R98, R76, R97, R99 ;  /* 0x000000614c627223 */ /* 0x000fe20000010063 */
[----:B------:R-:W-:Y:S01]  /*148c0*/  HADD2.F32 R76, -RZ, R24.H1_H1 ;  /* 0x30000018ff4c7230 */ /* 0x000fe20000004100 */
[----:B------:R-:W-:Y:S01]  /*148d0*/  LEA.HI R87, R54, R87, RZ, 0x3 ;  /* 0x0000005736577211 */ /* 0x000fe200078f18ff */
[----:B------:R-:W-:-:S02]  /*148e0*/  HADD2.F32 R80, -RZ, R22.H0_H0 ;  /* 0x20000016ff507230 */ /* 0x000fc40000004100 */
[----:B------:R-:W-:Y:S01]  /*148f0*/  FMUL.FTZ R77, R77, R120 ;  /* 0x000000784d4d7220 */ /* 0x000fe20000410000 */
[--C-:B------:R-:W-:Y:S02]  /*14900*/  HADD2.F32 R100, -RZ, R25.reuse.H0_H0 ;  /* 0x20000019ff647230 */ /* 0x100fe40000004100 */
[----:B------:R-:W-:Y:S01]  /*14910*/  FFMA.FTZ R96, R53, R96, R76 ;  /* 0x0000006035607223 */ /* 0x000fe2000001004c */
[----:B------:R-:W-:Y:S01]  /*14920*/  HADD2.F32 R81, -RZ, R22.H1_H1 ;  /* 0x30000016ff517230 */ /* 0x000fe20000004100 */
[----:B------:R-:W-:Y:S01]  /*14930*/  LEA.HI.SX32 R87, R87, R50, 0x1d ;  /* 0x0000003257577211 */ /* 0x000fe200078feaff */
[----:B------:R-:W-:Y:S02]  /*14940*/  HADD2.F32 R97, -RZ, R25.H1_H1 ;  /* 0x30000019ff617230 */ /* 0x000fe40000004100 */
[----:B------:R-:W-:Y:S01]  /*14950*/  FFMA.FTZ R53, R51, R80, R100 ;  /* 0x0000005033357223 */ /* 0x000fe20000010064 */
[----:B------:R-:W-:Y:S01]  /*14960*/  HADD2.F32 R102, -RZ, R59.H0_H0 ;  /* 0x2000003bff667230 */ /* 0x000fe20000004100 */
[----:B------:R-:W-:Y:S01]  /*14970*/  F2FP.F16.F32.PACK_AB R44, R49, R44 ;  /* 0x0000002c312c723e */ /* 0x000fe200000000ff */
[----:B------:R-:W-:-:S02]  /*14980*/  HADD2.F32 R104, -RZ, R26.H0_H0 ;  /* 0x2000001aff687230 */ /* 0x000fc40000004100 */
[----:B------:R-:W-:Y:S01]  /*14990*/  FFMA.FTZ R100, R48, R81, R97 ;  /* 0x0000005130647223 */ /* 0x000fe20000010061 */
[----:B------:R-:W-:Y:S01]  /*149a0*/  HADD2.F32 R48, -RZ, R59.H1_H1 ;  /* 0x3000003bff307230 */ /* 0x000fe20000004100 */
[----:B------:R-:W-:Y:S01]  /*149b0*/  IADD3 R81, PT, PT, R87, 0x100, RZ ;  /* 0x0000010057517810 */ /* 0x000fe20007ffe0ff */
[----:B------:R-:W-:Y:S02]  /*149c0*/  HADD2.F32 R50, -RZ, R26.H1_H1 ;  /* 0x3000001aff327230 */ /* 0x000fe40000004100 */
[----:B------:R-:W-:Y:S01]  /*149d0*/  FFMA.FTZ R54, R47, R102, R104 ;  /* 0x000000662f367223 */ /* 0x000fe20000010068 */
[--C-:B------:R-:W-:Y:S01]  /*149e0*/  HADD2.F32 R47, -RZ, R58.reuse.H0_H0 ;  /* 0x2000003aff2f7230 */ /* 0x100fe20000004100 */
[----:B------:R-:W-:Y:S01]  /*149f0*/  F2FP.F16.F32.PACK_AB R49, R92, R91 ;  /* 0x0000005b5c31723e */ /* 0x000fe200000000ff */
[--C-:B------:R-:W-:Y:S02]  /*14a00*/  HADD2.F32 R51, -RZ, R27.reuse.H0_H0 ;  /* 0x2000001bff337230 */ /* 0x100fe40000004100 */
[----:B------:R-:W-:Y:S01]  /*14a10*/  FFMA.FTZ R97, R45, R48, R50 ;  /* 0x000000302d617223 */ /* 0x000fe20000010032 */
[----:B------:R-:W-:Y:S01]  /*14a20*/  HADD2.F32 R76, -RZ, R58.H1_H1 ;  /* 0x3000003aff4c7230 */ /* 0x000fe20000004100 */
[----:B------:R-:W-:Y:S01]  /*14a30*/  F2FP.F16.F32.PACK_AB R50, R94, R93 ;  /* 0x0000005d5e32723e */ /* 0x000fe200000000ff */
[----:B------:R-:W-:-:S02]  /*14a40*/  HADD2.F32 R80, -RZ, R27.H1_H1 ;  /* 0x3000001bff507230 */ /* 0x000fc40000004100 */
[----:B------:R-:W-:Y:S01]  /*14a50*/  FFMA.FTZ R99, R46, R47, R51 ;  /* 0x0000002f2e637223 */ /* 0x000fe20000010033 */
[----:B------:R-:W-:Y:S01]  /*14a60*/  VIADD R45, R87, 0x200 ;  /* 0x00000200572d7836 */ /* 0x000fe20000000000 */
[----:B------:R-:W-:Y:S01]  /*14a70*/  F2FP.F16.F32.PACK_AB R47, R89, R90 ;  /* 0x0000005a592f723e */ /* 0x000fe200000000ff */
[----:B------:R-:W-:Y:S01]  /*14a80*/  FFMA.FTZ R102, R77, R76, R80 ;  /* 0x0000004c4d667223 */ /* 0x000fe20000010050 */
[--C-:B0-----:R-:W-:Y:S01]  /*14a90*/  IMAD.WIDE.U32 R76, R87, 0x10, R82.reuse ;  /* 0x00000010574c7825 */ /* 0x101fe200078e0052 */
[----:B------:R-:W-:Y:S02]  /*14aa0*/  F2FP.F16.F32.PACK_AB R46, R86, R75 ;  /* 0x0000004b562e723e */ /* 0x000fe400000000ff */
[----:B------:R-:W-:Y:S01]  /*14ab0*/  F2FP.F16.F32.PACK_AB R51, R98, R95 ;  /* 0x0000005f6233723e */ /* 0x000fe200000000ff */
[--C-:B------:R-:W-:Y:S01]  /*14ac0*/  IMAD.WIDE.U32 R80, R81, 0x10, R82.reuse ;  /* 0x0000001051507825 */ /* 0x100fe200078e0052 */
[----:B------:R-:W-:Y:S02]  /*14ad0*/  F2FP.F16.F32.PACK_AB R48, R85, R88 ;  /* 0x000000585530723e */ /* 0x000fe400000000ff */
[----:B------:R-:W-:Y:S01]  /*14ae0*/  F2FP.F16.F32.PACK_AB R54, R97, R54 ;  /* 0x000000366136723e */ /* 0x000fe200000000ff */
[----:B------:R-:W-:Y:S01]  /*14af0*/  IMAD.WIDE.U32 R82, R45, 0x10, R82 ;  /* 0x000000102d527825 */ /* 0x000fe200078e0052 */
[----:B------:R-:W-:-:S02]  /*14b00*/  F2FP.F16.F32.PACK_AB R45, R55, R52 ;  /* 0x00000034372d723e */ /* 0x000fc400000000ff */
[----:B------:R-:W-:Y:S02]  /*14b10*/  F2FP.F16.F32.PACK_AB R55, R102, R99 ;  /* 0x000000636637723e */ /* 0x000fe400000000ff */
[----:B------:R-:W-:Y:S01]  /*14b20*/  F2FP.F16.F32.PACK_AB R53, R100, R53 ;  /* 0x000000356435723e */ /* 0x000fe200000000ff */
[----:B------:R0:W-:Y:S01]  /*14b30*/  STG.E.128 desc[UR6][R76.64], R44 ;  /* 0x0000002c4c007986 */ /* 0x0001e2000c101d06 */
[----:B------:R-:W-:-:S03]  /*14b40*/  F2FP.F16.F32.PACK_AB R52, R96, R79 ;  /* 0x0000004f6034723e */ /* 0x000fc600000000ff */
[----:B------:R0:W-:Y:S04]  /*14b50*/  STG.E.128 desc[UR6][R80.64], R48 ;  /* 0x0000003050007986 */ /* 0x0001e8000c101d06 */
[----:B------:R0:W-:Y:S02]  /*14b60*/  STG.E.128 desc[UR6][R82.64], R52 ;  /* 0x0000003452007986 */ /* 0x0001e4000c101d06 */
.L_x_4113:
[----:B0-----:R-:W0:Y:S01]  /*14b70*/  LDC.64 R44, c[0x0][0x380] ;  /* 0x0000e000ff2c7b82 */ /* 0x001e220000000a00 */
[----:B------:R-:W-:Y:S01]  /*14b80*/  UPLOP3.LUT UP0, UPT, UPT, UPT, UP0, 0x40, 0x4 ;  /* 0x000000000004789c */ /* 0x000fe20003f0e800 */
[----:B0-----:R-:W-:-:S04]  /*14b90*/  IADD3 R0, PT, PT, R0, R44, RZ ;  /* 0x0000002c00007210 */ /* 0x001fc80007ffe0ff */
[----:B------:R-:W-:-:S13]  /*14ba0*/  ISETP.GE.AND P0, PT, R0, R45, PT ;  /* 0x0000002d0000720c */ /* 0x000fda0003f06270 */
[----:B------:R-:W-:Y:S05]  /*14bb0*/  @!P0 BRA `(.L_x_4114) ;  /* 0xfffffebc00e88947 */ /* 0x000fea000383ffff */
[----:B------:R-:W-:Y:S05]  /*14bc0*/  EXIT ;  /* 0x000000000000794d */ /* 0x000fea0003800000 */
.L_x_4115:
        /* <DEDUP_REMOVED lines=11> */
.L_x_20934:


//--------------------- .text._ZN10layer_norm13ln_fwd_kernelINS_13Kernel_traitsIf13__nv_bfloat16S2_S2_fjLj6144ELj1ELj1ELj8ELj16ENS_18Kernel_traits_baseILj6144EfS2_S2_S2_fjLj256EEEEELb0ELb0ELb0ELb0EEEvNS_9FwdParamsE --------------------------
	.section	.text._ZN10layer_norm13ln_fwd_kernelINS_13Kernel_traitsIf13__nv_bfloat16S2_S2_fjLj6144ELj1ELj1ELj8ELj16ENS_18Kernel_traits_baseILj6144EfS2_S2_S2_fjLj256EEEEELb0ELb0ELb0ELb0EEEvNS_9FwdParamsE,"ax",@progbits
	.align	128
        .global         _ZN10layer_norm13ln_fwd_kernelINS_13Kernel_traitsIf13__nv_bfloat16S2_S2_fjLj6144ELj1ELj1ELj8ELj16ENS_18Kernel_traits_baseILj6144EfS2_S2_S2_fjLj256EEEEELb0ELb0ELb0ELb0EEEvNS_9FwdParamsE
        .type           _ZN10layer_norm13ln_fwd_kernelINS_13Kernel_traitsIf13__nv_bfloat16S2_S2_fjLj6144ELj1ELj1ELj8ELj16ENS_18Kernel_traits_baseILj6144EfS2_S2_S2_fjLj256EEEEELb0ELb0ELb0ELb0EEEvNS_9FwdParamsE,@function
        .size           _ZN10layer_norm13ln_fwd_kernelINS_13Kernel_traitsIf13__nv_bfloat16S2_S2_fjLj6144ELj1ELj1ELj8ELj16ENS_18Kernel_traits_baseILj6144EfS2_S2_S2_fjLj256EEEEELb0ELb0ELb0ELb0EEEvNS_9FwdParamsE,(.L_x_20935 - _ZN10layer_norm13ln_fwd_kernelINS_13Kernel_traitsIf13__nv_bfloat16S2_S2_fjLj6144ELj1ELj1ELj8ELj16ENS_18Kernel_traits_baseILj6144EfS2_S2_S2_fjLj256EEEEELb0ELb0ELb0ELb0EEEvNS_9FwdParamsE)
        .other          _ZN10layer_norm13ln_fwd_kernelINS_13Kernel_traitsIf13__nv_bfloat16S2_S2_fjLj6144ELj1ELj1ELj8ELj16ENS_18Kernel_traits_baseILj6144EfS2_S2_S2_fjLj256EEEEELb0ELb0ELb0ELb0EEEvNS_9FwdParamsE,@"STO_CUDA_ENTRY STV_DEFAULT"
_ZN10layer_norm13ln_fwd_kernelINS_13Kernel_traitsIf13__nv_bfloat16S2_S2_fjLj6144ELj1ELj1ELj8ELj16ENS_18Kernel_traits_baseILj6144EfS2_S2_S2_fjLj256EEEEELb0ELb0ELb0ELb0EEEvNS_9FwdParamsE:
.text._ZN10layer_norm13ln_fwd_kernelINS_13Kernel_traitsIf13__nv_bfloat16S2_S2_fjLj6144ELj1ELj1ELj8ELj16ENS_18Kernel_traits_baseILj6144EfS2_S2_S2_fjLj256EEEEELb0ELb0ELb0ELb0EEEvNS_9FwdParamsE:
        /* <DEDUP_REMOVED lines=29> */
[----:B------:R-:W-:Y:S02]  /*01d0*/  @P1 LOP3.LUT R55, R55, 0x100, RZ, 0xfc, !PT ;  /* 0x0000010037371812 */ /* 0x000fe400078efcff */
[----:B------:R0:W5:Y:S04]  /*01e0*/  @P1 LDG.E.128 R44, desc[UR6][R2.64+0x10] ;  /* 0x00001006022c1981 */ /* 0x000168000c1e1d00 */
[----:B------:R0:W5:Y:S01]  /*01f0*/  @P1 LD.E.128 R40, desc[UR6][R4.64] ;  /* 0x0000000604281980 */ /* 0x000162000c101d00 */
[----:B--2---:R-:W-:-:S03]  /*0200*/  @P2 IMAD.WIDE.U32 R6, R55, 0x20, R6 ;  /* 0x0000002037062825 */ /* 0x004fc600078e0006 */
[----:B------:R0:W5:Y:S04]  /*0210*/  @P1 LD.E.128 R36, desc[UR6][R4.64+0x10] ;  /* 0x0000100604241980 */ /* 0x000168000c101d00 */
[----:B------:R0:W5:Y:S01]  /*0220*/  @P2 LDG.E.128 R32, desc[UR6][R6.64] ;  /* 0x0000000606202981 */ /* 0x000162000c1e1d00 */
[----:B---3--:R-:W-:-:S03]  /*0230*/  @P2 IMAD.WIDE.U32 R8, R55, 0x20, R8 ;  /* 0x0000002037082825 */ /* 0x008fc600078e0008 */
[----:B------:R0:W5:Y:S04]  /*0240*/  @P2 LDG.E.128 R28, desc[UR6][R6.64+0x10] ;  /* 0x00001006061c2981 */ /* 0x000168000c1e1d00 */
[----:B------:R0:W5:Y:S04]  /*0250*/  @P2 LD.E.128 R24, desc[UR6][R8.64] ;  /* 0x0000000608182980 */ /* 0x000168000c101d00 */
[----:B------:R0:W5:Y:S01]  /*0260*/  @P2 LD.E.128 R20, desc[UR6][R8.64+0x10] ;  /* 0x0000100608142980 */ /* 0x000162000c101d00 */
[----:B------:R-:W-:Y:S02]  /*0270*/  ISETP.GE.U32.AND P1, PT, R64, 0x300, PT ;  /* 0x000003004000780c */ /* 0x000fe40003f26070 */
[----:B------:R-:W-:-:S11]  /*0280*/  @P2 IADD3 R55, PT, PT, R55, 0x100, RZ ;  /* 0x0000010037372810 */ /* 0x000fd60007ffe0ff */
[----:B0-----:R-:W-:Y:S05]  /*0290*/  @!P1 BRA `(.L_x_4118) ;  /* 0x0000000000989947 */ /* 0x001fea0003800000 */
[----:B------:R-:W0:Y:S08]  /*02a0*/  LDC.64 R2, c[0x0][0x3d0] ;  /* 0x0000f400ff027b82 */ /* 0x000e300000000a00 */
[----:B------:R-:W1:Y:S01]  /*02b0*/  LDC.64 R52, c[0x0][0x438] ;  /* 0x00010e00ff347b82 */ /* 0x000e620000000a00 */
[----:B0-----:R-:W-:-:S05]  /*02c0*/  IMAD.WIDE.U32 R2, R55, 0x20, R2 ;  /* 0x0000002037027825 */ /* 0x001fca00078e0002 */
[----:B------:R0:W5:Y:S01]  /*02d0*/  LDG.E.128 R16, desc[UR6][R2.64] ;  /* 0x0000000602107981 */ /* 0x000162000c1e1d00 */
[----:B-1----:R-:W-:-:S03]  /*02e0*/  IMAD.WIDE.U32 R52, R55, 0x20, R52 ;  /* 0x0000002037347825 */ /* 0x002fc600078e0034 */
[----:B------:R0:W5:Y:S04]  /*02f0*/  LDG.E.128 R12, desc[UR6][R2.64+0x10] ;  /* 0x00001006020c7981 */ /* 0x000168000c1e1d00 */
[----:B------:R0:W5:Y:S04]  /*0300*/  LD.E.128 R8, desc[UR6][R52.64] ;  /* 0x0000000634087980 */ /* 0x000168000c101d00 */
[----:B------:R0:W5:Y:S01]  /*0310*/  LD.E.128 R4, desc[UR6][R52.64+0x10] ;  /* 0x0000100634047980 */ /* 0x000162000c101d00 */
[----:B------:R-:W-:Y:S05]  /*0320*/  BRA `(.L_x_4118) ;  /* 0x0000000000747947 */ /* 0x000fea0003800000 */
.L_x_4117:
[C---:B------:R-:W-:Y:S02]  /*0330*/  ISETP.GE.U32.AND P1, PT, R64.reuse, 0x100, PT ;  /* 0x000001004000780c */ /* 0x040fe40003f26070 */
[C---:B------:R-:W-:Y:S02]  /*0340*/  ISETP.GE.U32.AND P2, PT, R64.reuse, 0x200, PT ;  /* 0x000002004000780c */ /* 0x040fe40003f46070 */
[----:B------:R-:W-:-:S09]  /*0350*/  ISETP.GE.U32.AND P3, PT, R64, 0x300, PT ;  /* 0x000003004000780c */ /* 0x000fd20003f66070 */
[----:B------:R-:W0:Y:S08]  /*0360*/  @P1 LDC.64 R2, c[0x0][0x3d0] ;  /* 0x0000f400ff021b82 */ /* 0x000e300000000a00 */
[----:B------:R-:W1:Y:S08]  /*0370*/  @P2 LDC.64 R20, c[0x0][0x3d0] ;  /* 0x0000f400ff142b82 */ /* 0x000e700000000a00 */
[----:B------:R-:W2:Y:S01]  /*0380*/  @P3 LDC.64 R22, c[0x0][0x3d0] ;  /* 0x0000f400ff163b82 */ /* 0x000ea20000000a00 */
[C---:B0-----:R-:W-:Y:S01]  /*0390*/  @P1 IMAD.WIDE.U32 R24, R55.reuse, 0x20, R2 ;  /* 0x0000002037181825 */ /* 0x041fe200078e0002 */
[----:B------:R-:W-:-:S02]  /*03a0*/  @P1 LOP3.LUT R55, R55, 0x100, RZ, 0xfc, !PT ;  /* 0x0000010037371812 */ /* 0x000fc400078efcff */
[----:B------:R-:W-:Y:S02]  /*03b0*/  CS2R R26, SRZ ;  /* 0x00000000001a7805 */ /* 0x000fe4000001ff00 */
[----:B------:R-:W-:Y:S02]  /*03c0*/  CS2R R38, SRZ ;  /* 0x0000000000267805 */ /* 0x000fe4000001ff00 */
[----:B------:R-:W-:Y:S01]  /*03d0*/  CS2R R42, SRZ ;  /* 0x00000000002a7805 */ /* 0x000fe2000001ff00 */
[----:B------:R-:W5:Y:S01]  /*03e0*/  @P1 LDG.E.128 R48, desc[UR6][R24.64] ;  /* 0x0000000618301981 */ /* 0x000f62000c1e1d00 */
[C---:B-1----:R-:W-:Y:S01]  /*03f0*/  @P2 IMAD.WIDE.U32 R36, R55.reuse, 0x20, R20 ;  /* 0x0000002037242825 */ /* 0x042fe200078e0014 */
[----:B------:R-:W-:Y:S02]  /*0400*/  @P2 IADD3 R55, PT, PT, R55, 0x100, RZ ;  /* 0x0000010037372810 */ /* 0x000fe40007ffe0ff */
[----:B------:R0:W5:Y:S01]  /*0410*/  @P1 LDG.E.128 R44, desc[UR6][R24.64+0x10] ;  /* 0x00001006182c1981 */ /* 0x000162000c1e1d00 */
[----:B------:R-:W-:-:S02]  /*0420*/  CS2R R20, SRZ ;  /* 0x0000000000147805 */ /* 0x000fc4000001ff00 */
[----:B------:R-:W-:Y:S02]  /*0430*/  CS2R R40, SRZ ;  /* 0x0000000000287805 */ /* 0x000fe4000001ff00 */
[----:B------:R-:W-:Y:S01]  /*0440*/  @P3 CS2R R6, SRZ ;  /* 0x0000000000063805 */ /* 0x000fe2000001ff00 */
[----:B------:R-:W5:Y:S01]  /*0450*/  @P2 LDG.E.128 R32, desc[UR6][R36.64] ;  /* 0x0000000624202981 */ /* 0x000f62000c1e1d00 */
[----:B--2---:R-:W-:Y:S01]  /*0460*/  @P3 IMAD.WIDE.U32 R2, R55, 0x20, R22 ;  /* 0x0000002037023825 */ /* 0x004fe200078e0016 */
[----:B------:R-:W-:Y:S02]  /*0470*/  @P3 CS2R R4, SRZ ;  /* 0x0000000000043805 */ /* 0x000fe4000001ff00 */
[----:B------:R1:W5:Y:S04]  /*0480*/  @P2 LDG.E.128 R28, desc[UR6][R36.64+0x10] ;  /* 0x00001006241c2981 */ /* 0x000368000c1e1d00 */
[----:B------:R2:W5:Y:S04]  /*0490*/  @P3 LDG.E.128 R16, desc[UR6][R2.64] ;  /* 0x0000000602103981 */ /* 0x000568000c1e1d00 */
[----:B------:R2:W5:Y:S01]  /*04a0*/  @P3 LDG.E.128 R12, desc[UR6][R2.64+0x10] ;  /* 0x00001006020c3981 */ /* 0x000562000c1e1d00 */
[----:B------:R-:W-:-:S02]  /*04b0*/  CS2R R22, SRZ ;  /* 0x0000000000167805 */ /* 0x000fc4000001ff00 */
[----:B0-----:R-:W-:Y:S02]  /*04c0*/  CS2R R24, SRZ ;  /* 0x0000000000187805 */ /* 0x001fe4000001ff00 */
[----:B-1----:R-:W-:Y:S02]  /*04d0*/  CS2R R36, SRZ ;  /* 0x0000000000247805 */ /* 0x002fe4000001ff00 */
[----:B------:R-:W-:Y:S02]  /*04e0*/  @P3 CS2R R10, SRZ ;  /* 0x00000000000a3805 */ /* 0x000fe4000001ff00 */
[----:B------:R-:W-:-:S07]  /*04f0*/  @P3 CS2R R8, SRZ ;  /* 0x0000000000083805 */ /* 0x000fce000001ff00 */
.L_x_4118:
[----:B------:R-:W-:Y:S05]  /*0500*/  BSYNC.RECONVERGENT B0 ;  /* 0x0000000000007941 */ /* 0x000fea0003800200 */
.L_x_4116:
[----:B------:R-:W1:Y:S02]  /*0510*/  LDCU UR4, c[0x0][0x384] ;  /* 0x00007080ff0477ac */ /* 0x000e640008000800 */
[----:B-1----:R-:W-:-:S13]  /*0520*/  ISETP.GE.AND P1, PT, R66, UR4, PT ;  /* 0x0000000442007c0c */ /* 0x002fda000bf26270 */
[----:B------:R-:W-:Y:S05]  /*0530*/  @P1 EXIT ;  /* 0x000000000000194d */ /* 0x000fea0003800000 */
[----:B------:R-:W-:Y:S01]  /*0540*/  SHF.R.S32.HI R0, RZ, 0x3, R0 ;  /* 0x00000003ff007819 */ /* 0x000fe20000011400 */
[----:B------:R-:W1:Y:S01]  /*0550*/  LDCU UR10, c[0x0][0x388] ;  /* 0x00007100ff0a77ac */ /* 0x000e620008000800 */
[----:B0-2---:R-:W-:Y:S02]  /*0560*/  LOP3.LUT R3, R54, 0xe0, RZ, 0xc0, !PT ;  /* 0x000000e036037812 */ /* 0x005fe400078ec0ff */
[C---:B------:R-:W-:Y:S01]  /*0570*/  LOP3.LUT R2, R0.reuse, 0xff, RZ, 0xc0, !PT ;  /* 0x000000ff00027812 */ /* 0x040fe200078ec0ff */
[----:B------:R-:W0:Y:S01]  /*0580*/  LDCU.U8 UR8, c[0x0][0x410] ;  /* 0x00008200ff0877ac */ /* 0x000e220008000000 */
        /* <DEDUP_REMOVED lines=17> */
.L_x_4144:
[----:B------:R-:W1:Y:S02]  /*06a0*/  @P1 LDC.64 R56, c[0x0][0x3e0] ;  /* 0x0000f800ff381b82 */ /* 0x000e640000000a00 */
[----:B-1----:R-:W-:-:S06]  /*06b0*/  @P1 IMAD.WIDE R56, R66, 0x2, R56 ;  /* 0x0000000242381825 */ /* 0x002fcc00078e0238 */
[----:B------:R-:W2:Y:S01]  /*06c0*/  @P1 LDG.E.U16 R56, desc[UR6][R56.64] ;  /* 0x0000000638381981 */ /* 0x000ea2000c1e1500 */
[----:B------:R-:W-:Y:S01]  /*06d0*/  IMAD R0, R66, UR10, RZ ;  /* 0x0000000a42007c24 */ /* 0x000fe2000f8e02ff */
[----:B------:R-:W-:Y:S01]  /*06e0*/  ISETP.GE.U32.AND P2, PT, R64, 0x100, PT ;  /* 0x000001004000780c */ /* 0x000fe20003f46070 */
[----:B------:R-:W-:Y:S01]  /*06f0*/  BSSY.RECONVERGENT B0, `(.L_x_4119) ;  /* 0x000006c000007945 */ /* 0x000fe20003800200 */
[----:B------:R-:W1:Y:S02]  /*0700*/  S2R R83, SR_TID.X ;  /* 0x0000000000537919 */ /* 0x000e640000002100 */
[----:B------:R-:W-:-:S04]  /*0710*/  SHF.R.S32.HI R59, RZ, 0x1f, R0 ;  /* 0x0000001fff3b7819 */ /* 0x000fc80000011400 */
[----:B------:R-:W-:Y:S01]  /*0720*/  LEA.HI R2, R59, R0, RZ, 0x3 ;  /* 0x000000003b027211 */ /* 0x000fe200078f18ff */
[----:B------:R-:W-:-:S03]  /*0730*/  HFMA2 R0, -RZ, RZ, 1.875, 0 ;  /* 0x3f800000ff007431 */ /* 0x000fc600000001ff */
[----:B-1----:R-:W-:-:S04]  /*0740*/  LEA.HI.SX32 R2, R2, R83, 0x1d ;  /* 0x0000005302027211 */ /* 0x002fc800078feaff */
[----:B------:R-:W-:Y:S02]  /*0750*/  MOV R85, R2 ;  /* 0x0000000200557202 */ /* 0x000fe40000000f00 */
[----:B--2---:R-:W-:Y:S01]  /*0760*/  @P1 SHF.L.U32 R0, R56, 0x10, RZ ;  /* 0x0000001038001819 */ /* 0x004fe200000006ff */
[----:B------:R-:W-:Y:S06]  /*0770*/  @!P2 BRA `(.L_x_4120) ;  /* 0x00000004008ca947 */ /* 0x000fec0003800000 */
[----:B------:R-:W1:Y:S02]  /*0780*/  LDC.64 R56, c[0x0][0x390] ;  /* 0x0000e400ff387b82 */ /* 0x000e640000000a00 */
[----:B-1----:R-:W-:-:S06]  /*0790*/  IMAD.WIDE.U32 R56, R2, 0x10, R56 ;  /* 0x0000001002387825 */ /* 0x002fcc00078e0038 */
[----:B------:R-:W5:Y:S01]  /*07a0*/  LDG.E.128 R56, desc[UR6][R56.64] ;  /* 0x0000000638387981 */ /* 0x000f62000c1e1d00 */
[----:B---3--:R-:W-:-:S04]  /*07b0*/  UISETP.NE.U32.AND UP0, UPT, UR12, URZ, UPT ;  /* 0x000000ff0c00728c */ /* 0x008fc8000bf05070 */
[----:B------:R-:W-:-:S09]  /*07c0*/  UISETP.NE.AND.EX UP0, UPT, UR13, URZ, UPT, UP0 ;  /* 0x000000ff0d00728c */ /* 0x000fd2000bf05300 */
[----:B------:R-:W-:Y:S05]  /*07d0*/  BRA.U !UP0, `(.L_x_4121) ;  /* 0x0000000108a07547 */ /* 0x000fea000b800000 */
[----:B------:R-:W1:Y:S02]  /*07e0*/  LDC.64 R52, c[0x0][0x3a0] ;  /* 0x0000e800ff347b82 */ /* 0x000e640000000a00 */
[----:B-1----:R-:W-:-:S06]  /*07f0*/  IMAD.WIDE.U32 R52, R2, 0x10, R52 ;  /* 0x0000001002347825 */ /* 0x002fcc00078e0034 */
[----:B------:R-:W2:Y:S01]  /*0800*/  LDG.E.128 R52, desc[UR6][R52.64] ;  /* 0x0000000634347981 */ /* 0x000ea2000c1e1d00 */
[----:B-----5:R-:W-:Y:S02]  /*0810*/  SHF.L.U32 R81, R56, 0x10, RZ ;  /* 0x0000001038517819 */ /* 0x020fe400000006ff */
[----:B------:R-:W-:Y:S02]  /*0820*/  SHF.L.U32 R79, R57, 0x10, RZ ;  /* 0x00000010394f7819 */ /* 0x000fe400000006ff */
[----:B------:R-:W-:Y:S02]  /*0830*/  SHF.L.U32 R77, R58, 0x10, RZ ;  /* 0x000000103a4d7819 */ /* 0x000fe400000006ff */
[----:B------:R-:W-:Y:S02]  /*0840*/  SHF.L.U32 R75, R59, 0x10, RZ ;  /* 0x000000103b4b7819 */ /* 0x000fe400000006ff */
[----:B------:R-:W-:Y:S02]  /*0850*/  PRMT R56, R56, 0x7632, R56 ;  /* 0x0000763238387816 */ /* 0x000fe40000000038 */
[----:B------:R-:W-:-:S02]  /*0860*/  PRMT R57, R57, 0x7632, R57 ;  /* 0x0000763239397816 */ /* 0x000fc40000000039 */
[----:B------:R-:W-:Y:S02]  /*0870*/  PRMT R58, R58, 0x7632, R58 ;  /* 0x000076323a3a7816 */ /* 0x000fe4000000003a */
[----:B------:R-:W-:Y:S02]  /*0880*/  SHF.L.U32 R57, R57, 0x10, RZ ;  /* 0x0000001039397819 */ /* 0x000fe400000006ff */
[C---:B--2---:R-:W-:Y:S02]  /*0890*/  SHF.L.U32 R76, R52.reuse, 0x10, RZ ;  /* 0x00000010344c7819 */ /* 0x044fe400000006ff */
[----:B------:R-:W-:Y:S02]  /*08a0*/  SHF.L.U32 R78, R53, 0x10, RZ ;  /* 0x00000010354e7819 */ /* 0x000fe400000006ff */
[----:B------:R-:W-:Y:S01]  /*08b0*/  PRMT R52, R52, 0x7632, R52 ;  /* 0x0000763234347816 */ /* 0x000fe20000000034 */
[-C--:B------:R-:W-:Y:S01]  /*08c0*/  FFMA.FTZ R81, R81, R0.reuse, R76 ;  /* 0x0000000051517223 */ /* 0x080fe2000001004c */
[----:B------:R-:W-:Y:S01]  /*08d0*/  SHF.L.U32 R76, R54, 0x10, RZ ;  /* 0x00000010364c7819 */ /* 0x000fe200000006ff */
[----:B------:R-:W-:Y:S01]  /*08e0*/  FFMA.FTZ R79, R79, R0, R78 ;  /* 0x000000004f4f7223 */ /* 0x000fe2000001004e */
[----:B------:R-:W-:-:S02]  /*08f0*/  PRMT R54, R53, 0x7632, R54 ;  /* 0x0000763235367816 */ /* 0x000fc40000000036 */
[----:B------:R-:W-:Y:S01]  /*0900*/  SHF.L.U32 R78, R55, 0x10, RZ ;  /* 0x00000010374e7819 */ /* 0x000fe200000006ff */
[-CC-:B------:R-:W-:Y:S01]  /*0910*/  FFMA.FTZ R77, R77, R0.reuse, R76.reuse ;  /* 0x000000004d4d7223 */ /* 0x180fe2000001004c */
[----:B------:R-:W-:Y:S02]  /*0920*/  PRMT R55, R54, 0x7632, R55 ;  /* 0x0000763236377816 */ /* 0x000fe40000000037 */
[----:B------:R-:W-:Y:S01]  /*0930*/  PRMT R76, R59, 0x7632, R76 ;  /* 0x000076323b4c7816 */ /* 0x000fe2000000004c */
[--C-:B------:R-:W-:Y:S01]  /*0940*/  FFMA.FTZ R75, R75, R0, R78.reuse ;  /* 0x000000004b4b7223 */ /* 0x100fe2000001004e */
[----:B------:R-:W-:Y:S02]  /*0950*/  PRMT R78, R55, 0x7632, R78 ;  /* 0x00007632374e7816 */ /* 0x000fe4000000004e */
[----:B------:R-:W-:Y:S02]  /*0960*/  SHF.L.U32 R85, R76, 0x10, RZ ;  /* 0x000000104c557819 */ /* 0x000fe400000006ff */
[----:B------:R-:W-:-:S02]  /*0970*/  SHF.L.U32 R76, R78, 0x10, RZ ;  /* 0x000000104e4c7819 */ /* 0x000fc400000006ff */
[----:B------:R-:W-:Y:S02]  /*0980*/  SHF.L.U32 R53, R56, 0x10, RZ ;  /* 0x0000001038357819 */ /* 0x000fe400000006ff */
[----:B------:R-:W-:Y:S01]  /*0990*/  SHF.L.U32 R59, R58, 0x10, RZ ;  /* 0x000000103a3b7819 */ /* 0x000fe200000006ff */
[-C--:B------:R-:W-:Y:S01]  /*09a0*/  FFMA.FTZ R76, R85, R0.reuse, R76 ;  /* 0x00000000554c7223 */ /* 0x080fe2000001004c */
[----:B------:R-:W-:Y:S02]  /*09b0*/  SHF.L.U32 R78, R55, 0x10, RZ ;  /* 0x00000010374e7819 */ /* 0x000fe400000006ff */
[----:B------:R-:W-:Y:S02]  /*09c0*/  SHF.L.U32 R54, R54, 0x10, RZ ;  /* 0x0000001036367819 */ /* 0x000fe400000006ff */
[----:B------:R-:W-:Y:S01]  /*09d0*/  SHF.L.U32 R52, R52, 0x10, RZ ;  /* 0x0000001034347819 */ /* 0x000fe200000006ff */
[-C--:B------:R-:W-:Y:S01]  /*09e0*/  FFMA.FTZ R78, R59, R0.reuse, R78 ;  /* 0x000000003b4e7223 */ /* 0x080fe2000001004e */
[----:B------:R-:W-:Y:S01]  /*09f0*/  F2FP.BF16.F32.PACK_AB R55, R76, R75 ;  /* 0x0000004b4c37723e */ /* 0x000fe200000010ff */
[----:B------:R-:W-:-:S02]  /*0a00*/  FFMA.FTZ R80, R57, R0, R54 ;  /* 0x0000000039507223 */ /* 0x000fc40000010036 */
[----:B------:R-:W-:Y:S01]  /*0a10*/  FFMA.FTZ R82, R53, R0, R52 ;  /* 0x0000000035527223 */ /* 0x000fe20000010034 */
[----:B------:R-:W-:Y:S02]  /*0a20*/  F2FP.BF16.F32.PACK_AB R54, R78, R77 ;  /* 0x0000004d4e36723e */ /* 0x000fe400000010ff */
[----:B------:R-:W-:Y:S02]  /*0a30*/  F2FP.BF16.F32.PACK_AB R53, R80, R79 ;  /* 0x0000004f5035723e */ /* 0x000fe400000010ff */
[----:B------:R-:W-:Y:S01]  /*0a40*/  F2FP.BF16.F32.PACK_AB R52, R82, R81 ;  /* 0x000000515234723e */ /* 0x000fe200000010ff */
[----:B------:R-:W-:Y:S06]  /*0a50*/  BRA `(.L_x_4122) ;  /* 0x0000000000c47947 */ /* 0x000fec0003800000 */
.L_x_4121:
[----:B----4-:R-:W-:-:S04]  /*0a60*/  UISETP.NE.U32.AND UP0, UPT, UR14, URZ, UPT ;  /* 0x000000ff0e00728c */ /* 0x010fc8000bf05070 */
[----:B------:R-:W-:-:S06]  /*0a70*/  UISETP.NE.AND.EX UP0, UPT, UR15, URZ, UPT, UP0 ;  /* 0x000000ff0f00728c */ /* 0x000fcc000bf05300 */
[----:B------:R-:W-:-:S13]  /*0a80*/  PLOP3.LUT P1, PT, PT, PT, UP0, 0x80, 0x8 ;  /* 0x000000000008781c */ /* 0x000fda0003f2f008 */
[----:B------:R-:W-:Y:S05]  /*0a90*/  @!P1 BRA `(.L_x_4123) ;  /* 0x0000000000649947 */ /* 0x000fea0003800000 */
[C---:B-----5:R-:W-:Y:S02]  /*0aa0*/  PRMT R54, R57.reuse, 0x7632, R54 ;  /* 0x0000763239367816 */ /* 0x060fe40000000036 */
[----:B------:R-:W-:Y:S02]  /*0ab0*/  SHF.L.U32 R57, R57, 0x10, RZ ;  /* 0x0000001039397819 */ /* 0x000fe400000006ff */
[C---:B------:R-:W-:Y:S02]  /*0ac0*/  PRMT R52, R56.reuse, 0x7632, R52 ;  /* 0x0000763238347816 */ /* 0x040fe40000000034 */
[----:B------:R-:W-:Y:S01]  /*0ad0*/  SHF.L.U32 R81, R56, 0x10, RZ ;  /* 0x0000001038517819 */ /* 0x000fe200000006ff */
[-C--:B------:R-:W-:Y:S01]  /*0ae0*/  FMUL.FTZ R79, R57, R0.reuse ;  /* 0x00000000394f7220 */ /* 0x080fe20000410000 */
[----:B------:R-:W-:Y:S02]  /*0af0*/  PRMT R55, R58, 0x7632, R55 ;  /* 0x000076323a377816 */ /* 0x000fe40000000037 */
        /* <DEDUP_REMOVED lines=17> */
[----:B------:R-:W-:Y:S01]  /*0c10*/  F2FP.BF16.F32.PACK_AB R53, R80, R79 ;  /* 0x0000004f5035723e */ /* 0x000fe200000010ff */
[----:B------:R-:W-:Y:S06]  /*0c20*/  BRA `(.L_x_4122) ;  /* 0x0000000000507947 */ /* 0x000fec0003800000 */
.L_x_4123:
        /* <DEDUP_REMOVED lines=19> */
[----:B------:R-:W-:-:S07]  /*0d60*/  FMUL.FTZ R76, R89, R0 ;  /* 0x00000000594c7220 */ /* 0x000fce0000410000 */
.L_x_4122:
[----:B------:R-:W1:Y:S01]  /*0d70*/  @P0 LDC.64 R56, c[0x0][0x3a8] ;  /* 0x0000ea00ff380b82 */ /* 0x000e620000000a00 */
[C---:B------:R-:W-:Y:S01]  /*0d80*/  IADD3 R85, PT, PT, R2.reuse, 0x100, RZ ;  /* 0x0000010002557810 */ /* 0x040fe20007ffe0ff */
[----:B-1----:R-:W-:-:S05]  /*0d90*/  @P0 IMAD.WIDE.U32 R56, R2, 0x10, R56 ;  /* 0x0000001002380825 */ /* 0x002fca00078e0038 */
[----:B------:R1:W-:Y:S02]  /*0da0*/  @P0 STG.E.128 desc[UR6][R56.64], R52 ;  /* 0x0000003438000986 */ /* 0x0003e4000c101d06 */
.L_x_4120:
[----:B0--34-:R-:W-:Y:S05]  /*0db0*/  BSYNC.RECONVERGENT B0 ;  /* 0x0000000000007941 */ /* 0x019fea0003800200 */
.L_x_4119:
[----:B------:R-:W-:Y:S01]  /*0dc0*/  ISETP.GE.U32.AND P3, PT, R64, 0x200, PT ;  /* 0x000002004000780c */ /* 0x000fe20003f66070 */
[----:B------:R-:W-:-:S12]  /*0dd0*/  BSSY.RECONVERGENT B0, `(.L_x_4124) ;  /* 0x0000064000007945 */ /* 0x000fd80003800200 */
[----:B------:R-:W-:Y:S05]  /*0de0*/  @!P3 BRA `(.L_x_4125) ;  /* 0x000000040088b947 */ /* 0x000fea0003800000 */
[----:B-1----:R-:W0:Y:S02]  /*0df0*/  LDC.64 R56, c[0x0][0x390] ;  /* 0x0000e400ff387b82 */ /* 0x002e240000000a00 */
        /* <DEDUP_REMOVED lines=45> */
.L_x_4126:
        /* <DEDUP_REMOVED lines=24> */
.L_x_4128:
        /* <DEDUP_REMOVED lines=24> */
.L_x_4127:
[----:B------:R-:W0:Y:S02]  /*13d0*/  @P0 LDC.64 R56, c[0x0][0x3a8] ;  /* 0x0000ea00ff380b82 */ /* 0x000e240000000a00 */
[C---:B0-----:R-:W-:Y:S01]  /*13e0*/  @P0 IMAD.WIDE.U32 R56, R85.reuse, 0x10, R56 ;  /* 0x0000001055380825 */ /* 0x041fe200078e0038 */
[----:B------:R-:W-:-:S04]  /*13f0*/  IADD3 R85, PT, PT, R85, 0x100, RZ ;  /* 0x0000010055557810 */ /* 0x000fc80007ffe0ff */
[----:B------:R0:W-:Y:S03]  /*1400*/  @P0 STG.E.128 desc[UR6][R56.64], R52 ;  /* 0x0000003438000986 */ /* 0x0001e6000c101d06 */
.L_x_4125:
[----:B------:R-:W-:Y:S05]  /*1410*/  BSYNC.RECONVERGENT B0 ;  /* 0x0000000000007941 */ /* 0x000fea0003800200 */
.L_x_4124:
        /* <DEDUP_REMOVED lines=19> */
[----:B------:R-:W-:Y:S02]  /*1550*/  PRMT R58, R58, 0x7632, R58 ;  /* 0x000076323a3a7816 */ /* 0x000fe4000000003a */
[----:B------:R-:W-:Y:S02]  /*1560*/  SHF.L.U32 R87, R59, 0x10, RZ ;  /* 0x000000103b577819 */ /* 0x000fe400000006ff */
[----:B------:R-:W-:Y:S02]  /*1570*/  SHF.L.U32 R57, R57, 0x10, RZ ;  /* 0x0000001039397819 */ /* 0x000fe400000006ff */
[----:B------:R-:W-:Y:S02]  /*1580*/  SHF.L.U32 R59, R58, 0x10, RZ ;  /* 0x000000103a3b7819 */ /* 0x000fe400000006ff */
[----:B--2---:R-:W-:-:S02]  /*1590*/  SHF.L.U32 R68, R52, 0x10, RZ ;  /* 0x0000001034447819 */ /* 0x004fc400000006ff */
[----:B------:R-:W-:Y:S02]  /*15a0*/  SHF.L.U32 R70, R55, 0x10, RZ ;  /* 0x0000001037467819 */ /* 0x000fe400000006ff */
[----:B------:R-:W-:Y:S01]  /*15b0*/  PRMT R52, R52, 0x7632, R52 ;  /* 0x0000763234347816 */ /* 0x000fe20000000034 */
[-C--:B------:R-:W-:Y:S01]  /*15c0*/  FFMA.FTZ R63, R63, R0.reuse, R68 ;  /* 0x000000003f3f7223 */ /* 0x080fe20000010044 */
[----:B------:R-:W-:Y:S01]  /*15d0*/  SHF.L.U32 R68, R53, 0x10, RZ ;  /* 0x0000001035447819 */ /* 0x000fe200000006ff */
[-C--:B------:R-:W-:Y:S01]  /*15e0*/  FFMA.FTZ R65, R65, R0.reuse, R70 ;  /* 0x0000000041417223 */ /* 0x080fe20000010046 */
[----:B------:R-:W-:Y:S02]  /*15f0*/  SHF.L.U32 R70, R54, 0x10, RZ ;  /* 0x0000001036467819 */ /* 0x000fe400000006ff */
[----:B------:R-:W-:Y:S01]  /*1600*/  PRMT R54, R53, 0x7632, R54 ;  /* 0x0000763235367816 */ /* 0x000fe20000000036 */
[-CC-:B------:R-:W-:Y:S01]  /*1610*/  FFMA.FTZ R61, R61, R0.reuse, R68.reuse ;  /* 0x000000003d3d7223 */ /* 0x180fe20000010044 */
[----:B------:R-:W-:Y:S01]  /*1620*/  PRMT R68, R55, 0x7632, R68 ;  /* 0x0000763237447816 */ /* 0x000fe20000000044 */
[----:B------:R-:W-:Y:S01]  /*1630*/  FFMA.FTZ R3, R3, R0, R70 ;  /* 0x0000000003037223 */ /* 0x000fe20000010046 */
[----:B------:R-:W-:-:S02]  /*1640*/  PRMT R55, R54, 0x7632, R55 ;  /* 0x0000763236377816 */ /* 0x000fc40000000037 */
[----:B------:R-:W-:Y:S02]  /*1650*/  SHF.L.U32 R72, R68, 0x10, RZ ;  /* 0x0000001044487819 */ /* 0x000fe400000006ff */
[----:B------:R-:W-:Y:S02]  /*1660*/  SHF.L.U32 R53, R56, 0x10, RZ ;  /* 0x0000001038357819 */ /* 0x000fe400000006ff */
[----:B------:R-:W-:Y:S01]  /*1670*/  SHF.L.U32 R68, R55, 0x10, RZ ;  /* 0x0000001037447819 */ /* 0x000fe200000006ff */
[-C--:B------:R-:W-:Y:S01]  /*1680*/  FFMA.FTZ R72, R87, R0.reuse, R72 ;  /* 0x0000000057487223 */ /* 0x080fe20000010048 */
        /* <DEDUP_REMOVED lines=10> */
.L_x_4131:
        /* <DEDUP_REMOVED lines=24> */
.L_x_4133:
[----:B-----5:R-:W-:Y:S02]  /*18b0*/  PRMT R53, R59, 0x7632, R53 ;  /* 0x000076323b357816 */ /* 0x020fe40000000035 */
[----:B------:R-:W-:Y:S02]  /*18c0*/  PRMT R3, R56, 0x7632, R3 ;  /* 0x0000763238037816 */ /* 0x000fe40000000003 */
[----:B------:R-:W-:Y:S02]  /*18d0*/  PRMT R52, R57, 0x7632, R52 ;  /* 0x0000763239347816 */ /* 0x000fe40000000034 */
[----:B------:R-:W-:Y:S02]  /*18e0*/  PRMT R54, R58, 0x7632, R54 ;  /* 0x000076323a367816 */ /* 0x000fe40000000036 */
[----:B------:R-:W-:Y:S02]  /*18f0*/  SHF.L.U32 R65, R59, 0x10, RZ ;  /* 0x000000103b417819 */ /* 0x000fe400000006ff */
        /* <DEDUP_REMOVED lines=12> */
[----:B------:R-:W-:-:S02]  /*19c0*/  FMUL.FTZ R74, R53, R0 ;  /* 0x00000000354a7220 */ /* 0x000fc40000410000 */
[-C--:B------:R-:W-:Y:S02]  /*19d0*/  FMUL.FTZ R68, R87, R0.reuse ;  /* 0x0000000057447220 */ /* 0x080fe40000410000 */
[----:B------:R-:W-:Y:S01]  /*19e0*/  FMUL.FTZ R70, R55, R0 ;  /* 0x0000000037467220 */ /* 0x000fe20000410000 */
[----:B------:R-:W-:Y:S02]  /*19f0*/  F2FP.BF16.F32.PACK_AB R55, R72, R65 ;  /* 0x000000414837723e */ /* 0x000fe400000010ff */
[----:B------:R-:W-:Y:S02]  /*1a00*/  F2FP.BF16.F32.PACK_AB R54, R68, R3 ;  /* 0x000000034436723e */ /* 0x000fe400000010ff */
[----:B------:R-:W-:Y:S02]  /*1a10*/  F2FP.BF16.F32.PACK_AB R53, R70, R61 ;  /* 0x0000003d4635723e */ /* 0x000fe400000010ff */
[----:B------:R-:W-:-:S07]  /*1a20*/  F2FP.BF16.F32.PACK_AB R52, R74, R63 ;  /* 0x0000003f4a34723e */ /* 0x000fce00000010ff */
.L_x_4132:
[----:B------:R-:W0:Y:S02]  /*1a30*/  @P0 LDC.64 R56, c[0x0][0x3a8] ;  /* 0x0000ea00ff380b82 */ /* 0x000e240000000a00 */
[----:B0-----:R-:W-:-:S05]  /*1a40*/  @P0 IMAD.WIDE.U32 R56, R85, 0x10, R56 ;  /* 0x0000001055380825 */ /* 0x001fca00078e0038 */
[----:B------:R2:W-:Y:S02]  /*1a50*/  @P0 STG.E.128 desc[UR6][R56.64], R52 ;  /* 0x0000003438000986 */ /* 0x0005e4000c101d06 */
.L_x_4130:
[----:B------:R-:W-:Y:S05]  /*1a60*/  BSYNC.RECONVERGENT B0 ;  /* 0x0000000000007941 */ /* 0x000fea0003800200 */
.L_x_4129:
        /* <DEDUP_REMOVED lines=73> */
[----:B------:R-:W-:-:S03]  /*1f00*/  FADD.FTZ R58, R74, -R56 ;  /* 0x800000384a3a7221 */ /* 0x000fc60000010000 */
        /* <DEDUP_REMOVED lines=24> */
[----:B------:R-:W0:Y:S01]  /*2090*/  SHFL.BFLY PT, R94, R85, 0x10, 0x1f ;  /* 0x0e001f00555e7f89 */ /* 0x000e2200000e0000 */
[----:B------:R-:W-:Y:S01]  /*20a0*/  ISETP.GT.U32.AND P6, PT, R57, 0x7, PT ;  /* 0x000000073900780c */ /* 0x000fe20003fc4070 */
[----:B0-----:R-:W-:Y:S01]  /*20b0*/  FADD.FTZ R57, R85, R94 ;  /* 0x0000005e55397221 */ /* 0x001fe20000010000 */
[----:B------:R-:W-:Y:S11]  /*20c0*/  @P5 BRA `(.L_x_4135) ;  /* 0x00000000001c5947 */ /* 0x000ff60003800000 */
[----:B------:R-:W0:Y:S01]  /*20d0*/  S2UR UR5, SR_CgaCtaId ;  /* 0x00000000000579c3 */ /* 0x000e220000008800 */
[----:B------:R-:W-:Y:S01]  /*20e0*/  UMOV UR4, 0x400 ;  /* 0x0000040000047882 */ /* 0x000fe20000000000 */
[----:B------:R-:W-:-:S04]  /*20f0*/  SHF.R.U32.HI R0, RZ, 0x2, R83 ;  /* 0x00000002ff007819 */ /* 0x000fc80000011653 */
[----:B------:R-:W-:Y:S01]  /*2100*/  LOP3.LUT R0, R0, 0x38, RZ, 0xc0, !PT ;  /* 0x0000003800007812 */ /* 0x000fe200078ec0ff */
[----:B0-----:R-:W-:-:S04]  /*2110*/  ULEA UR4, UR5, UR4, 0x18 ;  /* 0x0000000405047291 */ /* 0x001fc8000f8ec0ff */
[----:B------:R-:W-:-:S09]  /*2120*/  @UP1 UIADD3 UR4, UPT, UPT, UR4, 0x40, URZ ;  /* 0x0000004004041890 */ /* 0x000fd2000fffe0ff */
[----:B------:R0:W-:Y:S03]  /*2130*/  STS.64 [R0+UR4], R56 ;  /* 0x0000003800007988 */ /* 0x0001e60008000a04 */
.L_x_4135:
[----:B------:R-:W-:Y:S05]  /*2140*/  BSYNC.RECONVERGENT B0 ;  /* 0x0000000000007941 */ /* 0x000fea0003800200 */
.L_x_4134:
[----:B------:R-:W-:Y:S01]  /*2150*/  BAR.SYNC.DEFER_BLOCKING 0x0 ;  /* 0x0000000000007b1d */ /* 0x000fe20000010000 */
[----:B0-----:R-:W-:Y:S01]  /*2160*/  HFMA2 R0, -RZ, RZ, 0, 0 ;  /* 0x00000000ff007431 */ /* 0x001fe200000001ff */
[----:B------:R-:W-:-:S04]  /*2170*/  CS2R R56, SRZ ;  /* 0x0000000000387805 */ /* 0x000fc8000001ff00 */
[----:B------:R-:W-:Y:S04]  /*2180*/  BSSY.RECONVERGENT B0, `(.L_x_4136) ;  /* 0x000000a000007945 */ /* 0x000fe80003800200 */
[----:B------:R-:W-:Y:S05]  /*2190*/  @P6 BRA `(.L_x_4137) ;  /* 0x0000000000206947 */ /* 0x000fea0003800000 */
[----:B------:R-:W0:Y:S01]  /*21a0*/  S2UR UR5, SR_CgaCtaId ;  /* 0x00000000000579c3 */ /* 0x000e220000008800 */
[----:B------:R-:W-:Y:S01]  /*21b0*/  UMOV UR4, 0x400 ;  /* 0x0000040000047882 */ /* 0x000fe20000000000 */
[----:B------:R-:W-:-:S04]  /*21c0*/  SHF.L.U32 R0, R83, 0x3, RZ ;  /* 0x0000000353007819 */ /* 0x000fc800000006ff */
[----:B------:R-:W-:Y:S02]  /*21d0*/  LOP3.LUT R56, R0, 0xf8, RZ, 0xc0, !PT ;  /* 0x000000f800387812 */ /* 0x000fe400078ec0ff */
[----:B------:R-:W-:Y:S01]  /*21e0*/  MOV R0, R60 ;  /* 0x0000003c00007202 */ /* 0x000fe20000000f00 */
[----:B0-----:R-:W-:-:S04]  /*21f0*/  ULEA UR4, UR5, UR4, 0x18 ;  /* 0x0000000405047291 */ /* 0x001fc8000f8ec0ff */
[----:B------:R-:W-:-:S09]  /*2200*/  @UP1 UIADD3 UR4, UPT, UPT, UR4, 0x40, URZ ;  /* 0x0000004004041890 */ /* 0x000fd2000fffe0ff */
[----:B------:R-:W0:Y:S03]  /*2210*/  LDS.64 R56, [R56+UR4] ;  /* 0x0000000438387984 */ /* 0x000e260008000a00 */
.L_x_4137:
[----:B------:R-:W-:Y:S05]  /*2220*/  BSYNC.RECONVERGENT B0 ;  /* 0x0000000000007941 */ /* 0x000fea0003800200 */
.L_x_4136:
[----:B------:R-:W1:Y:S01]  /*2230*/  SHFL.DOWN PT, R59, R0, 0x4, 0x1f ;  /* 0x08801f00003b7f89 */ /* 0x000e6200000e0000 */
[----:B------:R-:W-:Y:S01]  /*2240*/  ISETP.NE.AND P5, PT, R83, RZ, PT ;  /* 0x000000ff5300720c */ /* 0x000fe20003fa5270 */
[----:B------:R-:W-:Y:S01]  /*2250*/  BSSY.RECONVERGENT B0, `(.L_x_4138) ;  /* 0x0000062000007945 */ /* 0x000fe20003800200 */
[----:B------:R-:W-:Y:S01]  /*2260*/  ISETP.NE.AND P6, PT, RZ, UR8, PT ;  /* 0x00000008ff007c0c */ /* 0x000fe2000bfc5270 */
[----:B0-----:R-:W0:Y:S01]  /*2270*/  SHFL.DOWN PT, R85, R56, 0x4, 0x1f ;  /* 0x08801f0038557f89 */ /* 0x001e2200000e0000 */
[----:B-1----:R-:W-:Y:S02]  /*2280*/  I2FP.F32.S32 R92, R59 ;  /* 0x0000003b005c7245 */ /* 0x002fe40000201400 */
[-C--:B------:R-:W-:Y:S02]  /*2290*/  IADD3 R58, PT, PT, R59, R0.reuse, RZ ;  /* 0x000000003b3a7210 */ /* 0x080fe40007ffe0ff */
[----:B------:R-:W-:Y:S01]  /*22a0*/  I2FP.F32.S32 R59, R0 ;  /* 0x00000000003b7245 */ /* 0x000fe20000201400 */
[C---:B0-----:R-:W-:Y:S01]  /*22b0*/  FMUL.FTZ R94, R85.reuse, R92 ;  /* 0x0000005c555e7220 */ /* 0x041fe20000410000 */
[----:B------:R-:W-:Y:S01]  /*22c0*/  FADD.FTZ R87, -R85, R56 ;  /* 0x0000003855577221 */ /* 0x000fe20000010100 */
[----:B------:R-:W-:-:S02]  /*22d0*/  I2FP.F32.S32 R0, R58 ;  /* 0x0000003a00007245 */ /* 0x000fc40000201400 */
[----:B------:R-:W-:Y:S01]  /*22e0*/  FFMA.FTZ R94, R59, R56, R94 ;  /* 0x000000383b5e7223 */ /* 0x000fe2000001005e */
[----:B------:R-:W-:Y:S01]  /*22f0*/  FMUL.FTZ R87, R87, R87 ;  /* 0x0000005757577220 */ /* 0x000fe20000410000 */
[----:B------:R-:W0:Y:S03]  /*2300*/  SHFL.DOWN PT, R56, R57, 0x4, 0x1f ;  /* 0x08801f0039387f89 */ /* 0x000e2600000e0000 */
[----:B------:R-:W-:Y:S02]  /*2310*/  FMUL.FTZ R87, R87, R59 ;  /* 0x0000003b57577220 */ /* 0x000fe40000410000 */
[----:B------:R-:W1:Y:S02]  /*2320*/  MUFU.RCP R59, R0 ;  /* 0x00000000003b7308 */ /* 0x000e640000001000 */
[----:B------:R-:W-:Y:S01]  /*2330*/  FMUL.FTZ R87, R87, R92 ;  /* 0x0000005c57577220 */ /* 0x000fe20000410000 */
[----:B-1----:R-:W-:Y:S01]  /*2340*/  FMUL.FTZ R85, R59, R94 ;  /* 0x0000005e3b557220 */ /* 0x002fe20000410000 */
[----:B0-----:R-:W-:-:S04]  /*2350*/  FADD.FTZ R56, R56, R57 ;  /* 0x0000003938387221 */ /* 0x001fc80000010000 */
[----:B------:R-:W0:Y:S01]  /*2360*/  SHFL.DOWN PT, R92, R85, 0x2, 0x1f ;  /* 0x08401f00555c7f89 */ /* 0x000e2200000e0000 */
[----:B------:R-:W-:-:S03]  /*2370*/  FFMA.FTZ R56, R59, R87, R56 ;  /* 0x000000573b387223 */ /* 0x000fc60000010038 */
[----:B------:R-:W1:Y:S01]  /*2380*/  SHFL.DOWN PT, R59, R58, 0x2, 0x1f ;  /* 0x08401f003a3b7f89 */ /* 0x000e6200000e0000 */
[----:B0-----:R-:W-:Y:S01]  /*2390*/  FADD.FTZ R89, R85, -R92 ;  /* 0x8000005c55597221 */ /* 0x001fe20000010000 */
[----:B-1----:R-:W-:-:S03]  /*23a0*/  IADD3 R87, PT, PT, R58, R59, RZ ;  /* 0x0000003b3a577210 */ /* 0x002fc60007ffe0ff */
[----:B------:R-:W-:Y:S01]  /*23b0*/  FMUL.FTZ R89, R89, R89 ;  /* 0x0000005959597220 */ /* 0x000fe20000410000 */
[----:B------:R-:W-:-:S03]  /*23c0*/  I2FP.F32.S32 R59, R59 ;  /* 0x0000003b003b7245 */ /* 0x000fc60000201400 */
[----:B------:R-:W-:Y:S02]  /*23d0*/  FMUL.FTZ R89, R0, R89 ;  /* 0x0000005900597220 */ /* 0x000fe40000410000 */
[-C--:B------:R-:W-:Y:S02]  /*23e0*/  FMUL.FTZ R57, R92, R59.reuse ;  /* 0x0000003b5c397220 */ /* 0x080fe40000410000 */
[----:B------:R-:W-:Y:S02]  /*23f0*/  FMUL.FTZ R89, R89, R59 ;  /* 0x0000003b59597220 */ /* 0x000fe40000410000 */
[----:B------:R-:W-:Y:S01]  /*2400*/  FFMA.FTZ R91, R0, R85, R57 ;  /* 0x00000055005b7223 */ /* 0x000fe20000010039 */
[----:B------:R-:W-:Y:S01]  /*2410*/  I2FP.F32.S32 R0, R87 ;  /* 0x0000005700007245 */ /* 0x000fe20000201400 */
[----:B------:R-:W0:Y:S03]  /*2420*/  SHFL.DOWN PT, R57, R56, 0x2, 0x1f ;  /* 0x08401f0038397f89 */ /* 0x000e2600000e0000 */
[----:B------:R-:W1:Y:S02]  /*2430*/  MUFU.RCP R58, R0 ;  /* 0x00000000003a7308 */ /* 0x000e640000001000 */
[----:B-1----:R-:W-:Y:S01]  /*2440*/  FMUL.FTZ R91, R58, R91 ;  /* 0x0000005b3a5b7220 */ /* 0x002fe20000410000 */
[----:B0-----:R-:W-:-:S04]  /*2450*/  FADD.FTZ R57, R56, R57 ;  /* 0x0000003938397221 */ /* 0x001fc80000010000 */
[----:B------:R-:W0:Y:S01]  /*2460*/  SHFL.DOWN PT, R92, R91, 0x1, 0x1f ;  /* 0x08201f005b5c7f89 */ /* 0x000e2200000e0000 */
[----:B------:R-:W-:-:S03]  /*2470*/  FFMA.FTZ R57, R58, R89, R57 ;  /* 0x000000593a397223 */ /* 0x000fc60000010039 */
        /* <DEDUP_REMOVED lines=12> */
[----:B------:R-:W-:-:S04]  /*2540*/  FFMA.FTZ R0, R0, R91, R89 ;  /* 0x0000005b00007223 */ /* 0x000fc80000010059 */
[C---:B0-----:R-:W-:Y:S01]  /*2550*/  FMUL.FTZ R87, R59.reuse, R0 ;  /* 0x000000003b577220 */ /* 0x041fe20000410000 */
[----:B------:R-:W-:Y:S01]  /*2560*/  FFMA.FTZ R85, R59, R85, R56 ;  /* 0x000000553b557223 */ /* 0x000fe20000010038 */
[----:B------:R-:W0:Y:S04]  /*2570*/  LDC R0, c[0x0][0x448] ;  /* 0x00011200ff007b82 */ /* 0x000e280000000800 */
[----:B------:R-:W1:Y:S04]  /*2580*/  SHFL.IDX PT, R87, R87, RZ, 0x1f ;  /* 0x00001fff57577589 */ /* 0x000e6800000e0000 */
[----:B------:R-:W0:Y:S01]  /*2590*/  SHFL.IDX PT, R85, R85, RZ, 0x1f ;  /* 0x00001fff55557589 */ /* 0x000e2200000e0000 */
[----:B------:R-:W2:Y:S01]  /*25a0*/  @!P5 LDC.64 R56, c[0x0][0x3c0] ;  /* 0x0000f000ff38db82 */ /* 0x000ea20000000a00 */
[----:B-1----:R-:W-:Y:S01]  /*25b0*/  FMUL.FTZ R58, R87, R87 ;  /* 0x00000057573a7220 */ /* 0x002fe20000410000 */
[----:B0-----:R-:W-:-:S04]  /*25c0*/  FFMA.FTZ R0, R85, UR9, R0 ;  /* 0x0000000955007c23 */ /* 0x001fc80008010000 */
[----:B------:R-:W-:Y:S01]  /*25d0*/  FSEL R83, R58, RZ, P6 ;  /* 0x000000ff3a537208 */ /* 0x000fe20003000000 */
[----:B--2---:R-:W-:Y:S01]  /*25e0*/  @!P5 IMAD.WIDE R56, R66, 0x4, R56 ;  /* 0x000000044238d825 */ /* 0x004fe200078e0238 */
[----:B------:R-:W0:Y:S03]  /*25f0*/  @!P5 LDC.64 R58, c[0x0][0x3c8] ;  /* 0x0000f200ff3adb82 */ /* 0x000e260000000a00 */
[----:B------:R-:W-:Y:S01]  /*2600*/  FADD.FTZ R0, R0, R83 ;  /* 0x0000005300007221 */ /* 0x000fe20000010000 */
[----:B------:R1:W-:Y:S01]  /*2610*/  @!P5 STG.E desc[UR6][R56.64], R87 ;  /* 0x000000573800d986 */ /* 0x0003e2000c101906 */
[----:B------:R-:W-:-:S04]  /*2620*/  FSEL R83, R87, RZ, !P6 ;  /* 0x000000ff57537208 */ /* 0x000fc80007000000 */
[----:B------:R-:W2:Y:S01]  /*2630*/  MUFU.RSQ R0, R0 ;  /* 0x0000000000007308 */ /* 0x000ea20000001400 */
[----:B0-----:R-:W-:-:S05]  /*2640*/  @!P5 IMAD.WIDE R58, R66, 0x4, R58 ;  /* 0x00000004423ad825 */ /* 0x001fca00078e023a */
[----:B--2---:R1:W-:Y:S01]  /*2650*/  @!P5 STG.E desc[UR6][R58.64], R0 ;  /* 0x000000003a00d986 */ /* 0x0043e2000c101906 */
[----:B------:R-:W-:Y:S05]  /*2660*/  @!P2 BRA `(.L_x_4139) ;  /* 0x000000000080a947 */ /* 0x000fea0003800000 */
[--C-:B-1----:R-:W-:Y:S01]  /*2670*/  FADD.FTZ R57, R81, -R83.reuse ;  /* 0x8000005351397221 */ /* 0x102fe20000010000 */
[--C-:B------:R-:W-:Y:S01]  /*2680*/  FADD.FTZ R59, R82, -R83.reuse ;  /* 0x80000053523b7221 */ /* 0x100fe20000010000 */
[--C-:B------:R-:W-:Y:S01]  /*2690*/  FADD.FTZ R85, R79, -R83.reuse ;  /* 0x800000534f557221 */ /* 0x100fe20000010000 */
[----:B------:R-:W-:Y:S01]  /*26a0*/  FADD.FTZ R87, R80, -R83 ;  /* 0x8000005350577221 */ /* 0x000fe20000010000 */
[C---:B------:R-:W-:Y:S01]  /*26b0*/  FMUL.FTZ R57, R0.reuse, R57 ;  /* 0x0000003900397220 */ /* 0x040fe20000410000 */
[C---:B------:R-:W-:Y:S01]  /*26c0*/  FMUL.FTZ R58, R0.reuse, R59 ;  /* 0x0000003b003a7220 */ /* 0x040fe20000410000 */
[C---:B------:R-:W-:Y:S01]  /*26d0*/  FMUL.FTZ R85, R0.reuse, R85 ;  /* 0x0000005500557220 */ /* 0x040fe20000410000 */
[----:B------:R-:W-:Y:S01]  /*26e0*/  FMUL.FTZ R92, R0, R87 ;  /* 0x00000057005c7220 */ /* 0x000fe20000410000 */
[----:B-----5:R-:W-:Y:S01]  /*26f0*/  FFMA.FTZ R56, R57, R48, R40 ;  /* 0x0000003039387223 */ /* 0x020fe20000010028 */
[----:B------:R-:W-:Y:S01]  /*2700*/  FFMA.FTZ R57, R58, R49, R41 ;  /* 0x000000313a397223 */ /* 0x000fe20000010029 */
[----:B------:R-:W-:Y:S01]  /*2710*/  FFMA.FTZ R85, R85, R50, R42 ;  /* 0x0000003255557223 */ /* 0x000fe2000001002a */
[----:B------:R-:W-:Y:S01]  /*2720*/  FFMA.FTZ R92, R92, R51, R43 ;  /* 0x000000335c5c7223 */ /* 0x000fe2000001002b */
[--C-:B------:R-:W-:Y:S01]  /*2730*/  FADD.FTZ R59, R77, -R83.reuse ;  /* 0x800000534d3b7221 */ /* 0x100fe20000010000 */
[--C-:B------:R-:W-:Y:S01]  /*2740*/  FADD.FTZ R87, R75, -R83.reuse ;  /* 0x800000534b577221 */ /* 0x100fe20000010000 */
[----:B------:R-:W-:Y:S01]  /*2750*/  F2FP.BF16.F32.PACK_AB R56, R57, R56 ;  /* 0x000000383938723e */ /* 0x000fe200000010ff */
[--C-:B------:R-:W-:Y:S01]  /*2760*/  FADD.FTZ R89, R76, -R83.reuse ;  /* 0x800000534c597221 */ /* 0x100fe20000010000 */
[----:B------:R-:W-:Y:S01]  /*2770*/  F2FP.BF16.F32.PACK_AB R57, R92, R85 ;  /* 0x000000555c39723e */ /* 0x000fe200000010ff */
[----:B------:R-:W-:Y:S01]  /*2780*/  FADD.FTZ R85, R78, -R83 ;  /* 0x800000534e557221 */ /* 0x000fe20000010000 */
[C---:B------:R-:W-:Y:S01]  /*2790*/  FMUL.FTZ R59, R0.reuse, R59 ;  /* 0x0000003b003b7220 */ /* 0x040fe20000410000 */
[C---:B------:R-:W-:Y:S01]  /*27a0*/  FMUL.FTZ R87, R0.reuse, R87 ;  /* 0x0000005700577220 */ /* 0x040fe20000410000 */
[C---:B------:R-:W-:Y:S01]  /*27b0*/  FMUL.FTZ R94, R0.reuse, R89 ;  /* 0x00000059005e7220 */ /* 0x040fe20000410000 */
[----:B------:R-:W-:Y:S01]  /*27c0*/  FMUL.FTZ R92, R0, R85 ;  /* 0x00000055005c7220 */ /* 0x000fe20000410000 */
[----:B------:R-:W-:Y:S01]  /*27d0*/  FFMA.FTZ R58, R59, R44, R36 ;  /* 0x0000002c3b3a7223 */ /* 0x000fe20000010024 */
[----:B------:R-:W-:Y:S01]  /*27e0*/  FFMA.FTZ R87, R87, R46, R38 ;  /* 0x0000002e57577223 */ /* 0x000fe20000010026 */
[----:B------:R-:W-:Y:S01]  /*27f0*/  FFMA.FTZ R94, R94, R47, R39 ;  /* 0x0000002f5e5e7223 */ /* 0x000fe20000010027 */
[----:B------:R-:W-:-:S02]  /*2800*/  FFMA.FTZ R59, R92, R45, R37 ;  /* 0x0000002d5c3b7223 */ /* 0x000fc40000010025 */
[----:B------:R-:W0:Y:S03]  /*2810*/  LDC.64 R92, c[0x0][0x428] ;  /* 0x00010a00ff5c7b82 */ /* 0x000e260000000a00 */
[----:B------:R-:W-:Y:S02]  /*2820*/  F2FP.BF16.F32.PACK_AB R58, R59, R58 ;  /* 0x0000003a3b3a723e */ /* 0x000fe400000010ff */
[----:B------:R-:W-:Y:S01]  /*2830*/  F2FP.BF16.F32.PACK_AB R59, R94, R87 ;  /* 0x000000575e3b723e */ /* 0x000fe200000010ff */
[C---:B0-----:R-:W-:Y:S01]  /*2840*/  IMAD.WIDE.U32 R92, R2.reuse, 0x10, R92 ;  /* 0x00000010025c7825 */ /* 0x041fe200078e005c */
[----:B------:R-:W-:-:S04]  /*2850*/  IADD3 R2, PT, PT, R2, 0x100, RZ ;  /* 0x0000010002027810 */ /* 0x000fc80007ffe0ff */
[----:B------:R0:W-:Y:S03]  /*2860*/  STG.E.128 desc[UR6][R92.64], R56 ;  /* 0x000000385c007986 */ /* 0x0001e6000c101d06 */
.L_x_4139:
[----:B------:R-:W-:Y:S05]  /*2870*/  BSYNC.RECONVERGENT B0 ;  /* 0x0000000000007941 */ /* 0x000fea0003800200 */
.L_x_4138:
[----:B------:R-:W-:Y:S04]  /*2880*/  BSSY.RECONVERGENT B0, `(.L_x_4140) ;  /* 0x0000022000007945 */ /* 0x000fe80003800200 */
[----:B------:R-:W-:Y:S05]  /*2890*/  @!P3 BRA `(.L_x_4141) ;  /* 0x000000000080b947 */ /* 0x000fea0003800000 */
[--C-:B01----:R-:W-:Y:S01]  /*28a0*/  FADD.FTZ R57, R73, -R83.reuse ;  /* 0x8000005349397221 */ /* 0x103fe20000010000 */
        /* <DEDUP_REMOVED lines=31> */
.L_x_4141:
[----:B------:R-:W-:Y:S05]  /*2aa0*/  BSYNC.RECONVERGENT B0 ;  /* 0x0000000000007941 */ /* 0x000fea0003800200 */
.L_x_4140:
[----:B------:R-:W-:Y:S04]  /*2ab0*/  BSSY.RECONVERGENT B0, `(.L_x_4142) ;  /* 0x0000021000007945 */ /* 0x000fe80003800200 */
[----:B------:R-:W-:Y:S05]  /*2ac0*/  @!P4 BRA `(.L_x_4143) ;  /* 0x00000000007cc947 */ /* 0x000fea0003800000 */
[--C-:B0-2---:R-:W-:Y:S01]  /*2ad0*/  FADD.FTZ R93, R65, -R83.reuse ;  /* 0x80000053415d7221 */ /* 0x105fe20000010000 */
[--C-:B-1----:R-:W-:Y:S01]  /*2ae0*/  FADD.FTZ R59, R74, -R83.reuse ;  /* 0x800000534a3b7221 */ /* 0x102fe20000010000 */
[--C-:B------:R-:W-:Y:S01]  /*2af0*/  FADD.FTZ R89, R3, -R83.reuse ;  /* 0x8000005303597221 */ /* 0x100fe20000010000 */
[--C-:B------:R-:W-:Y:S01]  /*2b00*/  FADD.FTZ R91, R68, -R83.reuse ;  /* 0x80000053445b7221 */ /* 0x100fe20000010000 */
[C---:B------:R-:W-:Y:S01]  /*2b10*/  FMUL.FTZ R93, R0.reuse, R93 ;  /* 0x0000005d005d7220 */ /* 0x040fe20000410000 */
[----:B------:R-:W-:Y:S01]  /*2b20*/  FMUL.FTZ R94, R0, R59 ;  /* 0x0000003b005e7220 */ /* 0x000fe20000410000 */
[--C-:B------:R-:W-:Y:S01]  /*2b30*/  FADD.FTZ R57, R63, -R83.reuse ;  /* 0x800000533f397221 */ /* 0x100fe20000010000 */
[--C-:B------:R-:W-:Y:S01]  /*2b40*/  FADD.FTZ R85, R61, -R83.reuse ;  /* 0x800000533d557221 */ /* 0x100fe20000010000 */
[----:B-----5:R-:W-:Y:S01]  /*2b50*/  FFMA.FTZ R59, R93, R14, R6 ;  /* 0x0000000e5d3b7223 */ /* 0x020fe20000010006 */
[--C-:B------:R-:W-:Y:S01]  /*2b60*/  FADD.FTZ R87, R70, -R83.reuse ;  /* 0x8000005346577221 */ /* 0x100fe20000010000 */
[----:B------:R-:W0:Y:S01]  /*2b70*/  LDC.64 R92, c[0x0][0x428] ;  /* 0x00010a00ff5c7b82 */ /* 0x000e220000000a00 */
[----:B------:R-:W-:Y:S01]  /*2b80*/  FADD.FTZ R83, R72, -R83 ;  /* 0x8000005348537221 */ /* 0x000fe20000010000 */
        /* <DEDUP_REMOVED lines=12> */
[----:B------:R-:W-:Y:S01]  /*2c50*/  F2FP.BF16.F32.PACK_AB R58, R83, R58 ;  /* 0x0000003a533a723e */ /* 0x000fe200000010ff */
[----:B------:R-:W-:Y:S01]  /*2c60*/  FFMA.FTZ R83, R94, R17, R9 ;  /* 0x000000115e537223 */ /* 0x000fe20000010009 */
[----:B------:R-:W-:-:S02]  /*2c70*/  F2FP.BF16.F32.PACK_AB R59, R0, R59 ;  /* 0x0000003b003b723e */ /* 0x000fc400000010ff */
[----:B------:R-:W-:Y:S02]  /*2c80*/  F2FP.BF16.F32.PACK_AB R57, R96, R57 ;  /* 0x000000396039723e */ /* 0x000fe400000010ff */
[----:B------:R-:W-:Y:S01]  /*2c90*/  F2FP.BF16.F32.PACK_AB R56, R83, R56 ;  /* 0x000000385338723e */ /* 0x000fe200000010ff */
[----:B0-----:R-:W-:-:S05]  /*2ca0*/  IMAD.WIDE.U32 R92, R2, 0x10, R92 ;  /* 0x00000010025c7825 */ /* 0x001fca00078e005c */
[----:B------:R3:W-:Y:S02]  /*2cb0*/  STG.E.128 desc[UR6][R92.64], R56 ;  /* 0x000000385c007986 */ /* 0x0007e4000c101d06 */
.L_x_4143:
[----:B------:R-:W-:Y:S05]  /*2cc0*/  BSYNC.RECONVERGENT B0 ;  /* 0x0000000000007941 */ /* 0x000fea0003800200 */
.L_x_4142:
[----:B0123--:R-:W0:Y:S01]  /*2cd0*/  LDC.64 R56, c[0x0][0x380] ;  /* 0x0000e000ff387b82 */ /* 0x00fe220000000a00 */
[----:B------:R-:W-:Y:S01]  /*2ce0*/  UPLOP3.LUT UP1, UPT, UPT, UPT, UP1, 0x40, 0x4 ;  /* 0x000000000004789c */ /* 0x000fe20003f2e810 */
[----:B0-----:R-:W-:-:S04]  /*2cf0*/  IADD3 R66, PT, PT, R66, R56, RZ ;  /* 0x0000003842427210 */ /* 0x001fc80007ffe0ff */
[----:B------:R-:W-:-:S13]  /*2d00*/  ISETP.GE.AND P2, PT, R66, R57, PT ;  /* 0x000000394200720c */ /* 0x000fda0003f46270 */
[----:B------:R-:W-:Y:S05]  /*2d10*/  @!P2 BRA `(.L_x_4144) ;  /* 0xffffffd80060a947 */ /* 0x000fea000383ffff */
[----:B------:R-:W-:Y:S05]  /*2d20*/  EXIT ;  /* 0x000000000000794d */ /* 0x000fea0003800000 */
.L_x_4145:
        /* <DEDUP_REMOVED lines=13> */
.L_x_20935:


//--------------------- .text._ZN10layer_norm13ln_fwd_kernelINS_13Kernel_traitsIf13__nv_bfloat16S2_S2_fjLj6144ELj1ELj1ELj8ELj16ENS_18Kernel_traits_baseILj6144EfS2_S2_S2_fjLj256EEEEELb0ELb0ELb0ELb1EEEvNS_9FwdParamsE --------------------------
	.section	.text._ZN10layer_norm13ln_fwd_kernelINS_13Kernel_traitsIf13__nv_bfloat16S2_S2_fjLj6144ELj1ELj1ELj8ELj16ENS_18Kernel_traits_baseILj6144EfS2_S2_S2_fjLj256EEEEELb0ELb0ELb0ELb1EEEvNS_9FwdParamsE,"ax",@progbits
	.align	128
        .global         _ZN10layer_norm13ln_fwd_kernelINS_13Kernel_traitsIf13__nv_bfloat16S2_S2_fjLj6144ELj1ELj1ELj8ELj16ENS_18Kernel_traits_baseILj6144EfS2_S2_S2_fjLj256EEEEELb0ELb0ELb0ELb1EEEvNS_9FwdParamsE
        .type           _ZN10layer_norm13ln_fwd_kernelINS_13Kernel_traitsIf13__nv_bfloat16S2_S2_fjLj6144ELj1ELj1ELj8ELj16ENS_18Kernel_traits_baseILj6144EfS2_S2_S2_fjLj256EEEEELb0ELb0ELb0ELb1EEEvNS_9FwdParamsE,@function
        .size           _ZN10layer_norm13ln_fwd_kernelINS_13Kernel_traitsIf13__nv_bfloat16S2_S2_fjLj6144ELj1ELj1ELj8ELj16ENS_18Kernel_traits_baseILj6144EfS2_S2_S2_fjLj256EEEEELb0ELb0ELb0ELb1EEEvNS_9FwdParamsE,(.L_x_20936 - _ZN10layer_norm13ln_fwd_kernelINS_13Kernel_traitsIf13__nv_bfloat16S2_S2_fjLj6144ELj1ELj1ELj8ELj16ENS_18Kernel_traits_baseILj6144EfS2_S2_S2_fjLj256EEEEELb0ELb0ELb0ELb1EEEvNS_9FwdParamsE)
        .other          _ZN10layer_norm13ln_fwd_kernelINS_13Kernel_traitsIf13__nv_bfloat16S2_S2_fjLj6144ELj1ELj1ELj8ELj16ENS_18Kernel_traits_baseILj6144EfS2_S2_S2_fjLj256EEEEELb0ELb0ELb0ELb1EEEvNS_9FwdParamsE,@"STO_CUDA_ENTRY STV_DEFAULT"
_ZN10layer_norm13ln_fwd_kernelINS_13Kernel_traitsIf13__nv_bfloat16S2_S2_fjLj6144ELj1ELj1ELj8ELj16ENS_18Kernel_traits_baseILj6144EfS2_S2_S2_fjLj256EEEEELb0ELb0ELb0ELb1EEEvNS_9FwdParamsE:
.text._ZN10layer_norm13ln_fwd_kernelINS_13Kernel_traitsIf13__nv_bfloat16S2_S2_fjLj6144ELj1ELj1ELj8ELj16ENS_18Kernel_traits_baseILj6144EfS2_S2_S2_fjLj256EEEEELb0ELb0ELb0ELb1EEEvNS_9FwdParamsE:
[----:B------:R-:W-:Y:S01]  /*0000*/  LDC R1, c[0x0][0x37c] ;  /* 0x0000df00ff017b82 */ /* 0x000fe20000000800 */
[----:B------:R-:W0:Y:S01]  /*0010*/  LDCU.64 UR4, c[0x0][0x438] ;  /* 0x00008700ff0477ac */ /* 0x000e220008000a00 */
[----:B------:R-:W1:Y:S06]  /*0020*/  S2R R55, SR_TID.X ;  /* 0x0000000000377919 */ /* 0x000e6c0000002100 */
[----:B------:R-:W2:Y:S01]  /*0030*/  LDC.64 R56, c[0x0][0x3e0] ;  /* 0x0000f800ff387b82 */ /* 0x000ea20000000a00 */
[----:B------:R-:W3:Y:S01]  /*0040*/  LDCU.64 UR6, c[0x0][0x358] ;  /* 0x00006b00ff0677ac */ /* 0x000ee20008000a00 */
[----:B------:R-:W4:Y:S01]  /*0050*/  LDCU.64 UR8, c[0x0][0x3a0] ;  /* 0x00007400ff0877ac */ /* 0x000f220008000a00 */
[----:B0-----:R-:W-:-:S04]  /*0060*/  ISETP.NE.U32.AND P0, PT, RZ, UR4, PT ;  /* 0x00000004ff007c0c */ /* 0x001fc8000bf05070 */
[----:B------:R-:W-:Y:S01]  /*0070*/  ISETP.NE.AND.EX P0, PT, RZ, UR5, PT, P0 ;  /* 0x00000005ff007c0c */ /* 0x000fe2000bf05300 */
[----:B------:R-:W0:Y:S01]  /*0080*/  S2UR UR4, SR_CTAID.X ;  /* 0x00000000000479c3 */ /* 0x000e220000002500 */
[----:B------:R-:W4:Y:S11]  /*0090*/  LDCU UR5, c[0x0][0x384] ;  /* 0x00007080ff0577ac */ /* 0x000f360008000800 */
[----:B------:R-:W1:Y:S08]  /*00a0*/  @P0 LDC.64 R52, c[0x0][0x438] ;  /* 0x00010e00ff340b82 */ /* 0x000e700000000a00 */
[----:B------:R-:W4:Y:S01]  /*00b0*/  @P0 LDC.64 R2, c[0x0][0x3d0] ;  /* 0x0000f400ff020b82 */ /* 0x000f220000000a00 */
[----:B-1----:R-:W-:-:S05]  /*00c0*/  @P0 IMAD.WIDE.U32 R52, R55, 0x20, R52 ;  /* 0x0000002037340825 */ /* 0x002fca00078e0034 */
[----:B---3--:R-:W5:Y:S01]  /*00d0*/  @P0 LDG.E.128 R24, desc[UR6][R52.64] ;  /* 0x0000000634180981 */ /* 0x008f62000c1e1d00 */
[----:B----4-:R-:W-:-:S03]  /*00e0*/  @P0 IMAD.WIDE.U32 R2, R55, 0x20, R2 ;  /* 0x0000002037020825 */ /* 0x010fc600078e0002 */
[----:B------:R-:W5:Y:S04]  /*00f0*/  @P0 LDG.E.128 R20, desc[UR6][R52.64+0x10] ;  /* 0x0000100634140981 */ /* 0x000f68000c1e1d00 */
        /* <DEDUP_REMOVED lines=9> */
[----:B------:R0:W5:Y:S02]  /*0190*/  @P0 LDG.E.128 R28, desc[UR6][R2.64+0x4010] ;  /* 0x00401006021c0981 */ /* 0x000164000c1e1d00 */
[----:B0-----:R-:W-:-:S04]  /*01a0*/  MOV R2, UR4 ;  /* 0x0000000400027c02 */ /* 0x001fc80008000f00 */
[----:B------:R-:W-:Y:S01]  /*01b0*/  ISETP.GE.AND P1, PT, R2, UR5, PT ;  /* 0x0000000502007c0c */ /* 0x000fe2000bf26270 */
[----:B--2---:R-:W-:-:S12]  /*01c0*/  @P0 BRA `(.L_x_4146) ;  /* 0x0000000000500947 */ /* 0x004fd80003800000 */
[----:B-----5:R-:W0:Y:S01]  /*01d0*/  LDC.64 R4, c[0x0][0x3d0] ;  /* 0x0000f400ff047b82 */ /* 0x020e220000000a00 */
[----:B------:R-:W-:Y:S02]  /*01e0*/  CS2R R6, SRZ ;  /* 0x0000000000067805 */ /* 0x000fe4000001ff00 */
[----:B------:R-:W-:Y:S02]  /*01f0*/  CS2R R10, SRZ ;  /* 0x00000000000a7805 */ /* 0x000fe4000001ff00 */
[----:B------:R-:W-:Y:S02]  /*0200*/  CS2R R8, SRZ ;  /* 0x0000000000087805 */ /* 0x000fe4000001ff00 */
[----:B------:R-:W-:Y:S02]  /*0210*/  CS2R R14, SRZ ;  /* 0x00000000000e7805 */ /* 0x000fe4000001ff00 */
[----:B------:R-:W-:Y:S02]  /*0220*/  CS2R R18, SRZ ;  /* 0x0000000000127805 */ /* 0x000fe4000001ff00 */
[----:B------:R-:W-:-:S02]  /*0230*/  CS2R R16, SRZ ;  /* 0x0000000000107805 */ /* 0x000fc4000001ff00 */
[----:B------:R-:W-:Y:S02]  /*0240*/  CS2R R22, SRZ ;  /* 0x0000000000167805 */ /* 0x000fe4000001ff00 */
[----:B------:R-:W-:Y:S02]  /*0250*/  CS2R R20, SRZ ;  /* 0x0000000000147805 */ /* 0x000fe4000001ff00 */
[----:B------:R-:W-:Y:S02]  /*0260*/  CS2R R26, SRZ ;  /* 0x00000000001a7805 */ /* 0x000fe4000001ff00 */
[----:B------:R-:W-:Y:S01]  /*0270*/  CS2R R24, SRZ ;  /* 0x0000000000187805 */ /* 0x000fe2000001ff00 */
[----:B0-----:R-:W-:Y:S01]  /*0280*/  IMAD.WIDE.U32 R12, R55, 0x20, R4 ;  /* 0x00000020370c7825 */ /* 0x001fe200078e0004 */
[----:B------:R-:W-:-:S04]  /*0290*/  CS2R R4, SRZ ;  /* 0x0000000000047805 */ /* 0x000fc8000001ff00 */
[----:B------:R-:W5:Y:S04]  /*02a0*/  LDG.E.128 R48, desc[UR6][R12.64] ;  /* 0x000000060c307981 */ /* 0x000f68000c1e1d00 */
[----:B------:R-:W5:Y:S04]  /*02b0*/  LDG.E.128 R44, desc[UR6][R12.64+0x10] ;  /* 0x000010060c2c7981 */ /* 0x000f68000c1e1d00 */
[----:B------:R-:W5:Y:S04]  /*02c0*/  LDG.E.128 R40, desc[UR6][R12.64+0x2000] ;  /* 0x002000060c287981 */ /* 0x000f68000c1e1d00 */
[----:B------:R-:W5:Y:S04]  /*02d0*/  LDG.E.128 R36, desc[UR6][R12.64+0x2010] ;  /* 0x002010060c247981 */ /* 0x000f68000c1e1d00 */
[----:B------:R-:W5:Y:S04]  /*02e0*/  LDG.E.128 R32, desc[UR6][R12.64+0x4000] ;  /* 0x004000060c207981 */ /* 0x000f68000c1e1d00 */
[----:B------:R0:W5:Y:S02]  /*02f0*/  LDG.E.128 R28, desc[UR6][R12.64+0x4010] ;  /* 0x004010060c1c7981 */ /* 0x000164000c1e1d00 */
[----:B0-----:R-:W-:-:S07]  /*0300*/  CS2R R12, SRZ ;  /* 0x00000000000c7805 */ /* 0x001fce000001ff00 */
.L_x_4146:
[----:B------:R-:W-:Y:S05]  /*0310*/  @P1 EXIT ;  /* 0x000000000000194d */ /* 0x000fea0003800000 */
[C---:B------:R-:W-:Y:S01]  /*0320*/  LOP3.LUT P0, RZ, R56.reuse, UR8, RZ, 0xfc, !PT ;  /* 0x0000000838ff7c12 */ /* 0x040fe2000f80fcff */
[----:B------:R-:W0:Y:S01]  /*0330*/  LDCU UR10, c[0x0][0x388] ;  /* 0x00007100ff0a77ac */ /* 0x000e220008000800 */
[----:B------:R-:W-:Y:S02]  /*0340*/  ISETP.NE.U32.AND P1, PT, R56, RZ, PT ;  /* 0x000000ff3800720c */ /* 0x000fe40003f25070 */
[C---:B------:R-:W-:Y:S01]  /*0350*/  LOP3.LUT P0, RZ, R57.reuse, UR9, RZ, 0xfc, P0 ;  /* 0x0000000939ff7c12 */ /* 0x040fe2000800fcff */
[----:B------:R-:W1:Y:S01]  /*0360*/  LDCU.U8 UR16, c[0x0][0x410] ;  /* 0x00008200ff1077ac */ /* 0x000e620008000000 */
[----:B------:R-:W-:Y:S01]  /*0370*/  ISETP.NE.AND.EX P1, PT, R57, RZ, PT, P1 ;  /* 0x000000ff3900720c */ /* 0x000fe20003f25310 */
[----:B------:R-:W2:Y:S01]  /*0380*/  LDCU UR11, c[0x0][0x400] ;  /* 0x00008000ff0b77ac */ /* 0x000ea20008000800 */
[----:B------:R-:W3:Y:S01]  /*0390*/  LDCU.64 UR14, c[0x0][0x3e0] ;  /* 0x00007c00ff0e77ac */ /* 0x000ee20008000a00 */
[----:B------:R-:W4:Y:S01]  /*03a0*/  LDCU.64 UR12, c[0x0][0x3a0] ;  /* 0x00007400ff0c77ac */ /* 0x000f220008000a00 */
[----:B------:R-:W-:-:S11]  /*03b0*/  UPLOP3.LUT UP2, UPT, UPT, UPT, UPT, 0x40, 0x4 ;  /* 0x000000000004789c */ /* 0x000fd60003f4e870 */
.L_x_4160:
[----:B0-----:R-:W1:Y:S01]  /*03c0*/  S2R R61, SR_TID.X ;  /* 0x00000000003d7919 */ /* 0x001e620000002100 */
[----:B------:R-:W2:Y:S01]  /*03d0*/  @P1 LDC.64 R58, c[0x0][0x3e0] ;  /* 0x0000f800ff3a1b82 */ /* 0x000ea20000000a00 */
[----:B0-----:R-:W-:-:S05]  /*03e0*/  IMAD R0, R2, UR10, RZ ;  /* 0x0000000a02007c24 */ /* 0x001fca000f8e02ff */
[----:B------:R-:W-:Y:S02]  /*03f0*/  SHF.R.S32.HI R3, RZ, 0x1f, R0 ;  /* 0x0000001fff037819 */ /* 0x000fe40000011400 */
[----:B------:R-:W0:Y:S02]  /*0400*/  LDC.64 R56, c[0x0][0x390] ;  /* 0x0000e400ff387b82 */ /* 0x000e240000000a00 */
[----:B------:R-:W-:Y:S01]  /*0410*/  LEA.HI R0, R3, R0, RZ, 0x3 ;  /* 0x0000000003007211 */ /* 0x000fe200078f18ff */
[----:B--2---:R-:W-:-:S06]  /*0420*/  @P1 IMAD.WIDE R58, R2, 0x2, R58 ;  /* 0x00000002023a1825 */ /* 0x004fcc00078e023a */
[----:B------:R-:W2:Y:S01]  /*0430*/  @P1 LDG.E.U16 R58, desc[UR6][R58.64] ;  /* 0x000000063a3a1981 */ /* 0x000ea2000c1e1500 */
[----:B-1----:R-:W-:-:S05]  /*0440*/  LEA.HI.SX32 R3, R0, R61, 0x1d ;  /* 0x0000003d00037211 */ /* 0x002fca00078feaff */
[----:B0-----:R-:W-:-:S06]  /*0450*/  IMAD.WIDE.U32 R64, R3, 0x10, R56 ;  /* 0x0000001003407825 */ /* 0x001fcc00078e0038 */
[----:B-----5:R-:W5:Y:S01]  /*0460*/  LDG.E.128 R64, desc[UR6][R64.64] ;  /* 0x0000000640407981 */ /* 0x020f62000c1e1d00 */
[----:B----4-:R-:W-:-:S04]  /*0470*/  UISETP.NE.U32.AND UP0, UPT, UR12, URZ, UPT ;  /* 0x000000ff0c00728c */ /* 0x010fc8000bf05070 */
[----:B------:R-:W-:Y:S01]  /*0480*/  UISETP.NE.AND.EX UP0, UPT, UR13, URZ, UPT, UP0 ;  /* 0x000000ff0d00728c */ /* 0x000fe2000bf05300 */
[----:B------:R-:W-:Y:S01]  /*0490*/  HFMA2 R0, -RZ, RZ, 1.875, 0 ;  /* 0x3f800000ff007431 */ /* 0x000fe200000001ff */
[----:B--2---:R-:W-:-:S07]  /*04a0*/  @P1 SHF.L.U32 R0, R58, 0x10, RZ ;  /* 0x000000103a001819 */ /* 0x004fce00000006ff */
[----:B------:R-:W-:Y:S05]  /*04b0*/  BRA.U !UP0, `(.L_x_4147) ;  /* 0x0000000108a07547 */ /* 0x000fea000b800000 */
[----:B------:R-:W0:Y:S02]  /*04c0*/  LDC.64 R52, c[0x0][0x3a0] ;  /* 0x0000e800ff347b82 */ /* 0x000e240000000a00 */
[----:B0-----:R-:W-:-:S06]  /*04d0*/  IMAD.WIDE.U32 R52, R3, 0x10, R52 ;  /* 0x0000001003347825 */ /* 0x001fcc00078e0034 */
[----:B------:R-:W2:Y:S01]  /*04e0*/  LDG.E.128 R52, desc[UR6][R52.64] ;  /* 0x0000000634347981 */ /* 0x000ea2000c1e1d00 */
[C---:B-----5:R-:W-:Y:S02]  /*04f0*/  PRMT R58, R64.reuse, 0x7632, R58 ;  /* 0x00007632403a7816 */ /* 0x060fe4000000003a */
[----:B------:R-:W-:Y:S02]  /*0500*/  SHF.L.U32 R69, R64, 0x10, RZ ;  /* 0x0000001040457819 */ /* 0x000fe400000006ff */
[C---:B------:R-:W-:Y:S02]  /*0510*/  PRMT R62, R65.reuse, 0x7632, R62 ;  /* 0x00007632413e7816 */ /* 0x040fe4000000003e */
[----:B------:R-:W-:Y:S02]  /*0520*/  SHF.L.U32 R65, R65, 0x10, RZ ;  /* 0x0000001041417819 */ /* 0x000fe400000006ff */
[C---:B------:R-:W-:Y:S02]  /*0530*/  PRMT R63, R66.reuse, 0x7632, R63 ;  /* 0x00007632423f7816 */ /* 0x040fe4000000003f */
[----:B------:R-:W-:-:S02]  /*0540*/  SHF.L.U32 R73, R66, 0x10, RZ ;  /* 0x0000001042497819 */ /* 0x000fc400000006ff */
[C---:B------:R-:W-:Y:S02]  /*0550*/  PRMT R68, R67.reuse, 0x7632, R68 ;  /* 0x0000763243447816 */ /* 0x040fe40000000044 */
[----:B------:R-:W-:Y:S02]  /*0560*/  SHF.L.U32 R67, R67, 0x10, RZ ;  /* 0x0000001043437819 */ /* 0x000fe400000006ff */
[----:B------:R-:W-:Y:S02]  /*0570*/  SHF.L.U32 R63, R63, 0x10, RZ ;  /* 0x000000103f3f7819 */ /* 0x000fe400000006ff */
[----:B--2---:R-:W-:Y:S02]  /*0580*/  SHF.L.U32 R64, R53, 0x10, RZ ;  /* 0x0000001035407819 */ /* 0x004fe400000006ff */
[C---:B------:R-:W-:Y:S02]  /*0590*/  PRMT R59, R52.reuse, 0x7632, R59 ;  /* 0x00007632343b7816 */ /* 0x040fe4000000003b */
[----:B------:R-:W-:Y:S01]  /*05a0*/  SHF.L.U32 R60, R52, 0x10, RZ ;  /* 0x00000010343c7819 */ /* 0x000fe200000006ff */
[----:B------:R-:W-:Y:S01]  /*05b0*/  FFMA.FTZ R71, R65, R0, R64 ;  /* 0x0000000041477223 */ /* 0x000fe20000010040 */
[----:B------:R-:W-:-:S02]  /*05c0*/  PRMT R70, R55, 0x7632, R70 ;  /* 0x0000763237467816 */ /* 0x000fc40000000046 */
[----:B------:R-:W-:Y:S01]  /*05d0*/  PRMT R52, R53, 0x7632, R52 ;  /* 0x0000763235347816 */ /* 0x000fe20000000034 */
[-C--:B------:R-:W-:Y:S01]  /*05e0*/  FFMA.FTZ R69, R69, R0.reuse, R60 ;  /* 0x0000000045457223 */ /* 0x080fe2000001003c */
[----:B------:R-:W-:Y:S02]  /*05f0*/  PRMT R66, R54, 0x7632, R66 ;  /* 0x0000763236427816 */ /* 0x000fe40000000042 */
[----:B------:R-:W-:Y:S02]  /*0600*/  SHF.L.U32 R74, R55, 0x10, RZ ;  /* 0x00000010374a7819 */ /* 0x000fe400000006ff */
[----:B------:R-:W-:Y:S02]  /*0610*/  SHF.L.U32 R65, R68, 0x10, RZ ;  /* 0x0000001044417819 */ /* 0x000fe400000006ff */
[----:B------:R-:W-:Y:S01]  /*0620*/  SHF.L.U32 R70, R70, 0x10, RZ ;  /* 0x0000001046467819 */ /* 0x000fe200000006ff */
[----:B------:R-:W-:Y:S01]  /*0630*/  FFMA.FTZ R75, R67, R0, R74 ;  /* 0x00000000434b7223 */ /* 0x000fe2000001004a */
[----:B------:R-:W-:-:S02]  /*0640*/  SHF.L.U32 R54, R54, 0x10, RZ ;  /* 0x0000001036367819 */ /* 0x000fc400000006ff */
[----:B------:R-:W-:Y:S02]  /*0650*/  SHF.L.U32 R53, R58, 0x10, RZ ;  /* 0x000000103a357819 */ /* 0x000fe400000006ff */
[----:B------:R-:W-:Y:S01]  /*0660*/  SHF.L.U32 R55, R62, 0x10, RZ ;  /* 0x000000103e377819 */ /* 0x000fe200000006ff */
[-C--:B------:R-:W-:Y:S01]  /*0670*/  FFMA.FTZ R62, R65, R0.reuse, R70 ;  /* 0x00000000413e7223 */ /* 0x080fe20000010046 */
[----:B------:R-:W-:Y:S01]  /*0680*/  SHF.L.U32 R66, R66, 0x10, RZ ;  /* 0x0000001042427819 */ /* 0x000fe200000006ff */
[-C--:B------:R-:W-:Y:S01]  /*0690*/  FFMA.FTZ R73, R73, R0.reuse, R54 ;  /* 0x0000000049497223 */ /* 0x080fe20000010036 */
[----:B------:R-:W-:Y:S02]  /*06a0*/  SHF.L.U32 R52, R52, 0x10, RZ ;  /* 0x0000001034347819 */ /* 0x000fe400000006ff */
        /* <DEDUP_REMOVED lines=9> */
.L_x_4147:
[----:B------:R-:W0:Y:S02]  /*0740*/  LDC.64 R58, c[0x0][0x3e0] ;  /* 0x0000f800ff3a7b82 */ /* 0x000e240000000a00 */
[----:B0-----:R-:W-:-:S04]  /*0750*/  ISETP.NE.U32.AND P1, PT, R58, RZ, PT ;  /* 0x000000ff3a00720c */ /* 0x001fc80003f25070 */
[----:B------:R-:W-:-:S13]  /*0760*/  ISETP.NE.AND.EX P1, PT, R59, RZ, PT, P1 ;  /* 0x000000ff3b00720c */ /* 0x000fda0003f25310 */
[----:B------:R-:W-:Y:S05]  /*0770*/  @!P1 BRA `(.L_x_4149) ;  /* 0x0000000000649947 */ /* 0x000fea0003800000 */
[----:B-----5:R-:W-:Y:S02]  /*0780*/  PRMT R55, R66, 0x7632, R55 ;  /* 0x0000763242377816 */ /* 0x020fe40000000037 */
[C---:B------:R-:W-:Y:S02]  /*0790*/  PRMT R52, R64.reuse, 0x7632, R52 ;  /* 0x0000763240347816 */ /* 0x040fe40000000034 */
        /* <DEDUP_REMOVED lines=23> */
.L_x_4149:
[C---:B-----5:R-:W-:Y:S02]  /*0910*/  PRMT R60, R65.reuse, 0x7632, R60 ;  /* 0x00007632413c7816 */ /* 0x060fe4000000003c */
[----:B------:R-:W-:Y:S02]  /*0920*/  SHF.L.U32 R65, R65, 0x10, RZ ;  /* 0x0000001041417819 */ /* 0x000fe400000006ff */
[C---:B------:R-:W-:Y:S02]  /*0930*/  PRMT R58, R64.reuse, 0x7632, R58 ;  /* 0x00007632403a7816 */ /* 0x040fe4000000003a */
[----:B------:R-:W-:Y:S01]  /*0940*/  SHF.L.U32 R69, R64, 0x10, RZ ;  /* 0x0000001040457819 */ /* 0x000fe200000006ff */
[-C--:B------:R-:W-:Y:S01]  /*0950*/  FMUL.FTZ R71, R65, R0.reuse ;  /* 0x0000000041477220 */ /* 0x080fe20000410000 */
[C---:B------:R-:W-:Y:S02]  /*0960*/  PRMT R62, R66.reuse, 0x7632, R62 ;  /* 0x00007632423e7816 */ /* 0x040fe4000000003e */
        /* <DEDUP_REMOVED lines=14> */
.L_x_4148:
        /* <DEDUP_REMOVED lines=10> */
[C---:B-----5:R-:W-:Y:S02]  /*0af0*/  PRMT R63, R65.reuse, 0x7632, R63 ;  /* 0x00007632413f7816 */ /* 0x060fe4000000003f */
[C---:B------:R-:W-:Y:S02]  /*0b00*/  PRMT R74, R66.reuse, 0x7632, R74 ;  /* 0x00007632424a7816 */ /* 0x040fe4000000004a */
[----:B------:R-:W-:Y:S02]  /*0b10*/  SHF.L.U32 R79, R66, 0x10, RZ ;  /* 0x00000010424f7819 */ /* 0x000fe400000006ff */
        /* <DEDUP_REMOVED lines=11> */
[----:B------:R-:W-:Y:S01]  /*0bd0*/  SHF.L.U32 R64, R52, 0x10, RZ ;  /* 0x0000001034407819 */ /* 0x000fe200000006ff */
[-C--:B------:R-:W-:Y:S01]  /*0be0*/  FFMA.FTZ R65, R79, R0.reuse, R54 ;  /* 0x000000004f417223 */ /* 0x080fe20000010036 */
[----:B------:R-:W-:Y:S02]  /*0bf0*/  PRMT R52, R53, 0x7632, R52 ;  /* 0x0000763235347816 */ /* 0x000fe40000000034 */
[----:B------:R-:W-:Y:S01]  /*0c00*/  PRMT R80, R55, 0x7632, R80 ;  /* 0x0000763237507816 */ /* 0x000fe20000000050 */
[-C--:B------:R-:W-:Y:S01]  /*0c10*/  FFMA.FTZ R77, R77, R0.reuse, R64 ;  /* 0x000000004d4d7223 */ /* 0x080fe20000010040 */
        /* <DEDUP_REMOVED lines=8> */
[----:B------:R-:W-:Y:S02]  /*0ca0*/  SHF.L.U32 R52, R52, 0x10, RZ ;  /* 0x0000001034347819 */ /* 0x000fe400000006ff */
[----:B------:R-:W-:Y:S01]  /*0cb0*/  SHF.L.U32 R76, R59, 0x10, RZ ;  /* 0x000000103b4c7819 */ /* 0x000fe200000006ff */
[-C--:B------:R-:W-:Y:S01]  /*0cc0*/  FFMA.FTZ R79, R79, R0.reuse, R80 ;  /* 0x000000004f4f7223 */ /* 0x080fe20000010050 */
[----:B------:R-:W-:Y:S01]  /*0cd0*/  F2FP.BF16.F32.PACK_AB R54, R66, R65 ;  /* 0x000000414236723e */ /* 0x000fe200000010ff */
[-C--:B------:R-:W-:Y:S02]  /*0ce0*/  FFMA.FTZ R74, R63, R0.reuse, R52 ;  /* 0x000000003f4a7223 */ /* 0x080fe40000010034 */
[----:B------:R-:W-:Y:S01]  /*0cf0*/  FFMA.FTZ R76, R53, R0, R76 ;  /* 0x00000000354c7223 */ /* 0x000fe2000001004c */
[----:B------:R-:W-:-:S02]  /*0d00*/  F2FP.BF16.F32.PACK_AB R55, R79, R64 ;  /* 0x000000404f37723e */ /* 0x000fc400000010ff */
[----:B------:R-:W-:Y:S02]  /*0d10*/  F2FP.BF16.F32.PACK_AB R53, R74, R67 ;  /* 0x000000434a35723e */ /* 0x000fe400000010ff */
[----:B------:R-:W-:Y:S01]  /*0d20*/  F2FP.BF16.F32.PACK_AB R52, R76, R77 ;  /* 0x0000004d4c34723e */ /* 0x000fe200000010ff */
[----:B------:R-:W-:Y:S06]  /*0d30*/  BRA `(.L_x_4151) ;  /* 0x0000000000c07947 */ /* 0x000fec0003800000 */
.L_x_4150:
[----:B---3--:R-:W-:-:S04]  /*0d40*/  UISETP.NE.U32.AND UP1, UPT, UR14, URZ, UPT ;  /* 0x000000ff0e00728c */ /* 0x008fc8000bf25070 */
[----:B------:R-:W-:-:S09]  /*0d50*/  UISETP.NE.AND.EX UP1, UPT, UR15, URZ, UPT, UP1 ;  /* 0x000000ff0f00728c */ /* 0x000fd2000bf25310 */
[----:B------:R-:W-:Y:S05]  /*0d60*/  BRA.U UP1, `(.L_x_4152) ;  /* 0x0000000101547547 */ /* 0x000fea000b800000 */
[C---:B-----5:R-:W-:Y:S02]  /*0d70*/  PRMT R63, R65.reuse, 0x7632, R63 ;  /* 0x00007632413f7816 */ /* 0x060fe4000000003f */
[----:B------:R-:W-:Y:S02]  /*0d80*/  SHF.L.U32 R65, R65, 0x10, RZ ;  /* 0x0000001041417819 */ /* 0x000fe400000006ff */
[----:B------:R-:W-:Y:S02]  /*0d90*/  SHF.L.U32 R79, R66, 0x10, RZ ;  /* 0x00000010424f7819 */ /* 0x000fe400000006ff */
[C---:B0-----:R-:W-:Y:S02]  /*0da0*/  PRMT R58, R64.reuse, 0x7632, R58 ;  /* 0x00007632403a7816 */ /* 0x041fe4000000003a */
[----:B------:R-:W-:Y:S02]  /*0db0*/  SHF.L.U32 R77, R64, 0x10, RZ ;  /* 0x00000010404d7819 */ /* 0x000fe400000006ff */
[----:B------:R-:W-:-:S02]  /*0dc0*/  PRMT R64, R66, 0x7632, R64 ;  /* 0x0000763242407816 */ /* 0x000fc40000000040 */
[----:B------:R-:W-:Y:S01]  /*0dd0*/  PRMT R66, R67, 0x7632, R66 ;  /* 0x0000763243427816 */ /* 0x000fe20000000042 */
[-C--:B------:R-:W-:Y:S01]  /*0de0*/  FMUL.FTZ R77, R77, R0.reuse ;  /* 0x000000004d4d7220 */ /* 0x080fe20000410000 */
[----:B------:R-:W-:Y:S01]  /*0df0*/  SHF.L.U32 R81, R67, 0x10, RZ ;  /* 0x0000001043517819 */ /* 0x000fe200000006ff */
[-C--:B------:R-:W-:Y:S01]  /*0e00*/  FMUL.FTZ R67, R65, R0.reuse ;  /* 0x0000000041437220 */ /* 0x080fe20000410000 */
[-C--:B------:R-:W-:Y:S01]  /*0e10*/  FMUL.FTZ R65, R79, R0.reuse ;  /* 0x000000004f417220 */ /* 0x080fe20000410000 */
[----:B------:R-:W-:Y:S02]  /*0e20*/  SHF.L.U32 R79, R64, 0x10, RZ ;  /* 0x00000010404f7819 */ /* 0x000fe400000006ff */
[----:B------:R-:W-:Y:S01]  /*0e30*/  SHF.L.U32 R59, R58, 0x10, RZ ;  /* 0x000000103a3b7819 */ /* 0x000fe200000006ff */
[-C--:B------:R-:W-:Y:S01]  /*0e40*/  FMUL.FTZ R64, R81, R0.reuse ;  /* 0x0000000051407220 */ /* 0x080fe20000410000 */
[----:B------:R-:W-:Y:S02]  /*0e50*/  SHF.L.U32 R63, R63, 0x10, RZ ;  /* 0x000000103f3f7819 */ /* 0x000fe400000006ff */
[----:B------:R-:W-:Y:S01]  /*0e60*/  SHF.L.U32 R83, R66, 0x10, RZ ;  /* 0x0000001042537819 */ /* 0x000fe200000006ff */
[-C--:B------:R-:W-:Y:S01]  /*0e70*/  FMUL.FTZ R66, R79, R0.reuse ;  /* 0x000000004f427220 */ /* 0x080fe20000410000 */
[-C--:B------:R-:W-:Y:S01]  /*0e80*/  FMUL.FTZ R76, R59, R0.reuse ;  /* 0x000000003b4c7220 */ /* 0x080fe20000410000 */
[----:B------:R-:W-:-:S02]  /*0e90*/  FMUL.FTZ R74, R63, R0 ;  /* 0x000000003f4a7220 */ /* 0x000fc40000410000 */
[----:B------:R-:W-:Y:S01]  /*0ea0*/  FMUL.FTZ R79, R83, R0 ;  /* 0x00000000534f7220 */ /* 0x000fe20000410000 */
[----:B------:R-:W-:Y:S06]  /*0eb0*/  BRA `(.L_x_4151) ;  /* 0x0000000000607947 */ /* 0x000fec0003800000 */
.L_x_4152:
[----:B0----5:R-:W-:Y:S02]  /*0ec0*/  PRMT R55, R66, 0x7632, R55 ;  /* 0x0000763242377816 */ /* 0x021fe40000000037 */
        /* <DEDUP_REMOVED lines=17> */
[-C--:B------:R-:W-:Y:S01]  /*0fe0*/  FMUL.FTZ R79, R81, R0.reuse ;  /* 0x00000000514f7220 */ /* 0x080fe20000410000 */
[----:B------:R-:W-:Y:S01]  /*0ff0*/  F2FP.BF16.F32.PACK_AB R54, R66, R65 ;  /* 0x000000414236723e */ /* 0x000fe200000010ff */
[----:B------:R-:W-:Y:S01]  /*1000*/  FMUL.FTZ R74, R55, R0 ;  /* 0x00000000374a7220 */ /* 0x000fe20000410000 */
[----:B------:R-:W-:Y:S02]  /*1010*/  F2FP.BF16.F32.PACK_AB R52, R76, R77 ;  /* 0x0000004d4c34723e */ /* 0x000fe400000010ff */
[----:B------:R-:W-:Y:S02]  /*1020*/  F2FP.BF16.F32.PACK_AB R55, R79, R64 ;  /* 0x000000404f37723e */ /* 0x000fe400000010ff */
[----:B------:R-:W-:-:S07]  /*1030*/  F2FP.BF16.F32.PACK_AB R53, R74, R67 ;  /* 0x000000434a35723e */ /* 0x000fce00000010ff */
.L_x_4151:
        /* <DEDUP_REMOVED lines=16> */
[----:B--2---:R-:W-:Y:S02]  /*1140*/  SHF.L.U32 R78, R52, 0x10, RZ ;  /* 0x00000010344e7819 */ /* 0x004fe400000006ff */
[----:B------:R-:W-:Y:S02]  /*1150*/  SHF.L.U32 R80, R55, 0x10, RZ ;  /* 0x0000001037507819 */ /* 0x000fe400000006ff */
[----:B------:R-:W-:Y:S01]  /*1160*/  PRMT R55, R57, 0x7632, R55 ;  /* 0x0000763239377816 */ /* 0x000fe20000000037 */
[-C--:B------:R-:W-:Y:S01]  /*1170*/  FFMA.FTZ R59, R83, R0.reuse, R78 ;  /* 0x00000000533b7223 */ /* 0x080fe2000001004e */
[----:B------:R-:W-:Y:S01]  /*1180*/  SHF.L.U32 R83, R57, 0x10, RZ ;  /* 0x0000001039537819 */ /* 0x000fe200000006ff */
[--C-:B------:R-:W-:Y:S01]  /*1190*/  FFMA.FTZ R81, R81, R0, R80.reuse ;  /* 0x0000000051517223 */ /* 0x100fe20000010050 */
[----:B------:R-:W-:Y:S02]  /*11a0*/  SHF.L.U32 R78, R53, 0x10, RZ ;  /* 0x00000010354e7819 */ /* 0x000fe400000006ff */
[----:B------:R-:W-:-:S02]  /*11b0*/  PRMT R80, R58, 0x7632, R80 ;  /* 0x000076323a507816 */ /* 0x000fc40000000050 */
[----:B------:R-:W-:Y:S01]  /*11c0*/  PRMT R52, R52, 0x7632, R52 ;  /* 0x0000763234347816 */ /* 0x000fe20000000034 */
[--C-:B------:R-:W-:Y:S01]  /*11d0*/  FFMA.FTZ R57, R83, R0, R78.reuse ;  /* 0x0000000053397223 */ /* 0x100fe2000001004e */
[----:B------:R-:W-:Y:S02]  /*11e0*/  PRMT R78, R54, 0x7632, R78 ;  /* 0x00007632364e7816 */ /* 0x000fe4000000004e */
[----:B------:R-:W-:Y:S02]  /*11f0*/  PRMT R83, R55, 0x7632, R83 ;  /* 0x0000763237537816 */ /* 0x000fe40000000053 */
[----:B------:R-:W-:Y:S02]  /*1200*/  PRMT R58, R53, 0x7632, R58 ;  /* 0x00007632353a7816 */ /* 0x000fe4000000003a */
[----:B------:R-:W-:Y:S02]  /*1210*/  SHF.L.U32 R87, R80, 0x10, RZ ;  /* 0x0000001050577819 */ /* 0x000fe400000006ff */
[----:B------:R-:W-:-:S02]  /*1220*/  SHF.L.U32 R53, R56, 0x10, RZ ;  /* 0x0000001038357819 */ /* 0x000fc400000006ff */
[----:B------:R-:W-:Y:S02]  /*1230*/  SHF.L.U32 R80, R78, 0x10, RZ ;  /* 0x000000104e507819 */ /* 0x000fe400000006ff */
[----:B------:R-:W-:Y:S02]  /*1240*/  SHF.L.U32 R54, R54, 0x10, RZ ;  /* 0x0000001036367819 */ /* 0x000fe400000006ff */
[----:B------:R-:W-:Y:S02]  /*1250*/  SHF.L.U32 R55, R55, 0x10, RZ ;  /* 0x0000001037377819 */ /* 0x000fe400000006ff */
[----:B------:R-:W-:Y:S01]  /*1260*/  SHF.L.U32 R56, R83, 0x10, RZ ;  /* 0x0000001053387819 */ /* 0x000fe200000006ff */
[-C--:B------:R-:W-:Y:S01]  /*1270*/  FFMA.FTZ R83, R85, R0.reuse, R54 ;  /* 0x0000000055537223 */ /* 0x080fe20000010036 */
[----:B------:R-:W-:Y:S01]  /*1280*/  SHF.L.U32 R78, R58, 0x10, RZ ;  /* 0x000000103a4e7819 */ /* 0x000fe200000006ff */
[-C--:B------:R-:W-:Y:S01]  /*1290*/  FFMA.FTZ R58, R87, R0.reuse, R80 ;  /* 0x00000000573a7223 */ /* 0x080fe20000010050 */
[----:B------:R-:W-:Y:S01]  /*12a0*/  SHF.L.U32 R52, R52, 0x10, RZ ;  /* 0x0000001034347819 */ /* 0x000fe200000006ff */
[----:B------:R-:W-:-:S02]  /*12b0*/  FFMA.FTZ R56, R89, R0, R56 ;  /* 0x0000000059387223 */ /* 0x000fc40000010038 */
[-C--:B------:R-:W-:Y:S01]  /*12c0*/  FFMA.FTZ R78, R55, R0.reuse, R78 ;  /* 0x00000000374e7223 */ /* 0x080fe2000001004e */
[----:B------:R-:W-:Y:S01]  /*12d0*/  F2FP.BF16.F32.PACK_AB R54, R58, R83 ;  /* 0x000000533a36723e */ /* 0x000fe200000010ff */
[----:B------:R-:W-:Y:S01]  /*12e0*/  FFMA.FTZ R80, R53, R0, R52 ;  /* 0x0000000035507223 */ /* 0x000fe20000010034 */
[----:B------:R-:W-:Y:S02]  /*12f0*/  F2FP.BF16.F32.PACK_AB R55, R56, R81 ;  /* 0x000000513837723e */ /* 0x000fe400000010ff */
[----:B------:R-:W-:Y:S02]  /*1300*/  F2FP.BF16.F32.PACK_AB R53, R78, R57 ;  /* 0x000000394e35723e */ /* 0x000fe400000010ff */
[----:B------:R-:W-:Y:S01]  /*1310*/  F2FP.BF16.F32.PACK_AB R52, R80, R59 ;  /* 0x0000003b5034723e */ /* 0x000fe200000010ff */
[----:B------:R-:W-:Y:S06]  /*1320*/  BRA `(.L_x_4154) ;  /* 0x0000000000c07947 */ /* 0x000fec0003800000 */
.L_x_4153:
[----:B---3--:R-:W-:-:S04]  /*1330*/  UISETP.NE.U32.AND UP0, UPT, UR14, URZ, UPT ;  /* 0x000000ff0e00728c */ /* 0x008fc8000bf05070 */
[----:B------:R-:W-:-:S09]  /*1340*/  UISETP.NE.AND.EX UP0, UPT, UR15, URZ, UPT, UP0 ;  /* 0x000000ff0f00728c */ /* 0x000fd2000bf05300 */
[----:B------:R-:W-:Y:S05]  /*1350*/  BRA.U UP0, `(.L_x_4155) ;  /* 0x0000000100547547 */ /* 0x000fea000b800000 */
[C---:B-----5:R-:W-:Y:S02]  /*1360*/  PRMT R82, R59.reuse, 0x7632, R82 ;  /* 0x000076323b527816 */ /* 0x060fe40000000052 */
[----:B0-----:R-:W-:Y:S02]  /*1370*/  SHF.L.U32 R81, R59, 0x10, RZ ;  /* 0x000000103b517819 */ /* 0x001fe400000006ff */
        /* <DEDUP_REMOVED lines=19> */
.L_x_4155:
        /* <DEDUP_REMOVED lines=23> */
[----:B------:R-:W-:-:S07]  /*1620*/  F2FP.BF16.F32.PACK_AB R52, R80, R59 ;  /* 0x0000003b5034723e */ /* 0x000fce00000010ff */
.L_x_4154:
        /* <DEDUP_REMOVED lines=106> */
.L_x_4157:
[----:B---3--:R-:W-:Y:S05]  /*1cd0*/  BSYNC.RECONVERGENT B0 ;  /* 0x0000000000007941 */ /* 0x008fea0003800200 */
.L_x_4156:
        /* <DEDUP_REMOVED lines=15> */
.L_x_4159:
[----:B------:R-:W-:Y:S05]  /*1dd0*/  BSYNC.RECONVERGENT B0 ;  /* 0x0000000000007941 */ /* 0x000fea0003800200 */
.L_x_4158:
        /* <DEDUP_REMOVED lines=18> */
[----:B------:R-:W-:Y:S01]  /*1f00*/  SHFL.DOWN PT, R86, R93, 0x2, 0x1f ;  /* 0x08401f005d567f89 */ /* 0x000fe200000e0000 */
[----:B-1----:R-:W-:-:S03]  /*1f10*/  FADD.FTZ R89, R82, R85 ;  /* 0x0000005552597221 */ /* 0x002fc60000010000 */
[----:B------:R-:W0:Y:S01]  /*1f20*/  SHFL.DOWN PT, R82, R87, 0x2, 0x1f ;  /* 0x08401f0057527f89 */ /* 0x000e2200000e0000 */
[----:B------:R-:W-:Y:S01]  /*1f30*/  FFMA.FTZ R89, R84, R91, R89 ;  /* 0x0000005b54597223 */ /* 0x000fe20000010059 */
[-C--:B0-----:R-:W-:Y:S02]  /*1f40*/  IADD3 R84, PT, PT, R87, R82.reuse, RZ ;  /* 0x0000005257547210 */ /* 0x081fe40007ffe0ff */
[----:B------:R-:W-:Y:S01]  /*1f50*/  I2FP.F32.S32 R91, R82 ;  /* 0x00000052005b7245 */ /* 0x000fe20000201400 */
[----:B------:R-:W-:-:S04]  /*1f60*/  FADD.FTZ R82, R93, -R86 ;  /* 0x800000565d527221 */ /* 0x000fc80000010000 */
[----:B------:R-:W-:Y:S01]  /*1f70*/  FMUL.FTZ R95, R86, R91 ;  /* 0x0000005b565f7220 */ /* 0x000fe20000410000 */
[----:B------:R-:W-:Y:S01]  /*1f80*/  FMUL.FTZ R85, R82, R82 ;  /* 0x0000005252557220 */ /* 0x000fe20000410000 */
[----:B------:R-:W-:Y:S02]  /*1f90*/  I2FP.F32.S32 R82, R84 ;  /* 0x0000005400527245 */ /* 0x000fe40000201400 */
[C---:B------:R-:W-:Y:S01]  /*1fa0*/  FFMA.FTZ R88, R0.reuse, R93, R95 ;  /* 0x0000005d00587223 */ /* 0x040fe2000001005f */
[----:B------:R-:W-:Y:S02]  /*1fb0*/  FMUL.FTZ R86, R0, R85 ;  /* 0x0000005500567220 */ /* 0x000fe40000410000 */
[----:B------:R-:W0:Y:S01]  /*1fc0*/  SHFL.DOWN PT, R0, R89, 0x2, 0x1f ;  /* 0x08401f0059007f89 */ /* 0x000e2200000e0000 */
[----:B------:R-:W1:Y:S01]  /*1fd0*/  MUFU.RCP R85, R82 ;  /* 0x0000005200557308 */ /* 0x000e620000001000 */
[----:B------:R-:W-:Y:S02]  /*1fe0*/  FMUL.FTZ R86, R86, R91 ;  /* 0x0000005b56567220 */ /* 0x000fe40000410000 */
[----:B------:R-:W2:Y:S01]  /*1ff0*/  SHFL.DOWN PT, R91, R84, 0x1, 0x1f ;  /* 0x08201f00545b7f89 */ /* 0x000ea200000e0000 */
[----:B-1----:R-:W-:-:S05]  /*2000*/  FMUL.FTZ R87, R85, R88 ;  /* 0x0000005855577220 */ /* 0x002fca0000410000 */
[----:B------:R-:W1:Y:S01]  /*2010*/  SHFL.DOWN PT, R88, R87, 0x1, 0x1f ;  /* 0x08201f0057587f89 */ /* 0x000e6200000e0000 */
[----:B0-----:R-:W-:-:S04]  /*2020*/  FADD.FTZ R0, R89, R0 ;  /* 0x0000000059007221 */ /* 0x001fc80000010000 */
[----:B------:R-:W-:Y:S01]  /*2030*/  FFMA.FTZ R0, R85, R86, R0 ;  /* 0x0000005655007223 */ /* 0x000fe20000010000 */
[-C--:B--2---:R-:W-:Y:S02]  /*2040*/  IADD3 R86, PT, PT, R84, R91.reuse, RZ ;  /* 0x0000005b54567210 */ /* 0x084fe40007ffe0ff */
[----:B------:R-:W-:Y:S01]  /*2050*/  I2FP.F32.S32 R91, R91 ;  /* 0x0000005b005b7245 */ /* 0x000fe20000201400 */
[----:B------:R-:W0:Y:S01]  /*2060*/  LDC R84, c[0x0][0x448] ;  /* 0x00011200ff547b82 */ /* 0x000e220000000800 */
[----:B------:R-:W2:Y:S01]  /*2070*/  SHFL.DOWN PT, R85, R0, 0x1, 0x1f ;  /* 0x08201f0000557f89 */ /* 0x000ea200000e0000 */
[----:B------:R-:W-:-:S06]  /*2080*/  I2FP.F32.S32 R86, R86 ;  /* 0x0000005600567245 */ /* 0x000fcc0000201400 */
[----:B------:R-:W3:Y:S01]  /*2090*/  MUFU.RCP R86, R86 ;  /* 0x0000005600567308 */ /* 0x000ee20000001000 */
[----:B-1----:R-:W-:Y:S01]  /*20a0*/  FADD.FTZ R89, R87, -R88 ;  /* 0x8000005857597221 */ /* 0x002fe20000010000 */
[----:B------:R-:W-:-:S03]  /*20b0*/  FMUL.FTZ R93, R88, R91 ;  /* 0x0000005b585d7220 */ /* 0x000fc60000410000 */
[----:B------:R-:W-:Y:S01]  /*20c0*/  FMUL.FTZ R89, R89, R89 ;  /* 0x0000005959597220 */ /* 0x000fe20000410000 */
[----:B------:R-:W-:-:S03]  /*20d0*/  FFMA.FTZ R93, R82, R87, R93 ;  /* 0x00000057525d7223 */ /* 0x000fc6000001005d */
[----:B------:R-:W-:Y:S01]  /*20e0*/  FMUL.FTZ R89, R82, R89 ;  /* 0x0000005952597220 */ /* 0x000fe20000410000 */
[----:B--2---:R-:W-:Y:S01]  /*20f0*/  FADD.FTZ R85, R0, R85 ;  /* 0x0000005500557221 */ /* 0x004fe20000010000 */
[----:B---3--:R-:W-:Y:S02]  /*2100*/  FMUL.FTZ R0, R86, R93 ;  /* 0x0000005d56007220 */ /* 0x008fe40000410000 */
[----:B------:R-:W-:-:S04]  /*2110*/  FMUL.FTZ R89, R89, R91 ;  /* 0x0000005b59597220 */ /* 0x000fc80000410000 */
[----:B------:R-:W-:Y:S01]  /*2120*/  FFMA.FTZ R85, R86, R89, R85 ;  /* 0x0000005956557223 */ /* 0x000fe20000010055 */
[----:B------:R-:W1:Y:S05]  /*2130*/  SHFL.IDX PT, R0, R0, RZ, 0x1f ;  /* 0x00001fff00007589 */ /* 0x000e6a00000e0000 */
[----:B------:R-:W0:Y:S01]  /*2140*/  SHFL.IDX PT, R85, R85, RZ, 0x1f ;  /* 0x00001fff55557589 */ /* 0x000e2200000e0000 */
[----:B-1----:R-:W-:Y:S01]  /*2150*/  FMUL.FTZ R82, R0, R0 ;  /* 0x0000000000527220 */ /* 0x002fe20000410000 */
[----:B0-----:R-:W-:-:S04]  /*2160*/  FFMA.FTZ R61, R85, UR11, R84 ;  /* 0x0000000b553d7c23 */ /* 0x001fc80008010054 */
[----:B------:R-:W-:Y:S02]  /*2170*/  FSEL R82, R82, RZ, P3 ;  /* 0x000000ff52527208 */ /* 0x000fe40001800000 */
[----:B------:R-:W-:-:S03]  /*2180*/  FSEL R84, R0, RZ, !P3 ;  /* 0x000000ff00547208 */ /* 0x000fc60005800000 */
[----:B------:R-:W-:Y:S02]  /*2190*/  FADD.FTZ R61, R61, R82 ;  /* 0x000000523d3d7221 */ /* 0x000fe40000010000 */
[C---:B------:R-:W-:Y:S01]  /*21a0*/  FADD.FTZ R94, -R84.reuse, R69 ;  /* 0x00000045545e7221 */ /* 0x040fe20000010100 */
[C---:B------:R-:W-:Y:S01]  /*21b0*/  FADD.FTZ R104, -R84.reuse, R68 ;  /* 0x0000004454687221 */ /* 0x040fe20000010100 */
[C---:B------:R-:W-:Y:S01]  /*21c0*/  FADD.FTZ R100, -R84.reuse, R70 ;  /* 0x0000004654647221 */ /* 0x040fe20000010100 */
[----:B------:R-:W0:Y:S01]  /*21d0*/  LDC.64 R68, c[0x0][0x428] ;  /* 0x00010a00ff447b82 */ /* 0x000e220000000a00 */
        /* <DEDUP_REMOVED lines=19> */
[C---:B-1----:R-:W-:Y:S01]  /*2310*/  FMUL.FTZ R57, R75.reuse, R70 ;  /* 0x000000464b397220 */ /* 0x042fe20000410000 */
[C---:B------:R-:W-:Y:S01]  /*2320*/  FMUL.FTZ R72, R75.reuse, R72 ;  /* 0x000000484b487220 */ /* 0x040fe20000410000 */
[----:B------:R-:W-:Y:S01]  /*2330*/  FMUL.FTZ R76, R75, R76 ;  /* 0x0000004c4b4c7220 */ /* 0x000fe20000410000 */
[----:B------:R-:W-:Y:S01]  /*2340*/  FADD.FTZ R74, -R84, R83 ;  /* 0x00000053544a7221 */ /* 0x000fe20000010100 */
[----:B------:R-:W-:Y:S01]  /*2350*/  FFMA.FTZ R57, R57, R46, R22 ;  /* 0x0000002e39397223 */ /* 0x000fe20000010016 */
[----:B------:R-:W-:Y:S01]  /*2360*/  FFMA.FTZ R56, R72, R47, R23 ;  /* 0x0000002f48387223 */ /* 0x000fe20000010017 */
[----:B0-----:R-:W-:-:S04]  /*2370*/  IMAD.WIDE.U32 R70, R3, 0x10, R68 ;  /* 0x0000001003467825 */ /* 0x001fc800078e0044 */
[C---:B------:R-:W-:Y:S01]  /*2380*/  FADD.FTZ R82, -R84.reuse, R58 ;  /* 0x0000003a54527221 */ /* 0x040fe20000010100 */
[----:B------:R-:W-:Y:S01]  /*2390*/  FADD.FTZ R110, -R84, R81 ;  /* 0x00000051546e7221 */ /* 0x000fe20000010100 */
[----:B------:R-:W-:Y:S01]  /*23a0*/  FMUL.FTZ R3, R75, R94 ;  /* 0x0000005e4b037220 */ /* 0x000fe20000410000 */
[----:B------:R-:W-:-:S04]  /*23b0*/  IMAD.WIDE.U32 R72, R60, 0x10, R68 ;  /* 0x000000103c487825 */ /* 0x000fc800078e0044 */
[----:B------:R-:W-:Y:S01]  /*23c0*/  FMUL.FTZ R96, R75, R96 ;  /* 0x000000604b607220 */ /* 0x000fe20000410000 */
[----:B------:R-:W0:Y:S01]  /*23d0*/  @!P2 LDC.64 R84, c[0x0][0x3c0] ;  /* 0x0000f000ff54ab82 */ /* 0x000e220000000a00 */
[----:B------:R-:W-:Y:S01]  /*23e0*/  FFMA.FTZ R60, R76, R41, R17 ;  /* 0x000000294c3c7223 */ /* 0x000fe20000010011 */
[----:B------:R-:W-:Y:S01]  /*23f0*/  F2FP.BF16.F32.PACK_AB R59, R56, R57 ;  /* 0x00000039383b723e */ /* 0x000fe200000010ff */
[----:B------:R-:W-:Y:S01]  /*2400*/  FFMA.FTZ R3, R3, R48, R24 ;  /* 0x0000003003037223 */ /* 0x000fe20000010018 */
[----:B------:R-:W-:Y:S01]  /*2410*/  FFMA.FTZ R56, R96, R49, R25 ;  /* 0x0000003160387223 */ /* 0x000fe20000010019 */
[C---:B------:R-:W-:Y:S01]  /*2420*/  FMUL.FTZ R61, R75.reuse, R102 ;  /* 0x000000664b3d7220 */ /* 0x040fe20000410000 */
[C---:B------:R-:W-:Y:S01]  /*2430*/  FMUL.FTZ R104, R75.reuse, R104 ;  /* 0x000000684b687220 */ /* 0x040fe20000410000 */
[C---:B------:R-:W-:Y:S01]  /*2440*/  FMUL.FTZ R65, R75.reuse, R86 ;  /* 0x000000564b417220 */ /* 0x040fe20000410000 */
[----:B------:R-:W1:Y:S01]  /*2450*/  @!P2 LDC.64 R76, c[0x0][0x3c8] ;  /* 0x0000f200ff4cab82 */ /* 0x000e620000000a00 */
[----:B------:R-:W-:Y:S01]  /*2460*/  F2FP.BF16.F32.PACK_AB R56, R56, R3 ;  /* 0x000000033838723e */ /* 0x000fe200000010ff */
[C---:B------:R-:W-:Y:S01]  /*2470*/  FMUL.FTZ R3, R75.reuse, R62 ;  /* 0x0000003e4b037220 */ /* 0x040fe20000410000 */
[----:B------:R-:W-:Y:S01]  /*2480*/  FMUL.FTZ R90, R75, R90 ;  /* 0x0000005a4b5a7220 */ /* 0x000fe20000410000 */
[----:B------:R-:W-:Y:S01]  /*2490*/  FFMA.FTZ R58, R61, R44, R20 ;  /* 0x0000002c3d3a7223 */ /* 0x000fe20000010014 */
[----:B------:R-:W-:Y:S01]  /*24a0*/  FFMA.FTZ R61, R104, R45, R21 ;  /* 0x0000002d683d7223 */ /* 0x000fe20000010015 */
[----:B------:R-:W-:Y:S01]  /*24b0*/  FFMA.FTZ R62, R65, R36, R12 ;  /* 0x00000024413e7223 */ /* 0x000fe2000001000c */
[----:B------:R-:W-:Y:S01]  /*24c0*/  FFMA.FTZ R3, R3, R40, R16 ;  /* 0x0000002803037223 */ /* 0x000fe20000010010 */
[----:B------:R-:W2:Y:S01]  /*24d0*/  LDC.64 R86, c[0x0][0x380] ;  /* 0x0000e000ff567b82 */ /* 0x000ea20000000a00 */
[----:B------:R-:W-:Y:S01]  /*24e0*/  FFMA.FTZ R65, R90, R37, R13 ;  /* 0x000000255a417223 */ /* 0x000fe2000001000d */
[----:B------:R-:W-:-:S04]  /*24f0*/  IMAD.WIDE.U32 R68, R63, 0x10, R68 ;  /* 0x000000103f447825 */ /* 0x000fc800078e0044 */
[C---:B------:R-:W-:Y:S01]  /*2500*/  FMUL.FTZ R57, R75.reuse, R98 ;  /* 0x000000624b397220 */ /* 0x040fe20000410000 */
[----:B------:R-:W-:Y:S01]  /*2510*/  FMUL.FTZ R100, R75, R100 ;  /* 0x000000644b647220 */ /* 0x000fe20000410000 */
[----:B------:R-:W-:Y:S01]  /*2520*/  F2FP.BF16.F32.PACK_AB R58, R61, R58 ;  /* 0x0000003a3d3a723e */ /* 0x000fe200000010ff */
[C---:B------:R-:W-:Y:S01]  /*2530*/  FMUL.FTZ R63, R75.reuse, R106 ;  /* 0x0000006a4b3f7220 */ /* 0x040fe20000410000 */
[C---:B------:R-:W-:Y:S01]  /*2540*/  FMUL.FTZ R108, R75.reuse, R108 ;  /* 0x0000006c4b6c7220 */ /* 0x040fe20000410000 */
[C---:B------:R-:W-:Y:S01]  /*2550*/  FMUL.FTZ R61, R75.reuse, R92 ;  /* 0x0000005c4b3d7220 */ /* 0x040fe20000410000 */
[----:B------:R-:W-:Y:S01]  /*2560*/  FMUL.FTZ R88, R75, R88 ;  /* 0x000000584b587220 */ /* 0x000fe20000410000 */
[----:B------:R-:W-:Y:S01]  /*2570*/  F2FP.BF16.F32.PACK_AB R62, R65, R62 ;  /* 0x0000003e413e723e */ /* 0x000fe200000010ff */
[C---:B------:R-:W-:Y:S01]  /*2580*/  FMUL.FTZ R79, R75.reuse, R74 ;  /* 0x0000004a4b4f7220 */ /* 0x040fe20000410000 */
        /* <DEDUP_REMOVED lines=29> */
[----:B------:R-:W-:Y:S01]  /*2760*/  F2FP.BF16.F32.PACK_AB R66, R79, R66 ;  /* 0x000000424f42723e */ /* 0x000fe200000010ff */
[----:B------:R0:W-:Y:S01]  /*2770*/  @!P2 STG.E desc[UR6][R76.64], R75 ;  /* 0x0000004b4c00a986 */ /* 0x0001e2000c101906 */
[----:B------:R-:W-:Y:S02]  /*2780*/  F2FP.BF16.F32.PACK_AB R65, R78, R65 ;  /* 0x000000414e41723e */ /* 0x000fe400000010ff */
[----:B------:R-:W-:Y:S01]  /*2790*/  F2FP.BF16.F32.PACK_AB R64, R64, R3 ;  /* 0x000000034040723e */ /* 0x000fe200000010ff */
[----:B------:R0:W-:Y:S01]  /*27a0*/  STG.E.128 desc[UR6][R70.64], R56 ;  /* 0x0000003846007986 */ /* 0x0001e2000c101d06 */
[----:B--2---:R-:W-:-:S03]  /*27b0*/  IADD3 R2, PT, PT, R2, R86, RZ ;  /* 0x0000005602027210 */ /* 0x004fc60007ffe0ff */
[----:B------:R0:W-:Y:S01]  /*27c0*/  STG.E.128 desc[UR6][R72.64], R60 ;  /* 0x0000003c48007986 */ /* 0x0001e2000c101d06 */
[----:B------:R-:W-:-:S03]  /*27d0*/  ISETP.GE.AND P2, PT, R2, R87, PT ;  /* 0x000000570200720c */ /* 0x000fc60003f46270 */
[----:B------:R0:W-:Y:S10]  /*27e0*/  STG.E.128 desc[UR6][R68.64], R64 ;  /* 0x0000004044007986 */ /* 0x0001f4000c101d06 */
[----:B------:R-:W-:Y:S05]  /*27f0*/  @!P2 BRA `(.L_x_4160) ;  /* 0xffffffd800f0a947 */ /* 0x000fea000383ffff */
[----:B------:R-:W-:Y:S05]  /*2800*/  EXIT ;  /* 0x000000000000794d */ /* 0x000fea0003800000 */
.L_x_4161:
        /* <DEDUP_REMOVED lines=15> */
.L_x_20936:


//--------------------- .text._ZN10layer_norm13ln_fwd_kernelINS_13Kernel_traitsIf13__nv_bfloat16S2_S2_fjLj6144ELj1ELj1ELj8ELj16ENS_18Kernel_traits_baseILj6144EfS2_S2_S2_fjLj256EEEEELb0ELb0ELb1ELb0EEEvNS_9FwdParamsE --------------------------
	.section	.text._ZN10layer_norm13ln_fwd_kernelINS_13Kernel_traitsIf13__nv_bfloat16S2_S2_fjLj6144ELj1ELj1ELj8ELj16ENS_18Kernel_traits_baseILj6144EfS2_S2_S2_fjLj256EEEEELb0ELb0ELb1ELb0EEEvNS_9FwdParamsE,"ax",@progbits
	.align	128
        .global         _ZN10layer_norm13ln_fwd_kernelINS_13Kernel_traitsIf13__nv_bfloat16S2_S2_fjLj6144ELj1ELj1ELj8ELj16ENS_18Kernel_traits_baseILj6144EfS2_S2_S2_fjLj256EEEEELb0ELb0ELb1ELb0EEEvNS_9FwdParamsE
        .type           _ZN10layer_norm13ln_fwd_kernelINS_13Kernel_traitsIf13__nv_bfloat16S2_S2_fjLj6144ELj1ELj1ELj8ELj16ENS_18Kernel_traits_baseILj6144EfS2_S2_S2_fjLj256EEEEELb0ELb0ELb1ELb0EEEvNS_9FwdParamsE,@function
        .size           _ZN10layer_norm13ln_fwd_kernelINS_13Kernel_traitsIf13__nv_bfloat16S2_S2_fjLj6144ELj1ELj1ELj8ELj16ENS_18Kernel_traits_baseILj6144EfS2_S2_S2_fjLj256EEEEELb0ELb0ELb1ELb0EEEvNS_9FwdParamsE,(.L_x_20937 - _ZN10layer_norm13ln_fwd_kernelINS_13Kernel_traitsIf13__nv_bfloat16S2_S2_fjLj6144ELj1ELj1ELj8ELj16ENS_18Kernel_traits_baseILj6144EfS2_S2_S2_fjLj256EEEEELb0ELb0ELb1ELb0EEEvNS_9FwdParamsE)
        .other          _ZN10layer_norm13ln_fwd_kernelINS_13Kernel_traitsIf13__nv_bfloat16S2_S2_fjLj6144ELj1ELj1ELj8ELj16ENS_18Kernel_traits_baseILj6144EfS2_S2_S2_fjLj256EEEEELb0ELb0ELb1ELb0EEEvNS_9FwdParamsE,@"STO_CUDA_ENTRY STV_DEFAULT"
_ZN10layer_norm13ln_fwd_kernelINS_13Kernel_traitsIf13__nv_bfloat16S2_S2_fjLj6144ELj1ELj1ELj8ELj16ENS_18Kernel_traits_baseILj6144EfS2_S2_S2_fjLj256EEEEELb0ELb0ELb1ELb0EEEvNS_9FwdParamsE:
.text._ZN10layer_norm13ln_fwd_kernelINS_13Kernel_traitsIf13__nv_bfloat16S2_S2_fjLj6144ELj1ELj1ELj8ELj16ENS_18Kernel_traits_baseILj6144EfS2_S2_S2_fjLj256EEEEELb0ELb0ELb1ELb0EEEvNS_9FwdParamsE:
        /* <DEDUP_REMOVED lines=26> */
[----:B-1----:R-:W-:-:S03]  /*01a0*/  @P1 IMAD.WIDE.U32 R8, R11, 0x20, R8 ;  /* 0x000000200b081825 */ /* 0x002fc600078e0008 */
[----:B------:R3:W5:Y:S04]  /*01b0*/  @P1 LDG.E.128 R32, desc[UR6][R6.64+0x10] ;  /* 0x0000100606201981 */ /* 0x000768000c1e1d00 */
[----:B------:R3:W5:Y:S01]  /*01c0*/  @P1 LD.E.128 R28, desc[UR6][R8.64] ;  /* 0x00000006081c1980 */ /* 0x000762000c101d00 */
[----:B--2---:R-:W-:-:S03]  /*01d0*/  @P0 IMAD.WIDE.U32 R2, R57, 0x20, R2 ;  /* 0x0000002039020825 */ /* 0x004fc600078e0002 */
[----:B------:R3:W5:Y:S04]  /*01e0*/  @P1 LD.E.128 R24, desc[UR6][R8.64+0x10] ;  /* 0x0000100608181980 */ /* 0x000768000c101d00 */
[----:B------:R3:W5:Y:S01]  /*01f0*/  @P0 LDG.E.128 R52, desc[UR6][R2.64] ;  /* 0x0000000602340981 */ /* 0x000762000c1e1d00 */
[----:B0-----:R-:W-:-:S03]  /*0200*/  @P0 IMAD.WIDE.U32 R4, R57, 0x20, R4 ;  /* 0x0000002039040825 */ /* 0x001fc600078e0004 */
[----:B------:R3:W5:Y:S04]  /*0210*/  @P0 LDG.E.128 R48, desc[UR6][R2.64+0x10] ;  /* 0x0000100602300981 */ /* 0x000768000c1e1d00 */
[----:B------:R3:W5:Y:S04]  /*0220*/  @P0 LD.E.128 R44, desc[UR6][R4.64] ;  /* 0x00000006042c0980 */ /* 0x000768000c101d00 */
[----:B------:R3:W5:Y:S01]  /*0230*/  @P0 LD.E.128 R40, desc[UR6][R4.64+0x10] ;  /* 0x0000100604280980 */ /* 0x000762000c101d00 */
[----:B------:R-:W-:Y:S02]  /*0240*/  ISETP.GE.U32.AND P0, PT, R60, 0x300, PT ;  /* 0x000003003c00780c */ /* 0x000fe40003f06070 */
[----:B------:R-:W-:-:S11]  /*0250*/  @P1 IADD3 R11, PT, PT, R11, 0x100, RZ ;  /* 0x000001000b0b1810 */ /* 0x000fd60007ffe0ff */
[----:B---3--:R-:W-:Y:S05]  /*0260*/  @!P0 BRA `(.L_x_4164) ;  /* 0x00000000009c8947 */ /* 0x008fea0003800000 */
        /* <DEDUP_REMOVED lines=9> */
.L_x_4163:
        /* <DEDUP_REMOVED lines=11> */
[----:B-1----:R-:W-:-:S03]  /*03b0*/  @P0 IMAD.WIDE.U32 R6, R57, 0x20, R4 ;  /* 0x0000002039060825 */ /* 0x002fc600078e0004 */
[----:B------:R0:W5:Y:S04]  /*03c0*/  @P1 LDG.E.128 R32, desc[UR6][R2.64+0x10] ;  /* 0x0000100602201981 */ /* 0x000168000c1e1d00 */
[----:B------:R0:W5:Y:S01]  /*03d0*/  @P0 LDG.E.128 R52, desc[UR6][R6.64] ;  /* 0x0000000606340981 */ /* 0x000162000c1e1d00 */
[----:B--2---:R-:W-:-:S03]  /*03e0*/  @P2 IMAD.WIDE.U32 R4, R27, 0x20, R24 ;  /* 0x000000201b042825 */ /* 0x004fc600078e0018 */
[----:B------:R0:W5:Y:S04]  /*03f0*/  @P0 LDG.E.128 R48, desc[UR6][R6.64+0x10] ;  /* 0x0000100606300981 */ /* 0x000168000c1e1d00 */
[----:B------:R0:W5:Y:S04]  /*0400*/  @P2 LDG.E.128 R20, desc[UR6][R4.64] ;  /* 0x0000000604142981 */ /* 0x000168000c1e1d00 */
[----:B------:R0:W5:Y:S01]  /*0410*/  @P2 LDG.E.128 R16, desc[UR6][R4.64+0x10] ;  /* 0x0000100604102981 */ /* 0x000162000c1e1d00 */
[----:B------:R-:W-:Y:S02]  /*0420*/  CS2R R26, SRZ ;  /* 0x00000000001a7805 */ /* 0x000fe4000001ff00 */
[----:B------:R-:W-:-:S02]  /*0430*/  CS2R R24, SRZ ;  /* 0x0000000000187805 */ /* 0x000fc4000001ff00 */
[----:B------:R-:W-:Y:S02]  /*0440*/  CS2R R30, SRZ ;  /* 0x00000000001e7805 */ /* 0x000fe4000001ff00 */
[----:B------:R-:W-:Y:S02]  /*0450*/  CS2R R28, SRZ ;  /* 0x00000000001c7805 */ /* 0x000fe4000001ff00 */
[----:B------:R-:W-:Y:S02]  /*0460*/  CS2R R42, SRZ ;  /* 0x00000000002a7805 */ /* 0x000fe4000001ff00 */
[----:B------:R-:W-:Y:S02]  /*0470*/  CS2R R40, SRZ ;  /* 0x0000000000287805 */ /* 0x000fe4000001ff00 */
[----:B------:R-:W-:Y:S02]  /*0480*/  CS2R R46, SRZ ;  /* 0x00000000002e7805 */ /* 0x000fe4000001ff00 */
[----:B------:R-:W-:-:S02]  /*0490*/  CS2R R44, SRZ ;  /* 0x00000000002c7805 */ /* 0x000fc4000001ff00 */
[----:B------:R-:W-:Y:S02]  /*04a0*/  @P2 CS2R R10, SRZ ;  /* 0x00000000000a2805 */ /* 0x000fe4000001ff00 */
[----:B------:R-:W-:Y:S02]  /*04b0*/  @P2 CS2R R8, SRZ ;  /* 0x0000000000082805 */ /* 0x000fe4000001ff00 */
[----:B------:R-:W-:Y:S02]  /*04c0*/  @P2 CS2R R14, SRZ ;  /* 0x00000000000e2805 */ /* 0x000fe4000001ff00 */
[----:B0-----:R-:W-:-:S07]  /*04d0*/  @P2 CS2R R12, SRZ ;  /* 0x00000000000c2805 */ /* 0x001fce000001ff00 */
.L_x_4164:
[----:B------:R-:W-:Y:S05]  /*04e0*/  BSYNC.RECONVERGENT B0 ;  /* 0x0000000000007941 */ /* 0x000fea0003800200 */
.L_x_4162:
[----:B------:R-:W1:Y:S02]  /*04f0*/  LDCU UR4, c[0x0][0x384] ;  /* 0x00007080ff0477ac */ /* 0x000e640008000800 */
[----:B-1----:R-:W-:-:S13]  /*0500*/  ISETP.GE.AND P0, PT, R61, UR4, PT ;  /* 0x000000043d007c0c */ /* 0x002fda000bf06270 */
[----:B------:R-:W-:Y:S05]  /*0510*/  @P0 EXIT ;  /* 0x000000000000094d */ /* 0x000fea0003800000 */
[----:B------:R-:W-:Y:S01]  /*0520*/  SHF.R.S32.HI R56, RZ, 0x3, R56 ;  /* 0x00000003ff387819 */ /* 0x000fe20000011438 */
[----:B------:R-:W1:Y:S03]  /*0530*/  LDCU.U8 UR10, c[0x0][0x410] ;  /* 0x00008200ff0a77ac */ /* 0x000e660008000000 */
[C---:B0-----:R-:W-:Y:S01]  /*0540*/  LOP3.LUT R5, R56.reuse, 0xff, RZ, 0xc0, !PT ;  /* 0x000000ff38057812 */ /* 0x041fe200078ec0ff */
[----:B------:R-:W0:Y:S01]  /*0550*/  LDCU UR11, c[0x0][0x400] ;  /* 0x00008000ff0b77ac */ /* 0x000e220008000800 */
[----:B------:R-:W-:Y:S02]  /*0560*/  LOP3.LUT R2, R56, 0xffffff00, RZ, 0xc0, !PT ;  /* 0xffffff0038027812 */ /* 0x000fe400078ec0ff */
[----:B------:R-:W-:Y:S01]  /*0570*/  VIADDMNMX R0, R5, -R0, RZ, !PT ;  /* 0x8000000005007246 */ /* 0x000fe200078001ff */
[----:B------:R-:W2:Y:S03]  /*0580*/  LDCU.64 UR8, c[0x0][0x3a0] ;  /* 0x00007400ff0877ac */ /* 0x000ea60008000a00 */
[----:B------:R-:W-:Y:S01]  /*0590*/  VIMNMX R3, PT, PT, R0, 0x20, PT ;  /* 0x0000002000037848 */ /* 0x000fe20003fe0100 */
[----:B------:R-:W-:Y:S01]  /*05a0*/  UPLOP3.LUT UP1, UPT, UPT, UPT, UPT, 0x40, 0x4 ;  /* 0x000000000004789c */ /* 0x000fe20003f2e870 */
[----:B------:R-:W-:-:S02]  /*05b0*/  SHF.L.U32 R0, R57, 0x5, RZ ;  /* 0x0000000539007819 */ /* 0x000fc400000006ff */
[----:B------:R-:W-:Y:S02]  /*05c0*/  LEA R3, R3, R2, 0x3 ;  /* 0x0000000203037211 */ /* 0x000fe400078e18ff */
[----:B------:R-:W-:Y:S02]  /*05d0*/  LOP3.LUT R0, R0, 0x3e0, RZ, 0xc0, !PT ;  /* 0x000003e000007812 */ /* 0x000fe400078ec0ff */
[----:B------:R-:W-:Y:S02]  /*05e0*/  I2FP.F32.U32 R3, R3 ;  /* 0x0000000300037245 */ /* 0x000fe40000201000 */
[----:B------:R-:W-:-:S04]  /*05f0*/  VIADDMNMX R0, R5, -R0, RZ, !PT ;  /* 0x8000000005007246 */ /* 0x000fc800078001ff */
[----:B------:R-:W3:Y:S01]  /*0600*/  MUFU.RCP R3, R3 ;  /* 0x0000000300037308 */ /* 0x000ee20000001000 */
[----:B------:R-:W-:-:S05]  /*0610*/  VIMNMX R5, PT, PT, R0, 0x20, PT ;  /* 0x0000002000057848 */ /* 0x000fca0003fe0100 */
[----:B012---:R-:W-:-:S07]  /*0620*/  IMAD R2, R5, 0x8, R2 ;  /* 0x0000000805027824 */ /* 0x007fce00078e0202 */
.L_x_4190:
[----:B------:R-:W0:Y:S08]  /*0630*/  LDC.64 R56, c[0x0][0x3f0] ;  /* 0x0000fc00ff387b82 */ /* 0x000e300000000a00 */
[----:B------:R-:W1:Y:S08]  /*0640*/  LDC.64 R58, c[0x0][0x3f8] ;  /* 0x0000fe00ff3a7b82 */ /* 0x000e700000000a00 */
[----:B------:R-:W2:Y:S01]  /*0650*/  LDC R64, c[0x0][0x388] ;  /* 0x0000e200ff407b82 */ /* 0x000ea20000000800 */
[----:B0-----:R-:W-:-:S05]  /*0660*/  IMAD.WIDE R56, R61, 0x4, R56 ;  /* 0x000000043d387825 */ /* 0x001fca00078e0238 */
[----:B------:R-:W4:Y:S01]  /*0670*/  LDG.E R0, desc[UR6][R56.64] ;  /* 0x0000000638007981 */ /* 0x000f22000c1e1900 */
[----:B-1----:R-:W-:-:S05]  /*0680*/  IMAD.WIDE R58, R61, 0x4, R58 ;  /* 0x000000043d3a7825 */ /* 0x002fca00078e023a */
[----:B-----5:R0:W5:Y:S01]  /*0690*/  LDG.E R62, desc[UR6][R58.64] ;  /* 0x000000063a3e7981 */ /* 0x020162000c1e1900 */
[----:B------:R-:W-:Y:S01]  /*06a0*/  ISETP.GE.U32.AND P0, PT, R60, 0x100, PT ;  /* 0x000001003c00780c */ /* 0x000fe20003f06070 */
[----:B------:R-:W-:Y:S01]  /*06b0*/  BSSY.RECONVERGENT B0, `(.L_x_4165) ;  /* 0x0000083000007945 */ /* 0x000fe20003800200 */
[----:B--2---:R-:W-:Y:S01]  /*06c0*/  IMAD R68, R61, R64, RZ ;  /* 0x000000403d447224 */ /* 0x004fe200078e02ff */
[----:B------:R-:W1:Y:S01]  /*06d0*/  S2R R66, SR_TID.X ;  /* 0x0000000000427919 */ /* 0x000e620000002100 */
[----:B----4-:R-:W-:-:S13]  /*06e0*/  ISETP.GE.AND P3, PT, R0, 0x1, PT ;  /* 0x000000010000780c */ /* 0x010fda0003f66270 */
[----:B------:R-:W-:-:S05]  /*06f0*/  @P3 IADD3 R111, PT, PT, R0, -0x1, RZ ;  /* 0xffffffff006f3810 */ /* 0x000fca0007ffe0ff */
[----:B------:R-:W-:Y:S01]  /*0700*/  @P3 IMAD R70, R111, R64, RZ ;  /* 0x000000406f463224 */ /* 0x000fe200078e02ff */
[----:B------:R-:W-:-:S04]  /*0710*/  SHF.R.S32.HI R111, RZ, 0x1f, R68 ;  /* 0x0000001fff6f7819 */ /* 0x000fc80000011444 */
[----:B------:R-:W-:Y:S02]  /*0720*/  @P3 SHF.R.S32.HI R57, RZ, 0x1f, R70 ;  /* 0x0000001fff393819 */ /* 0x000fe40000011446 */
[----:B------:R-:W-:Y:S01]  /*0730*/  LEA.HI R111, R111, R68, RZ, 0x3 ;  /* 0x000000446f6f7211 */ /* 0x000fe200078f18ff */
[----:B------:R-:W-:Y:S01]  /*0740*/  HFMA2 R68, -RZ, RZ, 0, 0 ;  /* 0x00000000ff447431 */ /* 0x000fe200000001ff */
        /* <DEDUP_REMOVED lines=10> */
.L_x_4167:
[----:B------:R-:W-:Y:S05]  /*07f0*/  BRA.U !UP0, `(.L_x_4168) ;  /* 0x0000000108e47547 */ /* 0x000fea000b800000 */
[----:B------:R-:W0:Y:S02]  /*0800*/  LDC.64 R56, c[0x0][0x3a0] ;  /* 0x0000e800ff387b82 */ /* 0x000e240000000a00 */
[----:B0-----:R-:W-:-:S06]  /*0810*/  IMAD.WIDE.U32 R56, R113, 0x10, R56 ;  /* 0x0000001071387825 */ /* 0x001fcc00078e0038 */
[----:B------:R-:W2:Y:S01]  /*0820*/  LDG.E.128 R56, desc[UR6][R56.64] ;  /* 0x0000000638387981 */ /* 0x000ea2000c1e1d00 */
[----:B------:R-:W-:-:S13]  /*0830*/  ISETP.GT.AND P1, PT, R0, RZ, PT ;  /* 0x000000ff0000720c */ /* 0x000fda0003f24270 */
[----:B------:R-:W0:Y:S01]  /*0840*/  @P1 LDC R72, c[0x0][0x40c] ;  /* 0x00010300ff481b82 */ /* 0x000e220000000800 */
[----:B-----5:R-:W-:-:S05]  /*0850*/  @P1 PRMT R65, R4, 0x7632, R65 ;  /* 0x0000763204411816 */ /* 0x020fca0000000041 */
[----:B------:R-:W-:Y:S02]  /*0860*/  @P1 IMAD.U32 R70, R65, 0x10000, RZ ;  /* 0x0001000041461824 */ /* 0x000fe400078e00ff */
[----:B------:R-:W1:Y:S08]  /*0870*/  @P1 LDC R73, c[0x0][0x40c] ;  /* 0x00010300ff491b82 */ /* 0x000e700000000800 */
[----:B------:R-:W4:Y:S01]  /*0880*/  @P1 LDC R74, c[0x0][0x40c] ;  /* 0x00010300ff4a1b82 */ /* 0x000f220000000800 */
[----:B--2---:R-:W-:-:S02]  /*0890*/  PRMT R63, R56, 0x7632, R63 ;  /* 0x00007632383f7816 */ /* 0x004fc4000000003f */
[----:B------:R-:W-:Y:S02]  /*08a0*/  SHF.L.U32 R65, R57, 0x10, RZ ;  /* 0x0000001039417819 */ /* 0x000fe400000006ff */
[----:B------:R-:W-:Y:S02]  /*08b0*/  SHF.L.U32 R63, R63, 0x10, RZ ;  /* 0x000000103f3f7819 */ /* 0x000fe400000006ff */
[----:B------:R-:W-:Y:S02]  /*08c0*/  PRMT R57, R57, 0x7632, R57 ;  /* 0x0000763239397816 */ /* 0x000fe40000000039 */
[----:B------:R-:W-:Y:S01]  /*08d0*/  SHF.L.U32 R75, R58, 0x10, RZ ;  /* 0x000000103a4b7819 */ /* 0x000fe200000006ff */
[----:B0-----:R-:W-:Y:S01]  /*08e0*/  @P1 FFMA.FTZ R63, R70, R72, R63 ;  /* 0x00000048463f1223 */ /* 0x001fe2000001003f */
[----:B------:R-:W-:Y:S01]  /*08f0*/  @P1 SHF.L.U32 R70, R5, 0x10, RZ ;  /* 0x0000001005461819 */ /* 0x000fe200000006ff */
[----:B------:R-:W0:Y:S01]  /*0900*/  @P1 LDC R72, c[0x0][0x40c] ;  /* 0x00010300ff481b82 */ /* 0x000e220000000800 */
[----:B------:R-:W-:-:S02]  /*0910*/  PRMT R58, R58, 0x7632, R58 ;  /* 0x000076323a3a7816 */ /* 0x000fc4000000003a */
[----:B------:R-:W-:Y:S01]  /*0920*/  SHF.L.U32 R99, R56, 0x10, RZ ;  /* 0x0000001038637819 */ /* 0x000fe200000006ff */
[----:B-1----:R-:W-:Y:S01]  /*0930*/  @P1 FFMA.FTZ R65, R70, R73, R65 ;  /* 0x0000004946411223 */ /* 0x002fe20000010041 */
[----:B------:R-:W-:Y:S01]  /*0940*/  SHF.L.U32 R73, R57, 0x10, RZ ;  /* 0x0000001039497819 */ /* 0x000fe200000006ff */
[----:B------:R-:W-:Y:S01]  /*0950*/  @P1 IMAD.U32 R56, R4, 0x10000, RZ ;  /* 0x0001000004381824 */ /* 0x000fe200078e00ff */
[----:B------:R-:W-:Y:S02]  /*0960*/  @P1 PRMT R57, R5, 0x7632, R57 ;  /* 0x0000763205391816 */ /* 0x000fe40000000039 */
[----:B------:R-:W-:Y:S02]  /*0970*/  SHF.L.U32 R85, R58, 0x10, RZ ;  /* 0x000000103a557819 */ /* 0x000fe400000006ff */
[----:B------:R-:W-:Y:S01]  /*0980*/  SHF.L.U32 R87, R59, 0x10, RZ ;  /* 0x000000103b577819 */ /* 0x000fe200000006ff */
[----:B------:R-:W-:Y:S01]  /*0990*/  @P1 IMAD.U32 R70, R57, 0x10000, RZ ;  /* 0x0001000039461824 */ /* 0x000fe200078e00ff */
[----:B------:R-:W-:-:S02]  /*09a0*/  @P1 PRMT R57, R6, 0x7632, R57 ;  /* 0x0000763206391816 */ /* 0x000fc40000000039 */
[----:B------:R-:W-:-:S03]  /*09b0*/  PRMT R59, R59, 0x7632, R59 ;  /* 0x000076323b3b7816 */ /* 0x000fc6000000003b */
[----:B------:R-:W-:Y:S01]  /*09c0*/  @P1 IMAD.U32 R58, R57, 0x10000, RZ ;  /* 0x00010000393a1824 */ /* 0x000fe200078e00ff */
[----:B------:R-:W-:Y:S01]  /*09d0*/  SHF.L.U32 R105, R59, 0x10, RZ ;  /* 0x000000103b697819 */ /* 0x000fe200000006ff */
[----:B------:R-:W1:Y:S01]  /*09e0*/  @P1 LDC R57, c[0x0][0x40c] ;  /* 0x00010300ff391b82 */ /* 0x000e620000000800 */
[----:B0-----:R-:W-:Y:S01]  /*09f0*/  @P1 FFMA.FTZ R73, R70, R72, R73 ;  /* 0x0000004846491223 */ /* 0x001fe20000010049 */
[----:B------:R-:W-:-:S06]  /*0a00*/  @P1 SHF.L.U32 R70, R6, 0x10, RZ ;  /* 0x0000001006461819 */ /* 0x000fcc00000006ff */
[----:B------:R-:W0:Y:S01]  /*0a10*/  @P1 LDC R72, c[0x0][0x40c] ;  /* 0x00010300ff481b82 */ /* 0x000e220000000800 */
[----:B----4-:R-:W-:-:S07]  /*0a20*/  @P1 FFMA.FTZ R75, R70, R74, R75 ;  /* 0x0000004a464b1223 */ /* 0x010fce000001004b */
[----:B------:R-:W2:Y:S01]  /*0a30*/  @P1 LDC R70, c[0x0][0x40c] ;  /* 0x00010300ff461b82 */ /* 0x000ea20000000800 */
[----:B-1----:R-:W-:Y:S01]  /*0a40*/  @P1 FFMA.FTZ R99, R56, R57, R99 ;  /* 0x0000003938631223 */ /* 0x002fe20000010063 */
[----:B------:R-:W-:-:S06]  /*0a50*/  @P1 PRMT R56, R7, 0x7632, R56 ;  /* 0x0000763207381816 */ /* 0x000fcc0000000038 */
[----:B------:R-:W1:Y:S01]  /*0a60*/  @P1 LDC R57, c[0x0][0x40c] ;  /* 0x00010300ff391b82 */ /* 0x000e620000000800 */
[----:B------:R-:W-:Y:S01]  /*0a70*/  @P1 SHF.L.U32 R56, R56, 0x10, RZ ;  /* 0x0000001038381819 */ /* 0x000fe200000006ff */
[----:B--2---:R-:W-:Y:S01]  /*0a80*/  @P1 FFMA.FTZ R85, R58, R70, R85 ;  /* 0x000000463a551223 */ /* 0x004fe20000010055 */
[----:B------:R-:W-:Y:S02]  /*0a90*/  @P1 SHF.L.U32 R58, R7, 0x10, RZ ;  /* 0x00000010073a1819 */ /* 0x000fe400000006ff */
[----:B------:R-:W-:Y:S02]  /*0aa0*/  F2FP.BF16.F32.PACK_AB R70, RZ, R63 ;  /* 0x0000003fff46723e */ /* 0x000fe400000010ff */
[----:B------:R-:W-:Y:S01]  /*0ab0*/  F2FP.BF16.F32.PACK_AB R74, RZ, R85 ;  /* 0x00000055ff4a723e */ /* 0x000fe200000010ff */
[----:B0-----:R-:W-:Y:S01]  /*0ac0*/  @P1 FFMA.FTZ R87, R58, R72, R87 ;  /* 0x000000483a571223 */ /* 0x001fe20000010057 */
[----:B------:R-:W-:Y:S02]  /*0ad0*/  F2FP.BF16.F32.PACK_AB R58, RZ, R73 ;  /* 0x00000049ff3a723e */ /* 0x000fe400000010ff */
[----:B------:R-:W-:Y:S01]  /*0ae0*/  F2FP.BF16.F32.PACK_AB R72, RZ, R75 ;  /* 0x0000004bff48723e */ /* 0x000fe200000010ff */
[----:B-1----:R-:W-:Y:S01]  /*0af0*/  @P1 FFMA.FTZ R105, R56, R57, R105 ;  /* 0x0000003938691223 */ /* 0x002fe20000010069 */
[----:B------:R-:W-:-:S02]  /*0b00*/  F2FP.BF16.F32.PACK_AB R57, RZ, R65 ;  /* 0x00000041ff39723e */ /* 0x000fc400000010ff */
        /* <DEDUP_REMOVED lines=8> */
.L_x_4168:
[----:B------:R-:W0:Y:S01]  /*0b90*/  @P3 LDC R59, c[0x0][0x40c] ;  /* 0x00010300ff3b3b82 */ /* 0x000e220000000800 */
[----:B-----5:R-:W-:Y:S01]  /*0ba0*/  @P3 PRMT R56, R4, 0x7632, R56 ;  /* 0x0000763204383816 */ /* 0x020fe20000000038 */
[----:B------:R-:W-:Y:S01]  /*0bb0*/  HFMA2 R73, -RZ, RZ, 0, 0 ;  /* 0x00000000ff497431 */ /* 0x000fe200000001ff */
[----:B------:R-:W-:Y:S01]  /*0bc0*/  MOV R63, RZ ;  /* 0x000000ff003f7202 */ /* 0x000fe20000000f00 */
[----:B------:R-:W-:Y:S01]  /*0bd0*/  IMAD.MOV.U32 R85, RZ, RZ, RZ ;  /* 0x000000ffff557224 */ /* 0x000fe200078e00ff */
[----:B------:R-:W-:Y:S01]  /*0be0*/  @P3 SHF.L.U32 R56, R56, 0x10, RZ ;  /* 0x0000001038383819 */ /* 0x000fe200000006ff */
[----:B------:R-:W-:Y:S01]  /*0bf0*/  HFMA2 R99, -RZ, RZ, 0, 0 ;  /* 0x00000000ff637431 */ /* 0x000fe200000001ff */
[----:B------:R-:W-:Y:S01]  /*0c00*/  @P3 PRMT R57, R5, 0x7632, R57 ;  /* 0x0000763205393816 */ /* 0x000fe20000000039 */
[----:B------:R-:W1:Y:S01]  /*0c10*/  @P3 LDC R58, c[0x0][0x40c] ;  /* 0x00010300ff3a3b82 */ /* 0x000e620000000800 */
[----:B------:R-:W-:Y:S01]  /*0c20*/  MOV R105, RZ ;  /* 0x000000ff00697202 */ /* 0x000fe20000000f00 */
[----:B------:R-:W-:-:S02]  /*0c30*/  HFMA2 R75, -RZ, RZ, 0, 0 ;  /* 0x00000000ff4b7431 */ /* 0x000fc400000001ff */
[----:B------:R-:W-:-:S04]  /*0c40*/  @P3 IMAD.U32 R57, R57, 0x10000, RZ ;  /* 0x0001000039393824 */ /* 0x000fc800078e00ff */
        /* <DEDUP_REMOVED lines=10> */
[----:B------:R-:W-:Y:S02]  /*0cf0*/  MOV R65, RZ ;  /* 0x000000ff00417202 */ /* 0x000fe40000000f00 */
[----:B------:R-:W-:Y:S02]  /*0d00*/  @P3 SHF.L.U32 R56, R56, 0x10, RZ ;  /* 0x0000001038383819 */ /* 0x000fe400000006ff */
[----:B------:R-:W-:-:S03]  /*0d10*/  F2FP.BF16.F32.PACK_AB R72, RZ, R85 ;  /* 0x00000055ff48723e */ /* 0x000fc600000010ff */
[----:B0-----:R-:W-:Y:S01]  /*0d20*/  @P3 FMUL.FTZ R105, R56, R59 ;  /* 0x0000003b38693220 */ /* 0x001fe20000410000 */
[----:B------:R-:W-:Y:S01]  /*0d30*/  @P3 IMAD.U32 R56, R4, 0x10000, RZ ;  /* 0x0001000004383824 */ /* 0x000fe200078e00ff */
[----:B------:R-:W0:Y:S03]  /*0d40*/  @P3 LDC R59, c[0x0][0x40c] ;  /* 0x00010300ff3b3b82 */ /* 0x000e260000000800 */
[----:B------:R-:W-:Y:S01]  /*0d50*/  F2FP.BF16.F32.PACK_AB R76, RZ, R105 ;  /* 0x00000069ff4c723e */ /* 0x000fe200000010ff */
[----:B-1----:R-:W-:Y:S01]  /*0d60*/  @P3 FMUL.FTZ R99, R56, R57 ;  /* 0x0000003938633220 */ /* 0x002fe20000410000 */
[----:B------:R-:W-:-:S03]  /*0d70*/  @P3 SHF.L.U32 R56, R5, 0x10, RZ ;  /* 0x0000001005383819 */ /* 0x000fc600000006ff */
[----:B------:R-:W1:Y:S02]  /*0d80*/  @P3 LDC R57, c[0x0][0x40c] ;  /* 0x00010300ff393b82 */ /* 0x000e640000000800 */
[----:B0-----:R-:W-:Y:S01]  /*0d90*/  @P3 FMUL.FTZ R65, R56, R59 ;  /* 0x0000003b38413220 */ /* 0x001fe20000410000 */
[----:B------:R-:W-:Y:S01]  /*0da0*/  @P3 IMAD.U32 R56, R6, 0x10000, RZ ;  /* 0x0001000006383824 */ /* 0x000fe200078e00ff */
[----:B------:R-:W-:-:S03]  /*0db0*/  F2FP.BF16.F32.PACK_AB R59, RZ, R73 ;  /* 0x00000049ff3b723e */ /* 0x000fc600000010ff */
[----:B--2---:R-:W-:Y:S01]  /*0dc0*/  @P3 FMUL.FTZ R75, R56, R87 ;  /* 0x00000057384b3220 */ /* 0x004fe20000410000 */
[----:B------:R-:W-:Y:S02]  /*0dd0*/  @P3 SHF.L.U32 R56, R7, 0x10, RZ ;  /* 0x0000001007383819 */ /* 0x000fe400000006ff */
[----:B------:R-:W-:Y:S02]  /*0de0*/  MOV R87, RZ ;  /* 0x000000ff00577202 */ /* 0x000fe40000000f00 */
[----:B------:R-:W-:Y:S01]  /*0df0*/  F2FP.BF16.F32.PACK_AB R58, RZ, R65 ;  /* 0x00000041ff3a723e */ /* 0x000fe200000010ff */
[----:B-1----:R-:W-:Y:S01]  /*0e00*/  @P3 FMUL.FTZ R87, R56, R57 ;  /* 0x0000003938573220 */ /* 0x002fe20000410000 */
        /* <DEDUP_REMOVED lines=8> */
.L_x_4169:
[----:B------:R-:W0:Y:S01]  /*0e90*/  LDC.64 R110, c[0x0][0x3a8] ;  /* 0x0000ea00ff6e7b82 */ /* 0x000e220000000a00 */
[----:B------:R-:W-:Y:S01]  /*0ea0*/  IADD3 R68, PT, PT, R68, 0x100, RZ ;  /* 0x0000010044447810 */ /* 0x000fe20007ffe0ff */
[----:B0-----:R-:W-:-:S04]  /*0eb0*/  IMAD.WIDE.U32 R110, R113, 0x10, R110 ;  /* 0x00000010716e7825 */ /* 0x001fc800078e006e */
[----:B------:R-:W-:Y:S01]  /*0ec0*/  VIADD R113, R113, 0x100 ;  /* 0x0000010071717836 */ /* 0x000fe20000000000 */
[----:B------:R0:W-:Y:S06]  /*0ed0*/  STG.E.128 desc[UR6][R110.64], R56 ;  /* 0x000000386e007986 */ /* 0x0001ec000c101d06 */
.L_x_4166:
[----:B------:R-:W-:Y:S05]  /*0ee0*/  BSYNC.RECONVERGENT B0 ;  /* 0x0000000000007941 */ /* 0x000fea0003800200 */
.L_x_4165:
        /* <DEDUP_REMOVED lines=9> */
.L_x_4172:
[----:B------:R-:W-:Y:S05]  /*0f80*/  BRA.U !UP0, `(.L_x_4173) ;  /* 0x0000000108e47547 */ /* 0x000fea000b800000 */
[----:B0-----:R-:W0:Y:S02]  /*0f90*/  LDC.64 R56, c[0x0][0x3a0] ;  /* 0x0000e800ff387b82 */ /* 0x001e240000000a00 */
[----:B0-----:R-:W-:-:S06]  /*0fa0*/  IMAD.WIDE.U32 R56, R113, 0x10, R56 ;  /* 0x0000001071387825 */ /* 0x001fcc00078e0038 */
[----:B------:R-:W2:Y:S01]  /*0fb0*/  LDG.E.128 R56, desc[UR6][R56.64] ;  /* 0x0000000638387981 */ /* 0x000ea2000c1e1d00 */
[----:B------:R-:W-:-:S13]  /*0fc0*/  ISETP.GT.AND P2, PT, R0, RZ, PT ;  /* 0x000000ff0000720c */ /* 0x000fda0003f44270 */
[----:B------:R-:W0:Y:S01]  /*0fd0*/  @P2 LDC R72, c[0x0][0x40c] ;  /* 0x00010300ff482b82 */ /* 0x000e220000000800 */
[----:B-----5:R-:W-:-:S04]  /*0fe0*/  @P2 PRMT R69, R4, 0x7632, R69 ;  /* 0x0000763204452816 */ /* 0x020fc80000000045 */
[----:B------:R-:W-:-:S03]  /*0ff0*/  @P2 SHF.L.U32 R70, R69, 0x10, RZ ;  /* 0x0000001045462819 */ /* 0x000fc600000006ff */
[----:B------:R-:W1:Y:S01]  /*1000*/  @P2 LDC R74, c[0x0][0x40c] ;  /* 0x00010300ff4a2b82 */ /* 0x000e620000000800 */
[----:B--2---:R-:W-:Y:S02]  /*1010*/  PRMT R67, R56, 0x7632, R67 ;  /* 0x0000763238437816 */ /* 0x004fe40000000043 */
[----:B------:R-:W-:Y:S02]  /*1020*/  SHF.L.U32 R69, R57, 0x10, RZ ;  /* 0x0000001039457819 */ /* 0x000fe400000006ff */
[----:B------:R-:W-:Y:S02]  /*1030*/  SHF.L.U32 R67, R67, 0x10, RZ ;  /* 0x0000001043437819 */ /* 0x000fe400000006ff */
[----:B------:R-:W-:Y:S02]  /*1040*/  PRMT R57, R57, 0x7632, R57 ;  /* 0x0000763239397816 */ /* 0x000fe40000000039 */
[----:B------:R-:W-:Y:S01]  /*1050*/  SHF.L.U32 R79, R58, 0x10, RZ ;  /* 0x000000103a4f7819 */ /* 0x000fe200000006ff */
[----:B0-----:R-:W-:Y:S01]  /*1060*/  @P2 FFMA.FTZ R67, R70, R72, R67 ;  /* 0x0000004846432223 */ /* 0x001fe20000010043 */
[----:B------:R-:W-:Y:S01]  /*1070*/  @P2 IMAD.U32 R70, R5, 0x10000, RZ ;  /* 0x0001000005462824 */ /* 0x000fe200078e00ff */
[----:B------:R-:W-:Y:S01]  /*1080*/  SHF.L.U32 R77, R57, 0x10, RZ ;  /* 0x00000010394d7819 */ /* 0x000fe200000006ff */
[----:B------:R-:W0:Y:S01]  /*1090*/  @P2 LDC R72, c[0x0][0x40c] ;  /* 0x00010300ff482b82 */ /* 0x000e220000000800 */
[----:B------:R-:W-:Y:S01]  /*10a0*/  @P2 PRMT R57, R5, 0x7632, R57 ;  /* 0x0000763205392816 */ /* 0x000fe20000000039 */
[----:B-1----:R-:W-:Y:S01]  /*10b0*/  @P2 FFMA.FTZ R69, R70, R74, R69 ;  /* 0x0000004a46452223 */ /* 0x002fe20000010045 */
[----:B------:R-:W-:-:S02]  /*10c0*/  PRMT R58, R58, 0x7632, R58 ;  /* 0x000076323a3a7816 */ /* 0x000fc4000000003a */
[----:B------:R-:W-:Y:S02]  /*10d0*/  @P2 SHF.L.U32 R70, R57, 0x10, RZ ;  /* 0x0000001039462819 */ /* 0x000fe400000006ff */
[----:B------:R-:W-:Y:S01]  /*10e0*/  @P2 PRMT R57, R6, 0x7632, R57 ;  /* 0x0000763206392816 */ /* 0x000fe20000000039 */
[----:B------:R-:W1:Y:S01]  /*10f0*/  @P2 LDC R74, c[0x0][0x40c] ;  /* 0x00010300ff4a2b82 */ /* 0x000e620000000800 */
[----:B------:R-:W-:Y:S02]  /*1100*/  SHF.L.U32 R89, R58, 0x10, RZ ;  /* 0x000000103a597819 */ /* 0x000fe400000006ff */
[----:B------:R-:W-:Y:S02]  /*1110*/  @P2 SHF.L.U32 R58, R57, 0x10, RZ ;  /* 0x00000010393a2819 */ /* 0x000fe400000006ff */
[----:B------:R-:W-:Y:S02]  /*1120*/  SHF.L.U32 R101, R56, 0x10, RZ ;  /* 0x0000001038657819 */ /* 0x000fe400000006ff */
[----:B------:R-:W-:Y:S01]  /*1130*/  @P2 SHF.L.U32 R56, R4, 0x10, RZ ;  /* 0x0000001004382819 */ /* 0x000fe200000006ff */
[----:B------:R-:W2:Y:S01]  /*1140*/  @P2 LDC R57, c[0x0][0x40c] ;  /* 0x00010300ff392b82 */ /* 0x000ea20000000800 */
[----:B------:R-:W-:-:S02]  /*1150*/  SHF.L.U32 R91, R59, 0x10, RZ ;  /* 0x000000103b5b7819 */ /* 0x000fc400000006ff */
[----:B------:R-:W-:-:S04]  /*1160*/  PRMT R59, R59, 0x7632, R59 ;  /* 0x000076323b3b7816 */ /* 0x000fc8000000003b */
[----:B------:R-:W-:Y:S01]  /*1170*/  SHF.L.U32 R107, R59, 0x10, RZ ;  /* 0x000000103b6b7819 */ /* 0x000fe200000006ff */
[----:B0-----:R-:W-:Y:S01]  /*1180*/  @P2 FFMA.FTZ R77, R70, R72, R77 ;  /* 0x00000048464d2223 */ /* 0x001fe2000001004d */
[----:B------:R-:W-:Y:S01]  /*1190*/  @P2 IMAD.U32 R70, R6, 0x10000, RZ ;  /* 0x0001000006462824 */ /* 0x000fe200078e00ff */
[----:B------:R-:W0:Y:S03]  /*11a0*/  @P2 LDC R72, c[0x0][0x40c] ;  /* 0x00010300ff482b82 */ /* 0x000e260000000800 */
[----:B-1----:R-:W-:-:S05]  /*11b0*/  @P2 FFMA.FTZ R79, R70, R74, R79 ;  /* 0x0000004a464f2223 */ /* 0x002fca000001004f */
[----:B------:R-:W1:Y:S01]  /*11c0*/  @P2 LDC R70, c[0x0][0x40c] ;  /* 0x00010300ff462b82 */ /* 0x000e620000000800 */
[----:B--2---:R-:W-:Y:S01]  /*11d0*/  @P2 FFMA.FTZ R101, R56, R57, R101 ;  /* 0x0000003938652223 */ /* 0x004fe20000010065 */
[----:B------:R-:W-:-:S06]  /*11e0*/  @P2 PRMT R56, R7, 0x7632, R56 ;  /* 0x0000763207382816 */ /* 0x000fcc0000000038 */
[----:B------:R-:W2:Y:S01]  /*11f0*/  @P2 LDC R57, c[0x0][0x40c] ;  /* 0x00010300ff392b82 */ /* 0x000ea20000000800 */
[----:B------:R-:W-:Y:S02]  /*1200*/  @P2 IMAD.U32 R56, R56, 0x10000, RZ ;  /* 0x0001000038382824 */ /* 0x000fe400078e00ff */
[----:B-1----:R-:W-:Y:S01]  /*1210*/  @P2 FFMA.FTZ R89, R58, R70, R89 ;  /* 0x000000463a592223 */ /* 0x002fe20000010059 */
[----:B------:R-:W-:Y:S01]  /*1220*/  @P2 IMAD.U32 R58, R7, 0x10000, RZ ;  /* 0x00010000073a2824 */ /* 0x000fe200078e00ff */
[----:B------:R-:W-:-:S03]  /*1230*/  F2FP.BF16.F32.PACK_AB R70, RZ, R67 ;  /* 0x00000043ff46723e */ /* 0x000fc600000010ff */
[----:B0-----:R-:W-:Y:S01]  /*1240*/  @P2 FFMA.FTZ R91, R58, R72, R91 ;  /* 0x000000483a5b2223 */ /* 0x001fe2000001005b */
[----:B------:R-:W-:Y:S01]  /*1250*/  F2FP.BF16.F32.PACK_AB R58, RZ, R77 ;  /* 0x0000004dff3a723e */ /* 0x000fe200000010ff */
[----:B--2---:R-:W-:Y:S01]  /*1260*/  @P2 FFMA.FTZ R107, R56, R57, R107 ;  /* 0x00000039386b2223 */ /* 0x004fe2000001006b */
        /* <DEDUP_REMOVED lines=9> */
[----:B------:R-:W-:Y:S01]  /*1300*/  PRMT R59, R76, 0x5410, R59 ;  /* 0x000054104c3b7816 */ /* 0x000fe2000000003b */
[----:B------:R-:W-:Y:S06]  /*1310*/  BRA `(.L_x_4174) ;  /* 0x0000000000c07947 */ /* 0x000fec0003800000 */
.L_x_4173:
[----:B0-----:R-:W0:Y:S01]  /*1320*/  @P3 LDC R59, c[0x0][0x40c] ;  /* 0x00010300ff3b3b82 */ /* 0x001e220000000800 */
[----:B-----5:R-:W-:Y:S01]  /*1330*/  @P3 PRMT R56, R4, 0x7632, R56 ;  /* 0x0000763204383816 */ /* 0x020fe20000000038 */
[----:B------:R-:W-:Y:S01]  /*1340*/  HFMA2 R67, -RZ, RZ, 0, 0 ;  /* 0x00000000ff437431 */ /* 0x000fe200000001ff */
[----:B------:R-:W-:Y:S01]  /*1350*/  @P3 PRMT R57, R5, 0x7632, R57 ;  /* 0x0000763205393816 */ /* 0x000fe20000000039 */
[----:B------:R-:W-:Y:S01]  /*1360*/  IMAD.MOV.U32 R77, RZ, RZ, RZ ;  /* 0x000000ffff4d7224 */ /* 0x000fe200078e00ff */
[----:B------:R-:W-:Y:S01]  /*1370*/  @P3 SHF.L.U32 R56, R56, 0x10, RZ ;  /* 0x0000001038383819 */ /* 0x000fe200000006ff */
[----:B------:R-:W-:Y:S01]  /*1380*/  IMAD.MOV.U32 R107, RZ, RZ, RZ ;  /* 0x000000ffff6b7224 */ /* 0x000fe200078e00ff */
[----:B------:R-:W-:Y:S01]  /*1390*/  @P3 SHF.L.U32 R57, R57, 0x10, RZ ;  /* 0x0000001039393819 */ /* 0x000fe200000006ff */
[----:B------:R-:W1:Y:S01]  /*13a0*/  @P3 LDC R58, c[0x0][0x40c] ;  /* 0x00010300ff3a3b82 */ /* 0x000e620000000800 */
[----:B------:R-:W-:Y:S01]  /*13b0*/  MOV R89, RZ ;  /* 0x000000ff00597202 */ /* 0x000fe20000000f00 */
[----:B------:R-:W-:-:S02]  /*13c0*/  HFMA2 R101, -RZ, RZ, 0, 0 ;  /* 0x00000000ff657431 */ /* 0x000fc400000001ff */
[----:B------:R-:W-:-:S04]  /*13d0*/  HFMA2 R79, -RZ, RZ, 0, 0 ;  /* 0x00000000ff4f7431 */ /* 0x000fc800000001ff */
        /* <DEDUP_REMOVED lines=14> */
[----:B------:R-:W-:Y:S01]  /*14c0*/  @P3 SHF.L.U32 R56, R4, 0x10, RZ ;  /* 0x0000001004383819 */ /* 0x000fe200000006ff */
[----:B------:R-:W0:Y:S03]  /*14d0*/  @P3 LDC R59, c[0x0][0x40c] ;  /* 0x00010300ff3b3b82 */ /* 0x000e260000000800 */
[----:B------:R-:W-:Y:S01]  /*14e0*/  F2FP.BF16.F32.PACK_AB R76, RZ, R107 ;  /* 0x0000006bff4c723e */ /* 0x000fe200000010ff */
[----:B-1----:R-:W-:Y:S01]  /*14f0*/  @P3 FMUL.FTZ R101, R56, R57 ;  /* 0x0000003938653220 */ /* 0x002fe20000410000 */
[----:B------:R-:W-:-:S03]  /*1500*/  @P3 IMAD.U32 R56, R5, 0x10000, RZ ;  /* 0x0001000005383824 */ /* 0x000fc600078e00ff */
[----:B------:R-:W1:Y:S01]  /*1510*/  @P3 LDC R57, c[0x0][0x40c] ;  /* 0x00010300ff393b82 */ /* 0x000e620000000800 */
[----:B0-----:R-:W-:Y:S01]  /*1520*/  @P3 FMUL.FTZ R69, R56, R59 ;  /* 0x0000003b38453220 */ /* 0x001fe20000410000 */
[----:B------:R-:W-:Y:S02]  /*1530*/  @P3 SHF.L.U32 R56, R6, 0x10, RZ ;  /* 0x0000001006383819 */ /* 0x000fe400000006ff */
[----:B------:R-:W-:Y:S02]  /*1540*/  F2FP.BF16.F32.PACK_AB R59, RZ, R77 ;  /* 0x0000004dff3b723e */ /* 0x000fe400000010ff */
[----:B------:R-:W-:Y:S01]  /*1550*/  F2FP.BF16.F32.PACK_AB R58, RZ, R69 ;  /* 0x00000045ff3a723e */ /* 0x000fe200000010ff */
[----:B--2---:R-:W-:Y:S01]  /*1560*/  @P3 FMUL.FTZ R79, R56, R91 ;  /* 0x0000005b384f3220 */ /* 0x004fe20000410000 */
[----:B------:R-:W-:Y:S01]  /*1570*/  @P3 IMAD.U32 R56, R7, 0x10000, RZ ;  /* 0x0001000007383824 */ /* 0x000fe200078e00ff */
[----:B------:R-:W-:-:S03]  /*1580*/  MOV R91, RZ ;  /* 0x000000ff005b7202 */ /* 0x000fc60000000f00 */
[----:B-1----:R-:W-:Y:S01]  /*1590*/  @P3 FMUL.FTZ R91, R56, R57 ;  /* 0x00000039385b3220 */ /* 0x002fe20000410000 */
[----:B------:R-:W-:Y:S02]  /*15a0*/  F2FP.BF16.F32.PACK_AB R57, RZ, R67 ;  /* 0x00000043ff39723e */ /* 0x000fe400000010ff */
[----:B------:R-:W-:Y:S02]  /*15b0*/  F2FP.BF16.F32.PACK_AB R56, RZ, R101 ;  /* 0x00000065ff38723e */ /* 0x000fe400000010ff */
[----:B------:R-:W-:Y:S02]  /*15c0*/  F2FP.BF16.F32.PACK_AB R74, RZ, R91 ;  /* 0x0000005bff4a723e */ /* 0x000fe400000010ff */
[----:B------:R-:W-:Y:S02]  /*15d0*/  F2FP.BF16.F32.PACK_AB R70, RZ, R79 ;  /* 0x0000004fff46723e */ /* 0x000fe400000010ff */
[----:B------:R-:W-:Y:S02]  /*15e0*/  PRMT R56, R56, 0x5410, R57 ;  /* 0x0000541038387816 */ /* 0x000fe40000000039 */
[----:B------:R-:W-:-:S02]  /*15f0*/  PRMT R57, R58, 0x5410, R59 ;  /* 0x000054103a397816 */ /* 0x000fc4000000003b */
[----:B------:R-:W-:Y:S02]  /*1600*/  PRMT R58, R70, 0x5410, R72 ;  /* 0x00005410463a7816 */ /* 0x000fe40000000048 */
[----:B------:R-:W-:-:S07]  /*1610*/  PRMT R59, R74, 0x5410, R76 ;  /* 0x000054104a3b7816 */ /* 0x000fce000000004c */
.L_x_4174:
[----:B------:R-:W0:Y:S01]  /*1620*/  LDC.64 R110, c[0x0][0x3a8] ;  /* 0x0000ea00ff6e7b82 */ /* 0x000e220000000a00 */
[----:B------:R-:W-:Y:S01]  /*1630*/  IADD3 R68, PT, PT, R68, 0x100, RZ ;  /* 0x0000010044447810 */ /* 0x000fe20007ffe0ff */
[C---:B0-----:R-:W-:Y:S01]  /*1640*/  IMAD.WIDE.U32 R110, R113.reuse, 0x10, R110 ;  /* 0x00000010716e7825 */ /* 0x041fe200078e006e */
[----:B------:R-:W-:-:S04]  /*1650*/  IADD3 R113, PT, PT, R113, 0x100, RZ ;  /* 0x0000010071717810 */ /* 0x000fc80007ffe0ff */
[----:B------:R1:W-:Y:S03]  /*1660*/  STG.E.128 desc[UR6][R110.64], R56 ;  /* 0x000000386e007986 */ /* 0x0003e6000c101d06 */
.L_x_4171:
[----:B------:R-:W-:Y:S05]  /*1670*/  BSYNC.RECONVERGENT B0 ;  /* 0x0000000000007941 */ /* 0x000fea0003800200 */
.L_x_4170:
        /* <DEDUP_REMOVED lines=9> */
.L_x_4177:
        /* <DEDUP_REMOVED lines=8> */
[----:B------:R-:W4:Y:S01]  /*1790*/  @P3 LDC R72, c[0x0][0x40c] ;  /* 0x00010300ff483b82 */ /* 0x000f220000000800 */
[----:B--2---:R-:W-:Y:S01]  /*17a0*/  SHF.L.U32 R71, R57, 0x10, RZ ;  /* 0x0000001039477819 */ /* 0x004fe200000006ff */
[----:B------:R-:W-:Y:S01]  /*17b0*/  IMAD.U32 R103, R56, 0x10000, RZ ;  /* 0x0001000038677824 */ /* 0x000fe200078e00ff */
[----:B------:R-:W-:-:S02]  /*17c0*/  SHF.L.U32 R83, R58, 0x10, RZ ;  /* 0x000000103a537819 */ /* 0x000fc400000006ff */
[----:B------:R-:W-:Y:S01]  /*17d0*/  PRMT R58, R58, 0x7632, R58 ;  /* 0x000076323a3a7816 */ /* 0x000fe2000000003a */
[----:B0-----:R-:W-:Y:S01]  /*17e0*/  @P3 FFMA.FTZ R71, R0, R68, R71 ;  /* 0x0000004400473223 */ /* 0x001fe20000010047 */
[----:B------:R-:W-:Y:S02]  /*17f0*/  PRMT R0, R57, 0x7632, R0 ;  /* 0x0000763239007816 */ /* 0x000fe40000000000 */
[----:B------:R-:W-:Y:S01]  /*1800*/  @P3 PRMT R68, R5, 0x7632, R68 ;  /* 0x0000763205443816 */ /* 0x000fe20000000044 */
[----:B------:R-:W0:Y:S01]  /*1810*/  @P3 LDC R57, c[0x0][0x40c] ;  /* 0x00010300ff393b82 */ /* 0x000e220000000800 */
[----:B------:R-:W-:Y:S01]  /*1820*/  SHF.L.U32 R93, R58, 0x10, RZ ;  /* 0x000000103a5d7819 */ /* 0x000fe200000006ff */
[----:B------:R-:W-:Y:S01]  /*1830*/  IMAD.U32 R81, R0, 0x10000, RZ ;  /* 0x0001000000517824 */ /* 0x000fe200078e00ff */
[----:B------:R-:W-:Y:S02]  /*1840*/  @P3 SHF.L.U32 R68, R68, 0x10, RZ ;  /* 0x0000001044443819 */ /* 0x000fe400000006ff */
[----:B------:R-:W-:-:S02]  /*1850*/  @P3 SHF.L.U32 R0, R6, 0x10, RZ ;  /* 0x0000001006003819 */ /* 0x000fc400000006ff */
[C---:B------:R-:W-:Y:S01]  /*1860*/  SHF.L.U32 R95, R59.reuse, 0x10, RZ ;  /* 0x000000103b5f7819 */ /* 0x040fe200000006ff */
[----:B-1----:R-:W-:Y:S01]  /*1870*/  @P3 FFMA.FTZ R81, R68, R70, R81 ;  /* 0x0000004644513223 */ /* 0x002fe20000010051 */
[----:B------:R-:W1:Y:S01]  /*1880*/  @P3 LDC R58, c[0x0][0x40c] ;  /* 0x00010300ff3a3b82 */ /* 0x000e620000000800 */
[----:B----4-:R-:W-:Y:S01]  /*1890*/  @P3 FFMA.FTZ R83, R0, R72, R83 ;  /* 0x0000004800533223 */ /* 0x010fe20000010053 */
[----:B------:R-:W-:Y:S02]  /*18a0*/  @P3 PRMT R0, R6, 0x7632, R0 ;  /* 0x0000763206003816 */ /* 0x000fe40000000000 */
[----:B------:R-:W-:-:S03]  /*18b0*/  PRMT R59, R59, 0x7632, R59 ;  /* 0x000076323b3b7816 */ /* 0x000fc6000000003b */
[----:B------:R-:W-:Y:S01]  /*18c0*/  @P3 IMAD.U32 R0, R0, 0x10000, RZ ;  /* 0x0001000000003824 */ /* 0x000fe200078e00ff */
[----:B------:R-:W2:Y:S01]  /*18d0*/  @P3 LDC R68, c[0x0][0x40c] ;  /* 0x00010300ff443b82 */ /* 0x000ea20000000800 */
[----:B------:R-:W-:Y:S02]  /*18e0*/  SHF.L.U32 R109, R59, 0x10, RZ ;  /* 0x000000103b6d7819 */ /* 0x000fe400000006ff */
[----:B0-----:R-:W-:Y:S01]  /*18f0*/  @P3 FFMA.FTZ R93, R0, R57, R93 ;  /* 0x00000039005d3223 */ /* 0x001fe2000001005d */
[----:B------:R-:W-:-:S04]  /*1900*/  @P3 SHF.L.U32 R0, R7, 0x10, RZ ;  /* 0x0000001007003819 */ /* 0x000fc800000006ff */
[----:B------:R-:W0:Y:S01]  /*1910*/  @P3 LDC R57, c[0x0][0x40c] ;  /* 0x00010300ff393b82 */ /* 0x000e220000000800 */
[----:B------:R-:W-:Y:S01]  /*1920*/  F2FP.BF16.F32.PACK_AB R70, RZ, R93 ;  /* 0x0000005dff46723e */ /* 0x000fe200000010ff */
[----:B--2---:R-:W-:Y:S01]  /*1930*/  @P3 FFMA.FTZ R95, R0, R68, R95 ;  /* 0x00000044005f3223 */ /* 0x004fe2000001005f */
[----:B------:R-:W-:-:S05]  /*1940*/  PRMT R0, R56, 0x7632, R0 ;  /* 0x0000763238007816 */ /* 0x000fca0000000000 */
[----:B------:R-:W2:Y:S01]  /*1950*/  @P3 LDC R56, c[0x0][0x40c] ;  /* 0x00010300ff383b82 */ /* 0x000ea20000000800 */
[----:B------:R-:W-:Y:S02]  /*1960*/  F2FP.BF16.F32.PACK_AB R68, RZ, R83 ;  /* 0x00000053ff44723e */ /* 0x000fe400000010ff */
[----:B------:R-:W-:Y:S02]  /*1970*/  SHF.L.U32 R97, R0, 0x10, RZ ;  /* 0x0000001000617819 */ /* 0x000fe400000006ff */
[----:B------:R-:W-:Y:S02]  /*1980*/  @P3 PRMT R0, R4, 0x7632, R0 ;  /* 0x0000763204003816 */ /* 0x000fe40000000000 */
[----:B------:R-:W-:Y:S02]  /*1990*/  F2FP.BF16.F32.PACK_AB R72, RZ, R95 ;  /* 0x0000005fff48723e */ /* 0x000fe400000010ff */
[----:B------:R-:W-:-:S05]  /*19a0*/  @P3 SHF.L.U32 R0, R0, 0x10, RZ ;  /* 0x0000001000003819 */ /* 0x000fca00000006ff */
[----:B-1----:R-:W-:Y:S01]  /*19b0*/  @P3 FFMA.FTZ R97, R0, R58, R97 ;  /* 0x0000003a00613223 */ /* 0x002fe20000010061 */
[----:B------:R-:W-:Y:S02]  /*19c0*/  @P3 SHF.L.U32 R0, R4, 0x10, RZ ;  /* 0x0000001004003819 */ /* 0x000fe400000006ff */
[----:B------:R-:W-:-:S03]  /*19d0*/  F2FP.BF16.F32.PACK_AB R58, RZ, R81 ;  /* 0x00000051ff3a723e */ /* 0x000fc600000010ff */
[----:B0-----:R-:W-:Y:S01]  /*19e0*/  @P3 FFMA.FTZ R103, R0, R57, R103 ;  /* 0x0000003900673223 */ /* 0x001fe20000010067 */
[----:B------:R-:W-:Y:S02]  /*19f0*/  @P3 PRMT R0, R7, 0x7632, R0 ;  /* 0x0000763207003816 */ /* 0x000fe40000000000 */
[----:B------:R-:W-:Y:S02]  /*1a00*/  F2FP.BF16.F32.PACK_AB R57, RZ, R71 ;  /* 0x00000047ff39723e */ /* 0x000fe400000010ff */
[----:B------:R-:W-:Y:S02]  /*1a10*/  @P3 SHF.L.U32 R0, R0, 0x10, RZ ;  /* 0x0000001000003819 */ /* 0x000fe400000006ff */
[----:B------:R-:W-:Y:S02]  /*1a20*/  PRMT R57, R57, 0x5410, R58 ;  /* 0x0000541039397816 */ /* 0x000fe4000000003a */
[----:B------:R-:W-:Y:S01]  /*1a30*/  PRMT R58, R68, 0x5410, R70 ;  /* 0x00005410443a7816 */ /* 0x000fe20000000046 */
[----:B--2---:R-:W-:Y:S01]  /*1a40*/  @P3 FFMA.FTZ R109, R0, R56, R109 ;  /* 0x00000038006d3223 */ /* 0x004fe2000001006d */
[----:B------:R-:W-:-:S02]  /*1a50*/  F2FP.BF16.F32.PACK_AB R0, RZ, R97 ;  /* 0x00000061ff00723e */ /* 0x000fc400000010ff */
[----:B------:R-:W-:Y:S02]  /*1a60*/  F2FP.BF16.F32.PACK_AB R56, RZ, R103 ;  /* 0x00000067ff38723e */ /* 0x000fe400000010ff */
[----:B------:R-:W-:Y:S02]  /*1a70*/  F2FP.BF16.F32.PACK_AB R59, RZ, R109 ;  /* 0x0000006dff3b723e */ /* 0x000fe400000010ff */
[----:B------:R-:W-:Y:S02]  /*1a80*/  PRMT R56, R56, 0x5410, R0 ;  /* 0x0000541038387816 */ /* 0x000fe40000000000 */
[----:B------:R-:W-:Y:S01]  /*1a90*/  PRMT R59, R72, 0x5410, R59 ;  /* 0x00005410483b7816 */ /* 0x000fe2000000003b */
[----:B------:R-:W-:Y:S06]  /*1aa0*/  BRA `(.L_x_4179) ;  /* 0x0000000000c07947 */ /* 0x000fec0003800000 */
.L_x_4178:
[----:B01----:R-:W0:Y:S01]  /*1ab0*/  @P3 LDC R57, c[0x0][0x40c] ;  /* 0x00010300ff393b82 */ /* 0x003e220000000800 */
[----:B-----5:R-:W-:Y:S01]  /*1ac0*/  @P3 PRMT R0, R4, 0x7632, R0 ;  /* 0x0000763204003816 */ /* 0x020fe20000000000 */
[----:B------:R-:W-:Y:S01]  /*1ad0*/  HFMA2 R97, -RZ, RZ, 0, 0 ;  /* 0x00000000ff617431 */ /* 0x000fe200000001ff */
[----:B------:R-:W-:Y:S01]  /*1ae0*/  @P3 PRMT R56, R5, 0x7632, R56 ;  /* 0x0000763205383816 */ /* 0x000fe20000000038 */
[----:B------:R-:W-:Y:S01]  /*1af0*/  HFMA2 R93, -RZ, RZ, 0, 0 ;  /* 0x00000000ff5d7431 */ /* 0x000fe200000001ff */
[----:B------:R-:W-:Y:S01]  /*1b00*/  MOV R81, RZ ;  /* 0x000000ff00517202 */ /* 0x000fe20000000f00 */
[----:B------:R-:W-:Y:S01]  /*1b10*/  @P3 IMAD.U32 R0, R0, 0x10000, RZ ;  /* 0x0001000000003824 */ /* 0x000fe200078e00ff */
[----:B------:R-:W-:Y:S01]  /*1b20*/  @P3 SHF.L.U32 R56, R56, 0x10, RZ ;  /* 0x0000001038383819 */ /* 0x000fe200000006ff */
[----:B------:R-:W1:Y:S01]  /*1b30*/  @P3 LDC R59, c[0x0][0x40c] ;  /* 0x00010300ff3b3b82 */ /* 0x000e620000000800 */
[----:B------:R-:W-:Y:S01]  /*1b40*/  MOV R103, RZ ;  /* 0x000000ff00677202 */ /* 0x000fe20000000f00 */
[----:B------:R-:W-:-:S06]  /*1b50*/  IMAD.MOV.U32 R109, RZ, RZ, RZ ;  /* 0x000000ffff6d7224 */ /* 0x000fcc00078e00ff */
[----:B------:R-:W2:Y:S01]  /*1b60*/  @P3 LDC R71, c[0x0][0x40c] ;  /* 0x00010300ff473b82 */ /* 0x000ea20000000800 */
[----:B0-----:R-:W-:Y:S01]  /*1b70*/  @P3 FMUL.FTZ R97, R0, R57 ;  /* 0x0000003900613220 */ /* 0x001fe20000410000 */
[----:B------:R-:W-:-:S06]  /*1b80*/  @P3 PRMT R0, R6, 0x7632, R0 ;  /* 0x0000763206003816 */ /* 0x000fcc0000000000 */
[----:B------:R-:W0:Y:S01]  /*1b90*/  @P3 LDC R57, c[0x0][0x40c] ;  /* 0x00010300ff393b82 */ /* 0x000e220000000800 */
[----:B------:R-:W-:Y:S01]  /*1ba0*/  @P3 SHF.L.U32 R0, R0, 0x10, RZ ;  /* 0x0000001000003819 */ /* 0x000fe200000006ff */
[----:B-1----:R-:W-:Y:S01]  /*1bb0*/  @P3 FMUL.FTZ R81, R56, R59 ;  /* 0x0000003b38513220 */ /* 0x002fe20000410000 */
[----:B------:R-:W-:-:S05]  /*1bc0*/  @P3 PRMT R56, R7, 0x7632, R56 ;  /* 0x0000763207383816 */ /* 0x000fca0000000038 */
[----:B------:R-:W1:Y:S01]  /*1bd0*/  @P3 LDC R59, c[0x0][0x40c] ;  /* 0x00010300ff3b3b82 */ /* 0x000e620000000800 */
[----:B------:R-:W-:Y:S02]  /*1be0*/  @P3 SHF.L.U32 R56, R56, 0x10, RZ ;  /* 0x0000001038383819 */ /* 0x000fe400000006ff */
[----:B------:R-:W-:Y:S01]  /*1bf0*/  F2FP.BF16.F32.PACK_AB R58, RZ, R81 ;  /* 0x00000051ff3a723e */ /* 0x000fe200000010ff */
[----:B--2---:R-:W-:Y:S01]  /*1c00*/  @P3 FMUL.FTZ R93, R0, R71 ;  /* 0x00000047005d3220 */ /* 0x004fe20000410000 */
[----:B------:R-:W-:-:S03]  /*1c10*/  @P3 SHF.L.U32 R0, R4, 0x10, RZ ;  /* 0x0000001004003819 */ /* 0x000fc600000006ff */
[----:B------:R-:W2:Y:S01]  /*1c20*/  @P3 LDC R83, c[0x0][0x40c] ;  /* 0x00010300ff533b82 */ /* 0x000ea20000000800 */
[----:B------:R-:W-:Y:S01]  /*1c30*/  HFMA2 R71, -RZ, RZ, 0, 0 ;  /* 0x00000000ff477431 */ /* 0x000fe200000001ff */
[----:B------:R-:W-:-:S06]  /*1c40*/  F2FP.BF16.F32.PACK_AB R68, RZ, R93 ;  /* 0x0000005dff44723e */ /* 0x000fcc00000010ff */
[----:B------:R-:W4:Y:S01]  /*1c50*/  @P3 LDC R95, c[0x0][0x40c] ;  /* 0x00010300ff5f3b82 */ /* 0x000f220000000800 */
[----:B0-----:R-:W-:Y:S01]  /*1c60*/  @P3 FMUL.FTZ R103, R0, R57 ;  /* 0x0000003900673220 */ /* 0x001fe20000410000 */
[----:B------:R-:W-:-:S06]  /*1c70*/  @P3 IMAD.U32 R0, R5, 0x10000, RZ ;  /* 0x0001000005003824 */ /* 0x000fcc00078e00ff */
[----:B------:R-:W0:Y:S01]  /*1c80*/  @P3 LDC R57, c[0x0][0x40c] ;  /* 0x00010300ff393b82 */ /* 0x000e220000000800 */
[----:B-1----:R-:W-:Y:S01]  /*1c90*/  @P3 FMUL.FTZ R71, R0, R59 ;  /* 0x0000003b00473220 */ /* 0x002fe20000410000 */
[----:B------:R-:W-:Y:S01]  /*1ca0*/  @P3 SHF.L.U32 R0, R6, 0x10, RZ ;  /* 0x0000001006003819 */ /* 0x000fe200000006ff */
[----:B--2---:R-:W-:Y:S01]  /*1cb0*/  @P3 FMUL.FTZ R109, R56, R83 ;  /* 0x00000053386d3220 */ /* 0x004fe20000410000 */
[----:B------:R-:W-:Y:S02]  /*1cc0*/  MOV R83, RZ ;  /* 0x000000ff00537202 */ /* 0x000fe40000000f00 */
[----:B------:R-:W-:Y:S02]  /*1cd0*/  F2FP.BF16.F32.PACK_AB R56, RZ, R103 ;  /* 0x00000067ff38723e */ /* 0x000fe400000010ff */
[----:B------:R-:W-:Y:S01]  /*1ce0*/  F2FP.BF16.F32.PACK_AB R72, RZ, R109 ;  /* 0x0000006dff48723e */ /* 0x000fe200000010ff */
[----:B----4-:R-:W-:Y:S01]  /*1cf0*/  @P3 FMUL.FTZ R83, R0, R95 ;  /* 0x0000005f00533220 */ /* 0x010fe20000410000 */
[----:B------:R-:W-:Y:S01]  /*1d00*/  HFMA2 R95, -RZ, RZ, 0, 0 ;  /* 0x00000000ff5f7431 */ /* 0x000fe200000001ff */
[----:B------:R-:W-:-:S03]  /*1d10*/  @P3 SHF.L.U32 R0, R7, 0x10, RZ ;  /* 0x0000001007003819 */ /* 0x000fc600000006ff */
[----:B------:R-:W-:Y:S02]  /*1d20*/  F2FP.BF16.F32.PACK_AB R59, RZ, R83 ;  /* 0x00000053ff3b723e */ /* 0x000fe400000010ff */
[----:B0-----:R-:W-:Y:S01]  /*1d30*/  @P3 FMUL.FTZ R95, R0, R57 ;  /* 0x00000039005f3220 */ /* 0x001fe20000410000 */
[----:B------:R-:W-:Y:S02]  /*1d40*/  F2FP.BF16.F32.PACK_AB R57, RZ, R71 ;  /* 0x00000047ff39723e */ /* 0x000fe400000010ff */
[----:B------:R-:W-:Y:S02]  /*1d50*/  F2FP.BF16.F32.PACK_AB R0, RZ, R97 ;  /* 0x00000061ff00723e */ /* 0x000fe400000010ff */
[----:B------:R-:W-:Y:S02]  /*1d60*/  F2FP.BF16.F32.PACK_AB R70, RZ, R95 ;  /* 0x0000005fff46723e */ /* 0x000fe400000010ff */
[----:B------:R-:W-:Y:S02]  /*1d70*/  PRMT R57, R57, 0x5410, R58 ;  /* 0x0000541039397816 */ /* 0x000fe4000000003a */
[----:B------:R-:W-:-:S02]  /*1d80*/  PRMT R58, R59, 0x5410, R68 ;  /* 0x000054103b3a7816 */ /* 0x000fc40000000044 */
[----:B------:R-:W-:Y:S02]  /*1d90*/  PRMT R56, R56, 0x5410, R0 ;  /* 0x0000541038387816 */ /* 0x000fe40000000000 */
[----:B------:R-:W-:-:S07]  /*1da0*/  PRMT R59, R70, 0x5410, R72 ;  /* 0x00005410463b7816 */ /* 0x000fce0000000048 */
.L_x_4179:
[----:B------:R-:W0:Y:S02]  /*1db0*/  LDC.64 R110, c[0x0][0x3a8] ;  /* 0x0000ea00ff6e7b82 */ /* 0x000e240000000a00 */
[----:B0-----:R-:W-:-:S05]  /*1dc0*/  IMAD.WIDE.U32 R110, R113, 0x10, R110 ;  /* 0x00000010716e7825 */ /* 0x001fca00078e006e */
[----:B------:R2:W-:Y:S02]  /*1dd0*/  STG.E.128 desc[UR6][R110.64], R56 ;  /* 0x000000386e007986 */ /* 0x0005e4000c101d06 */
.L_x_4176:
[----:B------:R-:W-:Y:S05]  /*1de0*/  BSYNC.RECONVERGENT B0 ;  /* 0x0000000000007941 */ /* 0x000fea0003800200 */
.L_x_4175:
        /* <DEDUP_REMOVED lines=39> */
[----:B---3--:R-:W-:-:S04]  /*2060*/  FMUL.FTZ R56, R3, R56 ;  /* 0x0000003803387220 */ /* 0x008fc80000410000 */
        /* <DEDUP_REMOVED lines=69> */
.L_x_4181:
[----:B------:R-:W-:Y:S05]  /*24c0*/  BSYNC.RECONVERGENT B0 ;  /* 0x0000000000007941 */ /* 0x000fea0003800200 */
.L_x_4180:
[----:B------:R-:W-:Y:S01]  /*24d0*/  BAR.SYNC.DEFER_BLOCKING 0x0 ;  /* 0x0000000000007b1d */ /* 0x000fe20000010000 */
[----:B0-----:R-:W-:Y:S01]  /*24e0*/  IMAD.MOV.U32 R0, RZ, RZ, RZ ;  /* 0x000000ffff007224 */ /* 0x001fe200078e00ff */
        /* <DEDUP_REMOVED lines=11> */
.L_x_4183:
[----:B------:R-:W-:Y:S05]  /*25a0*/  BSYNC.RECONVERGENT B0 ;  /* 0x0000000000007941 */ /* 0x000fea0003800200 */
.L_x_4182:
        /* <DEDUP_REMOVED lines=9> */
[----:B------:R-:W-:Y:S01]  /*2640*/  FMUL.FTZ R68, R68, R113 ;  /* 0x0000007144447220 */ /* 0x000fe20000410000 */
[----:B------:R-:W-:-:S03]  /*2650*/  I2FP.F32.S32 R0, R58 ;  /* 0x0000003a00007245 */ /* 0x000fc60000201400 */
[-C--:B------:R-:W-:Y:S01]  /*2660*/  FMUL.FTZ R70, R111, R59.reuse ;  /* 0x0000003b6f467220 */ /* 0x080fe20000410000 */
[----:B------:R-:W-:Y:S01]  /*2670*/  FMUL.FTZ R68, R68, R59 ;  /* 0x0000003b44447220 */ /* 0x000fe20000410000 */
[----:B------:R-:W-:Y:S02]  /*2680*/  SHFL.DOWN PT, R111, R58, 0x2, 0x1f ;  /* 0x08401f003a6f7f89 */ /* 0x000fe400000e0000 */
[----:B------:R-:W-:Y:S02]  /*2690*/  FFMA.FTZ R113, R113, R56, R70 ;  /* 0x0000003871717223 */ /* 0x000fe40000010046 */
[----:B------:R-:W0:Y:S02]  /*26a0*/  SHFL.DOWN PT, R56, R57, 0x4, 0x1f ;  /* 0x08801f0039387f89 */ /* 0x000e2400000e0000 */
[----:B0-----:R-:W-:Y:S02]  /*26b0*/  FADD.FTZ R59, R56, R57 ;  /* 0x00000039383b7221 */ /* 0x001fe40000010000 */
[----:B------:R-:W0:Y:S02]  /*26c0*/  MUFU.RCP R56, R0 ;  /* 0x0000000000387308 */ /* 0x000e240000001000 */
[C---:B0-----:R-:W-:Y:S01]  /*26d0*/  FMUL.FTZ R113, R56.reuse, R113 ;  /* 0x0000007138717220 */ /* 0x041fe20000410000 */
[----:B------:R-:W-:-:S04]  /*26e0*/  FFMA.FTZ R59, R56, R68, R59 ;  /* 0x00000044383b7223 */ /* 0x000fc8000001003b */
        /* <DEDUP_REMOVED lines=21> */
[----:B------:R-:W-:Y:S02]  /*2840*/  FMUL.FTZ R115, R0, R115 ;  /* 0x0000007300737220 */ /* 0x000fe40000410000 */
[----:B------:R-:W-:Y:S02]  /*2850*/  I2FP.F32.S32 R58, R58 ;  /* 0x0000003a003a7245 */ /* 0x000fe40000201400 */
[-C--:B------:R-:W-:Y:S01]  /*2860*/  FMUL.FTZ R115, R115, R113.reuse ;  /* 0x0000007173737220 */ /* 0x080fe20000410000 */
[----:B------:R-:W-:-:S03]  /*2870*/  FMUL.FTZ R113, R56, R113 ;  /* 0x0000007138717220 */ /* 0x000fc60000410000 */
[----:B------:R-:W0:Y:S01]  /*2880*/  MUFU.RCP R58, R58 ;  /* 0x0000003a003a7308 */ /* 0x000e220000001000 */
[----:B------:R-:W-:Y:S02]  /*2890*/  FFMA.FTZ R113, R0, R111, R113 ;  /* 0x0000006f00717223 */ /* 0x000fe40000010071 */
[----:B------:R-:W1:Y:S02]  /*28a0*/  SHFL.DOWN PT, R0, R57, 0x1, 0x1f ;  /* 0x08201f0039007f89 */ /* 0x000e6400000e0000 */
[----:B0-----:R-:W-:-:S06]  /*28b0*/  FMUL.FTZ R113, R58, R113 ;  /* 0x000000713a717220 */ /* 0x001fcc0000410000 */
[----:B------:R-:W0:Y:S01]  /*28c0*/  SHFL.IDX PT, R113, R113, RZ, 0x1f ;  /* 0x00001fff71717589 */ /* 0x000e2200000e0000 */
[----:B-1----:R-:W-:Y:S02]  /*28d0*/  FADD.FTZ R59, R57, R0 ;  /* 0x00000000393b7221 */ /* 0x002fe40000010000 */
[----:B------:R-:W1:Y:S02]  /*28e0*/  LDC R0, c[0x0][0x448] ;  /* 0x00011200ff007b82 */ /* 0x000e640000000800 */
[----:B------:R-:W-:-:S06]  /*28f0*/  FFMA.FTZ R115, R58, R115, R59 ;  /* 0x000000733a737223 */ /* 0x000fcc000001003b */
[----:B------:R-:W1:Y:S01]  /*2900*/  SHFL.IDX PT, R115, R115, RZ, 0x1f ;  /* 0x00001fff73737589 */ /* 0x000e6200000e0000 */
[----:B------:R-:W2:Y:S01]  /*2910*/  @!P4 LDC.64 R58, c[0x0][0x3c0] ;  /* 0x0000f000ff3acb82 */ /* 0x000ea20000000a00 */
[----:B0-----:R-:W-:-:S05]  /*2920*/  FMUL.FTZ R56, R113, R113 ;  /* 0x0000007171387220 */ /* 0x001fca0000410000 */
[----:B------:R-:W-:Y:S01]  /*2930*/  FSEL R57, R56, RZ, P3 ;  /* 0x000000ff38397208 */ /* 0x000fe20001800000 */
[----:B-1----:R-:W-:Y:S01]  /*2940*/  FFMA.FTZ R0, R115, UR11, R0 ;  /* 0x0000000b73007c23 */ /* 0x002fe20008010000 */
[----:B--2---:R-:W-:-:S04]  /*2950*/  @!P4 IMAD.WIDE R58, R61, 0x4, R58 ;  /* 0x000000043d3ac825 */ /* 0x004fc800078e023a */
[----:B------:R-:W-:Y:S02]  /*2960*/  FADD.FTZ R0, R0, R57 ;  /* 0x0000003900007221 */ /* 0x000fe40000010000 */
[----:B------:R-:W0:Y:S01]  /*2970*/  @!P4 LDC.64 R56, c[0x0][0x3c8] ;  /* 0x0000f200ff38cb82 */ /* 0x000e220000000a00 */
[----:B------:R1:W-:Y:S03]  /*2980*/  @!P4 STG.E desc[UR6][R58.64], R113 ;  /* 0x000000713a00c986 */ /* 0x0003e6000c101906 */
[----:B------:R-:W2:Y:S01]  /*2990*/  MUFU.RSQ R0, R0 ;  /* 0x0000000000007308 */ /* 0x000ea20000001400 */
[----:B0-----:R-:W-:-:S05]  /*29a0*/  @!P4 IMAD.WIDE R56, R61, 0x4, R56 ;  /* 0x000000043d38c825 */ /* 0x001fca00078e0238 */
[----:B--2---:R1:W-:Y:S01]  /*29b0*/  @!P4 STG.E desc[UR6][R56.64], R0 ;  /* 0x000000003800c986 */ /* 0x0043e2000c101906 */
[----:B-----5:R-:W-:-:S13]  /*29c0*/  ISETP.GE.AND P4, PT, R62, 0x1, PT ;  /* 0x000000013e00780c */ /* 0x020fda0003f86270 */
[----:B-1----:R-:W-:Y:S05]  /*29d0*/  @!P4 BRA `(.L_x_4184) ;  /* 0x0000000400b8c947 */ /* 0x002fea0003800000 */
        /* <DEDUP_REMOVED lines=9> */
[--C-:B------:R-:W-:Y:S01]  /*2a70*/  FADD.FTZ R59, R63, -R62.reuse ;  /* 0x8000003e3f3b7221 */ /* 0x100fe20000010000 */
[--C-:B------:R-:W-:Y:S01]  /*2a80*/  FADD.FTZ R111, R65, -R62.reuse ;  /* 0x8000003e416f7221 */ /* 0x100fe20000010000 */
        /* <DEDUP_REMOVED lines=20> */
[----:B------:R-:W0:Y:S01]  /*2bd0*/  LDC.64 R110, c[0x0][0x428] ;  /* 0x00010a00ff6e7b82 */ /* 0x000e220000000a00 */
[----:B------:R-:W-:Y:S01]  /*2be0*/  FFMA.FTZ R113, R113, R50, R42 ;  /* 0x0000003271717223 */ /* 0x000fe2000001002a */
[----:B------:R-:W-:Y:S01]  /*2bf0*/  FFMA.FTZ R59, R64, R49, R41 ;  /* 0x00000031403b7223 */ /* 0x000fe20000010029 */
[----:B------:R-:W-:-:S04]  /*2c00*/  FFMA.FTZ R68, R68, R51, R43 ;  /* 0x0000003344447223 */ /* 0x000fc8000001002b */
[----:B------:R-:W-:Y:S02]  /*2c10*/  F2FP.BF16.F32.PACK_AB R58, R59, R58 ;  /* 0x0000003a3b3a723e */ /* 0x000fe400000010ff */
[----:B------:R-:W-:Y:S01]  /*2c20*/  F2FP.BF16.F32.PACK_AB R59, R68, R113 ;  /* 0x00000071443b723e */ /* 0x000fe200000010ff */
[C---:B0-----:R-:W-:Y:S01]  /*2c30*/  IMAD.WIDE.U32 R110, R66.reuse, 0x10, R110 ;  /* 0x00000010426e7825 */ /* 0x041fe200078e006e */
[----:B------:R-:W-:-:S04]  /*2c40*/  IADD3 R66, PT, PT, R66, 0x100, RZ ;  /* 0x0000010042427810 */ /* 0x000fc80007ffe0ff */
[----:B------:R0:W-:Y:S03]  /*2c50*/  STG.E.128 desc[UR6][R110.64], R56 ;  /* 0x000000386e007986 */ /* 0x0001e6000c101d06 */
.L_x_4186:
[----:B------:R-:W-:Y:S05]  /*2c60*/  BSYNC.RECONVERGENT B0 ;  /* 0x0000000000007941 */ /* 0x000fea0003800200 */
.L_x_4185:
[----:B------:R-:W-:Y:S04]  /*2c70*/  BSSY.RECONVERGENT B0, `(.L_x_4187) ;  /* 0x0000022000007945 */ /* 0x000fe80003800200 */
[----:B------:R-:W-:Y:S05]  /*2c80*/  @!P1 BRA `(.L_x_4188) ;  /* 0x0000000000809947 */ /* 0x000fea0003800000 */
[--C-:B0-----:R-:W-:Y:S01]  /*2c90*/  FADD.FTZ R57, R101, -R62.reuse ;  /* 0x8000003e65397221 */ /* 0x101fe20000010000 */
        /* <DEDUP_REMOVED lines=31> */
.L_x_4188:
[----:B------:R-:W-:Y:S05]  /*2e90*/  BSYNC.RECONVERGENT B0 ;  /* 0x0000000000007941 */ /* 0x000fea0003800200 */
.L_x_4187:
[----:B------:R-:W-:Y:S04]  /*2ea0*/  BSSY.RECONVERGENT B0, `(.L_x_4184) ;  /* 0x0000021000007945 */ /* 0x000fe80003800200 */
[----:B------:R-:W-:Y:S05]  /*2eb0*/  @!P2 BRA `(.L_x_4189) ;  /* 0x00000000007ca947 */ /* 0x000fea0003800000 */
[--C-:B------:R-:W-:Y:S01]  /*2ec0*/  FADD.FTZ R117, R83, -R62.reuse ;  /* 0x8000003e53757221 */ /* 0x100fe20000010000 */
[--C-:B------:R-:W-:Y:S01]  /*2ed0*/  FADD.FTZ R119, R93, -R62.reuse ;  /* 0x8000003e5d777221 */ /* 0x100fe20000010000 */
[--C-:B01----:R-:W-:Y:S01]  /*2ee0*/  FADD.FTZ R111, R71, -R62.reuse ;  /* 0x8000003e476f7221 */ /* 0x103fe20000010000 */
[--C-:B------:R-:W-:Y:S01]  /*2ef0*/  FADD.FTZ R57, R103, -R62.reuse ;  /* 0x8000003e67397221 */ /* 0x100fe20000010000 */
[C---:B------:R-:W-:Y:S01]  /*2f00*/  FMUL.FTZ R117, R0.reuse, R117 ;  /* 0x0000007500757220 */ /* 0x040fe20000410000 */
[C---:B------:R-:W-:Y:S01]  /*2f10*/  FMUL.FTZ R56, R0.reuse, R119 ;  /* 0x0000007700387220 */ /* 0x040fe20000410000 */
[----:B------:R-:W-:Y:S01]  /*2f20*/  FMUL.FTZ R113, R0, R111 ;  /* 0x0000006f00717220 */ /* 0x000fe20000410000 */
[----:B------:R-:W-:Y:S01]  /*2f30*/  FADD.FTZ R59, R97, -R62 ;  /* 0x8000003e613b7221 */ /* 0x000fe20000010000 */
[----:B------:R-:W-:Y:S01]  /*2f40*/  FFMA.FTZ R58, R117, R16, R8 ;  /* 0x00000010753a7223 */ /* 0x000fe20000010008 */
[----:B------:R-:W-:Y:S01]  /*2f50*/  FFMA.FTZ R111, R56, R17, R9 ;  /* 0x00000011386f7223 */ /* 0x000fe20000010009 */
[--C-:B------:R-:W-:Y:S01]  /*2f60*/  FADD.FTZ R115, R81, -R62.reuse ;  /* 0x8000003e51737221 */ /* 0x100fe20000010000 */
[--C-:B------:R-:W-:Y:S01]  /*2f70*/  FADD.FTZ R121, R95, -R62.reuse ;  /* 0x8000003e5f797221 */ /* 0x100fe20000010000 */
[----:B------:R-:W-:Y:S01]  /*2f80*/  FADD.FTZ R123, R109, -R62 ;  /* 0x8000003e6d7b7221 */ /* 0x000fe20000010000 */
[C---:B------:R-:W-:Y:S01]  /*2f90*/  FMUL.FTZ R57, R0.reuse, R57 ;  /* 0x0000003900397220 */ /* 0x040fe20000410000 */
[----:B------:R-:W-:Y:S01]  /*2fa0*/  F2FP.BF16.F32.PACK_AB R58, R111, R58 ;  /* 0x0000003a6f3a723e */ /* 0x000fe200000010ff */
[C---:B------:R-:W-:Y:S01]  /*2fb0*/  FMUL.FTZ R62, R0.reuse, R59 ;  /* 0x0000003b003e7220 */ /* 0x040fe20000410000 */
[----:B------:R-:W0:Y:S01]  /*2fc0*/  LDC.64 R110, c[0x0][0x428] ;  /* 0x00010a00ff6e7b82 */ /* 0x000e220000000a00 */
        /* <DEDUP_REMOVED lines=8> */
[----:B------:R-:W-:-:S03]  /*3050*/  FFMA.FTZ R113, R62, R21, R13 ;  /* 0x000000153e717223 */ /* 0x000fc6000001000d */
[----:B------:R-:W-:Y:S02]  /*3060*/  F2FP.BF16.F32.PACK_AB R59, R0, R59 ;  /* 0x0000003b003b723e */ /* 0x000fe400000010ff */
[----:B------:R-:W-:Y:S02]  /*3070*/  F2FP.BF16.F32.PACK_AB R57, R64, R57 ;  /* 0x000000394039723e */ /* 0x000fe400000010ff */
[----:B------:R-:W-:Y:S01]  /*3080*/  F2FP.BF16.F32.PACK_AB R56, R113, R56 ;  /* 0x000000387138723e */ /* 0x000fe200000010ff */
[----:B0-----:R-:W-:-:S05]  /*3090*/  IMAD.WIDE.U32 R110, R66, 0x10, R110 ;  /* 0x00000010426e7825 */ /* 0x001fca00078e006e */
[----:B------:R2:W-:Y:S02]  /*30a0*/  STG.E.128 desc[UR6][R110.64], R56 ;  /* 0x000000386e007986 */ /* 0x0005e4000c101d06 */
.L_x_4189:
[----:B------:R-:W-:Y:S05]  /*30b0*/  BSYNC.RECONVERGENT B0 ;  /* 0x0000000000007941 */ /* 0x000fea0003800200 */
.L_x_4184:
[----:B012---:R-:W0:Y:S01]  /*30c0*/  LDC.64 R56, c[0x0][0x380] ;  /* 0x0000e000ff387b82 */ /* 0x007e220000000a00 */
[----:B------:R-:W-:Y:S01]  /*30d0*/  UPLOP3.LUT UP1, UPT, UPT, UPT, UP1, 0x40, 0x4 ;  /* 0x000000000004789c */ /* 0x000fe20003f2e810 */
[----:B0-----:R-:W-:-:S04]  /*30e0*/  IADD3 R61, PT, PT, R61, R56, RZ ;  /* 0x000000383d3d7210 */ /* 0x001fc80007ffe0ff */
[----:B------:R-:W-:-:S13]  /*30f0*/  ISETP.GE.AND P0, PT, R61, R57, PT ;  /* 0x000000393d00720c */ /* 0x000fda0003f06270 */
[----:B------:R-:W-:Y:S05]  /*3100*/  @!P0 BRA `(.L_x_4190) ;  /* 0xffffffd400488947 */ /* 0x000fea000383ffff */
[----:B------:R-:W-:Y:S05]  /*3110*/  EXIT ;  /* 0x000000000000794d */ /* 0x000fea0003800000 */
.L_x_4191:
        /* <DEDUP_REMOVED lines=14> */
.L_x_20937:


//--------------------- .text._ZN10layer_norm13ln_fwd_kernelINS_13Kernel_traitsIf13__nv_bfloat16S2_S2_fjLj6144ELj1ELj1ELj8ELj16ENS_18Kernel_traits_baseILj6144EfS2_S2_S2_fjLj256EEEEELb0ELb0ELb1ELb1EEEvNS_9FwdParamsE --------------------------
	.section	.text._ZN10layer_norm13ln_fwd_kernelINS_13Kernel_traitsIf13__nv_bfloat16S2_S2_fjLj6144ELj1ELj1ELj8ELj16ENS_18Kernel_traits_baseILj6144EfS2_S2_S2_fjLj256EEEEELb0ELb0ELb1ELb1EEEvNS_9FwdParamsE,"ax",@progbits
	.align	128
        .global         _ZN10layer_norm13ln_fwd_kernelINS_13Kernel_traitsIf13__nv_bfloat16S2_S2_fjLj6144ELj1ELj1ELj8ELj16ENS_18Kernel_traits_baseILj6144EfS2_S2_S2_fjLj256EEEEELb0ELb0ELb1ELb1EEEvNS_9FwdParamsE
        .type           _ZN10layer_norm13ln_fwd_kernelINS_13Kernel_traitsIf13__nv_bfloat16S2_S2_fjLj6144ELj1ELj1ELj8ELj16ENS_18Kernel_traits_baseILj6144EfS2_S2_S2_fjLj256EEEEELb0ELb0ELb1ELb1EEEvNS_9FwdParamsE,@function
        .size           _ZN10layer_norm13ln_fwd_kernelINS_13Kernel_traitsIf13__nv_bfloat16S2_S2_fjLj6144ELj1ELj1ELj8ELj16ENS_18Kernel_traits_baseILj6144EfS2_S2_S2_fjLj256EEEEELb0ELb0ELb1ELb1EEEvNS_9FwdParamsE,(.L_x_20938 - _ZN10layer_norm13ln_fwd_kernelINS_13Kernel_traitsIf13__nv_bfloat16S2_S2_fjLj6144ELj1ELj1ELj8ELj16ENS_18Kernel_traits_baseILj6144EfS2_S2_S2_fjLj256EEEEELb0ELb0ELb1ELb1EEEvNS_9FwdParamsE)
        .other          _ZN10layer_norm13ln_fwd_kernelINS_13Kernel_traitsIf13__nv_bfloat16S2_S2_fjLj6144ELj1ELj1ELj8ELj16ENS_18Kernel_traits_baseILj6144EfS2_S2_S2_fjLj256EEEEELb0ELb0ELb1ELb1EEEvNS_9FwdParamsE,@"STO_CUDA_ENTRY STV_DEFAULT"
_ZN10layer_norm13ln_fwd_kernelINS_13Kernel_traitsIf13__nv_bfloat16S2_S2_fjLj6144ELj1ELj1ELj8ELj16ENS_18Kernel_traits_baseILj6144EfS2_S2_S2_fjLj256EEEEELb0ELb0ELb1ELb1EEEvNS_9FwdParamsE:
.text._ZN10layer_norm13ln_fwd_kernelINS_13Kernel_traitsIf13__nv_bfloat16S2_S2_fjLj6144ELj1ELj1ELj8ELj16ENS_18Kernel_traits_baseILj6144EfS2_S2_S2_fjLj256EEEEELb0ELb0ELb1ELb1EEEvNS_9FwdParamsE:
[----:B------:R-:W-:Y:S01]  /*0000*/  LDC R1, c[0x0][0x37c] ;  /* 0x0000df00ff017b82 */ /* 0x000fe20000000800 */
[----:B------:R-:W0:Y:S07]  /*0010*/  LDCU.64 UR8, c[0x0][0x438] ;  /* 0x00008700ff0877ac */ /* 0x000e2e0008000a00 */
[----:B------:R-:W1:Y:S01]  /*0020*/  S2UR UR4, SR_CTAID.X ;  /* 0x00000000000479c3 */ /* 0x000e620000002500 */
[----:B------:R-:W2:Y:S01]  /*0030*/  S2R R0, SR_TID.X ;  /* 0x0000000000007919 */ /* 0x000ea20000002100 */
[----:B------:R-:W3:Y:S01]  /*0040*/  LDCU.64 UR6, c[0x0][0x358] ;  /* 0x00006b00ff0677ac */ /* 0x000ee20008000a00 */
[----:B0-----:R-:W-:-:S04]  /*0050*/  UISETP.NE.U32.AND UP0, UPT, UR8, URZ, UPT ;  /* 0x000000ff0800728c */ /* 0x001fc8000bf05070 */
[----:B------:R-:W-:Y:S01]  /*0060*/  UISETP.NE.AND.EX UP0, UPT, UR9, URZ, UPT, UP0 ;  /* 0x000000ff0900728c */ /* 0x000fe2000bf05300 */
[----:B-1----:R-:W-:-:S08]  /*0070*/  MOV R60, UR4 ;  /* 0x00000004003c7c02 */ /* 0x002fd00008000f00 */
[----:B---3--:R-:W-:Y:S05]  /*0080*/  BRA.U !UP0, `(.L_x_4192) ;  /* 0x0000000108447547 */ /* 0x008fea000b800000 */
[----:B------:R-:W2:Y:S08]  /*0090*/  LDC.64 R2, c[0x0][0x3d0] ;  /* 0x0000f400ff027b82 */ /* 0x000eb00000000a00 */
[----:B------:R-:W0:Y:S01]  /*00a0*/  LDC.64 R4, c[0x0][0x438] ;  /* 0x00010e00ff047b82 */ /* 0x000e220000000a00 */
[----:B--2---:R-:W-:-:S05]  /*00b0*/  IMAD.WIDE.U32 R2, R0, 0x20, R2 ;  /* 0x0000002000027825 */ /* 0x004fca00078e0002 */
[----:B------:R1:W5:Y:S01]  /*00c0*/  LDG.E.128 R52, desc[UR6][R2.64] ;  /* 0x0000000602347981 */ /* 0x000362000c1e1d00 */
[----:B0-----:R-:W-:-:S03]  /*00d0*/  IMAD.WIDE.U32 R4, R0, 0x20, R4 ;  /* 0x0000002000047825 */ /* 0x001fc600078e0004 */
[----:B------:R1:W5:Y:S04]  /*00e0*/  LDG.E.128 R48, desc[UR6][R2.64+0x10] ;  /* 0x0000100602307981 */ /* 0x000368000c1e1d00 */
        /* <DEDUP_REMOVED lines=9> */
[----:B------:R1:W5:Y:S01]  /*0180*/  LDG.E.128 R8, desc[UR6][R4.64+0x4010] ;  /* 0x0040100604087981 */ /* 0x000362000c1e1d00 */
[----:B------:R-:W-:Y:S05]  /*0190*/  BRA `(.L_x_4193) ;  /* 0x0000000000507947 */ /* 0x000fea0003800000 */
.L_x_4192:
[----:B------:R-:W2:Y:S02]  /*01a0*/  LDC.64 R2, c[0x0][0x3d0] ;  /* 0x0000f400ff027b82 */ /* 0x000ea40000000a00 */
[----:B--2---:R-:W-:-:S05]  /*01b0*/  IMAD.WIDE.U32 R2, R0, 0x20, R2 ;  /* 0x0000002000027825 */ /* 0x004fca00078e0002 */
[----:B------:R0:W5:Y:S04]  /*01c0*/  LDG.E.128 R52, desc[UR6][R2.64] ;  /* 0x0000000602347981 */ /* 0x000168000c1e1d00 */
[----:B------:R0:W5:Y:S04]  /*01d0*/  LDG.E.128 R48, desc[UR6][R2.64+0x10] ;  /* 0x0000100602307981 */ /* 0x000168000c1e1d00 */
[----:B------:R0:W5:Y:S04]  /*01e0*/  LDG.E.128 R44, desc[UR6][R2.64+0x2000] ;  /* 0x00200006022c7981 */ /* 0x000168000c1e1d00 */
[----:B------:R0:W5:Y:S04]  /*01f0*/  LDG.E.128 R40, desc[UR6][R2.64+0x2010] ;  /* 0x0020100602287981 */ /* 0x000168000c1e1d00 */
[----:B------:R0:W5:Y:S04]  /*0200*/  LDG.E.128 R36, desc[UR6][R2.64+0x4000] ;  /* 0x0040000602247981 */ /* 0x000168000c1e1d00 */
[----:B------:R0:W5:Y:S01]  /*0210*/  LDG.E.128 R32, desc[UR6][R2.64+0x4010] ;  /* 0x0040100602207981 */ /* 0x000162000c1e1d00 */
[----:B------:R-:W-:-:S02]  /*0220*/  CS2R R10, SRZ ;  /* 0x00000000000a7805 */ /* 0x000fc4000001ff00 */
        /* <DEDUP_REMOVED lines=9> */
[----:B------:R-:W-:Y:S02]  /*02c0*/  CS2R R30, SRZ ;  /* 0x00000000001e7805 */ /* 0x000fe4000001ff00 */
[----:B0-----:R-:W-:-:S07]  /*02d0*/  CS2R R28, SRZ ;  /* 0x00000000001c7805 */ /* 0x001fce000001ff00 */
.L_x_4193:
[----:B------:R-:W0:Y:S02]  /*02e0*/  LDCU UR4, c[0x0][0x384] ;  /* 0x00007080ff0477ac */ /* 0x000e240008000800 */
[----:B0-----:R-:W-:-:S13]  /*02f0*/  ISETP.GE.AND P0, PT, R60, UR4, PT ;  /* 0x000000043c007c0c */ /* 0x001fda000bf06270 */
[----:B------:R-:W-:Y:S05]  /*0300*/  @P0 EXIT ;  /* 0x000000000000094d */ /* 0x000fea0003800000 */
[----:B------:R-:W0:Y:S01]  /*0310*/  LDCU.U8 UR10, c[0x0][0x410] ;  /* 0x00008200ff0a77ac */ /* 0x000e220008000000 */
[----:B------:R-:W2:Y:S01]  /*0320*/  LDCU UR11, c[0x0][0x400] ;  /* 0x00008000ff0b77ac */ /* 0x000ea20008000800 */
[----:B------:R-:W3:Y:S01]  /*0330*/  LDCU.64 UR8, c[0x0][0x3a0] ;  /* 0x00007400ff0877ac */ /* 0x000ee20008000a00 */
[----:B------:R-:W-:-:S11]  /*0340*/  UPLOP3.LUT UP1, UPT, UPT, UPT, UPT, 0x40, 0x4 ;  /* 0x000000000004789c */ /* 0x000fd60003f2e870 */
.L_x_4205:
[----:B------:R-:W4:Y:S08]  /*0350*/  LDC.64 R64, c[0x0][0x3f0] ;  /* 0x0000fc00ff407b82 */ /* 0x000f300000000a00 */
[----:B------:R-:W0:Y:S08]  /*0360*/  LDC R61, c[0x0][0x388] ;  /* 0x0000e200ff3d7b82 */ /* 0x000e300000000800 */
[----:B------:R-:W1:Y:S01]  /*0370*/  LDC.64 R62, c[0x0][0x3f8] ;  /* 0x0000fe00ff3e7b82 */ /* 0x000e620000000a00 */
[----:B----4-:R-:W-:-:S06]  /*0380*/  IMAD.WIDE R64, R60, 0x4, R64 ;  /* 0x000000043c407825 */ /* 0x010fcc00078e0240 */
[----:B------:R-:W4:Y:S01]  /*0390*/  LDG.E R64, desc[UR6][R64.64] ;  /* 0x0000000640407981 */ /* 0x000f22000c1e1900 */
[----:B------:R-:W-:Y:S02]  /*03a0*/  HFMA2 R66, -RZ, RZ, 0, 0 ;  /* 0x00000000ff427431 */ /* 0x000fe400000001ff */
[----:B-1----:R-:W-:-:S06]  /*03b0*/  IMAD.WIDE R62, R60, 0x4, R62 ;  /* 0x000000043c3e7825 */ /* 0x002fcc00078e023e */
[----:B-----5:R1:W5:Y:S01]  /*03c0*/  LDG.E R62, desc[UR6][R62.64] ;  /* 0x000000063e3e7981 */ /* 0x020362000c1e1900 */
[----:B----4-:R-:W-:-:S13]  /*03d0*/  ISETP.GE.AND P0, PT, R64, 0x1, PT ;  /* 0x000000014000780c */ /* 0x010fda0003f06270 */
[----:B------:R-:W4:Y:S01]  /*03e0*/  @P0 LDC.64 R2, c[0x0][0x390] ;  /* 0x0000e400ff020b82 */ /* 0x000f220000000a00 */
[----:B------:R-:W-:-:S05]  /*03f0*/  @P0 IADD3 R56, PT, PT, R64, -0x1, RZ ;  /* 0xffffffff40380810 */ /* 0x000fca0007ffe0ff */
[----:B0-----:R-:W-:-:S05]  /*0400*/  @P0 IMAD R56, R56, R61, RZ ;  /* 0x0000003d38380224 */ /* 0x001fca00078e02ff */
[----:B------:R-:W-:-:S04]  /*0410*/  @P0 SHF.R.S32.HI R57, RZ, 0x1f, R56 ;  /* 0x0000001fff390819 */ /* 0x000fc80000011438 */
[----:B------:R-:W-:-:S04]  /*0420*/  @P0 LEA.HI R57, R57, R56, RZ, 0x3 ;  /* 0x0000003839390211 */ /* 0x000fc800078f18ff */
[----:B------:R-:W-:-:S05]  /*0430*/  @P0 LEA.HI.SX32 R66, R57, R0, 0x1d ;  /* 0x0000000039420211 */ /* 0x000fca00078feaff */
[----:B----4-:R-:W-:-:S05]  /*0440*/  @P0 IMAD.WIDE.U32 R2, R66, 0x10, R2 ;  /* 0x0000001042020825 */ /* 0x010fca00078e0002 */
[----:B------:R1:W5:Y:S01]  /*0450*/  @P0 LDG.E.128 R4, desc[UR6][R2.64] ;  /* 0x0000000602040981 */ /* 0x000362000c1e1d00 */
[----:B---3--:R-:W-:Y:S01]  /*0460*/  UISETP.NE.U32.AND UP0, UPT, UR8, URZ, UPT ;  /* 0x000000ff0800728c */ /* 0x008fe2000bf05070 */
[----:B------:R-:W-:-:S03]  /*0470*/  IMAD R56, R60, R61, RZ ;  /* 0x0000003d3c387224 */ /* 0x000fc600078e02ff */
[----:B------:R-:W-:Y:S02]  /*0480*/  UISETP.NE.AND.EX UP0, UPT, UR9, URZ, UPT, UP0 ;  /* 0x000000ff0900728c */ /* 0x000fe4000bf05300 */
[----:B------:R-:W-:-:S04]  /*0490*/  SHF.R.S32.HI R57, RZ, 0x1f, R56 ;  /* 0x0000001fff397819 */ /* 0x000fc80000011438 */
[----:B------:R-:W-:-:S04]  /*04a0*/  LEA.HI R57, R57, R56, RZ, 0x3 ;  /* 0x0000003839397211 */ /* 0x000fc800078f18ff */
[----:B------:R-:W-:Y:S01]  /*04b0*/  LEA.HI.SX32 R91, R57, R0, 0x1d ;  /* 0x00000000395b7211 */ /* 0x000fe200078feaff */
[----:B-1----:R-:W-:Y:S06]  /*04c0*/  BRA.U !UP0, `(.L_x_4194) ;  /* 0x0000000108e47547 */ /* 0x002fec000b800000 */
[----:B------:R-:W0:Y:S02]  /*04d0*/  LDC.64 R56, c[0x0][0x3a0] ;  /* 0x0000e800ff387b82 */ /* 0x000e240000000a00 */
[----:B0-----:R-:W-:-:S06]  /*04e0*/  IMAD.WIDE.U32 R56, R91, 0x10, R56 ;  /* 0x000000105b387825 */ /* 0x001fcc00078e0038 */
[----:B------:R-:W3:Y:S01]  /*04f0*/  LDG.E.128 R56, desc[UR6][R56.64] ;  /* 0x0000000638387981 */ /* 0x000ee2000c1e1d00 */
[----:B------:R-:W-:-:S13]  /*0500*/  ISETP.GT.AND P1, PT, R64, RZ, PT ;  /* 0x000000ff4000720c */ /* 0x000fda0003f24270 */
[----:B------:R-:W0:Y:S01]  /*0510*/  @P1 LDC R71, c[0x0][0x40c] ;  /* 0x00010300ff471b82 */ /* 0x000e220000000800 */
[----:B-----5:R-:W-:Y:S02]  /*0520*/  @P1 PRMT R0, R4, 0x7632, R0 ;  /* 0x0000763204001816 */ /* 0x020fe40000000000 */
[C---:B------:R-:W-:Y:S02]  /*0530*/  @P1 PRMT R3, R5.reuse, 0x7632, R3 ;  /* 0x0000763205031816 */ /* 0x040fe40000000003 */
[----:B------:R-:W-:Y:S02]  /*0540*/  @P1 SHF.L.U32 R2, R0, 0x10, RZ ;  /* 0x0000001000021819 */ /* 0x000fe400000006ff */
[----:B------:R-:W-:Y:S01]  /*0550*/  @P1 SHF.L.U32 R68, R5, 0x10, RZ ;  /* 0x0000001005441819 */ /* 0x000fe200000006ff */
[----:B------:R-:W1:Y:S01]  /*0560*/  @P1 LDC R74, c[0x0][0x40c] ;  /* 0x00010300ff4a1b82 */ /* 0x000e620000000800 */
[----:B------:R-:W-:Y:S02]  /*0570*/  @P1 SHF.L.U32 R70, R3, 0x10, RZ ;  /* 0x0000001003461819 */ /* 0x000fe400000006ff */
[----:B------:R-:W-:-:S05]  /*0580*/  @P1 PRMT R3, R6, 0x7632, R3 ;  /* 0x0000763206031816 */ /* 0x000fca0000000003 */
[----:B------:R-:W4:Y:S08]  /*0590*/  @P1 LDC R76, c[0x0][0x40c] ;  /* 0x00010300ff4c1b82 */ /* 0x000f300000000800 */
[----:B------:R-:W2:Y:S08]  /*05a0*/  @P1 LDC R78, c[0x0][0x40c] ;  /* 0x00010300ff4e1b82 */ /* 0x000eb00000000800 */
[----:B------:R-:W2:Y:S08]  /*05b0*/  @P1 LDC R79, c[0x0][0x40c] ;  /* 0x00010300ff4f1b82 */ /* 0x000eb00000000800 */
[----:B------:R-:W2:Y:S08]  /*05c0*/  @P1 LDC R80, c[0x0][0x40c] ;  /* 0x00010300ff501b82 */ /* 0x000eb00000000800 */
[----:B------:R-:W2:Y:S08]  /*05d0*/  @P1 LDC R72, c[0x0][0x40c] ;  /* 0x00010300ff481b82 */ /* 0x000eb00000000800 */
[----:B------:R-:W2:Y:S01]  /*05e0*/  @P1 LDC R81, c[0x0][0x40c] ;  /* 0x00010300ff511b82 */ /* 0x000ea20000000800 */
[----:B---3--:R-:W-:-:S02]  /*05f0*/  PRMT R0, R56, 0x7632, R0 ;  /* 0x0000763238007816 */ /* 0x008fc40000000000 */
[C---:B------:R-:W-:Y:S02]  /*0600*/  SHF.L.U32 R65, R57.reuse, 0x10, RZ ;  /* 0x0000001039417819 */ /* 0x040fe400000006ff */
[----:B------:R-:W-:Y:S01]  /*0610*/  PRMT R57, R57, 0x7632, R57 ;  /* 0x0000763239397816 */ /* 0x000fe20000000039 */
[----:B------:R-:W-:Y:S01]  /*0620*/  IMAD.U32 R63, R0, 0x10000, RZ ;  /* 0x00010000003f7824 */ /* 0x000fe200078e00ff */
[----:B------:R-:W-:Y:S01]  /*0630*/  SHF.L.U32 R69, R58, 0x10, RZ ;  /* 0x000000103a457819 */ /* 0x000fe200000006ff */
[----:B-1----:R-:W-:Y:S01]  /*0640*/  @P1 FFMA.FTZ R65, R68, R74, R65 ;  /* 0x0000004a44411223 */ /* 0x002fe20000010041 */
[----:B------:R-:W-:Y:S01]  /*0650*/  PRMT R58, R58, 0x7632, R58 ;  /* 0x000076323a3a7816 */ /* 0x000fe2000000003a */
[----:B0-----:R-:W-:Y:S01]  /*0660*/  @P1 FFMA.FTZ R63, R2, R71, R63 ;  /* 0x00000047023f1223 */ /* 0x001fe2000001003f */
[----:B------:R-:W-:Y:S02]  /*0670*/  SHF.L.U32 R67, R57, 0x10, RZ ;  /* 0x0000001039437819 */ /* 0x000fe400000006ff */
[C---:B------:R-:W-:Y:S01]  /*0680*/  SHF.L.U32 R73, R59.reuse, 0x10, RZ ;  /* 0x000000103b497819 */ /* 0x040fe200000006ff */
[----:B------:R-:W-:Y:S01]  /*0690*/  IMAD.U32 R71, R58, 0x10000, RZ ;  /* 0x000100003a477824 */ /* 0x000fe200078e00ff */
[----:B------:R-:W-:Y:S01]  /*06a0*/  PRMT R59, R59, 0x7632, R59 ;  /* 0x000076323b3b7816 */ /* 0x000fe2000000003b */
[----:B----4-:R-:W-:Y:S01]  /*06b0*/  @P1 FFMA.FTZ R67, R70, R76, R67 ;  /* 0x0000004c46431223 */ /* 0x010fe20000010043 */
[----:B------:R-:W-:-:S02]  /*06c0*/  @P1 PRMT R57, R7, 0x7632, R57 ;  /* 0x0000763207391816 */ /* 0x000fc40000000039 */
[----:B------:R-:W-:Y:S02]  /*06d0*/  SHF.L.U32 R75, R56, 0x10, RZ ;  /* 0x00000010384b7819 */ /* 0x000fe400000006ff */
[----:B------:R-:W-:Y:S02]  /*06e0*/  @P1 SHF.L.U32 R2, R6, 0x10, RZ ;  /* 0x0000001006021819 */ /* 0x000fe400000006ff */
[----:B------:R-:W-:Y:S02]  /*06f0*/  @P1 SHF.L.U32 R68, R7, 0x10, RZ ;  /* 0x0000001007441819 */ /* 0x000fe400000006ff */
[----:B------:R-:W-:Y:S01]  /*0700*/  @P1 SHF.L.U32 R0, R4, 0x10, RZ ;  /* 0x0000001004001819 */ /* 0x000fe200000006ff */
[----:B--2---:R-:W-:Y:S01]  /*0710*/  @P1 FFMA.FTZ R69, R2, R78, R69 ;  /* 0x0000004e02451223 */ /* 0x004fe20000010045 */
[----:B------:R-:W-:Y:S01]  /*0720*/  @P1 SHF.L.U32 R56, R3, 0x10, RZ ;  /* 0x0000001003381819 */ /* 0x000fe200000006ff */
[----:B------:R-:W-:Y:S01]  /*0730*/  @P1 FFMA.FTZ R73, R68, R80, R73 ;  /* 0x0000005044491223 */ /* 0x000fe20000010049 */
[----:B------:R-:W-:Y:S01]  /*0740*/  @P1 SHF.L.U32 R58, R57, 0x10, RZ ;  /* 0x00000010393a1819 */ /* 0x000fe200000006ff */
[----:B------:R-:W-:Y:S01]  /*0750*/  @P1 FFMA.FTZ R75, R0, R72, R75 ;  /* 0x00000048004b1223 */ /* 0x000fe2000001004b */
[----:B------:R-:W-:Y:S01]  /*0760*/  SHF.L.U32 R77, R59, 0x10, RZ ;  /* 0x000000103b4d7819 */ /* 0x000fe200000006ff */
[----:B------:R-:W-:Y:S01]  /*0770*/  @P1 FFMA.FTZ R71, R56, R79, R71 ;  /* 0x0000004f38471223 */ /* 0x000fe20000010047 */
[----:B------:R-:W-:-:S02]  /*0780*/  F2FP.BF16.F32.PACK_AB R0, RZ, R63 ;  /* 0x0000003fff00723e */ /* 0x000fc400000010ff */
[----:B------:R-:W-:Y:S01]  /*0790*/  F2FP.BF16.F32.PACK_AB R57, RZ, R65 ;  /* 0x00000041ff39723e */ /* 0x000fe200000010ff */
[----:B------:R-:W-:Y:S01]  /*07a0*/  @P1 FFMA.FTZ R77, R58, R81, R77 ;  /* 0x000000513a4d1223 */ /* 0x000fe2000001004d */
        /* <DEDUP_REMOVED lines=11> */
.L_x_4194:
[----:B------:R-:W0:Y:S01]  /*0860*/  @P0 LDC R59, c[0x0][0x40c] ;  /* 0x00010300ff3b0b82 */ /* 0x000e220000000800 */
[----:B-----5:R-:W-:Y:S01]  /*0870*/  @P0 PRMT R0, R4, 0x7632, R0 ;  /* 0x0000763204000816 */ /* 0x020fe20000000000 */
[----:B------:R-:W-:Y:S01]  /*0880*/  IMAD.MOV.U32 R73, RZ, RZ, RZ ;  /* 0x000000ffff497224 */ /* 0x000fe200078e00ff */
[----:B------:R-:W-:Y:S02]  /*0890*/  @P0 PRMT R2, R5, 0x7632, R2 ;  /* 0x0000763205020816 */ /* 0x000fe40000000002 */
[----:B------:R-:W-:Y:S02]  /*08a0*/  @P0 PRMT R3, R6, 0x7632, R3 ;  /* 0x0000763206030816 */ /* 0x000fe40000000003 */
[----:B------:R-:W-:Y:S01]  /*08b0*/  @P0 SHF.L.U32 R0, R0, 0x10, RZ ;  /* 0x0000001000000819 */ /* 0x000fe200000006ff */
[----:B------:R-:W1:Y:S01]  /*08c0*/  @P0 LDC R65, c[0x0][0x40c] ;  /* 0x00010300ff410b82 */ /* 0x000e620000000800 */
[----:B------:R-:W-:Y:S01]  /*08d0*/  MOV R63, RZ ;  /* 0x000000ff003f7202 */ /* 0x000fe20000000f00 */
[----:B------:R-:W-:Y:S01]  /*08e0*/  @P0 IMAD.U32 R3, R3, 0x10000, RZ ;  /* 0x0001000003030824 */ /* 0x000fe200078e00ff */
[----:B------:R-:W-:-:S02]  /*08f0*/  @P0 SHF.L.U32 R2, R2, 0x10, RZ ;  /* 0x0000001002020819 */ /* 0x000fc400000006ff */
[----:B------:R-:W-:Y:S02]  /*0900*/  MOV R67, RZ ;  /* 0x000000ff00437202 */ /* 0x000fe40000000f00 */
[----:B------:R-:W-:Y:S01]  /*0910*/  MOV R71, RZ ;  /* 0x000000ff00477202 */ /* 0x000fe20000000f00 */
[----:B------:R-:W3:Y:S01]  /*0920*/  @P0 LDC R58, c[0x0][0x40c] ;  /* 0x00010300ff3a0b82 */ /* 0x000ee20000000800 */
[----:B------:R-:W-:Y:S02]  /*0930*/  MOV R77, RZ ;  /* 0x000000ff004d7202 */ /* 0x000fe40000000f00 */
[----:B------:R-:W-:Y:S02]  /*0940*/  MOV R75, RZ ;  /* 0x000000ff004b7202 */ /* 0x000fe40000000f00 */
[----:B------:R-:W-:-:S03]  /*0950*/  MOV R69, RZ ;  /* 0x000000ff00457202 */ /* 0x000fc60000000f00 */
[----:B------:R-:W4:Y:S01]  /*0960*/  @P0 LDC R81, c[0x0][0x40c] ;  /* 0x00010300ff510b82 */ /* 0x000f220000000800 */
[----:B0-----:R-:W-:Y:S01]  /*0970*/  @P0 FMUL.FTZ R63, R0, R59 ;  /* 0x0000003b003f0220 */ /* 0x001fe20000410000 */
[C---:B------:R-:W-:Y:S02]  /*0980*/  @P0 PRMT R0, R7.reuse, 0x7632, R0 ;  /* 0x0000763207000816 */ /* 0x040fe40000000000 */
[----:B------:R-:W-:Y:S02]  /*0990*/  @P0 SHF.L.U32 R59, R7, 0x10, RZ ;  /* 0x00000010073b0819 */ /* 0x000fe400000006ff */
[----:B------:R-:W-:Y:S02]  /*09a0*/  @P0 SHF.L.U32 R0, R0, 0x10, RZ ;  /* 0x0000001000000819 */ /* 0x000fe400000006ff */
[----:B------:R-:W0:Y:S01]  /*09b0*/  @P0 LDC R57, c[0x0][0x40c] ;  /* 0x00010300ff390b82 */ /* 0x000e220000000800 */
[----:B-1----:R-:W-:Y:S01]  /*09c0*/  @P0 FMUL.FTZ R67, R2, R65 ;  /* 0x0000004102430220 */ /* 0x002fe20000410000 */
[----:B------:R-:W-:-:S02]  /*09d0*/  @P0 SHF.L.U32 R2, R4, 0x10, RZ ;  /* 0x0000001004020819 */ /* 0x000fc400000006ff */
[----:B------:R-:W-:-:S04]  /*09e0*/  MOV R65, RZ ;  /* 0x000000ff00417202 */ /* 0x000fc80000000f00 */
[----:B------:R-:W1:Y:S01]  /*09f0*/  @P0 LDC R56, c[0x0][0x40c] ;  /* 0x00010300ff380b82 */ /* 0x000e620000000800 */
[----:B---3--:R-:W-:Y:S01]  /*0a00*/  @P0 FMUL.FTZ R71, R3, R58 ;  /* 0x0000003a03470220 */ /* 0x008fe20000410000 */
[----:B------:R-:W-:Y:S02]  /*0a10*/  @P0 SHF.L.U32 R3, R5, 0x10, RZ ;  /* 0x0000001005030819 */ /* 0x000fe400000006ff */
[----:B------:R-:W-:-:S04]  /*0a20*/  @P0 SHF.L.U32 R58, R6, 0x10, RZ ;  /* 0x00000010063a0819 */ /* 0x000fc800000006ff */
[----:B------:R-:W3:Y:S01]  /*0a30*/  @P0 LDC R79, c[0x0][0x40c] ;  /* 0x00010300ff4f0b82 */ /* 0x000ee20000000800 */
[----:B----4-:R-:W-:Y:S01]  /*0a40*/  @P0 FMUL.FTZ R77, R0, R81 ;  /* 0x00000051004d0220 */ /* 0x010fe20000410000 */
[----:B------:R-:W-:-:S06]  /*0a50*/  F2FP.BF16.F32.PACK_AB R0, RZ, R63 ;  /* 0x0000003fff00723e */ /* 0x000fcc00000010ff */
[----:B------:R-:W4:Y:S01]  /*0a60*/  @P0 LDC R68, c[0x0][0x40c] ;  /* 0x00010300ff440b82 */ /* 0x000f220000000800 */
[----:B0-----:R-:W-:Y:S01]  /*0a70*/  @P0 FMUL.FTZ R75, R2, R57 ;  /* 0x00000039024b0220 */ /* 0x001fe20000410000 */
[----:B------:R-:W-:Y:S01]  /*0a80*/  F2FP.BF16.F32.PACK_AB R2, RZ, R67 ;  /* 0x00000043ff02723e */ /* 0x000fe200000010ff */
[----:B-1----:R-:W-:Y:S01]  /*0a90*/  @P0 FMUL.FTZ R65, R3, R56 ;  /* 0x0000003803410220 */ /* 0x002fe20000410000 */
[----:B------:R-:W-:Y:S02]  /*0aa0*/  F2FP.BF16.F32.PACK_AB R3, RZ, R71 ;  /* 0x00000047ff03723e */ /* 0x000fe400000010ff */
[----:B------:R-:W-:Y:S02]  /*0ab0*/  F2FP.BF16.F32.PACK_AB R56, RZ, R75 ;  /* 0x0000004bff38723e */ /* 0x000fe400000010ff */
[----:B------:R-:W-:Y:S02]  /*0ac0*/  F2FP.BF16.F32.PACK_AB R57, RZ, R65 ;  /* 0x00000041ff39723e */ /* 0x000fe400000010ff */
[----:B------:R-:W-:Y:S01]  /*0ad0*/  PRMT R56, R56, 0x5410, R0 ;  /* 0x0000541038387816 */ /* 0x000fe20000000000 */
[----:B---3--:R-:W-:Y:S01]  /*0ae0*/  @P0 FMUL.FTZ R69, R58, R79 ;  /* 0x0000004f3a450220 */ /* 0x008fe20000410000 */
[----:B------:R-:W-:-:S04]  /*0af0*/  PRMT R57, R57, 0x5410, R2 ;  /* 0x0000541039397816 */ /* 0x000fc80000000002 */
[----:B------:R-:W-:Y:S01]  /*0b00*/  F2FP.BF16.F32.PACK_AB R58, RZ, R69 ;  /* 0x00000045ff3a723e */ /* 0x000fe200000010ff */
[----:B----4-:R-:W-:Y:S01]  /*0b10*/  @P0 FMUL.FTZ R73, R59, R68 ;  /* 0x000000443b490220 */ /* 0x010fe20000410000 */
[----:B------:R-:W-:Y:S02]  /*0b20*/  F2FP.BF16.F32.PACK_AB R68, RZ, R77 ;  /* 0x0000004dff44723e */ /* 0x000fe400000010ff */
[----:B------:R-:W-:Y:S02]  /*0b30*/  PRMT R58, R58, 0x5410, R3 ;  /* 0x000054103a3a7816 */ /* 0x000fe40000000003 */
[----:B------:R-:W-:-:S04]  /*0b40*/  F2FP.BF16.F32.PACK_AB R59, RZ, R73 ;  /* 0x00000049ff3b723e */ /* 0x000fc800000010ff */
[----:B------:R-:W-:-:S07]  /*0b50*/  PRMT R59, R59, 0x5410, R68 ;  /* 0x000054103b3b7816 */ /* 0x000fce0000000044 */
.L_x_4195:
[----:B------:R-:W0:Y:S01]  /*0b60*/  LDC.64 R2, c[0x0][0x3a8] ;  /* 0x0000ea00ff027b82 */ /* 0x000e220000000a00 */
[----:B------:R-:W-:-:S07]  /*0b70*/  @P0 IADD3 R83, PT, PT, R66, 0x100, RZ ;  /* 0x0000010042530810 */ /* 0x000fce0007ffe0ff */
[----:B------:R-:W1:Y:S01]  /*0b80*/  @P0 LDC.64 R80, c[0x0][0x390] ;  /* 0x0000e400ff500b82 */ /* 0x000e620000000a00 */
[----:B0-----:R-:W-:-:S05]  /*0b90*/  IMAD.WIDE.U32 R78, R91, 0x10, R2 ;  /* 0x000000105b4e7825 */ /* 0x001fca00078e0002 */
[----:B------:R0:W-:Y:S01]  /*0ba0*/  STG.E.128 desc[UR6][R78.64], R56 ;  /* 0x000000384e007986 */ /* 0x0001e2000c101d06 */
[----:B-1----:R-:W-:-:S05]  /*0bb0*/  @P0 IMAD.WIDE.U32 R80, R83, 0x10, R80 ;  /* 0x0000001053500825 */ /* 0x002fca00078e0050 */
[----:B------:R0:W5:Y:S01]  /*0bc0*/  @P0 LDG.E.128 R4, desc[UR6][R80.64] ;  /* 0x0000000650040981 */ /* 0x000162000c1e1d00 */
[----:B------:R-:W-:Y:S05]  /*0bd0*/  BRA.U !UP0, `(.L_x_4196) ;  /* 0x0000000108e87547 */ /* 0x000fea000b800000 */
[----:B0-----:R-:W0:Y:S01]  /*0be0*/  LDC.64 R56, c[0x0][0x3a0] ;  /* 0x0000e800ff387b82 */ /* 0x001e220000000a00 */
[----:B------:R-:W-:-:S05]  /*0bf0*/  IADD3 R59, PT, PT, R91, 0x100, RZ ;  /* 0x000001005b3b7810 */ /* 0x000fca0007ffe0ff */
[----:B0-----:R-:W-:-:S06]  /*0c00*/  IMAD.WIDE.U32 R56, R59, 0x10, R56 ;  /* 0x000000103b387825 */ /* 0x001fcc00078e0038 */
[----:B------:R-:W3:Y:S01]  /*0c10*/  LDG.E.128 R56, desc[UR6][R56.64] ;  /* 0x0000000638387981 */ /* 0x000ee2000c1e1d00 */
[----:B------:R-:W-:-:S13]  /*0c20*/  ISETP.GT.AND P1, PT, R64, RZ, PT ;  /* 0x000000ff4000720c */ /* 0x000fda0003f24270 */
[----:B------:R-:W0:Y:S01]  /*0c30*/  @P1 LDC R70, c[0x0][0x40c] ;  /* 0x00010300ff461b82 */ /* 0x000e220000000800 */
[----:B-----5:R-:W-:-:S04]  /*0c40*/  @P1 PRMT R68, R4, 0x7632, R68 ;  /* 0x0000763204441816 */ /* 0x020fc80000000044 */
[----:B------:R-:W-:-:S03]  /*0c50*/  @P1 SHF.L.U32 R68, R68, 0x10, RZ ;  /* 0x0000001044441819 */ /* 0x000fc600000006ff */
[----:B------:R-:W1:Y:S08]  /*0c60*/  @P1 LDC R72, c[0x0][0x40c] ;  /* 0x00010300ff481b82 */ /* 0x000e700000000800 */
[----:B------:R-:W4:Y:S08]  /*0c70*/  @P1 LDC R74, c[0x0][0x40c] ;  /* 0x00010300ff4a1b82 */ /* 0x000f300000000800 */
[----:B------:R-:W2:Y:S08]  /*0c80*/  @P1 LDC R76, c[0x0][0x40c] ;  /* 0x00010300ff4c1b82 */ /* 0x000eb00000000800 */
[----:B------:R-:W2:Y:S01]  /*0c90*/  @P1 LDC R78, c[0x0][0x40c] ;  /* 0x00010300ff4e1b82 */ /* 0x000ea20000000800 */
[----:B---3--:R-:W-:-:S02]  /*0ca0*/  PRMT R0, R56, 0x7632, R0 ;  /* 0x0000763238007816 */ /* 0x008fc40000000000 */
[C---:B------:R-:W-:Y:S02]  /*0cb0*/  SHF.L.U32 R81, R57.reuse, 0x10, RZ ;  /* 0x0000001039517819 */ /* 0x040fe400000006ff */
[----:B------:R-:W-:Y:S02]  /*0cc0*/  SHF.L.U32 R79, R0, 0x10, RZ ;  /* 0x00000010004f7819 */ /* 0x000fe400000006ff */
[----:B------:R-:W-:Y:S02]  /*0cd0*/  PRMT R0, R57, 0x7632, R0 ;  /* 0x0000763239007816 */ /* 0x000fe40000000000 */
[----:B------:R-:W-:Y:S01]  /*0ce0*/  SHF.L.U32 R85, R58, 0x10, RZ ;  /* 0x000000103a557819 */ /* 0x000fe200000006ff */
[----:B0-----:R-:W-:Y:S01]  /*0cf0*/  @P1 FFMA.FTZ R79, R68, R70, R79 ;  /* 0x00000046444f1223 */ /* 0x001fe2000001004f */
[----:B------:R-:W-:Y:S01]  /*0d00*/  SHF.L.U32 R83, R0, 0x10, RZ ;  /* 0x0000001000537819 */ /* 0x000fe200000006ff */
[----:B------:R-:W0:Y:S01]  /*0d10*/  @P1 LDC R70, c[0x0][0x40c] ;  /* 0x00010300ff461b82 */ /* 0x000e220000000800 */
[----:B------:R-:W-:-:S02]  /*0d20*/  @P1 SHF.L.U32 R0, R5, 0x10, RZ ;  /* 0x0000001005001819 */ /* 0x000fc400000006ff */
[----:B------:R-:W-:Y:S02]  /*0d30*/  @P1 PRMT R68, R5, 0x7632, R68 ;  /* 0x0000763205441816 */ /* 0x000fe40000000044 */
[----:B------:R-:W-:Y:S01]  /*0d40*/  @P1 PRMT R57, R6, 0x7632, R57 ;  /* 0x0000763206391816 */ /* 0x000fe20000000039 */
[----:B-1----:R-:W-:Y:S01]  /*0d50*/  @P1 FFMA.FTZ R81, R0, R72, R81 ;  /* 0x0000004800511223 */ /* 0x002fe20000010051 */
[----:B------:R-:W-:Y:S01]  /*0d60*/  PRMT R0, R58, 0x7632, R0 ;  /* 0x000076323a007816 */ /* 0x000fe20000000000 */
[----:B------:R-:W1:Y:S01]  /*0d70*/  @P1 LDC R72, c[0x0][0x40c] ;  /* 0x00010300ff481b82 */ /* 0x000e620000000800 */
[----:B------:R-:W-:Y:S01]  /*0d80*/  @P1 IMAD.U32 R68, R68, 0x10000, RZ ;  /* 0x0001000044441824 */ /* 0x000fe200078e00ff */
[----:B------:R-:W-:Y:S02]  /*0d90*/  SHF.L.U32 R89, R59, 0x10, RZ ;  /* 0x000000103b597819 */ /* 0x000fe400000006ff */
[----:B------:R-:W-:Y:S01]  /*0da0*/  SHF.L.U32 R87, R0, 0x10, RZ ;  /* 0x0000001000577819 */ /* 0x000fe200000006ff */
[----:B----4-:R-:W-:Y:S01]  /*0db0*/  @P1 FFMA.FTZ R83, R68, R74, R83 ;  /* 0x0000004a44531223 */ /* 0x010fe20000010053 */
[----:B------:R-:W-:-:S02]  /*0dc0*/  @P1 SHF.L.U32 R0, R57, 0x10, RZ ;  /* 0x0000001039001819 */ /* 0x000fc400000006ff */
[----:B------:R-:W3:Y:S01]  /*0dd0*/  @P1 LDC R58, c[0x0][0x40c] ;  /* 0x00010300ff3a1b82 */ /* 0x000ee20000000800 */
[----:B------:R-:W-:Y:S02]  /*0de0*/  @P1 SHF.L.U32 R68, R6, 0x10, RZ ;  /* 0x0000001006441819 */ /* 0x000fe400000006ff */
[----:B--2---:R-:W-:Y:S01]  /*0df0*/  @P1 FFMA.FTZ R87, R0, R76, R87 ;  /* 0x0000004c00571223 */ /* 0x004fe20000010057 */
[----:B------:R-:W-:Y:S02]  /*0e00*/  PRMT R59, R59, 0x7632, R59 ;  /* 0x000076323b3b7816 */ /* 0x000fe4000000003b */
[C---:B------:R-:W-:Y:S01]  /*0e10*/  @P1 PRMT R0, R7.reuse, 0x7632, R0 ;  /* 0x0000763207001816 */ /* 0x040fe20000000000 */
[----:B0-----:R-:W-:Y:S01]  /*0e20*/  @P1 FFMA.FTZ R85, R68, R70, R85 ;  /* 0x0000004644551223 */ /* 0x001fe20000010055 */
[----:B------:R-:W-:Y:S02]  /*0e30*/  @P1 SHF.L.U32 R68, R7, 0x10, RZ ;  /* 0x0000001007441819 */ /* 0x000fe400000006ff */
[----:B------:R-:W-:Y:S01]  /*0e40*/  SHF.L.U32 R93, R56, 0x10, RZ ;  /* 0x00000010385d7819 */ /* 0x000fe200000006ff */
[----:B------:R-:W-:Y:S01]  /*0e50*/  @P1 IMAD.U32 R56, R4, 0x10000, RZ ;  /* 0x0001000004381824 */ /* 0x000fe200078e00ff */
[----:B------:R-:W-:Y:S01]  /*0e60*/  SHF.L.U32 R95, R59, 0x10, RZ ;  /* 0x000000103b5f7819 */ /* 0x000fe200000006ff */
[----:B------:R-:W-:Y:S01]  /*0e70*/  @P1 FFMA.FTZ R89, R68, R78, R89 ;  /* 0x0000004e44591223 */ /* 0x000fe20000010059 */
[----:B------:R-:W-:-:S02]  /*0e80*/  @P1 SHF.L.U32 R0, R0, 0x10, RZ ;  /* 0x0000001000001819 */ /* 0x000fc400000006ff */
[----:B------:R-:W-:Y:S02]  /*0e90*/  F2FP.BF16.F32.PACK_AB R57, RZ, R81 ;  /* 0x00000051ff39723e */ /* 0x000fe400000010ff */
[----:B------:R-:W-:Y:S01]  /*0ea0*/  F2FP.BF16.F32.PACK_AB R68, RZ, R85 ;  /* 0x00000055ff44723e */ /* 0x000fe200000010ff */
[----:B-1----:R-:W-:Y:S01]  /*0eb0*/  @P1 FFMA.FTZ R95, R0, R72, R95 ;  /* 0x00000048005f1223 */ /* 0x002fe2000001005f */
[----:B------:R-:W-:Y:S02]  /*0ec0*/  F2FP.BF16.F32.PACK_AB R0, RZ, R79 ;  /* 0x0000004fff00723e */ /* 0x000fe400000010ff */
[----:B------:R-:W-:Y:S01]  /*0ed0*/  F2FP.BF16.F32.PACK_AB R70, RZ, R87 ;  /* 0x00000057ff46723e */ /* 0x000fe200000010ff */
[----:B---3--:R-:W-:Y:S01]  /*0ee0*/  @P1 FFMA.FTZ R93, R56, R58, R93 ;  /* 0x0000003a385d1223 */ /* 0x008fe2000001005d */
[----:B------:R-:W-:Y:S02]  /*0ef0*/  F2FP.BF16.F32.PACK_AB R58, RZ, R83 ;  /* 0x00000053ff3a723e */ /* 0x000fe400000010ff */
[----:B------:R-:W-:-:S02]  /*0f00*/  F2FP.BF16.F32.PACK_AB R72, RZ, R89 ;  /* 0x00000059ff48723e */ /* 0x000fc400000010ff */
[----:B------:R-:W-:Y:S02]  /*0f10*/  F2FP.BF16.F32.PACK_AB R56, RZ, R93 ;  /* 0x0000005dff38723e */ /* 0x000fe400000010ff */
[----:B------:R-:W-:Y:S02]  /*0f20*/  F2FP.BF16.F32.PACK_AB R59, RZ, R95 ;  /* 0x0000005fff3b723e */ /* 0x000fe400000010ff */
[----:B------:R-:W-:Y:S02]  /*0f30*/  PRMT R57, R57, 0x5410, R58 ;  /* 0x0000541039397816 */ /* 0x000fe4000000003a */
[----:B------:R-:W-:Y:S02]  /*0f40*/  PRMT R58, R68, 0x5410, R70 ;  /* 0x00005410443a7816 */ /* 0x000fe40000000046 */
[----:B------:R-:W-:Y:S02]  /*0f50*/  PRMT R56, R56, 0x5410, R0 ;  /* 0x0000541038387816 */ /* 0x000fe40000000000 */
[----:B------:R-:W-:Y:S01]  /*0f60*/  PRMT R59, R72, 0x5410, R59 ;  /* 0x00005410483b7816 */ /* 0x000fe2000000003b */
[----:B------:R-:W-:Y:S06]  /*0f70*/  BRA `(.L_x_4197) ;  /* 0x0000000000c07947 */ /* 0x000fec0003800000 */
.L_x_4196:
[----:B------:R-:W1:Y:S01]  /*0f80*/  @P0 LDC R85, c[0x0][0x40c] ;  /* 0x00010300ff550b82 */ /* 0x000e620000000800 */
[----:B0----5:R-:W-:Y:S01]  /*0f90*/  @P0 PRMT R56, R5, 0x7632, R56 ;  /* 0x0000763205380816 */ /* 0x021fe20000000038 */
[----:B------:R-:W-:Y:S01]  /*0fa0*/  HFMA2 R83, -RZ, RZ, 0, 0 ;  /* 0x00000000ff537431 */ /* 0x000fe200000001ff */
[----:B------:R-:W-:Y:S01]  /*0fb0*/  @P0 PRMT R57, R6, 0x7632, R57 ;  /* 0x0000763206390816 */ /* 0x000fe20000000039 */
[----:B------:R-:W-:Y:S01]  /*0fc0*/  IMAD.MOV.U32 R95, RZ, RZ, RZ ;  /* 0x000000ffff5f7224 */ /* 0x000fe200078e00ff */
[----:B------:R-:W-:Y:S01]  /*0fd0*/  @P0 PRMT R0, R4, 0x7632, R0 ;  /* 0x0000763204000816 */ /* 0x000fe20000000000 */
[----:B------:R-:W-:Y:S01]  /*0fe0*/  HFMA2 R93, -RZ, RZ, 0, 0 ;  /* 0x00000000ff5d7431 */ /* 0x000fe200000001ff */
[----:B------:R-:W-:Y:S01]  /*0ff0*/  @P0 PRMT R58, R7, 0x7632, R58 ;  /* 0x00007632073a0816 */ /* 0x000fe2000000003a */
[----:B------:R-:W0:Y:S01]  /*1000*/  @P0 LDC R70, c[0x0][0x40c] ;  /* 0x00010300ff460b82 */ /* 0x000e220000000800 */
[----:B------:R-:W-:Y:S02]  /*1010*/  @P0 SHF.L.U32 R56, R56, 0x10, RZ ;  /* 0x0000001038380819 */ /* 0x000fe400000006ff */
[----:B------:R-:W-:-:S02]  /*1020*/  @P0 SHF.L.U32 R57, R57, 0x10, RZ ;  /* 0x0000001039390819 */ /* 0x000fc400000006ff */
[----:B------:R-:W-:Y:S02]  /*1030*/  @P0 SHF.L.U32 R0, R0, 0x10, RZ ;  /* 0x0000001000000819 */ /* 0x000fe400000006ff */
[----:B------:R-:W-:Y:S01]  /*1040*/  @P0 SHF.L.U32 R58, R58, 0x10, RZ ;  /* 0x000000103a3a0819 */ /* 0x000fe200000006ff */
[----:B------:R-:W3:Y:S01]  /*1050*/  @P0 LDC R81, c[0x0][0x40c] ;  /* 0x00010300ff510b82 */ /* 0x000ee20000000800 */
[----:B------:R-:W-:Y:S02]  /*1060*/  MOV R87, RZ ;  /* 0x000000ff00577202 */ /* 0x000fe40000000f00 */
[----:B------:R-:W-:-:S05]  /*1070*/  MOV R79, RZ ;  /* 0x000000ff004f7202 */ /* 0x000fca0000000f00 */
[----:B------:R-:W4:Y:S01]  /*1080*/  @P0 LDC R89, c[0x0][0x40c] ;  /* 0x00010300ff590b82 */ /* 0x000f220000000800 */
[----:B-1----:R-:W-:Y:S01]  /*1090*/  @P0 FMUL.FTZ R83, R56, R85 ;  /* 0x0000005538530220 */ /* 0x002fe20000410000 */
[----:B------:R-:W-:Y:S01]  /*10a0*/  @P0 SHF.L.U32 R56, R5, 0x10, RZ ;  /* 0x0000001005380819 */ /* 0x000fe200000006ff */
[----:B------:R-:W-:-:S05]  /*10b0*/  HFMA2 R85, -RZ, RZ, 0, 0 ;  /* 0x00000000ff557431 */ /* 0x000fca00000001ff */
[----:B------:R-:W1:Y:S01]  /*10c0*/  @P0 LDC R97, c[0x0][0x40c] ;  /* 0x00010300ff610b82 */ /* 0x000e620000000800 */
[----:B0-----:R-:W-:Y:S01]  /*10d0*/  @P0 FMUL.FTZ R87, R57, R70 ;  /* 0x0000004639570220 */ /* 0x001fe20000410000 */
[----:B------:R-:W-:-:S06]  /*10e0*/  @P0 SHF.L.U32 R57, R6, 0x10, RZ ;  /* 0x0000001006390819 */ /* 0x000fcc00000006ff */
[----:B------:R-:W0:Y:S01]  /*10f0*/  @P0 LDC R68, c[0x0][0x40c] ;  /* 0x00010300ff440b82 */ /* 0x000e220000000800 */
[----:B---3--:R-:W-:Y:S01]  /*1100*/  @P0 FMUL.FTZ R79, R0, R81 ;  /* 0x00000051004f0220 */ /* 0x008fe20000410000 */
[----:B------:R-:W-:Y:S02]  /*1110*/  @P0 SHF.L.U32 R0, R4, 0x10, RZ ;  /* 0x0000001004000819 */ /* 0x000fe400000006ff */
[----:B------:R-:W-:-:S04]  /*1120*/  MOV R81, RZ ;  /* 0x000000ff00517202 */ /* 0x000fc80000000f00 */
[----:B------:R-:W3:Y:S01]  /*1130*/  @P0 LDC R59, c[0x0][0x40c] ;  /* 0x00010300ff3b0b82 */ /* 0x000ee20000000800 */
[----:B----4-:R-:W-:Y:S01]  /*1140*/  @P0 FMUL.FTZ R95, R58, R89 ;  /* 0x000000593a5f0220 */ /* 0x010fe20000410000 */
[----:B------:R-:W-:Y:S02]  /*1150*/  @P0 SHF.L.U32 R58, R7, 0x10, RZ ;  /* 0x00000010073a0819 */ /* 0x000fe400000006ff */
[----:B------:R-:W-:Y:S02]  /*1160*/  MOV R89, RZ ;  /* 0x000000ff00597202 */ /* 0x000fe40000000f00 */
[----:B------:R-:W-:Y:S02]  /*1170*/  F2FP.BF16.F32.PACK_AB R72, RZ, R95 ;  /* 0x0000005fff48723e */ /* 0x000fe400000010ff */
[----:B------:R-:W4:Y:S01]  /*1180*/  @P0 LDC R99, c[0x0][0x40c] ;  /* 0x00010300ff630b82 */ /* 0x000f220000000800 */
[----:B-1----:R-:W-:Y:S01]  /*1190*/  @P0 FMUL.FTZ R81, R56, R97 ;  /* 0x0000006138510220 */ /* 0x002fe20000410000 */
[----:B0-----:R-:W-:-:S04]  /*11a0*/  @P0 FMUL.FTZ R85, R57, R68 ;  /* 0x0000004439550220 */ /* 0x001fc80000410000 */
[----:B------:R-:W-:Y:S02]  /*11b0*/  F2FP.BF16.F32.PACK_AB R57, RZ, R81 ;  /* 0x00000051ff39723e */ /* 0x000fe400000010ff */
[----:B------:R-:W-:Y:S01]  /*11c0*/  F2FP.BF16.F32.PACK_AB R68, RZ, R87 ;  /* 0x00000057ff44723e */ /* 0x000fe200000010ff */
[----:B---3--:R-:W-:Y:S01]  /*11d0*/  @P0 FMUL.FTZ R93, R0, R59 ;  /* 0x0000003b005d0220 */ /* 0x008fe20000410000 */
[----:B------:R-:W-:Y:S02]  /*11e0*/  F2FP.BF16.F32.PACK_AB R59, RZ, R85 ;  /* 0x00000055ff3b723e */ /* 0x000fe400000010ff */
[----:B------:R-:W-:Y:S02]  /*11f0*/  F2FP.BF16.F32.PACK_AB R0, RZ, R79 ;  /* 0x0000004fff00723e */ /* 0x000fe400000010ff */
[----:B------:R-:W-:Y:S01]  /*1200*/  F2FP.BF16.F32.PACK_AB R56, RZ, R93 ;  /* 0x0000005dff38723e */ /* 0x000fe200000010ff */
[----:B----4-:R-:W-:Y:S01]  /*1210*/  @P0 FMUL.FTZ R89, R58, R99 ;  /* 0x000000633a590220 */ /* 0x010fe20000410000 */
[----:B------:R-:W-:-:S02]  /*1220*/  F2FP.BF16.F32.PACK_AB R58, RZ, R83 ;  /* 0x00000053ff3a723e */ /* 0x000fc400000010ff */
[----:B------:R-:W-:Y:S02]  /*1230*/  PRMT R56, R56, 0x5410, R0 ;  /* 0x0000541038387816 */ /* 0x000fe40000000000 */
[----:B------:R-:W-:Y:S02]  /*1240*/  F2FP.BF16.F32.PACK_AB R70, RZ, R89 ;  /* 0x00000059ff46723e */ /* 0x000fe400000010ff */
[----:B------:R-:W-:Y:S02]  /*1250*/  PRMT R57, R57, 0x5410, R58 ;  /* 0x0000541039397816 */ /* 0x000fe4000000003a */
[----:B------:R-:W-:Y:S02]  /*1260*/  PRMT R58, R59, 0x5410, R68 ;  /* 0x000054103b3a7816 */ /* 0x000fe40000000044 */
[----:B------:R-:W-:-:S07]  /*1270*/  PRMT R59, R70, 0x5410, R72 ;  /* 0x00005410463b7816 */ /* 0x000fce0000000048 */
.L_x_4197:
[----:B------:R-:W0:Y:S01]  /*1280*/  @P0 LDC.64 R100, c[0x0][0x390] ;  /* 0x0000e400ff640b82 */ /* 0x000e220000000a00 */
[----:B------:R-:W-:Y:S01]  /*1290*/  VIADD R97, R91, 0x100 ;  /* 0x000001005b617836 */ /* 0x000fe20000000000 */
[----:B------:R-:W-:-:S03]  /*12a0*/  @P0 IADD3 R99, PT, PT, R66, 0x200, RZ ;  /* 0x0000020042630810 */ /* 0x000fc60007ffe0ff */
[----:B------:R-:W-:-:S05]  /*12b0*/  IMAD.WIDE.U32 R96, R97, 0x10, R2 ;  /* 0x0000001061607825 */ /* 0x000fca00078e0002 */
[----:B------:R1:W-:Y:S01]  /*12c0*/  STG.E.128 desc[UR6][R96.64], R56 ;  /* 0x0000003860007986 */ /* 0x0003e2000c101d06 */
[----:B0-----:R-:W-:-:S05]  /*12d0*/  @P0 IMAD.WIDE.U32 R100, R99, 0x10, R100 ;  /* 0x0000001063640825 */ /* 0x001fca00078e0064 */
[----:B------:R1:W5:Y:S01]  /*12e0*/  @P0 LDG.E.128 R4, desc[UR6][R100.64] ;  /* 0x0000000664040981 */ /* 0x000362000c1e1d00 */
[----:B------:R-:W-:Y:S01]  /*12f0*/  IADD3 R99, PT, PT, R91, 0x200, RZ ;  /* 0x000002005b637810 */ /* 0x000fe20007ffe0ff */
[----:B------:R-:W-:Y:S06]  /*1300*/  BRA.U !UP0, `(.L_x_4198) ;  /* 0x0000000108e47547 */ /* 0x000fec000b800000 */
[----:B-1----:R-:W0:Y:S02]  /*1310*/  LDC.64 R56, c[0x0][0x3a0] ;  /* 0x0000e800ff387b82 */ /* 0x002e240000000a00 */
[----:B0-----:R-:W-:-:S06]  /*1320*/  IMAD.WIDE.U32 R56, R99, 0x10, R56 ;  /* 0x0000001063387825 */ /* 0x001fcc00078e0038 */
[----:B------:R-:W3:Y:S01]  /*1330*/  LDG.E.128 R56, desc[UR6][R56.64] ;  /* 0x0000000638387981 */ /* 0x000ee2000c1e1d00 */
[----:B------:R-:W-:-:S13]  /*1340*/  ISETP.GT.AND P0, PT, R64, RZ, PT ;  /* 0x000000ff4000720c */ /* 0x000fda0003f04270 */
[----:B------:R-:W0:Y:S01]  /*1350*/  @P0 LDC R66, c[0x0][0x40c] ;  /* 0x00010300ff420b82 */ /* 0x000e220000000800 */
[----:B-----5:R-:W-:-:S07]  /*1360*/  @P0 SHF.L.U32 R64, R5, 0x10, RZ ;  /* 0x0000001005400819 */ /* 0x020fce00000006ff */
[----:B------:R-:W1:Y:S08]  /*1370*/  @P0 LDC R68, c[0x0][0x40c] ;  /* 0x00010300ff440b82 */ /* 0x000e700000000800 */
[----:B------:R-:W4:Y:S01]  /*1380*/  @P0 LDC R70, c[0x0][0x40c] ;  /* 0x00010300ff460b82 */ /* 0x000f220000000800 */
[C---:B---3--:R-:W-:Y:S02]  /*1390*/  SHF.L.U32 R91, R57.reuse, 0x10, RZ ;  /* 0x00000010395b7819 */ /* 0x048fe400000006ff */
[----:B------:R-:W-:-:S05]  /*13a0*/  PRMT R0, R57, 0x7632, R0 ;  /* 0x0000763239007816 */ /* 0x000fca0000000000 */
[----:B------:R-:W3:Y:S01]  /*13b0*/  @P0 LDC R57, c[0x0][0x40c] ;  /* 0x00010300ff390b82 */ /* 0x000ee20000000800 */
[----:B0-----:R-:W-:Y:S01]  /*13c0*/  @P0 FFMA.FTZ R91, R64, R66, R91 ;  /* 0x00000042405b0223 */ /* 0x001fe2000001005b */
[----:B------:R-:W-:Y:S02]  /*13d0*/  @P0 PRMT R64, R5, 0x7632, R64 ;  /* 0x0000763205400816 */ /* 0x000fe40000000040 */
[----:B------:R-:W-:Y:S02]  /*13e0*/  SHF.L.U32 R97, R0, 0x10, RZ ;  /* 0x0000001000617819 */ /* 0x000fe400000006ff */
[----:B------:R-:W-:Y:S02]  /*13f0*/  @P0 SHF.L.U32 R64, R64, 0x10, RZ ;  /* 0x0000001040400819 */ /* 0x000fe400000006ff */
[----:B------:R-:W-:Y:S02]  /*1400*/  SHF.L.U32 R103, R58, 0x10, RZ ;  /* 0x000000103a677819 */ /* 0x000fe400000006ff */
[----:B------:R-:W-:Y:S01]  /*1410*/  @P0 SHF.L.U32 R0, R6, 0x10, RZ ;  /* 0x0000001006000819 */ /* 0x000fe200000006ff */
[----:B-1----:R-:W-:Y:S01]  /*1420*/  @P0 FFMA.FTZ R97, R64, R68, R97 ;  /* 0x0000004440610223 */ /* 0x002fe20000010061 */
[----:B------:R-:W-:Y:S01]  /*1430*/  PRMT R58, R58, 0x7632, R58 ;  /* 0x000076323a3a7816 */ /* 0x000fe2000000003a */
[----:B------:R-:W0:Y:S01]  /*1440*/  @P0 LDC R64, c[0x0][0x40c] ;  /* 0x00010300ff400b82 */ /* 0x000e220000000800 */
[----:B------:R-:W-:Y:S01]  /*1450*/  SHF.L.U32 R107, R59, 0x10, RZ ;  /* 0x000000103b6b7819 */ /* 0x000fe200000006ff */
[----:B----4-:R-:W-:Y:S01]  /*1460*/  @P0 FFMA.FTZ R103, R0, R70, R103 ;  /* 0x0000004600670223 */ /* 0x010fe20000010067 */
[----:B------:R-:W-:Y:S01]  /*1470*/  @P0 PRMT R0, R6, 0x7632, R0 ;  /* 0x0000763206000816 */ /* 0x000fe20000000000 */
[----:B------:R-:W-:Y:S01]  /*1480*/  IMAD.U32 R101, R58, 0x10000, RZ ;  /* 0x000100003a657824 */ /* 0x000fe200078e00ff */
[----:B------:R-:W-:-:S02]  /*1490*/  SHF.L.U32 R109, R56, 0x10, RZ ;  /* 0x00000010386d7819 */ /* 0x000fc400000006ff */
[----:B------:R-:W-:Y:S01]  /*14a0*/  @P0 SHF.L.U32 R0, R0, 0x10, RZ ;  /* 0x0000001000000819 */ /* 0x000fe200000006ff */
[----:B------:R-:W1:Y:S01]  /*14b0*/  @P0 LDC R58, c[0x0][0x40c] ;  /* 0x00010300ff3a0b82 */ /* 0x000e620000000800 */
[----:B------:R-:W-:-:S03]  /*14c0*/  PRMT R59, R59, 0x7632, R59 ;  /* 0x000076323b3b7816 */ /* 0x000fc6000000003b */
[----:B---3--:R-:W-:Y:S01]  /*14d0*/  @P0 FFMA.FTZ R101, R0, R57, R101 ;  /* 0x0000003900650223 */ /* 0x008fe20000010065 */
[----:B------:R-:W-:Y:S02]  /*14e0*/  @P0 SHF.L.U32 R0, R7, 0x10, RZ ;  /* 0x0000001007000819 */ /* 0x000fe400000006ff */
[----:B------:R-:W-:Y:S01]  /*14f0*/  SHF.L.U32 R111, R59, 0x10, RZ ;  /* 0x000000103b6f7819 */ /* 0x000fe200000006ff */
[----:B------:R-:W3:Y:S01]  /*1500*/  @P0 LDC R57, c[0x0][0x40c] ;  /* 0x00010300ff390b82 */ /* 0x000ee20000000800 */
[----:B------:R-:W-:Y:S01]  /*1510*/  F2FP.BF16.F32.PACK_AB R66, RZ, R101 ;  /* 0x00000065ff42723e */ /* 0x000fe200000010ff */
[----:B0-----:R-:W-:Y:S01]  /*1520*/  @P0 FFMA.FTZ R107, R0, R64, R107 ;  /* 0x00000040006b0223 */ /* 0x001fe2000001006b */
[----:B------:R-:W-:Y:S02]  /*1530*/  PRMT R0, R56, 0x7632, R0 ;  /* 0x0000763238007816 */ /* 0x000fe40000000000 */
[----:B------:R-:W-:Y:S02]  /*1540*/  F2FP.BF16.F32.PACK_AB R64, RZ, R103 ;  /* 0x00000067ff40723e */ /* 0x000fe400000010ff */
[----:B------:R-:W-:-:S02]  /*1550*/  SHF.L.U32 R105, R0, 0x10, RZ ;  /* 0x0000001000697819 */ /* 0x000fc400000006ff */
[----:B------:R-:W-:Y:S02]  /*1560*/  @P0 PRMT R0, R4, 0x7632, R0 ;  /* 0x0000763204000816 */ /* 0x000fe40000000000 */
[----:B------:R-:W-:Y:S02]  /*1570*/  F2FP.BF16.F32.PACK_AB R68, RZ, R107 ;  /* 0x0000006bff44723e */ /* 0x000fe400000010ff */
[----:B------:R-:W-:-:S05]  /*1580*/  @P0 SHF.L.U32 R0, R0, 0x10, RZ ;  /* 0x0000001000000819 */ /* 0x000fca00000006ff */
[----:B-1----:R-:W-:Y:S01]  /*1590*/  @P0 FFMA.FTZ R105, R0, R58, R105 ;  /* 0x0000003a00690223 */ /* 0x002fe20000010069 */
[----:B------:R-:W-:Y:S01]  /*15a0*/  @P0 SHF.L.U32 R0, R4, 0x10, RZ ;  /* 0x0000001004000819 */ /* 0x000fe200000006ff */
[----:B------:R-:W0:Y:S04]  /*15b0*/  @P0 LDC R58, c[0x0][0x40c] ;  /* 0x00010300ff3a0b82 */ /* 0x000e280000000800 */
[----:B---3--:R-:W-:Y:S01]  /*15c0*/  @P0 FFMA.FTZ R109, R0, R57, R109 ;  /* 0x00000039006d0223 */ /* 0x008fe2000001006d */
[----:B------:R-:W-:Y:S02]  /*15d0*/  @P0 PRMT R0, R7, 0x7632, R0 ;  /* 0x0000763207000816 */ /* 0x000fe40000000000 */
[----:B------:R-:W-:Y:S02]  /*15e0*/  F2FP.BF16.F32.PACK_AB R57, RZ, R91 ;  /* 0x0000005bff39723e */ /* 0x000fe400000010ff */
[----:B------:R-:W-:Y:S01]  /*15f0*/  F2FP.BF16.F32.PACK_AB R56, RZ, R109 ;  /* 0x0000006dff38723e */ /* 0x000fe200000010ff */
[----:B------:R-:W-:-:S04]  /*1600*/  @P0 IMAD.U32 R0, R0, 0x10000, RZ ;  /* 0x0001000000000824 */ /* 0x000fc800078e00ff */
[----:B0-----:R-:W-:Y:S01]  /*1610*/  @P0 FFMA.FTZ R111, R0, R58, R111 ;  /* 0x0000003a006f0223 */ /* 0x001fe2000001006f */
        /* <DEDUP_REMOVED lines=8> */
.L_x_4198:
[----:B------:R-:W0:Y:S01]  /*16a0*/  @P0 LDC R103, c[0x0][0x40c] ;  /* 0x00010300ff670b82 */ /* 0x000e220000000800 */
[----:B-1---5:R-:W-:Y:S01]  /*16b0*/  @P0 PRMT R56, R5, 0x7632, R56 ;  /* 0x0000763205380816 */ /* 0x022fe20000000038 */
[----:B------:R-:W-:Y:S01]  /*16c0*/  HFMA2 R105, -RZ, RZ, 0, 0 ;  /* 0x00000000ff697431 */ /* 0x000fe200000001ff */
[----:B------:R-:W-:Y:S01]  /*16d0*/  @P0 PRMT R0, R4, 0x7632, R0 ;  /* 0x0000763204000816 */ /* 0x000fe20000000000 */
[----:B------:R-:W-:Y:S01]  /*16e0*/  HFMA2 R101, -RZ, RZ, 0, 0 ;  /* 0x00000000ff657431 */ /* 0x000fe200000001ff */
[----:B------:R-:W-:Y:S01]  /*16f0*/  @P0 SHF.L.U32 R56, R56, 0x10, RZ ;  /* 0x0000001038380819 */ /* 0x000fe200000006ff */
[----:B------:R-:W-:Y:S01]  /*1700*/  IMAD.MOV.U32 R109, RZ, RZ, RZ ;  /* 0x000000ffff6d7224 */ /* 0x000fe200078e00ff */
[----:B------:R-:W-:Y:S01]  /*1710*/  @P0 PRMT R57, R6, 0x7632, R57 ;  /* 0x0000763206390816 */ /* 0x000fe20000000039 */
[----:B------:R-:W1:Y:S01]  /*1720*/  @P0 LDC R91, c[0x0][0x40c] ;  /* 0x00010300ff5b0b82 */ /* 0x000e620000000800 */
[----:B------:R-:W-:Y:S02]  /*1730*/  @P0 SHF.L.U32 R0, R0, 0x10, RZ ;  /* 0x0000001000000819 */ /* 0x000fe400000006ff */
[----:B------:R-:W-:-:S02]  /*1740*/  MOV R97, RZ ;  /* 0x000000ff00617202 */ /* 0x000fc40000000f00 */
[----:B------:R-:W-:Y:S02]  /*1750*/  @P0 SHF.L.U32 R57, R57, 0x10, RZ ;  /* 0x0000001039390819 */ /* 0x000fe400000006ff */
[----:B------:R-:W-:Y:S01]  /*1760*/  MOV R111, RZ ;  /* 0x000000ff006f7202 */ /* 0x000fe20000000f00 */
[----:B------:R-:W3:Y:S08]  /*1770*/  @P0 LDC R58, c[0x0][0x40c] ;  /* 0x00010300ff3a0b82 */ /* 0x000ef00000000800 */
[----:B------:R-:W4:Y:S01]  /*1780*/  @P0 LDC R107, c[0x0][0x40c] ;  /* 0x00010300ff6b0b82 */ /* 0x000f220000000800 */
[----:B0-----:R-:W-:-:S07]  /*1790*/  @P0 FMUL.FTZ R97, R56, R103 ;  /* 0x0000006738610220 */ /* 0x001fce0000410000 */
[----:B------:R-:W0:Y:S01]  /*17a0*/  @P0 LDC R59, c[0x0][0x40c] ;  /* 0x00010300ff3b0b82 */ /* 0x000e220000000800 */
[----:B-1----:R-:W-:Y:S01]  /*17b0*/  @P0 FMUL.FTZ R105, R0, R91 ;  /* 0x0000005b00690220 */ /* 0x002fe20000410000 */
[----:B------:R-:W-:Y:S01]  /*17c0*/  @P0 PRMT R0, R7, 0x7632, R0 ;  /* 0x0000763207000816 */ /* 0x000fe20000000000 */
[----:B------:R-:W-:-:S03]  /*17d0*/  HFMA2 R91, -RZ, RZ, 0, 0 ;  /* 0x00000000ff5b7431 */ /* 0x000fc600000001ff */
[----:B------:R-:W-:Y:S02]  /*17e0*/  @P0 SHF.L.U32 R0, R0, 0x10, RZ ;  /* 0x0000001000000819 */ /* 0x000fe400000006ff */
[----:B------:R-:W1:Y:S01]  /*17f0*/  @P0 LDC R103, c[0x0][0x40c] ;  /* 0x00010300ff670b82 */ /* 0x000e620000000800 */
[----:B---3--:R-:W-:Y:S01]  /*1800*/  @P0 FMUL.FTZ R101, R57, R58 ;  /* 0x0000003a39650220 */ /* 0x008fe20000410000 */
[----:B------:R-:W-:-:S04]  /*1810*/  F2FP.BF16.F32.PACK_AB R58, RZ, R97 ;  /* 0x00000061ff3a723e */ /* 0x000fc800000010ff */
[----:B------:R-:W-:Y:S02]  /*1820*/  F2FP.BF16.F32.PACK_AB R64, RZ, R101 ;  /* 0x00000065ff40723e */ /* 0x000fe400000010ff */
[----:B------:R-:W3:Y:S01]  /*1830*/  @P0 LDC R57, c[0x0][0x40c] ;  /* 0x00010300ff390b82 */ /* 0x000ee20000000800 */
[----:B----4-:R-:W-:Y:S01]  /*1840*/  @P0 FMUL.FTZ R111, R0, R107 ;  /* 0x0000006b006f0220 */ /* 0x010fe20000410000 */
[----:B------:R-:W-:Y:S01]  /*1850*/  @P0 SHF.L.U32 R0, R4, 0x10, RZ ;  /* 0x0000001004000819 */ /* 0x000fe200000006ff */
[----:B------:R-:W-:-:S03]  /*1860*/  HFMA2 R107, -RZ, RZ, 0, 0 ;  /* 0x00000000ff6b7431 */ /* 0x000fc600000001ff */
[----:B------:R-:W-:Y:S02]  /*1870*/  F2FP.BF16.F32.PACK_AB R68, RZ, R111 ;  /* 0x0000006fff44723e */ /* 0x000fe400000010ff */
[----:B------:R-:W4:Y:S01]  /*1880*/  @P0 LDC R113, c[0x0][0x40c] ;  /* 0x00010300ff710b82 */ /* 0x000f220000000800 */
[----:B0-----:R-:W-:Y:S01]  /*1890*/  @P0 FMUL.FTZ R109, R0, R59 ;  /* 0x0000003b006d0220 */ /* 0x001fe20000410000 */
[----:B------:R-:W-:-:S04]  /*18a0*/  @P0 SHF.L.U32 R0, R5, 0x10, RZ ;  /* 0x0000001005000819 */ /* 0x000fc800000006ff */
[----:B------:R-:W-:Y:S01]  /*18b0*/  F2FP.BF16.F32.PACK_AB R56, RZ, R109 ;  /* 0x0000006dff38723e */ /* 0x000fe200000010ff */
[----:B-1----:R-:W-:Y:S01]  /*18c0*/  @P0 FMUL.FTZ R91, R0, R103 ;  /* 0x00000067005b0220 */ /* 0x002fe20000410000 */
[----:B------:R-:W-:Y:S02]  /*18d0*/  @P0 SHF.L.U32 R0, R6, 0x10, RZ ;  /* 0x0000001006000819 */ /* 0x000fe400000006ff */
[----:B------:R-:W-:-:S03]  /*18e0*/  MOV R103, RZ ;  /* 0x000000ff00677202 */ /* 0x000fc60000000f00 */
[----:B---3--:R-:W-:Y:S01]  /*18f0*/  @P0 FMUL.FTZ R103, R0, R57 ;  /* 0x0000003900670220 */ /* 0x008fe20000410000 */
[----:B------:R-:W-:Y:S02]  /*1900*/  @P0 SHF.L.U32 R0, R7, 0x10, RZ ;  /* 0x0000001007000819 */ /* 0x000fe400000006ff */
[----:B------:R-:W-:Y:S02]  /*1910*/  F2FP.BF16.F32.PACK_AB R57, RZ, R91 ;  /* 0x0000005bff39723e */ /* 0x000fe400000010ff */
[----:B------:R-:W-:Y:S02]  /*1920*/  F2FP.BF16.F32.PACK_AB R59, RZ, R103 ;  /* 0x00000067ff3b723e */ /* 0x000fe400000010ff */
[----:B------:R-:W-:Y:S01]  /*1930*/  PRMT R57, R57, 0x5410, R58 ;  /* 0x0000541039397816 */ /* 0x000fe2000000003a */
[----:B----4-:R-:W-:Y:S01]  /*1940*/  @P0 FMUL.FTZ R107, R0, R113 ;  /* 0x00000071006b0220 */ /* 0x010fe20000410000 */
[----:B------:R-:W-:Y:S02]  /*1950*/  F2FP.BF16.F32.PACK_AB R0, RZ, R105 ;  /* 0x00000069ff00723e */ /* 0x000fe400000010ff */
[----:B------:R-:W-:-:S02]  /*1960*/  PRMT R58, R59, 0x5410, R64 ;  /* 0x000054103b3a7816 */ /* 0x000fc40000000040 */
[----:B------:R-:W-:Y:S02]  /*1970*/  F2FP.BF16.F32.PACK_AB R66, RZ, R107 ;  /* 0x0000006bff42723e */ /* 0x000fe400000010ff */
[----:B------:R-:W-:Y:S02]  /*1980*/  PRMT R56, R56, 0x5410, R0 ;  /* 0x0000541038387816 */ /* 0x000fe40000000000 */
[----:B------:R-:W-:-:S07]  /*1990*/  PRMT R59, R66, 0x5410, R68 ;  /* 0x00005410423b7816 */ /* 0x000fce0000000044 */
.L_x_4199:
        /* <DEDUP_REMOVED lines=108> */
.L_x_4201:
[----:B--2---:R-:W-:Y:S05]  /*2060*/  BSYNC.RECONVERGENT B0 ;  /* 0x0000000000007941 */ /* 0x004fea0003800200 */
.L_x_4200:
[----:B------:R-:W-:Y:S01]  /*2070*/  BAR.SYNC.DEFER_BLOCKING 0x0 ;  /* 0x0000000000007b1d */ /* 0x000fe20000010000 */
[----:B------:R-:W-:Y:S02]  /*2080*/  MOV R56, RZ ;  /* 0x000000ff00387202 */ /* 0x000fe40000000f00 */
[----:B0-----:R-:W-:-:S03]  /*2090*/  CS2R R2, SRZ ;  /* 0x0000000000027805 */ /* 0x001fc6000001ff00 */
        /* <DEDUP_REMOVED lines=10> */
.L_x_4203:
[----:B------:R-:W-:Y:S05]  /*2140*/  BSYNC.RECONVERGENT B0 ;  /* 0x0000000000007941 */ /* 0x000fea0003800200 */
.L_x_4202:
[----:B------:R-:W1:Y:S01]  /*2150*/  SHFL.DOWN PT, R57, R56, 0x4, 0x1f ;  /* 0x08801f0038397f89 */ /* 0x000e6200000e0000 */
[----:B------:R-:W-:Y:S02]  /*2160*/  ISETP.NE.AND P1, PT, R0, RZ, PT ;  /* 0x000000ff0000720c */ /* 0x000fe40003f25270 */
[----:B------:R-:W-:Y:S01]  /*2170*/  ISETP.NE.AND P0, PT, RZ, UR10, PT ;  /* 0x0000000aff007c0c */ /* 0x000fe2000bf05270 */
[----:B0-----:R-:W0:Y:S01]  /*2180*/  SHFL.DOWN PT, R59, R2, 0x4, 0x1f ;  /* 0x08801f00023b7f89 */ /* 0x001e2200000e0000 */
[----:B-1----:R-:W-:Y:S02]  /*2190*/  IADD3 R58, PT, PT, R57, R56, RZ ;  /* 0x00000038393a7210 */ /* 0x002fe40007ffe0ff */
[----:B------:R-:W-:Y:S02]  /*21a0*/  I2FP.F32.S32 R70, R57 ;  /* 0x0000003900467245 */ /* 0x000fe40000201400 */
[----:B------:R-:W-:Y:S01]  /*21b0*/  I2FP.F32.S32 R64, R58 ;  /* 0x0000003a00407245 */ /* 0x000fe20000201400 */
[C---:B0-----:R-:W-:Y:S01]  /*21c0*/  FADD.FTZ R68, -R59.reuse, R2 ;  /* 0x000000023b447221 */ /* 0x041fe20000010100 */
[----:B------:R-:W-:Y:S01]  /*21d0*/  I2FP.F32.U32 R57, R56 ;  /* 0x0000003800397245 */ /* 0x000fe20000201000 */
[----:B------:R-:W-:Y:S01]  /*21e0*/  FMUL.FTZ R72, R59, R70 ;  /* 0x000000463b487220 */ /* 0x000fe20000410000 */
[----:B------:R-:W0:Y:S01]  /*21f0*/  MUFU.RCP R66, R64 ;  /* 0x0000004000427308 */ /* 0x000e220000001000 */
[----:B------:R-:W-:Y:S01]  /*2200*/  FMUL.FTZ R68, R68, R68 ;  /* 0x0000004444447220 */ /* 0x000fe20000410000 */
[----:B------:R-:W-:Y:S03]  /*2210*/  SHFL.DOWN PT, R99, R58, 0x2, 0x1f ;  /* 0x08401f003a637f89 */ /* 0x000fe600000e0000 */
[----:B------:R-:W-:Y:S01]  /*2220*/  FMUL.FTZ R68, R68, R57 ;  /* 0x0000003944447220 */ /* 0x000fe20000410000 */
[----:B------:R-:W-:-:S02]  /*2230*/  FFMA.FTZ R57, R57, R2, R72 ;  /* 0x0000000239397223 */ /* 0x000fc40000010048 */
[----:B------:R-:W1:Y:S01]  /*2240*/  SHFL.DOWN PT, R2, R3, 0x4, 0x1f ;  /* 0x08801f0003027f89 */ /* 0x000e6200000e0000 */
[----:B------:R-:W-:Y:S01]  /*2250*/  FMUL.FTZ R68, R68, R70 ;  /* 0x0000004644447220 */ /* 0x000fe20000410000 */
[----:B0-----:R-:W-:-:S05]  /*2260*/  FMUL.FTZ R59, R66, R57 ;  /* 0x00000039423b7220 */ /* 0x001fca0000410000 */
[----:B------:R-:W0:Y:S01]  /*2270*/  SHFL.DOWN PT, R56, R59, 0x2, 0x1f ;  /* 0x08401f003b387f89 */ /* 0x000e2200000e0000 */
[----:B-1----:R-:W-:-:S04]  /*2280*/  FADD.FTZ R57, R2, R3 ;  /* 0x0000000302397221 */ /* 0x002fc80000010000 */
[----:B------:R-:W-:Y:S01]  /*2290*/  FFMA.FTZ R57, R66, R68, R57 ;  /* 0x0000004442397223 */ /* 0x000fe20000010039 */
[-C--:B------:R-:W-:Y:S02]  /*22a0*/  I2FP.F32.S32 R68, R99.reuse ;  /* 0x0000006300447245 */ /* 0x080fe40000201400 */
[----:B------:R-:W-:Y:S02]  /*22b0*/  IADD3 R99, PT, PT, R58, R99, RZ ;  /* 0x000000633a637210 */ /* 0x000fe40007ffe0ff */
[----:B------:R-:W1:Y:S02]  /*22c0*/  SHFL.DOWN PT, R2, R57, 0x2, 0x1f ;  /* 0x08401f0039027f89 */ /* 0x000e6400000e0000 */
[----:B------:R-:W-:Y:S01]  /*22d0*/  I2FP.F32.S32 R3, R99 ;  /* 0x0000006300037245 */ /* 0x000fe20000201400 */
[----:B0-----:R-:W-:Y:S01]  /*22e0*/  FMUL.FTZ R113, R56, R68 ;  /* 0x0000004438717220 */ /* 0x001fe20000410000 */
[----:B------:R-:W-:Y:S02]  /*22f0*/  FADD.FTZ R66, R59, -R56 ;  /* 0x800000383b427221 */ /* 0x000fe40000010000 */
[----:B------:R-:W0:Y:S01]  /*2300*/  MUFU.RCP R56, R3 ;  /* 0x0000000300387308 */ /* 0x000e220000001000 */
[----:B------:R-:W-:Y:S01]  /*2310*/  FFMA.FTZ R113, R64, R59, R113 ;  /* 0x0000003b40717223 */ /* 0x000fe20000010071 */
[----:B------:R-:W-:-:S04]  /*2320*/  FMUL.FTZ R59, R66, R66 ;  /* 0x00000042423b7220 */ /* 0x000fc80000410000 */
[----:B------:R-:W-:Y:S02]  /*2330*/  FMUL.FTZ R59, R64, R59 ;  /* 0x0000003b403b7220 */ /* 0x000fe40000410000 */
[----:B------:R-:W2:Y:S02]  /*2340*/  SHFL.DOWN PT, R64, R99, 0x1, 0x1f ;  /* 0x08201f0063407f89 */ /* 0x000ea400000e0000 */
[----:B------:R-:W-:Y:S01]  /*2350*/  FMUL.FTZ R68, R59, R68 ;  /* 0x000000443b447220 */ /* 0x000fe20000410000 */
[----:B-1----:R-:W-:Y:S01]  /*2360*/  FADD.FTZ R59, R57, R2 ;  /* 0x00000002393b7221 */ /* 0x002fe20000010000 */
[----:B0-----:R-:W-:-:S03]  /*2370*/  FMUL.FTZ R58, R56, R113 ;  /* 0x00000071383a7220 */ /* 0x001fc60000410000 */
[----:B------:R-:W-:Y:S02]  /*2380*/  FFMA.FTZ R59, R56, R68, R59 ;  /* 0x00000044383b7223 */ /* 0x000fe4000001003b */
[----:B------:R-:W0:Y:S04]  /*2390*/  SHFL.DOWN PT, R113, R58, 0x1, 0x1f ;  /* 0x08201f003a717f89 */ /* 0x000e2800000e0000 */
[----:B------:R-:W1:Y:S01]  /*23a0*/  SHFL.DOWN PT, R2, R59, 0x1, 0x1f ;  /* 0x08201f003b027f89 */ /* 0x000e6200000e0000 */
[-C--:B--2---:R-:W-:Y:S02]  /*23b0*/  IADD3 R56, PT, PT, R99, R64.reuse, RZ ;  /* 0x0000004063387210 */ /* 0x084fe40007ffe0ff */
[----:B------:R-:W-:Y:S02]  /*23c0*/  I2FP.F32.S32 R66, R64 ;  /* 0x0000004000427245 */ /* 0x000fe40000201400 */
[----:B------:R-:W-:-:S06]  /*23d0*/  I2FP.F32.S32 R56, R56 ;  /* 0x0000003800387245 */ /* 0x000fcc0000201400 */
[----:B------:R-:W2:Y:S01]  /*23e0*/  MUFU.RCP R56, R56 ;  /* 0x0000003800387308 */ /* 0x000ea20000001000 */
[----:B0-----:R-:W-:Y:S01]  /*23f0*/  FADD.FTZ R57, R58, -R113 ;  /* 0x800000713a397221 */ /* 0x001fe20000010000 */
[----:B------:R-:W-:-:S03]  /*2400*/  FMUL.FTZ R68, R113, R66 ;  /* 0x0000004271447220 */ /* 0x000fc60000410000 */
[----:B------:R-:W-:Y:S01]  /*2410*/  FMUL.FTZ R64, R57, R57 ;  /* 0x0000003939407220 */ /* 0x000fe20000410000 */
[----:B-1----:R-:W-:-:S03]  /*2420*/  FADD.FTZ R59, R59, R2 ;  /* 0x000000023b3b7221 */ /* 0x002fc60000010000 */
[C---:B------:R-:W-:Y:S01]  /*2430*/  FMUL.FTZ R64, R3.reuse, R64 ;  /* 0x0000004003407220 */ /* 0x040fe20000410000 */
[----:B------:R-:W-:-:S03]  /*2440*/  FFMA.FTZ R3, R3, R58, R68 ;  /* 0x0000003a03037223 */ /* 0x000fc60000010044 */
[----:B------:R-:W-:Y:S01]  /*2450*/  FMUL.FTZ R64, R64, R66 ;  /* 0x0000004240407220 */ /* 0x000fe20000410000 */
[----:B--2---:R-:W-:-:S03]  /*2460*/  FMUL.FTZ R57, R56, R3 ;  /* 0x0000000338397220 */ /* 0x004fc60000410000 */
[----:B------:R-:W-:Y:S02]  /*2470*/  FFMA.FTZ R64, R56, R64, R59 ;  /* 0x0000004038407223 */ /* 0x000fe4000001003b */
[----:B------:R-:W0:Y:S01]  /*2480*/  LDC R56, c[0x0][0x448] ;  /* 0x00011200ff387b82 */ /* 0x000e220000000800 */
[----:B------:R-:W1:Y:S04]  /*2490*/  SHFL.IDX PT, R57, R57, RZ, 0x1f ;  /* 0x00001fff39397589 */ /* 0x000e6800000e0000 */
[----:B------:R-:W0:Y:S01]  /*24a0*/  SHFL.IDX PT, R3, R64, RZ, 0x1f ;  /* 0x00001fff40037589 */ /* 0x000e2200000e0000 */
[----:B-1----:R-:W-:Y:S01]  /*24b0*/  FMUL.FTZ R58, R57, R57 ;  /* 0x00000039393a7220 */ /* 0x002fe20000410000 */
[----:B0-----:R-:W-:-:S04]  /*24c0*/  FFMA.FTZ R56, R3, UR11, R56 ;  /* 0x0000000b03387c23 */ /* 0x001fc80008010038 */
[----:B------:R-:W-:Y:S01]  /*24d0*/  FSEL R99, R58, RZ, P0 ;  /* 0x000000ff3a637208 */ /* 0x000fe20000000000 */
[----:B------:R-:W0:Y:S04]  /*24e0*/  @!P1 LDC.64 R2, c[0x0][0x3c0] ;  /* 0x0000f000ff029b82 */ /* 0x000e280000000a00 */
[----:B------:R-:W-:-:S04]  /*24f0*/  FADD.FTZ R56, R56, R99 ;  /* 0x0000006338387221 */ /* 0x000fc80000010000 */
[----:B------:R-:W1:Y:S02]  /*2500*/  @!P1 LDC.64 R58, c[0x0][0x3c8] ;  /* 0x0000f200ff3a9b82 */ /* 0x000e640000000a00 */
[----:B------:R-:W2:Y:S01]  /*2510*/  MUFU.RSQ R56, R56 ;  /* 0x0000003800387308 */ /* 0x000ea20000001400 */
[----:B0-----:R-:W-:-:S05]  /*2520*/  @!P1 IMAD.WIDE R2, R60, 0x4, R2 ;  /* 0x000000043c029825 */ /* 0x001fca00078e0202 */
[----:B------:R0:W-:Y:S01]  /*2530*/  @!P1 STG.E desc[UR6][R2.64], R57 ;  /* 0x0000003902009986 */ /* 0x0001e2000c101906 */
[----:B-1----:R-:W-:-:S05]  /*2540*/  @!P1 IMAD.WIDE R58, R60, 0x4, R58 ;  /* 0x000000043c3a9825 */ /* 0x002fca00078e023a */
[----:B--2---:R0:W-:Y:S01]  /*2550*/  @!P1 STG.E desc[UR6][R58.64], R56 ;  /* 0x000000383a009986 */ /* 0x0041e2000c101906 */
[----:B------:R-:W-:-:S13]  /*2560*/  ISETP.GE.AND P1, PT, R62, 0x1, PT ;  /* 0x000000013e00780c */ /* 0x000fda0003f26270 */
[----:B0-----:R-:W-:Y:S05]  /*2570*/  @!P1 BRA `(.L_x_4204) ;  /* 0x00000004008c9947 */ /* 0x001fea0003800000 */
[----:B------:R-:W-:Y:S02]  /*2580*/  IADD3 R62, PT, PT, R62, -0x1, RZ ;  /* 0xffffffff3e3e7810 */ /* 0x000fe40007ffe0ff */
[----:B------:R-:W-:-:S03]  /*2590*/  FSEL R2, R57, RZ, !P0 ;  /* 0x000000ff39027208 */ /* 0x000fc60004000000 */
[----:B------:R-:W-:Y:S02]  /*25a0*/  IMAD R62, R62, R61, RZ ;  /* 0x0000003d3e3e7224 */ /* 0x000fe400078e02ff */
[C---:B------:R-:W-:Y:S01]  /*25b0*/  FADD.FTZ R75, -R2.reuse, R75 ;  /* 0x0000004b024b7221 */ /* 0x040fe20000010100 */
[C---:B------:R-:W-:Y:S01]  /*25c0*/  FADD.FTZ R63, -R2.reuse, R63 ;  /* 0x0000003f023f7221 */ /* 0x040fe20000010100 */
[C---:B------:R-:W-:Y:S01]  /*25d0*/  FADD.FTZ R65, -R2.reuse, R65 ;  /* 0x0000004102417221 */ /* 0x040fe20000010100 */
[----:B------:R-:W-:Y:S01]  /*25e0*/  SHF.R.S32.HI R3, RZ, 0x1f, R62 ;  /* 0x0000001fff037819 */ /* 0x000fe2000001143e */
        /* <DEDUP_REMOVED lines=21> */
[----:B------:R-:W-:Y:S01]  /*2740*/  LEA.HI R57, R3, R62, RZ, 0x3 ;  /* 0x0000003e03397211 */ /* 0x000fe200078f18ff */
[C---:B------:R-:W-:Y:S01]  /*2750*/  FMUL.FTZ R59, R56.reuse, R59 ;  /* 0x0000003b383b7220 */ /* 0x040fe20000410000 */
[----:B------:R-:W0:Y:S01]  /*2760*/  LDC.64 R2, c[0x0][0x428] ;  /* 0x00010a00ff027b82 */ /* 0x000e220000000a00 */
[C---:B------:R-:W-:Y:S01]  /*2770*/  FMUL.FTZ R62, R56.reuse, R71 ;  /* 0x00000047383e7220 */ /* 0x040fe20000410000 */
[C---:B------:R-:W-:Y:S01]  /*2780*/  FMUL.FTZ R73, R56.reuse, R73 ;  /* 0x0000004938497220 */ /* 0x040fe20000410000 */
[C---:B------:R-:W-:Y:S01]  /*2790*/  FMUL.FTZ R64, R56.reuse, R77 ;  /* 0x0000004d38407220 */ /* 0x040fe20000410000 */
[----:B------:R-:W-:Y:S01]  /*27a0*/  LEA.HI.SX32 R57, R57, R0, 0x1d ;  /* 0x0000000039397211 */ /* 0x000fe200078feaff */
        /* <DEDUP_REMOVED lines=22> */
[C---:B------:R-:W-:Y:S01]  /*2910*/  IADD3 R65, PT, PT, R57.reuse, 0x100, RZ ;  /* 0x0000010039417810 */ /* 0x040fe20007ffe0ff */
[----:B------:R-:W-:Y:S01]  /*2920*/  FFMA.FTZ R56, R64, R51, R27 ;  /* 0x0000003340387223 */ /* 0x000fe2000001001b */
[----:B------:R-:W-:Y:S01]  /*2930*/  FFMA.FTZ R67, R62, R49, R25 ;  /* 0x000000313e437223 */ /* 0x000fe20000010019 */
[C---:B------:R-:W-:Y:S01]  /*2940*/  IADD3 R71, PT, PT, R57.reuse, 0x200, RZ ;  /* 0x0000020039477810 */ /* 0x040fe20007ffe0ff */
[----:B0-----:R-:W-:-:S04]  /*2950*/  IMAD.WIDE.U32 R62, R57, 0x10, R2 ;  /* 0x00000010393e7825 */ /* 0x001fc800078e0002 */
[----:B------:R-:W-:Y:S01]  /*2960*/  FFMA.FTZ R57, R69, R54, R30 ;  /* 0x0000003645397223 */ /* 0x000fe2000001001e */
[----:B------:R-:W-:Y:S01]  /*2970*/  FFMA.FTZ R72, R72, R55, R31 ;  /* 0x0000003748487223 */ /* 0x000fe2000001001f */
[----:B------:R-:W-:Y:S01]  /*2980*/  F2FP.BF16.F32.PACK_AB R59, R56, R59 ;  /* 0x0000003b383b723e */ /* 0x000fe200000010ff */
[----:B------:R-:W-:Y:S01]  /*2990*/  IMAD.WIDE.U32 R64, R65, 0x10, R2 ;  /* 0x0000001041407825 */ /* 0x000fe200078e0002 */
[----:B------:R-:W-:-:S03]  /*29a0*/  F2FP.BF16.F32.PACK_AB R58, R67, R58 ;  /* 0x0000003a433a723e */ /* 0x000fc600000010ff */
        /* <DEDUP_REMOVED lines=22> */
[----:B------:R-:W-:Y:S01]  /*2b10*/  F2FP.BF16.F32.PACK_AB R70, R73, R70 ;  /* 0x000000464946723e */ /* 0x000fe200000010ff */
[----:B------:R0:W-:Y:S01]  /*2b20*/  STG.E.128 desc[UR6][R62.64], R56 ;  /* 0x000000383e007986 */ /* 0x0001e2000c101d06 */
[----:B------:R-:W-:Y:S02]  /*2b30*/  F2FP.BF16.F32.PACK_AB R69, R74, R69 ;  /* 0x000000454a45723e */ /* 0x000fe400000010ff */
[----:B------:R-:W-:Y:S02]  /*2b40*/  F2FP.BF16.F32.PACK_AB R68, R66, R61 ;  /* 0x0000003d4244723e */ /* 0x000fe400000010ff */
[----:B------:R-:W-:Y:S02]  /*2b50*/  F2FP.BF16.F32.PACK_AB R75, R84, R107 ;  /* 0x0000006b544b723e */ /* 0x000fe400000010ff */
[----:B------:R-:W-:Y:S01]  /*2b60*/  F2FP.BF16.F32.PACK_AB R74, R82, R103 ;  /* 0x00000067524a723e */ /* 0x000fe200000010ff */
[----:B------:R0:W-:Y:S01]  /*2b70*/  STG.E.128 desc[UR6][R64.64], R68 ;  /* 0x0000004440007986 */ /* 0x0001e2000c101d06 */
[----:B------:R-:W-:-:S02]  /*2b80*/  F2FP.BF16.F32.PACK_AB R73, R80, R91 ;  /* 0x0000005b5049723e */ /* 0x000fc400000010ff */
[----:B------:R-:W-:-:S05]  /*2b90*/  F2FP.BF16.F32.PACK_AB R72, R72, R109 ;  /* 0x0000006d4848723e */ /* 0x000fca00000010ff */
[----:B------:R0:W-:Y:S02]  /*2ba0*/  STG.E.128 desc[UR6][R2.64], R72 ;  /* 0x0000004802007986 */ /* 0x0001e4000c101d06 */
.L_x_4204:
[----:B0-----:R-:W0:Y:S01]  /*2bb0*/  LDC.64 R2, c[0x0][0x380] ;  /* 0x0000e000ff027b82 */ /* 0x001e220000000a00 */
[----:B------:R-:W-:Y:S01]  /*2bc0*/  UPLOP3.LUT UP1, UPT, UPT, UPT, UP1, 0x40, 0x4 ;  /* 0x000000000004789c */ /* 0x000fe20003f2e810 */
[----:B0-----:R-:W-:-:S04]  /*2bd0*/  IADD3 R60, PT, PT, R60, R2, RZ ;  /* 0x000000023c3c7210 */ /* 0x001fc80007ffe0ff */
[----:B------:R-:W-:-:S13]  /*2be0*/  ISETP.GE.AND P0, PT, R60, R3, PT ;  /* 0x000000033c00720c */ /* 0x000fda0003f06270 */
[----:B------:R-:W-:Y:S05]  /*2bf0*/  @!P0 BRA `(.L_x_4205) ;  /* 0xffffffd400d48947 */ /* 0x000fea000383ffff */
[----:B------:R-:W-:Y:S05]  /*2c00*/  EXIT ;  /* 0x000000000000794d */ /* 0x000fea0003800000 */
.L_x_4206:
        /* <DEDUP_REMOVED lines=15> */
.L_x_20938:


//--------------------- .text._ZN10layer_norm13ln_fwd_kernelINS_13Kernel_traitsIf13__nv_bfloat16S2_S2_fjLj6144ELj1ELj1ELj8ELj16ENS_18Kernel_traits_baseILj6144EfS2_S2_S2_fjLj256EEEEELb0ELb1ELb0ELb0EEEvNS_9FwdParamsE --------------------------
	.section	.text._ZN10layer_norm13ln_fwd_kernelINS_13Kernel_traitsIf13__nv_bfloat16S2_S2_fjLj6144ELj1ELj1ELj8ELj16ENS_18Kernel_traits_baseILj6144EfS2_S2_S2_fjLj256EEEEELb0ELb1ELb0ELb0EEEvNS_9FwdParamsE,"ax",@progbits
	.align	128
        .global         _ZN10layer_norm13ln_fwd_kernelINS_13Kernel_traitsIf13__nv_bfloat16S2_S2_fjLj6144ELj1ELj1ELj8ELj16ENS_18Kernel_traits_baseILj6144EfS2_S2_S2_fjLj256EEEEELb0ELb1ELb0ELb0EEEvNS_9FwdParamsE
        .type           _ZN10layer_norm13ln_fwd_kernelINS_13Kernel_traitsIf13__nv_bfloat16S2_S2_fjLj6144ELj1ELj1ELj8ELj16ENS_18Kernel_traits_baseILj6144EfS2_S2_S2_fjLj256EEEEELb0ELb1ELb0ELb0EEEvNS_9FwdParamsE,@function
        .size           _ZN10layer_norm13ln_fwd_kernelINS_13Kernel_traitsIf13__nv_bfloat16S2_S2_fjLj6144ELj1ELj1ELj8ELj16ENS_18Kernel_traits_baseILj6144EfS2_S2_S2_fjLj256EEEEELb0ELb1ELb0ELb0EEEvNS_9FwdParamsE,(.L_x_20939 - _ZN10layer_norm13ln_fwd_kernelINS_13Kernel_traitsIf13__nv_bfloat16S2_S2_fjLj6144ELj1ELj1ELj8ELj16ENS_18Kernel_traits_baseILj6144EfS2_S2_S2_fjLj256EEEEELb0ELb1ELb0ELb0EEEvNS_9FwdParamsE)
        .other          _ZN10layer_norm13ln_fwd_kernelINS_13Kernel_traitsIf13__nv_bfloat16S2_S2_fjLj6144ELj1ELj1ELj8ELj16ENS_18Kernel_traits_baseILj6144EfS2_S2_S2_fjLj256EEEEELb0ELb1ELb0ELb0EEEvNS_9FwdParamsE,@"STO_CUDA_ENTRY STV_DEFAULT"
_ZN10layer_norm13ln_fwd_kernelINS_13Kernel_traitsIf13__nv_bfloat16S2_S2_fjLj6144ELj1ELj1ELj8ELj16ENS_18Kernel_traits_baseILj6144EfS2_S2_S2_fjLj256EEEEELb0ELb1ELb0ELb0EEEvNS_9FwdParamsE:
.text._ZN10layer_norm13ln_fwd_kernelINS_13Kernel_traitsIf13__nv_bfloat16S2_S2_fjLj6144ELj1ELj1ELj8ELj16ENS_18Kernel_traits_baseILj6144EfS2_S2_S2_fjLj256EEEEELb0ELb1ELb0ELb0EEEvNS_9FwdParamsE:
[----:B------:R-:W-:Y:S01]  /*0000*/  LDC R1, c[0x0][0x37c] ;  /* 0x0000df00ff017b82 */ /* 0x000fe20000000800 */
[----:B------:R-:W0:Y:S01]  /*0010*/  S2R R94, SR_TID.X ;  /* 0x00000000005e7919 */ /* 0x000e220000002100 */
[----:B------:R-:W1:Y:S06]  /*0020*/  LDCU.64 UR10, c[0x0][0x438] ;  /* 0x00008700ff0a77ac */ /* 0x000e6c0008000a00 */
[----:B------:R-:W2:Y:S01]  /*0030*/  S2UR UR6, SR_CTAID.X ;  /* 0x00000000000679c3 */ /* 0x000ea20000002500 */
[----:B------:R-:W-:Y:S01]  /*0040*/  BSSY.RECONVERGENT B0, `(.L_x_4207) ;  /* 0x0000064000007945 */ /* 0x000fe20003800200 */
[----:B------:R-:W3:Y:S01]  /*0050*/  LDCU UR5, c[0x0][0x388] ;  /* 0x00007100ff0577ac */ /* 0x000ee20008000800 */
[----:B------:R-:W4:Y:S01]  /*0060*/  LDCU.64 UR8, c[0x0][0x358] ;  /* 0x00006b00ff0877ac */ /* 0x000f220008000a00 */
[----:B-1----:R-:W-:-:S02]  /*0070*/  UISETP.NE.U32.AND UP0, UPT, UR10, URZ, UPT ;  /* 0x000000ff0a00728c */ /* 0x002fc4000bf05070 */
[----:B---3--:R-:W-:Y:S02]  /*0080*/  USHF.R.S32.HI UR4, URZ, 0x1f, UR5 ;  /* 0x0000001fff047899 */ /* 0x008fe40008011405 */
[----:B------:R-:W-:Y:S02]  /*0090*/  UISETP.NE.AND.EX UP0, UPT, UR11, URZ, UPT, UP0 ;  /* 0x000000ff0b00728c */ /* 0x000fe4000bf05300 */
[----:B------:R-:W-:Y:S01]  /*00a0*/  ULEA.HI UR4, UR4, UR5, URZ, 0x3 ;  /* 0x0000000504047291 */ /* 0x000fe2000f8f18ff */
[----:B0-----:R-:W-:-:S05]  /*00b0*/  LOP3.LUT R3, R94, 0xe0, RZ, 0xc0, !PT ;  /* 0x000000e05e037812 */ /* 0x001fca00078ec0ff */
[----:B------:R-:W-:Y:S02]  /*00c0*/  MOV R5, UR4 ;  /* 0x0000000400057c02 */ /* 0x000fe40008000f00 */
[----:B------:R-:W-:Y:S02]  /*00d0*/  LOP3.LUT R93, R3, 0x1f, R94, 0xf8, !PT ;  /* 0x0000001f035d7812 */ /* 0x000fe400078ef85e */
[----:B------:R-:W-:Y:S02]  /*00e0*/  LOP3.LUT R11, R94, 0x1f, RZ, 0xc0, !PT ;  /* 0x0000001f5e0b7812 */ /* 0x000fe400078ec0ff */
[----:B------:R-:W-:-:S04]  /*00f0*/  LOP3.LUT R92, R93, 0xff, RZ, 0x3c, !PT ;  /* 0x000000ff5d5c7812 */ /* 0x000fc800078e3cff */
[----:B------:R-:W-:Y:S01]  /*0100*/  LEA.HI.SX32 R92, R5, R92, 0x1d ;  /* 0x0000005c055c7211 */ /* 0x000fe200078feaff */
[----:B--2-4-:R-:W-:Y:S06]  /*0110*/  BRA.U !UP0, `(.L_x_4208) ;  /* 0x0000000108b07547 */ /* 0x014fec000b800000 */
        /* <DEDUP_REMOVED lines=11> */
[----:B------:R3:W5:Y:S03]  /*01d0*/  @P1 LDG.E.128 R56, desc[UR8][R12.64+0x10] ;  /* 0x000010080c381981 */ /* 0x000766000c1e1d00 */
[----:B------:R-:W1:Y:S01]  /*01e0*/  @P0 LDC.64 R6, c[0x0][0x438] ;  /* 0x00010e00ff060b82 */ /* 0x000e620000000a00 */
[----:B------:R3:W5:Y:S01]  /*01f0*/  @P1 LD.E.128 R52, desc[UR8][R14.64] ;  /* 0x000000080e341980 */ /* 0x000762000c101d00 */
[----:B--2---:R-:W-:-:S03]  /*0200*/  @P1 IMAD.WIDE.U32 R16, R19, 0x20, R16 ;  /* 0x0000002013101825 */ /* 0x004fc600078e0010 */
[----:B------:R3:W5:Y:S03]  /*0210*/  @P1 LD.E.128 R48, desc[UR8][R14.64+0x10] ;  /* 0x000010080e301980 */ /* 0x000766000c101d00 */
[----:B------:R-:W2:Y:S01]  /*0220*/  @P0 LDC.64 R8, c[0x0][0x3e8] ;  /* 0x0000fa00ff080b82 */ /* 0x000ea20000000a00 */
[----:B------:R3:W5:Y:S04]  /*0230*/  @P1 LDG.E.128 R44, desc[UR8][R16.64] ;  /* 0x00000008102c1981 */ /* 0x000768000c1e1d00 */
[----:B------:R3:W5:Y:S01]  /*0240*/  @P1 LDG.E.128 R40, desc[UR8][R16.64+0x10] ;  /* 0x0000100810281981 */ /* 0x000762000c1e1d00 */
[----:B0-----:R-:W-:-:S05]  /*0250*/  @P0 IMAD.WIDE.U32 R4, R93, 0x20, R4 ;  /* 0x000000205d040825 */ /* 0x001fca00078e0004 */
[----:B------:R3:W5:Y:S01]  /*0260*/  @P0 LDG.E.128 R84, desc[UR8][R4.64] ;  /* 0x0000000804540981 */ /* 0x000762000c1e1d00 */
[----:B-1----:R-:W-:-:S03]  /*0270*/  @P0 IMAD.WIDE.U32 R6, R93, 0x20, R6 ;  /* 0x000000205d060825 */ /* 0x002fc600078e0006 */
[----:B------:R3:W5:Y:S04]  /*0280*/  @P0 LDG.E.128 R80, desc[UR8][R4.64+0x10] ;  /* 0x0000100804500981 */ /* 0x000768000c1e1d00 */
[----:B------:R3:W5:Y:S01]  /*0290*/  @P0 LD.E.128 R76, desc[UR8][R6.64] ;  /* 0x00000008064c0980 */ /* 0x000762000c101d00 */
[----:B--2---:R-:W-:-:S03]  /*02a0*/  @P0 IMAD.WIDE.U32 R8, R93, 0x20, R8 ;  /* 0x000000205d080825 */ /* 0x004fc600078e0008 */
[----:B------:R3:W5:Y:S04]  /*02b0*/  @P0 LD.E.128 R72, desc[UR8][R6.64+0x10] ;  /* 0x0000100806480980 */ /* 0x000768000c101d00 */
[----:B------:R3:W5:Y:S04]  /*02c0*/  @P0 LDG.E.128 R68, desc[UR8][R8.64] ;  /* 0x0000000808440981 */ /* 0x000768000c1e1d00 */
[----:B------:R3:W5:Y:S01]  /*02d0*/  @P0 LDG.E.128 R64, desc[UR8][R8.64+0x10] ;  /* 0x0000100808400981 */ /* 0x000762000c1e1d00 */
[----:B------:R-:W-:Y:S02]  /*02e0*/  ISETP.GE.U32.AND P0, PT, R92, 0x300, PT ;  /* 0x000003005c00780c */ /* 0x000fe40003f06070 */
[----:B------:R-:W-:-:S11]  /*02f0*/  @P1 IADD3 R19, PT, PT, R19, 0x100, RZ ;  /* 0x0000010013131810 */ /* 0x000fd60007ffe0ff */
[----:B---3--:R-:W-:Y:S05]  /*0300*/  @!P0 BRA `(.L_x_4209) ;  /* 0x0000000000dc8947 */ /* 0x008fea0003800000 */
[----:B------:R-:W0:Y:S08]  /*0310*/  LDC.64 R4, c[0x0][0x3d0] ;  /* 0x0000f400ff047b82 */ /* 0x000e300000000a00 */
[----:B------:R-:W1:Y:S08]  /*0320*/  LDC.64 R6, c[0x0][0x438] ;  /* 0x00010e00ff067b82 */ /* 0x000e700000000a00 */
[----:B------:R-:W2:Y:S01]  /*0330*/  LDC.64 R8, c[0x0][0x3e8] ;  /* 0x0000fa00ff087b82 */ /* 0x000ea20000000a00 */
[----:B0-----:R-:W-:-:S05]  /*0340*/  IMAD.WIDE.U32 R4, R19, 0x20, R4 ;  /* 0x0000002013047825 */ /* 0x001fca00078e0004 */
[----:B------:R0:W5:Y:S01]  /*0350*/  LDG.E.128 R36, desc[UR8][R4.64] ;  /* 0x0000000804247981 */ /* 0x000162000c1e1d00 */
[----:B-1----:R-:W-:-:S03]  /*0360*/  IMAD.WIDE.U32 R6, R19, 0x20, R6 ;  /* 0x0000002013067825 */ /* 0x002fc600078e0006 */
[----:B------:R0:W5:Y:S04]  /*0370*/  LDG.E.128 R32, desc[UR8][R4.64+0x10] ;  /* 0x0000100804207981 */ /* 0x000168000c1e1d00 */
[----:B------:R0:W5:Y:S01]  /*0380*/  LD.E.128 R28, desc[UR8][R6.64] ;  /* 0x00000008061c7980 */ /* 0x000162000c101d00 */
[----:B--2---:R-:W-:-:S03]  /*0390*/  IMAD.WIDE.U32 R8, R19, 0x20, R8 ;  /* 0x0000002013087825 */ /* 0x004fc600078e0008 */
[----:B------:R0:W5:Y:S04]  /*03a0*/  LD.E.128 R24, desc[UR8][R6.64+0x10] ;  /* 0x0000100806187980 */ /* 0x000168000c101d00 */
[----:B------:R0:W5:Y:S04]  /*03b0*/  LDG.E.128 R20, desc[UR8][R8.64] ;  /* 0x0000000808147981 */ /* 0x000168000c1e1d00 */
[----:B------:R0:W5:Y:S01]  /*03c0*/  LDG.E.128 R16, desc[UR8][R8.64+0x10] ;  /* 0x0000100808107981 */ /* 0x000162000c1e1d00 */
[----:B------:R-:W-:Y:S05]  /*03d0*/  BRA `(.L_x_4209) ;  /* 0x0000000000a87947 */ /* 0x000fea0003800000 */
.L_x_4208:
[C---:B------:R-:W-:Y:S02]  /*03e0*/  ISETP.GE.U32.AND P1, PT, R92.reuse, 0x200, PT ;  /* 0x000002005c00780c */ /* 0x040fe40003f26070 */
[C---:B------:R-:W-:Y:S02]  /*03f0*/  ISETP.GE.U32.AND P0, PT, R92.reuse, 0x100, PT ;  /* 0x000001005c00780c */ /* 0x040fe40003f06070 */
[----:B------:R-:W-:Y:S02]  /*0400*/  ISETP.GE.U32.AND P2, PT, R92, 0x300, PT ;  /* 0x000003005c00780c */ /* 0x000fe40003f46070 */
[----:B------:R-:W-:-:S07]  /*0410*/  MOV R55, R93 ;  /* 0x0000005d00377202 */ /* 0x000fce0000000f00 */
[----:B------:R-:W0:Y:S02]  /*0420*/  @P1 LDC.64 R4, c[0x0][0x3d0] ;  /* 0x0000f400ff041b82 */ /* 0x000e240000000a00 */
[----:B------:R-:W-:-:S06]  /*0430*/  @P0 LOP3.LUT R55, R93, 0x100, RZ, 0xfc, !PT ;  /* 0x000001005d370812 */ /* 0x000fcc00078efcff */
[----:B------:R-:W1:Y:S08]  /*0440*/  @P1 LDC.64 R6, c[0x0][0x3e8] ;  /* 0x0000fa00ff061b82 */ /* 0x000e700000000a00 */
[----:B------:R-:W2:Y:S08]  /*0450*/  @P0 LDC.64 R8, c[0x0][0x3d0] ;  /* 0x0000f400ff080b82 */ /* 0x000eb00000000a00 */
[----:B------:R-:W3:Y:S01]  /*0460*/  @P0 LDC.64 R12, c[0x0][0x3e8] ;  /* 0x0000fa00ff0c0b82 */ /* 0x000ee20000000a00 */
[----:B0-----:R-:W-:-:S05]  /*0470*/  @P1 IMAD.WIDE.U32 R4, R55, 0x20, R4 ;  /* 0x0000002037041825 */ /* 0x001fca00078e0004 */
[----:B------:R-:W5:Y:S02]  /*0480*/  @P1 LDG.E.128 R60, desc[UR8][R4.64] ;  /* 0x00000008043c1981 */ /* 0x000f64000c1e1d00 */
[----:B------:R-:W0:Y:S01]  /*0490*/  @P2 LDC.64 R50, c[0x0][0x3d0] ;  /* 0x0000f400ff322b82 */ /* 0x000e220000000a00 */
[C---:B-1----:R-:W-:Y:S01]  /*04a0*/  @P1 IMAD.WIDE.U32 R6, R55.reuse, 0x20, R6 ;  /* 0x0000002037061825 */ /* 0x042fe200078e0006 */
[----:B------:R-:W-:Y:S01]  /*04b0*/  @P1 IADD3 R55, PT, PT, R55, 0x100, RZ ;  /* 0x0000010037371810 */ /* 0x000fe20007ffe0ff */
[----:B------:R-:W5:Y:S04]  /*04c0*/  @P1 LDG.E.128 R56, desc[UR8][R4.64+0x10] ;  /* 0x0000100804381981 */ /* 0x000f68000c1e1d00 */
[----:B------:R-:W5:Y:S01]  /*04d0*/  @P1 LDG.E.128 R44, desc[UR8][R6.64] ;  /* 0x00000008062c1981 */ /* 0x000f62000c1e1d00 */
[----:B------:R-:W1:Y:S01]  /*04e0*/  @P2 LDC.64 R52, c[0x0][0x3e8] ;  /* 0x0000fa00ff342b82 */ /* 0x000e620000000a00 */
[----:B--2---:R-:W-:-:S02]  /*04f0*/  @P0 IMAD.WIDE.U32 R14, R93, 0x20, R8 ;  /* 0x000000205d0e0825 */ /* 0x004fc400078e0008 */
[----:B------:R-:W5:Y:S04]  /*0500*/  @P1 LDG.E.128 R40, desc[UR8][R6.64+0x10] ;  /* 0x0000100806281981 */ /* 0x000f68000c1e1d00 */
[----:B------:R-:W5:Y:S01]  /*0510*/  @P0 LDG.E.128 R84, desc[UR8][R14.64] ;  /* 0x000000080e540981 */ /* 0x000f62000c1e1d00 */
[----:B---3--:R-:W-:-:S03]  /*0520*/  @P0 IMAD.WIDE.U32 R48, R93, 0x20, R12 ;  /* 0x000000205d300825 */ /* 0x008fc600078e000c */
[----:B------:R-:W5:Y:S01]  /*0530*/  @P0 LDG.E.128 R80, desc[UR8][R14.64+0x10] ;  /* 0x000010080e500981 */ /* 0x000f62000c1e1d00 */
[----:B------:R-:W-:Y:S02]  /*0540*/  CS2R R74, SRZ ;  /* 0x00000000004a7805 */ /* 0x000fe4000001ff00 */
[----:B------:R-:W-:Y:S02]  /*0550*/  CS2R R72, SRZ ;  /* 0x0000000000487805 */ /* 0x000fe4000001ff00 */
[----:B------:R-:W-:Y:S01]  /*0560*/  CS2R R78, SRZ ;  /* 0x00000000004e7805 */ /* 0x000fe2000001ff00 */
[----:B------:R-:W5:Y:S01]  /*0570*/  @P0 LDG.E.128 R68, desc[UR8][R48.64] ;  /* 0x0000000830440981 */ /* 0x000f62000c1e1d00 */
[C---:B0-----:R-:W-:Y:S01]  /*0580*/  @P2 IMAD.WIDE.U32 R8, R55.reuse, 0x20, R50 ;  /* 0x0000002037082825 */ /* 0x041fe200078e0032 */
[----:B------:R-:W-:Y:S02]  /*0590*/  CS2R R76, SRZ ;  /* 0x00000000004c7805 */ /* 0x000fe4000001ff00 */
[----:B------:R-:W-:Y:S01]  /*05a0*/  @P2 CS2R R26, SRZ ;  /* 0x00000000001a2805 */ /* 0x000fe2000001ff00 */
[----:B------:R0:W5:Y:S04]  /*05b0*/  @P0 LDG.E.128 R64, desc[UR8][R48.64+0x10] ;  /* 0x0000100830400981 */ /* 0x000168000c1e1d00 */
[----:B------:R2:W5:Y:S01]  /*05c0*/  @P2 LDG.E.128 R36, desc[UR8][R8.64] ;  /* 0x0000000808242981 */ /* 0x000562000c1e1d00 */
[----:B-1----:R-:W-:-:S03]  /*05d0*/  @P2 IMAD.WIDE.U32 R12, R55, 0x20, R52 ;  /* 0x00000020370c2825 */ /* 0x002fc600078e0034 */
[----:B------:R2:W5:Y:S04]  /*05e0*/  @P2 LDG.E.128 R32, desc[UR8][R8.64+0x10] ;  /* 0x0000100808202981 */ /* 0x000568000c1e1d00 */
[----:B------:R2:W5:Y:S04]  /*05f0*/  @P2 LDG.E.128 R20, desc[UR8][R12.64] ;  /* 0x000000080c142981 */ /* 0x000568000c1e1d00 */
[----:B------:R2:W5:Y:S01]  /*0600*/  @P2 LDG.E.128 R16, desc[UR8][R12.64+0x10] ;  /* 0x000010080c102981 */ /* 0x000562000c1e1d00 */
[----:B------:R-:W-:Y:S02]  /*0610*/  CS2R R50, SRZ ;  /* 0x0000000000327805 */ /* 0x000fe4000001ff00 */
[----:B0-----:R-:W-:-:S02]  /*0620*/  CS2R R48, SRZ ;  /* 0x0000000000307805 */ /* 0x001fc4000001ff00 */
[----:B------:R-:W-:Y:S02]  /*0630*/  CS2R R54, SRZ ;  /* 0x0000000000367805 */ /* 0x000fe4000001ff00 */
[----:B------:R-:W-:Y:S02]  /*0640*/  CS2R R52, SRZ ;  /* 0x0000000000347805 */ /* 0x000fe4000001ff00 */
[----:B------:R-:W-:Y:S02]  /*0650*/  @P2 CS2R R24, SRZ ;  /* 0x0000000000182805 */ /* 0x000fe4000001ff00 */
[----:B------:R-:W-:Y:S02]  /*0660*/  @P2 CS2R R30, SRZ ;  /* 0x00000000001e2805 */ /* 0x000fe4000001ff00 */
[----:B--2---:R-:W-:-:S07]  /*0670*/  @P2 CS2R R28, SRZ ;  /* 0x00000000001c2805 */ /* 0x004fce000001ff00 */
.L_x_4209:
[----:B------:R-:W-:Y:S05]  /*0680*/  BSYNC.RECONVERGENT B0 ;  /* 0x0000000000007941 */ /* 0x000fea0003800200 */
.L_x_4207:
[----:B------:R-:W1:Y:S02]  /*0690*/  LDCU UR5, c[0x0][0x384] ;  /* 0x00007080ff0577ac */ /* 0x000e640008000800 */
[----:B-1----:R-:W-:-:S06]  /*06a0*/  UISETP.GE.AND UP0, UPT, UR6, UR5, UPT ;  /* 0x000000050600728c */ /* 0x002fcc000bf06270 */
[----:B------:R-:W-:-:S13]  /*06b0*/  PLOP3.LUT P0, PT, PT, PT, UP0, 0x80, 0x8 ;  /* 0x000000000008781c */ /* 0x000fda0003f0f008 */
[----:B------:R-:W-:Y:S05]  /*06c0*/  @P0 EXIT ;  /* 0x000000000000094d */ /* 0x000fea0003800000 */
[----:B------:R-:W-:Y:S01]  /*06d0*/  USHF.R.S32.HI UR5, URZ, 0x3, UR4 ;  /* 0x00000003ff057899 */ /* 0x000fe20008011404 */
[----:B------:R-:W-:Y:S01]  /*06e0*/  IADD3 R0, PT, PT, RZ, -R3, RZ ;  /* 0x80000003ff007210 */ /* 0x000fe20007ffe0ff */
[----:B------:R-:W1:Y:S02]  /*06f0*/  LDCU.64 UR10, c[0x0][0x3e0] ;  /* 0x00007c00ff0a77ac */ /* 0x000e640008000a00 */
[----:B------:R-:W-:Y:S02]  /*0700*/  ULOP3.LUT UR7, UR5, 0xff, URZ, 0xc0, !UPT ;  /* 0x000000ff05077892 */ /* 0x000fe4000f8ec0ff */
[----:B------:R-:W-:Y:S01]  /*0710*/  ULOP3.LUT UR5, UR5, 0xffffff00, URZ, 0xc0, !UPT ;  /* 0xffffff0005057892 */ /* 0x000fe2000f8ec0ff */
[----:B------:R-:W2:Y:S03]  /*0720*/  LDCU UR18, c[0x0][0x388] ;  /* 0x00007100ff1277ac */ /* 0x000ea60008000800 */
[----:B------:R-:W-:-:S02]  /*0730*/  VIADDMNMX R0, R0, UR7, RZ, !PT ;  /* 0x0000000700007c46 */ /* 0x000fc4000f8001ff */
[----:B------:R-:W-:Y:S01]  /*0740*/  MOV R2, UR7 ;  /* 0x0000000700027c02 */ /* 0x000fe20008000f00 */
[----:B------:R-:W3:Y:S01]  /*0750*/  LDCU.U8 UR14, c[0x0][0x410] ;  /* 0x00008200ff0e77ac */ /* 0x000ee20008000000 */
[----:B------:R-:W-:-:S03]  /*0760*/  VIMNMX R0, PT, PT, R0, 0x20, PT ;  /* 0x0000002000007848 */ /* 0x000fc60003fe0100 */
[----:B------:R-:W-:Y:S01]  /*0770*/  IMAD R2, R11, -0x20, R2 ;  /* 0xffffffe00b027824 */ /* 0x000fe200078e0202 */
[----:B------:R-:W-:Y:S01]  /*0780*/  LEA R0, R0, UR5, 0x3 ;  /* 0x0000000500007c11 */ /* 0x000fe2000f8e18ff */
[----:B-1----:R-:W-:Y:S01]  /*0790*/  UISETP.NE.U32.AND UP0, UPT, UR10, URZ, UPT ;  /* 0x000000ff0a00728c */ /* 0x002fe2000bf05070 */
[----:B------:R-:W1:Y:S02]  /*07a0*/  LDCU UR15, c[0x0][0x400] ;  /* 0x00008000ff0f77ac */ /* 0x000e640008000800 */
[----:B------:R-:W-:Y:S02]  /*07b0*/  I2FP.F32.U32 R0, R0 ;  /* 0x0000000000007245 */ /* 0x000fe40000201000 */
[----:B------:R-:W-:Y:S01]  /*07c0*/  VIMNMX R2, PT, PT, RZ, R2, !PT ;  /* 0x00000002ff027248 */ /* 0x000fe20007fe0100 */
[----:B------:R-:W4:Y:S01]  /*07d0*/  LDCU.64 UR12, c[0x0][0x3a0] ;  /* 0x00007400ff0c77ac */ /* 0x000f220008000a00 */
[----:B------:R1:W1:Y:S02]  /*07e0*/  MUFU.RCP R10, R0 ;  /* 0x00000000000a7308 */ /* 0x0002640000001000 */
[----:B------:R-:W-:Y:S01]  /*07f0*/  VIMNMX R2, PT, PT, R2, 0x20, PT ;  /* 0x0000002002027848 */ /* 0x000fe20003fe0100 */
[----:B------:R-:W1:Y:S03]  /*0800*/  LDCU.64 UR16, c[0x0][0x380] ;  /* 0x00007000ff1077ac */ /* 0x000e660008000a00 */
[----:B0-----:R-:W-:Y:S01]  /*0810*/  LEA R8, R2, UR5, 0x3 ;  /* 0x0000000502087c11 */ /* 0x001fe2000f8e18ff */
[----:B------:R-:W-:-:S02]  /*0820*/  UISETP.NE.AND.EX UP0, UPT, UR11, URZ, UPT, UP0 ;  /* 0x000000ff0b00728c */ /* 0x000fc4000bf05300 */
[----:B--23--:R-:W-:-:S11]  /*0830*/  UPLOP3.LUT UP2, UPT, UPT, UPT, UPT, 0x40, 0x4 ;  /* 0x000000000004789c */ /* 0x00cfd60003f4e870 */
.L_x_4230:
        /* <DEDUP_REMOVED lines=13> */
[----:B------:R-:W-:-:S04]  /*0910*/  LEA.HI.SX32 R95, R90, R93, 0x1d ;  /* 0x0000005d5a5f7211 */ /* 0x000fc800078feaff */
[----:B------:R-:W-:Y:S02]  /*0920*/  MOV R112, R95 ;  /* 0x0000005f00707202 */ /* 0x000fe40000000f00 */
        /* <DEDUP_REMOVED lines=11> */
[----:B------:R-:W2:Y:S01]  /*09e0*/  LDG.E.128 R12, desc[UR8][R12.64] ;  /* 0x000000080c0c7981 */ /* 0x000ea2000c1e1d00 */
[C---:B-----5:R-:W-:Y:S02]  /*09f0*/  PRMT R3, R4.reuse, 0x7632, R3 ;  /* 0x0000763204037816 */ /* 0x060fe40000000003 */
[----:B------:R-:W-:Y:S02]  /*0a00*/  SHF.L.U32 R4, R4, 0x10, RZ ;  /* 0x0000001004047819 */ /* 0x000fe400000006ff */
[C---:B------:R-:W-:Y:S02]  /*0a10*/  SHF.L.U32 R2, R5.reuse, 0x10, RZ ;  /* 0x0000001005027819 */ /* 0x040fe400000006ff */
[----:B-1----:R-:W-:Y:S01]  /*0a20*/  PRMT R0, R5, 0x7632, R0 ;  /* 0x0000763205007816 */ /* 0x002fe20000000000 */
[----:B------:R-:W-:Y:S01]  /*0a30*/  FMUL.FTZ R5, R4, UR4 ;  /* 0x0000000404057c20 */ /* 0x000fe20008410000 */
[----:B------:R-:W-:Y:S01]  /*0a40*/  PRMT R88, R6, 0x7632, R88 ;  /* 0x0000763206587816 */ /* 0x000fe20000000058 */
[----:B------:R-:W-:Y:S01]  /*0a50*/  FMUL.FTZ R9, R2, UR4 ;  /* 0x0000000402097c20 */ /* 0x000fe20008410000 */
[----:B------:R-:W-:-:S02]  /*0a60*/  SHF.L.U32 R89, R6, 0x10, RZ ;  /* 0x0000001006597819 */ /* 0x000fc400000006ff */
[C---:B------:R-:W-:Y:S02]  /*0a70*/  PRMT R90, R7.reuse, 0x7632, R90 ;  /* 0x00007632075a7816 */ /* 0x040fe4000000005a */
[----:B------:R-:W-:Y:S01]  /*0a80*/  SHF.L.U32 R7, R7, 0x10, RZ ;  /* 0x0000001007077819 */ /* 0x000fe200000006ff */
[----:B------:R-:W-:Y:S01]  /*0a90*/  FMUL.FTZ R89, R89, UR4 ;  /* 0x0000000459597c20 */ /* 0x000fe20008410000 */
[----:B------:R-:W-:Y:S02]  /*0aa0*/  SHF.L.U32 R88, R88, 0x10, RZ ;  /* 0x0000001058587819 */ /* 0x000fe400000006ff */
[----:B--2---:R-:W-:Y:S02]  /*0ab0*/  SHF.L.U32 R6, R12, 0x10, RZ ;  /* 0x000000100c067819 */ /* 0x004fe400000006ff */
[----:B------:R-:W-:Y:S02]  /*0ac0*/  SHF.L.U32 R4, R13, 0x10, RZ ;  /* 0x000000100d047819 */ /* 0x000fe400000006ff */
[----:B------:R-:W-:Y:S01]  /*0ad0*/  SHF.L.U32 R112, R15, 0x10, RZ ;  /* 0x000000100f707819 */ /* 0x000fe200000006ff */
[----:B------:R-:W-:Y:S01]  /*0ae0*/  FFMA.FTZ R6, R5, R68, R6 ;  /* 0x0000004405067223 */ /* 0x000fe20000010006 */
[----:B------:R-:W-:Y:S01]  /*0af0*/  FMUL.FTZ R5, R7, UR4 ;  /* 0x0000000407057c20 */ /* 0x000fe20008410000 */
[----:B------:R-:W-:Y:S01]  /*0b00*/  FFMA.FTZ R4, R9, R70, R4 ;  /* 0x0000004609047223 */ /* 0x000fe20000010004 */
[----:B------:R-:W-:-:S02]  /*0b10*/  SHF.L.U32 R7, R0, 0x10, RZ ;  /* 0x0000001000077819 */ /* 0x000fc400000006ff */
[----:B------:R-:W-:Y:S01]  /*0b20*/  SHF.L.U32 R9, R90, 0x10, RZ ;  /* 0x000000105a097819 */ /* 0x000fe200000006ff */
[----:B------:R-:W-:Y:S01]  /*0b30*/  FFMA.FTZ R0, R5, R66, R112 ;  /* 0x0000004205007223 */ /* 0x000fe20000010070 */
[----:B------:R-:W-:Y:S01]  /*0b40*/  SHF.L.U32 R2, R14, 0x10, RZ ;  /* 0x000000100e027819 */ /* 0x000fe200000006ff */
[----:B------:R-:W-:Y:S01]  /*0b50*/  FMUL.FTZ R90, R7, UR4 ;  /* 0x00000004075a7c20 */ /* 0x000fe20008410000 */
[----:B------:R-:W-:Y:S01]  /*0b60*/  SHF.L.U32 R5, R3, 0x10, RZ ;  /* 0x0000001003057819 */ /* 0x000fe200000006ff */
[----:B------:R-:W-:Y:S01]  /*0b70*/  FMUL.FTZ R112, R88, UR4 ;  /* 0x0000000458707c20 */ /* 0x000fe20008410000 */
[----:B------:R-:W-:Y:S01]  /*0b80*/  FMUL.FTZ R114, R9, UR4 ;  /* 0x0000000409727c20 */ /* 0x000fe20008410000 */
[----:B------:R-:W-:Y:S01]  /*0b90*/  PRMT R88, R15, 0x7632, R88 ;  /* 0x000076320f587816 */ /* 0x000fe20000000058 */
[----:B------:R-:W-:Y:S01]  /*0ba0*/  FFMA.FTZ R2, R89, R64, R2 ;  /* 0x0000004059027223 */ /* 0x000fe20000010002 */
[----:B------:R-:W-:Y:S02]  /*0bb0*/  PRMT R9, R14, 0x7632, R9 ;  /* 0x000076320e097816 */ /* 0x000fe40000000009 */
[----:B------:R-:W-:-:S02]  /*0bc0*/  PRMT R7, R13, 0x7632, R7 ;  /* 0x000076320d077816 */ /* 0x000fc40000000007 */
[----:B------:R-:W-:Y:S02]  /*0bd0*/  PRMT R3, R12, 0x7632, R3 ;  /* 0x000076320c037816 */ /* 0x000fe40000000003 */
[----:B------:R-:W-:Y:S01]  /*0be0*/  SHF.L.U32 R113, R88, 0x10, RZ ;  /* 0x0000001058717819 */ /* 0x000fe200000006ff */
[----:B------:R-:W-:Y:S01]  /*0bf0*/  FMUL.FTZ R88, R5, UR4 ;  /* 0x0000000405587c20 */ /* 0x000fe20008410000 */
[----:B------:R-:W-:Y:S02]  /*0c00*/  SHF.L.U32 R91, R9, 0x10, RZ ;  /* 0x00000010095b7819 */ /* 0x000fe400000006ff */
[----:B------:R-:W-:Y:S01]  /*0c10*/  SHF.L.U32 R89, R7, 0x10, RZ ;  /* 0x0000001007597819 */ /* 0x000fe200000006ff */
[----:B------:R-:W-:Y:S01]  /*0c20*/  FFMA.FTZ R9, R114, R67, R113 ;  /* 0x0000004372097223 */ /* 0x000fe20000010071 */
        /* <DEDUP_REMOVED lines=9> */
.L_x_4212:
[----:B-1---5:R-:W-:Y:S02]  /*0cc0*/  PRMT R0, R4, 0x7632, R0 ;  /* 0x0000763204007816 */ /* 0x022fe40000000000 */
[----:B------:R-:W-:Y:S02]  /*0cd0*/  PRMT R2, R5, 0x7632, R2 ;  /* 0x0000763205027816 */ /* 0x000fe40000000002 */
[----:B------:R-:W-:Y:S02]  /*0ce0*/  PRMT R9, R6, 0x7632, R9 ;  /* 0x0000763206097816 */ /* 0x000fe40000000009 */
[----:B------:R-:W-:Y:S02]  /*0cf0*/  PRMT R88, R7, 0x7632, R88 ;  /* 0x0000763207587816 */ /* 0x000fe40000000058 */
[----:B------:R-:W-:Y:S02]  /*0d00*/  SHF.L.U32 R4, R4, 0x10, RZ ;  /* 0x0000001004047819 */ /* 0x000fe400000006ff */
[----:B------:R-:W-:-:S02]  /*0d10*/  SHF.L.U32 R5, R5, 0x10, RZ ;  /* 0x0000001005057819 */ /* 0x000fc400000006ff */
        /* <DEDUP_REMOVED lines=11> */
[----:B------:R-:W-:Y:S01]  /*0dd0*/  FMUL.FTZ R88, R0, UR4 ;  /* 0x0000000400587c20 */ /* 0x000fe20008410000 */
[----:B------:R-:W-:Y:S01]  /*0de0*/  FMUL.FTZ R90, R2, UR4 ;  /* 0x00000004025a7c20 */ /* 0x000fe20008410000 */
[----:B------:R-:W-:Y:S01]  /*0df0*/  FMUL.FTZ R112, R9, UR4 ;  /* 0x0000000409707c20 */ /* 0x000fe20008410000 */
[----:B------:R-:W-:Y:S01]  /*0e00*/  FMUL.FTZ R4, R5, R70 ;  /* 0x0000004605047220 */ /* 0x000fe20000410000 */
[----:B------:R-:W-:Y:S01]  /*0e10*/  FMUL.FTZ R114, R91, UR4 ;  /* 0x000000045b727c20 */ /* 0x000fe20008410000 */
[----:B------:R-:W-:Y:S01]  /*0e20*/  FMUL.FTZ R2, R7, R64 ;  /* 0x0000004007027220 */ /* 0x000fe20000410000 */
        /* <DEDUP_REMOVED lines=9> */
.L_x_4213:
[----:B------:R-:W0:Y:S02]  /*0ec0*/  LDC.64 R112, c[0x0][0x3a8] ;  /* 0x0000ea00ff707b82 */ /* 0x000e240000000a00 */
[C---:B0-----:R-:W-:Y:S01]  /*0ed0*/  IMAD.WIDE.U32 R114, R95.reuse, 0x10, R112 ;  /* 0x000000105f727825 */ /* 0x041fe200078e0070 */
[----:B------:R-:W-:-:S04]  /*0ee0*/  IADD3 R112, PT, PT, R95, 0x100, RZ ;  /* 0x000001005f707810 */ /* 0x000fc80007ffe0ff */
[----:B------:R0:W-:Y:S03]  /*0ef0*/  STG.E.128 desc[UR8][R114.64], R88 ;  /* 0x0000005872007986 */ /* 0x0001e6000c101d08 */
.L_x_4211:
[----:B-1--4-:R-:W-:Y:S05]  /*0f00*/  BSYNC.RECONVERGENT B0 ;  /* 0x0000000000007941 */ /* 0x012fea0003800200 */
.L_x_4210:
        /* <DEDUP_REMOVED lines=12> */
[C---:B0----5:R-:W-:Y:S02]  /*0fd0*/  SHF.L.U32 R97, R88.reuse, 0x10, RZ ;  /* 0x0000001058617819 */ /* 0x061fe400000006ff */
[----:B------:R-:W-:Y:S02]  /*0fe0*/  PRMT R98, R88, 0x7632, R98 ;  /* 0x0000763258627816 */ /* 0x000fe40000000062 */
[----:B------:R-:W-:Y:S01]  /*0ff0*/  PRMT R96, R89, 0x7632, R96 ;  /* 0x0000763259607816 */ /* 0x000fe20000000060 */
[----:B------:R-:W-:Y:S01]  /*1000*/  FMUL.FTZ R97, R97, UR4 ;  /* 0x0000000461617c20 */ /* 0x000fe20008410000 */
[----:B------:R-:W-:Y:S02]  /*1010*/  SHF.L.U32 R99, R89, 0x10, RZ ;  /* 0x0000001059637819 */ /* 0x000fe400000006ff */
[C---:B------:R-:W-:Y:S02]  /*1020*/  PRMT R88, R90.reuse, 0x7632, R88 ;  /* 0x000076325a587816 */ /* 0x040fe40000000058 */
[----:B------:R-:W-:Y:S01]  /*1030*/  SHF.L.U32 R101, R90, 0x10, RZ ;  /* 0x000000105a657819 */ /* 0x000fe200000006ff */
[----:B------:R-:W-:Y:S01]  /*1040*/  FMUL.FTZ R99, R99, UR4 ;  /* 0x0000000463637c20 */ /* 0x000fe20008410000 */
[----:B------:R-:W-:-:S02]  /*1050*/  PRMT R89, R91, 0x7632, R89 ;  /* 0x000076325b597816 */ /* 0x000fc40000000059 */
[----:B------:R-:W-:Y:S01]  /*1060*/  SHF.L.U32 R91, R91, 0x10, RZ ;  /* 0x000000105b5b7819 */ /* 0x000fe200000006ff */
[----:B------:R-:W-:Y:S01]  /*1070*/  FMUL.FTZ R101, R101, UR4 ;  /* 0x0000000465657c20 */ /* 0x000fe20008410000 */
[----:B------:R-:W-:Y:S02]  /*1080*/  SHF.L.U32 R90, R12, 0x10, RZ ;  /* 0x000000100c5a7819 */ /* 0x000fe400000006ff */
[----:B------:R-:W-:Y:S01]  /*1090*/  SHF.L.U32 R100, R13, 0x10, RZ ;  /* 0x000000100d647819 */ /* 0x000fe200000006ff */
[----:B------:R-:W-:Y:S01]  /*10a0*/  FMUL.FTZ R91, R91, UR4 ;  /* 0x000000045b5b7c20 */ /* 0x000fe20008410000 */
[----:B------:R-:W-:Y:S01]  /*10b0*/  SHF.L.U32 R114, R15, 0x10, RZ ;  /* 0x000000100f727819 */ /* 0x000fe200000006ff */
[----:B------:R-:W-:Y:S01]  /*10c0*/  FFMA.FTZ R97, R97, R44, R90 ;  /* 0x0000002c61617223 */ /* 0x000fe2000001005a */
[----:B------:R-:W-:Y:S01]  /*10d0*/  SHF.L.U32 R102, R14, 0x10, RZ ;  /* 0x000000100e667819 */ /* 0x000fe200000006ff */
[----:B------:R-:W-:Y:S01]  /*10e0*/  FFMA.FTZ R99, R99, R46, R100 ;  /* 0x0000002e63637223 */ /* 0x000fe20000010064 */
[----:B------:R-:W-:Y:S01]  /*10f0*/  PRMT R90, R12, 0x7632, R90 ;  /* 0x000076320c5a7816 */ /* 0x000fe2000000005a */
[----:B------:R-:W-:Y:S01]  /*1100*/  FFMA.FTZ R103, R91, R42, R114 ;  /* 0x0000002a5b677223 */ /* 0x000fe20000010072 */
[----:B------:R-:W-:Y:S01]  /*1110*/  PRMT R100, R13, 0x7632, R100 ;  /* 0x000076320d647816 */ /* 0x000fe20000000064 */
[----:B------:R-:W-:Y:S01]  /*1120*/  FFMA.FTZ R101, R101, R40, R102 ;  /* 0x0000002865657223 */ /* 0x000fe20000010066 */
[----:B------:R-:W-:-:S02]  /*1130*/  SHF.L.U32 R88, R88, 0x10, RZ ;  /* 0x0000001058587819 */ /* 0x000fc400000006ff */
[----:B------:R-:W-:Y:S02]  /*1140*/  SHF.L.U32 R91, R90, 0x10, RZ ;  /* 0x000000105a5b7819 */ /* 0x000fe400000006ff */
[----:B------:R-:W-:Y:S02]  /*1150*/  SHF.L.U32 R96, R96, 0x10, RZ ;  /* 0x0000001060607819 */ /* 0x000fe400000006ff */
        /* <DEDUP_REMOVED lines=10> */
[----:B------:R-:W-:Y:S01]  /*1200*/  FMUL.FTZ R96, R98, UR4 ;  /* 0x0000000462607c20 */ /* 0x000fe20008410000 */
[----:B------:R-:W-:Y:S01]  /*1210*/  FFMA.FTZ R100, R100, R41, R113 ;  /* 0x0000002964647223 */ /* 0x000fe20000010071 */
[----:B------:R-:W-:Y:S01]  /*1220*/  FFMA.FTZ R98, R88, R47, R89 ;  /* 0x0000002f58627223 */ /* 0x000fe20000010059 */
[----:B------:R-:W-:Y:S01]  /*1230*/  FFMA.FTZ R102, R90, R43, R115 ;  /* 0x0000002b5a667223 */ /* 0x000fe20000010073 */
[----:B------:R-:W-:-:S02]  /*1240*/  FFMA.FTZ R96, R96, R45, R91 ;  /* 0x0000002d60607223 */ /* 0x000fc4000001005b */
[----:B------:R-:W-:Y:S02]  /*1250*/  F2FP.BF16.F32.PACK_AB R90, R100, R101 ;  /* 0x00000065645a723e */ /* 0x000fe400000010ff */
[----:B------:R-:W-:Y:S02]  /*1260*/  F2FP.BF16.F32.PACK_AB R91, R102, R103 ;  /* 0x00000067665b723e */ /* 0x000fe400000010ff */
[----:B------:R-:W-:Y:S02]  /*1270*/  F2FP.BF16.F32.PACK_AB R89, R98, R99 ;  /* 0x000000636259723e */ /* 0x000fe400000010ff */
[----:B------:R-:W-:Y:S01]  /*1280*/  F2FP.BF16.F32.PACK_AB R88, R96, R97 ;  /* 0x000000616058723e */ /* 0x000fe200000010ff */
[----:B------:R-:W-:Y:S06]  /*1290*/  BRA `(.L_x_4217) ;  /* 0x0000000000807947 */ /* 0x000fec0003800000 */
.L_x_4216:
[C---:B0----5:R-:W-:Y:S02]  /*12a0*/  PRMT R96, R88.reuse, 0x7632, R96 ;  /* 0x0000763258607816 */ /* 0x061fe40000000060 */
[----:B------:R-:W-:Y:S02]  /*12b0*/  SHF.L.U32 R88, R88, 0x10, RZ ;  /* 0x0000001058587819 */ /* 0x000fe400000006ff */
[----:B------:R-:W-:Y:S02]  /*12c0*/  PRMT R100, R91, 0x7632, R100 ;  /* 0x000076325b647816 */ /* 0x000fe40000000064 */
[----:B------:R-:W-:Y:S01]  /*12d0*/  PRMT R98, R89, 0x7632, R98 ;  /* 0x0000763259627816 */ /* 0x000fe20000000062 */
[----:B------:R-:W-:Y:S01]  /*12e0*/  FMUL.FTZ R97, R88, UR4 ;  /* 0x0000000458617c20 */ /* 0x000fe20008410000 */
[----:B------:R-:W-:Y:S02]  /*12f0*/  PRMT R99, R90, 0x7632, R99 ;  /* 0x000076325a637816 */ /* 0x000fe40000000063 */
[----:B------:R-:W-:Y:S01]  /*1300*/  SHF.L.U32 R100, R100, 0x10, RZ ;  /* 0x0000001064647819 */ /* 0x000fe200000006ff */
[----:B------:R-:W-:Y:S01]  /*1310*/  FMUL.FTZ R97, R97, R44 ;  /* 0x0000002c61617220 */ /* 0x000fe20000410000 */
        /* <DEDUP_REMOVED lines=11> */
[----:B------:R-:W-:Y:S01]  /*13d0*/  FMUL.FTZ R102, R100, R43 ;  /* 0x0000002b64667220 */ /* 0x000fe20000410000 */
[----:B------:R-:W-:Y:S01]  /*13e0*/  FMUL.FTZ R98, R98, UR4 ;  /* 0x0000000462627c20 */ /* 0x000fe20008410000 */
[----:B------:R-:W-:Y:S01]  /*13f0*/  FMUL.FTZ R99, R89, R46 ;  /* 0x0000002e59637220 */ /* 0x000fe20000410000 */
[----:B------:R-:W-:Y:S01]  /*1400*/  FMUL.FTZ R88, R88, UR4 ;  /* 0x0000000458587c20 */ /* 0x000fe20008410000 */
        /* <DEDUP_REMOVED lines=9> */
.L_x_4217:
[----:B------:R-:W0:Y:S02]  /*14a0*/  LDC.64 R114, c[0x0][0x3a8] ;  /* 0x0000ea00ff727b82 */ /* 0x000e240000000a00 */
[C---:B0-----:R-:W-:Y:S01]  /*14b0*/  IMAD.WIDE.U32 R114, R112.reuse, 0x10, R114 ;  /* 0x0000001070727825 */ /* 0x041fe200078e0072 */
[----:B------:R-:W-:-:S04]  /*14c0*/  IADD3 R112, PT, PT, R112, 0x100, RZ ;  /* 0x0000010070707810 */ /* 0x000fc80007ffe0ff */
[----:B------:R1:W-:Y:S03]  /*14d0*/  STG.E.128 desc[UR8][R114.64], R88 ;  /* 0x0000005872007986 */ /* 0x0003e6000c101d08 */
.L_x_4215:
[----:B------:R-:W-:Y:S05]  /*14e0*/  BSYNC.RECONVERGENT B0 ;  /* 0x0000000000007941 */ /* 0x000fea0003800200 */
.L_x_4214:
        /* <DEDUP_REMOVED lines=12> */
[C---:B-----5:R-:W-:Y:S02]  /*15b0*/  PRMT R106, R88.reuse, 0x7632, R106 ;  /* 0x00007632586a7816 */ /* 0x060fe4000000006a */
[----:B0-----:R-:W-:Y:S02]  /*15c0*/  SHF.L.U32 R105, R88, 0x10, RZ ;  /* 0x0000001058697819 */ /* 0x001fe400000006ff */
[C---:B------:R-:W-:Y:S02]  /*15d0*/  PRMT R104, R89.reuse, 0x7632, R104 ;  /* 0x0000763259687816 */ /* 0x040fe40000000068 */
[----:B------:R-:W-:Y:S01]  /*15e0*/  SHF.L.U32 R107, R89, 0x10, RZ ;  /* 0x00000010596b7819 */ /* 0x000fe200000006ff */
[----:B------:R-:W-:Y:S01]  /*15f0*/  FMUL.FTZ R105, R105, UR4 ;  /* 0x0000000469697c20 */ /* 0x000fe20008410000 */
[C---:B------:R-:W-:Y:S02]  /*1600*/  PRMT R88, R90.reuse, 0x7632, R88 ;  /* 0x000076325a587816 */ /* 0x040fe40000000058 */
[----:B------:R-:W-:Y:S01]  /*1610*/  PRMT R89, R91, 0x7632, R89 ;  /* 0x000076325b597816 */ /* 0x000fe20000000059 */
[----:B------:R-:W-:Y:S01]  /*1620*/  FMUL.FTZ R107, R107, UR4 ;  /* 0x000000046b6b7c20 */ /* 0x000fe20008410000 */
[----:B------:R-:W-:-:S02]  /*1630*/  SHF.L.U32 R90, R90, 0x10, RZ ;  /* 0x000000105a5a7819 */ /* 0x000fc400000006ff */
[----:B------:R-:W-:Y:S02]  /*1640*/  SHF.L.U32 R91, R91, 0x10, RZ ;  /* 0x000000105b5b7819 */ /* 0x000fe400000006ff */
[----:B------:R-:W-:Y:S01]  /*1650*/  SHF.L.U32 R108, R12, 0x10, RZ ;  /* 0x000000100c6c7819 */ /* 0x000fe200000006ff */
[----:B------:R-:W-:Y:S01]  /*1660*/  FMUL.FTZ R109, R90, UR4 ;  /* 0x000000045a6d7c20 */ /* 0x000fe20008410000 */
        /* <DEDUP_REMOVED lines=33> */
.L_x_4220:
        /* <DEDUP_REMOVED lines=32> */
.L_x_4221:
[----:B------:R-:W0:Y:S02]  /*1a80*/  LDC.64 R114, c[0x0][0x3a8] ;  /* 0x0000ea00ff727b82 */ /* 0x000e240000000a00 */
[----:B0-----:R-:W-:-:S05]  /*1a90*/  IMAD.WIDE.U32 R114, R112, 0x10, R114 ;  /* 0x0000001070727825 */ /* 0x001fca00078e0072 */
[----:B------:R2:W-:Y:S02]  /*1aa0*/  STG.E.128 desc[UR8][R114.64], R88 ;  /* 0x0000005872007986 */ /* 0x0005e4000c101d08 */
.L_x_4219:
[----:B------:R-:W-:Y:S05]  /*1ab0*/  BSYNC.RECONVERGENT B0 ;  /* 0x0000000000007941 */ /* 0x000fea0003800200 */
.L_x_4218:
        /* <DEDUP_REMOVED lines=97> */
[----:B------:R-:W0:Y:S02]  /*20d0*/  SHFL.BFLY PT, R112, R89, 0x2, 0x1f ;  /* 0x0c401f0059707f89 */ /* 0x000e2400000e0000 */
[----:B0-----:R-:W-:-:S05]  /*20e0*/  FADD.FTZ R112, R89, R112 ;  /* 0x0000007059707221 */ /* 0x001fca0000010000 */
[----:B------:R-:W0:Y:S02]  /*20f0*/  SHFL.BFLY PT, R91, R112, 0x4, 0x1f ;  /* 0x0c801f00705b7f89 */ /* 0x000e2400000e0000 */
[----:B0-----:R-:W-:Y:S01]  /*2100*/  FADD.FTZ R91, R112, R91 ;  /* 0x0000005b705b7221 */ /* 0x001fe20000010000 */
[----:B-1----:R-:W-:Y:S02]  /*2110*/  @!P0 LEA R112, R115, R88, 0x18 ;  /* 0x0000005873708211 */ /* 0x002fe400078ec0ff */
[----:B------:R-:W-:Y:S02]  /*2120*/  CS2R R88, SRZ ;  /* 0x0000000000587805 */ /* 0x000fe4000001ff00 */
[----:B------:R-:W0:Y:S01]  /*2130*/  SHFL.BFLY PT, R114, R91, 0x8, 0x1f ;  /* 0x0d001f005b727f89 */ /* 0x000e2200000e0000 */
[----:B------:R-:W-:-:S04]  /*2140*/  @P4 IADD3 R112, PT, PT, R112, 0x40, RZ ;  /* 0x0000004070704810 */ /* 0x000fc80007ffe0ff */
[----:B------:R-:W-:Y:S01]  /*2150*/  @!P0 LEA R115, R11, R112, 0x3 ;  /* 0x000000700b738211 */ /* 0x000fe200078e18ff */
        /* <DEDUP_REMOVED lines=11> */
.L_x_4223:
[----:B------:R-:W-:Y:S05]  /*2210*/  BSYNC.RECONVERGENT B0 ;  /* 0x0000000000007941 */ /* 0x000fea0003800200 */
.L_x_4222:
[----:B------:R-:W-:Y:S01]  /*2220*/  BAR.SYNC.DEFER_BLOCKING 0x0 ;  /* 0x0000000000007b1d */ /* 0x000fe20000010000 */
[----:B------:R-:W-:Y:S01]  /*2230*/  HFMA2 R113, -RZ, RZ, 0, 0 ;  /* 0x00000000ff717431 */ /* 0x000fe200000001ff */
[----:B------:R-:W-:-:S04]  /*2240*/  ISETP.NE.AND P4, PT, R94, RZ, PT ;  /* 0x000000ff5e00720c */ /* 0x000fc80003f85270 */
[----:B------:R-:W-:Y:S01]  /*2250*/  BSSY.RECONVERGENT B0, `(.L_x_4224) ;  /* 0x0000067000007945 */ /* 0x000fe20003800200 */
[----:B------:R-:W-:-:S04]  /*2260*/  @!P0 MOV R113, R8 ;  /* 0x0000000800718202 */ /* 0x000fc80000000f00 */
[-C--:B------:R-:W-:Y:S01]  /*2270*/  I2FP.F32.S32 R118, R113.reuse ;  /* 0x0000007100767245 */ /* 0x080fe20000201400 */
[----:B0-----:R-:W0:Y:S04]  /*2280*/  SHFL.DOWN PT, R90, R113, 0x4, 0x1f ;  /* 0x08801f00715a7f89 */ /* 0x001e2800000e0000 */
[----:B------:R1:W2:Y:S01]  /*2290*/  @!P0 LDS.64 R88, [R115] ;  /* 0x0000000073588984 */ /* 0x0002a20000000a00 */
[----:B------:R-:W-:Y:S02]  /*22a0*/  ISETP.NE.AND P0, PT, RZ, UR14, PT ;  /* 0x0000000eff007c0c */ /* 0x000fe4000bf05270 */
[----:B0-----:R-:W-:Y:S02]  /*22b0*/  IADD3 R91, PT, PT, R90, R113, RZ ;  /* 0x000000715a5b7210 */ /* 0x001fe40007ffe0ff */
[----:B------:R-:W-:-:S02]  /*22c0*/  I2FP.F32.S32 R112, R90 ;  /* 0x0000005a00707245 */ /* 0x000fc40000201400 */
[----:B------:R-:W-:Y:S01]  /*22d0*/  I2FP.F32.S32 R90, R91 ;  /* 0x0000005b005a7245 */ /* 0x000fe20000201400 */
[----:B------:R-:W-:Y:S03]  /*22e0*/  SHFL.DOWN PT, R114, R91, 0x2, 0x1f ;  /* 0x08401f005b727f89 */ /* 0x000fe600000e0000 */
[----:B-1----:R-:W0:Y:S01]  /*22f0*/  MUFU.RCP R115, R90 ;  /* 0x0000005a00737308 */ /* 0x002e220000001000 */
[----:B--2---:R-:W1:Y:S04]  /*2300*/  SHFL.DOWN PT, R117, R88, 0x4, 0x1f ;  /* 0x08801f0058757f89 */ /* 0x004e6800000e0000 */
[----:B------:R-:W2:Y:S01]  /*2310*/  SHFL.DOWN PT, R116, R89, 0x4, 0x1f ;  /* 0x08801f0059747f89 */ /* 0x000ea200000e0000 */
[C---:B-1----:R-:W-:Y:S01]  /*2320*/  FMUL.FTZ R119, R117.reuse, R112 ;  /* 0x0000007075777220 */ /* 0x042fe20000410000 */
[----:B------:R-:W-:-:S03]  /*2330*/  FADD.FTZ R117, -R117, R88 ;  /* 0x0000005875757221 */ /* 0x000fc60000010100 */
[----:B------:R-:W-:Y:S01]  /*2340*/  FFMA.FTZ R120, R118, R88, R119 ;  /* 0x0000005876787223 */ /* 0x000fe20000010077 */
[----:B------:R-:W-:Y:S01]  /*2350*/  FMUL.FTZ R117, R117, R117 ;  /* 0x0000007575757220 */ /* 0x000fe20000410000 */
[----:B--2---:R-:W-:Y:S01]  /*2360*/  FADD.FTZ R116, R116, R89 ;  /* 0x0000005974747221 */ /* 0x004fe20000010000 */
[----:B------:R-:W-:Y:S01]  /*2370*/  I2FP.F32.S32 R119, R114 ;  /* 0x0000007200777245 */ /* 0x000fe20000201400 */
[----:B0-----:R-:W-:Y:S01]  /*2380*/  FMUL.FTZ R113, R115, R120 ;  /* 0x0000007873717220 */ /* 0x001fe20000410000 */
[----:B------:R-:W-:-:S04]  /*2390*/  FMUL.FTZ R117, R117, R118 ;  /* 0x0000007675757220 */ /* 0x000fc80000410000 */
        /* <DEDUP_REMOVED lines=8> */
[----:B------:R-:W-:-:S03]  /*2420*/  FMUL.FTZ R121, R88, R119 ;  /* 0x0000007758797220 */ /* 0x000fc60000410000 */
[----:B------:R-:W-:Y:S01]  /*2430*/  FMUL.FTZ R91, R91, R91 ;  /* 0x0000005b5b5b7220 */ /* 0x000fe20000410000 */
[----:B------:R-:W-:-:S03]  /*2440*/  FFMA.FTZ R88, R90, R113, R121 ;  /* 0x000000715a587223 */ /* 0x000fc60000010079 */
[----:B------:R-:W-:Y:S01]  /*2450*/  FMUL.FTZ R90, R90, R91 ;  /* 0x0000005b5a5a7220 */ /* 0x000fe20000410000 */
[C---:B-1----:R-:W-:Y:S01]  /*2460*/  FMUL.FTZ R88, R89.reuse, R88 ;  /* 0x0000005859587220 */ /* 0x042fe20000410000 */
[----:B------:R-:W0:Y:S02]  /*2470*/  SHFL.DOWN PT, R91, R112, 0x1, 0x1f ;  /* 0x08201f00705b7f89 */ /* 0x000e2400000e0000 */
[----:B------:R-:W-:Y:S01]  /*2480*/  FMUL.FTZ R119, R90, R119 ;  /* 0x000000775a777220 */ /* 0x000fe20000410000 */
[----:B--2---:R-:W-:Y:S01]  /*2490*/  FADD.FTZ R90, R116, R117 ;  /* 0x00000075745a7221 */ /* 0x004fe20000010000 */
[----:B------:R-:W1:Y:S03]  /*24a0*/  SHFL.DOWN PT, R113, R88, 0x1, 0x1f ;  /* 0x08201f0058717f89 */ /* 0x000e6600000e0000 */
[----:B------:R-:W-:-:S05]  /*24b0*/  FFMA.FTZ R90, R89, R119, R90 ;  /* 0x00000077595a7223 */ /* 0x000fca000001005a */
[----:B------:R-:W2:Y:S01]  /*24c0*/  SHFL.DOWN PT, R89, R90, 0x1, 0x1f ;  /* 0x08201f005a597f89 */ /* 0x000ea200000e0000 */
[-C--:B0-----:R-:W-:Y:S02]  /*24d0*/  IADD3 R114, PT, PT, R112, R91.reuse, RZ ;  /* 0x0000005b70727210 */ /* 0x081fe40007ffe0ff */
[----:B------:R-:W-:Y:S02]  /*24e0*/  I2FP.F32.S32 R91, R91 ;  /* 0x0000005b005b7245 */ /* 0x000fe40000201400 */
[----:B------:R-:W-:Y:S01]  /*24f0*/  I2FP.F32.S32 R114, R114 ;  /* 0x0000007200727245 */ /* 0x000fe20000201400 */
[----:B-1----:R-:W-:Y:S02]  /*2500*/  FADD.FTZ R116, R88, -R113 ;  /* 0x8000007158747221 */ /* 0x002fe40000010000 */
[----:B------:R-:W-:Y:S02]  /*2510*/  FMUL.FTZ R112, R113, R91 ;  /* 0x0000005b71707220 */ /* 0x000fe40000410000 */
[----:B------:R-:W-:Y:S01]  /*2520*/  FMUL.FTZ R116, R116, R116 ;  /* 0x0000007474747220 */ /* 0x000fe20000410000 */
[----:B------:R-:W0:Y:S01]  /*2530*/  MUFU.RCP R114, R114 ;  /* 0x0000007200727308 */ /* 0x000e220000001000 */
[----:B--2---:R-:W-:-:S02]  /*2540*/  FADD.FTZ R89, R90, R89 ;  /* 0x000000595a597221 */ /* 0x004fc40000010000 */
[C---:B------:R-:W-:Y:S01]  /*2550*/  FMUL.FTZ R116, R115.reuse, R116 ;  /* 0x0000007473747220 */ /* 0x040fe20000410000 */
[----:B------:R-:W-:Y:S02]  /*2560*/  FFMA.FTZ R115, R115, R88, R112 ;  /* 0x0000005873737223 */ /* 0x000fe40000010070 */
[----:B------:R-:W1:Y:S01]  /*2570*/  LDC R112, c[0x0][0x448] ;  /* 0x00011200ff707b82 */ /* 0x000e620000000800 */
[----:B------:R-:W-:-:S07]  /*2580*/  FMUL.FTZ R116, R116, R91 ;  /* 0x0000005b74747220 */ /* 0x000fce0000410000 */
[----:B------:R-:W2:Y:S01]  /*2590*/  @!P4 LDC.64 R90, c[0x0][0x3c0] ;  /* 0x0000f000ff5acb82 */ /* 0x000ea20000000a00 */
[C---:B0-----:R-:W-:Y:S01]  /*25a0*/  FMUL.FTZ R115, R114.reuse, R115 ;  /* 0x0000007372737220 */ /* 0x041fe20000410000 */
[----:B------:R-:W-:-:S04]  /*25b0*/  FFMA.FTZ R116, R114, R116, R89 ;  /* 0x0000007472747223 */ /* 0x000fc80000010059 */
[----:B------:R0:W3:Y:S04]  /*25c0*/  SHFL.IDX PT, R117, R115, RZ, 0x1f ;  /* 0x00001fff73757589 */ /* 0x0000e800000e0000 */
[----:B------:R-:W1:Y:S01]  /*25d0*/  SHFL.IDX PT, R89, R116, RZ, 0x1f ;  /* 0x00001fff74597589 */ /* 0x000e6200000e0000 */
[----:B0-----:R-:W-:Y:S01]  /*25e0*/  MOV R115, UR6 ;  /* 0x0000000600737c02 */ /* 0x001fe20008000f00 */
[----:B---3--:R-:W-:Y:S01]  /*25f0*/  FMUL.FTZ R113, R117, R117 ;  /* 0x0000007575717220 */ /* 0x008fe20000410000 */
[----:B-1----:R-:W-:-:S04]  /*2600*/  FFMA.FTZ R112, R89, UR15, R112 ;  /* 0x0000000f59707c23 */ /* 0x002fc80008010070 */
[----:B------:R-:W-:Y:S01]  /*2610*/  FSEL R113, R113, RZ, P0 ;  /* 0x000000ff71717208 */ /* 0x000fe20000000000 */
[----:B------:R-:W0:Y:S04]  /*2620*/  @!P4 LDC.64 R88, c[0x0][0x3c8] ;  /* 0x0000f200ff58cb82 */ /* 0x000e280000000a00 */
[----:B------:R-:W-:Y:S01]  /*2630*/  FADD.FTZ R112, R112, R113 ;  /* 0x0000007170707221 */ /* 0x000fe20000010000 */
[----:B------:R-:W-:-:S03]  /*2640*/  MOV R113, UR6 ;  /* 0x0000000600717c02 */ /* 0x000fc60008000f00 */
[----:B------:R-:W1:Y:S02]  /*2650*/  MUFU.RSQ R114, R112 ;  /* 0x0000007000727308 */ /* 0x000e640000001400 */
[----:B--2---:R-:W-:-:S05]  /*2660*/  @!P4 IMAD.WIDE R90, R113, 0x4, R90 ;  /* 0x00000004715ac825 */ /* 0x004fca00078e025a */
[----:B------:R2:W-:Y:S01]  /*2670*/  @!P4 STG.E desc[UR8][R90.64], R117 ;  /* 0x000000755a00c986 */ /* 0x0005e2000c101908 */
[----:B0-----:R-:W-:Y:S01]  /*2680*/  @!P4 IMAD.WIDE R88, R115, 0x4, R88 ;  /* 0x000000047358c825 */ /* 0x001fe200078e0258 */
[----:B------:R-:W-:-:S04]  /*2690*/  FSEL R115, R117, RZ, !P0 ;  /* 0x000000ff75737208 */ /* 0x000fc80004000000 */
[----:B-1----:R2:W-:Y:S01]  /*26a0*/  @!P4 STG.E desc[UR8][R88.64], R114 ;  /* 0x000000725800c986 */ /* 0x0025e2000c101908 */
[----:B------:R-:W-:Y:S05]  /*26b0*/  @!P2 BRA `(.L_x_4225) ;  /* 0x000000000080a947 */ /* 0x000fea0003800000 */
[--C-:B--2---:R-:W-:Y:S01]  /*26c0*/  FADD.FTZ R89, R6, -R115.reuse ;  /* 0x8000007306597221 */ /* 0x104fe20000010000 */
[--C-:B------:R-:W-:Y:S01]  /*26d0*/  FADD.FTZ R91, R3, -R115.reuse ;  /* 0x80000073035b7221 */ /* 0x100fe20000010000 */
[----:B------:R-:W0:Y:S01]  /*26e0*/  LDC.64 R112, c[0x0][0x428] ;  /* 0x00010a00ff707b82 */ /* 0x000e220000000a00 */
[--C-:B------:R-:W-:Y:S01]  /*26f0*/  FADD.FTZ R117, R5, -R115.reuse ;  /* 0x8000007305757221 */ /* 0x100fe20000010000 */
[C---:B------:R-:W-:Y:S01]  /*2700*/  FMUL.FTZ R89, R114.reuse, R89 ;  /* 0x0000005972597220 */ /* 0x040fe20000410000 */
[----:B------:R-:W-:Y:S01]  /*2710*/  FMUL.FTZ R90, R114, R91 ;  /* 0x0000005b725a7220 */ /* 0x000fe20000410000 */
[--C-:B------:R-:W-:Y:S01]  /*2720*/  FADD.FTZ R91, R4, -R115.reuse ;  /* 0x80000073045b7221 */ /* 0x100fe20000010000 */
[----:B------:R-:W-:Y:S01]  /*2730*/  FADD.FTZ R119, R0, -R115 ;  /* 0x8000007300777221 */ /* 0x000fe20000010000 */
[----:B-----5:R-:W-:Y:S01]  /*2740*/  FFMA.FTZ R88, R89, R84, R76 ;  /* 0x0000005459587223 */ /* 0x020fe2000001004c */
[----:B------:R-:W-:Y:S01]  /*2750*/  FFMA.FTZ R89, R90, R85, R77 ;  /* 0x000000555a597223 */ /* 0x000fe2000001004d */
[C---:B------:R-:W-:Y:S01]  /*2760*/  FMUL.FTZ R90, R114.reuse, R117 ;  /* 0x00000075725a7220 */ /* 0x040fe20000410000 */
[--C-:B------:R-:W-:Y:S01]  /*2770*/  FADD.FTZ R121, R9, -R115.reuse ;  /* 0x8000007309797221 */ /* 0x100fe20000010000 */
[C---:B------:R-:W-:Y:S01]  /*2780*/  FMUL.FTZ R91, R114.reuse, R91 ;  /* 0x0000005b725b7220 */ /* 0x040fe20000410000 */
[----:B------:R-:W-:Y:S01]  /*2790*/  FMUL.FTZ R119, R114, R119 ;  /* 0x0000007772777220 */ /* 0x000fe20000410000 */
[----:B------:R-:W-:Y:S01]  /*27a0*/  F2FP.BF16.F32.PACK_AB R88, R89, R88 ;  /* 0x000000585958723e */ /* 0x000fe200000010ff */
[----:B------:R-:W-:Y:S01]  /*27b0*/  FADD.FTZ R89, R2, -R115 ;  /* 0x8000007302597221 */ /* 0x000fe20000010000 */
[----:B------:R-:W-:Y:S01]  /*27c0*/  FMUL.FTZ R118, R114, R121 ;  /* 0x0000007972767220 */ /* 0x000fe20000410000 */
[----:B------:R-:W-:-:S02]  /*27d0*/  FFMA.FTZ R90, R90, R87, R79 ;  /* 0x000000575a5a7223 */ /* 0x000fc4000001004f */
[----:B------:R-:W-:Y:S01]  /*27e0*/  FMUL.FTZ R117, R114, R89 ;  /* 0x0000005972757220 */ /* 0x000fe20000410000 */
[----:B------:R-:W-:Y:S01]  /*27f0*/  FADD.FTZ R89, R7, -R115 ;  /* 0x8000007307597221 */ /* 0x000fe20000010000 */
[----:B------:R-:W-:Y:S02]  /*2800*/  FFMA.FTZ R118, R118, R83, R75 ;  /* 0x0000005376767223 */ /* 0x000fe4000001004b */
[----:B------:R-:W-:Y:S01]  /*2810*/  FFMA.FTZ R117, R117, R80, R72 ;  /* 0x0000005075757223 */ /* 0x000fe20000010048 */
[----:B------:R-:W-:Y:S01]  /*2820*/  FMUL.FTZ R116, R114, R89 ;  /* 0x0000005972747220 */ /* 0x000fe20000410000 */
[----:B------:R-:W-:Y:S01]  /*2830*/  FFMA.FTZ R89, R91, R86, R78 ;  /* 0x000000565b597223 */ /* 0x000fe2000001004e */
[----:B------:R-:W-:Y:S01]  /*2840*/  FFMA.FTZ R91, R119, R82, R74 ;  /* 0x00000052775b7223 */ /* 0x000fe2000001004a */
[----:B0-----:R-:W-:-:S04]  /*2850*/  IMAD.WIDE.U32 R112, R95, 0x10, R112 ;  /* 0x000000105f707825 */ /* 0x001fc800078e0070 */
[----:B------:R-:W-:Y:S01]  /*2860*/  FFMA.FTZ R116, R116, R81, R73 ;  /* 0x0000005174747223 */ /* 0x000fe20000010049 */
[----:B------:R-:W-:Y:S02]  /*2870*/  IADD3 R95, PT, PT, R95, 0x100, RZ ;  /* 0x000001005f5f7810 */ /* 0x000fe40007ffe0ff */
[----:B------:R-:W-:Y:S02]  /*2880*/  F2FP.BF16.F32.PACK_AB R89, R90, R89 ;  /* 0x000000595a59723e */ /* 0x000fe400000010ff */
[----:B------:R-:W-:Y:S02]  /*2890*/  F2FP.BF16.F32.PACK_AB R90, R116, R117 ;  /* 0x00000075745a723e */ /* 0x000fe400000010ff */
[----:B------:R-:W-:-:S05]  /*28a0*/  F2FP.BF16.F32.PACK_AB R91, R118, R91 ;  /* 0x0000005b765b723e */ /* 0x000fca00000010ff */
[----:B------:R0:W-:Y:S02]  /*28b0*/  STG.E.128 desc[UR8][R112.64], R88 ;  /* 0x0000005870007986 */ /* 0x0001e4000c101d08 */
.L_x_4225:
[----:B------:R-:W-:Y:S05]  /*28c0*/  BSYNC.RECONVERGENT B0 ;  /* 0x0000000000007941 */ /* 0x000fea0003800200 */
.L_x_4224:
[----:B------:R-:W-:Y:S04]  /*28d0*/  BSSY.RECONVERGENT B0, `(.L_x_4226) ;  /* 0x0000022000007945 */ /* 0x000fe80003800200 */
[----:B------:R-:W-:Y:S05]  /*28e0*/  @!P1 BRA `(.L_x_4227) ;  /* 0x0000000000809947 */ /* 0x000fea0003800000 */
[--C-:B0-2---:R-:W-:Y:S01]  /*28f0*/  FADD.FTZ R89, R97, -R115.reuse ;  /* 0x8000007361597221 */ /* 0x105fe20000010000 */
        /* <DEDUP_REMOVED lines=9> */
[----:B------:R-:W-:Y:S01]  /*2990*/  FMUL.FTZ R90, R114, R117 ;  /* 0x00000075725a7220 */ /* 0x000fe20000410000 */
[--C-:B------:R-:W-:Y:S01]  /*29a0*/  FADD.FTZ R121, R102, -R115.reuse ;  /* 0x8000007366797221 */ /* 0x100fe20000010000 */
[C---:B------:R-:W-:Y:S01]  /*29b0*/  FMUL.FTZ R91, R114.reuse, R91 ;  /* 0x0000005b725b7220 */ /* 0x040fe20000410000 */
[C---:B------:R-:W-:Y:S01]  /*29c0*/  FMUL.FTZ R119, R114.reuse, R119 ;  /* 0x0000007772777220 */ /* 0x040fe20000410000 */
        /* <DEDUP_REMOVED lines=18> */
.L_x_4227:
[----:B------:R-:W-:Y:S05]  /*2af0*/  BSYNC.RECONVERGENT B0 ;  /* 0x0000000000007941 */ /* 0x000fea0003800200 */
.L_x_4226:
[----:B------:R-:W-:Y:S04]  /*2b00*/  BSSY.RECONVERGENT B0, `(.L_x_4228) ;  /* 0x0000021000007945 */ /* 0x000fe80003800200 */
[----:B------:R-:W-:Y:S05]  /*2b10*/  @!P3 BRA `(.L_x_4229) ;  /* 0x00000000007cb947 */ /* 0x000fea0003800000 */
[----:B01----:R-:W0:Y:S01]  /*2b20*/  LDC.64 R112, c[0x0][0x428] ;  /* 0x00010a00ff707b82 */ /* 0x003e220000000a00 */
[--C-:B--2---:R-:W-:Y:S01]  /*2b30*/  FADD.FTZ R89, R105, -R115.reuse ;  /* 0x8000007369597221 */ /* 0x104fe20000010000 */
[--C-:B------:R-:W-:Y:S01]  /*2b40*/  FADD.FTZ R119, R104, -R115.reuse ;  /* 0x8000007368777221 */ /* 0x100fe20000010000 */
[--C-:B------:R-:W-:Y:S01]  /*2b50*/  FADD.FTZ R117, R107, -R115.reuse ;  /* 0x800000736b757221 */ /* 0x100fe20000010000 */
[--C-:B------:R-:W-:Y:S01]  /*2b60*/  FADD.FTZ R91, R106, -R115.reuse ;  /* 0x800000736a5b7221 */ /* 0x100fe20000010000 */
        /* <DEDUP_REMOVED lines=10> */
[----:B------:R-:W-:Y:S01]  /*2c10*/  FMUL.FTZ R125, R114, R125 ;  /* 0x0000007d727d7220 */ /* 0x000fe20000410000 */
[----:B------:R-:W-:Y:S01]  /*2c20*/  FFMA.FTZ R118, R116, R35, R27 ;  /* 0x0000002374767223 */ /* 0x000fe2000001001b */
[C---:B------:R-:W-:Y:S01]  /*2c30*/  FMUL.FTZ R116, R114.reuse, R119 ;  /* 0x0000007772747220 */ /* 0x040fe20000410000 */
[C---:B------:R-:W-:Y:S01]  /*2c40*/  FMUL.FTZ R117, R114.reuse, R117 ;  /* 0x0000007572757220 */ /* 0x040fe20000410000 */
[----:B------:R-:W-:Y:S01]  /*2c50*/  FMUL.FTZ R114, R114, R91 ;  /* 0x0000005b72727220 */ /* 0x000fe20000410000 */
[----:B------:R-:W-:Y:S01]  /*2c60*/  F2FP.BF16.F32.PACK_AB R90, R115, R90 ;  /* 0x0000005a735a723e */ /* 0x000fe200000010ff */
[----:B------:R-:W-:Y:S01]  /*2c70*/  FFMA.FTZ R125, R125, R34, R26 ;  /* 0x000000227d7d7223 */ /* 0x000fe2000001001a */
[----:B------:R-:W-:Y:S01]  /*2c80*/  FFMA.FTZ R117, R117, R38, R30 ;  /* 0x0000002675757223 */ /* 0x000fe2000001001e */
[----:B------:R-:W-:Y:S01]  /*2c90*/  FFMA.FTZ R114, R114, R39, R31 ;  /* 0x0000002772727223 */ /* 0x000fe2000001001f */
[----:B------:R-:W-:Y:S01]  /*2ca0*/  FFMA.FTZ R88, R89, R36, R28 ;  /* 0x0000002459587223 */ /* 0x000fe2000001001c */
[----:B------:R-:W-:Y:S01]  /*2cb0*/  FFMA.FTZ R115, R116, R37, R29 ;  /* 0x0000002574737223 */ /* 0x000fe2000001001d */
[----:B------:R-:W-:Y:S01]  /*2cc0*/  F2FP.BF16.F32.PACK_AB R91, R118, R125 ;  /* 0x0000007d765b723e */ /* 0x000fe200000010ff */
[----:B0-----:R-:W-:Y:S01]  /*2cd0*/  IMAD.WIDE.U32 R112, R95, 0x10, R112 ;  /* 0x000000105f707825 */ /* 0x001fe200078e0070 */
[----:B------:R-:W-:-:S02]  /*2ce0*/  F2FP.BF16.F32.PACK_AB R89, R114, R117 ;  /* 0x000000757259723e */ /* 0x000fc400000010ff */
[----:B------:R-:W-:-:S05]  /*2cf0*/  F2FP.BF16.F32.PACK_AB R88, R115, R88 ;  /* 0x000000587358723e */ /* 0x000fca00000010ff */
[----:B------:R3:W-:Y:S02]  /*2d00*/  STG.E.128 desc[UR8][R112.64], R88 ;  /* 0x0000005870007986 */ /* 0x0007e4000c101d08 */
.L_x_4229:
[----:B------:R-:W-:Y:S05]  /*2d10*/  BSYNC.RECONVERGENT B0 ;  /* 0x0000000000007941 */ /* 0x000fea0003800200 */
.L_x_4228:
[----:B------:R-:W-:Y:S02]  /*2d20*/  UIADD3 UR6, UPT, UPT, UR6, UR16, URZ ;  /* 0x0000001006067290 */ /* 0x000fe4000fffe0ff */
[----:B------:R-:W-:Y:S02]  /*2d30*/  UPLOP3.LUT UP2, UPT, UPT, UPT, UP2, 0x40, 0x4 ;  /* 0x000000000004789c */ /* 0x000fe40003f4e820 */
[----:B------:R-:W-:-:S09]  /*2d40*/  UISETP.GE.AND UP1, UPT, UR6, UR17, UPT ;  /* 0x000000110600728c */ /* 0x000fd2000bf26270 */
[----:B------:R-:W-:Y:S05]  /*2d50*/  BRA.U !UP1, `(.L_x_4230) ;  /* 0xffffffd909b87547 */ /* 0x000fea000b83ffff */
[----:B------:R-:W-:Y:S05]  /*2d60*/  EXIT ;  /* 0x000000000000794d */ /* 0x000fea0003800000 */
.L_x_4231:
        /* <DEDUP_REMOVED lines=9> */
.L_x_20939:


//--------------------- .text._ZN10layer_norm13ln_fwd_kernelINS_13Kernel_traitsIf13__nv_bfloat16S2_S2_fjLj6144ELj1ELj1ELj8ELj16ENS_18Kernel_traits_baseILj6144EfS2_S2_S2_fjLj256EEEEELb0ELb1ELb0ELb1EEEvNS_9FwdParamsE --------------------------
	.section	.text._ZN10layer_norm13ln_fwd_kernelINS_13Kernel_traitsIf13__nv_bfloat16S2_S2_fjLj6144ELj1ELj1ELj8ELj16ENS_18Kernel_traits_baseILj6144EfS2_S2_S2_fjLj256EEEEELb0ELb1ELb0ELb1EEEvNS_9FwdParamsE,"ax",@progbits
	.align	128
        .global         _ZN10layer_norm13ln_fwd_kernelINS_13Kernel_traitsIf13__nv_bfloat16S2_S2_fjLj6144ELj1ELj1ELj8ELj16ENS_18Kernel_traits_baseILj6144EfS2_S2_S2_fjLj256EEEEELb0ELb1ELb0ELb1EEEvNS_9FwdParamsE
        .type           _ZN10layer_norm13ln_fwd_kernelINS_13Kernel_traitsIf13__nv_bfloat16S2_S2_fjLj6144ELj1ELj1ELj8ELj16ENS_18Kernel_traits_baseILj6144EfS2_S2_S2_fjLj256EEEEELb0ELb1ELb0ELb1EEEvNS_9FwdParamsE,@function
        .size           _ZN10layer_norm13ln_fwd_kernelINS_13Kernel_traitsIf13__nv_bfloat16S2_S2_fjLj6144ELj1ELj1ELj8ELj16ENS_18Kernel_traits_baseILj6144EfS2_S2_S2_fjLj256EEEEELb0ELb1ELb0ELb1EEEvNS_9FwdParamsE,(.L_x_20940 - _ZN10layer_norm13ln_fwd_kernelINS_13Kernel_traitsIf13__nv_bfloat16S2_S2_fjLj6144ELj1ELj1ELj8ELj16ENS_18Kernel_traits_baseILj6144EfS2_S2_S2_fjLj256EEEEELb0ELb1ELb0ELb1EEEvNS_9FwdParamsE)
        .other          _ZN10layer_norm13ln_fwd_kernelINS_13Kernel_traitsIf13__nv_bfloat16S2_S2_fjLj6144ELj1ELj1ELj8ELj16ENS_18Kernel_traits_baseILj6144EfS2_S2_S2_fjLj256EEEEELb0ELb1ELb0ELb1EEEvNS_9FwdParamsE,@"STO_CUDA_ENTRY STV_DEFAULT"
_ZN10layer_norm13ln_fwd_kernelINS_13Kernel_traitsIf13__nv_bfloat16S2_S2_fjLj6144ELj1ELj1ELj8ELj16ENS_18Kernel_traits_baseILj6144EfS2_S2_S2_fjLj256EEEEELb0ELb1ELb0ELb1EEEvNS_9FwdParamsE:
.text._ZN10layer_norm13ln_fwd_kernelINS_13Kernel_traitsIf13__nv_bfloat16S2_S2_fjLj6144ELj1ELj1ELj8ELj16ENS_18Kernel_traits_baseILj6144EfS2_S2_S2_fjLj256EEEEELb0ELb1ELb0ELb1EEEvNS_9FwdParamsE:
[----:B------:R-:W-:Y:S01]  /*0000*/  LDC R1, c[0x0][0x37c] ;  /* 0x0000df00ff017b82 */ /* 0x000fe20000000800 */
[----:B------:R-:W0:Y:S01]  /*0010*/  LDCU.64 UR8, c[0x0][0x438] ;  /* 0x00008700ff0877ac */ /* 0x000e220008000a00 */
[----:B------:R-:W1:Y:S06]  /*0020*/  S2R R97, SR_TID.X ;  /* 0x0000000000617919 */ /* 0x000e6c0000002100 */
[----:B------:R-:W2:Y:S01]  /*0030*/  S2UR UR4, SR_CTAID.X ;  /* 0x00000000000479c3 */ /* 0x000ea20000002500 */
[----:B------:R-:W3:Y:S01]  /*0040*/  LDCU.64 UR6, c[0x0][0x358] ;  /* 0x00006b00ff0677ac */ /* 0x000ee20008000a00 */
[----:B0-----:R-:W-:-:S04]  /*0050*/  UISETP.NE.U32.AND UP0, UPT, UR8, URZ, UPT ;  /* 0x000000ff0800728c */ /* 0x001fc8000bf05070 */
[----:B------:R-:W-:Y:S01]  /*0060*/  UISETP.NE.AND.EX UP0, UPT, UR9, URZ, UPT, UP0 ;  /* 0x000000ff0900728c */ /* 0x000fe2000bf05300 */
[----:B--2---:R-:W-:Y:S02]  /*0070*/  MOV R11, UR4 ;  /* 0x00000004000b7c02 */ /* 0x004fe40008000f00 */
[----:B-1----:R-:W-:-:S06]  /*0080*/  LOP3.LUT R96, R97, 0x1f, RZ, 0xc0, !PT ;  /* 0x0000001f61607812 */ /* 0x002fcc00078ec0ff */
[----:B---3--:R-:W-:Y:S05]  /*0090*/  BRA.U !UP0, `(.L_x_4232) ;  /* 0x0000000108647547 */ /* 0x008fea000b800000 */
[----:B------:R-:W0:Y:S08]  /*00a0*/  LDC.64 R2, c[0x0][0x3d0] ;  /* 0x0000f400ff027b82 */ /* 0x000e300000000a00 */
[----:B------:R-:W1:Y:S08]  /*00b0*/  LDC.64 R4, c[0x0][0x438] ;  /* 0x00010e00ff047b82 */ /* 0x000e700000000a00 */
[----:B------:R-:W2:Y:S01]  /*00c0*/  LDC.64 R6, c[0x0][0x3e8] ;  /* 0x0000fa00ff067b82 */ /* 0x000ea20000000a00 */
[----:B0-----:R-:W-:-:S05]  /*00d0*/  IMAD.WIDE.U32 R2, R97, 0x20, R2 ;  /* 0x0000002061027825 */ /* 0x001fca00078e0002 */
[----:B------:R0:W5:Y:S01]  /*00e0*/  LDG.E.128 R84, desc[UR6][R2.64] ;  /* 0x0000000602547981 */ /* 0x000162000c1e1d00 */
[----:B-1----:R-:W-:-:S03]  /*00f0*/  IMAD.WIDE.U32 R4, R97, 0x20, R4 ;  /* 0x0000002061047825 */ /* 0x002fc600078e0004 */
[----:B------:R0:W5:Y:S04]  /*0100*/  LDG.E.128 R80, desc[UR6][R2.64+0x10] ;  /* 0x0000100602507981 */ /* 0x000168000c1e1d00 */
[----:B------:R0:W5:Y:S01]  /*0110*/  LDG.E.128 R76, desc[UR6][R2.64+0x2000] ;  /* 0x00200006024c7981 */ /* 0x000162000c1e1d00 */
[----:B--2---:R-:W-:-:S03]  /*0120*/  IMAD.WIDE.U32 R6, R97, 0x20, R6 ;  /* 0x0000002061067825 */ /* 0x004fc600078e0006 */
        /* <DEDUP_REMOVED lines=16> */
.L_x_4232:
[----:B------:R-:W0:Y:S08]  /*0230*/  LDC.64 R2, c[0x0][0x3d0] ;  /* 0x0000f400ff027b82 */ /* 0x000e300000000a00 */
[----:B------:R-:W1:Y:S01]  /*0240*/  LDC.64 R4, c[0x0][0x3e8] ;  /* 0x0000fa00ff047b82 */ /* 0x000e620000000a00 */
[----:B0-----:R-:W-:-:S05]  /*0250*/  IMAD.WIDE.U32 R2, R97, 0x20, R2 ;  /* 0x0000002061027825 */ /* 0x001fca00078e0002 */
[----:B------:R0:W5:Y:S01]  /*0260*/  LDG.E.128 R84, desc[UR6][R2.64] ;  /* 0x0000000602547981 */ /* 0x000162000c1e1d00 */
[----:B-1----:R-:W-:-:S03]  /*0270*/  IMAD.WIDE.U32 R4, R97, 0x20, R4 ;  /* 0x0000002061047825 */ /* 0x002fc600078e0004 */
        /* <DEDUP_REMOVED lines=23> */
.L_x_4233:
[----:B------:R-:W1:Y:S02]  /*03f0*/  LDCU UR4, c[0x0][0x384] ;  /* 0x00007080ff0477ac */ /* 0x000e640008000800 */
[----:B-1----:R-:W-:-:S13]  /*0400*/  ISETP.GE.AND P0, PT, R11, UR4, PT ;  /* 0x000000040b007c0c */ /* 0x002fda000bf06270 */
[----:B------:R-:W-:Y:S05]  /*0410*/  @P0 EXIT ;  /* 0x000000000000094d */ /* 0x000fea0003800000 */
[----:B0-----:R-:W0:Y:S01]  /*0420*/  LDC.64 R2, c[0x0][0x3e0] ;  /* 0x0000f800ff027b82 */ /* 0x001e220000000a00 */
[----:B------:R-:W1:Y:S01]  /*0430*/  LDCU.U8 UR4, c[0x0][0x410] ;  /* 0x00008200ff0477ac */ /* 0x000e620008000000 */
[----:B------:R-:W2:Y:S01]  /*0440*/  LDCU UR10, c[0x0][0x388] ;  /* 0x00007100ff0a77ac */ /* 0x000ea20008000800 */
[----:B------:R-:W3:Y:S01]  /*0450*/  LDCU UR11, c[0x0][0x400] ;  /* 0x00008000ff0b77ac */ /* 0x000ee20008000800 */
[----:B------:R-:W4:Y:S01]  /*0460*/  LDCU.64 UR8, c[0x0][0x3a0] ;  /* 0x00007400ff0877ac */ /* 0x000f220008000a00 */
[----:B------:R-:W-:Y:S01]  /*0470*/  UPLOP3.LUT UP0, UPT, UPT, UPT, UPT, 0x40, 0x4 ;  /* 0x000000000004789c */ /* 0x000fe20003f0e870 */
[----:B-1----:R-:W-:Y:S02]  /*0480*/  ISETP.NE.AND P2, PT, RZ, UR4, PT ;  /* 0x00000004ff007c0c */ /* 0x002fe4000bf45270 */
[----:B0-----:R-:W-:-:S04]  /*0490*/  ISETP.NE.U32.AND P0, PT, R2, RZ, PT ;  /* 0x000000ff0200720c */ /* 0x001fc80003f05070 */
[----:B--234-:R-:W-:-:S13]  /*04a0*/  ISETP.NE.AND.EX P0, PT, R3, RZ, PT, P0 ;  /* 0x000000ff0300720c */ /* 0x01cfda0003f05300 */
.L_x_4242:
        /* <DEDUP_REMOVED lines=11> */
[----:B-----5:R-:W5:Y:S01]  /*0560*/  LDG.E.128 R4, desc[UR6][R4.64] ;  /* 0x0000000604047981 */ /* 0x020f62000c1e1d00 */
[----:B------:R-:W-:Y:S01]  /*0570*/  ISETP.NE.U32.AND P1, PT, RZ, UR8, PT ;  /* 0x00000008ff007c0c */ /* 0x000fe2000bf25070 */
[----:B------:R-:W-:-:S03]  /*0580*/  HFMA2 R113, -RZ, RZ, 1.875, 0 ;  /* 0x3f800000ff717431 */ /* 0x000fc600000001ff */
[----:B------:R-:W-:Y:S02]  /*0590*/  ISETP.NE.AND.EX P1, PT, RZ, UR9, PT, P1 ;  /* 0x00000009ff007c0c */ /* 0x000fe4000bf25310 */
[----:B--2---:R-:W-:-:S11]  /*05a0*/  @P0 SHF.L.U32 R113, R2, 0x10, RZ ;  /* 0x0000001002710819 */ /* 0x004fd600000006ff */
[----:B------:R-:W-:Y:S05]  /*05b0*/  @!P1 BRA `(.L_x_4234) ;  /* 0x0000000000c09947 */ /* 0x000fea0003800000 */
[----:B------:R-:W0:Y:S02]  /*05c0*/  LDC.64 R12, c[0x0][0x3a0] ;  /* 0x0000e800ff0c7b82 */ /* 0x000e240000000a00 */
[----:B0-----:R-:W-:-:S06]  /*05d0*/  IMAD.WIDE.U32 R12, R10, 0x10, R12 ;  /* 0x000000100a0c7825 */ /* 0x001fcc00078e000c */
[----:B------:R-:W2:Y:S01]  /*05e0*/  LDG.E.128 R12, desc[UR6][R12.64] ;  /* 0x000000060c0c7981 */ /* 0x000ea2000c1e1d00 */
[C---:B-----5:R-:W-:Y:S02]  /*05f0*/  SHF.L.U32 R8, R5.reuse, 0x10, RZ ;  /* 0x0000001005087819 */ /* 0x060fe400000006ff */
[----:B------:R-:W-:Y:S02]  /*0600*/  PRMT R0, R4, 0x7632, R0 ;  /* 0x0000763204007816 */ /* 0x000fe40000000000 */
[----:B------:R-:W-:Y:S02]  /*0610*/  SHF.L.U32 R88, R6, 0x10, RZ ;  /* 0x0000001006587819 */ /* 0x000fe400000006ff */
[----:B------:R-:W-:Y:S02]  /*0620*/  SHF.L.U32 R4, R4, 0x10, RZ ;  /* 0x0000001004047819 */ /* 0x000fe400000006ff */
[----:B------:R-:W-:Y:S01]  /*0630*/  PRMT R2, R5, 0x7632, R2 ;  /* 0x0000763205027816 */ /* 0x000fe20000000002 */
[-C--:B------:R-:W-:Y:S01]  /*0640*/  FMUL.FTZ R5, R8, R113.reuse ;  /* 0x0000007108057220 */ /* 0x080fe20000410000 */
[-C--:B------:R-:W-:Y:S01]  /*0650*/  FMUL.FTZ R89, R88, R113.reuse ;  /* 0x0000007158597220 */ /* 0x080fe20000410000 */
[----:B------:R-:W-:Y:S01]  /*0660*/  FMUL.FTZ R3, R4, R113 ;  /* 0x0000007104037220 */ /* 0x000fe20000410000 */
[----:B------:R-:W-:-:S02]  /*0670*/  SHF.L.U32 R88, R7, 0x10, RZ ;  /* 0x0000001007587819 */ /* 0x000fc400000006ff */
[----:B------:R-:W-:Y:S02]  /*0680*/  PRMT R9, R6, 0x7632, R9 ;  /* 0x0000763206097816 */ /* 0x000fe40000000009 */
[----:B------:R-:W-:Y:S02]  /*0690*/  PRMT R91, R7, 0x7632, R91 ;  /* 0x00007632075b7816 */ /* 0x000fe4000000005b */
[----:B------:R-:W-:Y:S02]  /*06a0*/  SHF.L.U32 R90, R2, 0x10, RZ ;  /* 0x00000010025a7819 */ /* 0x000fe400000006ff */
[----:B------:R-:W-:Y:S02]  /*06b0*/  SHF.L.U32 R92, R9, 0x10, RZ ;  /* 0x00000010095c7819 */ /* 0x000fe400000006ff */
[----:B------:R-:W-:Y:S01]  /*06c0*/  SHF.L.U32 R98, R91, 0x10, RZ ;  /* 0x000000105b627819 */ /* 0x000fe200000006ff */
[-C--:B------:R-:W-:Y:S02]  /*06d0*/  FMUL.FTZ R90, R90, R113.reuse ;  /* 0x000000715a5a7220 */ /* 0x080fe40000410000 */
[----:B------:R-:W-:-:S02]  /*06e0*/  FMUL.FTZ R92, R92, R113 ;  /* 0x000000715c5c7220 */ /* 0x000fc40000410000 */
[-C--:B------:R-:W-:Y:S01]  /*06f0*/  FMUL.FTZ R98, R98, R113.reuse ;  /* 0x0000007162627220 */ /* 0x080fe20000410000 */
[----:B--2---:R-:W-:Y:S02]  /*0700*/  SHF.L.U32 R8, R12, 0x10, RZ ;  /* 0x000000100c087819 */ /* 0x004fe400000006ff */
[----:B------:R-:W-:Y:S02]  /*0710*/  SHF.L.U32 R6, R13, 0x10, RZ ;  /* 0x000000100d067819 */ /* 0x000fe400000006ff */
[----:B------:R-:W-:Y:S01]  /*0720*/  SHF.L.U32 R94, R15, 0x10, RZ ;  /* 0x000000100f5e7819 */ /* 0x000fe200000006ff */
[----:B------:R-:W-:Y:S01]  /*0730*/  FFMA.FTZ R8, R3, R36, R8 ;  /* 0x0000002403087223 */ /* 0x000fe20000010008 */
[----:B------:R-:W-:Y:S01]  /*0740*/  FMUL.FTZ R3, R88, R113 ;  /* 0x0000007158037220 */ /* 0x000fe20000410000 */
[----:B------:R-:W-:Y:S01]  /*0750*/  FFMA.FTZ R6, R5, R38, R6 ;  /* 0x0000002605067223 */ /* 0x000fe20000010006 */
[----:B------:R-:W-:Y:S02]  /*0760*/  PRMT R7, R15, 0x7632, R7 ;  /* 0x000076320f077816 */ /* 0x000fe40000000007 */
[----:B------:R-:W-:Y:S01]  /*0770*/  FFMA.FTZ R2, R3, R34, R94 ;  /* 0x0000002203027223 */ /* 0x000fe2000001005e */
[----:B------:R-:W-:-:S02]  /*0780*/  PRMT R5, R14, 0x7632, R5 ;  /* 0x000076320e057816 */ /* 0x000fc40000000005 */
[----:B------:R-:W-:Y:S02]  /*0790*/  SHF.L.U32 R88, R0, 0x10, RZ ;  /* 0x0000001000587819 */ /* 0x000fe400000006ff */
[----:B------:R-:W-:Y:S02]  /*07a0*/  PRMT R3, R13, 0x7632, R3 ;  /* 0x000076320d037816 */ /* 0x000fe40000000003 */
[----:B------:R-:W-:Y:S01]  /*07b0*/  PRMT R0, R12, 0x7632, R0 ;  /* 0x000076320c007816 */ /* 0x000fe20000000000 */
[----:B------:R-:W-:Y:S01]  /*07c0*/  FMUL.FTZ R88, R88, R113 ;  /* 0x0000007158587220 */ /* 0x000fe20000410000 */
[----:B------:R-:W-:Y:S02]  /*07d0*/  SHF.L.U32 R9, R7, 0x10, RZ ;  /* 0x0000001007097819 */ /* 0x000fe400000006ff */
[----:B------:R-:W-:Y:S02]  /*07e0*/  SHF.L.U32 R7, R5, 0x10, RZ ;  /* 0x0000001005077819 */ /* 0x000fe400000006ff */
[----:B------:R-:W-:Y:S01]  /*07f0*/  SHF.L.U32 R5, R3, 0x10, RZ ;  /* 0x0000001003057819 */ /* 0x000fe200000006ff */
[----:B------:R-:W-:Y:S01]  /*0800*/  FFMA.FTZ R9, R98, R35, R9 ;  /* 0x0000002362097223 */ /* 0x000fe20000010009 */
[----:B------:R-:W-:Y:S01]  /*0810*/  SHF.L.U32 R4, R14, 0x10, RZ ;  /* 0x000000100e047819 */ /* 0x000fe200000006ff */
[----:B------:R-:W-:Y:S01]  /*0820*/  FFMA.FTZ R7, R92, R33, R7 ;  /* 0x000000215c077223 */ /* 0x000fe20000010007 */
        /* <DEDUP_REMOVED lines=9> */
.L_x_4234:
[C---:B-----5:R-:W-:Y:S02]  /*08c0*/  PRMT R0, R4.reuse, 0x7632, R0 ;  /* 0x0000763204007816 */ /* 0x060fe40000000000 */
[----:B------:R-:W-:Y:S02]  /*08d0*/  SHF.L.U32 R4, R4, 0x10, RZ ;  /* 0x0000001004047819 */ /* 0x000fe400000006ff */
[----:B------:R-:W-:Y:S02]  /*08e0*/  PRMT R9, R6, 0x7632, R9 ;  /* 0x0000763206097816 */ /* 0x000fe40000000009 */
[C---:B------:R-:W-:Y:S01]  /*08f0*/  SHF.L.U32 R90, R7.reuse, 0x10, RZ ;  /* 0x00000010075a7819 */ /* 0x040fe200000006ff */
[----:B------:R-:W-:Y:S01]  /*0900*/  FMUL.FTZ R3, R4, R113 ;  /* 0x0000007104037220 */ /* 0x000fe20000410000 */
[----:B------:R-:W-:Y:S02]  /*0910*/  PRMT R88, R7, 0x7632, R88 ;  /* 0x0000763207587816 */ /* 0x000fe40000000058 */
[----:B------:R-:W-:-:S02]  /*0920*/  PRMT R2, R5, 0x7632, R2 ;  /* 0x0000763205027816 */ /* 0x000fc40000000002 */
[----:B------:R-:W-:Y:S01]  /*0930*/  SHF.L.U32 R4, R9, 0x10, RZ ;  /* 0x0000001009047819 */ /* 0x000fe200000006ff */
[-C--:B------:R-:W-:Y:S01]  /*0940*/  FMUL.FTZ R9, R90, R113.reuse ;  /* 0x000000715a097220 */ /* 0x080fe20000410000 */
[----:B------:R-:W-:Y:S02]  /*0950*/  SHF.L.U32 R8, R5, 0x10, RZ ;  /* 0x0000001005087819 */ /* 0x000fe400000006ff */
        /* <DEDUP_REMOVED lines=9> */
[----:B------:R-:W-:Y:S01]  /*09f0*/  FMUL.FTZ R8, R3, R36 ;  /* 0x0000002403087220 */ /* 0x000fe20000410000 */
[----:B------:R-:W-:Y:S01]  /*0a00*/  FMUL.FTZ R88, R2, R113 ;  /* 0x0000007102587220 */ /* 0x000fe20000410000 */
[----:B------:R-:W-:Y:S01]  /*0a10*/  FMUL.FTZ R6, R5, R38 ;  /* 0x0000002605067220 */ /* 0x000fe20000410000 */
        /* <DEDUP_REMOVED lines=10> */
.L_x_4235:
        /* <DEDUP_REMOVED lines=10> */
[C---:B0----5:R-:W-:Y:S02]  /*0b60*/  PRMT R90, R93.reuse, 0x7632, R90 ;  /* 0x000076325d5a7816 */ /* 0x061fe4000000005a */
[----:B------:R-:W-:Y:S02]  /*0b70*/  SHF.L.U32 R100, R93, 0x10, RZ ;  /* 0x000000105d647819 */ /* 0x000fe400000006ff */
[----:B------:R-:W-:Y:S02]  /*0b80*/  PRMT R88, R92, 0x7632, R88 ;  /* 0x000076325c587816 */ /* 0x000fe40000000058 */
[----:B------:R-:W-:Y:S01]  /*0b90*/  PRMT R93, R94, 0x7632, R93 ;  /* 0x000076325e5d7816 */ /* 0x000fe2000000005d */
[----:B------:R-:W-:Y:S01]  /*0ba0*/  FMUL.FTZ R91, R100, R113 ;  /* 0x00000071645b7220 */ /* 0x000fe20000410000 */
[----:B------:R-:W-:Y:S02]  /*0bb0*/  SHF.L.U32 R92, R92, 0x10, RZ ;  /* 0x000000105c5c7819 */ /* 0x000fe400000006ff */
[----:B------:R-:W-:-:S02]  /*0bc0*/  SHF.L.U32 R94, R94, 0x10, RZ ;  /* 0x000000105e5e7819 */ /* 0x000fc400000006ff */
[C---:B------:R-:W-:Y:S01]  /*0bd0*/  PRMT R101, R95.reuse, 0x7632, R101 ;  /* 0x000076325f657816 */ /* 0x040fe20000000065 */
[-C--:B------:R-:W-:Y:S01]  /*0be0*/  FMUL.FTZ R89, R92, R113.reuse ;  /* 0x000000715c597220 */ /* 0x080fe20000410000 */
[----:B------:R-:W-:Y:S01]  /*0bf0*/  SHF.L.U32 R110, R95, 0x10, RZ ;  /* 0x000000105f6e7819 */ /* 0x000fe200000006ff */
[-C--:B------:R-:W-:Y:S01]  /*0c00*/  FMUL.FTZ R95, R94, R113.reuse ;  /* 0x000000715e5f7220 */ /* 0x080fe20000410000 */
[----:B------:R-:W-:Y:S02]  /*0c10*/  SHF.L.U32 R108, R12, 0x10, RZ ;  /* 0x000000100c6c7819 */ /* 0x000fe400000006ff */
[----:B------:R-:W-:Y:S01]  /*0c20*/  SHF.L.U32 R104, R13, 0x10, RZ ;  /* 0x000000100d687819 */ /* 0x000fe200000006ff */
[----:B------:R-:W-:Y:S01]  /*0c30*/  FMUL.FTZ R103, R110, R113 ;  /* 0x000000716e677220 */ /* 0x000fe20000410000 */
[----:B------:R-:W-:Y:S01]  /*0c40*/  SHF.L.U32 R102, R14, 0x10, RZ ;  /* 0x000000100e667819 */ /* 0x000fe200000006ff */
[----:B------:R-:W-:Y:S01]  /*0c50*/  FFMA.FTZ R108, R89, R28, R108 ;  /* 0x0000001c596c7223 */ /* 0x000fe2000001006c */
[----:B------:R-:W-:Y:S01]  /*0c60*/  PRMT R89, R12, 0x7632, R89 ;  /* 0x000076320c597816 */ /* 0x000fe20000000059 */
[----:B------:R-:W-:Y:S01]  /*0c70*/  FFMA.FTZ R104, R91, R30, R104 ;  /* 0x0000001e5b687223 */ /* 0x000fe20000010068 */
[----:B------:R-:W-:Y:S01]  /*0c80*/  PRMT R91, R13, 0x7632, R91 ;  /* 0x000076320d5b7816 */ /* 0x000fe2000000005b */
[----:B------:R-:W-:Y:S01]  /*0c90*/  FFMA.FTZ R102, R95, R24, R102 ;  /* 0x000000185f667223 */ /* 0x000fe20000010066 */
[----:B------:R-:W-:-:S02]  /*0ca0*/  PRMT R92, R14, 0x7632, R92 ;  /* 0x000076320e5c7816 */ /* 0x000fc4000000005c */
[----:B------:R-:W-:Y:S02]  /*0cb0*/  PRMT R95, R15, 0x7632, R95 ;  /* 0x000076320f5f7816 */ /* 0x000fe4000000005f */
        /* <DEDUP_REMOVED lines=21> */
[----:B------:R-:W-:Y:S01]  /*0e10*/  F2FP.BF16.F32.PACK_AB R91, R111, R100 ;  /* 0x000000646f5b723e */ /* 0x000fe200000010ff */
[----:B------:R-:W-:Y:S06]  /*0e20*/  BRA `(.L_x_4237) ;  /* 0x0000000000807947 */ /* 0x000fec0003800000 */
.L_x_4236:
[C---:B0----5:R-:W-:Y:S02]  /*0e30*/  PRMT R90, R93.reuse, 0x7632, R90 ;  /* 0x000076325d5a7816 */ /* 0x061fe4000000005a */
[----:B------:R-:W-:Y:S02]  /*0e40*/  SHF.L.U32 R100, R93, 0x10, RZ ;  /* 0x000000105d647819 */ /* 0x000fe400000006ff */
[----:B------:R-:W-:Y:S02]  /*0e50*/  PRMT R88, R92, 0x7632, R88 ;  /* 0x000076325c587816 */ /* 0x000fe40000000058 */
[----:B------:R-:W-:Y:S01]  /*0e60*/  PRMT R93, R94, 0x7632, R93 ;  /* 0x000076325e5d7816 */ /* 0x000fe2000000005d */
[-C--:B------:R-:W-:Y:S01]  /*0e70*/  FMUL.FTZ R91, R100, R113.reuse ;  /* 0x00000071645b7220 */ /* 0x080fe20000410000 */
[----:B------:R-:W-:Y:S02]  /*0e80*/  SHF.L.U32 R92, R92, 0x10, RZ ;  /* 0x000000105c5c7819 */ /* 0x000fe400000006ff */
[----:B------:R-:W-:Y:S01]  /*0e90*/  SHF.L.U32 R94, R94, 0x10, RZ ;  /* 0x000000105e5e7819 */ /* 0x000fe200000006ff */
[----:B------:R-:W-:Y:S01]  /*0ea0*/  FMUL.FTZ R104, R91, R30 ;  /* 0x0000001e5b687220 */ /* 0x000fe20000410000 */
[C---:B------:R-:W-:Y:S01]  /*0eb0*/  PRMT R101, R95.reuse, 0x7632, R101 ;  /* 0x000076325f657816 */ /* 0x040fe20000000065 */
[-C--:B------:R-:W-:Y:S01]  /*0ec0*/  FMUL.FTZ R89, R92, R113.reuse ;  /* 0x000000715c597220 */ /* 0x080fe20000410000 */
[----:B------:R-:W-:Y:S01]  /*0ed0*/  SHF.L.U32 R102, R95, 0x10, RZ ;  /* 0x000000105f667819 */ /* 0x000fe200000006ff */
[----:B------:R-:W-:Y:S01]  /*0ee0*/  FMUL.FTZ R95, R94, R113 ;  /* 0x000000715e5f7220 */ /* 0x000fe20000410000 */
[----:B------:R-:W-:Y:S01]  /*0ef0*/  SHF.L.U32 R88, R88, 0x10, RZ ;  /* 0x0000001058587819 */ /* 0x000fe200000006ff */
[----:B------:R-:W-:Y:S01]  /*0f00*/  FMUL.FTZ R108, R89, R28 ;  /* 0x0000001c596c7220 */ /* 0x000fe20000410000 */
[----:B------:R-:W-:-:S02]  /*0f10*/  SHF.L.U32 R90, R90, 0x10, RZ ;  /* 0x000000105a5a7819 */ /* 0x000fc400000006ff */
        /* <DEDUP_REMOVED lines=17> */
.L_x_4237:
        /* <DEDUP_REMOVED lines=9> */
[C---:B-----5:R-:W-:Y:S02]  /*10c0*/  SHF.L.U32 R106, R93.reuse, 0x10, RZ ;  /* 0x000000105d6a7819 */ /* 0x060fe400000006ff */
[C---:B-1----:R-:W-:Y:S02]  /*10d0*/  PRMT R88, R92.reuse, 0x7632, R88 ;  /* 0x000076325c587816 */ /* 0x042fe40000000058 */
        /* <DEDUP_REMOVED lines=8> */
[----:B------:R-:W-:Y:S01]  /*1160*/  FMUL.FTZ R107, R94, R113 ;  /* 0x000000715e6b7220 */ /* 0x000fe20000410000 */
[C---:B------:R-:W-:Y:S02]  /*1170*/  PRMT R114, R95.reuse, 0x7632, R114 ;  /* 0x000076325f727816 */ /* 0x040fe40000000072 */
[----:B------:R-:W-:Y:S01]  /*1180*/  SHF.L.U32 R106, R95, 0x10, RZ ;  /* 0x000000105f6a7819 */ /* 0x000fe200000006ff */
[----:B------:R-:W-:Y:S01]  /*1190*/  FFMA.FTZ R95, R91, R22, R112 ;  /* 0x000000165b5f7223 */ /* 0x000fe20000010070 */
[----:B------:R-:W-:Y:S01]  /*11a0*/  SHF.L.U32 R88, R88, 0x10, RZ ;  /* 0x0000001058587819 */ /* 0x000fe200000006ff */
[----:B------:R-:W-:Y:S01]  /*11b0*/  FFMA.FTZ R110, R89, R20, R110 ;  /* 0x00000014596e7223 */ /* 0x000fe2000001006e */
[----:B------:R-:W-:-:S02]  /*11c0*/  SHF.L.U32 R116, R14, 0x10, RZ ;  /* 0x000000100e747819 */ /* 0x000fc400000006ff */
[----:B------:R-:W-:Y:S01]  /*11d0*/  SHF.L.U32 R92, R90, 0x10, RZ ;  /* 0x000000105a5c7819 */ /* 0x000fe200000006ff */
[-C--:B------:R-:W-:Y:S01]  /*11e0*/  FMUL.FTZ R90, R88, R113.reuse ;  /* 0x00000071585a7220 */ /* 0x080fe20000410000 */
[----:B------:R-:W-:Y:S01]  /*11f0*/  SHF.L.U32 R94, R93, 0x10, RZ ;  /* 0x000000105d5e7819 */ /* 0x000fe200000006ff */
[-C--:B------:R-:W-:Y:S01]  /*1200*/  FMUL.FTZ R93, R106, R113.reuse ;  /* 0x000000716a5d7220 */ /* 0x080fe20000410000 */
[----:B------:R-:W-:Y:S01]  /*1210*/  SHF.L.U32 R114, R114, 0x10, RZ ;  /* 0x0000001072727819 */ /* 0x000fe200000006ff */
[----:B------:R-:W-:Y:S01]  /*1220*/  FFMA.FTZ R112, R107, R16, R116 ;  /* 0x000000106b707223 */ /* 0x000fe20000010074 */
[----:B------:R-:W-:Y:S01]  /*1230*/  PRMT R91, R14, 0x7632, R91 ;  /* 0x000076320e5b7816 */ /* 0x000fe2000000005b */
[-C--:B------:R-:W-:Y:S01]  /*1240*/  FMUL.FTZ R92, R92, R113.reuse ;  /* 0x000000715c5c7220 */ /* 0x080fe20000410000 */
[----:B------:R-:W-:Y:S01]  /*1250*/  PRMT R88, R12, 0x7632, R88 ;  /* 0x000076320c587816 */ /* 0x000fe20000000058 */
[-C--:B------:R-:W-:Y:S01]  /*1260*/  FMUL.FTZ R94, R94, R113.reuse ;  /* 0x000000715e5e7220 */ /* 0x080fe20000410000 */
[----:B------:R-:W-:Y:S01]  /*1270*/  PRMT R106, R15, 0x7632, R106 ;  /* 0x000076320f6a7816 */ /* 0x000fe2000000006a */
[----:B------:R-:W-:Y:S01]  /*1280*/  FMUL.FTZ R114, R114, R113 ;  /* 0x0000007172727220 */ /* 0x000fe20000410000 */
[----:B------:R-:W-:-:S02]  /*1290*/  PRMT R89, R13, 0x7632, R89 ;  /* 0x000076320d597816 */ /* 0x000fc40000000059 */
[----:B------:R-:W-:Y:S02]  /*12a0*/  SHF.L.U32 R91, R91, 0x10, RZ ;  /* 0x000000105b5b7819 */ /* 0x000fe400000006ff */
[----:B------:R-:W-:Y:S02]  /*12b0*/  SHF.L.U32 R116, R15, 0x10, RZ ;  /* 0x000000100f747819 */ /* 0x000fe400000006ff */
[----:B------:R-:W-:Y:S01]  /*12c0*/  SHF.L.U32 R113, R106, 0x10, RZ ;  /* 0x000000106a717819 */ /* 0x000fe200000006ff */
[----:B------:R-:W-:Y:S01]  /*12d0*/  FFMA.FTZ R115, R94, R17, R91 ;  /* 0x000000115e737223 */ /* 0x000fe2000001005b */
[----:B------:R-:W-:Y:S01]  /*12e0*/  SHF.L.U32 R89, R89, 0x10, RZ ;  /* 0x0000001059597819 */ /* 0x000fe200000006ff */
[----:B------:R-:W-:Y:S01]  /*12f0*/  FFMA.FTZ R106, R93, R18, R116 ;  /* 0x000000125d6a7223 */ /* 0x000fe20000010074 */
[----:B------:R-:W-:Y:S01]  /*1300*/  SHF.L.U32 R107, R88, 0x10, RZ ;  /* 0x00000010586b7819 */ /* 0x000fe200000006ff */
[----:B------:R-:W-:Y:S02]  /*1310*/  FFMA.FTZ R113, R114, R19, R113 ;  /* 0x0000001372717223 */ /* 0x000fe40000010071 */
[----:B------:R-:W-:-:S02]  /*1320*/  FFMA.FTZ R94, R92, R23, R89 ;  /* 0x000000175c5e7223 */ /* 0x000fc40000010059 */
[----:B------:R-:W-:Y:S01]  /*1330*/  FFMA.FTZ R107, R90, R21, R107 ;  /* 0x000000155a6b7223 */ /* 0x000fe2000001006b */
[----:B------:R-:W-:Y:S02]  /*1340*/  F2FP.BF16.F32.PACK_AB R91, R113, R106 ;  /* 0x0000006a715b723e */ /* 0x000fe400000010ff */
[----:B------:R-:W-:Y:S02]  /*1350*/  F2FP.BF16.F32.PACK_AB R90, R115, R112 ;  /* 0x00000070735a723e */ /* 0x000fe400000010ff */
[----:B------:R-:W-:Y:S02]  /*1360*/  F2FP.BF16.F32.PACK_AB R89, R94, R95 ;  /* 0x0000005f5e59723e */ /* 0x000fe400000010ff */
[----:B------:R-:W-:Y:S01]  /*1370*/  F2FP.BF16.F32.PACK_AB R88, R107, R110 ;  /* 0x0000006e6b58723e */ /* 0x000fe200000010ff */
[----:B------:R-:W-:Y:S06]  /*1380*/  BRA `(.L_x_4239) ;  /* 0x0000000000807947 */ /* 0x000fec0003800000 */
.L_x_4238:
[----:B-1---5:R-:W-:Y:S02]  /*1390*/  PRMT R91, R94, 0x7632, R91 ;  /* 0x000076325e5b7816 */ /* 0x022fe4000000005b */
[----:B------:R-:W-:Y:S02]  /*13a0*/  PRMT R88, R92, 0x7632, R88 ;  /* 0x000076325c587816 */ /* 0x000fe40000000058 */
[----:B------:R-:W-:Y:S02]  /*13b0*/  SHF.L.U32 R94, R94, 0x10, RZ ;  /* 0x000000105e5e7819 */ /* 0x000fe400000006ff */
[----:B------:R-:W-:Y:S02]  /*13c0*/  SHF.L.U32 R92, R92, 0x10, RZ ;  /* 0x000000105c5c7819 */ /* 0x000fe400000006ff */
[----:B------:R-:W-:Y:S02]  /*13d0*/  PRMT R107, R95, 0x7632, R107 ;  /* 0x000076325f6b7816 */ /* 0x000fe4000000006b */
        /* <DEDUP_REMOVED lines=10> */
[----:B------:R-:W-:Y:S01]  /*1480*/  FMUL.FTZ R95, R95, R22 ;  /* 0x000000165f5f7220 */ /* 0x000fe20000410000 */
        /* <DEDUP_REMOVED lines=16> */
.L_x_4239:
        /* <DEDUP_REMOVED lines=105> */
.L_x_4241:
[----:B------:R-:W-:Y:S05]  /*1c20*/  BSYNC.RECONVERGENT B0 ;  /* 0x0000000000007941 */ /* 0x000fea0003800200 */
.L_x_4240:
[----:B------:R-:W-:Y:S01]  /*1c30*/  BAR.SYNC.DEFER_BLOCKING 0x0 ;  /* 0x0000000000007b1d */ /* 0x000fe20000010000 */
[----:B------:R-:W-:Y:S01]  /*1c40*/  ISETP.GT.U32.AND P1, PT, R96, 0x7, PT ;  /* 0x000000076000780c */ /* 0x000fe20003f24070 */
[----:B0-----:R-:W-:Y:S01]  /*1c50*/  HFMA2 R93, -RZ, RZ, 0, 0 ;  /* 0x00000000ff5d7431 */ /* 0x001fe200000001ff */
        /* <DEDUP_REMOVED lines=62> */
[----:B------:R-:W-:-:S03]  /*2040*/  FFMA.FTZ R98, R98, R88, R89 ;  /* 0x0000005862627223 */ /* 0x000fc60000010059 */
        /* <DEDUP_REMOVED lines=9> */
[C---:B------:R-:W-:Y:S01]  /*20e0*/  FADD.FTZ R3, -R91.reuse, R3 ;  /* 0x000000035b037221 */ /* 0x040fe20000010100 */
        /* <DEDUP_REMOVED lines=22> */
[----:B0-----:R-:W-:-:S04]  /*2250*/  IMAD.WIDE.U32 R94, R10, 0x10, R88 ;  /* 0x000000100a5e7825 */ /* 0x001fc800078e0058 */
[----:B------:R-:W-:Y:S01]  /*2260*/  FADD.FTZ R91, -R91, R113 ;  /* 0x000000715b5b7221 */ /* 0x000fe20000010100 */
[C---:B-1----:R-:W-:Y:S01]  /*2270*/  FMUL.FTZ R10, R92.reuse, R7 ;  /* 0x000000075c0a7220 */ /* 0x042fe20000410000 */
        /* <DEDUP_REMOVED lines=15> */
[C---:B------:R-:W-:Y:S01]  /*2370*/  FMUL.FTZ R10, R92.reuse, R105 ;  /* 0x000000695c0a7220 */ /* 0x040fe20000410000 */
[----:B------:R-:W-:Y:S01]  /*2380*/  F2FP.BF16.F32.PACK_AB R6, R9, R8 ;  /* 0x000000080906723e */ /* 0x000fe200000010ff */
[----:B------:R-:W-:Y:S01]  /*2390*/  FMUL.FTZ R105, R92, R98 ;  /* 0x000000625c697220 */ /* 0x000fe20000410000 */
[----:B------:R-:W-:Y:S01]  /*23a0*/  F2FP.BF16.F32.PACK_AB R5, R2, R5 ;  /* 0x000000050205723e */ /* 0x000fe200000010ff */
[----:B------:R-:W0:Y:S01]  /*23b0*/  @!P1 LDC.64 R8, c[0x0][0x3c0] ;  /* 0x0000f000ff089b82 */ /* 0x000e220000000a00 */
[----:B------:R-:W-:Y:S01]  /*23c0*/  F2FP.BF16.F32.PACK_AB R4, R3, R4 ;  /* 0x000000040304723e */ /* 0x000fe200000010ff */
[C---:B------:R-:W-:Y:S01]  /*23d0*/  FMUL.FTZ R99, R92.reuse, R99 ;  /* 0x000000635c637220 */ /* 0x040fe20000410000 */
[C---:B------:R-:W-:Y:S01]  /*23e0*/  FMUL.FTZ R102, R92.reuse, R121 ;  /* 0x000000795c667220 */ /* 0x040fe20000410000 */
[----:B------:R-:W-:Y:S01]  /*23f0*/  FMUL.FTZ R98, R92, R91 ;  /* 0x0000005b5c627220 */ /* 0x000fe20000410000 */
[----:B------:R-:W-:Y:S01]  /*2400*/  FFMA.FTZ R105, R105, R66, R42 ;  /* 0x0000004269697223 */ /* 0x000fe2000001002a */
[----:B------:R-:W-:Y:S01]  /*2410*/  FFMA.FTZ R99, R99, R72, R48 ;  /* 0x0000004863637223 */ /* 0x000fe20000010030 */
[----:B------:R-:W-:Y:S01]  /*2420*/  FFMA.FTZ R102, R102, R73, R49 ;  /* 0x0000004966667223 */ /* 0x000fe20000010031 */
[----:B------:R-:W1:Y:S01]  /*2430*/  @!P1 LDC.64 R2, c[0x0][0x3c8] ;  /* 0x0000f200ff029b82 */ /* 0x000e620000000a00 */
[----:B------:R-:W-:Y:S01]  /*2440*/  FFMA.FTZ R98, R98, R67, R43 ;  /* 0x0000004362627223 */ /* 0x000fe2000001002b */
[----:B------:R-:W-:Y:S01]  /*2450*/  FFMA.FTZ R7, R7, R82, R58 ;  /* 0x0000005207077223 */ /* 0x000fe2000001003a */
[----:B------:R-:W-:-:S04]  /*2460*/  IMAD.WIDE.U32 R88, R101, 0x10, R88 ;  /* 0x0000001065587825 */ /* 0x000fc800078e0058 */
        /* <DEDUP_REMOVED lines=9> */
[----:B------:R-:W2:Y:S01]  /*2500*/  LDC.64 R98, c[0x0][0x380] ;  /* 0x0000e000ff627b82 */ /* 0x000ea20000000a00 */
[----:B------:R-:W-:Y:S01]  /*2510*/  F2FP.BF16.F32.PACK_AB R7, R100, R7 ;  /* 0x000000076407723e */ /* 0x000fe200000010ff */
        /* <DEDUP_REMOVED lines=8> */
[----:B------:R-:W-:Y:S01]  /*25a0*/  FMUL.FTZ R0, R92, R117 ;  /* 0x000000755c007220 */ /* 0x000fe20000410000 */
[----:B------:R-:W-:Y:S01]  /*25b0*/  F2FP.BF16.F32.PACK_AB R101, R10, R93 ;  /* 0x0000005d0a65723e */ /* 0x000fe200000010ff */
        /* <DEDUP_REMOVED lines=9> */
[----:B0-----:R-:W-:-:S02]  /*2650*/  @!P1 IMAD.WIDE R8, R11, 0x4, R8 ;  /* 0x000000040b089825 */ /* 0x001fc400078e0208 */
[----:B------:R-:W-:Y:S02]  /*2660*/  F2FP.BF16.F32.PACK_AB R110, R93, R110 ;  /* 0x0000006e5d6e723e */ /* 0x000fe400000010ff */
        /* <DEDUP_REMOVED lines=12> */
.L_x_4243:
        /* <DEDUP_REMOVED lines=13> */
.L_x_20940:


//--------------------- .text._ZN10layer_norm13ln_fwd_kernelINS_13Kernel_traitsIf13__nv_bfloat16S2_S2_fjLj6144ELj1ELj1ELj8ELj16ENS_18Kernel_traits_baseILj6144EfS2_S2_S2_fjLj256EEEEELb0ELb1ELb1ELb0EEEvNS_9FwdParamsE --------------------------
	.section	.text._ZN10layer_norm13ln_fwd_kernelINS_13Kernel_traitsIf13__nv_bfloat16S2_S2_fjLj6144ELj1ELj1ELj8ELj16ENS_18Kernel_traits_baseILj6144EfS2_S2_S2_fjLj256EEEEELb0ELb1ELb1ELb0EEEvNS_9FwdParamsE,"ax",@progbits
	.align	128
        .global         _ZN10layer_norm13ln_fwd_kernelINS_13Kernel_traitsIf13__nv_bfloat16S2_S2_fjLj6144ELj1ELj1ELj8ELj16ENS_18Kernel_traits_baseILj6144EfS2_S2_S2_fjLj256EEEEELb0ELb1ELb1ELb0EEEvNS_9FwdParamsE
        .type           _ZN10layer_norm13ln_fwd_kernelINS_13Kernel_traitsIf13__nv_bfloat16S2_S2_fjLj6144ELj1ELj1ELj8ELj16ENS_18Kernel_traits_baseILj6144EfS2_S2_S2_fjLj256EEEEELb0ELb1ELb1ELb0EEEvNS_9FwdParamsE,@function
        .size           _ZN10layer_norm13ln_fwd_kernelINS_13Kernel_traitsIf13__nv_bfloat16S2_S2_fjLj6144ELj1ELj1ELj8ELj16ENS_18Kernel_traits_baseILj6144EfS2_S2_S2_fjLj256EEEEELb0ELb1ELb1ELb0EEEvNS_9FwdParamsE,(.L_x_20941 - _ZN10layer_norm13ln_fwd_kernelINS_13Kernel_traitsIf13__nv_bfloat16S2_S2_fjLj6144ELj1ELj1ELj8ELj16ENS_18Kernel_traits_baseILj6144EfS2_S2_S2_fjLj256EEEEELb0ELb1ELb1ELb0EEEvNS_9FwdParamsE)
        .other          _ZN10layer_norm13ln_fwd_kernelINS_13Kernel_traitsIf13__nv_bfloat16S2_S2_fjLj6144ELj1ELj1ELj8ELj16ENS_18Kernel_traits_baseILj6144EfS2_S2_S2_fjLj256EEEEELb0ELb1ELb1ELb0EEEvNS_9FwdParamsE,@"STO_CUDA_ENTRY STV_DEFAULT"
_ZN10layer_norm13ln_fwd_kernelINS_13Kernel_traitsIf13__nv_bfloat16S2_S2_fjLj6144ELj1ELj1ELj8ELj16ENS_18Kernel_traits_baseILj6144EfS2_S2_S2_fjLj256EEEEELb0ELb1ELb1ELb0EEEvNS_9FwdParamsE:
.text._ZN10layer_norm13ln_fwd_kernelINS_13Kernel_traitsIf13__nv_bfloat16S2_S2_fjLj6144ELj1ELj1ELj8ELj16ENS_18Kernel_traits_baseILj6144EfS2_S2_S2_fjLj256EEEEELb0ELb1ELb1ELb0EEEvNS_9FwdParamsE:
        /* <DEDUP_REMOVED lines=62> */
.L_x_4245:
        /* <DEDUP_REMOVED lines=10> */
[----:B------:R0:W5:Y:S02]  /*0480*/  @P1 LDG.E.128 R64, desc[UR12][R4.64] ;  /* 0x0000000c04401981 */ /* 0x000164000c1e1d00 */
[----:B------:R-:W4:Y:S01]  /*0490*/  @P2 LDC.64 R16, c[0x0][0x3d0] ;  /* 0x0000f400ff102b82 */ /* 0x000f220000000a00 */
[C---:B-1----:R-:W-:Y:S01]  /*04a0*/  @P1 IMAD.WIDE.U32 R6, R3.reuse, 0x20, R6 ;  /* 0x0000002003061825 */ /* 0x042fe200078e0006 */
[----:B------:R-:W-:Y:S01]  /*04b0*/  @P1 IADD3 R3, PT, PT, R3, 0x100, RZ ;  /* 0x0000010003031810 */ /* 0x000fe20007ffe0ff */
[----:B------:R0:W5:Y:S04]  /*04c0*/  @P1 LDG.E.128 R60, desc[UR12][R4.64+0x10] ;  /* 0x0000100c043c1981 */ /* 0x000168000c1e1d00 */
[----:B------:R0:W5:Y:S01]  /*04d0*/  @P1 LDG.E.128 R48, desc[UR12][R6.64] ;  /* 0x0000000c06301981 */ /* 0x000162000c1e1d00 */
[----:B------:R-:W1:Y:S01]  /*04e0*/  @P2 LDC.64 R18, c[0x0][0x3e8] ;  /* 0x0000fa00ff122b82 */ /* 0x000e620000000a00 */
[----:B--2---:R-:W-:-:S02]  /*04f0*/  @P0 IMAD.WIDE.U32 R12, R113, 0x20, R8 ;  /* 0x00000020710c0825 */ /* 0x004fc400078e0008 */
[----:B------:R0:W5:Y:S04]  /*0500*/  @P1 LDG.E.128 R44, desc[UR12][R6.64+0x10] ;  /* 0x0000100c062c1981 */ /* 0x000168000c1e1d00 */
[----:B------:R0:W5:Y:S01]  /*0510*/  @P0 LDG.E.128 R88, desc[UR12][R12.64] ;  /* 0x0000000c0c580981 */ /* 0x000162000c1e1d00 */
[----:B---3--:R-:W-:-:S03]  /*0520*/  @P0 IMAD.WIDE.U32 R14, R113, 0x20, R10 ;  /* 0x00000020710e0825 */ /* 0x008fc600078e000a */
[----:B------:R0:W5:Y:S04]  /*0530*/  @P0 LDG.E.128 R84, desc[UR12][R12.64+0x10] ;  /* 0x0000100c0c540981 */ /* 0x000168000c1e1d00 */
[----:B------:R0:W5:Y:S01]  /*0540*/  @P0 LDG.E.128 R72, desc[UR12][R14.64] ;  /* 0x0000000c0e480981 */ /* 0x000162000c1e1d00 */
[----:B----4-:R-:W-:-:S03]  /*0550*/  @P2 IMAD.WIDE.U32 R8, R3, 0x20, R16 ;  /* 0x0000002003082825 */ /* 0x010fc600078e0010 */
[----:B------:R0:W5:Y:S04]  /*0560*/  @P0 LDG.E.128 R68, desc[UR12][R14.64+0x10] ;  /* 0x0000100c0e440981 */ /* 0x000168000c1e1d00 */
[----:B------:R0:W5:Y:S01]  /*0570*/  @P2 LDG.E.128 R40, desc[UR12][R8.64] ;  /* 0x0000000c08282981 */ /* 0x000162000c1e1d00 */
[----:B-1----:R-:W-:-:S03]  /*0580*/  @P2 IMAD.WIDE.U32 R10, R3, 0x20, R18 ;  /* 0x00000020030a2825 */ /* 0x002fc600078e0012 */
        /* <DEDUP_REMOVED lines=15> */
.L_x_4246:
[----:B------:R-:W-:Y:S05]  /*0680*/  BSYNC.RECONVERGENT B0 ;  /* 0x0000000000007941 */ /* 0x000fea0003800200 */
.L_x_4244:
[----:B------:R-:W1:Y:S02]  /*0690*/  LDCU UR5, c[0x0][0x384] ;  /* 0x00007080ff0577ac */ /* 0x000e640008000800 */
[----:B-1----:R-:W-:-:S06]  /*06a0*/  UISETP.GE.AND UP0, UPT, UR18, UR5, UPT ;  /* 0x000000051200728c */ /* 0x002fcc000bf06270 */
[----:B------:R-:W-:-:S13]  /*06b0*/  PLOP3.LUT P0, PT, PT, PT, UP0, 0x80, 0x8 ;  /* 0x000000000008781c */ /* 0x000fda0003f0f008 */
[----:B------:R-:W-:Y:S05]  /*06c0*/  @P0 EXIT ;  /* 0x000000000000094d */ /* 0x000fea0003800000 */
[----:B------:R-:W-:Y:S01]  /*06d0*/  USHF.R.S32.HI UR5, URZ, 0x3, UR4 ;  /* 0x00000003ff057899 */ /* 0x000fe20008011404 */
[----:B------:R-:W-:Y:S01]  /*06e0*/  IADD3 R0, PT, PT, RZ, -R0, RZ ;  /* 0x80000000ff007210 */ /* 0x000fe20007ffe0ff */
[----:B------:R-:W1:Y:S02]  /*06f0*/  LDCU UR22, c[0x0][0x388] ;  /* 0x00007100ff1677ac */ /* 0x000e640008000800 */
[----:B------:R-:W-:Y:S02]  /*0700*/  ULOP3.LUT UR6, UR5, 0xff, URZ, 0xc0, !UPT ;  /* 0x000000ff05067892 */ /* 0x000fe4000f8ec0ff */
[----:B------:R-:W-:Y:S01]  /*0710*/  ULOP3.LUT UR5, UR5, 0xffffff00, URZ, 0xc0, !UPT ;  /* 0xffffff0005057892 */ /* 0x000fe2000f8ec0ff */
[----:B------:R-:W2:Y:S03]  /*0720*/  LDCU.U8 UR19, c[0x0][0x410] ;  /* 0x00008200ff1377ac */ /* 0x000ea60008000000 */
[----:B------:R-:W-:-:S02]  /*0730*/  VIADDMNMX R0, R0, UR6, RZ, !PT ;  /* 0x0000000600007c46 */ /* 0x000fc4000f8001ff */
[----:B------:R-:W-:Y:S01]  /*0740*/  MOV R3, UR6 ;  /* 0x0000000600037c02 */ /* 0x000fe20008000f00 */
[----:B------:R-:W3:Y:S01]  /*0750*/  LDCU UR20, c[0x0][0x400] ;  /* 0x00008000ff1477ac */ /* 0x000ee20008000800 */
[----:B------:R-:W-:-:S03]  /*0760*/  VIMNMX R0, PT, PT, R0, 0x20, PT ;  /* 0x0000002000007848 */ /* 0x000fc60003fe0100 */
[----:B------:R-:W-:Y:S01]  /*0770*/  IMAD R2, R2, -0x20, R3 ;  /* 0xffffffe002027824 */ /* 0x000fe200078e0203 */
[----:B------:R-:W-:Y:S01]  /*0780*/  LEA R0, R0, UR5, 0x3 ;  /* 0x0000000500007c11 */ /* 0x000fe2000f8e18ff */
[----:B------:R-:W4:Y:S03]  /*0790*/  LDCU.64 UR14, c[0x0][0x3a0] ;  /* 0x00007400ff0e77ac */ /* 0x000f260008000a00 */
[----:B------:R-:W-:Y:S01]  /*07a0*/  I2FP.F32.U32 R0, R0 ;  /* 0x0000000000007245 */ /* 0x000fe20000201000 */
[----:B------:R-:W0:Y:S01]  /*07b0*/  LDCU.128 UR8, c[0x0][0x3f0] ;  /* 0x00007e00ff0877ac */ /* 0x000e220008000c00 */
[----:B------:R-:W-:Y:S02]  /*07c0*/  VIMNMX R2, PT, PT, RZ, R2, !PT ;  /* 0x00000002ff027248 */ /* 0x000fe40007fe0100 */
[----:B------:R0:W0:Y:S01]  /*07d0*/  MUFU.RCP R111, R0 ;  /* 0x00000000006f7308 */ /* 0x0000220000001000 */
[----:B------:R-:W0:Y:S01]  /*07e0*/  LDCU.64 UR16, c[0x0][0x380] ;  /* 0x00007000ff1077ac */ /* 0x000e220008000a00 */
[----:B------:R-:W-:Y:S01]  /*07f0*/  VIMNMX R2, PT, PT, R2, 0x20, PT ;  /* 0x0000002002027848 */ /* 0x000fe20003fe0100 */
[----:B------:R-:W-:-:S03]  /*0800*/  UPLOP3.LUT UP1, UPT, UPT, UPT, UPT, 0x40, 0x4 ;  /* 0x000000000004789c */ /* 0x000fc60003f2e870 */
[----:B-123--:R-:W-:-:S08]  /*0810*/  LEA R110, R2, UR5, 0x3 ;  /* 0x00000005026e7c11 */ /* 0x00efd0000f8e18ff */
.L_x_4270:
[----:B0-----:R-:W-:-:S06]  /*0820*/  UIMAD.WIDE UR4, UR18, 0x4, UR8 ;  /* 0x00000004120478a5 */ /* 0x001fcc000f8e0208 */
[----:B-123--:R-:W-:Y:S02]  /*0830*/  MOV R92, UR4 ;  /* 0x00000004005c7c02 */ /* 0x00efe40008000f00 */
[----:B------:R-:W-:-:S05]  /*0840*/  MOV R93, UR5 ;  /* 0x00000005005d7c02 */ /* 0x000fca0008000f00 */
[----:B------:R0:W2:Y:S01]  /*0850*/  LDG.E R94, desc[UR12][R92.64] ;  /* 0x0000000c5c5e7981 */ /* 0x0000a2000c1e1900 */
[----:B------:R-:W-:-:S06]  /*0860*/  UIMAD.WIDE UR4, UR18, 0x4, UR10 ;  /* 0x00000004120478a5 */ /* 0x000fcc000f8e020a */
[----:B0-----:R-:W-:Y:S02]  /*0870*/  MOV R92, UR4 ;  /* 0x00000004005c7c02 */ /* 0x001fe40008000f00 */
[----:B------:R-:W-:-:S05]  /*0880*/  MOV R93, UR5 ;  /* 0x00000005005d7c02 */ /* 0x000fca0008000f00 */
[----:B------:R-:W3:Y:S01]  /*0890*/  LDG.E R95, desc[UR12][R92.64] ;  /* 0x0000000c5c5f7981 */ /* 0x000ee2000c1e1900 */
[----:B------:R-:W-:Y:S01]  /*08a0*/  UIMAD UR4, UR18, UR22, URZ ;  /* 0x00000016120472a4 */ /* 0x000fe2000f8e02ff */
[----:B------:R-:W-:Y:S01]  /*08b0*/  ISETP.GE.U32.AND P2, PT, R112, 0x100, PT ;  /* 0x000001007000780c */ /* 0x000fe20003f46070 */
[----:B------:R-:W-:Y:S01]  /*08c0*/  HFMA2 R117, -RZ, RZ, 0, 0 ;  /* 0x00000000ff757431 */ /* 0x000fe200000001ff */
[----:B------:R-:W-:Y:S01]  /*08d0*/  BSSY.RECONVERGENT B0, `(.L_x_4247) ;  /* 0x000009d000007945 */ /* 0x000fe20003800200 */
        /* <DEDUP_REMOVED lines=15> */
[----:B----4-:R-:W-:-:S04]  /*09d0*/  UISETP.NE.U32.AND UP0, UPT, UR14, URZ, UPT ;  /* 0x000000ff0e00728c */ /* 0x010fc8000bf05070 */
[----:B------:R-:W-:Y:S01]  /*09e0*/  UISETP.NE.AND.EX UP0, UPT, UR15, URZ, UPT, UP0 ;  /* 0x000000ff0f00728c */ /* 0x000fe2000bf05300 */
[----:B------:R-:W-:Y:S10]  /*09f0*/  BRA.U !UP2, `(.L_x_4249) ;  /* 0x000000010a0c7547 */ /* 0x000ff4000b800000 */
[----:B------:R-:W0:Y:S02]  /*0a00*/  LDC.64 R16, c[0x0][0x390] ;  /* 0x0000e400ff107b82 */ /* 0x000e240000000a00 */
[----:B0-----:R-:W-:-:S06]  /*0a10*/  IMAD.WIDE.U32 R16, R117, 0x10, R16 ;  /* 0x0000001075107825 */ /* 0x001fcc00078e0010 */
[----:B------:R-:W5:Y:S02]  /*0a20*/  LDG.E.128 R16, desc[UR12][R16.64] ;  /* 0x0000000c10107981 */ /* 0x000f64000c1e1d00 */
.L_x_4249:
[----:B------:R-:W-:Y:S05]  /*0a30*/  BRA.U !UP0, `(.L_x_4250) ;  /* 0x0000000508347547 */ /* 0x000fea000b800000 */
[----:B------:R-:W0:Y:S02]  /*0a40*/  LDC.64 R12, c[0x0][0x3a0] ;  /* 0x0000e800ff0c7b82 */ /* 0x000e240000000a00 */
[----:B0-----:R-:W-:-:S06]  /*0a50*/  IMAD.WIDE.U32 R12, R116, 0x10, R12 ;  /* 0x00000010740c7825 */ /* 0x001fcc00078e000c */
[----:B------:R-:W2:Y:S01]  /*0a60*/  LDG.E.128 R12, desc[UR12][R12.64] ;  /* 0x0000000c0c0c7981 */ /* 0x000ea2000c1e1d00 */
[----:B------:R-:W-:-:S13]  /*0a70*/  ISETP.LT.AND P0, PT, RZ, UR21, PT ;  /* 0x00000015ff007c0c */ /* 0x000fda000bf01270 */
[----:B------:R-:W0:Y:S01]  /*0a80*/  @P0 LDC R101, c[0x0][0x40c] ;  /* 0x00010300ff650b82 */ /* 0x000e220000000800 */
[C---:B-----5:R-:W-:Y:S02]  /*0a90*/  @P0 PRMT R94, R16.reuse, 0x7632, R94 ;  /* 0x00007632105e0816 */ /* 0x060fe4000000005e */
[----:B------:R-:W-:Y:S02]  /*0aa0*/  @P0 SHF.L.U32 R92, R16, 0x10, RZ ;  /* 0x00000010105c0819 */ /* 0x000fe400000006ff */
[----:B------:R-:W-:-:S03]  /*0ab0*/  @P0 SHF.L.U32 R94, R94, 0x10, RZ ;  /* 0x000000105e5e0819 */ /* 0x000fc600000006ff */
[----:B------:R-:W1:Y:S08]  /*0ac0*/  @P0 LDC R95, c[0x0][0x40c] ;  /* 0x00010300ff5f0b82 */ /* 0x000e700000000800 */
[----:B------:R-:W3:Y:S08]  /*0ad0*/  @P0 LDC R103, c[0x0][0x40c] ;  /* 0x00010300ff670b82 */ /* 0x000ef00000000800 */
[----:B------:R-:W4:Y:S01]  /*0ae0*/  @P0 LDC R93, c[0x0][0x40c] ;  /* 0x00010300ff5d0b82 */ /* 0x000f220000000800 */
[----:B0-----:R-:W-:Y:S01]  /*0af0*/  @P0 FMUL.FTZ R94, R94, R101 ;  /* 0x000000655e5e0220 */ /* 0x001fe20000410000 */
[----:B-1----:R-:W-:-:S06]  /*0b00*/  @P0 FMUL.FTZ R95, R92, R95 ;  /* 0x0000005f5c5f0220 */ /* 0x002fcc0000410000 */
[----:B------:R-:W0:Y:S08]  /*0b10*/  @P0 LDC R115, c[0x0][0x40c] ;  /* 0x00010300ff730b82 */ /* 0x000e300000000800 */
[----:B------:R-:W1:Y:S01]  /*0b20*/  @P0 LDC R92, c[0x0][0x40c] ;  /* 0x00010300ff5c0b82 */ /* 0x000e620000000800 */
[C---:B--2---:R-:W-:Y:S01]  /*0b30*/  @P0 PRMT R98, R12.reuse, 0x7632, R98 ;  /* 0x000076320c620816 */ /* 0x044fe20000000062 */
[C---:B------:R-:W-:Y:S01]  /*0b40*/  @P0 IMAD.U32 R100, R12.reuse, 0x10000, RZ ;  /* 0x000100000c640824 */ /* 0x040fe200078e00ff */
[----:B------:R-:W-:-:S02]  /*0b50*/  @!P0 PRMT R104, R12, 0x7632, R104 ;  /* 0x000076320c688816 */ /* 0x000fc40000000068 */
[----:B------:R-:W-:Y:S02]  /*0b60*/  @P0 SHF.L.U32 R99, R98, 0x10, RZ ;  /* 0x0000001062630819 */ /* 0x000fe400000006ff */
[----:B------:R-:W-:Y:S02]  /*0b70*/  @!P0 SHF.L.U32 R104, R104, 0x10, RZ ;  /* 0x0000001068688819 */ /* 0x000fe400000006ff */
[C---:B------:R-:W-:Y:S01]  /*0b80*/  @P0 SHF.L.U32 R98, R17.reuse, 0x10, RZ ;  /* 0x0000001011620819 */ /* 0x040fe200000006ff */
[--C-:B------:R-:W-:Y:S01]  /*0b90*/  @P0 FFMA.FTZ R104, R94, R73, R99.reuse ;  /* 0x000000495e680223 */ /* 0x100fe20000010063 */
[----:B------:R-:W-:Y:S01]  /*0ba0*/  @P0 PRMT R99, R17, 0x7632, R99 ;  /* 0x0000763211630816 */ /* 0x000fe20000000063 */
[----:B------:R-:W2:Y:S01]  /*0bb0*/  @P0 LDC R94, c[0x0][0x40c] ;  /* 0x00010300ff5e0b82 */ /* 0x000ea20000000800 */
[----:B------:R-:W-:Y:S01]  /*0bc0*/  @!P0 SHF.L.U32 R105, R12, 0x10, RZ ;  /* 0x000000100c698819 */ /* 0x000fe200000006ff */
[----:B------:R-:W-:Y:S01]  /*0bd0*/  @P0 FFMA.FTZ R105, R95, R72, R100 ;  /* 0x000000485f690223 */ /* 0x000fe20000010064 */
[----:B---3--:R-:W-:Y:S01]  /*0be0*/  @P0 FMUL.FTZ R95, R98, R103 ;  /* 0x00000067625f0220 */ /* 0x008fe20000410000 */
[----:B------:R-:W-:-:S02]  /*0bf0*/  @P0 SHF.L.U32 R98, R99, 0x10, RZ ;  /* 0x0000001063620819 */ /* 0x000fc400000006ff */
[C---:B------:R-:W-:Y:S02]  /*0c00*/  @P0 PRMT R99, R13.reuse, 0x7632, R99 ;  /* 0x000076320d630816 */ /* 0x040fe40000000063 */
[----:B------:R-:W-:Y:S01]  /*0c10*/  @!P0 PRMT R102, R13, 0x7632, R102 ;  /* 0x000076320d668816 */ /* 0x000fe20000000066 */
[----:B----4-:R-:W-:Y:S01]  /*0c20*/  @P0 FMUL.FTZ R98, R98, R93 ;  /* 0x0000005d62620220 */ /* 0x010fe20000410000 */
[----:B------:R-:W-:Y:S02]  /*0c30*/  @P0 SHF.L.U32 R99, R99, 0x10, RZ ;  /* 0x0000001063630819 */ /* 0x000fe400000006ff */
[C---:B------:R-:W-:Y:S02]  /*0c40*/  @P0 SHF.L.U32 R100, R13.reuse, 0x10, RZ ;  /* 0x000000100d640819 */ /* 0x040fe400000006ff */
[----:B------:R-:W-:Y:S01]  /*0c50*/  @!P0 SHF.L.U32 R102, R102, 0x10, RZ ;  /* 0x0000001066668819 */ /* 0x000fe200000006ff */
[----:B------:R-:W-:Y:S01]  /*0c60*/  @P0 FFMA.FTZ R102, R98, R75, R99 ;  /* 0x0000004b62660223 */ /* 0x000fe20000010063 */
[----:B------:R-:W-:Y:S01]  /*0c70*/  @!P0 SHF.L.U32 R103, R13, 0x10, RZ ;  /* 0x000000100d678819 */ /* 0x000fe200000006ff */
[----:B------:R-:W3:Y:S01]  /*0c80*/  @P0 LDC R99, c[0x0][0x40c] ;  /* 0x00010300ff630b82 */ /* 0x000ee20000000800 */
[----:B------:R-:W-:Y:S01]  /*0c90*/  @P0 FFMA.FTZ R103, R95, R74, R100 ;  /* 0x0000004a5f670223 */ /* 0x000fe20000010064 */
[----:B------:R-:W-:-:S02]  /*0ca0*/  @P0 SHF.L.U32 R93, R18, 0x10, RZ ;  /* 0x00000010125d0819 */ /* 0x000fc400000006ff */
[----:B------:R-:W-:Y:S02]  /*0cb0*/  @P0 PRMT R95, R18, 0x7632, R95 ;  /* 0x00007632125f0816 */ /* 0x000fe4000000005f */
[C---:B------:R-:W-:Y:S01]  /*0cc0*/  @!P0 PRMT R101, R14.reuse, 0x7632, R101 ;  /* 0x000076320e658816 */ /* 0x040fe20000000065 */
[----:B-1----:R-:W-:Y:S01]  /*0cd0*/  @P0 FMUL.FTZ R93, R93, R92 ;  /* 0x0000005c5d5d0220 */ /* 0x002fe20000410000 */
[----:B------:R-:W-:Y:S02]  /*0ce0*/  @P0 SHF.L.U32 R95, R95, 0x10, RZ ;  /* 0x000000105f5f0819 */ /* 0x000fe400000006ff */
[C---:B------:R-:W-:Y:S02]  /*0cf0*/  @P0 PRMT R92, R14.reuse, 0x7632, R92 ;  /* 0x000076320e5c0816 */ /* 0x040fe4000000005c */
[----:B------:R-:W-:Y:S01]  /*0d00*/  @!P0 SHF.L.U32 R100, R14, 0x10, RZ ;  /* 0x000000100e648819 */ /* 0x000fe200000006ff */
[----:B--2---:R-:W-:Y:S01]  /*0d10*/  @P0 FMUL.FTZ R94, R95, R94 ;  /* 0x0000005e5f5e0220 */ /* 0x004fe20000410000 */
[----:B------:R-:W-:-:S02]  /*0d20*/  @P0 SHF.L.U32 R95, R92, 0x10, RZ ;  /* 0x000000105c5f0819 */ /* 0x000fc400000006ff */
[----:B------:R-:W-:Y:S02]  /*0d30*/  @P0 SHF.L.U32 R92, R14, 0x10, RZ ;  /* 0x000000100e5c0819 */ /* 0x000fe400000006ff */
[----:B------:R-:W-:Y:S01]  /*0d40*/  @!P0 SHF.L.U32 R101, R101, 0x10, RZ ;  /* 0x0000001065658819 */ /* 0x000fe200000006ff */
[----:B------:R-:W-:Y:S01]  /*0d50*/  @P0 FFMA.FTZ R101, R94, R69, R95 ;  /* 0x000000455e650223 */ /* 0x000fe2000001005f */
[----:B------:R-:W-:Y:S01]  /*0d60*/  @!P0 SHF.L.U32 R98, R15, 0x10, RZ ;  /* 0x000000100f628819 */ /* 0x000fe200000006ff */
[----:B------:R-:W-:Y:S01]  /*0d70*/  @P0 FFMA.FTZ R100, R93, R68, R92 ;  /* 0x000000445d640223 */ /* 0x000fe2000001005c */
[C---:B------:R-:W-:Y:S01]  /*0d80*/  @P0 PRMT R93, R19.reuse, 0x7632, R93 ;  /* 0x00007632135d0816 */ /* 0x040fe2000000005d */
[----:B------:R-:W-:Y:S01]  /*0d90*/  @P0 IMAD.U32 R92, R19, 0x10000, RZ ;  /* 0x00010000135c0824 */ /* 0x000fe200078e00ff */
[----:B------:R-:W-:Y:S02]  /*0da0*/  F2FP.BF16.F32.PACK_AB R114, RZ, R102 ;  /* 0x00000066ff72723e */ /* 0x000fe400000010ff */
[----:B------:R-:W-:Y:S01]  /*0db0*/  @P0 SHF.L.U32 R94, R93, 0x10, RZ ;  /* 0x000000105d5e0819 */ /* 0x000fe200000006ff */
[----:B---3--:R-:W-:Y:S01]  /*0dc0*/  @P0 FMUL.FTZ R93, R92, R99 ;  /* 0x000000635c5d0220 */ /* 0x008fe20000410000 */
[----:B------:R-:W-:-:S02]  /*0dd0*/  @P0 PRMT R92, R15, 0x7632, R92 ;  /* 0x000076320f5c0816 */ /* 0x000fc4000000005c */
[C---:B------:R-:W-:Y:S01]  /*0de0*/  @!P0 PRMT R99, R15.reuse, 0x7632, R99 ;  /* 0x000076320f638816 */ /* 0x040fe20000000063 */
[----:B0-----:R-:W-:Y:S01]  /*0df0*/  @P0 FMUL.FTZ R94, R94, R115 ;  /* 0x000000735e5e0220 */ /* 0x001fe20000410000 */
[----:B------:R-:W-:Y:S02]  /*0e00*/  @P0 SHF.L.U32 R95, R92, 0x10, RZ ;  /* 0x000000105c5f0819 */ /* 0x000fe400000006ff */
[----:B------:R-:W-:Y:S02]  /*0e10*/  @P0 SHF.L.U32 R92, R15, 0x10, RZ ;  /* 0x000000100f5c0819 */ /* 0x000fe400000006ff */
[----:B------:R-:W-:Y:S01]  /*0e20*/  @!P0 SHF.L.U32 R99, R99, 0x10, RZ ;  /* 0x0000001063638819 */ /* 0x000fe200000006ff */
        /* <DEDUP_REMOVED lines=14> */
.L_x_4250:
[----:B------:R-:W0:Y:S01]  /*0f10*/  @UP2 LDCU UR4, c[0x0][0x40c] ;  /* 0x00008180ff0427ac */ /* 0x000e220008000800 */
[----:B-----5:R-:W-:Y:S02]  /*0f20*/  @P1 SHF.L.U32 R92, R16, 0x10, RZ ;  /* 0x00000010105c1819 */ /* 0x020fe400000006ff */
[----:B------:R-:W-:Y:S02]  /*0f30*/  CS2R R104, SRZ ;  /* 0x0000000000687805 */ /* 0x000fe4000001ff00 */
[----:B------:R-:W-:Y:S01]  /*0f40*/  @P1 SHF.L.U32 R94, R17, 0x10, RZ ;  /* 0x00000010115e1819 */ /* 0x000fe200000006ff */
[----:B------:R-:W1:Y:S01]  /*0f50*/  @UP2 LDCU UR7, c[0x0][0x40c] ;  /* 0x00008180ff0727ac */ /* 0x000e620008000800 */
[----:B------:R-:W-:Y:S02]  /*0f60*/  CS2R R102, SRZ ;  /* 0x0000000000667805 */ /* 0x000fe4000001ff00 */
[----:B------:R-:W-:Y:S02]  /*0f70*/  CS2R R100, SRZ ;  /* 0x0000000000647805 */ /* 0x000fe4000001ff00 */
[----:B------:R-:W-:Y:S01]  /*0f80*/  CS2R R98, SRZ ;  /* 0x0000000000627805 */ /* 0x000fe2000001ff00 */
[----:B------:R-:W2:Y:S01]  /*0f90*/  @UP2 LDCU UR24, c[0x0][0x40c] ;  /* 0x00008180ff1827ac */ /* 0x000ea20008000800 */
[----:B------:R-:W3:Y:S01]  /*0fa0*/  @UP2 LDCU UR5, c[0x0][0x40c] ;  /* 0x00008180ff0527ac */ /* 0x000ee20008000800 */
[----:B------:R-:W4:Y:S01]  /*0fb0*/  @UP2 LDCU UR25, c[0x0][0x40c] ;  /* 0x00008180ff1927ac */ /* 0x000f220008000800 */
[----:B0-----:R-:W-:Y:S01]  /*0fc0*/  @P1 FMUL.FTZ R93, R92, UR4 ;  /* 0x000000045c5d1c20 */ /* 0x001fe20008410000 */
[----:B------:R-:W-:Y:S01]  /*0fd0*/  @P1 PRMT R92, R16, 0x7632, R92 ;  /* 0x00007632105c1816 */ /* 0x000fe2000000005c */
[----:B------:R-:W0:Y:S02]  /*0fe0*/  @UP2 LDCU UR23, c[0x0][0x40c] ;  /* 0x00008180ff1727ac */ /* 0x000e240008000800 */
[----:B------:R-:W-:Y:S01]  /*0ff0*/  @P1 FMUL.FTZ R105, R93, R72 ;  /* 0x000000485d691220 */ /* 0x000fe20000410000 */
[----:B------:R-:W-:Y:S01]  /*1000*/  @P1 SHF.L.U32 R93, R18, 0x10, RZ ;  /* 0x00000010125d1819 */ /* 0x000fe200000006ff */
[----:B-1----:R-:W-:Y:S01]  /*1010*/  @P1 FMUL.FTZ R95, R94, UR7 ;  /* 0x000000075e5f1c20 */ /* 0x002fe20008410000 */
[----:B------:R-:W-:Y:S01]  /*1020*/  @P1 SHF.L.U32 R92, R92, 0x10, RZ ;  /* 0x000000105c5c1819 */ /* 0x000fe200000006ff */
[----:B------:R-:W1:Y:S01]  /*1030*/  @UP2 LDCU UR4, c[0x0][0x40c] ;  /* 0x00008180ff0427ac */ /* 0x000e620008000800 */
[----:B------:R-:W-:Y:S01]  /*1040*/  @P1 SHF.L.U32 R94, R19, 0x10, RZ ;  /* 0x00000010135e1819 */ /* 0x000fe200000006ff */
[----:B--2---:R-:W-:Y:S01]  /*1050*/  @P1 FMUL.FTZ R93, R93, UR24 ;  /* 0x000000185d5d1c20 */ /* 0x004fe20008410000 */
[----:B------:R-:W-:Y:S01]  /*1060*/  @P1 FMUL.FTZ R103, R95, R74 ;  /* 0x0000004a5f671220 */ /* 0x000fe20000410000 */
[----:B------:R-:W2:Y:S01]  /*1070*/  @UP2 LDCU UR7, c[0x0][0x40c] ;  /* 0x00008180ff0727ac */ /* 0x000ea20008000800 */
[----:B---3--:R-:W-:Y:S01]  /*1080*/  @P1 FMUL.FTZ R92, R92, UR5 ;  /* 0x000000055c5c1c20 */ /* 0x008fe20008410000 */
[----:B------:R-:W-:Y:S01]  /*1090*/  @P1 FMUL.FTZ R100, R93, R68 ;  /* 0x000000445d641220 */ /* 0x000fe20000410000 */
[----:B------:R-:W-:Y:S01]  /*10a0*/  @P1 PRMT R93, R17, 0x7632, R93 ;  /* 0x00007632115d1816 */ /* 0x000fe2000000005d */
[----:B----4-:R-:W-:Y:S01]  /*10b0*/  @P1 FMUL.FTZ R95, R94, UR25 ;  /* 0x000000195e5f1c20 */ /* 0x010fe20008410000 */
[----:B------:R-:W-:Y:S01]  /*10c0*/  @P1 FMUL.FTZ R104, R92, R73 ;  /* 0x000000495c681220 */ /* 0x000fe20000410000 */
[----:B------:R-:W-:-:S02]  /*10d0*/  @P1 PRMT R94, R18, 0x7632, R94 ;  /* 0x00007632125e1816 */ /* 0x000fc4000000005e */
[----:B------:R-:W-:Y:S01]  /*10e0*/  @P1 PRMT R92, R19, 0x7632, R92 ;  /* 0x00007632135c1816 */ /* 0x000fe2000000005c */
[----:B------:R-:W-:Y:S01]  /*10f0*/  @P1 FMUL.FTZ R98, R95, R70 ;  /* 0x000000465f621220 */ /* 0x000fe20000410000 */
[----:B------:R-:W-:Y:S02]  /*1100*/  @P1 SHF.L.U32 R93, R93, 0x10, RZ ;  /* 0x000000105d5d1819 */ /* 0x000fe400000006ff */
[----:B------:R-:W-:Y:S02]  /*1110*/  @P1 SHF.L.U32 R94, R94, 0x10, RZ ;  /* 0x000000105e5e1819 */ /* 0x000fe400000006ff */
[----:B------:R-:W-:Y:S01]  /*1120*/  @P1 SHF.L.U32 R95, R92, 0x10, RZ ;  /* 0x000000105c5f1819 */ /* 0x000fe200000006ff */
[----:B0-----:R-:W-:Y:S01]  /*1130*/  @P1 FMUL.FTZ R92, R93, UR23 ;  /* 0x000000175d5c1c20 */ /* 0x001fe20008410000 */
[----:B------:R-:W-:Y:S01]  /*1140*/  F2FP.BF16.F32.PACK_AB R93, RZ, R104 ;  /* 0x00000068ff5d723e */ /* 0x000fe200000010ff */
[----:B-1----:R-:W-:Y:S01]  /*1150*/  @P1 FMUL.FTZ R94, R94, UR4 ;  /* 0x000000045e5e1c20 */ /* 0x002fe20008410000 */
[----:B------:R-:W-:Y:S01]  /*1160*/  F2FP.BF16.F32.PACK_AB R115, RZ, R100 ;  /* 0x00000064ff73723e */ /* 0x000fe200000010ff */
[----:B--2---:R-:W-:Y:S01]  /*1170*/  @P1 FMUL.FTZ R114, R95, UR7 ;  /* 0x000000075f721c20 */ /* 0x004fe20008410000 */
[----:B------:R-:W-:Y:S01]  /*1180*/  @P1 FMUL.FTZ R102, R92, R75 ;  /* 0x0000004b5c661220 */ /* 0x000fe20000410000 */
[----:B------:R-:W-:Y:S01]  /*1190*/  @P1 FMUL.FTZ R101, R94, R69 ;  /* 0x000000455e651220 */ /* 0x000fe20000410000 */
[----:B------:R-:W-:Y:S01]  /*11a0*/  F2FP.BF16.F32.PACK_AB R92, RZ, R105 ;  /* 0x00000069ff5c723e */ /* 0x000fe200000010ff */
[----:B------:R-:W-:Y:S01]  /*11b0*/  @P1 FMUL.FTZ R99, R114, R71 ;  /* 0x0000004772631220 */ /* 0x000fe20000410000 */
        /* <DEDUP_REMOVED lines=9> */
.L_x_4251:
[----:B------:R-:W0:Y:S01]  /*1250*/  LDC.64 R114, c[0x0][0x3a8] ;  /* 0x0000ea00ff727b82 */ /* 0x000e220000000a00 */
[----:B------:R-:W-:Y:S01]  /*1260*/  IADD3 R117, PT, PT, R117, 0x100, RZ ;  /* 0x0000010075757810 */ /* 0x000fe20007ffe0ff */
[----:B0-----:R-:W-:-:S04]  /*1270*/  IMAD.WIDE.U32 R114, R116, 0x10, R114 ;  /* 0x0000001074727825 */ /* 0x001fc800078e0072 */
[----:B------:R-:W-:Y:S01]  /*1280*/  VIADD R116, R116, 0x100 ;  /* 0x0000010074747836 */ /* 0x000fe20000000000 */
[----:B------:R0:W-:Y:S06]  /*1290*/  STG.E.128 desc[UR12][R114.64], R92 ;  /* 0x0000005c72007986 */ /* 0x0001ec000c101d0c */
.L_x_4248:
[----:B----4-:R-:W-:Y:S05]  /*12a0*/  BSYNC.RECONVERGENT B0 ;  /* 0x0000000000007941 */ /* 0x010fea0003800200 */
.L_x_4247:
[----:B------:R-:W-:Y:S01]  /*12b0*/  ISETP.GE.U32.AND P3, PT, R112, 0x200, PT ;  /* 0x000002007000780c */ /* 0x000fe20003f66070 */
[----:B------:R-:W-:-:S12]  /*12c0*/  BSSY.RECONVERGENT B0, `(.L_x_4252) ;  /* 0x0000086000007945 */ /* 0x000fd80003800200 */
[----:B------:R-:W-:Y:S05]  /*12d0*/  @!P3 BRA `(.L_x_4253) ;  /* 0x000000080010b947 */ /* 0x000fea0003800000 */
[----:B------:R-:W-:Y:S01]  /*12e0*/  ISETP.NE.U32.AND P0, PT, RZ, UR14, PT ;  /* 0x0000000eff007c0c */ /* 0x000fe2000bf05070 */
[----:B------:R-:W1:Y:S01]  /*12f0*/  @UP2 LDCU.64 UR4, c[0x0][0x390] ;  /* 0x00007200ff0427ac */ /* 0x000e620008000a00 */
[----:B------:R-:W-:Y:S02]  /*1300*/  MOV R8, 0x10 ;  /* 0x0000001000087802 */ /* 0x000fe40000000f00 */
[----:B------:R-:W-:-:S13]  /*1310*/  ISETP.NE.AND.EX P0, PT, RZ, UR15, PT, P0 ;  /* 0x0000000fff007c0c */ /* 0x000fda000bf05300 */
[----:B------:R-:W2:Y:S01]  /*1320*/  @P0 LDC.64 R6, c[0x0][0x3a0] ;  /* 0x0000e800ff060b82 */ /* 0x000ea20000000a00 */
[----:B-1----:R-:W-:-:S05]  /*1330*/  @P1 IMAD.WIDE.U32 R8, R117, R8, UR4 ;  /* 0x0000000475081e25 */ /* 0x002fca000f8e0008 */
[----:B------:R1:W5:Y:S01]  /*1340*/  @P1 LDG.E.128 R16, desc[UR12][R8.64] ;  /* 0x0000000c08101981 */ /* 0x000362000c1e1d00 */
[----:B--2---:R-:W-:-:S05]  /*1350*/  @P0 IMAD.WIDE.U32 R6, R116, 0x10, R6 ;  /* 0x0000001074060825 */ /* 0x004fca00078e0006 */
[----:B------:R1:W5:Y:S01]  /*1360*/  @P0 LDG.E.128 R12, desc[UR12][R6.64] ;  /* 0x0000000c060c0981 */ /* 0x000362000c1e1d00 */
[----:B------:R-:W-:Y:S05]  /*1370*/  @!P0 BRA `(.L_x_4254) ;  /* 0x0000000000f88947 */ /* 0x000fea0003800000 */
[----:B------:R-:W-:Y:S02]  /*1380*/  ISETP.LT.AND P0, PT, RZ, UR21, PT ;  /* 0x00000015ff007c0c */ /* 0x000fe4000bf01270 */
[----:B-1---5:R-:W-:Y:S02]  /*1390*/  PRMT R6, R12, 0x7632, R6 ;  /* 0x000076320c067816 */ /* 0x022fe40000000006 */
[----:B------:R-:W-:Y:S02]  /*13a0*/  SHF.L.U32 R96, R13, 0x10, RZ ;  /* 0x000000100d607819 */ /* 0x000fe400000006ff */
[----:B------:R-:W-:-:S07]  /*13b0*/  SHF.L.U32 R97, R6, 0x10, RZ ;  /* 0x0000001006617819 */ /* 0x000fce00000006ff */
[----:B------:R-:W1:Y:S01]  /*13c0*/  @P0 LDC R8, c[0x0][0x40c] ;  /* 0x00010300ff080b82 */ /* 0x000e620000000800 */
[----:B------:R-:W-:Y:S02]  /*13d0*/  @P0 PRMT R7, R16, 0x7632, R7 ;  /* 0x0000763210070816 */ /* 0x000fe40000000007 */
[----:B0-----:R-:W-:Y:S02]  /*13e0*/  @P0 SHF.L.U32 R95, R19, 0x10, RZ ;  /* 0x00000010135f0819 */ /* 0x001fe400000006ff */
[----:B------:R-:W-:-:S03]  /*13f0*/  @P0 SHF.L.U32 R7, R7, 0x10, RZ ;  /* 0x0000001007070819 */ /* 0x000fc600000006ff */
[----:B------:R-:W0:Y:S08]  /*1400*/  @P0 LDC R10, c[0x0][0x40c] ;  /* 0x00010300ff0a0b82 */ /* 0x000e300000000800 */
[----:B------:R-:W2:Y:S08]  /*1410*/  @P0 LDC R93, c[0x0][0x40c] ;  /* 0x00010300ff5d0b82 */ /* 0x000eb00000000800 */
[----:B------:R-:W3:Y:S01]  /*1420*/  @P0 LDC R92, c[0x0][0x40c] ;  /* 0x00010300ff5c0b82 */ /* 0x000ee20000000800 */
[----:B-1----:R-:W-:Y:S01]  /*1430*/  @P0 FMUL.FTZ R6, R7, R8 ;  /* 0x0000000807060220 */ /* 0x002fe20000410000 */
[----:B------:R-:W-:-:S02]  /*1440*/  @P0 SHF.L.U32 R7, R17, 0x10, RZ ;  /* 0x0000001011070819 */ /* 0x000fc400000006ff */
[----:B------:R-:W-:Y:S01]  /*1450*/  @P0 PRMT R8, R17, 0x7632, R8 ;  /* 0x0000763211080816 */ /* 0x000fe20000000008 */
[----:B------:R-:W-:Y:S01]  /*1460*/  @P0 FFMA.FTZ R97, R6, R49, R97 ;  /* 0x0000003106610223 */ /* 0x000fe20000010061 */
[----:B------:R-:W-:Y:S01]  /*1470*/  PRMT R6, R13, 0x7632, R6 ;  /* 0x000076320d067816 */ /* 0x000fe20000000006 */
[----:B0-----:R-:W-:Y:S01]  /*1480*/  @P0 FMUL.FTZ R9, R7, R10 ;  /* 0x0000000a07090220 */ /* 0x001fe20000410000 */
[----:B------:R-:W-:Y:S01]  /*1490*/  @P0 SHF.L.U32 R8, R8, 0x10, RZ ;  /* 0x0000001008080819 */ /* 0x000fe200000006ff */
[----:B------:R-:W0:Y:S01]  /*14a0*/  @P0 LDC R7, c[0x0][0x40c] ;  /* 0x00010300ff070b82 */ /* 0x000e220000000800 */
[----:B------:R-:W-:Y:S01]  /*14b0*/  SHF.L.U32 R11, R6, 0x10, RZ ;  /* 0x00000010060b7819 */ /* 0x000fe200000006ff */
[----:B------:R-:W-:Y:S01]  /*14c0*/  @P0 FFMA.FTZ R96, R9, R50, R96 ;  /* 0x0000003209600223 */ /* 0x000fe20000010060 */
[----:B------:R-:W-:Y:S02]  /*14d0*/  @P0 SHF.L.U32 R9, R18, 0x10, RZ ;  /* 0x0000001012090819 */ /* 0x000fe400000006ff */
[----:B------:R-:W-:Y:S01]  /*14e0*/  SHF.L.U32 R10, R14, 0x10, RZ ;  /* 0x000000100e0a7819 */ /* 0x000fe200000006ff */
[----:B--2---:R-:W-:Y:S01]  /*14f0*/  @P0 FMUL.FTZ R8, R8, R93 ;  /* 0x0000005d08080220 */ /* 0x004fe20000410000 */
[----:B------:R-:W-:Y:S01]  /*1500*/  F2FP.BF16.F32.PACK_AB R114, RZ, R97 ;  /* 0x00000061ff72723e */ /* 0x000fe200000010ff */
[----:B------:R-:W1:Y:S02]  /*1510*/  @P0 LDC R6, c[0x0][0x40c] ;  /* 0x00010300ff060b82 */ /* 0x000e640000000800 */
[----:B------:R-:W-:Y:S01]  /*1520*/  @P0 FFMA.FTZ R11, R8, R51, R11 ;  /* 0x00000033080b0223 */ /* 0x000fe2000001000b */
[----:B------:R-:W-:Y:S01]  /*1530*/  @P0 PRMT R8, R18, 0x7632, R8 ;  /* 0x0000763212080816 */ /* 0x000fe20000000008 */
[----:B---3--:R-:W-:-:S03]  /*1540*/  @P0 FMUL.FTZ R9, R9, R92 ;  /* 0x0000005c09090220 */ /* 0x008fc60000410000 */
[----:B------:R-:W-:Y:S01]  /*1550*/  @P0 SHF.L.U32 R94, R8, 0x10, RZ ;  /* 0x00000010085e0819 */ /* 0x000fe200000006ff */
[----:B------:R-:W2:Y:S01]  /*1560*/  @P0 LDC R92, c[0x0][0x40c] ;  /* 0x00010300ff5c0b82 */ /* 0x000ea20000000800 */
[----:B------:R-:W-:Y:S01]  /*1570*/  PRMT R8, R14, 0x7632, R8 ;  /* 0x000076320e087816 */ /* 0x000fe20000000008 */
[----:B------:R-:W-:-:S03]  /*1580*/  @P0 FFMA.FTZ R10, R9, R44, R10 ;  /* 0x0000002c090a0223 */ /* 0x000fc6000001000a */
[----:B------:R-:W-:Y:S02]  /*1590*/  SHF.L.U32 R9, R8, 0x10, RZ ;  /* 0x0000001008097819 */ /* 0x000fe400000006ff */
[----:B------:R-:W-:Y:S01]  /*15a0*/  SHF.L.U32 R8, R15, 0x10, RZ ;  /* 0x000000100f087819 */ /* 0x000fe200000006ff */
[----:B------:R-:W3:Y:S01]  /*15b0*/  @P0 LDC R93, c[0x0][0x40c] ;  /* 0x00010300ff5d0b82 */ /* 0x000ee20000000800 */
[----:B0-----:R-:W-:Y:S01]  /*15c0*/  @P0 FMUL.FTZ R94, R94, R7 ;  /* 0x000000075e5e0220 */ /* 0x001fe20000410000 */
[----:B------:R-:W-:Y:S02]  /*15d0*/  @P0 PRMT R7, R19, 0x7632, R7 ;  /* 0x0000763213070816 */ /* 0x000fe40000000007 */
[----:B------:R-:W-:Y:S01]  /*15e0*/  F2FP.BF16.F32.PACK_AB R115, RZ, R10 ;  /* 0x0000000aff73723e */ /* 0x000fe200000010ff */
[----:B------:R-:W-:Y:S02]  /*15f0*/  @P0 FFMA.FTZ R9, R94, R45, R9 ;  /* 0x0000002d5e090223 */ /* 0x000fe40000010009 */
[----:B------:R-:W-:-:S02]  /*1600*/  @P0 IMAD.U32 R94, R7, 0x10000, RZ ;  /* 0x00010000075e0824 */ /* 0x000fc400078e00ff */
[----:B-1----:R-:W-:Y:S01]  /*1610*/  @P0 FMUL.FTZ R95, R95, R6 ;  /* 0x000000065f5f0220 */ /* 0x002fe20000410000 */
[----:B------:R-:W-:Y:S02]  /*1620*/  PRMT R6, R15, 0x7632, R6 ;  /* 0x000076320f067816 */ /* 0x000fe40000000006 */
[----:B------:R-:W-:Y:S01]  /*1630*/  SHF.L.U32 R7, R12, 0x10, RZ ;  /* 0x000000100c077819 */ /* 0x000fe200000006ff */
[----:B------:R-:W-:Y:S01]  /*1640*/  @P0 FFMA.FTZ R8, R95, R46, R8 ;  /* 0x0000002e5f080223 */ /* 0x000fe20000010008 */
[----:B------:R-:W-:Y:S02]  /*1650*/  @P0 SHF.L.U32 R95, R16, 0x10, RZ ;  /* 0x00000010105f0819 */ /* 0x000fe400000006ff */
[----:B------:R-:W-:Y:S02]  /*1660*/  SHF.L.U32 R6, R6, 0x10, RZ ;  /* 0x0000001006067819 */ /* 0x000fe400000006ff */
[----:B------:R-:W-:Y:S01]  /*1670*/  F2FP.BF16.F32.PACK_AB R118, RZ, R9 ;  /* 0x00000009ff76723e */ /* 0x000fe200000010ff */
[----:B--2---:R-:W-:Y:S01]  /*1680*/  @P0 FMUL.FTZ R92, R95, R92 ;  /* 0x0000005c5f5c0220 */ /* 0x004fe20000410000 */
[----:B------:R-:W-:-:S03]  /*1690*/  F2FP.BF16.F32.PACK_AB R119, RZ, R8 ;  /* 0x00000008ff77723e */ /* 0x000fc600000010ff */
[----:B------:R-:W-:Y:S01]  /*16a0*/  @P0 FFMA.FTZ R7, R92, R48, R7 ;  /* 0x000000305c070223 */ /* 0x000fe20000010007 */
[----:B---3--:R-:W-:Y:S01]  /*16b0*/  @P0 FMUL.FTZ R93, R94, R93 ;  /* 0x0000005d5e5d0220 */ /* 0x008fe20000410000 */
[----:B------:R-:W-:-:S03]  /*16c0*/  F2FP.BF16.F32.PACK_AB R94, RZ, R11 ;  /* 0x0000000bff5e723e */ /* 0x000fc600000010ff */
[----:B------:R-:W-:Y:S01]  /*16d0*/  F2FP.BF16.F32.PACK_AB R92, RZ, R7 ;  /* 0x00000007ff5c723e */ /* 0x000fe200000010ff */
[----:B------:R-:W-:Y:S01]  /*16e0*/  @P0 FFMA.FTZ R6, R93, R47, R6 ;  /* 0x0000002f5d060223 */ /* 0x000fe20000010006 */
[----:B------:R-:W-:Y:S02]  /*16f0*/  F2FP.BF16.F32.PACK_AB R93, RZ, R96 ;  /* 0x00000060ff5d723e */ /* 0x000fe400000010ff */
[----:B------:R-:W-:Y:S02]  /*1700*/  PRMT R92, R92, 0x5410, R114 ;  /* 0x000054105c5c7816 */ /* 0x000fe40000000072 */
[----:B------:R-:W-:Y:S02]  /*1710*/  F2FP.BF16.F32.PACK_AB R95, RZ, R6 ;  /* 0x00000006ff5f723e */ /* 0x000fe400000010ff */
[----:B------:R-:W-:Y:S02]  /*1720*/  PRMT R93, R93, 0x5410, R94 ;  /* 0x000054105d5d7816 */ /* 0x000fe4000000005e */
[----:B------:R-:W-:-:S02]  /*1730*/  PRMT R94, R115, 0x5410, R118 ;  /* 0x00005410735e7816 */ /* 0x000fc40000000076 */
[----:B------:R-:W-:Y:S01]  /*1740*/  PRMT R95, R119, 0x5410, R95 ;  /* 0x00005410775f7816 */ /* 0x000fe2000000005f */
[----:B------:R-:W-:Y:S06]  /*1750*/  BRA `(.L_x_4255) ;  /* 0x0000000000dc7947 */ /* 0x000fec0003800000 */
.L_x_4254:
[----:B------:R-:W2:Y:S01]  /*1760*/  @UP2 LDCU UR7, c[0x0][0x40c] ;  /* 0x00008180ff0727ac */ /* 0x000ea20008000800 */
[----:B-1---5:R-:W-:Y:S01]  /*1770*/  @P1 SHF.L.U32 R8, R17, 0x10, RZ ;  /* 0x0000001011081819 */ /* 0x022fe200000006ff */
[----:B------:R-:W-:Y:S01]  /*1780*/  HFMA2 R7, -RZ, RZ, 0, 0 ;  /* 0x00000000ff077431 */ /* 0x000fe200000001ff */
[----:B------:R-:W-:Y:S01]  /*1790*/  @P1 SHF.L.U32 R6, R16, 0x10, RZ ;  /* 0x0000001010061819 */ /* 0x000fe200000006ff */
[----:B------:R-:W1:Y:S01]  /*17a0*/  @UP2 LDCU UR4, c[0x0][0x40c] ;  /* 0x00008180ff0427ac */ /* 0x000e620008000800 */
[----:B------:R-:W-:Y:S02]  /*17b0*/  CS2R R96, SRZ ;  /* 0x0000000000607805 */ /* 0x000fe4000001ff00 */
[----:B------:R-:W-:Y:S01]  /*17c0*/  MOV R10, RZ ;  /* 0x000000ff000a7202 */ /* 0x000fe20000000f00 */
[----:B------:R-:W3:Y:S01]  /*17d0*/  @UP2 LDCU UR24, c[0x0][0x40c] ;  /* 0x00008180ff1827ac */ /* 0x000ee20008000800 */
[----:B0-----:R-:W-:Y:S01]  /*17e0*/  @P1 PRMT R92, R19, 0x7632, R92 ;  /* 0x00007632135c1816 */ /* 0x001fe2000000005c */
[----:B------:R-:W0:Y:S03]  /*17f0*/  @UP2 LDCU UR25, c[0x0][0x40c] ;  /* 0x00008180ff1927ac */ /* 0x000e260008000800 */
[----:B------:R-:W-:Y:S01]  /*1800*/  @P1 SHF.L.U32 R95, R92, 0x10, RZ ;  /* 0x000000105c5f1819 */ /* 0x000fe200000006ff */
[----:B------:R-:W4:Y:S01]  /*1810*/  @UP2 LDCU UR5, c[0x0][0x40c] ;  /* 0x00008180ff0527ac */ /* 0x000f220008000800 */
[----:B--2---:R-:W-:Y:S01]  /*1820*/  @P1 FMUL.FTZ R11, R8, UR7 ;  /* 0x00000007080b1c20 */ /* 0x004fe20008410000 */
[----:B------:R-:W-:Y:S01]  /*1830*/  @P1 SHF.L.U32 R8, R18, 0x10, RZ ;  /* 0x0000001012081819 */ /* 0x000fe200000006ff */
[----:B------:R-:W2:Y:S01]  /*1840*/  @UP2 LDCU UR23, c[0x0][0x40c] ;  /* 0x00008180ff1727ac */ /* 0x000ea20008000800 */
[----:B-1----:R-:W-:Y:S01]  /*1850*/  @P1 FMUL.FTZ R9, R6, UR4 ;  /* 0x0000000406091c20 */ /* 0x002fe20008410000 */
[----:B------:R-:W-:Y:S01]  /*1860*/  @P1 FMUL.FTZ R96, R11, R50 ;  /* 0x000000320b601220 */ /* 0x000fe20000410000 */
[----:B------:R-:W-:Y:S01]  /*1870*/  @P1 PRMT R6, R16, 0x7632, R6 ;  /* 0x0000763210061816 */ /* 0x000fe20000000006 */
[----:B------:R-:W1:Y:S01]  /*1880*/  @UP2 LDCU UR4, c[0x0][0x40c] ;  /* 0x00008180ff0427ac */ /* 0x000e620008000800 */
[----:B------:R-:W-:Y:S01]  /*1890*/  @P1 SHF.L.U32 R11, R19, 0x10, RZ ;  /* 0x00000010130b1819 */ /* 0x000fe200000006ff */
[----:B------:R-:W-:Y:S01]  /*18a0*/  @P1 FMUL.FTZ R7, R9, R48 ;  /* 0x0000003009071220 */ /* 0x000fe20000410000 */
[----:B---3--:R-:W-:Y:S01]  /*18b0*/  @P1 FMUL.FTZ R9, R8, UR24 ;  /* 0x0000001808091c20 */ /* 0x008fe20008410000 */
[----:B------:R-:W3:Y:S01]  /*18c0*/  @UP2 LDCU UR7, c[0x0][0x40c] ;  /* 0x00008180ff0727ac */ /* 0x000ee20008000800 */
[----:B------:R-:W-:Y:S01]  /*18d0*/  @P1 SHF.L.U32 R6, R6, 0x10, RZ ;  /* 0x0000001006061819 */ /* 0x000fe200000006ff */
[----:B------:R-:W-:-:S02]  /*18e0*/  HFMA2 R8, -RZ, RZ, 0, 0 ;  /* 0x00000000ff087431 */ /* 0x000fc400000001ff */
[----:B0-----:R-:W-:Y:S01]  /*18f0*/  @P1 FMUL.FTZ R11, R11, UR25 ;  /* 0x000000190b0b1c20 */ /* 0x001fe20008410000 */
[----:B------:R-:W-:Y:S01]  /*1900*/  @P1 FMUL.FTZ R10, R9, R44 ;  /* 0x0000002c090a1220 */ /* 0x000fe20000410000 */
[----:B------:R-:W-:Y:S01]  /*1910*/  @P1 PRMT R9, R17, 0x7632, R9 ;  /* 0x0000763211091816 */ /* 0x000fe20000000009 */
[----:B----4-:R-:W-:Y:S01]  /*1920*/  @P1 FMUL.FTZ R6, R6, UR5 ;  /* 0x0000000506061c20 */ /* 0x010fe20008410000 */
[----:B------:R-:W-:Y:S01]  /*1930*/  @P1 FMUL.FTZ R8, R11, R46 ;  /* 0x0000002e0b081220 */ /* 0x000fe20000410000 */
[----:B------:R-:W-:Y:S02]  /*1940*/  @P1 PRMT R11, R18, 0x7632, R11 ;  /* 0x00007632120b1816 */ /* 0x000fe4000000000b */
[----:B------:R-:W-:Y:S01]  /*1950*/  @P1 FMUL.FTZ R97, R6, R49 ;  /* 0x0000003106611220 */ /* 0x000fe20000410000 */
[----:B------:R-:W-:Y:S01]  /*1960*/  @P1 SHF.L.U32 R6, R9, 0x10, RZ ;  /* 0x0000001009061819 */ /* 0x000fe200000006ff */
[----:B------:R-:W-:Y:S01]  /*1970*/  HFMA2 R9, -RZ, RZ, 0, 0 ;  /* 0x00000000ff097431 */ /* 0x000fe200000001ff */
[----:B------:R-:W-:-:S02]  /*1980*/  @P1 SHF.L.U32 R93, R11, 0x10, RZ ;  /* 0x000000100b5d1819 */ /* 0x000fc400000006ff */
[----:B------:R-:W-:Y:S01]  /*1990*/  MOV R11, RZ ;  /* 0x000000ff000b7202 */ /* 0x000fe20000000f00 */
[----:B--2---:R-:W-:Y:S01]  /*19a0*/  @P1 FMUL.FTZ R92, R6, UR23 ;  /* 0x00000017065c1c20 */ /* 0x004fe20008410000 */
[----:B------:R-:W-:Y:S02]  /*19b0*/  IMAD.MOV.U32 R6, RZ, RZ, RZ ;  /* 0x000000ffff067224 */ /* 0x000fe400078e00ff */
[----:B-1----:R-:W-:Y:S01]  /*19c0*/  @P1 FMUL.FTZ R94, R93, UR4 ;  /* 0x000000045d5e1c20 */ /* 0x002fe20008410000 */
[----:B---3--:R-:W-:Y:S01]  /*19d0*/  @P1 FMUL.FTZ R114, R95, UR7 ;  /* 0x000000075f721c20 */ /* 0x008fe20008410000 */
        /* <DEDUP_REMOVED lines=15> */
.L_x_4255:
[----:B------:R-:W0:Y:S01]  /*1ad0*/  LDC.64 R114, c[0x0][0x3a8] ;  /* 0x0000ea00ff727b82 */ /* 0x000e220000000a00 */
[----:B------:R-:W-:Y:S01]  /*1ae0*/  IADD3 R117, PT, PT, R117, 0x100, RZ ;  /* 0x0000010075757810 */ /* 0x000fe20007ffe0ff */
[C---:B0-----:R-:W-:Y:S01]  /*1af0*/  IMAD.WIDE.U32 R114, R116.reuse, 0x10, R114 ;  /* 0x0000001074727825 */ /* 0x041fe200078e0072 */
[----:B------:R-:W-:-:S04]  /*1b00*/  IADD3 R116, PT, PT, R116, 0x100, RZ ;  /* 0x0000010074747810 */ /* 0x000fc80007ffe0ff */
[----:B------:R1:W-:Y:S03]  /*1b10*/  STG.E.128 desc[UR12][R114.64], R92 ;  /* 0x0000005c72007986 */ /* 0x0003e6000c101d0c */
.L_x_4253:
[----:B------:R-:W-:Y:S05]  /*1b20*/  BSYNC.RECONVERGENT B0 ;  /* 0x0000000000007941 */ /* 0x000fea0003800200 */
.L_x_4252:
[----:B------:R-:W-:Y:S01]  /*1b30*/  ISETP.GE.U32.AND P4, PT, R112, 0x300, PT ;  /* 0x000003007000780c */ /* 0x000fe20003f86070 */
[----:B------:R-:W-:-:S12]  /*1b40*/  BSSY.RECONVERGENT B0, `(.L_x_4256) ;  /* 0x0000087000007945 */ /* 0x000fd80003800200 */
[----:B------:R-:W-:Y:S05]  /*1b50*/  @!P4 BRA `(.L_x_4257) ;  /* 0x000000080014c947 */ /* 0x000fea0003800000 */
[----:B------:R-:W-:Y:S01]  /*1b60*/  ISETP.NE.U32.AND P0, PT, RZ, UR14, PT ;  /* 0x0000000eff007c0c */ /* 0x000fe2000bf05070 */
[----:B------:R-:W2:Y:S01]  /*1b70*/  @UP2 LDCU.64 UR4, c[0x0][0x390] ;  /* 0x00007200ff0427ac */ /* 0x000ea20008000a00 */
[----:B------:R-:W-:Y:S02]  /*1b80*/  MOV R4, 0x10 ;  /* 0x0000001000047802 */ /* 0x000fe40000000f00 */
[----:B------:R-:W-:-:S13]  /*1b90*/  ISETP.NE.AND.EX P0, PT, RZ, UR15, PT, P0 ;  /* 0x0000000fff007c0c */ /* 0x000fda000bf05300 */
[----:B------:R-:W3:Y:S01]  /*1ba0*/  @P0 LDC.64 R2, c[0x0][0x3a0] ;  /* 0x0000e800ff020b82 */ /* 0x000ee20000000a00 */
[----:B--2---:R-:W-:-:S05]  /*1bb0*/  @P1 IMAD.WIDE.U32 R4, R117, R4, UR4 ;  /* 0x0000000475041e25 */ /* 0x004fca000f8e0004 */
[----:B------:R2:W5:Y:S01]  /*1bc0*/  @P1 LDG.E.128 R16, desc[UR12][R4.64] ;  /* 0x0000000c04101981 */ /* 0x000562000c1e1d00 */
[----:B---3--:R-:W-:-:S05]  /*1bd0*/  @P0 IMAD.WIDE.U32 R2, R116, 0x10, R2 ;  /* 0x0000001074020825 */ /* 0x008fca00078e0002 */
[----:B------:R2:W5:Y:S01]  /*1be0*/  @P0 LDG.E.128 R12, desc[UR12][R2.64] ;  /* 0x0000000c020c0981 */ /* 0x000562000c1e1d00 */
[----:B------:R-:W-:Y:S05]  /*1bf0*/  @!P0 BRA `(.L_x_4258) ;  /* 0x0000000400048947 */ /* 0x000fea0003800000 */
[----:B------:R-:W-:Y:S02]  /*1c00*/  ISETP.LT.AND P0, PT, RZ, UR21, PT ;  /* 0x00000015ff007c0c */ /* 0x000fe4000bf01270 */
[----:B-----5:R-:W-:Y:S02]  /*1c10*/  PRMT R0, R12, 0x7632, R0 ;  /* 0x000076320c007816 */ /* 0x020fe40000000000 */
[----:B--2---:R-:W-:Y:S02]  /*1c20*/  SHF.L.U32 R4, R13, 0x10, RZ ;  /* 0x000000100d047819 */ /* 0x004fe400000006ff */
[----:B------:R-:W-:Y:S02]  /*1c30*/  SHF.L.U32 R5, R0, 0x10, RZ ;  /* 0x0000001000057819 */ /* 0x000fe400000006ff */
[----:B------:R-:W-:-:S05]  /*1c40*/  SHF.L.U32 R107, R14, 0x10, RZ ;  /* 0x000000100e6b7819 */ /* 0x000fca00000006ff */
[----:B01----:R-:W0:Y:S01]  /*1c50*/  @P0 LDC R93, c[0x0][0x40c] ;  /* 0x00010300ff5d0b82 */ /* 0x003e220000000800 */
[----:B------:R-:W-:Y:S02]  /*1c60*/  @P0 SHF.L.U32 R0, R17, 0x10, RZ ;  /* 0x0000001011000819 */ /* 0x000fe400000006ff */
[----:B------:R-:W-:Y:S02]  /*1c70*/  @P0 PRMT R2, R16, 0x7632, R2 ;  /* 0x0000763210020816 */ /* 0x000fe40000000002 */
[----:B------:R-:W-:Y:S02]  /*1c80*/  @P0 SHF.L.U32 R92, R18, 0x10, RZ ;  /* 0x00000010125c0819 */ /* 0x000fe400000006ff */
[----:B------:R-:W-:Y:S01]  /*1c90*/  @P0 SHF.L.U32 R2, R2, 0x10, RZ ;  /* 0x0000001002020819 */ /* 0x000fe200000006ff */
[----:B------:R-:W1:Y:S01]  /*1ca0*/  @P0 LDC R3, c[0x0][0x40c] ;  /* 0x00010300ff030b82 */ /* 0x000e620000000800 */
[----:B------:R-:W-:Y:S02]  /*1cb0*/  @P0 PRMT R106, R18, 0x7632, R106 ;  /* 0x00007632126a0816 */ /* 0x000fe4000000006a */
[----:B------:R-:W-:-:S02]  /*1cc0*/  @P0 SHF.L.U32 R117, R19, 0x10, RZ ;  /* 0x0000001013750819 */ /* 0x000fc400000006ff */
[----:B------:R-:W-:-:S03]  /*1cd0*/  @P0 SHF.L.U32 R114, R16, 0x10, RZ ;  /* 0x0000001010720819 */ /* 0x000fc600000006ff */
[----:B------:R-:W2:Y:S08]  /*1ce0*/  @P0 LDC R115, c[0x0][0x40c] ;  /* 0x00010300ff730b82 */ /* 0x000eb00000000800 */
[----:B------:R-:W3:Y:S01]  /*1cf0*/  @P0 LDC R95, c[0x0][0x40c] ;  /* 0x00010300ff5f0b82 */ /* 0x000ee20000000800 */
[----:B0-----:R-:W-:Y:S01]  /*1d00*/  @P0 FMUL.FTZ R93, R0, R93 ;  /* 0x0000005d005d0220 */ /* 0x001fe20000410000 */
[----:B------:R-:W-:-:S03]  /*1d10*/  PRMT R0, R13, 0x7632, R0 ;  /* 0x000076320d007816 */ /* 0x000fc60000000000 */
[----:B------:R-:W-:Y:S01]  /*1d20*/  @P0 FFMA.FTZ R4, R93, R26, R4 ;  /* 0x0000001a5d040223 */ /* 0x000fe20000010004 */
[----:B-1----:R-:W-:Y:S01]  /*1d30*/  @P0 FMUL.FTZ R2, R2, R3 ;  /* 0x0000000302020220 */ /* 0x002fe20000410000 */
[----:B------:R-:W-:Y:S01]  /*1d40*/  SHF.L.U32 R3, R0, 0x10, RZ ;  /* 0x0000001000037819 */ /* 0x000fe200000006ff */
[----:B------:R-:W0:Y:S02]  /*1d50*/  @P0 LDC R94, c[0x0][0x40c] ;  /* 0x00010300ff5e0b82 */ /* 0x000e240000000800 */
[----:B------:R-:W-:Y:S01]  /*1d60*/  @P0 FFMA.FTZ R5, R2, R25, R5 ;  /* 0x0000001902050223 */ /* 0x000fe20000010005 */
[----:B------:R-:W-:Y:S01]  /*1d70*/  @P0 PRMT R2, R17, 0x7632, R2 ;  /* 0x0000763211020816 */ /* 0x000fe20000000002 */
[----:B--2---:R-:W-:-:S03]  /*1d80*/  @P0 FMUL.FTZ R108, R92, R115 ;  /* 0x000000735c6c0220 */ /* 0x004fc60000410000 */
[----:B------:R-:W-:Y:S01]  /*1d90*/  @P0 SHF.L.U32 R2, R2, 0x10, RZ ;  /* 0x0000001002020819 */ /* 0x000fe200000006ff */
[----:B------:R-:W1:Y:S01]  /*1da0*/  @P0 LDC R0, c[0x0][0x40c] ;  /* 0x00010300ff000b82 */ /* 0x000e620000000800 */
[----:B------:R-:W-:-:S03]  /*1db0*/  IMAD.U32 R115, R15, 0x10000, RZ ;  /* 0x000100000f737824 */ /* 0x000fc600078e00ff */
[----:B---3--:R-:W-:Y:S01]  /*1dc0*/  @P0 FMUL.FTZ R2, R2, R95 ;  /* 0x0000005f02020220 */ /* 0x008fe20000410000 */
[----:B------:R-:W-:-:S03]  /*1dd0*/  PRMT R95, R14, 0x7632, R95 ;  /* 0x000076320e5f7816 */ /* 0x000fc6000000005f */
[----:B------:R-:W2:Y:S01]  /*1de0*/  @P0 LDC R93, c[0x0][0x40c] ;  /* 0x00010300ff5d0b82 */ /* 0x000ea20000000800 */
[----:B------:R-:W-:Y:S01]  /*1df0*/  @P0 FFMA.FTZ R3, R2, R27, R3 ;  /* 0x0000001b02030223 */ /* 0x000fe20000010003 */
[----:B------:R-:W-:Y:S01]  /*1e00*/  @!P0 MOV R2, R107 ;  /* 0x0000006b00028202 */ /* 0x000fe20000000f00 */
[----:B------:R-:W-:Y:S01]  /*1e10*/  @P0 FFMA.FTZ R2, R108, R20, R107 ;  /* 0x000000146c020223 */ /* 0x000fe2000001006b */
[----:B------:R-:W-:Y:S02]  /*1e20*/  @P0 SHF.L.U32 R107, R106, 0x10, RZ ;  /* 0x000000106a6b0819 */ /* 0x000fe400000006ff */
[----:B------:R-:W-:Y:S02]  /*1e30*/  SHF.L.U32 R106, R95, 0x10, RZ ;  /* 0x000000105f6a7819 */ /* 0x000fe400000006ff */
[----:B------:R-:W3:Y:S01]  /*1e40*/  @P0 LDC R92, c[0x0][0x40c] ;  /* 0x00010300ff5c0b82 */ /* 0x000ee20000000800 */
[----:B0-----:R-:W-:Y:S01]  /*1e50*/  @P0 FMUL.FTZ R95, R107, R94 ;  /* 0x0000005e6b5f0220 */ /* 0x001fe20000410000 */
[----:B------:R-:W-:-:S02]  /*1e60*/  @P0 PRMT R94, R19, 0x7632, R94 ;  /* 0x00007632135e0816 */ /* 0x000fc4000000005e */
[----:B------:R-:W-:Y:S01]  /*1e70*/  @!P0 MOV R107, R115 ;  /* 0x00000073006b8202 */ /* 0x000fe20000000f00 */
[----:B------:R-:W-:Y:S01]  /*1e80*/  @P0 FFMA.FTZ R106, R95, R21, R106 ;  /* 0x000000155f6a0223 */ /* 0x000fe2000001006a */
[----:B------:R-:W-:Y:S01]  /*1e90*/  @P0 SHF.L.U32 R95, R94, 0x10, RZ ;  /* 0x000000105e5f0819 */ /* 0x000fe200000006ff */
[----:B-1----:R-:W-:Y:S01]  /*1ea0*/  @P0 FMUL.FTZ R0, R117, R0 ;  /* 0x0000000075000220 */ /* 0x002fe20000410000 */
[----:B------:R-:W-:Y:S02]  /*1eb0*/  F2FP.BF16.F32.PACK_AB R94, RZ, R3 ;  /* 0x00000003ff5e723e */ /* 0x000fe400000010ff */
[----:B------:R-:W-:Y:S01]  /*1ec0*/  F2FP.BF16.F32.PACK_AB R117, RZ, R106 ;  /* 0x0000006aff75723e */ /* 0x000fe200000010ff */
[----:B------:R-:W-:Y:S01]  /*1ed0*/  @P0 FFMA.FTZ R107, R0, R22, R115 ;  /* 0x00000016006b0223 */ /* 0x000fe20000010073 */
[----:B------:R-:W-:Y:S02]  /*1ee0*/  PRMT R0, R15, 0x7632, R0 ;  /* 0x000076320f007816 */ /* 0x000fe40000000000 */
[----:B------:R-:W-:Y:S01]  /*1ef0*/  SHF.L.U32 R115, R12, 0x10, RZ ;  /* 0x000000100c737819 */ /* 0x000fe200000006ff */
[----:B--2---:R-:W-:Y:S01]  /*1f00*/  @P0 FMUL.FTZ R114, R114, R93 ;  /* 0x0000005d72720220 */ /* 0x004fe20000410000 */
[----:B------:R-:W-:-:S02]  /*1f10*/  SHF.L.U32 R108, R0, 0x10, RZ ;  /* 0x00000010006c7819 */ /* 0x000fc400000006ff */
[----:B------:R-:W-:Y:S01]  /*1f20*/  @!P0 MOV R0, R115 ;  /* 0x0000007300008202 */ /* 0x000fe20000000f00 */
[----:B------:R-:W-:Y:S01]  /*1f30*/  @P0 FFMA.FTZ R0, R114, R24, R115 ;  /* 0x0000001872000223 */ /* 0x000fe20000010073 */
[----:B------:R-:W-:Y:S02]  /*1f40*/  F2FP.BF16.F32.PACK_AB R93, RZ, R4 ;  /* 0x00000004ff5d723e */ /* 0x000fe400000010ff */
[----:B------:R-:W-:Y:S01]  /*1f50*/  F2FP.BF16.F32.PACK_AB R114, RZ, R5 ;  /* 0x00000005ff72723e */ /* 0x000fe200000010ff */
[----:B---3--:R-:W-:Y:S01]  /*1f60*/  @P0 FMUL.FTZ R95, R95, R92 ;  /* 0x0000005c5f5f0220 */ /* 0x008fe20000410000 */
[----:B------:R-:W-:Y:S02]  /*1f70*/  F2FP.BF16.F32.PACK_AB R115, RZ, R2 ;  /* 0x00000002ff73723e */ /* 0x000fe400000010ff */
[----:B------:R-:W-:Y:S01]  /*1f80*/  F2FP.BF16.F32.PACK_AB R118, RZ, R107 ;  /* 0x0000006bff76723e */ /* 0x000fe200000010ff */
[----:B------:R-:W-:Y:S01]  /*1f90*/  @P0 FFMA.FTZ R108, R95, R23, R108 ;  /* 0x000000175f6c0223 */ /* 0x000fe2000001006c */
[----:B------:R-:W-:-:S02]  /*1fa0*/  F2FP.BF16.F32.PACK_AB R92, RZ, R0 ;  /* 0x00000000ff5c723e */ /* 0x000fc400000010ff */
[----:B------:R-:W-:Y:S02]  /*1fb0*/  PRMT R93, R93, 0x5410, R94 ;  /* 0x000054105d5d7816 */ /* 0x000fe4000000005e */
[----:B------:R-:W-:Y:S02]  /*1fc0*/  F2FP.BF16.F32.PACK_AB R95, RZ, R108 ;  /* 0x0000006cff5f723e */ /* 0x000fe400000010ff */
[----:B------:R-:W-:Y:S02]  /*1fd0*/  PRMT R94, R115, 0x5410, R117 ;  /* 0x00005410735e7816 */ /* 0x000fe40000000075 */
[----:B------:R-:W-:Y:S02]  /*1fe0*/  PRMT R92, R92, 0x5410, R114 ;  /* 0x000054105c5c7816 */ /* 0x000fe40000000072 */
[----:B------:R-:W-:Y:S01]  /*1ff0*/  PRMT R95, R118, 0x5410, R95 ;  /* 0x00005410765f7816 */ /* 0x000fe2000000005f */
[----:B------:R-:W-:Y:S06]  /*2000*/  BRA `(.L_x_4259) ;  /* 0x0000000000dc7947 */ /* 0x000fec0003800000 */
.L_x_4258:
[----:B------:R-:W3:Y:S01]  /*2010*/  @UP2 LDCU UR4, c[0x0][0x40c] ;  /* 0x00008180ff0427ac */ /* 0x000ee20008000800 */
[----:B--2--5:R-:W-:Y:S01]  /*2020*/  @P1 SHF.L.U32 R2, R16, 0x10, RZ ;  /* 0x0000001010021819 */ /* 0x024fe200000006ff */
[----:B------:R-:W-:Y:S01]  /*2030*/  HFMA2 R0, -RZ, RZ, 0, 0 ;  /* 0x00000000ff007431 */ /* 0x000fe200000001ff */
[----:B01----:R-:W-:Y:S01]  /*2040*/  @P1 SHF.L.U32 R92, R17, 0x10, RZ ;  /* 0x00000010115c1819 */ /* 0x003fe200000006ff */
[----:B------:R-:W0:Y:S01]  /*2050*/  @UP2 LDCU UR7, c[0x0][0x40c] ;  /* 0x00008180ff0727ac */ /* 0x000e220008000800 */
[----:B------:R-:W-:Y:S02]  /*2060*/  @P1 SHF.L.U32 R94, R18, 0x10, RZ ;  /* 0x00000010125e1819 */ /* 0x000fe400000006ff */
[----:B------:R-:W-:Y:S02]  /*2070*/  CS2R R4, SRZ ;  /* 0x0000000000047805 */ /* 0x000fe4000001ff00 */
[----:B------:R-:W-:Y:S01]  /*2080*/  @P1 SHF.L.U32 R106, R19, 0x10, RZ ;  /* 0x00000010136a1819 */ /* 0x000fe200000006ff */
[----:B------:R-:W1:Y:S01]  /*2090*/  @UP2 LDCU UR5, c[0x0][0x40c] ;  /* 0x00008180ff0527ac */ /* 0x000e620008000800 */
[----:B------:R-:W-:Y:S01]  /*20a0*/  HFMA2 R107, -RZ, RZ, 0, 0 ;  /* 0x00000000ff6b7431 */ /* 0x000fe200000001ff */
[----:B------:R-:W-:Y:S01]  /*20b0*/  MOV R108, RZ ;  /* 0x000000ff006c7202 */ /* 0x000fe20000000f00 */
[----:B------:R-:W2:Y:S01]  /*20c0*/  @UP2 LDCU UR24, c[0x0][0x40c] ;  /* 0x00008180ff1827ac */ /* 0x000ea20008000800 */
[----:B------:R-:W4:Y:S01]  /*20d0*/  @UP2 LDCU UR25, c[0x0][0x40c] ;  /* 0x00008180ff1927ac */ /* 0x000f220008000800 */
[----:B---3--:R-:W-:Y:S01]  /*20e0*/  @P1 FMUL.FTZ R3, R2, UR4 ;  /* 0x0000000402031c20 */ /* 0x008fe20008410000 */
[----:B------:R-:W-:Y:S01]  /*20f0*/  MOV R2, RZ ;  /* 0x000000ff00027202 */ /* 0x000fe20000000f00 */
[----:B------:R-:W3:Y:S02]  /*2100*/  @UP2 LDCU UR23, c[0x0][0x40c] ;  /* 0x00008180ff1727ac */ /* 0x000ee40008000800 */
[----:B------:R-:W-:Y:S01]  /*2110*/  @P1 FMUL.FTZ R0, R3, R24 ;  /* 0x0000001803001220 */ /* 0x000fe20000410000 */
[----:B------:R-:W-:Y:S01]  /*2120*/  @P1 PRMT R3, R16, 0x7632, R3 ;  /* 0x0000763210031816 */ /* 0x000fe20000000003 */
[----:B------:R-:W3:Y:S01]  /*2130*/  @UP2 LDCU UR4, c[0x0][0x40c] ;  /* 0x00008180ff0427ac */ /* 0x000ee20008000800 */
[----:B0-----:R-:W-:-:S02]  /*2140*/  @P1 FMUL.FTZ R93, R92, UR7 ;  /* 0x000000075c5d1c20 */ /* 0x001fc40008410000 */
[----:B------:R-:W-:Y:S01]  /*2150*/  @P1 SHF.L.U32 R3, R3, 0x10, RZ ;  /* 0x0000001003031819 */ /* 0x000fe200000006ff */
[----:B------:R-:W0:Y:S01]  /*2160*/  @UP2 LDCU UR26, c[0x0][0x40c] ;  /* 0x00008180ff1a27ac */ /* 0x000e220008000800 */
[----:B------:R-:W-:Y:S01]  /*2170*/  @P1 FMUL.FTZ R4, R93, R26 ;  /* 0x0000001a5d041220 */ /* 0x000fe20000410000 */
[----:B--2---:R-:W-:Y:S01]  /*2180*/  @P1 FMUL.FTZ R95, R94, UR24 ;  /* 0x000000185e5f1c20 */ /* 0x004fe20008410000 */
[----:B------:R-:W-:Y:S01]  /*2190*/  @P1 PRMT R93, R18, 0x7632, R93 ;  /* 0x00007632125d1816 */ /* 0x000fe2000000005d */
[----:B-1----:R-:W-:Y:S01]  /*21a0*/  @P1 FMUL.FTZ R92, R3, UR5 ;  /* 0x00000005035c1c20 */ /* 0x002fe20008410000 */
[----:B------:R-:W-:Y:S01]  /*21b0*/  @P1 PRMT R94, R19, 0x7632, R94 ;  /* 0x00007632135e1816 */ /* 0x000fe2000000005e */
[----:B------:R-:W-:Y:S01]  /*21c0*/  @P1 FMUL.FTZ R2, R95, R20 ;  /* 0x000000145f021220 */ /* 0x000fe20000410000 */
[----:B------:R-:W-:Y:S01]  /*21d0*/  @P1 SHF.L.U32 R93, R93, 0x10, RZ ;  /* 0x000000105d5d1819 */ /* 0x000fe200000006ff */
[----:B------:R-:W-:Y:S01]  /*21e0*/  @P1 FMUL.FTZ R5, R92, R25 ;  /* 0x000000195c051220 */ /* 0x000fe20000410000 */
[----:B------:R-:W-:Y:S01]  /*21f0*/  @P1 PRMT R92, R17, 0x7632, R92 ;  /* 0x00007632115c1816 */ /* 0x000fe2000000005c */
[----:B----4-:R-:W-:Y:S01]  /*2200*/  @P1 FMUL.FTZ R115, R106, UR25 ;  /* 0x000000196a731c20 */ /* 0x010fe20008410000 */
[----:B------:R-:W-:Y:S01]  /*2210*/  @P1 SHF.L.U32 R95, R94, 0x10, RZ ;  /* 0x000000105e5f1819 */ /* 0x000fe200000006ff */
[----:B------:R-:W-:Y:S01]  /*2220*/  HFMA2 R106, -RZ, RZ, 0, 0 ;  /* 0x00000000ff6a7431 */ /* 0x000fe200000001ff */
[----:B------:R-:W-:Y:S01]  /*2230*/  MOV R3, RZ ;  /* 0x000000ff00037202 */ /* 0x000fe20000000f00 */
[----:B------:R-:W-:-:S02]  /*2240*/  @P1 IMAD.U32 R92, R92, 0x10000, RZ ;  /* 0x000100005c5c1824 */ /* 0x000fc400078e00ff */
[----:B---3--:R-:W-:Y:S01]  /*2250*/  @P1 FMUL.FTZ R94, R93, UR4 ;  /* 0x000000045d5e1c20 */ /* 0x008fe20008410000 */
[----:B------:R-:W-:Y:S01]  /*2260*/  @P1 FMUL.FTZ R107, R115, R22 ;  /* 0x00000016736b1220 */ /* 0x000fe20000410000 */
[----:B------:R-:W-:Y:S01]  /*2270*/  F2FP.BF16.F32.PACK_AB R93, RZ, R5 ;  /* 0x00000005ff5d723e */ /* 0x000fe200000010ff */
[----:B------:R-:W-:Y:S01]  /*2280*/  @P1 FMUL.FTZ R92, R92, UR23 ;  /* 0x000000175c5c1c20 */ /* 0x000fe20008410000 */
[----:B0-----:R-:W-:Y:S01]  /*2290*/  @P1 FMUL.FTZ R114, R95, UR26 ;  /* 0x0000001a5f721c20 */ /* 0x001fe20008410000 */
[----:B------:R-:W-:Y:S01]  /*22a0*/  @P1 FMUL.FTZ R106, R94, R21 ;  /* 0x000000155e6a1220 */ /* 0x000fe20000410000 */
[----:B------:R-:W-:Y:S01]  /*22b0*/  F2FP.BF16.F32.PACK_AB R94, RZ, R4 ;  /* 0x00000004ff5e723e */ /* 0x000fe200000010ff */
[----:B------:R-:W-:Y:S01]  /*22c0*/  @P1 FMUL.FTZ R3, R92, R27 ;  /* 0x0000001b5c031220 */ /* 0x000fe20000410000 */
[----:B------:R-:W-:Y:S01]  /*22d0*/  @P1 FMUL.FTZ R108, R114, R23 ;  /* 0x00000017726c1220 */ /* 0x000fe20000410000 */
        /* <DEDUP_REMOVED lines=10> */
.L_x_4259:
[----:B------:R-:W0:Y:S02]  /*2380*/  LDC.64 R114, c[0x0][0x3a8] ;  /* 0x0000ea00ff727b82 */ /* 0x000e240000000a00 */
[----:B0-----:R-:W-:-:S05]  /*2390*/  IMAD.WIDE.U32 R114, R116, 0x10, R114 ;  /* 0x0000001074727825 */ /* 0x001fca00078e0072 */
[----:B------:R2:W-:Y:S02]  /*23a0*/  STG.E.128 desc[UR12][R114.64], R92 ;  /* 0x0000005c72007986 */ /* 0x0005e4000c101d0c */
.L_x_4257:
[----:B------:R-:W-:Y:S05]  /*23b0*/  BSYNC.RECONVERGENT B0 ;  /* 0x0000000000007941 */ /* 0x000fea0003800200 */
.L_x_4256:
[----:B012---:R-:W-:Y:S01]  /*23c0*/  FADD.FTZ R93, RZ, R105 ;  /* 0x00000069ff5d7221 */ /* 0x007fe20000010000 */
[C---:B------:R-:W-:Y:S01]  /*23d0*/  ISETP.GT.U32.AND P1, PT, R112.reuse, 0x1ff, PT ;  /* 0x000001ff7000780c */ /* 0x040fe20003f24070 */
[----:B------:R-:W-:Y:S01]  /*23e0*/  BSSY.RECONVERGENT B0, `(.L_x_4260) ;  /* 0x000006b000007945 */ /* 0x000fe20003800200 */
[----:B------:R-:W-:Y:S01]  /*23f0*/  ISETP.GT.U32.AND P0, PT, R112, 0x2ff, PT ;  /* 0x000002ff7000780c */ /* 0x000fe20003f04070 */
[----:B------:R-:W-:Y:S01]  /*2400*/  FADD.FTZ R92, R104, R93 ;  /* 0x0000005d685c7221 */ /* 0x000fe20000010000 */
[----:B------:R-:W-:-:S03]  /*2410*/  HFMA2 R118, -RZ, RZ, 0, 0 ;  /* 0x00000000ff767431 */ /* 0x000fc600000001ff */
        /* <DEDUP_REMOVED lines=103> */
.L_x_4261:
[----:B------:R-:W-:Y:S05]  /*2a90*/  BSYNC.RECONVERGENT B0 ;  /* 0x0000000000007941 */ /* 0x000fea0003800200 */
.L_x_4260:
        /* <DEDUP_REMOVED lines=12> */
.L_x_4263:
[----:B------:R-:W-:Y:S05]  /*2b60*/  BSYNC.RECONVERGENT B0 ;  /* 0x0000000000007941 */ /* 0x000fea0003800200 */
.L_x_4262:
        /* <DEDUP_REMOVED lines=10> */
[C---:B0-----:R-:W-:Y:S02]  /*2c10*/  FADD.FTZ R119, -R115.reuse, R92 ;  /* 0x0000005c73777221 */ /* 0x041fe40000010100 */
[----:B------:R-:W-:Y:S01]  /*2c20*/  FMUL.FTZ R116, R115, R117 ;  /* 0x0000007573747220 */ /* 0x000fe20000410000 */
[----:B------:R-:W0:Y:S01]  /*2c30*/  MUFU.RCP R114, R94 ;  /* 0x0000005e00727308 */ /* 0x000e220000001000 */
[----:B------:R-:W-:-:S02]  /*2c40*/  FMUL.FTZ R119, R119, R119 ;  /* 0x0000007777777220 */ /* 0x000fc40000410000 */
[----:B------:R-:W-:Y:S02]  /*2c50*/  FFMA.FTZ R115, R121, R92, R116 ;  /* 0x0000005c79737223 */ /* 0x000fe40000010074 */
[----:B------:R-:W1:Y:S01]  /*2c60*/  SHFL.DOWN PT, R116, R95, 0x2, 0x1f ;  /* 0x08401f005f747f89 */ /* 0x000e6200000e0000 */
[----:B------:R-:W-:Y:S01]  /*2c70*/  FMUL.FTZ R118, R119, R121 ;  /* 0x0000007977767220 */ /* 0x000fe20000410000 */
[----:B------:R-:W-:-:S03]  /*2c80*/  MOV R121, UR18 ;  /* 0x0000001200797c02 */ /* 0x000fc60008000f00 */
[----:B------:R-:W-:Y:S01]  /*2c90*/  FMUL.FTZ R118, R118, R117 ;  /* 0x0000007576767220 */ /* 0x000fe20000410000 */
[----:B--2---:R-:W-:Y:S01]  /*2ca0*/  FADD.FTZ R117, R120, R93 ;  /* 0x0000005d78757221 */ /* 0x004fe20000010000 */
[----:B0-----:R-:W-:-:S03]  /*2cb0*/  FMUL.FTZ R115, R114, R115 ;  /* 0x0000007372737220 */ /* 0x001fc60000410000 */
[----:B------:R-:W-:Y:S02]  /*2cc0*/  FFMA.FTZ R114, R114, R118, R117 ;  /* 0x0000007672727223 */ /* 0x000fe40000010075 */
[----:B------:R-:W0:Y:S01]  /*2cd0*/  SHFL.DOWN PT, R92, R115, 0x2, 0x1f ;  /* 0x08401f00735c7f89 */ /* 0x000e2200000e0000 */
[-C--:B-1----:R-:W-:Y:S02]  /*2ce0*/  I2FP.F32.S32 R117, R116.reuse ;  /* 0x0000007400757245 */ /* 0x082fe40000201400 */
[----:B------:R-:W-:-:S03]  /*2cf0*/  IADD3 R116, PT, PT, R95, R116, RZ ;  /* 0x000000745f747210 */ /* 0x000fc60007ffe0ff */
[----:B0-----:R-:W-:Y:S01]  /*2d00*/  FMUL.FTZ R93, R92, R117 ;  /* 0x000000755c5d7220 */ /* 0x001fe20000410000 */
[----:B------:R-:W-:Y:S01]  /*2d10*/  FADD.FTZ R119, R115, -R92 ;  /* 0x8000005c73777221 */ /* 0x000fe20000010000 */
[----:B------:R-:W-:Y:S02]  /*2d20*/  I2FP.F32.S32 R92, R116 ;  /* 0x00000074005c7245 */ /* 0x000fe40000201400 */
[C---:B------:R-:W-:Y:S01]  /*2d30*/  FFMA.FTZ R95, R94.reuse, R115, R93 ;  /* 0x000000735e5f7223 */ /* 0x040fe2000001005d */
[----:B------:R-:W-:Y:S01]  /*2d40*/  FMUL.FTZ R119, R119, R119 ;  /* 0x0000007777777220 */ /* 0x000fe20000410000 */
[----:B------:R-:W0:Y:S01]  /*2d50*/  MUFU.RCP R118, R92 ;  /* 0x0000005c00767308 */ /* 0x000e220000001000 */
[----:B------:R-:W1:Y:S02]  /*2d60*/  SHFL.DOWN PT, R115, R114, 0x2, 0x1f ;  /* 0x08401f0072737f89 */ /* 0x000e6400000e0000 */
[----:B------:R-:W-:Y:S02]  /*2d70*/  FMUL.FTZ R94, R94, R119 ;  /* 0x000000775e5e7220 */ /* 0x000fe40000410000 */
[----:B------:R-:W2:Y:S02]  /*2d80*/  SHFL.DOWN PT, R93, R116, 0x1, 0x1f ;  /* 0x08201f00745d7f89 */ /* 0x000ea400000e0000 */
[----:B------:R-:W-:Y:S01]  /*2d90*/  FMUL.FTZ R117, R94, R117 ;  /* 0x000000755e757220 */ /* 0x000fe20000410000 */
[----:B0-----:R-:W-:-:S05]  /*2da0*/  FMUL.FTZ R95, R118, R95 ;  /* 0x0000005f765f7220 */ /* 0x001fca0000410000 */
[----:B------:R-:W0:Y:S01]  /*2db0*/  SHFL.DOWN PT, R94, R95, 0x1, 0x1f ;  /* 0x08201f005f5e7f89 */ /* 0x000e2200000e0000 */
[----:B-1----:R-:W-:-:S04]  /*2dc0*/  FADD.FTZ R115, R114, R115 ;  /* 0x0000007372737221 */ /* 0x002fc80000010000 */
[----:B------:R-:W-:Y:S01]  /*2dd0*/  FFMA.FTZ R115, R118, R117, R115 ;  /* 0x0000007576737223 */ /* 0x000fe20000010073 */
[-C--:B--2---:R-:W-:Y:S02]  /*2de0*/  IADD3 R117, PT, PT, R116, R93.reuse, RZ ;  /* 0x0000005d74757210 */ /* 0x084fe40007ffe0ff */
[----:B------:R-:W-:Y:S02]  /*2df0*/  I2FP.F32.S32 R116, R93 ;  /* 0x0000005d00747245 */ /* 0x000fe40000201400 */
[----:B------:R-:W1:Y:S01]  /*2e00*/  SHFL.DOWN PT, R118, R115, 0x1, 0x1f ;  /* 0x08201f0073767f89 */ /* 0x000e6200000e0000 */
[----:B------:R-:W-:-:S04]  /*2e10*/  I2FP.F32.S32 R117, R117 ;  /* 0x0000007500757245 */ /* 0x000fc80000201400 */
[----:B------:R-:W2:Y:S01]  /*2e20*/  MUFU.RCP R114, R117 ;  /* 0x0000007500727308 */ /* 0x000ea20000001000 */
[----:B0-----:R-:W-:Y:S01]  /*2e30*/  FADD.FTZ R93, R95, -R94 ;  /* 0x8000005e5f5d7221 */ /* 0x001fe20000010000 */
[----:B------:R-:W-:-:S03]  /*2e40*/  FMUL.FTZ R119, R94, R116 ;  /* 0x000000745e777220 */ /* 0x000fc60000410000 */
[----:B------:R-:W-:Y:S01]  /*2e50*/  FMUL.FTZ R93, R93, R93 ;  /* 0x0000005d5d5d7220 */ /* 0x000fe20000410000 */
[C---:B------:R-:W-:Y:S02]  /*2e60*/  FFMA.FTZ R119, R92.reuse, R95, R119 ;  /* 0x0000005f5c777223 */ /* 0x040fe40000010077 */
[----:B------:R-:W0:Y:S01]  /*2e70*/  @!P1 LDC.64 R94, c[0x0][0x3c0] ;  /* 0x0000f000ff5e9b82 */ /* 0x000e220000000a00 */
[----:B------:R-:W-:Y:S01]  /*2e80*/  FMUL.FTZ R93, R92, R93 ;  /* 0x0000005d5c5d7220 */ /* 0x000fe20000410000 */
[----:B--2---:R-:W-:-:S03]  /*2e90*/  FMUL.FTZ R119, R114, R119 ;  /* 0x0000007772777220 */ /* 0x004fc60000410000 */
[----:B------:R-:W-:Y:S01]  /*2ea0*/  FMUL.FTZ R116, R93, R116 ;  /* 0x000000745d747220 */ /* 0x000fe20000410000 */
[----:B-1----:R-:W-:Y:S02]  /*2eb0*/  FADD.FTZ R93, R115, R118 ;  /* 0x00000076735d7221 */ /* 0x002fe40000010000 */
[----:B------:R1:W2:Y:S02]  /*2ec0*/  SHFL.IDX PT, R115, R119, RZ, 0x1f ;  /* 0x00001fff77737589 */ /* 0x0002a400000e0000 */
[----:B------:R-:W-:Y:S02]  /*2ed0*/  FFMA.FTZ R116, R114, R116, R93 ;  /* 0x0000007472747223 */ /* 0x000fe4000001005d */
[----:B------:R-:W3:Y:S03]  /*2ee0*/  LDC R114, c[0x0][0x448] ;  /* 0x00011200ff727b82 */ /* 0x000ee60000000800 */
[----:B------:R-:W3:Y:S01]  /*2ef0*/  SHFL.IDX PT, R93, R116, RZ, 0x1f ;  /* 0x00001fff745d7589 */ /* 0x000ee200000e0000 */
[----:B-1----:R-:W-:-:S05]  /*2f00*/  MOV R119, UR18 ;  /* 0x0000001200777c02 */ /* 0x002fca0008000f00 */
[----:B0-----:R-:W-:-:S04]  /*2f10*/  @!P1 IMAD.WIDE R94, R119, 0x4, R94 ;  /* 0x00000004775e9825 */ /* 0x001fc800078e025e */
[----:B--2---:R-:W-:Y:S01]  /*2f20*/  FMUL.FTZ R92, R115, R115 ;  /* 0x00000073735c7220 */ /* 0x004fe20000410000 */
[----:B------:R0:W-:Y:S04]  /*2f30*/  @!P1 STG.E desc[UR12][R94.64], R115 ;  /* 0x000000735e009986 */ /* 0x0001e8000c10190c */
[----:B------:R-:W-:Y:S01]  /*2f40*/  FSEL R117, R92, RZ, P0 ;  /* 0x000000ff5c757208 */ /* 0x000fe20000000000 */
[----:B---3--:R-:W-:Y:S02]  /*2f50*/  FFMA.FTZ R114, R93, UR20, R114 ;  /* 0x000000145d727c23 */ /* 0x008fe40008010072 */
[----:B------:R-:W1:Y:S02]  /*2f60*/  @!P1 LDC.64 R92, c[0x0][0x3c8] ;  /* 0x0000f200ff5c9b82 */ /* 0x000e640000000a00 */
[----:B------:R-:W-:-:S06]  /*2f70*/  FADD.FTZ R117, R114, R117 ;  /* 0x0000007572757221 */ /* 0x000fcc0000010000 */
[----:B------:R-:W2:Y:S01]  /*2f80*/  MUFU.RSQ R117, R117 ;  /* 0x0000007500757308 */ /* 0x000ea20000001400 */
[----:B-1----:R-:W-:-:S05]  /*2f90*/  @!P1 IMAD.WIDE R92, R121, 0x4, R92 ;  /* 0x00000004795c9825 */ /* 0x002fca00078e025c */
[----:B--2---:R0:W-:Y:S01]  /*2fa0*/  @!P1 STG.E desc[UR12][R92.64], R117 ;  /* 0x000000755c009986 */ /* 0x0041e2000c10190c */
        /* <DEDUP_REMOVED lines=10> */
[--C-:B0-----:R-:W-:Y:S01]  /*3050*/  FADD.FTZ R92, R105, -R118.reuse ;  /* 0x80000076695c7221 */ /* 0x101fe20000010000 */
        /* <DEDUP_REMOVED lines=9> */
[----:B------:R-:W-:Y:S01]  /*30f0*/  FADD.FTZ R94, R103, -R118 ;  /* 0x80000076675e7221 */ /* 0x000fe20000010000 */
[C---:B------:R-:W-:Y:S01]  /*3100*/  FMUL.FTZ R120, R117.reuse, R120 ;  /* 0x0000007875787220 */ /* 0x040fe20000410000 */
[----:B------:R-:W-:-:S02]  /*3110*/  FMUL.FTZ R122, R117, R122 ;  /* 0x0000007a757a7220 */ /* 0x000fc40000410000 */
[----:B------:R-:W-:Y:S01]  /*3120*/  FMUL.FTZ R95, R117, R94 ;  /* 0x0000005e755f7220 */ /* 0x000fe20000410000 */
[----:B------:R-:W-:Y:S01]  /*3130*/  FADD.FTZ R94, R100, -R118 ;  /* 0x80000076645e7221 */ /* 0x000fe20000010000 */
[----:B------:R-:W-:Y:S01]  /*3140*/  F2FP.BF16.F32.PACK_AB R92, R93, R92 ;  /* 0x0000005c5d5c723e */ /* 0x000fe200000010ff */
[----:B------:R-:W-:Y:S01]  /*3150*/  FFMA.FTZ R120, R120, R91, R83 ;  /* 0x0000005b78787223 */ /* 0x000fe20000010053 */
[----:B------:R-:W-:Y:S01]  /*3160*/  FFMA.FTZ R95, R95, R90, R82 ;  /* 0x0000005a5f5f7223 */ /* 0x000fe20000010052 */
[----:B------:R-:W-:Y:S01]  /*3170*/  FMUL.FTZ R93, R117, R94 ;  /* 0x0000005e755d7220 */ /* 0x000fe20000410000 */
[----:B------:R-:W-:Y:S01]  /*3180*/  FADD.FTZ R94, R98, -R118 ;  /* 0x80000076625e7221 */ /* 0x000fe20000010000 */
[----:B------:R-:W-:Y:S02]  /*3190*/  FFMA.FTZ R122, R122, R85, R77 ;  /* 0x000000557a7a7223 */ /* 0x000fe4000001004d */
[----:B------:R-:W-:Y:S01]  /*31a0*/  FFMA.FTZ R121, R93, R84, R76 ;  /* 0x000000545d797223 */ /* 0x000fe2000001004c */
[C---:B------:R-:W-:Y:S01]  /*31b0*/  FMUL.FTZ R119, R117.reuse, R94 ;  /* 0x0000005e75777220 */ /* 0x040fe20000410000 */
[----:B------:R-:W-:Y:S01]  /*31c0*/  FMUL.FTZ R94, R117, R124 ;  /* 0x0000007c755e7220 */ /* 0x000fe20000410000 */
[----:B------:R-:W-:Y:S01]  /*31d0*/  F2FP.BF16.F32.PACK_AB R93, R120, R95 ;  /* 0x0000005f785d723e */ /* 0x000fe200000010ff */
[----:B0-----:R-:W-:-:S04]  /*31e0*/  IMAD.WIDE.U32 R114, R116, 0x10, R114 ;  /* 0x0000001074727825 */ /* 0x001fc800078e0072 */
[----:B------:R-:W-:Y:S01]  /*31f0*/  FFMA.FTZ R119, R119, R86, R78 ;  /* 0x0000005677777223 */ /* 0x000fe2000001004e */
[----:B------:R-:W-:Y:S01]  /*3200*/  FFMA.FTZ R124, R94, R87, R79 ;  /* 0x000000575e7c7223 */ /* 0x000fe2000001004f */
[----:B------:R-:W-:Y:S02]  /*3210*/  F2FP.BF16.F32.PACK_AB R94, R122, R121 ;  /* 0x000000797a5e723e */ /* 0x000fe400000010ff */
[----:B------:R-:W-:Y:S02]  /*3220*/  IADD3 R116, PT, PT, R116, 0x100, RZ ;  /* 0x0000010074747810 */ /* 0x000fe40007ffe0ff */
[----:B------:R-:W-:-:S05]  /*3230*/  F2FP.BF16.F32.PACK_AB R95, R124, R119 ;  /* 0x000000777c5f723e */ /* 0x000fca00000010ff */
[----:B------:R1:W-:Y:S02]  /*3240*/  STG.E.128 desc[UR12][R114.64], R92 ;  /* 0x0000005c72007986 */ /* 0x0003e4000c101d0c */
.L_x_4266:
[----:B------:R-:W-:Y:S05]  /*3250*/  BSYNC.RECONVERGENT B0 ;  /* 0x0000000000007941 */ /* 0x000fea0003800200 */
.L_x_4265:
[----:B------:R-:W-:Y:S04]  /*3260*/  BSSY.RECONVERGENT B0, `(.L_x_4267) ;  /* 0x0000022000007945 */ /* 0x000fe80003800200 */
[----:B------:R-:W-:Y:S05]  /*3270*/  @!P3 BRA `(.L_x_4268) ;  /* 0x000000000080b947 */ /* 0x000fea0003800000 */
[--C-:B01----:R-:W-:Y:S01]  /*3280*/  FADD.FTZ R92, R7, -R118.reuse ;  /* 0x80000076075c7221 */ /* 0x103fe20000010000 */
        /* <DEDUP_REMOVED lines=31> */
.L_x_4268:
[----:B------:R-:W-:Y:S05]  /*3480*/  BSYNC.RECONVERGENT B0 ;  /* 0x0000000000007941 */ /* 0x000fea0003800200 */
.L_x_4267:
[----:B------:R-:W-:Y:S04]  /*3490*/  BSSY.RECONVERGENT B0, `(.L_x_4264) ;  /* 0x0000021000007945 */ /* 0x000fe80003800200 */
[----:B------:R-:W-:Y:S05]  /*34a0*/  @!P4 BRA `(.L_x_4269) ;  /* 0x00000000007cc947 */ /* 0x000fea0003800000 */
[--C-:B-12---:R-:W-:Y:S01]  /*34b0*/  FADD.FTZ R114, R107, -R118.reuse ;  /* 0x800000766b727221 */ /* 0x106fe20000010000 */
[--C-:B0-----:R-:W-:Y:S01]  /*34c0*/  FADD.FTZ R93, R108, -R118.reuse ;  /* 0x800000766c5d7221 */ /* 0x101fe20000010000 */
[--C-:B------:R-:W-:Y:S01]  /*34d0*/  FADD.FTZ R92, R0, -R118.reuse ;  /* 0x80000076005c7221 */ /* 0x100fe20000010000 */
[--C-:B------:R-:W-:Y:S01]  /*34e0*/  FADD.FTZ R124, R5, -R118.reuse ;  /* 0x80000076057c7221 */ /* 0x100fe20000010000 */
[----:B------:R-:W-:Y:S01]  /*34f0*/  FMUL.FTZ R95, R117, R114 ;  /* 0x00000072755f7220 */ /* 0x000fe20000410000 */
[--C-:B------:R-:W-:Y:S01]  /*3500*/  FADD.FTZ R122, R4, -R118.reuse ;  /* 0x80000076047a7221 */ /* 0x100fe20000010000 */
[----:B------:R-:W0:Y:S01]  /*3510*/  LDC.64 R114, c[0x0][0x428] ;  /* 0x00010a00ff727b82 */ /* 0x000e220000000a00 */
        /* <DEDUP_REMOVED lines=21> */
[----:B0-----:R-:W-:Y:S01]  /*3670*/  IMAD.WIDE.U32 R114, R116, 0x10, R114 ;  /* 0x0000001074727825 */ /* 0x001fe200078e0072 */
[----:B------:R-:W-:-:S05]  /*3680*/  F2FP.BF16.F32.PACK_AB R92, R92, R117 ;  /* 0x000000755c5c723e */ /* 0x000fca00000010ff */
[----:B------:R3:W-:Y:S02]  /*3690*/  STG.E.128 desc[UR12][R114.64], R92 ;  /* 0x0000005c72007986 */ /* 0x0007e4000c101d0c */
.L_x_4269:
[----:B------:R-:W-:Y:S05]  /*36a0*/  BSYNC.RECONVERGENT B0 ;  /* 0x0000000000007941 */ /* 0x000fea0003800200 */
.L_x_4264:
[----:B------:R-:W-:Y:S02]  /*36b0*/  UIADD3 UR18, UPT, UPT, UR18, UR16, URZ ;  /* 0x0000001012127290 */ /* 0x000fe4000fffe0ff */
[----:B------:R-:W-:Y:S02]  /*36c0*/  UPLOP3.LUT UP1, UPT, UPT, UPT, UP1, 0x40, 0x4 ;  /* 0x000000000004789c */ /* 0x000fe40003f2e810 */
[----:B------:R-:W-:-:S09]  /*36d0*/  UISETP.GE.AND UP0, UPT, UR18, UR17, UPT ;  /* 0x000000111200728c */ /* 0x000fd2000bf06270 */
[----:B------:R-:W-:Y:S05]  /*36e0*/  BRA.U !UP0, `(.L_x_4270) ;  /* 0xffffffd1084c7547 */ /* 0x000fea000b83ffff */
[----:B------:R-:W-:Y:S05]  /*36f0*/  EXIT ;  /* 0x000000000000794d */ /* 0x000fea0003800000 */
.L_x_4271:
        /* <DEDUP_REMOVED lines=16> */
.L_x_20941:


//--------------------- .text._ZN10layer_norm13ln_fwd_kernelINS_13Kernel_traitsIf13__nv_bfloat16S2_S2_fjLj6144ELj1ELj1ELj8ELj16ENS_18Kernel_traits_baseILj6144EfS2_S2_S2_fjLj256EEEEELb0ELb1ELb1ELb1EEEvNS_9FwdParamsE --------------------------
	.section	.text._ZN10layer_norm13ln_fwd_kernelINS_13Kernel_traitsIf13__nv_bfloat16S2_S2_fjLj6144ELj1ELj1ELj8ELj16ENS_18Kernel_traits_baseILj6144EfS2_S2_S2_fjLj256EEEEELb0ELb1ELb1ELb1EEEvNS_9FwdParamsE,"ax",@progbits
	.align	128
        .global         _ZN10layer_norm13ln_fwd_kernelINS_13Kernel_traitsIf13__nv_bfloat16S2_S2_fjLj6144ELj1ELj1ELj8ELj16ENS_18Kernel_traits_baseILj6144EfS2_S2_S2_fjLj256EEEEELb0ELb1ELb1ELb1EEEvNS_9FwdParamsE
        .type           _ZN10layer_norm13ln_fwd_kernelINS_13Kernel_traitsIf13__nv_bfloat16S2_S2_fjLj6144ELj1ELj1ELj8ELj16ENS_18Kernel_traits_baseILj6144EfS2_S2_S2_fjLj256EEEEELb0ELb1ELb1ELb1EEEvNS_9FwdParamsE,@function
        .size           _ZN10layer_norm13ln_fwd_kernelINS_13Kernel_traitsIf13__nv_bfloat16S2_S2_fjLj6144ELj1ELj1ELj8ELj16ENS_18Kernel_traits_baseILj6144EfS2_S2_S2_fjLj256EEEEELb0ELb1ELb1ELb1EEEvNS_9FwdParamsE,(.L_x_20942 - _ZN10layer_norm13ln_fwd_kernelINS_13Kernel_traitsIf13__nv_bfloat16S2_S2_fjLj6144ELj1ELj1ELj8ELj16ENS_18Kernel_traits_baseILj6144EfS2_S2_S2_fjLj256EEEEELb0ELb1ELb1ELb1EEEvNS_9FwdParamsE)
        .other          _ZN10layer_norm13ln_fwd_kernelINS_13Kernel_traitsIf13__nv_bfloat16S2_S2_fjLj6144ELj1ELj1ELj8ELj16ENS_18Kernel_traits_baseILj6144EfS2_S2_S2_fjLj256EEEEELb0ELb1ELb1ELb1EEEvNS_9FwdParamsE,@"STO_CUDA_ENTRY STV_DEFAULT"
_ZN10layer_norm13ln_fwd_kernelINS_13Kernel_traitsIf13__nv_bfloat16S2_S2_fjLj6144ELj1ELj1ELj8ELj16ENS_18Kernel_traits_baseILj6144EfS2_S2_S2_fjLj256EEEEELb0ELb1ELb1ELb1EEEvNS_9FwdParamsE:
.text._ZN10layer_norm13ln_fwd_kernelINS_13Kernel_traitsIf13__nv_bfloat16S2_S2_fjLj6144ELj1ELj1ELj8ELj16ENS_18Kernel_traits_baseILj6144EfS2_S2_S2_fjLj256EEEEELb0ELb1ELb1ELb1EEEvNS_9FwdParamsE:
[----:B------:R-:W-:Y:S01]  /*0000*/  LDC R1, c[0x0][0x37c] ;  /* 0x0000df00ff017b82 */ /* 0x000fe20000000800 */
[----:B------:R-:W0:Y:S01]  /*0010*/  LDCU.64 UR4, c[0x0][0x438] ;  /* 0x00008700ff0477ac */ /* 0x000e220008000a00 */
[----:B------:R-:W1:Y:S06]  /*0020*/  S2R R0, SR_TID.X ;  /* 0x0000000000007919 */ /* 0x000e6c0000002100 */
[----:B------:R-:W2:Y:S01]  /*0030*/  S2UR UR7, SR_CTAID.X ;  /* 0x00000000000779c3 */ /* 0x000ea20000002500 */
[----:B------:R-:W3:Y:S01]  /*0040*/  LDCU.64 UR12, c[0x0][0x358] ;  /* 0x00006b00ff0c77ac */ /* 0x000ee20008000a00 */
[----:B0-----:R-:W-:-:S04]  /*0050*/  UISETP.NE.U32.AND UP0, UPT, UR4, URZ, UPT ;  /* 0x000000ff0400728c */ /* 0x001fc8000bf05070 */
[----:B------:R-:W-:-:S09]  /*0060*/  UISETP.NE.AND.EX UP0, UPT, UR5, URZ, UPT, UP0 ;  /* 0x000000ff0500728c */ /* 0x000fd2000bf05300 */
[----:B--23--:R-:W-:Y:S05]  /*0070*/  BRA.U !UP0, `(.L_x_4272) ;  /* 0x0000000108647547 */ /* 0x00cfea000b800000 */
[----:B------:R-:W1:Y:S08]  /*0080*/  LDC.64 R2, c[0x0][0x3d0] ;  /* 0x0000f400ff027b82 */ /* 0x000e700000000a00 */
[----:B------:R-:W0:Y:S08]  /*0090*/  LDC.64 R4, c[0x0][0x438] ;  /* 0x00010e00ff047b82 */ /* 0x000e300000000a00 */
[----:B------:R-:W2:Y:S01]  /*00a0*/  LDC.64 R6, c[0x0][0x3e8] ;  /* 0x0000fa00ff067b82 */ /* 0x000ea20000000a00 */
[----:B-1----:R-:W-:-:S05]  /*00b0*/  IMAD.WIDE.U32 R2, R0, 0x20, R2 ;  /* 0x0000002000027825 */ /* 0x002fca00078e0002 */
[----:B------:R1:W5:Y:S01]  /*00c0*/  LDG.E.128 R80, desc[UR12][R2.64] ;  /* 0x0000000c02507981 */ /* 0x000362000c1e1d00 */
[----:B0-----:R-:W-:-:S03]  /*00d0*/  IMAD.WIDE.U32 R4, R0, 0x20, R4 ;  /* 0x0000002000047825 */ /* 0x001fc600078e0004 */
        /* <DEDUP_REMOVED lines=19> */
.L_x_4272:
[----:B------:R-:W1:Y:S08]  /*0210*/  LDC.64 R2, c[0x0][0x3d0] ;  /* 0x0000f400ff027b82 */ /* 0x000e700000000a00 */
[----:B------:R-:W0:Y:S01]  /*0220*/  LDC.64 R4, c[0x0][0x3e8] ;  /* 0x0000fa00ff047b82 */ /* 0x000e220000000a00 */
[----:B-1----:R-:W-:-:S05]  /*0230*/  IMAD.WIDE.U32 R2, R0, 0x20, R2 ;  /* 0x0000002000027825 */ /* 0x002fca00078e0002 */
        /* <DEDUP_REMOVED lines=24> */
[----:B-1----:R-:W-:-:S07]  /*03c0*/  CS2R R56, SRZ ;  /* 0x0000000000387805 */ /* 0x002fce000001ff00 */
.L_x_4273:
[----:B------:R-:W0:Y:S02]  /*03d0*/  LDCU UR4, c[0x0][0x384] ;  /* 0x00007080ff0477ac */ /* 0x000e240008000800 */
[----:B0-----:R-:W-:-:S06]  /*03e0*/  UISETP.GE.AND UP0, UPT, UR7, UR4, UPT ;  /* 0x000000040700728c */ /* 0x001fcc000bf06270 */
[----:B------:R-:W-:-:S13]  /*03f0*/  PLOP3.LUT P0, PT, PT, PT, UP0, 0x80, 0x8 ;  /* 0x000000000008781c */ /* 0x000fda0003f0f008 */
[----:B------:R-:W-:Y:S05]  /*0400*/  @P0 EXIT ;  /* 0x000000000000094d */ /* 0x000fea0003800000 */
[----:B------:R-:W0:Y:S01]  /*0410*/  LDCU UR20, c[0x0][0x388] ;  /* 0x00007100ff1477ac */ /* 0x000e220008000800 */
[----:B------:R-:W2:Y:S01]  /*0420*/  LDCU.U8 UR21, c[0x0][0x410] ;  /* 0x00008200ff1577ac */ /* 0x000ea20008000000 */
[----:B------:R-:W3:Y:S01]  /*0430*/  LDCU UR24, c[0x0][0x400] ;  /* 0x00008000ff1877ac */ /* 0x000ee20008000800 */
[----:B------:R-:W4:Y:S01]  /*0440*/  LDCU.128 UR8, c[0x0][0x3f0] ;  /* 0x00007e00ff0877ac */ /* 0x000f220008000c00 */
[----:B------:R-:W0:Y:S01]  /*0450*/  LDCU.64 UR14, c[0x0][0x3a0] ;  /* 0x00007400ff0e77ac */ /* 0x000e220008000a00 */
[----:B------:R-:W0:Y:S01]  /*0460*/  LDCU.64 UR16, c[0x0][0x380] ;  /* 0x00007000ff1077ac */ /* 0x000e220008000a00 */
[----:B------:R-:W-:-:S11]  /*0470*/  UPLOP3.LUT UP0, UPT, UPT, UPT, UPT, 0x40, 0x4 ;  /* 0x000000000004789c */ /* 0x000fd60003f0e870 */
.L_x_4285:
[----:B----4-:R-:W-:-:S06]  /*0480*/  UIMAD.WIDE UR4, UR7, 0x4, UR8 ;  /* 0x00000004070478a5 */ /* 0x010fcc000f8e0208 */
[----:B01----:R-:W-:Y:S02]  /*0490*/  MOV R2, UR4 ;  /* 0x0000000400027c02 */ /* 0x003fe40008000f00 */
[----:B------:R-:W-:-:S05]  /*04a0*/  MOV R3, UR5 ;  /* 0x0000000500037c02 */ /* 0x000fca0008000f00 */
[----:B------:R-:W4:Y:S01]  /*04b0*/  LDG.E R2, desc[UR12][R2.64] ;  /* 0x0000000c02027981 */ /* 0x000f22000c1e1900 */
[----:B------:R-:W-:Y:S01]  /*04c0*/  HFMA2 R88, -RZ, RZ, 0, 0 ;  /* 0x00000000ff587431 */ /* 0x000fe200000001ff */
[----:B------:R-:W-:-:S06]  /*04d0*/  UIMAD.WIDE UR18, UR7, 0x4, UR10 ;  /* 0x00000004071278a5 */ /* 0x000fcc000f8e020a */
[----:B------:R-:W-:Y:S02]  /*04e0*/  MOV R84, UR18 ;  /* 0x0000001200547c02 */ /* 0x000fe40008000f00 */
[----:B------:R-:W-:-:S05]  /*04f0*/  MOV R85, UR19 ;  /* 0x0000001300557c02 */ /* 0x000fca0008000f00 */
[----:B------:R-:W2:Y:S01]  /*0500*/  LDG.E R84, desc[UR12][R84.64] ;  /* 0x0000000c54547981 */ /* 0x000ea2000c1e1900 */
[----:B----4-:R-:W-:-:S13]  /*0510*/  R2UR UR25, R2 ;  /* 0x00000000021972ca */ /* 0x010fda00000e0000 */
[----:B------:R-:W-:-:S06]  /*0520*/  UISETP.GE.AND UP1, UPT, UR25, 0x1, UPT ;  /* 0x000000011900788c */ /* 0x000fcc000bf26270 */
[----:B------:R-:W-:-:S05]  /*0530*/  PLOP3.LUT P1, PT, PT, PT, UP1, 0x80, 0x8 ;  /* 0x000000000008781c */ /* 0x000fca0003f2f018 */
[----:B------:R-:W-:Y:S01]  /*0540*/  @UP1 UIADD3 UR4, UPT, UPT, UR25, -0x1, URZ ;  /* 0xffffffff19041890 */ /* 0x000fe2000fffe0ff */
[----:B------:R-:W1:Y:S03]  /*0550*/  @UP1 LDCU.64 UR22, c[0x0][0x390] ;  /* 0x00007200ff1617ac */ /* 0x000e660008000a00 */
[----:B0-----:R-:W-:-:S04]  /*0560*/  @UP1 UIMAD UR4, UR4, UR20, URZ ;  /* 0x00000014040412a4 */ /* 0x001fc8000f8e02ff */
[----:B------:R-:W-:-:S04]  /*0570*/  @UP1 USHF.R.S32.HI UR5, URZ, 0x1f, UR4 ;  /* 0x0000001fff051899 */ /* 0x000fc80008011404 */
[----:B------:R-:W-:-:S06]  /*0580*/  @UP1 ULEA.HI UR5, UR5, UR4, URZ, 0x3 ;  /* 0x0000000405051291 */ /* 0x000fcc000f8f18ff */
[----:B------:R-:W-:-:S04]  /*0590*/  MOV R3, UR5 ;  /* 0x0000000500037c02 */ /* 0x000fc80008000f00 */
[----:B------:R-:W-:Y:S02]  /*05a0*/  @P1 LEA.HI.SX32 R88, R3, R0, 0x1d ;  /* 0x0000000003581211 */ /* 0x000fe400078feaff */
[----:B------:R-:W-:-:S05]  /*05b0*/  MOV R3, 0x10 ;  /* 0x0000001000037802 */ /* 0x000fca0000000f00 */
[----:B-1----:R-:W-:-:S05]  /*05c0*/  @P1 IMAD.WIDE.U32 R2, R88, R3, UR22 ;  /* 0x0000001658021e25 */ /* 0x002fca000f8e0003 */
[----:B------:R-:W4:Y:S01]  /*05d0*/  @P1 LDG.E.128 R8, desc[UR12][R2.64] ;  /* 0x0000000c02081981 */ /* 0x000f22000c1e1d00 */
[----:B------:R-:W-:Y:S01]  /*05e0*/  ISETP.NE.U32.AND P0, PT, RZ, UR14, PT ;  /* 0x0000000eff007c0c */ /* 0x000fe2000bf05070 */
[----:B------:R-:W-:-:S03]  /*05f0*/  UIMAD UR4, UR7, UR20, URZ ;  /* 0x00000014070472a4 */ /* 0x000fc6000f8e02ff */
[----:B------:R-:W-:Y:S01]  /*0600*/  ISETP.NE.AND.EX P0, PT, RZ, UR15, PT, P0 ;  /* 0x0000000fff007c0c */ /* 0x000fe2000bf05300 */
[----:B------:R-:W-:-:S04]  /*0610*/  USHF.R.S32.HI UR5, URZ, 0x1f, UR4 ;  /* 0x0000001fff057899 */ /* 0x000fc80008011404 */
[----:B------:R-:W-:Y:S01]  /*0620*/  ULEA.HI UR5, UR5, UR4, URZ, 0x3 ;  /* 0x0000000405057291 */ /* 0x000fe2000f8f18ff */
[----:B--2---:R-:W-:-:S05]  /*0630*/  R2UR UR6, R84 ;  /* 0x00000000540672ca */ /* 0x004fca00000e0000 */
[----:B------:R-:W-:-:S04]  /*0640*/  MOV R89, UR5 ;  /* 0x0000000500597c02 */ /* 0x000fc80008000f00 */
[----:B------:R-:W-:Y:S02]  /*0650*/  LEA.HI.SX32 R89, R89, R0, 0x1d ;  /* 0x0000000059597211 */ /* 0x000fe400078feaff */
[----:B----4-:R-:W-:Y:S02]  /*0660*/  PRMT R84, R10, 0x7632, R84 ;  /* 0x000076320a547816 */ /* 0x010fe40000000054 */
[----:B------:R-:W-:Y:S02]  /*0670*/  PRMT R85, R9, 0x7632, R85 ;  /* 0x0000763209557816 */ /* 0x000fe40000000055 */
[----:B------:R-:W-:Y:S01]  /*0680*/  PRMT R2, R8, 0x7632, R2 ;  /* 0x0000763208027816 */ /* 0x000fe20000000002 */
[----:B------:R-:W-:Y:S06]  /*0690*/  @!P0 BRA `(.L_x_4274) ;  /* 0x00000004002c8947 */ /* 0x000fec0003800000 */
[----:B------:R-:W0:Y:S02]  /*06a0*/  LDC.64 R4, c[0x0][0x3a0] ;  /* 0x0000e800ff047b82 */ /* 0x000e240000000a00 */
[----:B0-----:R-:W-:-:S06]  /*06b0*/  IMAD.WIDE.U32 R4, R89, 0x10, R4 ;  /* 0x0000001059047825 */ /* 0x001fcc00078e0004 */
[----:B------:R-:W2:Y:S01]  /*06c0*/  LDG.E.128 R4, desc[UR12][R4.64] ;  /* 0x0000000c04047981 */ /* 0x000ea2000c1e1d00 */
[----:B------:R-:W-:-:S13]  /*06d0*/  ISETP.LT.AND P2, PT, RZ, UR25, PT ;  /* 0x00000019ff007c0c */ /* 0x000fda000bf41270 */
[----:B------:R-:W0:Y:S01]  /*06e0*/  @P2 LDC R84, c[0x0][0x40c] ;  /* 0x00010300ff542b82 */ /* 0x000e220000000800 */
[----:B------:R-:W-:Y:S02]  /*06f0*/  @P2 SHF.L.U32 R3, R8, 0x10, RZ ;  /* 0x0000001008032819 */ /* 0x000fe400000006ff */
[----:B------:R-:W-:Y:S02]  /*0700*/  @P2 SHF.L.U32 R2, R2, 0x10, RZ ;  /* 0x0000001002022819 */ /* 0x000fe400000006ff */
[----:B------:R-:W-:Y:S02]  /*0710*/  @P2 SHF.L.U32 R86, R9, 0x10, RZ ;  /* 0x0000001009562819 */ /* 0x000fe400000006ff */
[----:B------:R-:W-:Y:S01]  /*0720*/  @P2 SHF.L.U32 R85, R85, 0x10, RZ ;  /* 0x0000001055552819 */ /* 0x000fe200000006ff */
[----:B------:R-:W1:Y:S08]  /*0730*/  @P2 LDC R87, c[0x0][0x40c] ;  /* 0x00010300ff572b82 */ /* 0x000e700000000800 */
[----:B------:R-:W4:Y:S08]  /*0740*/  @P2 LDC R91, c[0x0][0x40c] ;  /* 0x00010300ff5b2b82 */ /* 0x000f300000000800 */
[----:B------:R-:W3:Y:S01]  /*0750*/  @P2 LDC R92, c[0x0][0x40c] ;  /* 0x00010300ff5c2b82 */ /* 0x000ee20000000800 */
[----:B0-----:R-:W-:-:S07]  /*0760*/  @P2 FMUL.FTZ R3, R3, R84 ;  /* 0x0000005403032220 */ /* 0x001fce0000410000 */
[----:B------:R-:W0:Y:S01]  /*0770*/  @P2 LDC R93, c[0x0][0x40c] ;  /* 0x00010300ff5d2b82 */ /* 0x000e220000000800 */
[----:B-1----:R-:W-:-:S07]  /*0780*/  @P2 FMUL.FTZ R2, R2, R87 ;  /* 0x0000005702022220 */ /* 0x002fce0000410000 */
[----:B------:R-:W1:Y:S01]  /*0790*/  @P2 LDC R94, c[0x0][0x40c] ;  /* 0x00010300ff5e2b82 */ /* 0x000e620000000800 */
[----:B----4-:R-:W-:Y:S01]  /*07a0*/  @P2 FMUL.FTZ R91, R86, R91 ;  /* 0x0000005b565b2220 */ /* 0x010fe20000410000 */
[----:B------:R-:W-:-:S04]  /*07b0*/  @P2 PRMT R86, R10, 0x7632, R86 ;  /* 0x000076320a562816 */ /* 0x000fc80000000056 */
[----:B------:R-:W-:Y:S02]  /*07c0*/  @P2 SHF.L.U32 R86, R86, 0x10, RZ ;  /* 0x0000001056562819 */ /* 0x000fe400000006ff */
[----:B------:R-:W4:Y:S08]  /*07d0*/  @P2 LDC R103, c[0x0][0x40c] ;  /* 0x00010300ff672b82 */ /* 0x000f300000000800 */
[----:B------:R-:W1:Y:S01]  /*07e0*/  @P2 LDC R111, c[0x0][0x40c] ;  /* 0x00010300ff6f2b82 */ /* 0x000e620000000800 */
[----:B----4-:R-:W-:Y:S01]  /*07f0*/  @P2 FMUL.FTZ R86, R86, R103 ;  /* 0x0000006756562220 */ /* 0x010fe20000410000 */
[----:B--2---:R-:W-:-:S02]  /*0800*/  @P2 PRMT R84, R4, 0x7632, R84 ;  /* 0x0000763204542816 */ /* 0x004fc40000000054 */
[----:B------:R-:W-:Y:S02]  /*0810*/  @!P2 PRMT R99, R4, 0x7632, R99 ;  /* 0x000076320463a816 */ /* 0x000fe40000000063 */
[----:B------:R-:W-:Y:S02]  /*0820*/  @P2 SHF.L.U32 R87, R84, 0x10, RZ ;  /* 0x0000001054572819 */ /* 0x000fe400000006ff */
[----:B------:R-:W-:Y:S02]  /*0830*/  @P2 SHF.L.U32 R90, R4, 0x10, RZ ;  /* 0x00000010045a2819 */ /* 0x000fe400000006ff */
[----:B------:R-:W-:Y:S01]  /*0840*/  @!P2 SHF.L.U32 R99, R99, 0x10, RZ ;  /* 0x000000106363a819 */ /* 0x000fe200000006ff */
[----:B-----5:R-:W-:Y:S01]  /*0850*/  @P2 FFMA.FTZ R99, R2, R33, R87 ;  /* 0x0000002102632223 */ /* 0x020fe20000010057 */
[----:B------:R-:W-:Y:S02]  /*0860*/  @P2 PRMT R2, R5, 0x7632, R2 ;  /* 0x0000763205022816 */ /* 0x000fe40000000002 */
[----:B------:R-:W-:Y:S01]  /*0870*/  @!P2 SHF.L.U32 R95, R4, 0x10, RZ ;  /* 0x00000010045fa819 */ /* 0x000fe200000006ff */
[----:B------:R-:W-:Y:S01]  /*0880*/  @P2 FFMA.FTZ R95, R3, R32, R90 ;  /* 0x00000020035f2223 */ /* 0x000fe2000001005a */
[----:B------:R-:W-:-:S02]  /*0890*/  @P2 SHF.L.U32 R84, R5, 0x10, RZ ;  /* 0x0000001005542819 */ /* 0x000fc400000006ff */
[----:B------:R-:W-:Y:S02]  /*08a0*/  @!P2 PRMT R101, R5, 0x7632, R101 ;  /* 0x000076320565a816 */ /* 0x000fe40000000065 */
[----:B------:R-:W-:Y:S01]  /*08b0*/  @P2 SHF.L.U32 R3, R2, 0x10, RZ ;  /* 0x0000001002032819 */ /* 0x000fe200000006ff */
[----:B---3--:R-:W-:Y:S01]  /*08c0*/  @P2 FMUL.FTZ R2, R85, R92 ;  /* 0x0000005c55022220 */ /* 0x008fe20000410000 */
[----:B------:R-:W-:Y:S01]  /*08d0*/  @!P2 SHF.L.U32 R97, R5, 0x10, RZ ;  /* 0x000000100561a819 */ /* 0x000fe200000006ff */
[----:B------:R-:W-:Y:S01]  /*08e0*/  @P2 FFMA.FTZ R97, R91, R34, R84 ;  /* 0x000000225b612223 */ /* 0x000fe20000010054 */
[----:B------:R-:W-:Y:S01]  /*08f0*/  @!P2 SHF.L.U32 R101, R101, 0x10, RZ ;  /* 0x000000106565a819 */ /* 0x000fe200000006ff */
[----:B------:R-:W-:Y:S01]  /*0900*/  @P2 FFMA.FTZ R101, R2, R35, R3 ;  /* 0x0000002302652223 */ /* 0x000fe20000010003 */
[----:B------:R-:W-:Y:S02]  /*0910*/  @P2 SHF.L.U32 R84, R10, 0x10, RZ ;  /* 0x000000100a542819 */ /* 0x000fe400000006ff */
[----:B------:R-:W-:-:S02]  /*0920*/  @P2 PRMT R2, R11, 0x7632, R2 ;  /* 0x000076320b022816 */ /* 0x000fc40000000002 */
[----:B------:R-:W-:Y:S01]  /*0930*/  @P2 SHF.L.U32 R85, R11, 0x10, RZ ;  /* 0x000000100b552819 */ /* 0x000fe200000006ff */
[----:B0-----:R-:W-:Y:S01]  /*0940*/  @P2 FMUL.FTZ R3, R84, R93 ;  /* 0x0000005d54032220 */ /* 0x001fe20000410000 */
[----:B------:R-:W-:Y:S02]  /*0950*/  @P2 SHF.L.U32 R84, R2, 0x10, RZ ;  /* 0x0000001002542819 */ /* 0x000fe400000006ff */
[----:B------:R-:W-:Y:S01]  /*0960*/  @P2 PRMT R2, R6, 0x7632, R2 ;  /* 0x0000763206022816 */ /* 0x000fe20000000002 */
[----:B-1----:R-:W-:Y:S01]  /*0970*/  @P2 FMUL.FTZ R87, R85, R94 ;  /* 0x0000005e55572220 */ /* 0x002fe20000410000 */
[----:B------:R-:W-:Y:S01]  /*0980*/  @P2 PRMT R90, R7, 0x7632, R90 ;  /* 0x00007632075a2816 */ /* 0x000fe2000000005a */
[----:B------:R-:W-:Y:S01]  /*0990*/  @P2 FMUL.FTZ R84, R84, R111 ;  /* 0x0000006f54542220 */ /* 0x000fe20000410000 */
[C---:B------:R-:W-:Y:S02]  /*09a0*/  @P2 SHF.L.U32 R92, R6.reuse, 0x10, RZ ;  /* 0x00000010065c2819 */ /* 0x040fe400000006ff */
[----:B------:R-:W-:-:S02]  /*09b0*/  @!P2 PRMT R107, R6, 0x7632, R107 ;  /* 0x00007632066ba816 */ /* 0x000fc4000000006b */
[C---:B------:R-:W-:Y:S02]  /*09c0*/  @P2 SHF.L.U32 R94, R7.reuse, 0x10, RZ ;  /* 0x00000010075e2819 */ /* 0x040fe400000006ff */
[----:B------:R-:W-:Y:S02]  /*09d0*/  @!P2 PRMT R109, R7, 0x7632, R109 ;  /* 0x00007632076da816 */ /* 0x000fe4000000006d */
[----:B------:R-:W-:Y:S02]  /*09e0*/  @P2 SHF.L.U32 R85, R2, 0x10, RZ ;  /* 0x0000001002552819 */ /* 0x000fe400000006ff */
[----:B------:R-:W-:Y:S02]  /*09f0*/  @P2 SHF.L.U32 R91, R90, 0x10, RZ ;  /* 0x000000105a5b2819 */ /* 0x000fe400000006ff */
[----:B------:R-:W-:Y:S01]  /*0a00*/  @!P2 SHF.L.U32 R103, R6, 0x10, RZ ;  /* 0x000000100667a819 */ /* 0x000fe200000006ff */
[----:B------:R-:W-:Y:S01]  /*0a10*/  @P2 FFMA.FTZ R103, R3, R28, R92 ;  /* 0x0000001c03672223 */ /* 0x000fe2000001005c */
[----:B------:R-:W-:Y:S01]  /*0a20*/  @!P2 SHF.L.U32 R105, R7, 0x10, RZ ;  /* 0x000000100769a819 */ /* 0x000fe200000006ff */
[----:B------:R-:W-:Y:S01]  /*0a30*/  @P2 FFMA.FTZ R105, R87, R30, R94 ;  /* 0x0000001e57692223 */ /* 0x000fe2000001005e */
[----:B------:R-:W-:Y:S01]  /*0a40*/  @!P2 SHF.L.U32 R107, R107, 0x10, RZ ;  /* 0x000000106b6ba819 */ /* 0x000fe200000006ff */
[----:B------:R-:W-:Y:S01]  /*0a50*/  @P2 FFMA.FTZ R107, R86, R29, R85 ;  /* 0x0000001d566b2223 */ /* 0x000fe20000010055 */
[----:B------:R-:W-:Y:S01]  /*0a60*/  @!P2 SHF.L.U32 R109, R109, 0x10, RZ ;  /* 0x000000106d6da819 */ /* 0x000fe200000006ff */
[----:B------:R-:W-:Y:S01]  /*0a70*/  @P2 FFMA.FTZ R109, R84, R31, R91 ;  /* 0x0000001f546d2223 */ /* 0x000fe2000001005b */
        /* <DEDUP_REMOVED lines=13> */
.L_x_4274:
[----:B------:R-:W0:Y:S01]  /*0b50*/  @UP1 LDCU UR5, c[0x0][0x40c] ;  /* 0x00008180ff0517ac */ /* 0x000e220008000800 */
[----:B------:R-:W-:Y:S02]  /*0b60*/  @P1 SHF.L.U32 R2, R2, 0x10, RZ ;  /* 0x0000001002021819 */ /* 0x000fe400000006ff */
[----:B------:R-:W-:Y:S01]  /*0b70*/  @P1 SHF.L.U32 R85, R85, 0x10, RZ ;  /* 0x0000001055551819 */ /* 0x000fe200000006ff */
[----:B------:R-:W1:Y:S01]  /*0b80*/  @UP1 LDCU UR19, c[0x0][0x40c] ;  /* 0x00008180ff1317ac */ /* 0x000e620008000800 */
[----:B------:R-:W-:Y:S02]  /*0b90*/  @P1 SHF.L.U32 R84, R84, 0x10, RZ ;  /* 0x0000001054541819 */ /* 0x000fe400000006ff */
[----:B------:R-:W-:Y:S01]  /*0ba0*/  @P1 SHF.L.U32 R3, R11, 0x10, RZ ;  /* 0x000000100b031819 */ /* 0x000fe200000006ff */
[----:B------:R-:W2:Y:S01]  /*0bb0*/  @UP1 LDCU UR23, c[0x0][0x40c] ;  /* 0x00008180ff1717ac */ /* 0x000ea20008000800 */
[----:B------:R-:W-:Y:S02]  /*0bc0*/  MOV R99, RZ ;  /* 0x000000ff00637202 */ /* 0x000fe40000000f00 */
[----:B------:R-:W-:Y:S01]  /*0bd0*/  MOV R101, RZ ;  /* 0x000000ff00657202 */ /* 0x000fe20000000f00 */
[----:B------:R-:W4:Y:S01]  /*0be0*/  @UP1 LDCU UR26, c[0x0][0x40c] ;  /* 0x00008180ff1a17ac */ /* 0x000f220008000800 */
[----:B------:R-:W-:-:S02]  /*0bf0*/  MOV R107, RZ ;  /* 0x000000ff006b7202 */ /* 0x000fc40000000f00 */
[----:B------:R-:W-:Y:S01]  /*0c00*/  MOV R105, RZ ;  /* 0x000000ff00697202 */ /* 0x000fe20000000f00 */
[----:B------:R-:W3:Y:S01]  /*0c10*/  @UP1 LDCU UR22, c[0x0][0x40c] ;  /* 0x00008180ff1617ac */ /* 0x000ee20008000800 */
[----:B------:R-:W-:Y:S01]  /*0c20*/  MOV R103, RZ ;  /* 0x000000ff00677202 */ /* 0x000fe20000000f00 */
[----:B0-----:R-:W-:Y:S01]  /*0c30*/  @P1 FMUL.FTZ R2, R2, UR5 ;  /* 0x0000000502021c20 */ /* 0x001fe20008410000 */
[----:B------:R-:W-:Y:S01]  /*0c40*/  MOV R95, RZ ;  /* 0x000000ff005f7202 */ /* 0x000fe20000000f00 */
[----:B------:R-:W0:Y:S01]  /*0c50*/  @UP1 LDCU UR4, c[0x0][0x40c] ;  /* 0x00008180ff0417ac */ /* 0x000e220008000800 */
[----:B------:R-:W-:Y:S01]  /*0c60*/  MOV R97, RZ ;  /* 0x000000ff00617202 */ /* 0x000fe20000000f00 */
[----:B-1----:R-:W-:Y:S01]  /*0c70*/  @P1 FMUL.FTZ R86, R85, UR19 ;  /* 0x0000001355561c20 */ /* 0x002fe20008410000 */
[----:B-----5:R-:W-:Y:S01]  /*0c80*/  @P1 FMUL.FTZ R99, R2, R33 ;  /* 0x0000002102631220 */ /* 0x020fe20000410000 */
[----:B------:R-:W1:Y:S01]  /*0c90*/  @UP1 LDCU UR18, c[0x0][0x40c] ;  /* 0x00008180ff1217ac */ /* 0x000e620008000800 */
[----:B------:R-:W-:Y:S01]  /*0ca0*/  @P1 PRMT R2, R11, 0x7632, R2 ;  /* 0x000076320b021816 */ /* 0x000fe20000000002 */
[----:B--2---:R-:W-:Y:S01]  /*0cb0*/  @P1 FMUL.FTZ R84, R84, UR23 ;  /* 0x0000001754541c20 */ /* 0x004fe20008410000 */
[----:B------:R-:W-:Y:S01]  /*0cc0*/  @P1 FMUL.FTZ R101, R86, R35 ;  /* 0x0000002356651220 */ /* 0x000fe20000410000 */
[----:B------:R-:W2:Y:S01]  /*0cd0*/  @UP1 LDCU UR27, c[0x0][0x40c] ;  /* 0x00008180ff1b17ac */ /* 0x000ea20008000800 */
[----:B------:R-:W-:Y:S01]  /*0ce0*/  @P1 SHF.L.U32 R86, R10, 0x10, RZ ;  /* 0x000000100a561819 */ /* 0x000fe200000006ff */
[----:B----4-:R-:W-:Y:S01]  /*0cf0*/  @P1 FMUL.FTZ R3, R3, UR26 ;  /* 0x0000001a03031c20 */ /* 0x010fe20008410000 */
[----:B------:R-:W-:Y:S01]  /*0d00*/  @P1 FMUL.FTZ R107, R84, R29 ;  /* 0x0000001d546b1220 */ /* 0x000fe20000410000 */
[----:B------:R-:W-:-:S02]  /*0d10*/  @P1 SHF.L.U32 R84, R9, 0x10, RZ ;  /* 0x0000001009541819 */ /* 0x000fc400000006ff */
[----:B------:R-:W-:Y:S01]  /*0d20*/  @P1 FMUL.FTZ R105, R3, R30 ;  /* 0x0000001e03691220 */ /* 0x000fe20000410000 */
[----:B------:R-:W-:Y:S01]  /*0d30*/  @P1 SHF.L.U32 R3, R8, 0x10, RZ ;  /* 0x0000001008031819 */ /* 0x000fe200000006ff */
[----:B---3--:R-:W-:Y:S01]  /*0d40*/  @P1 FMUL.FTZ R87, R86, UR22 ;  /* 0x0000001656571c20 */ /* 0x008fe20008410000 */
[----:B------:R-:W-:Y:S02]  /*0d50*/  @P1 SHF.L.U32 R2, R2, 0x10, RZ ;  /* 0x0000001002021819 */ /* 0x000fe400000006ff */
[----:B------:R-:W-:Y:S01]  /*0d60*/  MOV R109, RZ ;  /* 0x000000ff006d7202 */ /* 0x000fe20000000f00 */
[----:B0-----:R-:W-:Y:S01]  /*0d70*/  @P1 FMUL.FTZ R3, R3, UR4 ;  /* 0x0000000403031c20 */ /* 0x001fe20008410000 */
[----:B------:R-:W-:Y:S01]  /*0d80*/  @P1 FMUL.FTZ R103, R87, R28 ;  /* 0x0000001c57671220 */ /* 0x000fe20000410000 */
[----:B-1----:R-:W-:Y:S01]  /*0d90*/  @P1 FMUL.FTZ R85, R84, UR18 ;  /* 0x0000001254551c20 */ /* 0x002fe20008410000 */
[----:B------:R-:W-:Y:S01]  /*0da0*/  F2FP.BF16.F32.PACK_AB R87, RZ, R107 ;  /* 0x0000006bff57723e */ /* 0x000fe200000010ff */
[----:B------:R-:W-:Y:S01]  /*0db0*/  @P1 FMUL.FTZ R95, R3, R32 ;  /* 0x00000020035f1220 */ /* 0x000fe20000410000 */
[----:B------:R-:W-:Y:S01]  /*0dc0*/  F2FP.BF16.F32.PACK_AB R90, RZ, R105 ;  /* 0x00000069ff5a723e */ /* 0x000fe200000010ff */
[----:B--2---:R-:W-:Y:S01]  /*0dd0*/  @P1 FMUL.FTZ R2, R2, UR27 ;  /* 0x0000001b02021c20 */ /* 0x004fe20008410000 */
[----:B------:R-:W-:Y:S01]  /*0de0*/  @P1 FMUL.FTZ R97, R85, R34 ;  /* 0x0000002255611220 */ /* 0x000fe20000410000 */
[----:B------:R-:W-:-:S02]  /*0df0*/  F2FP.BF16.F32.PACK_AB R86, RZ, R103 ;  /* 0x00000067ff56723e */ /* 0x000fc400000010ff */
[----:B------:R-:W-:Y:S01]  /*0e00*/  @P1 FMUL.FTZ R109, R2, R31 ;  /* 0x0000001f026d1220 */ /* 0x000fe20000410000 */
        /* <DEDUP_REMOVED lines=8> */
[----:B------:R-:W-:-:S07]  /*0e90*/  PRMT R87, R90, 0x5410, R91 ;  /* 0x000054105a577816 */ /* 0x000fce000000005b */
.L_x_4275:
[----:B------:R-:W0:Y:S01]  /*0ea0*/  LDC.64 R2, c[0x0][0x3a8] ;  /* 0x0000ea00ff027b82 */ /* 0x000e220000000a00 */
[----:B------:R-:W1:Y:S01]  /*0eb0*/  @UP1 LDCU.64 UR4, c[0x0][0x390] ;  /* 0x00007200ff0417ac */ /* 0x000e620008000a00 */
[----:B------:R-:W-:Y:S01]  /*0ec0*/  HFMA2 R93, -RZ, RZ, 0, 9.5367431640625e-07 ;  /* 0x00000010ff5d7431 */ /* 0x000fe200000001ff */
[----:B------:R-:W-:Y:S02]  /*0ed0*/  @P1 IADD3 R92, PT, PT, R88, 0x100, RZ ;  /* 0x00000100585c1810 */ /* 0x000fe40007ffe0ff */
[----:B------:R-:W-:-:S03]  /*0ee0*/  @P0 IADD3 R113, PT, PT, R89, 0x100, RZ ;  /* 0x0000010059710810 */ /* 0x000fc60007ffe0ff */
        /* <DEDUP_REMOVED lines=8> */
[----:B------:R-:W-:Y:S02]  /*0f70*/  ISETP.LT.AND P2, PT, RZ, UR25, PT ;  /* 0x00000019ff007c0c */ /* 0x000fe4000bf41270 */
[----:B-----5:R-:W-:Y:S02]  /*0f80*/  SHF.L.U32 R113, R5, 0x10, RZ ;  /* 0x0000001005717819 */ /* 0x020fe400000006ff */
[----:B------:R-:W-:Y:S02]  /*0f90*/  SHF.L.U32 R117, R6, 0x10, RZ ;  /* 0x0000001006757819 */ /* 0x000fe400000006ff */
[----:B------:R-:W-:Y:S02]  /*0fa0*/  SHF.L.U32 R121, R7, 0x10, RZ ;  /* 0x0000001007797819 */ /* 0x000fe400000006ff */
[----:B------:R-:W-:-:S05]  /*0fb0*/  SHF.L.U32 R123, R4, 0x10, RZ ;  /* 0x00000010047b7819 */ /* 0x000fca00000006ff */
[----:B0-----:R-:W0:Y:S01]  /*0fc0*/  @P2 LDC R86, c[0x0][0x40c] ;  /* 0x00010300ff562b82 */ /* 0x001e220000000800 */
[----:B------:R-:W-:Y:S02]  /*0fd0*/  @P2 PRMT R84, R8, 0x7632, R84 ;  /* 0x0000763208542816 */ /* 0x000fe40000000054 */
[----:B------:R-:W-:Y:S02]  /*0fe0*/  @P2 SHF.L.U32 R87, R10, 0x10, RZ ;  /* 0x000000100a572819 */ /* 0x000fe400000006ff */
[----:B------:R-:W-:Y:S02]  /*0ff0*/  @P2 SHF.L.U32 R85, R84, 0x10, RZ ;  /* 0x0000001054552819 */ /* 0x000fe400000006ff */
[----:B------:R-:W-:Y:S01]  /*1000*/  PRMT R84, R4, 0x7632, R84 ;  /* 0x0000763204547816 */ /* 0x000fe20000000054 */
[----:B------:R-:W1:Y:S01]  /*1010*/  @P2 LDC R92, c[0x0][0x40c] ;  /* 0x00010300ff5c2b82 */ /* 0x000e620000000800 */
[----:B------:R-:W-:Y:S02]  /*1020*/  @P2 SHF.L.U32 R91, R11, 0x10, RZ ;  /* 0x000000100b5b2819 */ /* 0x000fe400000006ff */
[----:B------:R-:W-:-:S02]  /*1030*/  SHF.L.U32 R111, R84, 0x10, RZ ;  /* 0x00000010546f7819 */ /* 0x000fc400000006ff */
[----:B------:R-:W-:-:S03]  /*1040*/  @P2 PRMT R84, R9, 0x7632, R84 ;  /* 0x0000763209542816 */ /* 0x000fc60000000054 */
[----:B------:R-:W2:Y:S08]  /*1050*/  @P2 LDC R94, c[0x0][0x40c] ;  /* 0x00010300ff5e2b82 */ /* 0x000eb00000000800 */
[----:B------:R-:W3:Y:S01]  /*1060*/  @P2 LDC R96, c[0x0][0x40c] ;  /* 0x00010300ff602b82 */ /* 0x000ee20000000800 */
[----:B0-----:R-:W-:Y:S01]  /*1070*/  @P2 FMUL.FTZ R86, R85, R86 ;  /* 0x0000005655562220 */ /* 0x001fe20000410000 */
[----:B------:R-:W-:-:S03]  /*1080*/  @P2 SHF.L.U32 R85, R9, 0x10, RZ ;  /* 0x0000001009552819 */ /* 0x000fc600000006ff */
[----:B------:R-:W-:-:S03]  /*1090*/  @P2 FFMA.FTZ R111, R86, R25, R111 ;  /* 0x00000019566f2223 */ /* 0x000fc6000001006f */
[----:B------:R-:W0:Y:S01]  /*10a0*/  @P2 LDC R98, c[0x0][0x40c] ;  /* 0x00010300ff622b82 */ /* 0x000e220000000800 */
[----:B-1----:R-:W-:Y:S01]  /*10b0*/  @P2 FMUL.FTZ R92, R85, R92 ;  /* 0x0000005c555c2220 */ /* 0x002fe20000410000 */
[----:B------:R-:W-:Y:S02]  /*10c0*/  @P2 SHF.L.U32 R85, R84, 0x10, RZ ;  /* 0x0000001054552819 */ /* 0x000fe400000006ff */
[----:B------:R-:W-:Y:S01]  /*10d0*/  PRMT R84, R5, 0x7632, R84 ;  /* 0x0000763205547816 */ /* 0x000fe20000000054 */
[----:B------:R-:W-:-:S03]  /*10e0*/  @P2 FFMA.FTZ R113, R92, R26, R113 ;  /* 0x0000001a5c712223 */ /* 0x000fc60000010071 */
[----:B------:R-:W1:Y:S01]  /*10f0*/  @P2 LDC R90, c[0x0][0x40c] ;  /* 0x00010300ff5a2b82 */ /* 0x000e620000000800 */
[----:B------:R-:W-:Y:S01]  /*1100*/  SHF.L.U32 R115, R84, 0x10, RZ ;  /* 0x0000001054737819 */ /* 0x000fe200000006ff */
[----:B--2---:R-:W-:Y:S01]  /*1110*/  @P2 FMUL.FTZ R86, R85, R94 ;  /* 0x0000005e55562220 */ /* 0x004fe20000410000 */
[----:B------:R-:W-:-:S03]  /*1120*/  @P2 PRMT R85, R10, 0x7632, R85 ;  /* 0x000076320a552816 */ /* 0x000fc60000000055 */
[----:B------:R-:W-:Y:S01]  /*1130*/  @P2 FFMA.FTZ R115, R86, R27, R115 ;  /* 0x0000001b56732223 */ /* 0x000fe20000010073 */
[----:B------:R-:W-:Y:S01]  /*1140*/  @P2 SHF.L.U32 R85, R85, 0x10, RZ ;  /* 0x0000001055552819 */ /* 0x000fe200000006ff */
[----:B------:R-:W2:Y:S01]  /*1150*/  @P2 LDC R100, c[0x0][0x40c] ;  /* 0x00010300ff642b82 */ /* 0x000ea20000000800 */
[----:B---3--:R-:W-:Y:S01]  /*1160*/  @P2 FMUL.FTZ R96, R87, R96 ;  /* 0x0000006057602220 */ /* 0x008fe20000410000 */
[----:B------:R-:W-:-:S03]  /*1170*/  @P2 SHF.L.U32 R87, R8, 0x10, RZ ;  /* 0x0000001008572819 */ /* 0x000fc600000006ff */
[----:B------:R-:W-:-:S03]  /*1180*/  @P2 FFMA.FTZ R117, R96, R20, R117 ;  /* 0x0000001460752223 */ /* 0x000fc60000010075 */
[----:B------:R-:W3:Y:S01]  /*1190*/  @P2 LDC R84, c[0x0][0x40c] ;  /* 0x00010300ff542b82 */ /* 0x000ee20000000800 */
[----:B0-----:R-:W-:Y:S01]  /*11a0*/  @P2 FMUL.FTZ R86, R85, R98 ;  /* 0x0000006255562220 */ /* 0x001fe20000410000 */
[----:B------:R-:W-:-:S04]  /*11b0*/  PRMT R85, R6, 0x7632, R85 ;  /* 0x0000763206557816 */ /* 0x000fc80000000055 */
[----:B------:R-:W-:Y:S01]  /*11c0*/  SHF.L.U32 R119, R85, 0x10, RZ ;  /* 0x0000001055777819 */ /* 0x000fe200000006ff */
[----:B-1----:R-:W-:Y:S01]  /*11d0*/  @P2 FMUL.FTZ R92, R87, R90 ;  /* 0x0000005a575c2220 */ /* 0x002fe20000410000 */
[----:B------:R-:W-:Y:S02]  /*11e0*/  @P2 PRMT R90, R11, 0x7632, R90 ;  /* 0x000076320b5a2816 */ /* 0x000fe4000000005a */
[----:B------:R-:W-:Y:S01]  /*11f0*/  PRMT R87, R7, 0x7632, R87 ;  /* 0x0000763207577816 */ /* 0x000fe20000000057 */
[----:B------:R-:W-:Y:S01]  /*1200*/  @P2 FFMA.FTZ R119, R86, R21, R119 ;  /* 0x0000001556772223 */ /* 0x000fe20000010077 */
[----:B------:R-:W-:Y:S01]  /*1210*/  @P2 SHF.L.U32 R85, R90, 0x10, RZ ;  /* 0x000000105a552819 */ /* 0x000fe200000006ff */
[----:B------:R-:W-:Y:S01]  /*1220*/  @P2 FFMA.FTZ R123, R92, R24, R123 ;  /* 0x000000185c7b2223 */ /* 0x000fe2000001007b */
[----:B------:R-:W-:Y:S01]  /*1230*/  SHF.L.U32 R125, R87, 0x10, RZ ;  /* 0x00000010577d7819 */ /* 0x000fe200000006ff */
[----:B--2---:R-:W-:Y:S01]  /*1240*/  @P2 FMUL.FTZ R100, R91, R100 ;  /* 0x000000645b642220 */ /* 0x004fe20000410000 */
[----:B------:R-:W-:-:S02]  /*1250*/  F2FP.BF16.F32.PACK_AB R86, RZ, R115 ;  /* 0x00000073ff56723e */ /* 0x000fc400000010ff */
[----:B------:R-:W-:Y:S01]  /*1260*/  F2FP.BF16.F32.PACK_AB R90, RZ, R111 ;  /* 0x0000006fff5a723e */ /* 0x000fe200000010ff */
        /* <DEDUP_REMOVED lines=14> */
.L_x_4276:
[----:B------:R-:W1:Y:S01]  /*1350*/  @UP1 LDCU UR4, c[0x0][0x40c] ;  /* 0x00008180ff0417ac */ /* 0x000e620008000800 */
[----:B0----5:R-:W-:Y:S02]  /*1360*/  @P1 SHF.L.U32 R84, R8, 0x10, RZ ;  /* 0x0000001008541819 */ /* 0x021fe400000006ff */
[----:B------:R-:W-:Y:S01]  /*1370*/  MOV R123, RZ ;  /* 0x000000ff007b7202 */ /* 0x000fe20000000f00 */
[----:B------:R-:W0:Y:S01]  /*1380*/  @UP1 LDCU UR18, c[0x0][0x40c] ;  /* 0x00008180ff1217ac */ /* 0x000e220008000800 */
[----:B------:R-:W-:Y:S02]  /*1390*/  @P1 SHF.L.U32 R86, R10, 0x10, RZ ;  /* 0x000000100a561819 */ /* 0x000fe400000006ff */
[----:B------:R-:W-:Y:S01]  /*13a0*/  @P1 SHF.L.U32 R90, R11, 0x10, RZ ;  /* 0x000000100b5a1819 */ /* 0x000fe200000006ff */
[----:B------:R-:W2:Y:S01]  /*13b0*/  @UP1 LDCU UR19, c[0x0][0x40c] ;  /* 0x00008180ff1317ac */ /* 0x000ea20008000800 */
[----:B------:R-:W-:Y:S02]  /*13c0*/  MOV R113, RZ ;  /* 0x000000ff00717202 */ /* 0x000fe40000000f00 */
[----:B------:R-:W-:Y:S01]  /*13d0*/  MOV R117, RZ ;  /* 0x000000ff00757202 */ /* 0x000fe20000000f00 */
[----:B------:R-:W3:Y:S01]  /*13e0*/  @UP1 LDCU UR23, c[0x0][0x40c] ;  /* 0x00008180ff1717ac */ /* 0x000ee20008000800 */
[----:B------:R-:W-:-:S02]  /*13f0*/  MOV R121, RZ ;  /* 0x000000ff00797202 */ /* 0x000fc40000000f00 */
[----:B------:R-:W-:Y:S01]  /*1400*/  MOV R111, RZ ;  /* 0x000000ff006f7202 */ /* 0x000fe20000000f00 */
[----:B------:R-:W4:Y:S01]  /*1410*/  @UP1 LDCU UR5, c[0x0][0x40c] ;  /* 0x00008180ff0517ac */ /* 0x000f220008000800 */
[----:B------:R-:W-:Y:S01]  /*1420*/  MOV R115, RZ ;  /* 0x000000ff00737202 */ /* 0x000fe20000000f00 */
[----:B-1----:R-:W-:Y:S01]  /*1430*/  @P1 FMUL.FTZ R85, R84, UR4 ;  /* 0x0000000454551c20 */ /* 0x002fe20008410000 */
[----:B------:R-:W-:Y:S01]  /*1440*/  @P1 SHF.L.U32 R84, R9, 0x10, RZ ;  /* 0x0000001009541819 */ /* 0x000fe200000006ff */
[----:B------:R-:W1:Y:S01]  /*1450*/  @UP1 LDCU UR4, c[0x0][0x40c] ;  /* 0x00008180ff0417ac */ /* 0x000e620008000800 */
[----:B------:R-:W-:Y:S01]  /*1460*/  MOV R119, RZ ;  /* 0x000000ff00777202 */ /* 0x000fe20000000f00 */
[----:B------:R-:W-:Y:S01]  /*1470*/  @P1 FMUL.FTZ R123, R85, R24 ;  /* 0x00000018557b1220 */ /* 0x000fe20000410000 */
[----:B------:R-:W-:Y:S01]  /*1480*/  MOV R125, RZ ;  /* 0x000000ff007d7202 */ /* 0x000fe20000000f00 */
[----:B0-----:R-:W-:Y:S01]  /*1490*/  @P1 FMUL.FTZ R85, R84, UR18 ;  /* 0x0000001254551c20 */ /* 0x001fe20008410000 */
[----:B------:R-:W0:Y:S01]  /*14a0*/  @UP1 LDCU UR22, c[0x0][0x40c] ;  /* 0x00008180ff1617ac */ /* 0x000e220008000800 */
[----:B------:R-:W-:Y:S01]  /*14b0*/  @P1 PRMT R84, R8, 0x7632, R84 ;  /* 0x0000763208541816 */ /* 0x000fe20000000054 */
[----:B--2---:R-:W-:Y:S01]  /*14c0*/  @P1 FMUL.FTZ R87, R86, UR19 ;  /* 0x0000001356571c20 */ /* 0x004fe20008410000 */
[----:B------:R-:W-:Y:S01]  /*14d0*/  @P1 FMUL.FTZ R113, R85, R26 ;  /* 0x0000001a55711220 */ /* 0x000fe20000410000 */
[----:B------:R-:W2:Y:S01]  /*14e0*/  @UP1 LDCU UR18, c[0x0][0x40c] ;  /* 0x00008180ff1217ac */ /* 0x000ea20008000800 */
[----:B---3--:R-:W-:Y:S01]  /*14f0*/  @P1 FMUL.FTZ R91, R90, UR23 ;  /* 0x000000175a5b1c20 */ /* 0x008fe20008410000 */
[----:B------:R-:W-:Y:S01]  /*1500*/  @P1 PRMT R85, R9, 0x7632, R85 ;  /* 0x0000763209551816 */ /* 0x000fe20000000055 */
[----:B------:R-:W-:Y:S01]  /*1510*/  @P1 FMUL.FTZ R117, R87, R20 ;  /* 0x0000001457751220 */ /* 0x000fe20000410000 */
[----:B------:R-:W-:Y:S01]  /*1520*/  @P1 PRMT R86, R10, 0x7632, R86 ;  /* 0x000076320a561816 */ /* 0x000fe20000000056 */
[----:B------:R-:W-:Y:S01]  /*1530*/  @P1 FMUL.FTZ R121, R91, R22 ;  /* 0x000000165b791220 */ /* 0x000fe20000410000 */
[----:B------:R-:W-:-:S02]  /*1540*/  @P1 PRMT R90, R11, 0x7632, R90 ;  /* 0x000076320b5a1816 */ /* 0x000fc4000000005a */
[----:B------:R-:W-:Y:S02]  /*1550*/  @P1 SHF.L.U32 R84, R84, 0x10, RZ ;  /* 0x0000001054541819 */ /* 0x000fe400000006ff */
[----:B------:R-:W-:Y:S02]  /*1560*/  @P1 SHF.L.U32 R85, R85, 0x10, RZ ;  /* 0x0000001055551819 */ /* 0x000fe400000006ff */
[----:B------:R-:W-:Y:S01]  /*1570*/  @P1 SHF.L.U32 R87, R86, 0x10, RZ ;  /* 0x0000001056571819 */ /* 0x000fe200000006ff */
[----:B----4-:R-:W-:Y:S01]  /*1580*/  @P1 FMUL.FTZ R84, R84, UR5 ;  /* 0x0000000554541c20 */ /* 0x010fe20008410000 */
[----:B------:R-:W-:Y:S01]  /*1590*/  @P1 SHF.L.U32 R91, R90, 0x10, RZ ;  /* 0x000000105a5b1819 */ /* 0x000fe200000006ff */
[----:B-1----:R-:W-:Y:S02]  /*15a0*/  @P1 FMUL.FTZ R86, R85, UR4 ;  /* 0x0000000455561c20 */ /* 0x002fe40008410000 */
[----:B0-----:R-:W-:Y:S01]  /*15b0*/  @P1 FMUL.FTZ R90, R87, UR22 ;  /* 0x00000016575a1c20 */ /* 0x001fe20008410000 */
[----:B------:R-:W-:Y:S01]  /*15c0*/  @P1 FMUL.FTZ R111, R84, R25 ;  /* 0x00000019546f1220 */ /* 0x000fe20000410000 */
        /* <DEDUP_REMOVED lines=16> */
.L_x_4277:
[----:B------:R-:W0:Y:S01]  /*16d0*/  @P0 LDC.64 R92, c[0x0][0x3a0] ;  /* 0x0000e800ff5c0b82 */ /* 0x000e220000000a00 */
[----:B------:R-:W1:Y:S01]  /*16e0*/  @UP1 LDCU.64 UR4, c[0x0][0x390] ;  /* 0x00007200ff0417ac */ /* 0x000e620008000a00 */
[C---:B------:R-:W-:Y:S02]  /*16f0*/  IADD3 R91, PT, PT, R89.reuse, 0x100, RZ ;  /* 0x00000100595b7810 */ /* 0x040fe40007ffe0ff */
[----:B------:R-:W-:Y:S02]  /*1700*/  @P1 IADD3 R90, PT, PT, R88, 0x200, RZ ;  /* 0x00000200585a1810 */ /* 0x000fe40007ffe0ff */
[----:B------:R-:W-:Y:S02]  /*1710*/  MOV R94, 0x10 ;  /* 0x00000010005e7802 */ /* 0x000fe40000000f00 */
[----:B------:R-:W-:Y:S01]  /*1720*/  IADD3 R102, PT, PT, R89, 0x200, RZ ;  /* 0x0000020059667810 */ /* 0x000fe20007ffe0ff */
[----:B------:R-:W-:-:S05]  /*1730*/  IMAD.WIDE.U32 R88, R91, 0x10, R2 ;  /* 0x000000105b587825 */ /* 0x000fca00078e0002 */
[----:B------:R2:W-:Y:S01]  /*1740*/  STG.E.128 desc[UR12][R88.64], R84 ;  /* 0x0000005458007986 */ /* 0x0005e2000c101d0c */
[----:B-1----:R-:W-:-:S04]  /*1750*/  @P1 IMAD.WIDE.U32 R90, R90, R94, UR4 ;  /* 0x000000045a5a1e25 */ /* 0x002fc8000f8e005e */
[----:B0-----:R-:W-:Y:S01]  /*1760*/  @P0 IMAD.WIDE.U32 R92, R102, 0x10, R92 ;  /* 0x00000010665c0825 */ /* 0x001fe200078e005c */
[----:B------:R2:W5:Y:S04]  /*1770*/  @P1 LDG.E.128 R8, desc[UR12][R90.64] ;  /* 0x0000000c5a081981 */ /* 0x000568000c1e1d00 */
[----:B------:R2:W5:Y:S01]  /*1780*/  @P0 LDG.E.128 R4, desc[UR12][R92.64] ;  /* 0x0000000c5c040981 */ /* 0x000562000c1e1d00 */
[----:B------:R-:W-:Y:S05]  /*1790*/  @!P0 BRA `(.L_x_4278) ;  /* 0x0000000000fc8947 */ /* 0x000fea0003800000 */
[----:B------:R-:W-:Y:S02]  /*17a0*/  ISETP.LT.AND P0, PT, RZ, UR25, PT ;  /* 0x00000019ff007c0c */ /* 0x000fe4000bf01270 */
[----:B--2--5:R-:W-:Y:S02]  /*17b0*/  SHF.L.U32 R91, R5, 0x10, RZ ;  /* 0x00000010055b7819 */ /* 0x024fe400000006ff */
[----:B------:R-:W-:-:S09]  /*17c0*/  SHF.L.U32 R98, R6, 0x10, RZ ;  /* 0x0000001006627819 */ /* 0x000fd200000006ff */
[----:B------:R-:W0:Y:S01]  /*17d0*/  @P0 LDC R87, c[0x0][0x40c] ;  /* 0x00010300ff570b82 */ /* 0x000e220000000800 */
[----:B------:R-:W-:Y:S02]  /*17e0*/  @P0 PRMT R84, R8, 0x7632, R84 ;  /* 0x0000763208540816 */ /* 0x000fe40000000054 */
[C---:B------:R-:W-:Y:S02]  /*17f0*/  @P0 SHF.L.U32 R86, R9.reuse, 0x10, RZ ;  /* 0x0000001009560819 */ /* 0x040fe400000006ff */
[----:B------:R-:W-:Y:S02]  /*1800*/  @P0 SHF.L.U32 R84, R84, 0x10, RZ ;  /* 0x0000001054540819 */ /* 0x000fe400000006ff */
[----:B------:R-:W-:Y:S01]  /*1810*/  @P0 PRMT R89, R9, 0x7632, R89 ;  /* 0x0000763209590816 */ /* 0x000fe20000000059 */
[----:B------:R-:W1:Y:S01]  /*1820*/  @P0 LDC R85, c[0x0][0x40c] ;  /* 0x00010300ff550b82 */ /* 0x000e620000000800 */
[----:B------:R-:W-:Y:S02]  /*1830*/  @P0 SHF.L.U32 R100, R10, 0x10, RZ ;  /* 0x000000100a640819 */ /* 0x000fe400000006ff */
[----:B------:R-:W-:-:S05]  /*1840*/  @P0 SHF.L.U32 R89, R89, 0x10, RZ ;  /* 0x0000001059590819 */ /* 0x000fca00000006ff */
[----:B------:R-:W2:Y:S01]  /*1850*/  @P0 LDC R94, c[0x0][0x40c] ;  /* 0x00010300ff5e0b82 */ /* 0x000ea20000000800 */
[----:B0-----:R-:W-:-:S07]  /*1860*/  @P0 FMUL.FTZ R92, R86, R87 ;  /* 0x00000057565c0220 */ /* 0x001fce0000410000 */
[----:B------:R-:W0:Y:S01]  /*1870*/  @P0 LDC R86, c[0x0][0x40c] ;  /* 0x00010300ff560b82 */ /* 0x000e220000000800 */
[----:B------:R-:W-:Y:S01]  /*1880*/  @P0 FFMA.FTZ R91, R92, R18, R91 ;  /* 0x000000125c5b0223 */ /* 0x000fe2000001005b */
[----:B------:R-:W-:Y:S01]  /*1890*/  @P0 PRMT R92, R10, 0x7632, R92 ;  /* 0x000076320a5c0816 */ /* 0x000fe2000000005c */
[----:B-1----:R-:W-:Y:S01]  /*18a0*/  @P0 FMUL.FTZ R88, R84, R85 ;  /* 0x0000005554580220 */ /* 0x002fe20000410000 */
[----:B------:R-:W-:-:S04]  /*18b0*/  PRMT R84, R4, 0x7632, R84 ;  /* 0x0000763204547816 */ /* 0x000fc80000000054 */
[----:B------:R-:W1:Y:S01]  /*18c0*/  @P0 LDC R87, c[0x0][0x40c] ;  /* 0x00010300ff570b82 */ /* 0x000e620000000800 */
[----:B------:R-:W-:Y:S02]  /*18d0*/  PRMT R85, R5, 0x7632, R85 ;  /* 0x0000763205557816 */ /* 0x000fe40000000055 */
[----:B------:R-:W-:Y:S02]  /*18e0*/  SHF.L.U32 R93, R84, 0x10, RZ ;  /* 0x00000010545d7819 */ /* 0x000fe400000006ff */
[----:B------:R-:W-:Y:S01]  /*18f0*/  SHF.L.U32 R90, R85, 0x10, RZ ;  /* 0x00000010555a7819 */ /* 0x000fe200000006ff */
[----:B--2---:R-:W-:Y:S01]  /*1900*/  @P0 FMUL.FTZ R89, R89, R94 ;  /* 0x0000005e59590220 */ /* 0x004fe20000410000 */
[----:B------:R-:W-:Y:S01]  /*1910*/  @P0 SHF.L.U32 R96, R92, 0x10, RZ ;  /* 0x000000105c600819 */ /* 0x000fe200000006ff */
[----:B------:R-:W2:Y:S01]  /*1920*/  @P0 LDC R84, c[0x0][0x40c] ;  /* 0x00010300ff540b82 */ /* 0x000ea20000000800 */
[----:B------:R-:W-:Y:S01]  /*1930*/  @P0 FFMA.FTZ R93, R88, R17, R93 ;  /* 0x00000011585d0223 */ /* 0x000fe2000001005d */
[----:B------:R-:W-:Y:S01]  /*1940*/  @P0 FFMA.FTZ R90, R89, R19, R90 ;  /* 0x00000013595a0223 */ /* 0x000fe2000001005a */
[----:B------:R-:W-:-:S02]  /*1950*/  PRMT R89, R6, 0x7632, R89 ;  /* 0x0000763206597816 */ /* 0x000fc40000000059 */
[----:B------:R-:W-:Y:S02]  /*1960*/  @!P0 MOV R92, R98 ;  /* 0x00000062005c8202 */ /* 0x000fe40000000f00 */
[----:B------:R-:W-:Y:S01]  /*1970*/  SHF.L.U32 R94, R89, 0x10, RZ ;  /* 0x00000010595e7819 */ /* 0x000fe200000006ff */
[----:B------:R-:W3:Y:S01]  /*1980*/  @P0 LDC R85, c[0x0][0x40c] ;  /* 0x00010300ff550b82 */ /* 0x000ee20000000800 */
[----:B0-----:R-:W-:Y:S01]  /*1990*/  @P0 FMUL.FTZ R89, R100, R86 ;  /* 0x0000005664590220 */ /* 0x001fe20000410000 */
[C---:B------:R-:W-:Y:S02]  /*19a0*/  @P0 SHF.L.U32 R100, R11.reuse, 0x10, RZ ;  /* 0x000000100b640819 */ /* 0x040fe400000006ff */
[----:B------:R-:W-:Y:S01]  /*19b0*/  @P0 PRMT R86, R11, 0x7632, R86 ;  /* 0x000076320b560816 */ /* 0x000fe20000000056 */
[----:B------:R-:W-:Y:S01]  /*19c0*/  @P0 FFMA.FTZ R92, R89, R12, R98 ;  /* 0x0000000c595c0223 */ /* 0x000fe20000010062 */
[----:B------:R-:W-:Y:S02]  /*19d0*/  SHF.L.U32 R98, R4, 0x10, RZ ;  /* 0x0000001004627819 */ /* 0x000fe400000006ff */
[----:B------:R-:W0:Y:S01]  /*19e0*/  @P0 LDC R88, c[0x0][0x40c] ;  /* 0x00010300ff580b82 */ /* 0x000e220000000800 */
[----:B-1----:R-:W-:Y:S01]  /*19f0*/  @P0 FMUL.FTZ R87, R96, R87 ;  /* 0x0000005760570220 */ /* 0x002fe20000410000 */
[----:B------:R-:W-:-:S03]  /*1a00*/  @P0 SHF.L.U32 R96, R8, 0x10, RZ ;  /* 0x0000001008600819 */ /* 0x000fc600000006ff */
[----:B------:R-:W-:Y:S01]  /*1a10*/  @P0 FFMA.FTZ R94, R87, R13, R94 ;  /* 0x0000000d575e0223 */ /* 0x000fe2000001005e */
[----:B------:R-:W-:Y:S01]  /*1a20*/  @P0 SHF.L.U32 R87, R86, 0x10, RZ ;  /* 0x0000001056570819 */ /* 0x000fe200000006ff */
[----:B--2---:R-:W-:Y:S01]  /*1a30*/  @P0 FMUL.FTZ R89, R100, R84 ;  /* 0x0000005464590220 */ /* 0x004fe20000410000 */
[C---:B------:R-:W-:Y:S02]  /*1a40*/  PRMT R84, R7.reuse, 0x7632, R84 ;  /* 0x0000763207547816 */ /* 0x040fe40000000054 */
[----:B------:R-:W-:Y:S02]  /*1a50*/  F2FP.BF16.F32.PACK_AB R86, RZ, R90 ;  /* 0x0000005aff56723e */ /* 0x000fe400000010ff */
[----:B------:R-:W-:Y:S02]  /*1a60*/  SHF.L.U32 R100, R84, 0x10, RZ ;  /* 0x0000001054647819 */ /* 0x000fe400000006ff */
[----:B------:R-:W-:Y:S01]  /*1a70*/  F2FP.BF16.F32.PACK_AB R104, RZ, R94 ;  /* 0x0000005eff68723e */ /* 0x000fe200000010ff */
[----:B---3--:R-:W-:Y:S01]  /*1a80*/  @P0 FMUL.FTZ R85, R96, R85 ;  /* 0x0000005560550220 */ /* 0x008fe20000410000 */
[----:B------:R-:W-:-:S03]  /*1a90*/  SHF.L.U32 R96, R7, 0x10, RZ ;  /* 0x0000001007607819 */ /* 0x000fc600000006ff */
[----:B------:R-:W-:Y:S01]  /*1aa0*/  @P0 FFMA.FTZ R98, R85, R16, R98 ;  /* 0x0000001055620223 */ /* 0x000fe20000010062 */
[----:B------:R-:W-:Y:S01]  /*1ab0*/  F2FP.BF16.F32.PACK_AB R85, RZ, R91 ;  /* 0x0000005bff55723e */ /* 0x000fe200000010ff */
[----:B------:R-:W-:Y:S01]  /*1ac0*/  @P0 FFMA.FTZ R96, R89, R14, R96 ;  /* 0x0000000e59600223 */ /* 0x000fe20000010060 */
[----:B------:R-:W-:Y:S01]  /*1ad0*/  F2FP.BF16.F32.PACK_AB R89, RZ, R92 ;  /* 0x0000005cff59723e */ /* 0x000fe200000010ff */
[----:B0-----:R-:W-:Y:S01]  /*1ae0*/  @P0 FMUL.FTZ R87, R87, R88 ;  /* 0x0000005857570220 */ /* 0x001fe20000410000 */
[----:B------:R-:W-:Y:S02]  /*1af0*/  F2FP.BF16.F32.PACK_AB R88, RZ, R93 ;  /* 0x0000005dff58723e */ /* 0x000fe400000010ff */
[----:B------:R-:W-:Y:S01]  /*1b00*/  F2FP.BF16.F32.PACK_AB R106, RZ, R96 ;  /* 0x00000060ff6a723e */ /* 0x000fe200000010ff */
[----:B------:R-:W-:Y:S01]  /*1b10*/  @P0 FFMA.FTZ R100, R87, R15, R100 ;  /* 0x0000000f57640223 */ /* 0x000fe20000010064 */
[----:B------:R-:W-:Y:S02]  /*1b20*/  F2FP.BF16.F32.PACK_AB R84, RZ, R98 ;  /* 0x00000062ff54723e */ /* 0x000fe400000010ff */
[----:B------:R-:W-:-:S02]  /*1b30*/  PRMT R85, R85, 0x5410, R86 ;  /* 0x0000541055557816 */ /* 0x000fc40000000056 */
[----:B------:R-:W-:Y:S02]  /*1b40*/  F2FP.BF16.F32.PACK_AB R87, RZ, R100 ;  /* 0x00000064ff57723e */ /* 0x000fe400000010ff */
[----:B------:R-:W-:Y:S02]  /*1b50*/  PRMT R86, R89, 0x5410, R104 ;  /* 0x0000541059567816 */ /* 0x000fe40000000068 */
[----:B------:R-:W-:Y:S02]  /*1b60*/  PRMT R84, R84, 0x5410, R88 ;  /* 0x0000541054547816 */ /* 0x000fe40000000058 */
[----:B------:R-:W-:Y:S01]  /*1b70*/  PRMT R87, R106, 0x5410, R87 ;  /* 0x000054106a577816 */ /* 0x000fe20000000057 */
[----:B------:R-:W-:Y:S06]  /*1b80*/  BRA `(.L_x_4279) ;  /* 0x0000000000d87947 */ /* 0x000fec0003800000 */
.L_x_4278:
[----:B------:R-:W0:Y:S01]  /*1b90*/  @UP1 LDCU UR4, c[0x0][0x40c] ;  /* 0x00008180ff0417ac */ /* 0x000e220008000800 */
[----:B--2--5:R-:W-:Y:S01]  /*1ba0*/  @P1 SHF.L.U32 R84, R8, 0x10, RZ ;  /* 0x0000001008541819 */ /* 0x024fe200000006ff */
[----:B------:R-:W-:Y:S01]  /*1bb0*/  HFMA2 R98, -RZ, RZ, 0, 0 ;  /* 0x00000000ff627431 */ /* 0x000fe200000001ff */
[----:B------:R-:W-:Y:S01]  /*1bc0*/  @P1 SHF.L.U32 R86, R10, 0x10, RZ ;  /* 0x000000100a561819 */ /* 0x000fe200000006ff */
[----:B------:R-:W1:Y:S01]  /*1bd0*/  @UP1 LDCU UR18, c[0x0][0x40c] ;  /* 0x00008180ff1217ac */ /* 0x000e620008000800 */
[----:B------:R-:W-:Y:S02]  /*1be0*/  @P1 SHF.L.U32 R88, R11, 0x10, RZ ;  /* 0x000000100b581819 */ /* 0x000fe400000006ff */
[----:B------:R-:W-:Y:S02]  /*1bf0*/  CS2R R90, SRZ ;  /* 0x00000000005a7805 */ /* 0x000fe4000001ff00 */
[----:B------:R-:W-:Y:S01]  /*1c00*/  CS2R R92, SRZ ;  /* 0x00000000005c7805 */ /* 0x000fe2000001ff00 */
[----:B------:R-:W2:Y:S01]  /*1c10*/  @UP1 LDCU UR19, c[0x0][0x40c] ;  /* 0x00008180ff1317ac */ /* 0x000ea20008000800 */
[----:B------:R-:W-:Y:S01]  /*1c20*/  MOV R96, RZ ;  /* 0x000000ff00607202 */ /* 0x000fe20000000f00 */
[----:B------:R-:W-:Y:S01]  /*1c30*/  HFMA2 R94, -RZ, RZ, 0, 0 ;  /* 0x00000000ff5e7431 */ /* 0x000fe200000001ff */
[----:B------:R-:W-:Y:S01]  /*1c40*/  MOV R100, RZ ;  /* 0x000000ff00647202 */ /* 0x000fe20000000f00 */
[----:B------:R-:W3:Y:S01]  /*1c50*/  @UP1 LDCU UR23, c[0x0][0x40c] ;  /* 0x00008180ff1717ac */ /* 0x000ee20008000800 */
[----:B------:R-:W4:Y:S01]  /*1c60*/  @UP1 LDCU UR5, c[0x0][0x40c] ;  /* 0x00008180ff0517ac */ /* 0x000f220008000800 */
[----:B0-----:R-:W-:Y:S01]  /*1c70*/  @P1 FMUL.FTZ R85, R84, UR4 ;  /* 0x0000000454551c20 */ /* 0x001fe20008410000 */
[----:B------:R-:W-:Y:S01]  /*1c80*/  @P1 SHF.L.U32 R84, R9, 0x10, RZ ;  /* 0x0000001009541819 */ /* 0x000fe200000006ff */
[----:B------:R-:W0:Y:S02]  /*1c90*/  @UP1 LDCU UR4, c[0x0][0x40c] ;  /* 0x00008180ff0417ac */ /* 0x000e240008000800 */
[----:B------:R-:W-:-:S02]  /*1ca0*/  @P1 FMUL.FTZ R98, R85, R16 ;  /* 0x0000001055621220 */ /* 0x000fc40000410000 */
[----:B-1----:R-:W-:Y:S01]  /*1cb0*/  @P1 FMUL.FTZ R85, R84, UR18 ;  /* 0x0000001254551c20 */ /* 0x002fe20008410000 */
[----:B------:R-:W1:Y:S01]  /*1cc0*/  @UP1 LDCU UR22, c[0x0][0x40c] ;  /* 0x00008180ff1617ac */ /* 0x000e620008000800 */
        /* <DEDUP_REMOVED lines=15> */
[----:B0-----:R-:W-:Y:S02]  /*1dc0*/  @P1 FMUL.FTZ R86, R85, UR4 ;  /* 0x0000000455561c20 */ /* 0x001fe40008410000 */
[----:B-1----:R-:W-:Y:S01]  /*1dd0*/  @P1 FMUL.FTZ R88, R87, UR22 ;  /* 0x0000001657581c20 */ /* 0x002fe20008410000 */
        /* <DEDUP_REMOVED lines=17> */
.L_x_4279:
        /* <DEDUP_REMOVED lines=106> */
.L_x_4281:
[----:B------:R-:W-:Y:S05]  /*2590*/  BSYNC.RECONVERGENT B0 ;  /* 0x0000000000007941 */ /* 0x000fea0003800200 */
.L_x_4280:
        /* <DEDUP_REMOVED lines=8> */
[----:B------:R-:W-:Y:S02]  /*2620*/  MOV R88, 0x300 ;  /* 0x0000030000587802 */ /* 0x000fe40000000f00 */
[----:B------:R-:W-:Y:S01]  /*2630*/  LOP3.LUT R2, R2, 0xf8, RZ, 0xc0, !PT ;  /* 0x000000f802027812 */ /* 0x000fe200078ec0ff */
[----:B0-----:R-:W-:-:S04]  /*2640*/  ULEA UR4, UR5, UR4, 0x18 ;  /* 0x0000000405047291 */ /* 0x001fc8000f8ec0ff */
[----:B------:R-:W-:-:S09]  /*2650*/  @UP0 UIADD3 UR4, UPT, UPT, UR4, 0x40, URZ ;  /* 0x0000004004040890 */ /* 0x000fd2000fffe0ff */
[----:B------:R-:W0:Y:S03]  /*2660*/  LDS.64 R2, [R2+UR4] ;  /* 0x0000000402027984 */ /* 0x000e260008000a00 */
.L_x_4283:
[----:B------:R-:W-:Y:S05]  /*2670*/  BSYNC.RECONVERGENT B0 ;  /* 0x0000000000007941 */ /* 0x000fea0003800200 */
.L_x_4282:
[----:B------:R-:W1:Y:S01]  /*2680*/  SHFL.DOWN PT, R89, R88, 0x4, 0x1f ;  /* 0x08801f0058597f89 */ /* 0x000e6200000e0000 */
[----:B------:R-:W-:Y:S01]  /*2690*/  I2FP.F32.U32 R106, R88 ;  /* 0x00000058006a7245 */ /* 0x000fe20000201000 */
        /* <DEDUP_REMOVED lines=25> */
[----:B0-----:R-:W-:Y:S01]  /*2830*/  FMUL.FTZ R85, R2, R104 ;  /* 0x0000006802557220 */ /* 0x001fe20000410000 */
[----:B------:R-:W-:-:S03]  /*2840*/  FADD.FTZ R2, R89, -R2 ;  /* 0x8000000259027221 */ /* 0x000fc60000010000 */
[----:B------:R-:W-:Y:S01]  /*2850*/  FFMA.FTZ R106, R84, R89, R85 ;  /* 0x00000059546a7223 */ /* 0x000fe20000010055 */
[----:B------:R-:W-:Y:S01]  /*2860*/  FMUL.FTZ R89, R2, R2 ;  /* 0x0000000202597220 */ /* 0x000fe20000410000 */
[----:B------:R-:W0:Y:S01]  /*2870*/  SHFL.DOWN PT, R85, R88, 0x1, 0x1f ;  /* 0x08201f0058557f89 */ /* 0x000e2200000e0000 */
[----:B-1----:R-:W-:Y:S01]  /*2880*/  FADD.FTZ R87, R102, R87 ;  /* 0x0000005766577221 */ /* 0x002fe20000010000 */
[----:B--2---:R-:W-:Y:S01]  /*2890*/  FMUL.FTZ R2, R86, R106 ;  /* 0x0000006a56027220 */ /* 0x004fe20000410000 */
[----:B------:R-:W-:-:S04]  /*28a0*/  FMUL.FTZ R89, R84, R89 ;  /* 0x0000005954597220 */ /* 0x000fc80000410000 */
[----:B------:R-:W1:Y:S01]  /*28b0*/  SHFL.DOWN PT, R84, R2, 0x1, 0x1f ;  /* 0x08201f0002547f89 */ /* 0x000e6200000e0000 */
[----:B------:R-:W-:Y:S02]  /*28c0*/  FMUL.FTZ R89, R89, R104 ;  /* 0x0000006859597220 */ /* 0x000fe40000410000 */
[----:B------:R-:W2:Y:S02]  /*28d0*/  LDC R104, c[0x0][0x448] ;  /* 0x00011200ff687b82 */ /* 0x000ea40000000800 */
[----:B------:R-:W-:-:S05]  /*28e0*/  FFMA.FTZ R87, R86, R89, R87 ;  /* 0x0000005956577223 */ /* 0x000fca0000010057 */
[----:B------:R-:W3:Y:S01]  /*28f0*/  SHFL.DOWN PT, R86, R87, 0x1, 0x1f ;  /* 0x08201f0057567f89 */ /* 0x000ee200000e0000 */
[----:B0-----:R-:W-:-:S04]  /*2900*/  IADD3 R89, PT, PT, R88, R85, RZ ;  /* 0x0000005558597210 */ /* 0x001fc80007ffe0ff */
[----:B------:R-:W-:Y:S02]  /*2910*/  I2FP.F32.S32 R102, R89 ;  /* 0x0000005900667245 */ /* 0x000fe40000201400 */
[----:B------:R-:W-:Y:S01]  /*2920*/  I2FP.F32.S32 R89, R85 ;  /* 0x0000005500597245 */ /* 0x000fe20000201400 */
[----:B-1----:R-:W-:-:S03]  /*2930*/  FADD.FTZ R85, R2, -R84 ;  /* 0x8000005402557221 */ /* 0x002fc60000010000 */
        /* <DEDUP_REMOVED lines=13> */
[----:B-1----:R-:W-:Y:S01]  /*2a10*/  MOV R88, UR7 ;  /* 0x0000000700587c02 */ /* 0x002fe20008000f00 */
        /* <DEDUP_REMOVED lines=12> */
[----:B------:R-:W-:-:S04]  /*2ae0*/  UIADD3 UR4, UPT, UPT, UR6, -0x1, URZ ;  /* 0xffffffff06047890 */ /* 0x000fc8000fffe0ff */
[C---:B0-----:R-:W-:Y:S01]  /*2af0*/  FADD.FTZ R85, -R88.reuse, R98 ;  /* 0x0000006258557221 */ /* 0x041fe20000010100 */
        /* <DEDUP_REMOVED lines=23> */
[----:B------:R-:W-:Y:S01]  /*2c70*/  UIMAD UR4, UR4, UR20, URZ ;  /* 0x00000014040472a4 */ /* 0x000fe2000f8e02ff */
[----:B------:R-:W0:Y:S01]  /*2c80*/  LDC.64 R88, c[0x0][0x428] ;  /* 0x00010a00ff587b82 */ /* 0x000e220000000a00 */
[C---:B------:R-:W-:Y:S01]  /*2c90*/  FMUL.FTZ R105, R87.reuse, R85 ;  /* 0x0000005557697220 */ /* 0x040fe20000410000 */
[C---:B------:R-:W-:Y:S01]  /*2ca0*/  FMUL.FTZ R97, R87.reuse, R104 ;  /* 0x0000006857617220 */ /* 0x040fe20000410000 */
[----:B------:R-:W-:Y:S01]  /*2cb0*/  USHF.R.S32.HI UR5, URZ, 0x1f, UR4 ;  /* 0x0000001fff057899 */ /* 0x000fe20008011404 */
[C---:B------:R-:W-:Y:S01]  /*2cc0*/  FMUL.FTZ R99, R87.reuse, R108 ;  /* 0x0000006c57637220 */ /* 0x040fe20000410000 */
[C---:B------:R-:W-:Y:S01]  /*2cd0*/  FMUL.FTZ R3, R87.reuse, R2 ;  /* 0x0000000257037220 */ /* 0x040fe20000410000 */
[C---:B------:R-:W-:Y:S01]  /*2ce0*/  FMUL.FTZ R84, R87.reuse, R84 ;  /* 0x0000005457547220 */ /* 0x040fe20000410000 */
[----:B------:R-:W-:Y:S01]  /*2cf0*/  ULEA.HI UR5, UR5, UR4, URZ, 0x3 ;  /* 0x0000000405057291 */ /* 0x000fe2000f8f18ff */
[C---:B------:R-:W-:Y:S01]  /*2d00*/  FMUL.FTZ R93, R87.reuse, R86 ;  /* 0x00000056575d7220 */ /* 0x040fe20000410000 */
[C---:B------:R-:W-:Y:S01]  /*2d10*/  FMUL.FTZ R106, R87.reuse, R106 ;  /* 0x0000006a576a7220 */ /* 0x040fe20000410000 */
[C---:B------:R-:W-:Y:S01]  /*2d20*/  FMUL.FTZ R113, R87.reuse, R92 ;  /* 0x0000005c57717220 */ /* 0x040fe20000410000 */
[C---:B------:R-:W-:Y:S01]  /*2d30*/  FMUL.FTZ R102, R87.reuse, R102 ;  /* 0x0000006657667220 */ /* 0x040fe20000410000 */
[C---:B------:R-:W-:Y:S01]  /*2d40*/  FMUL.FTZ R110, R87.reuse, R110 ;  /* 0x0000006e576e7220 */ /* 0x040fe20000410000 */
[----:B------:R-:W-:Y:S01]  /*2d50*/  MOV R85, UR5 ;  /* 0x0000000500557c02 */ /* 0x000fe20008000f00 */
[C---:B------:R-:W-:Y:S01]  /*2d60*/  FMUL.FTZ R95, R87.reuse, R112 ;  /* 0x00000070575f7220 */ /* 0x040fe20000410000 */
[C---:B------:R-:W-:Y:S01]  /*2d70*/  FMUL.FTZ R114, R87.reuse, R114 ;  /* 0x0000007257727220 */ /* 0x040fe20000410000 */
[----:B------:R-:W-:Y:S01]  /*2d80*/  FMUL.FTZ R103, R87, R116 ;  /* 0x0000007457677220 */ /* 0x000fe20000410000 */
        /* <DEDUP_REMOVED lines=15> */
[C---:B0-----:R-:W-:Y:S01]  /*2e80*/  IMAD.WIDE.U32 R96, R85.reuse, 0x10, R88 ;  /* 0x0000001055607825 */ /* 0x041fe200078e0058 */
[----:B------:R-:W-:-:S03]  /*2e90*/  IADD3 R101, PT, PT, R85, 0x200, RZ ;  /* 0x0000020055657810 */ /* 0x000fc60007ffe0ff */
[----:B------:R-:W-:Y:S01]  /*2ea0*/  FFMA.FTZ R91, R106, R77, R53 ;  /* 0x0000004d6a5b7223 */ /* 0x000fe20000010035 */
[----:B------:R-:W-:Y:S01]  /*2eb0*/  FFMA.FTZ R3, R3, R80, R56 ;  /* 0x0000005003037223 */ /* 0x000fe20000010038 */
[----:B------:R-:W-:Y:S01]  /*2ec0*/  FFMA.FTZ R84, R84, R81, R57 ;  /* 0x0000005154547223 */ /* 0x000fe20000010039 */
[----:B------:R-:W-:Y:S01]  /*2ed0*/  FFMA.FTZ R85, R93, R82, R58 ;  /* 0x000000525d557223 */ /* 0x000fe2000001003a */
[----:B------:R-:W-:Y:S01]  /*2ee0*/  FFMA.FTZ R90, R107, R68, R44 ;  /* 0x000000446b5a7223 */ /* 0x000fe2000001002c */
[----:B------:R-:W-:Y:S01]  /*2ef0*/  FFMA.FTZ R93, R122, R69, R45 ;  /* 0x000000457a5d7223 */ /* 0x000fe2000001002d */
[----:B------:R-:W-:-:S04]  /*2f00*/  IMAD.WIDE.U32 R98, R99, 0x10, R88 ;  /* 0x0000001063627825 */ /* 0x000fc800078e0058 */
[----:B------:R-:W-:Y:S01]  /*2f10*/  FFMA.FTZ R110, R110, R79, R55 ;  /* 0x0000004f6e6e7223 */ /* 0x000fe20000010037 */
[----:B------:R-:W-:Y:S01]  /*2f20*/  F2FP.BF16.F32.PACK_AB R86, R91, R86 ;  /* 0x000000565b56723e */ /* 0x000fe200000010ff */
[----:B------:R-:W-:Y:S01]  /*2f30*/  FFMA.FTZ R102, R102, R83, R59 ;  /* 0x0000005366667223 */ /* 0x000fe2000001003b */
[----:B------:R-:W-:Y:S01]  /*2f40*/  IMAD.WIDE.U32 R100, R101, 0x10, R88 ;  /* 0x0000001065647825 */ /* 0x000fe200078e0058 */
[----:B------:R-:W-:-:S03]  /*2f50*/  F2FP.BF16.F32.PACK_AB R84, R84, R3 ;  /* 0x000000035454723e */ /* 0x000fc600000010ff */
        /* <DEDUP_REMOVED lines=18> */
[----:B------:R-:W-:Y:S01]  /*3080*/  F2FP.BF16.F32.PACK_AB R89, R118, R89 ;  /* 0x000000597659723e */ /* 0x000fe200000010ff */
[----:B------:R1:W-:Y:S01]  /*3090*/  STG.E.128 desc[UR12][R96.64], R84 ;  /* 0x0000005460007986 */ /* 0x0003e2000c101d0c */
[----:B------:R-:W-:Y:S02]  /*30a0*/  F2FP.BF16.F32.PACK_AB R88, R3, R88 ;  /* 0x000000580358723e */ /* 0x000fe400000010ff */
[----:B------:R-:W-:Y:S02]  /*30b0*/  F2FP.BF16.F32.PACK_AB R95, R92, R95 ;  /* 0x0000005f5c5f723e */ /* 0x000fe400000010ff */
[----:B------:R-:W-:Y:S01]  /*30c0*/  F2FP.BF16.F32.PACK_AB R94, R94, R113 ;  /* 0x000000715e5e723e */ /* 0x000fe200000010ff */
[----:B------:R1:W-:Y:S01]  /*30d0*/  STG.E.128 desc[UR12][R98.64], R88 ;  /* 0x0000005862007986 */ /* 0x0003e2000c101d0c */
[----:B------:R-:W-:-:S02]  /*30e0*/  F2FP.BF16.F32.PACK_AB R93, R104, R93 ;  /* 0x0000005d685d723e */ /* 0x000fc400000010ff */
[----:B------:R-:W-:-:S05]  /*30f0*/  F2FP.BF16.F32.PACK_AB R92, R2, R105 ;  /* 0x00000069025c723e */ /* 0x000fca00000010ff */
[----:B------:R1:W-:Y:S02]  /*3100*/  STG.E.128 desc[UR12][R100.64], R92 ;  /* 0x0000005c64007986 */ /* 0x0003e4000c101d0c */
.L_x_4284:
[----:B------:R-:W-:Y:S02]  /*3110*/  UIADD3 UR7, UPT, UPT, UR7, UR16, URZ ;  /* 0x0000001007077290 */ /* 0x000fe4000fffe0ff */
[----:B------:R-:W-:Y:S02]  /*3120*/  UPLOP3.LUT UP0, UPT, UPT, UPT, UP0, 0x40, 0x4 ;  /* 0x000000000004789c */ /* 0x000fe40003f0e800 */
[----:B------:R-:W-:-:S09]  /*3130*/  UISETP.GE.AND UP1, UPT, UR7, UR17, UPT ;  /* 0x000000110700728c */ /* 0x000fd2000bf26270 */
[----:B------:R-:W-:Y:S05]  /*3140*/  BRA.U !UP1, `(.L_x_4285) ;  /* 0xffffffd109cc7547 */ /* 0x000fea000b83ffff */
[----:B------:R-:W-:Y:S05]  /*3150*/  EXIT ;  /* 0x000000000000794d */ /* 0x000fea0003800000 */
.L_x_4286:
        /* <DEDUP_REMOVED lines=10> */
.L_x_20942:


//--------------------- .text._ZN10layer_norm13ln_fwd_kernelINS_13Kernel_traitsIf13__nv_bfloat16S2_S2_fjLj6144ELj1ELj1ELj8ELj16ENS_18Kernel_traits_baseILj6144EfS2_S2_S2_fjLj256EEEEELb1ELb0ELb0ELb0EEEvNS_9FwdParamsE --------------------------
	.section	.text._ZN10layer_norm13ln_fwd_kernelINS_13Kernel_traitsIf13__nv_bfloat16S2_S2_fjLj6144ELj1ELj1ELj8ELj16ENS_18Kernel_traits_baseILj6144EfS2_S2_S2_fjLj256EEEEELb1ELb0ELb0ELb0EEEvNS_9FwdParamsE,"ax",@progbits
	.align	128
        .global         _ZN10layer_norm13ln_fwd_kernelINS_13Kernel_traitsIf13__nv_bfloat16S2_S2_fjLj6144ELj1ELj1ELj8ELj16ENS_18Kernel_traits_baseILj6144EfS2_S2_S2_fjLj256EEEEELb1ELb0ELb0ELb0EEEvNS_9FwdParamsE
        .type           _ZN10layer_norm13ln_fwd_kernelINS_13Kernel_traitsIf13__nv_bfloat16S2_S2_fjLj6144ELj1ELj1ELj8ELj16ENS_18Kernel_traits_baseILj6144EfS2_S2_S2_fjLj256EEEEELb1ELb0ELb0ELb0EEEvNS_9FwdParamsE,@function
        .size           _ZN10layer_norm13ln_fwd_kernelINS_13Kernel_traitsIf13__nv_bfloat16S2_S2_fjLj6144ELj1ELj1ELj8ELj16ENS_18Kernel_traits_baseILj6144EfS2_S2_S2_fjLj256EEEEELb1ELb0ELb0ELb0EEEvNS_9FwdParamsE,(.L_x_20943 - _ZN10layer_norm13ln_fwd_kernelINS_13Kernel_traitsIf13__nv_bfloat16S2_S2_fjLj6144ELj1ELj1ELj8ELj16ENS_18Kernel_traits_baseILj6144EfS2_S2_S2_fjLj256EEEEELb1ELb0ELb0ELb0EEEvNS_9FwdParamsE)
        .other          _ZN10layer_norm13ln_fwd_kernelINS_13Kernel_traitsIf13__nv_bfloat16S2_S2_fjLj6144ELj1ELj1ELj8ELj16ENS_18Kernel_traits_baseILj6144EfS2_S2_S2_fjLj256EEEEELb1ELb0ELb0ELb0EEEvNS_9FwdParamsE,@"STO_CUDA_ENTRY STV_DEFAULT"
_ZN10layer_norm13ln_fwd_kernelINS_13Kernel_traitsIf13__nv_bfloat16S2_S2_fjLj6144ELj1ELj1ELj8ELj16ENS_18Kernel_traits_baseILj6144EfS2_S2_S2_fjLj256EEEEELb1ELb0ELb0ELb0EEEvNS_9FwdParamsE:
.text._ZN10layer_norm13ln_fwd_kernelINS_13Kernel_traitsIf13__nv_bfloat16S2_S2_fjLj6144ELj1ELj1ELj8ELj16ENS_18Kernel_traits_baseILj6144EfS2_S2_S2_fjLj256EEEEELb1ELb0ELb0ELb0EEEvNS_9FwdParamsE:
        /* <DEDUP_REMOVED lines=28> */
[----:B------:R-:W-:Y:S02]  /*01c0*/  LEA.HI R2, R2, R9, RZ, 0x3 ;  /* 0x0000000902027211 */ /* 0x000fe400078f18ff */
[----:B------:R-:W-:Y:S01]  /*01d0*/  LOP3.LUT R4, R12, 0x1f, RZ, 0xc0, !PT ;  /* 0x0000001f0c047812 */ /* 0x000fe200078ec0ff */
[----:B------:R-:W-:Y:S01]  /*01e0*/  @P0 IMAD.X R13, RZ, RZ, R5, P1 ;  /* 0x000000ffff0d0224 */ /* 0x000fe200008e0605 */
[----:B------:R-:W-:Y:S01]  /*01f0*/  LOP3.LUT R5, R3, 0x1f, R12, 0xf8, !PT ;  /* 0x0000001f03057812 */ /* 0x000fe200078ef80c */
[----:B------:R-:W-:Y:S01]  /*0200*/  UIADD3 UR18, UPT, UPT, UR8, -0x61c88647, URZ ;  /* 0x9e3779b908127890 */ /* 0x000fe2000fffe0ff */
[----:B------:R-:W-:Y:S01]  /*0210*/  SHF.R.S32.HI R2, RZ, 0x3, R2 ;  /* 0x00000003ff027819 */ /* 0x000fe20000011402 */
        /* <DEDUP_REMOVED lines=41> */
[----:B------:R-:W-:Y:S01]  /*04b0*/  ISETP.GE.U32.AND P0, PT, R10, 0x300, PT ;  /* 0x000003000a00780c */ /* 0x000fe20003f06070 */
[----:B------:R-:W-:-:S12]  /*04c0*/  @P1 VIADD R5, R5, 0x100 ;  /* 0x0000010005051836 */ /* 0x000fd80000000000 */
        /* <DEDUP_REMOVED lines=10> */
.L_x_4288:
        /* <DEDUP_REMOVED lines=9> */
[----:B-1----:R-:W-:-:S03]  /*0600*/  @P1 IMAD.WIDE.U32 R16, R5, 0x20, R16 ;  /* 0x0000002005101825 */ /* 0x002fc600078e0010 */
[----:B------:R0:W5:Y:S01]  /*0610*/  @P0 LDG.E.128 R60, desc[UR6][R14.64+0x10] ;  /* 0x000010060e3c0981 */ /* 0x000162000c1e1d00 */
[----:B------:R-:W-:-:S03]  /*0620*/  @P1 VIADD R5, R5, 0x100 ;  /* 0x0000010005051836 */ /* 0x000fc60000000000 */
        /* <DEDUP_REMOVED lines=17> */
.L_x_4289:
[----:B------:R-:W-:Y:S05]  /*0740*/  BSYNC.RECONVERGENT B0 ;  /* 0x0000000000007941 */ /* 0x000fea0003800200 */
.L_x_4287:
[----:B------:R-:W1:Y:S02]  /*0750*/  LDCU UR4, c[0x0][0x384] ;  /* 0x00007080ff0477ac */ /* 0x000e640008000800 */
[----:B-1----:R-:W-:-:S06]  /*0760*/  UISETP.GE.AND UP0, UPT, UR10, UR4, UPT ;  /* 0x000000040a00728c */ /* 0x002fcc000bf06270 */
[----:B------:R-:W-:-:S13]  /*0770*/  PLOP3.LUT P0, PT, PT, PT, UP0, 0x80, 0x8 ;  /* 0x000000000008781c */ /* 0x000fda0003f0f008 */
[----:B------:R-:W-:Y:S05]  /*0780*/  @P0 EXIT ;  /* 0x000000000000094d */ /* 0x000fea0003800000 */
[----:B------:R-:W-:Y:S01]  /*0790*/  IMAD.HI.U32 R5, R11, -0x326172a9, RZ ;  /* 0xcd9e8d570b057827 */ /* 0x000fe200078e00ff */
[----:B------:R-:W1:Y:S03]  /*07a0*/  LDCU.64 UR4, c[0x0][0x3e0] ;  /* 0x00007c00ff0477ac */ /* 0x000e660008000a00 */
[C---:B0-----:R-:W-:Y:S01]  /*07b0*/  IMAD.HI.U32 R6, R9.reuse, -0x2daee0ad, RZ ;  /* 0xd2511f5309067827 */ /* 0x041fe200078e00ff */
[----:B------:R-:W-:Y:S01]  /*07c0*/  LOP3.LUT R5, R8, UR8, R5, 0x96, !PT ;  /* 0x0000000808057c12 */ /* 0x000fe2000f8e9605 */
[----:B------:R-:W0:Y:S02]  /*07d0*/  LDCU UR36, c[0x0][0x388] ;  /* 0x00007100ff2477ac */ /* 0x000e240008000800 */
        /* <DEDUP_REMOVED lines=11> */
[----:B-1----:R-:W-:Y:S01]  /*0890*/  UISETP.NE.U32.AND UP0, UPT, UR4, URZ, UPT ;  /* 0x000000ff0400728c */ /* 0x002fe2000bf05070 */
[----:B------:R-:W1:Y:S02]  /*08a0*/  LDCU.64 UR12, c[0x0][0x3a0] ;  /* 0x00007400ff0c77ac */ /* 0x000e640008000a00 */
        /* <DEDUP_REMOVED lines=34> */
[C---:B------:R-:W-:Y:S01]  /*0ad0*/  IMAD.HI.U32 R7, R5.reuse, -0x326172a9, RZ ;  /* 0xcd9e8d5705077827 */ /* 0x040fe200078e00ff */
[----:B------:R-:W-:Y:S02]  /*0ae0*/  LOP3.LUT R13, R16, UR31, R13, 0x96, !PT ;  /* 0x0000001f100d7c12 */ /* 0x000fe4000f8e960d */
[----:B------:R-:W-:Y:S01]  /*0af0*/  LOP3.LUT R16, R2, 0xff, RZ, 0xc0, !PT ;  /* 0x000000ff02107812 */ /* 0x000fe200078ec0ff */
[----:B------:R-:W-:Y:S01]  /*0b00*/  IMAD R15, R6, -0x2daee0ad, RZ ;  /* 0xd2511f53060f7824 */ /* 0x000fe200078e02ff */
[----:B------:R-:W-:Y:S01]  /*0b10*/  LOP3.LUT R7, R14, UR30, R7, 0x96, !PT ;  /* 0x0000001e0e077c12 */ /* 0x000fe2000f8e9607 */
[----:B------:R-:W-:Y:S01]  /*0b20*/  IMAD R14, R5, -0x326172a9, RZ ;  /* 0xcd9e8d57050e7824 */ /* 0x000fe200078e02ff */
[----:B------:R-:W-:Y:S01]  /*0b30*/  VIADDMNMX R3, R16, -R3, RZ, !PT ;  /* 0x8000000310037246 */ /* 0x000fe200078001ff */
[----:B------:R-:W-:Y:S01]  /*0b40*/  IMAD R4, R4, -0x20, R16 ;  /* 0xffffffe004047824 */ /* 0x000fe200078e0210 */
[----:B------:R-:W-:Y:S01]  /*0b50*/  LOP3.LUT R2, R2, 0xffffff00, RZ, 0xc0, !PT ;  /* 0xffffff0002027812 */ /* 0x000fe200078ec0ff */
[----:B------:R-:W-:Y:S01]  /*0b60*/  IMAD.HI.U32 R6, R7, -0x2daee0ad, RZ ;  /* 0xd2511f5307067827 */ /* 0x000fe200078e00ff */
[----:B------:R-:W-:-:S02]  /*0b70*/  VIMNMX R3, PT, PT, R3, 0x20, PT ;  /* 0x0000002003037848 */ /* 0x000fc40003fe0100 */
[----:B------:R-:W-:Y:S01]  /*0b80*/  VIMNMX R4, PT, PT, RZ, R4, !PT ;  /* 0x00000004ff047248 */ /* 0x000fe20007fe0100 */
[----:B------:R-:W-:Y:S01]  /*0b90*/  IMAD.HI.U32 R5, R13, -0x326172a9, RZ ;  /* 0xcd9e8d570d057827 */ /* 0x000fe200078e00ff */
[----:B------:R-:W-:Y:S02]  /*0ba0*/  LOP3.LUT R15, R15, UR33, R6, 0x96, !PT ;  /* 0x000000210f0f7c12 */ /* 0x000fe4000f8e9606 */
[----:B------:R-:W-:Y:S01]  /*0bb0*/  LEA R3, R3, R2, 0x3 ;  /* 0x0000000203037211 */ /* 0x000fe200078e18ff */
[----:B------:R-:W-:Y:S01]  /*0bc0*/  IMAD R17, R13, -0x326172a9, RZ ;  /* 0xcd9e8d570d117824 */ /* 0x000fe200078e02ff */
[----:B------:R-:W-:Y:S01]  /*0bd0*/  LOP3.LUT R14, R14, UR32, R5, 0x96, !PT ;  /* 0x000000200e0e7c12 */ /* 0x000fe2000f8e9605 */
[----:B------:R-:W-:Y:S01]  /*0be0*/  IMAD R13, R7, -0x2daee0ad, RZ ;  /* 0xd2511f53070d7824 */ /* 0x000fe200078e02ff */
[----:B------:R-:W-:Y:S01]  /*0bf0*/  VIMNMX R5, PT, PT, R4, 0x20, PT ;  /* 0x0000002004057848 */ /* 0x000fe20003fe0100 */
[----:B------:R-:W-:-:S04]  /*0c00*/  IMAD.HI.U32 R4, R15, -0x326172a9, RZ ;  /* 0xcd9e8d570f047827 */ /* 0x000fc800078e00ff */
[----:B------:R-:W-:Y:S01]  /*0c10*/  IMAD R7, R5, 0x8, R2 ;  /* 0x0000000805077824 */ /* 0x000fe200078e0202 */
[----:B------:R-:W-:Y:S01]  /*0c20*/  LOP3.LUT R5, R17, UR34, R4, 0x96, !PT ;  /* 0x0000002211057c12 */ /* 0x000fe2000f8e9604 */
[----:B------:R-:W-:Y:S01]  /*0c30*/  IMAD.HI.U32 R6, R14, -0x2daee0ad, RZ ;  /* 0xd2511f530e067827 */ /* 0x000fe200078e00ff */
[----:B------:R-:W-:Y:S02]  /*0c40*/  I2FP.F32.U32 R4, R3 ;  /* 0x0000000300047245 */ /* 0x000fe40000201000 */
[----:B------:R-:W-:Y:S01]  /*0c50*/  LOP3.LUT R3, R0, 0x3, RZ, 0xc0, !PT ;  /* 0x0000000300037812 */ /* 0x000fe200078ec0ff */
[----:B------:R-:W-:Y:S01]  /*0c60*/  IMAD.MOV.U32 R2, RZ, RZ, RZ ;  /* 0x000000ffff027224 */ /* 0x000fe200078e00ff */
[----:B------:R-:W-:Y:S01]  /*0c70*/  LOP3.LUT R6, R13, UR35, R6, 0x96, !PT ;  /* 0x000000230d067c12 */ /* 0x000fe2000f8e9606 */
[----:B------:R-:W-:Y:S01]  /*0c80*/  IMAD R16, R14, -0x2daee0ad, RZ ;  /* 0xd2511f530e107824 */ /* 0x000fe200078e02ff */
[----:B------:R-:W0:Y:S01]  /*0c90*/  MUFU.RCP R4, R4 ;  /* 0x0000000400047308 */ /* 0x000e220000001000 */
[----:B-1234-:R-:W-:-:S07]  /*0ca0*/  IMAD R0, R15, -0x326172a9, RZ ;  /* 0xcd9e8d570f007824 */ /* 0x01efce00078e02ff */
.L_x_4547:
[----:B-1----:R-:W1:Y:S01]  /*0cb0*/  @UP0 LDCU.64 UR4, c[0x0][0x3e0] ;  /* 0x00007c00ff0407ac */ /* 0x002e620008000a00 */
[----:B------:R-:W-:Y:S01]  /*0cc0*/  PLOP3.LUT P0, PT, PT, PT, UP0, 0x80, 0x8 ;  /* 0x000000000008781c */ /* 0x000fe20003f0f008 */
[----:B-1----:R-:W-:-:S06]  /*0cd0*/  @UP0 UIMAD.WIDE UR4, UR10, 0x2, UR4 ;  /* 0x000000020a0408a5 */ /* 0x002fcc000f8e0204 */
[----:B0-23--:R-:W-:Y:S01]  /*0ce0*/  MOV R68, UR4 ;  /* 0x0000000400447c02 */ /* 0x00dfe20008000f00 */
[----:B------:R-:W-:-:S05]  /*0cf0*/  IMAD.U32 R69, RZ, RZ, UR5 ;  /* 0x00000005ff457e24 */ /* 0x000fca000f8e00ff */
[----:B------:R-:W2:Y:S01]  /*0d00*/  @P0 LDG.E.U16 R68, desc[UR6][R68.64] ;  /* 0x0000000644440981 */ /* 0x000ea2000c1e1500 */
[----:B------:R-:W-:Y:S01]  /*0d10*/  PLOP3.LUT P0, PT, PT, PT, UP0, 0x80, 0x8 ;  /* 0x000000000008781c */ /* 0x000fe20003f0f008 */
[----:B0-----:R-:W-:Y:S01]  /*0d20*/  UIMAD UR4, UR10, UR36, URZ ;  /* 0x000000240a0472a4 */ /* 0x001fe2000f8e02ff */
[----:B------:R-:W-:Y:S01]  /*0d30*/  ISETP.GE.U32.AND P1, PT, R10, 0x100, PT ;  /* 0x000001000a00780c */ /* 0x000fe20003f26070 */
[----:B------:R-:W-:Y:S02]  /*0d40*/  BSSY.RECONVERGENT B0, `(.L_x_4290) ;  /* 0x0000554000007945 */ /* 0x000fe40003800200 */
[----:B------:R-:W-:Y:S01]  /*0d50*/  USHF.R.S32.HI UR5, URZ, 0x1f, UR4 ;  /* 0x0000001fff057899 */ /* 0x000fe20008011404 */
[----:B------:R-:W-:-:S03]  /*0d60*/  P2R R18, PR, RZ, 0x2 ;  /* 0x00000002ff127803 */ /* 0x000fc60000000000 */
[----:B------:R-:W-:-:S03]  /*0d70*/  ULEA.HI UR5, UR5, UR4, URZ, 0x3 ;  /* 0x0000000405057291 */ /* 0x000fc6000f8f18ff */
[----:B------:R-:W-:-:S03]  /*0d80*/  UMOV UR4, 0x3f800000 ;  /* 0x3f80000000047882 */ /* 0x000fc60000000000 */
[----:B------:R-:W-:-:S05]  /*0d90*/  IMAD.U32 R71, RZ, RZ, UR5 ;  /* 0x00000005ff477e24 */ /* 0x000fca000f8e00ff */
        /* <DEDUP_REMOVED lines=25> */
.L_x_20775:
[----:B------:R-:W-:Y:S05]  /*0f30*/  BRX R84 -0xf40                                         (*"BRANCH_TARGETS .L_x_20776,.L_x_20777,.L_x_20778"*) ;  /* 0xfffffff054307949 */ /* 0x000fea000383ffff */
.L_x_20778:
[----:B------:R-:W-:Y:S01]  /*0f40*/  IADD3 R13, PT, PT, R3, 0x1, RZ ;  /* 0x00000001030d7810 */ /* 0x000fe20007ffe0ff */
[----:B------:R-:W-:Y:S02]  /*0f50*/  IMAD.MOV.U32 R76, RZ, RZ, R16 ;  /* 0x000000ffff4c7224 */ /* 0x000fe400078e0010 */
[----:B------:R-:W-:Y:S01]  /*0f60*/  IMAD.MOV.U32 R15, RZ, RZ, R5 ;  /* 0x000000ffff0f7224 */ /* 0x000fe200078e0005 */
[----:B------:R-:W-:Y:S06]  /*0f70*/  BRA `(.L_x_4294) ;  /* 0x0000000000f47947 */ /* 0x000fec0003800000 */
.L_x_20776:
[----:B------:R-:W-:Y:S01]  /*0f80*/  MOV R76, R16 ;  /* 0x00000010004c7202 */ /* 0x000fe20000000f00 */
[----:B------:R-:W-:Y:S02]  /*0f90*/  IMAD.MOV.U32 R13, RZ, RZ, 0x3 ;  /* 0x00000003ff0d7424 */ /* 0x000fe400078e00ff */
[----:B------:R-:W-:Y:S01]  /*0fa0*/  IMAD.MOV.U32 R15, RZ, RZ, R6 ;  /* 0x000000ffff0f7224 */ /* 0x000fe200078e0006 */
[----:B------:R-:W-:Y:S06]  /*0fb0*/  BRA `(.L_x_4294) ;  /* 0x0000000000e47947 */ /* 0x000fec0003800000 */
.L_x_20777:
        /* <DEDUP_REMOVED lines=13> */
.L_x_4296:
[----:B------:R-:W-:Y:S05]  /*1090*/  BSYNC.RECONVERGENT B2 ;  /* 0x0000000000027941 */ /* 0x000fea0003800200 */
.L_x_4295:
        /* <DEDUP_REMOVED lines=43> */
.L_x_4294:
[----:B------:R-:W-:Y:S05]  /*1350*/  BSYNC.RECONVERGENT B1 ;  /* 0x0000000000017941 */ /* 0x000fea0003800200 */
.L_x_4293:
        /* <DEDUP_REMOVED lines=29> */
.L_x_4299:
        /* <DEDUP_REMOVED lines=13> */
.L_x_4301:
[----:B------:R-:W-:Y:S05]  /*1600*/  BSYNC.RECONVERGENT B2 ;  /* 0x0000000000027941 */ /* 0x000fea0003800200 */
.L_x_4300:
        /* <DEDUP_REMOVED lines=43> */
.L_x_4298:
[----:B------:R-:W-:Y:S05]  /*18c0*/  BSYNC.RECONVERGENT B1 ;  /* 0x0000000000017941 */ /* 0x000fea0003800200 */
.L_x_4297:
        /* <DEDUP_REMOVED lines=23> */
.L_x_4304:
        /* <DEDUP_REMOVED lines=13> */
.L_x_4306:
[----:B------:R-:W-:Y:S05]  /*1b10*/  BSYNC.RECONVERGENT B2 ;  /* 0x0000000000027941 */ /* 0x000fea0003800200 */
.L_x_4305:
        /* <DEDUP_REMOVED lines=43> */
.L_x_4303:
[----:B------:R-:W-:Y:S05]  /*1dd0*/  BSYNC.RECONVERGENT B1 ;  /* 0x0000000000017941 */ /* 0x000fea0003800200 */
.L_x_4302:
        /* <DEDUP_REMOVED lines=8> */
[----:B------:R-:W-:Y:S02]  /*1e60*/  IMAD.MOV.U32 R69, RZ, RZ, R0 ;  /* 0x000000ffff457224 */ /* 0x000fe400078e0000 */
[----:B------:R-:W-:Y:S01]  /*1e70*/  FMUL.FTZ R85, R85, R82 ;  /* 0x0000005255557220 */ /* 0x000fe20000410000 */
[----:B------:R-:W-:-:S02]  /*1e80*/  FSETP.GTU.FTZ.AND P1, PT, R3, R80, PT ;  /* 0x000000500300720b */ /* 0x000fc40003f3c000 */
[----:B------:R-:W-:Y:S02]  /*1e90*/  PRMT R3, R73, 0x7632, R3 ;  /* 0x0000763249037816 */ /* 0x000fe40000000003 */
        /* <DEDUP_REMOVED lines=13> */
.L_x_4309:
        /* <DEDUP_REMOVED lines=13> */
.L_x_4311:
[----:B------:R-:W-:Y:S05]  /*2040*/  BSYNC.RECONVERGENT B2 ;  /* 0x0000000000027941 */ /* 0x000fea0003800200 */
.L_x_4310:
        /* <DEDUP_REMOVED lines=43> */
.L_x_4308:
[----:B------:R-:W-:Y:S05]  /*2300*/  BSYNC.RECONVERGENT B1 ;  /* 0x0000000000017941 */ /* 0x000fea0003800200 */
.L_x_4307:
        /* <DEDUP_REMOVED lines=23> */
.L_x_4314:
        /* <DEDUP_REMOVED lines=13> */
.L_x_4316:
[----:B------:R-:W-:Y:S05]  /*2550*/  BSYNC.RECONVERGENT B2 ;  /* 0x0000000000027941 */ /* 0x000fea0003800200 */
.L_x_4315:
        /* <DEDUP_REMOVED lines=43> */
.L_x_4313:
[----:B------:R-:W-:Y:S05]  /*2810*/  BSYNC.RECONVERGENT B1 ;  /* 0x0000000000017941 */ /* 0x000fea0003800200 */
.L_x_4312:
        /* <DEDUP_REMOVED lines=25> */
.L_x_4319:
        /* <DEDUP_REMOVED lines=13> */
.L_x_4321:
[----:B------:R-:W-:Y:S05]  /*2a80*/  BSYNC.RECONVERGENT B2 ;  /* 0x0000000000027941 */ /* 0x000fea0003800200 */
.L_x_4320:
        /* <DEDUP_REMOVED lines=43> */
.L_x_4318:
[----:B------:R-:W-:Y:S05]  /*2d40*/  BSYNC.RECONVERGENT B1 ;  /* 0x0000000000017941 */ /* 0x000fea0003800200 */
.L_x_4317:
        /* <DEDUP_REMOVED lines=23> */
.L_x_4324:
        /* <DEDUP_REMOVED lines=13> */
.L_x_4326:
[----:B------:R-:W-:Y:S05]  /*2f90*/  BSYNC.RECONVERGENT B2 ;  /* 0x0000000000027941 */ /* 0x000fea0003800200 */
.L_x_4325:
        /* <DEDUP_REMOVED lines=43> */
.L_x_4323:
[----:B------:R-:W-:Y:S05]  /*3250*/  BSYNC.RECONVERGENT B1 ;  /* 0x0000000000017941 */ /* 0x000fea0003800200 */
.L_x_4322:
        /* <DEDUP_REMOVED lines=11> */
[----:B------:R-:W-:-:S03]  /*3310*/  IMAD.MOV.U32 R3, RZ, RZ, 0x2 ;  /* 0x00000002ff037424 */ /* 0x000fc600078e00ff */
        /* <DEDUP_REMOVED lines=13> */
.L_x_4329:
        /* <DEDUP_REMOVED lines=15> */
.L_x_4331:
[----:B------:R-:W-:Y:S05]  /*34e0*/  BSYNC.RECONVERGENT B2 ;  /* 0x0000000000027941 */ /* 0x000fea0003800200 */
.L_x_4330:
        /* <DEDUP_REMOVED lines=43> */
.L_x_4328:
[----:B------:R-:W-:Y:S05]  /*37a0*/  BSYNC.RECONVERGENT B1 ;  /* 0x0000000000017941 */ /* 0x000fea0003800200 */
.L_x_4327:
[----:B------:R-:W-:Y:S01]  /*37b0*/  I2FP.F32.U32 R69, R69 ;  /* 0x0000004500457245 */ /* 0x000fe20000201000 */
[----:B------:R-:W-:Y:S01]  /*37c0*/  IMAD.U32 R84, R84, 0x10000, RZ ;  /* 0x0001000054547824 */ /* 0x000fe200078e00ff */
[----:B------:R-:W-:Y:S01]  /*37d0*/  F2FP.BF16.F32.PACK_AB R70, R101, R103 ;  /* 0x000000676546723e */ /* 0x000fe200000010ff */
[----:B------:R-:W-:Y:S01]  /*37e0*/  IMAD.U32 R86, R86, 0x10000, RZ ;  /* 0x0001000056567824 */ /* 0x000fe200078e00ff */
        /* <DEDUP_REMOVED lines=8> */
[----:B------:R-:W-:-:S05]  /*3870*/  FADD.FTZ R107, R71, R86 ;  /* 0x00000056476b7221 */ /* 0x000fca0000010000 */
[----:B------:R-:W-:Y:S01]  /*3880*/  F2FP.BF16.F32.PACK_AB R71, R107, R105 ;  /* 0x000000696b47723e */ /* 0x000fe200000010ff */
[----:B------:R-:W-:Y:S06]  /*3890*/  BRA `(.L_x_4332) ;  /* 0x0000002800247947 */ /* 0x000fec0003800000 */
.L_x_4292:
        /* <DEDUP_REMOVED lines=16> */
.L_x_4335:
        /* <DEDUP_REMOVED lines=13> */
.L_x_4337:
[----:B------:R-:W-:Y:S05]  /*3a70*/  BSYNC.RECONVERGENT B2 ;  /* 0x0000000000027941 */ /* 0x000fea0003800200 */
.L_x_4336:
        /* <DEDUP_REMOVED lines=43> */
.L_x_4334:
[----:B------:R-:W-:Y:S05]  /*3d30*/  BSYNC.RECONVERGENT B1 ;  /* 0x0000000000017941 */ /* 0x000fea0003800200 */
.L_x_4333:
[----:B------:R-:W0:Y:S01]  /*3d40*/  LDC R82, c[0x0][0x404] ;  /* 0x00010100ff527b82 */ /* 0x000e220000000800 */
[----:B------:R-:W-:Y:S01]  /*3d50*/  I2FP.F32.U32 R3, R13 ;  /* 0x0000000d00037245 */ /* 0x000fe20000201000 */
[----:B------:R-:W-:Y:S01]  /*3d60*/  IMAD.MOV.U32 R78, RZ, RZ, 0x2f800000 ;  /* 0x2f800000ff4e7424 */ /* 0x000fe200078e00ff */
[----:B------:R-:W-:Y:S01]  /*3d70*/  ISETP.NE.AND P1, PT, R68, 0x1, PT ;  /* 0x000000014400780c */ /* 0x000fe20003f25270 */
[----:B------:R-:W-:Y:S01]  /*3d80*/  BSSY.RECONVERGENT B1, `(.L_x_4338) ;  /* 0x000004f000017945 */ /* 0x000fe20003800200 */
[C---:B-----5:R-:W-:Y:S01]  /*3d90*/  SHF.L.U32 R13, R72.reuse, 0x10, RZ ;  /* 0x00000010480d7819 */ /* 0x060fe200000006ff */
[----:B------:R-:W-:Y:S01]  /*3da0*/  FFMA.FTZ R3, R3, R78, 1.1641532182693481445e-10 ;  /* 0x2f00000003037423 */ /* 0x000fe2000001004e */
[----:B------:R-:W-:Y:S01]  /*3db0*/  PRMT R72, R72, 0x7632, R72 ;  /* 0x0000763248487816 */ /* 0x000fe20000000048 */
[----:B------:R-:W1:Y:S01]  /*3dc0*/  LDC R80, c[0x0][0x408] ;  /* 0x00010200ff507b82 */ /* 0x000e620000000800 */
[----:B------:R-:W-:Y:S02]  /*3dd0*/  IMAD.MOV.U32 R69, RZ, RZ, 0x2 ;  /* 0x00000002ff457424 */ /* 0x000fe400078e00ff */
[----:B------:R-:W-:Y:S01]  /*3de0*/  FMUL.FTZ R13, R13, UR4 ;  /* 0x000000040d0d7c20 */ /* 0x000fe20008410000 */
[----:B0-----:R-:W-:Y:S01]  /*3df0*/  FSETP.GTU.FTZ.AND P0, PT, R3, R82, PT ;  /* 0x000000520300720b */ /* 0x001fe20003f1c000 */
[----:B------:R-:W-:-:S03]  /*3e00*/  IMAD.MOV.U32 R3, RZ, RZ, R0 ;  /* 0x000000ffff037224 */ /* 0x000fc600078e0000 */
        /* <DEDUP_REMOVED lines=13> */
.L_x_4340:
        /* <DEDUP_REMOVED lines=13> */
.L_x_4342:
[----:B------:R-:W-:Y:S05]  /*3fb0*/  BSYNC.RECONVERGENT B2 ;  /* 0x0000000000027941 */ /* 0x000fea0003800200 */
.L_x_4341:
        /* <DEDUP_REMOVED lines=43> */
.L_x_4339:
[----:B------:R-:W-:Y:S05]  /*4270*/  BSYNC.RECONVERGENT B1 ;  /* 0x0000000000017941 */ /* 0x000fea0003800200 */
.L_x_4338:
[----:B------:R-:W-:Y:S01]  /*4280*/  ISETP.NE.AND P2, PT, R69, 0x1, PT ;  /* 0x000000014500780c */ /* 0x000fe20003f45270 */
[----:B------:R-:W-:Y:S01]  /*4290*/  BSSY.RECONVERGENT B1, `(.L_x_4343) ;  /* 0x000004d000017945 */ /* 0x000fe20003800200 */
[----:B------:R-:W-:Y:S01]  /*42a0*/  I2FP.F32.U32 R3, R3 ;  /* 0x0000000300037245 */ /* 0x000fe20000201000 */
[----:B------:R-:W-:Y:S01]  /*42b0*/  IMAD.MOV.U32 R70, RZ, RZ, 0x2 ;  /* 0x00000002ff467424 */ /* 0x000fe200078e00ff */
[----:B------:R-:W-:-:S03]  /*42c0*/  SHF.L.U32 R72, R72, 0x10, RZ ;  /* 0x0000001048487819 */ /* 0x000fc600000006ff */
[----:B------:R-:W-:Y:S02]  /*42d0*/  FFMA.FTZ R3, R3, R78, 1.1641532182693481445e-10 ;  /* 0x2f00000003037423 */ /* 0x000fe4000001004e */
[----:B------:R-:W-:-:S03]  /*42e0*/  FMUL.FTZ R13, R72, UR4 ;  /* 0x00000004480d7c20 */ /* 0x000fc60008410000 */
        /* <DEDUP_REMOVED lines=14> */
.L_x_4345:
        /* <DEDUP_REMOVED lines=13> */
.L_x_4347:
[----:B------:R-:W-:Y:S05]  /*44a0*/  BSYNC.RECONVERGENT B2 ;  /* 0x0000000000027941 */ /* 0x000fea0003800200 */
.L_x_4346:
        /* <DEDUP_REMOVED lines=43> */
.L_x_4344:
[----:B------:R-:W-:Y:S05]  /*4760*/  BSYNC.RECONVERGENT B1 ;  /* 0x0000000000017941 */ /* 0x000fea0003800200 */
.L_x_4343:
[----:B------:R-:W-:Y:S01]  /*4770*/  I2FP.F32.U32 R3, R3 ;  /* 0x0000000300037245 */ /* 0x000fe20000201000 */
[----:B------:R-:W-:Y:S01]  /*4780*/  BSSY.RECONVERGENT B1, `(.L_x_4348) ;  /* 0x000004e000017945 */ /* 0x000fe20003800200 */
[----:B------:R-:W-:Y:S02]  /*4790*/  SHF.L.U32 R68, R73, 0x10, RZ ;  /* 0x0000001049447819 */ /* 0x000fe400000006ff */
[----:B------:R-:W-:Y:S01]  /*47a0*/  ISETP.NE.AND P3, PT, R70, 0x1, PT ;  /* 0x000000014600780c */ /* 0x000fe20003f65270 */
[----:B------:R-:W-:Y:S02]  /*47b0*/  FFMA.FTZ R3, R3, R78, 1.1641532182693481445e-10 ;  /* 0x2f00000003037423 */ /* 0x000fe4000001004e */
[----:B------:R-:W-:Y:S01]  /*47c0*/  FMUL.FTZ R69, R68, UR4 ;  /* 0x0000000444457c20 */ /* 0x000fe20008410000 */
[----:B------:R-:W-:Y:S02]  /*47d0*/  IMAD.MOV.U32 R68, RZ, RZ, 0x2 ;  /* 0x00000002ff447424 */ /* 0x000fe400078e00ff */
[----:B------:R-:W-:Y:S01]  /*47e0*/  FSETP.GTU.FTZ.AND P2, PT, R3, R82, PT ;  /* 0x000000520300720b */ /* 0x000fe20003f5c000 */
[----:B------:R-:W-:Y:S01]  /*47f0*/  FMUL.FTZ R69, R69, R80 ;  /* 0x0000005045457220 */ /* 0x000fe20000410000 */
[----:B------:R-:W-:-:S02]  /*4800*/  PRMT R3, R73, 0x7632, R3 ;  /* 0x0000763249037816 */ /* 0x000fc40000000003 */
        /* <DEDUP_REMOVED lines=12> */
.L_x_4350:
        /* <DEDUP_REMOVED lines=13> */
.L_x_4352:
[----:B------:R-:W-:Y:S05]  /*49a0*/  BSYNC.RECONVERGENT B2 ;  /* 0x0000000000027941 */ /* 0x000fea0003800200 */
.L_x_4351:
        /* <DEDUP_REMOVED lines=43> */
.L_x_4349:
[----:B------:R-:W-:Y:S05]  /*4c60*/  BSYNC.RECONVERGENT B1 ;  /* 0x0000000000017941 */ /* 0x000fea0003800200 */
.L_x_4348:
[----:B------:R-:W-:Y:S01]  /*4c70*/  I2FP.F32.U32 R69, R69 ;  /* 0x0000004500457245 */ /* 0x000fe20000201000 */
[----:B------:R-:W-:Y:S01]  /*4c80*/  BSSY.RECONVERGENT B1, `(.L_x_4353) ;  /* 0x000004d000017945 */ /* 0x000fe20003800200 */
[----:B------:R-:W-:Y:S01]  /*4c90*/  SHF.L.U32 R3, R3, 0x10, RZ ;  /* 0x0000001003037819 */ /* 0x000fe200000006ff */
[----:B------:R-:W-:Y:S01]  /*4ca0*/  IMAD.MOV.U32 R70, RZ, RZ, 0x2 ;  /* 0x00000002ff467424 */ /* 0x000fe200078e00ff */
[----:B------:R-:W-:Y:S01]  /*4cb0*/  ISETP.NE.AND P4, PT, R68, 0x1, PT ;  /* 0x000000014400780c */ /* 0x000fe20003f85270 */
[----:B------:R-:W-:Y:S02]  /*4cc0*/  FFMA.FTZ R69, R69, R78, 1.1641532182693481445e-10 ;  /* 0x2f00000045457423 */ /* 0x000fe4000001004e */
[----:B------:R-:W-:-:S03]  /*4cd0*/  FMUL.FTZ R3, R3, UR4 ;  /* 0x0000000403037c20 */ /* 0x000fc60008410000 */
[----:B------:R-:W-:Y:S01]  /*4ce0*/  FSETP.GTU.FTZ.AND P3, PT, R69, R82, PT ;  /* 0x000000524500720b */ /* 0x000fe20003f7c000 */
[----:B------:R-:W-:-:S03]  /*4cf0*/  FMUL.FTZ R3, R3, R80 ;  /* 0x0000005003037220 */ /* 0x000fc60000410000 */
        /* <DEDUP_REMOVED lines=12> */
.L_x_4355:
        /* <DEDUP_REMOVED lines=13> */
.L_x_4357:
[----:B------:R-:W-:Y:S05]  /*4e90*/  BSYNC.RECONVERGENT B2 ;  /* 0x0000000000027941 */ /* 0x000fea0003800200 */
.L_x_4356:
        /* <DEDUP_REMOVED lines=43> */
.L_x_4354:
[----:B------:R-:W-:Y:S05]  /*5150*/  BSYNC.RECONVERGENT B1 ;  /* 0x0000000000017941 */ /* 0x000fea0003800200 */
.L_x_4353:
[----:B------:R-:W-:Y:S01]  /*5160*/  I2FP.F32.U32 R3, R3 ;  /* 0x0000000300037245 */ /* 0x000fe20000201000 */
[----:B------:R-:W-:Y:S01]  /*5170*/  BSSY.RECONVERGENT B1, `(.L_x_4358) ;  /* 0x000004e000017945 */ /* 0x000fe20003800200 */
[----:B------:R-:W-:Y:S02]  /*5180*/  SHF.L.U32 R68, R74, 0x10, RZ ;  /* 0x000000104a447819 */ /* 0x000fe400000006ff */
[----:B------:R-:W-:Y:S01]  /*5190*/  ISETP.NE.AND P4, PT, R70, 0x1, PT ;  /* 0x000000014600780c */ /* 0x000fe20003f85270 */
[----:B------:R-:W-:Y:S01]  /*51a0*/  FFMA.FTZ R3, R3, R78, 1.1641532182693481445e-10 ;  /* 0x2f00000003037423 */ /* 0x000fe2000001004e */
[----:B------:R-:W-:Y:S01]  /*51b0*/  PRMT R74, R74, 0x7632, R74 ;  /* 0x000076324a4a7816 */ /* 0x000fe2000000004a */
[----:B------:R-:W-:Y:S01]  /*51c0*/  FMUL.FTZ R69, R68, UR4 ;  /* 0x0000000444457c20 */ /* 0x000fe20008410000 */
[----:B------:R-:W-:Y:S02]  /*51d0*/  IMAD.MOV.U32 R68, RZ, RZ, 0x2 ;  /* 0x00000002ff447424 */ /* 0x000fe400078e00ff */
[----:B------:R-:W-:Y:S01]  /*51e0*/  FSETP.GTU.FTZ.AND P3, PT, R3, R82, PT ;  /* 0x000000520300720b */ /* 0x000fe20003f7c000 */
[----:B------:R-:W-:Y:S01]  /*51f0*/  FMUL.FTZ R69, R69, R80 ;  /* 0x0000005045457220 */ /* 0x000fe20000410000 */
        /* <DEDUP_REMOVED lines=12> */
.L_x_4360:
        /* <DEDUP_REMOVED lines=13> */
.L_x_4362:
[----:B------:R-:W-:Y:S05]  /*5390*/  BSYNC.RECONVERGENT B2 ;  /* 0x0000000000027941 */ /* 0x000fea0003800200 */
.L_x_4361:
        /* <DEDUP_REMOVED lines=43> */
.L_x_4359:
[----:B------:R-:W-:Y:S05]  /*5650*/  BSYNC.RECONVERGENT B1 ;  /* 0x0000000000017941 */ /* 0x000fea0003800200 */
.L_x_4358:
        /* <DEDUP_REMOVED lines=21> */
.L_x_4365:
        /* <DEDUP_REMOVED lines=13> */
.L_x_4367:
[----:B------:R-:W-:Y:S05]  /*5880*/  BSYNC.RECONVERGENT B2 ;  /* 0x0000000000027941 */ /* 0x000fea0003800200 */
.L_x_4366:
        /* <DEDUP_REMOVED lines=43> */
.L_x_4364:
[----:B------:R-:W-:Y:S05]  /*5b40*/  BSYNC.RECONVERGENT B1 ;  /* 0x0000000000017941 */ /* 0x000fea0003800200 */
.L_x_4363:
[----:B------:R-:W-:Y:S01]  /*5b50*/  I2FP.F32.U32 R3, R3 ;  /* 0x0000000300037245 */ /* 0x000fe20000201000 */
[----:B------:R-:W-:Y:S01]  /*5b60*/  BSSY.RECONVERGENT B1, `(.L_x_4368) ;  /* 0x0000050000017945 */ /* 0x000fe20003800200 */
[----:B------:R-:W-:Y:S02]  /*5b70*/  SHF.L.U32 R68, R75, 0x10, RZ ;  /* 0x000000104b447819 */ /* 0x000fe400000006ff */
[----:B------:R-:W-:Y:S01]  /*5b80*/  ISETP.NE.AND P6, PT, R70, 0x1, PT ;  /* 0x000000014600780c */ /* 0x000fe20003fc5270 */
[----:B------:R-:W-:Y:S01]  /*5b90*/  FFMA.FTZ R3, R3, R78, 1.1641532182693481445e-10 ;  /* 0x2f00000003037423 */ /* 0x000fe2000001004e */
[----:B------:R-:W-:Y:S01]  /*5ba0*/  PRMT R84, R75, 0x7632, R84 ;  /* 0x000076324b547816 */ /* 0x000fe20000000054 */
[----:B------:R-:W-:-:S03]  /*5bb0*/  FMUL.FTZ R69, R68, UR4 ;  /* 0x0000000444457c20 */ /* 0x000fc60008410000 */
[----:B------:R-:W-:Y:S01]  /*5bc0*/  FSETP.GTU.FTZ.AND P5, PT, R3, R82, PT ;  /* 0x000000520300720b */ /* 0x000fe20003fbc000 */
[----:B------:R-:W-:Y:S01]  /*5bd0*/  FMUL.FTZ R69, R69, R80 ;  /* 0x0000005045457220 */ /* 0x000fe20000410000 */
[----:B------:R-:W-:-:S04]  /*5be0*/  IMAD.MOV.U32 R3, RZ, RZ, 0x2 ;  /* 0x00000002ff037424 */ /* 0x000fc800078e00ff */
        /* <DEDUP_REMOVED lines=12> */
.L_x_4370:
        /* <DEDUP_REMOVED lines=15> */
.L_x_4372:
[----:B------:R-:W-:Y:S05]  /*5da0*/  BSYNC.RECONVERGENT B2 ;  /* 0x0000000000027941 */ /* 0x000fea0003800200 */
.L_x_4371:
        /* <DEDUP_REMOVED lines=43> */
.L_x_4369:
[----:B------:R-:W-:Y:S05]  /*6060*/  BSYNC.RECONVERGENT B1 ;  /* 0x0000000000017941 */ /* 0x000fea0003800200 */
.L_x_4368:
[----:B------:R-:W-:Y:S02]  /*6070*/  I2FP.F32.U32 R69, R69 ;  /* 0x0000004500457245 */ /* 0x000fe40000201000 */
[----:B------:R-:W-:Y:S02]  /*6080*/  SHF.L.U32 R84, R84, 0x10, RZ ;  /* 0x0000001054547819 */ /* 0x000fe400000006ff */
[----:B------:R-:W-:Y:S01]  /*6090*/  F2FP.BF16.F32.PACK_AB R70, R101, R103 ;  /* 0x000000676546723e */ /* 0x000fe200000010ff */
[----:B------:R-:W-:Y:S01]  /*60a0*/  FFMA.FTZ R69, R69, R78, 1.1641532182693481445e-10 ;  /* 0x2f00000045457423 */ /* 0x000fe2000001004e */
[----:B------:R-:W-:Y:S01]  /*60b0*/  F2FP.BF16.F32.PACK_AB R68, R13, R15 ;  /* 0x0000000f0d44723e */ /* 0x000fe200000010ff */
[----:B------:R-:W-:-:S03]  /*60c0*/  FMUL.FTZ R71, R84, UR4 ;  /* 0x0000000454477c20 */ /* 0x000fc60008410000 */
[----:B------:R-:W-:Y:S01]  /*60d0*/  FSETP.GTU.FTZ.AND P6, PT, R69, R82, PT ;  /* 0x000000524500720b */ /* 0x000fe20003fdc000 */
[----:B------:R-:W-:Y:S01]  /*60e0*/  FMUL.FTZ R71, R71, R80 ;  /* 0x0000005047477220 */ /* 0x000fe20000410000 */
[----:B------:R-:W-:-:S04]  /*60f0*/  F2FP.BF16.F32.PACK_AB R69, R85, R87 ;  /* 0x000000575545723e */ /* 0x000fc800000010ff */
[----:B------:R-:W-:Y:S02]  /*6100*/  FSEL R107, R71, RZ, !P6 ;  /* 0x000000ff476b7208 */ /* 0x000fe40007000000 */
[----:B------:R-:W-:Y:S02]  /*6110*/  PLOP3.LUT P6, PT, P6, PT, PT, 0x8, 0x80 ;  /* 0x000000000080781c */ /* 0x000fe400037ce170 */
[----:B------:R-:W-:-:S11]  /*6120*/  F2FP.BF16.F32.PACK_AB R71, R107, R105 ;  /* 0x000000696b47723e */ /* 0x000fd600000010ff */
.L_x_4332:
        /* <DEDUP_REMOVED lines=11> */
[----:B------:R-:W-:Y:S01]  /*61e0*/  LOP3.LUT R16, R16, R78, R117, 0xfe, !PT ;  /* 0x0000004e10107212 */ /* 0x000fe200078efe75 */
[C---:B------:R-:W-:Y:S01]  /*61f0*/  VIADD R78, R14.reuse, 0x100 ;  /* 0x000001000e4e7836 */ /* 0x040fe20000000000 */
[----:B------:R-:W-:Y:S02]  /*6200*/  SEL R119, RZ, 0x1, !P6 ;  /* 0x00000001ff777807 */ /* 0x000fe40007000000 */
[----:B------:R-:W-:Y:S01]  /*6210*/  LOP3.LUT R117, R121, R116, RZ, 0xfc, !PT ;  /* 0x0000007479757212 */ /* 0x000fe200078efcff */
[----:B0-----:R-:W-:Y:S01]  /*6220*/  IMAD.WIDE.U32 R74, R14, 0x10, R74 ;  /* 0x000000100e4a7825 */ /* 0x001fe200078e004a */
[----:B------:R-:W-:-:S03]  /*6230*/  LOP3.LUT R116, R16, R119, RZ, 0xfc, !PT ;  /* 0x0000007710747212 */ /* 0x000fc600078efcff */
[----:B------:R-:W-:Y:S01]  /*6240*/  IMAD.MOV.U32 R16, RZ, RZ, R76 ;  /* 0x000000ffff107224 */ /* 0x000fe200078e004c */
[----:B------:R0:W-:Y:S01]  /*6250*/  STG.E.128 desc[UR6][R74.64], R68 ;  /* 0x000000444a007986 */ /* 0x0001e2000c101d06 */
[----:B-1----:R-:W-:-:S05]  /*6260*/  IMAD.WIDE.U32 R72, R14, 0x8, R72 ;  /* 0x000000080e487825 */ /* 0x002fca00078e0048 */
[----:B------:R0:W-:Y:S02]  /*6270*/  STG.E.64 desc[UR6][R72.64], R116 ;  /* 0x0000007448007986 */ /* 0x0001e4000c101b06 */
.L_x_4291:
[----:B------:R-:W-:Y:S05]  /*6280*/  BSYNC.RECONVERGENT B0 ;  /* 0x0000000000007941 */ /* 0x000fea0003800200 */
.L_x_4290:
[----:B------:R-:W-:Y:S01]  /*6290*/  ISETP.GE.U32.AND P0, PT, R10, 0x200, PT ;  /* 0x000002000a00780c */ /* 0x000fe20003f06070 */
[----:B------:R-:W-:Y:S03]  /*62a0*/  BSSY.RECONVERGENT B0, `(.L_x_4373) ;  /* 0x0000548000007945 */ /* 0x000fe60003800200 */
[----:B------:R-:W-:-:S09]  /*62b0*/  P2R R76, PR, RZ, 0x1 ;  /* 0x00000001ff4c7803 */ /* 0x000fd20000000000 */
        /* <DEDUP_REMOVED lines=26> */
.L_x_4378:
        /* <DEDUP_REMOVED lines=13> */
.L_x_4380:
[----:B------:R-:W-:Y:S05]  /*6530*/  BSYNC.RECONVERGENT B2 ;  /* 0x0000000000027941 */ /* 0x000fea0003800200 */
.L_x_4379:
        /* <DEDUP_REMOVED lines=43> */
.L_x_4377:
[----:B------:R-:W-:Y:S05]  /*67f0*/  BSYNC.RECONVERGENT B1 ;  /* 0x0000000000017941 */ /* 0x000fea0003800200 */
.L_x_4376:
[----:B------:R-:W0:Y:S01]  /*6800*/  LDC R82, c[0x0][0x408] ;  /* 0x00010200ff527b82 */ /* 0x000e220000000800 */
[----:B------:R-:W-:Y:S01]  /*6810*/  I2FP.F32.U32 R3, R17 ;  /* 0x0000001100037245 */ /* 0x000fe20000201000 */
[----:B------:R-:W-:Y:S01]  /*6820*/  IMAD.MOV.U32 R86, RZ, RZ, 0x2f800000 ;  /* 0x2f800000ff567424 */ /* 0x000fe200078e00ff */
[C---:B-----5:R-:W-:Y:S01]  /*6830*/  SHF.L.U32 R16, R72.reuse, 0x10, RZ ;  /* 0x0000001048107819 */ /* 0x060fe200000006ff */
[----:B------:R-:W-:Y:S01]  /*6840*/  BSSY.RECONVERGENT B1, `(.L_x_4381) ;  /* 0x0000052000017945 */ /* 0x000fe20003800200 */
[----:B------:R-:W-:Y:S01]  /*6850*/  ISETP.NE.AND P1, PT, R19, 0x1, PT ;  /* 0x000000011300780c */ /* 0x000fe20003f25270 */
[----:B------:R-:W-:Y:S01]  /*6860*/  FFMA.FTZ R3, R3, R86, 1.1641532182693481445e-10 ;  /* 0x2f00000003037423 */ /* 0x000fe20000010056 */
[----:B------:R-:W-:Y:S01]  /*6870*/  PRMT R72, R72, 0x7632, R72 ;  /* 0x0000763248487816 */ /* 0x000fe20000000048 */
[----:B------:R-:W1:Y:S01]  /*6880*/  LDC R84, c[0x0][0x404] ;  /* 0x00010100ff547b82 */ /* 0x000e620000000800 */
[----:B------:R-:W-:Y:S01]  /*6890*/  FMUL.FTZ R17, R16, UR4 ;  /* 0x0000000410117c20 */ /* 0x000fe20008410000 */
[C---:B------:R-:W-:Y:S01]  /*68a0*/  IMAD.U32 R16, R68.reuse, 0x10000, RZ ;  /* 0x0001000044107824 */ /* 0x040fe200078e00ff */
[----:B------:R-:W-:Y:S01]  /*68b0*/  PRMT R68, R68, 0x7632, R68 ;  /* 0x0000763244447816 */ /* 0x000fe20000000044 */
[----:B------:R-:W-:-:S02]  /*68c0*/  IMAD.MOV.U32 R81, RZ, RZ, 0x2 ;  /* 0x00000002ff517424 */ /* 0x000fc400078e00ff */
[----:B0-----:R-:W-:Y:S01]  /*68d0*/  FMUL.FTZ R17, R17, R82 ;  /* 0x0000005211117220 */ /* 0x001fe20000410000 */
[----:B-1----:R-:W-:Y:S02]  /*68e0*/  FSETP.GTU.FTZ.AND P0, PT, R3, R84, PT ;  /* 0x000000540300720b */ /* 0x002fe40003f1c000 */
        /* <DEDUP_REMOVED lines=14> */
.L_x_4383:
        /* <DEDUP_REMOVED lines=13> */
.L_x_4385:
[----:B------:R-:W-:Y:S05]  /*6aa0*/  BSYNC.RECONVERGENT B2 ;  /* 0x0000000000027941 */ /* 0x000fea0003800200 */
.L_x_4384:
        /* <DEDUP_REMOVED lines=43> */
.L_x_4382:
[----:B------:R-:W-:Y:S05]  /*6d60*/  BSYNC.RECONVERGENT B1 ;  /* 0x0000000000017941 */ /* 0x000fea0003800200 */
.L_x_4381:
        /* <DEDUP_REMOVED lines=23> */
.L_x_4388:
        /* <DEDUP_REMOVED lines=13> */
.L_x_4390:
[----:B------:R-:W-:Y:S05]  /*6fb0*/  BSYNC.RECONVERGENT B2 ;  /* 0x0000000000027941 */ /* 0x000fea0003800200 */
.L_x_4389:
        /* <DEDUP_REMOVED lines=43> */
.L_x_4387:
[----:B------:R-:W-:Y:S05]  /*7270*/  BSYNC.RECONVERGENT B1 ;  /* 0x0000000000017941 */ /* 0x000fea0003800200 */
.L_x_4386:
[----:B------:R-:W-:Y:S01]  /*7280*/  I2FP.F32.U32 R3, R3 ;  /* 0x0000000300037245 */ /* 0x000fe20000201000 */
[----:B------:R-:W-:Y:S01]  /*7290*/  IMAD.U32 R68, R73, 0x10000, RZ ;  /* 0x0001000049447824 */ /* 0x000fe200078e00ff */
[----:B------:R-:W-:Y:S01]  /*72a0*/  ISETP.NE.AND P2, PT, R72, 0x1, PT ;  /* 0x000000014800780c */ /* 0x000fe20003f45270 */
[----:B------:R-:W-:Y:S02]  /*72b0*/  BSSY.RECONVERGENT B1, `(.L_x_4391) ;  /* 0x000004f000017945 */ /* 0x000fe40003800200 */
[----:B------:R-:W-:Y:S01]  /*72c0*/  FFMA.FTZ R3, R3, R86, 1.1641532182693481445e-10 ;  /* 0x2f00000003037423 */ /* 0x000fe20000010056 */
[----:B------:R-:W-:Y:S01]  /*72d0*/  FMUL.FTZ R81, R68, UR4 ;  /* 0x0000000444517c20 */ /* 0x000fe20008410000 */
[----:B------:R-:W-:-:S03]  /*72e0*/  SHF.L.U32 R68, R69, 0x10, RZ ;  /* 0x0000001045447819 */ /* 0x000fc600000006ff */
[----:B------:R-:W-:Y:S01]  /*72f0*/  FMUL.FTZ R81, R81, R82 ;  /* 0x0000005251517220 */ /* 0x000fe20000410000 */
[----:B------:R-:W-:Y:S02]  /*7300*/  FSETP.GTU.FTZ.AND P1, PT, R3, R84, PT ;  /* 0x000000540300720b */ /* 0x000fe40003f3c000 */
[----:B------:R-:W-:Y:S01]  /*7310*/  PRMT R3, R73, 0x7632, R3 ;  /* 0x0000763249037816 */ /* 0x000fe20000000003 */
[----:B------:R-:W-:Y:S01]  /*7320*/  IMAD.MOV.U32 R73, RZ, RZ, 0x2 ;  /* 0x00000002ff497424 */ /* 0x000fe200078e00ff */
[----:B------:R-:W-:Y:S02]  /*7330*/  FSEL R81, R81, RZ, !P1 ;  /* 0x000000ff51517208 */ /* 0x000fe40004800000 */
[----:B------:R-:W-:-:S03]  /*7340*/  PLOP3.LUT P1, PT, P1, PT, PT, 0x8, 0x80 ;  /* 0x000000000080781c */ /* 0x000fc60000f2e170 */
[----:B------:R-:W-:Y:S01]  /*7350*/  FADD.FTZ R83, R81, R68 ;  /* 0x0000004451537221 */ /* 0x000fe20000010000 */
        /* <DEDUP_REMOVED lines=11> */
.L_x_4393:
        /* <DEDUP_REMOVED lines=13> */
.L_x_4395:
[----:B------:R-:W-:Y:S05]  /*74e0*/  BSYNC.RECONVERGENT B2 ;  /* 0x0000000000027941 */ /* 0x000fea0003800200 */
.L_x_4394:
        /* <DEDUP_REMOVED lines=43> */
.L_x_4392:
[----:B------:R-:W-:Y:S05]  /*77a0*/  BSYNC.RECONVERGENT B1 ;  /* 0x0000000000017941 */ /* 0x000fea0003800200 */
.L_x_4391:
        /* <DEDUP_REMOVED lines=23> */
.L_x_4398:
        /* <DEDUP_REMOVED lines=13> */
.L_x_4400:
[----:B------:R-:W-:Y:S05]  /*79f0*/  BSYNC.RECONVERGENT B2 ;  /* 0x0000000000027941 */ /* 0x000fea0003800200 */
.L_x_4399:
        /* <DEDUP_REMOVED lines=43> */
.L_x_4397:
[----:B------:R-:W-:Y:S05]  /*7cb0*/  BSYNC.RECONVERGENT B1 ;  /* 0x0000000000017941 */ /* 0x000fea0003800200 */
.L_x_4396:
        /* <DEDUP_REMOVED lines=25> */
.L_x_4403:
        /* <DEDUP_REMOVED lines=13> */
.L_x_4405:
[----:B------:R-:W-:Y:S05]  /*7f20*/  BSYNC.RECONVERGENT B2 ;  /* 0x0000000000027941 */ /* 0x000fea0003800200 */
.L_x_4404:
        /* <DEDUP_REMOVED lines=43> */
.L_x_4402:
[----:B------:R-:W-:Y:S05]  /*81e0*/  BSYNC.RECONVERGENT B1 ;  /* 0x0000000000017941 */ /* 0x000fea0003800200 */
.L_x_4401:
        /* <DEDUP_REMOVED lines=23> */
.L_x_4408:
        /* <DEDUP_REMOVED lines=13> */
.L_x_4410:
[----:B------:R-:W-:Y:S05]  /*8430*/  BSYNC.RECONVERGENT B2 ;  /* 0x0000000000027941 */ /* 0x000fea0003800200 */
.L_x_4409:
        /* <DEDUP_REMOVED lines=43> */
.L_x_4407:
[----:B------:R-:W-:Y:S05]  /*86f0*/  BSYNC.RECONVERGENT B1 ;  /* 0x0000000000017941 */ /* 0x000fea0003800200 */
.L_x_4406:
        /* <DEDUP_REMOVED lines=25> */
.L_x_4413:
        /* <DEDUP_REMOVED lines=15> */
.L_x_4415:
[----:B------:R-:W-:Y:S05]  /*8980*/  BSYNC.RECONVERGENT B2 ;  /* 0x0000000000027941 */ /* 0x000fea0003800200 */
.L_x_4414:
        /* <DEDUP_REMOVED lines=43> */
.L_x_4412:
[----:B------:R-:W-:Y:S05]  /*8c40*/  BSYNC.RECONVERGENT B1 ;  /* 0x0000000000017941 */ /* 0x000fea0003800200 */
.L_x_4411:
        /* <DEDUP_REMOVED lines=15> */
.L_x_4375:
        /* <DEDUP_REMOVED lines=16> */
.L_x_4419:
        /* <DEDUP_REMOVED lines=13> */
.L_x_4421:
[----:B------:R-:W-:Y:S05]  /*8f10*/  BSYNC.RECONVERGENT B2 ;  /* 0x0000000000027941 */ /* 0x000fea0003800200 */
.L_x_4420:
        /* <DEDUP_REMOVED lines=43> */
.L_x_4418:
[----:B------:R-:W-:Y:S05]  /*91d0*/  BSYNC.RECONVERGENT B1 ;  /* 0x0000000000017941 */ /* 0x000fea0003800200 */
.L_x_4417:
        /* <DEDUP_REMOVED lines=26> */
.L_x_4424:
        /* <DEDUP_REMOVED lines=13> */
.L_x_4426:
[----:B------:R-:W-:Y:S05]  /*9450*/  BSYNC.RECONVERGENT B2 ;  /* 0x0000000000027941 */ /* 0x000fea0003800200 */
.L_x_4425:
        /* <DEDUP_REMOVED lines=43> */
.L_x_4423:
[----:B------:R-:W-:Y:S05]  /*9710*/  BSYNC.RECONVERGENT B1 ;  /* 0x0000000000017941 */ /* 0x000fea0003800200 */
.L_x_4422:
        /* <DEDUP_REMOVED lines=21> */
.L_x_4429:
        /* <DEDUP_REMOVED lines=13> */
.L_x_4431:
[----:B------:R-:W-:Y:S05]  /*9940*/  BSYNC.RECONVERGENT B2 ;  /* 0x0000000000027941 */ /* 0x000fea0003800200 */
.L_x_4430:
        /* <DEDUP_REMOVED lines=43> */
.L_x_4428:
[----:B------:R-:W-:Y:S05]  /*9c00*/  BSYNC.RECONVERGENT B1 ;  /* 0x0000000000017941 */ /* 0x000fea0003800200 */
.L_x_4427:
        /* <DEDUP_REMOVED lines=22> */
.L_x_4434:
        /* <DEDUP_REMOVED lines=13> */
.L_x_4436:
[----:B------:R-:W-:Y:S05]  /*9e40*/  BSYNC.RECONVERGENT B2 ;  /* 0x0000000000027941 */ /* 0x000fea0003800200 */
.L_x_4435:
        /* <DEDUP_REMOVED lines=43> */
.L_x_4433:
[----:B------:R-:W-:Y:S05]  /*a100*/  BSYNC.RECONVERGENT B1 ;  /* 0x0000000000017941 */ /* 0x000fea0003800200 */
.L_x_4432:
        /* <DEDUP_REMOVED lines=8> */
[----:B------:R-:W-:-:S05]  /*a190*/  FMUL.FTZ R3, R3, R84 ;  /* 0x0000005403037220 */ /* 0x000fca0000410000 */
        /* <DEDUP_REMOVED lines=12> */
.L_x_4439:
        /* <DEDUP_REMOVED lines=13> */
.L_x_4441:
[----:B------:R-:W-:Y:S05]  /*a330*/  BSYNC.RECONVERGENT B2 ;  /* 0x0000000000027941 */ /* 0x000fea0003800200 */
.L_x_4440:
        /* <DEDUP_REMOVED lines=43> */
.L_x_4438:
[----:B------:R-:W-:Y:S05]  /*a5f0*/  BSYNC.RECONVERGENT B1 ;  /* 0x0000000000017941 */ /* 0x000fea0003800200 */
.L_x_4437:
        /* <DEDUP_REMOVED lines=22> */
.L_x_4444:
        /* <DEDUP_REMOVED lines=13> */
.L_x_4446:
[----:B------:R-:W-:Y:S05]  /*a830*/  BSYNC.RECONVERGENT B2 ;  /* 0x0000000000027941 */ /* 0x000fea0003800200 */
.L_x_4445:
        /* <DEDUP_REMOVED lines=43> */
.L_x_4443:
[----:B------:R-:W-:Y:S05]  /*aaf0*/  BSYNC.RECONVERGENT B1 ;  /* 0x0000000000017941 */ /* 0x000fea0003800200 */
.L_x_4442:
        /* <DEDUP_REMOVED lines=21> */
.L_x_4449:
        /* <DEDUP_REMOVED lines=13> */
.L_x_4451:
[----:B------:R-:W-:Y:S05]  /*ad20*/  BSYNC.RECONVERGENT B2 ;  /* 0x0000000000027941 */ /* 0x000fea0003800200 */
.L_x_4450:
        /* <DEDUP_REMOVED lines=43> */
.L_x_4448:
[----:B------:R-:W-:Y:S05]  /*afe0*/  BSYNC.RECONVERGENT B1 ;  /* 0x0000000000017941 */ /* 0x000fea0003800200 */
.L_x_4447:
        /* <DEDUP_REMOVED lines=22> */
.L_x_4454:
        /* <DEDUP_REMOVED lines=15> */
.L_x_4456:
[----:B------:R-:W-:Y:S05]  /*b240*/  BSYNC.RECONVERGENT B2 ;  /* 0x0000000000027941 */ /* 0x000fea0003800200 */
.L_x_4455:
        /* <DEDUP_REMOVED lines=43> */
.L_x_4453:
[----:B------:R-:W-:Y:S05]  /*b500*/  BSYNC.RECONVERGENT B1 ;  /* 0x0000000000017941 */ /* 0x000fea0003800200 */
.L_x_4452:
        /* <DEDUP_REMOVED lines=12> */
.L_x_4416:
        /* <DEDUP_REMOVED lines=18> */
[----:B-1----:R-:W-:-:S04]  /*b6f0*/  IMAD.WIDE.U32 R72, R78, 0x8, R72 ;  /* 0x000000084e487825 */ /* 0x002fc800078e0048 */
[----:B------:R-:W-:Y:S01]  /*b700*/  VIADD R78, R78, 0x100 ;  /* 0x000001004e4e7836 */ /* 0x000fe20000000000 */
[----:B------:R2:W-:Y:S06]  /*b710*/  STG.E.64 desc[UR6][R72.64], R116 ;  /* 0x0000007448007986 */ /* 0x0005ec000c101b06 */
.L_x_4374:
[----:B------:R-:W-:Y:S05]  /*b720*/  BSYNC.RECONVERGENT B0 ;  /* 0x0000000000007941 */ /* 0x000fea0003800200 */
.L_x_4373:
        /* <DEDUP_REMOVED lines=28> */
.L_x_4462:
        /* <DEDUP_REMOVED lines=13> */
.L_x_4464:
[----:B------:R-:W-:Y:S05]  /*b9c0*/  BSYNC.RECONVERGENT B2 ;  /* 0x0000000000027941 */ /* 0x000fea0003800200 */
.L_x_4463:
        /* <DEDUP_REMOVED lines=43> */
.L_x_4461:
[----:B------:R-:W-:Y:S05]  /*bc80*/  BSYNC.RECONVERGENT B1 ;  /* 0x0000000000017941 */ /* 0x000fea0003800200 */
.L_x_4460:
        /* <DEDUP_REMOVED lines=29> */
.L_x_4467:
        /* <DEDUP_REMOVED lines=13> */
.L_x_4469:
[----:B------:R-:W-:Y:S05]  /*bf30*/  BSYNC.RECONVERGENT B2 ;  /* 0x0000000000027941 */ /* 0x000fea0003800200 */
.L_x_4468:
        /* <DEDUP_REMOVED lines=43> */
.L_x_4466:
[----:B------:R-:W-:Y:S05]  /*c1f0*/  BSYNC.RECONVERGENT B1 ;  /* 0x0000000000017941 */ /* 0x000fea0003800200 */
.L_x_4465:
        /* <DEDUP_REMOVED lines=24> */
.L_x_4472:
        /* <DEDUP_REMOVED lines=13> */
.L_x_4474:
[----:B------:R-:W-:Y:S05]  /*c450*/  BSYNC.RECONVERGENT B2 ;  /* 0x0000000000027941 */ /* 0x000fea0003800200 */
.L_x_4473:
        /* <DEDUP_REMOVED lines=43> */
.L_x_4471:
[----:B------:R-:W-:Y:S05]  /*c710*/  BSYNC.RECONVERGENT B1 ;  /* 0x0000000000017941 */ /* 0x000fea0003800200 */
.L_x_4470:
        /* <DEDUP_REMOVED lines=25> */
.L_x_4477:
        /* <DEDUP_REMOVED lines=13> */
.L_x_4479:
[----:B------:R-:W-:Y:S05]  /*c980*/  BSYNC.RECONVERGENT B2 ;  /* 0x0000000000027941 */ /* 0x000fea0003800200 */
.L_x_4478:
        /* <DEDUP_REMOVED lines=43> */
.L_x_4476:
[----:B------:R-:W-:Y:S05]  /*cc40*/  BSYNC.RECONVERGENT B1 ;  /* 0x0000000000017941 */ /* 0x000fea0003800200 */
.L_x_4475:
        /* <DEDUP_REMOVED lines=23> */
.L_x_4482:
        /* <DEDUP_REMOVED lines=13> */
.L_x_4484:
[----:B------:R-:W-:Y:S05]  /*ce90*/  BSYNC.RECONVERGENT B2 ;  /* 0x0000000000027941 */ /* 0x000fea0003800200 */
.L_x_4483:
        /* <DEDUP_REMOVED lines=43> */
.L_x_4481:
[----:B------:R-:W-:Y:S05]  /*d150*/  BSYNC.RECONVERGENT B1 ;  /* 0x0000000000017941 */ /* 0x000fea0003800200 */
.L_x_4480:
        /* <DEDUP_REMOVED lines=25> */
.L_x_4487:
        /* <DEDUP_REMOVED lines=13> */
.L_x_4489:
[----:B------:R-:W-:Y:S05]  /*d3c0*/  BSYNC.RECONVERGENT B2 ;  /* 0x0000000000027941 */ /* 0x000fea0003800200 */
.L_x_4488:
        /* <DEDUP_REMOVED lines=43> */
.L_x_4486:
[----:B------:R-:W-:Y:S05]  /*d680*/  BSYNC.RECONVERGENT B1 ;  /* 0x0000000000017941 */ /* 0x000fea0003800200 */
.L_x_4485:
        /* <DEDUP_REMOVED lines=23> */
.L_x_4492:
        /* <DEDUP_REMOVED lines=13> */
.L_x_4494:
[----:B------:R-:W-:Y:S05]  /*d8d0*/  BSYNC.RECONVERGENT B2 ;  /* 0x0000000000027941 */ /* 0x000fea0003800200 */
.L_x_4493:
        /* <DEDUP_REMOVED lines=43> */
.L_x_4491:
[----:B------:R-:W-:Y:S05]  /*db90*/  BSYNC.RECONVERGENT B1 ;  /* 0x0000000000017941 */ /* 0x000fea0003800200 */
.L_x_4490:
        /* <DEDUP_REMOVED lines=25> */
.L_x_4497:
        /* <DEDUP_REMOVED lines=15> */
.L_x_4499:
[----:B------:R-:W-:Y:S05]  /*de20*/  BSYNC.RECONVERGENT B2 ;  /* 0x0000000000027941 */ /* 0x000fea0003800200 */
.L_x_4498:
        /* <DEDUP_REMOVED lines=43> */
.L_x_4496:
[----:B------:R-:W-:Y:S05]  /*e0e0*/  BSYNC.RECONVERGENT B1 ;  /* 0x0000000000017941 */ /* 0x000fea0003800200 */
.L_x_4495:
        /* <DEDUP_REMOVED lines=15> */
.L_x_4459:
        /* <DEDUP_REMOVED lines=16> */
.L_x_4503:
        /* <DEDUP_REMOVED lines=13> */
.L_x_4505:
[----:B------:R-:W-:Y:S05]  /*e3b0*/  BSYNC.RECONVERGENT B2 ;  /* 0x0000000000027941 */ /* 0x000fea0003800200 */
.L_x_4504:
        /* <DEDUP_REMOVED lines=43> */
.L_x_4502:
[----:B------:R-:W-:Y:S05]  /*e670*/  BSYNC.RECONVERGENT B1 ;  /* 0x0000000000017941 */ /* 0x000fea0003800200 */
.L_x_4501:
        /* <DEDUP_REMOVED lines=26> */
.L_x_4508:
        /* <DEDUP_REMOVED lines=13> */
.L_x_4510:
[----:B------:R-:W-:Y:S05]  /*e8f0*/  BSYNC.RECONVERGENT B2 ;  /* 0x0000000000027941 */ /* 0x000fea0003800200 */
.L_x_4509:
        /* <DEDUP_REMOVED lines=43> */
.L_x_4507:
[----:B------:R-:W-:Y:S05]  /*ebb0*/  BSYNC.RECONVERGENT B1 ;  /* 0x0000000000017941 */ /* 0x000fea0003800200 */
.L_x_4506:
[----:B------:R-:W-:Y:S01]  /*ebc0*/  I2FP.F32.U32 R3, R3 ;  /* 0x0000000300037245 */ /* 0x000fe20000201000 */
[----:B------:R-:W-:Y:S01]  /*ebd0*/  BSSY.RECONVERGENT B1, `(.L_x_4511) ;  /* 0x000004e000017945 */ /* 0x000fe20003800200 */
[----:B------:R-:W-:Y:S01]  /*ebe0*/  ISETP.NE.AND P2, PT, R68, 0x1, PT ;  /* 0x000000014400780c */ /* 0x000fe20003f45270 */
[----:B------:R-:W-:Y:S01]  /*ebf0*/  IMAD.MOV.U32 R70, RZ, RZ, 0x2 ;  /* 0x00000002ff467424 */ /* 0x000fe200078e00ff */
[----:B------:R-:W-:Y:S01]  /*ec00*/  SHF.L.U32 R72, R72, 0x10, RZ ;  /* 0x0000001048487819 */ /* 0x000fe200000006ff */
[----:B------:R-:W-:-:S04]  /*ec10*/  FFMA.FTZ R3, R3, R84, 1.1641532182693481445e-10 ;  /* 0x2f00000003037423 */ /* 0x000fc80000010054 */
[----:B------:R-:W-:Y:S01]  /*ec20*/  FMUL.FTZ R69, R72, UR4 ;  /* 0x0000000448457c20 */ /* 0x000fe20008410000 */
[----:B------:R-:W-:Y:S01]  /*ec30*/  FSETP.GTU.FTZ.AND P1, PT, R3, R88, PT ;  /* 0x000000580300720b */ /* 0x000fe20003f3c000 */
[----:B------:R-:W-:Y:S02]  /*ec40*/  IMAD.MOV.U32 R3, RZ, RZ, R0 ;  /* 0x000000ffff037224 */ /* 0x000fe400078e0000 */
[----:B------:R-:W-:Y:S01]  /*ec50*/  FMUL.FTZ R69, R69, R86 ;  /* 0x0000005645457220 */ /* 0x000fe20000410000 */
[----:B------:R-:W-:-:S04]  /*ec60*/  PLOP3.LUT P3, PT, P1, PT, PT, 0x8, 0x80 ;  /* 0x000000000080781c */ /* 0x000fc80000f6e170 */
[----:B------:R-:W-:Y:S02]  /*ec70*/  FSEL R79, R69, RZ, !P1 ;  /* 0x000000ff454f7208 */ /* 0x000fe40004800000 */
[----:B------:R-:W-:Y:S01]  /*ec80*/  P2R R82, PR, RZ, 0x8 ;  /* 0x00000008ff527803 */ /* 0x000fe20000000000 */
        /* <DEDUP_REMOVED lines=9> */
.L_x_4513:
        /* <DEDUP_REMOVED lines=13> */
.L_x_4515:
[----:B------:R-:W-:Y:S05]  /*edf0*/  BSYNC.RECONVERGENT B2 ;  /* 0x0000000000027941 */ /* 0x000fea0003800200 */
.L_x_4514:
        /* <DEDUP_REMOVED lines=43> */
.L_x_4512:
[----:B------:R-:W-:Y:S05]  /*f0b0*/  BSYNC.RECONVERGENT B1 ;  /* 0x0000000000017941 */ /* 0x000fea0003800200 */
.L_x_4511:
        /* <DEDUP_REMOVED lines=9> */
[----:B------:R-:W-:-:S04]  /*f150*/  PRMT R3, R73, 0x7632, R3 ;  /* 0x0000763249037816 */ /* 0x000fc80000000003 */
        /* <DEDUP_REMOVED lines=12> */
.L_x_4518:
        /* <DEDUP_REMOVED lines=13> */
.L_x_4520:
[----:B------:R-:W-:Y:S05]  /*f2f0*/  BSYNC.RECONVERGENT B2 ;  /* 0x0000000000027941 */ /* 0x000fea0003800200 */
.L_x_4519:
        /* <DEDUP_REMOVED lines=43> */
.L_x_4517:
[----:B------:R-:W-:Y:S05]  /*f5b0*/  BSYNC.RECONVERGENT B1 ;  /* 0x0000000000017941 */ /* 0x000fea0003800200 */
.L_x_4516:
[----:B------:R-:W-:Y:S01]  /*f5c0*/  I2FP.F32.U32 R69, R69 ;  /* 0x0000004500457245 */ /* 0x000fe20000201000 */
[----:B------:R-:W-:Y:S01]  /*f5d0*/  IMAD.U32 R3, R3, 0x10000, RZ ;  /* 0x0001000003037824 */ /* 0x000fe200078e00ff */
[----:B------:R-:W-:Y:S01]  /*f5e0*/  ISETP.NE.AND P3, PT, R68, 0x1, PT ;  /* 0x000000014400780c */ /* 0x000fe20003f65270 */
[----:B------:R-:W-:Y:S01]  /*f5f0*/  BSSY.RECONVERGENT B1, `(.L_x_4521) ;  /* 0x000004b000017945 */ /* 0x000fe20003800200 */
[----:B------:R-:W-:Y:S01]  /*f600*/  MOV R70, 0x2 ;  /* 0x0000000200467802 */ /* 0x000fe20000000f00 */
        /* <DEDUP_REMOVED lines=16> */
.L_x_4523:
        /* <DEDUP_REMOVED lines=13> */
.L_x_4525:
[----:B------:R-:W-:Y:S05]  /*f7e0*/  BSYNC.RECONVERGENT B2 ;  /* 0x0000000000027941 */ /* 0x000fea0003800200 */
.L_x_4524:
        /* <DEDUP_REMOVED lines=43> */
.L_x_4522:
[----:B------:R-:W-:Y:S05]  /*faa0*/  BSYNC.RECONVERGENT B1 ;  /* 0x0000000000017941 */ /* 0x000fea0003800200 */
.L_x_4521:
[----:B------:R-:W-:Y:S01]  /*fab0*/  I2FP.F32.U32 R3, R3 ;  /* 0x0000000300037245 */ /* 0x000fe20000201000 */
[----:B------:R-:W-:Y:S01]  /*fac0*/  IMAD.U32 R68, R74, 0x10000, RZ ;  /* 0x000100004a447824 */ /* 0x000fe200078e00ff */
[----:B------:R-:W-:Y:S01]  /*fad0*/  ISETP.NE.AND P4, PT, R70, 0x1, PT ;  /* 0x000000014600780c */ /* 0x000fe20003f85270 */
[----:B------:R-:W-:Y:S01]  /*fae0*/  BSSY.RECONVERGENT B1, `(.L_x_4526) ;  /* 0x000004c000017945 */ /* 0x000fe20003800200 */
[----:B------:R-:W-:Y:S01]  /*faf0*/  PRMT R74, R74, 0x7632, R74 ;  /* 0x000076324a4a7816 */ /* 0x000fe2000000004a */
[----:B------:R-:W-:Y:S01]  /*fb00*/  FFMA.FTZ R3, R3, R84, 1.1641532182693481445e-10 ;  /* 0x2f00000003037423 */ /* 0x000fe20000010054 */
[----:B------:R-:W-:Y:S01]  /*fb10*/  FMUL.FTZ R69, R68, UR4 ;  /* 0x0000000444457c20 */ /* 0x000fe20008410000 */
[----:B------:R-:W-:-:S03]  /*fb20*/  MOV R68, 0x2 ;  /* 0x0000000200447802 */ /* 0x000fc60000000f00 */
        /* <DEDUP_REMOVED lines=14> */
.L_x_4528:
        /* <DEDUP_REMOVED lines=13> */
.L_x_4530:
[----:B------:R-:W-:Y:S05]  /*fce0*/  BSYNC.RECONVERGENT B2 ;  /* 0x0000000000027941 */ /* 0x000fea0003800200 */
.L_x_4529:
        /* <DEDUP_REMOVED lines=43> */
.L_x_4527:
[----:B------:R-:W-:Y:S05]  /*ffa0*/  BSYNC.RECONVERGENT B1 ;  /* 0x0000000000017941 */ /* 0x000fea0003800200 */
.L_x_4526:
        /* <DEDUP_REMOVED lines=21> */
.L_x_4533:
        /* <DEDUP_REMOVED lines=13> */
.L_x_4535:
[----:B------:R-:W-:Y:S05]  /*101d0*/  BSYNC.RECONVERGENT B2 ;  /* 0x0000000000027941 */ /* 0x000fea0003800200 */
.L_x_4534:
        /* <DEDUP_REMOVED lines=43> */
.L_x_4532:
[----:B------:R-:W-:Y:S05]  /*10490*/  BSYNC.RECONVERGENT B1 ;  /* 0x0000000000017941 */ /* 0x000fea0003800200 */
.L_x_4531:
        /* <DEDUP_REMOVED lines=9> */
[----:B------:R-:W-:Y:S02]  /*10530*/  MOV R3, 0x2 ;  /* 0x0000000200037802 */ /* 0x000fe40000000f00 */
        /* <DEDUP_REMOVED lines=12> */
.L_x_4538:
        /* <DEDUP_REMOVED lines=15> */
.L_x_4540:
[----:B------:R-:W-:Y:S05]  /*106f0*/  BSYNC.RECONVERGENT B2 ;  /* 0x0000000000027941 */ /* 0x000fea0003800200 */
.L_x_4539:
        /* <DEDUP_REMOVED lines=43> */
.L_x_4537:
[----:B------:R-:W-:Y:S05]  /*109b0*/  BSYNC.RECONVERGENT B1 ;  /* 0x0000000000017941 */ /* 0x000fea0003800200 */
.L_x_4536:
[----:B------:R-:W-:Y:S01]  /*109c0*/  I2FP.F32.U32 R69, R69 ;  /* 0x0000004500457245 */ /* 0x000fe20000201000 */
[----:B------:R-:W-:Y:S01]  /*109d0*/  IMAD.U32 R90, R90, 0x10000, RZ ;  /* 0x000100005a5a7824 */ /* 0x000fe200078e00ff */
[----:B------:R-:W-:Y:S02]  /*109e0*/  F2FP.BF16.F32.PACK_AB R70, R93, R95 ;  /* 0x0000005f5d46723e */ /* 0x000fe400000010ff */
[----:B------:R-:W-:Y:S01]  /*109f0*/  F2FP.BF16.F32.PACK_AB R68, R79, R77 ;  /* 0x0000004d4f44723e */ /* 0x000fe200000010ff */
[----:B------:R-:W-:Y:S01]  /*10a00*/  FFMA.FTZ R69, R69, R84, 1.1641532182693481445e-10 ;  /* 0x2f00000045457423 */ /* 0x000fe20000010054 */
[----:B------:R-:W-:-:S04]  /*10a10*/  FMUL.FTZ R71, R90, UR4 ;  /* 0x000000045a477c20 */ /* 0x000fc80008410000 */
[----:B------:R-:W-:Y:S01]  /*10a20*/  FMUL.FTZ R71, R71, R86 ;  /* 0x0000005647477220 */ /* 0x000fe20000410000 */
[----:B------:R-:W-:Y:S02]  /*10a30*/  FSETP.GTU.FTZ.AND P6, PT, R69, R88, PT ;  /* 0x000000584500720b */ /* 0x000fe40003fdc000 */
[----:B------:R-:W-:Y:S02]  /*10a40*/  F2FP.BF16.F32.PACK_AB R69, R91, R89 ;  /* 0x000000595b45723e */ /* 0x000fe400000010ff */
[----:B------:R-:W-:Y:S02]  /*10a50*/  FSEL R115, R71, RZ, !P6 ;  /* 0x000000ff47737208 */ /* 0x000fe40007000000 */
[----:B------:R-:W-:Y:S02]  /*10a60*/  PLOP3.LUT P6, PT, P6, PT, PT, 0x8, 0x80 ;  /* 0x000000000080781c */ /* 0x000fe400037ce170 */
[----:B------:R-:W-:-:S11]  /*10a70*/  F2FP.BF16.F32.PACK_AB R71, R115, R113 ;  /* 0x000000717347723e */ /* 0x000fd600000010ff */
.L_x_4500:
        /* <DEDUP_REMOVED lines=21> */
.L_x_4458:
[----:B------:R-:W-:Y:S05]  /*10bd0*/  BSYNC.RECONVERGENT B0 ;  /* 0x0000000000007941 */ /* 0x000fea0003800200 */
.L_x_4457:
[----:B------:R-:W-:Y:S01]  /*10be0*/  ISETP.NE.AND P3, PT, R18, RZ, PT ;  /* 0x000000ff1200720c */ /* 0x000fe20003f65270 */
[----:B------:R-:W-:Y:S01]  /*10bf0*/  FADD.FTZ R18, RZ, R15 ;  /* 0x0000000fff127221 */ /* 0x000fe20000010000 */
[C---:B------:R-:W-:Y:S01]  /*10c00*/  ISETP.GT.U32.AND P2, PT, R10.reuse, 0x1ff, PT ;  /* 0x000001ff0a00780c */ /* 0x040fe20003f44070 */
[----:B------:R-:W1:Y:S01]  /*10c10*/  S2UR UR5, SR_CgaCtaId ;  /* 0x00000000000579c3 */ /* 0x000e620000008800 */
[----:B------:R-:W-:Y:S01]  /*10c20*/  ISETP.GT.U32.AND P1, PT, R10, 0x2ff, PT ;  /* 0x000002ff0a00780c */ /* 0x000fe20003f24070 */
[----:B------:R-:W-:Y:S01]  /*10c30*/  FADD.FTZ R18, R13, R18 ;  /* 0x000000120d127221 */ /* 0x000fe20000010000 */
[----:B------:R-:W-:Y:S01]  /*10c40*/  UMOV UR4, 0x400 ;  /* 0x0000040000047882 */ /* 0x000fe20000000000 */
[----:B------:R-:W-:Y:S01]  /*10c50*/  MOV R121, UR10 ;  /* 0x0000000a00797c02 */ /* 0x000fe20008000f00 */
[----:B------:R-:W-:Y:S01]  /*10c60*/  BSSY.RECONVERGENT B0, `(.L_x_4541) ;  /* 0x00000d0000007945 */ /* 0x000fe20003800200 */
        /* <DEDUP_REMOVED lines=128> */
[----:B------:R-:W-:Y:S01]  /*11470*/  FMUL.FTZ R117, R117, R68 ;  /* 0x0000004475757220 */ /* 0x000fe20000410000 */
[----:B------:R-:W-:-:S03]  /*11480*/  I2FP.F32.S32 R68, R78 ;  /* 0x0000004e00447245 */ /* 0x000fc60000201400 */
[----:B------:R-:W-:Y:S01]  /*11490*/  FFMA.FTZ R71, R82, R117, R71 ;  /* 0x0000007552477223 */ /* 0x000fe20000010047 */
[----:B------:R-:W1:Y:S01]  /*114a0*/  MUFU.RCP R72, R68 ;  /* 0x0000004400487308 */ /* 0x000e620000001000 */
[----:B------:R-:W2:Y:S04]  /*114b0*/  SHFL.DOWN PT, R117, R78, 0x1, 0x1f ;  /* 0x08201f004e757f89 */ /* 0x000ea800000e0000 */
[----:B------:R-:W3:Y:S01]  /*114c0*/  SHFL.DOWN PT, R18, R71, 0x2, 0x1f ;  /* 0x08401f0047127f89 */ /* 0x000ee200000e0000 */
[----:B0-----:R-:W-:Y:S01]  /*114d0*/  FMUL.FTZ R73, R70, R75 ;  /* 0x0000004b46497220 */ /* 0x001fe20000410000 */
[----:B------:R-:W-:-:S03]  /*114e0*/  FADD.FTZ R70, R69, -R70 ;  /* 0x8000004645467221 */ /* 0x000fc60000010000 */
[----:B------:R-:W-:Y:S01]  /*114f0*/  FFMA.FTZ R73, R80, R69, R73 ;  /* 0x0000004550497223 */ /* 0x000fe20000010049 */
[----:B------:R-:W-:Y:S01]  /*11500*/  FMUL.FTZ R69, R70, R70 ;  /* 0x0000004646457220 */ /* 0x000fe20000410000 */
[----:B--2---:R-:W-:Y:S02]  /*11510*/  IADD3 R78, PT, PT, R78, R117, RZ ;  /* 0x000000754e4e7210 */ /* 0x004fe40007ffe0ff */
        /* <DEDUP_REMOVED lines=8> */
[----:B------:R-:W1:Y:S01]  /*115a0*/  MUFU.RCP R78, R78 ;  /* 0x0000004e004e7308 */ /* 0x000e620000001000 */
[----:B------:R-:W2:Y:S03]  /*115b0*/  LDC R72, c[0x0][0x448] ;  /* 0x00011200ff487b82 */ /* 0x000ea60000000800 */
[----:B------:R-:W3:Y:S01]  /*115c0*/  SHFL.DOWN PT, R18, R69, 0x1, 0x1f ;  /* 0x08201f0045127f89 */ /* 0x000ee200000e0000 */
[----:B0-----:R-:W-:Y:S01]  /*115d0*/  FADD.FTZ R71, R73, -R70 ;  /* 0x8000004649477221 */ /* 0x001fe20000010000 */
[----:B------:R-:W-:-:S03]  /*115e0*/  FMUL.FTZ R75, R70, R117 ;  /* 0x00000075464b7220 */ /* 0x000fc60000410000 */
[----:B------:R-:W-:Y:S01]  /*115f0*/  FMUL.FTZ R71, R71, R71 ;  /* 0x0000004747477220 */ /* 0x000fe20000410000 */
[----:B------:R-:W-:-:S03]  /*11600*/  FFMA.FTZ R75, R68, R73, R75 ;  /* 0x00000049444b7223 */ /* 0x000fc6000001004b */
[----:B------:R-:W-:Y:S01]  /*11610*/  FMUL.FTZ R68, R68, R71 ;  /* 0x0000004744447220 */ /* 0x000fe20000410000 */
[----:B-1----:R-:W-:Y:S01]  /*11620*/  FMUL.FTZ R75, R78, R75 ;  /* 0x0000004b4e4b7220 */ /* 0x002fe20000410000 */
[----:B---3--:R-:W-:Y:S02]  /*11630*/  FADD.FTZ R71, R69, R18 ;  /* 0x0000001245477221 */ /* 0x008fe40000010000 */
[----:B------:R-:W-:Y:S02]  /*11640*/  FMUL.FTZ R68, R68, R117 ;  /* 0x0000007544447220 */ /* 0x000fe40000410000 */
[----:B------:R-:W0:Y:S02]  /*11650*/  SHFL.IDX PT, R117, R75, RZ, 0x1f ;  /* 0x00001fff4b757589 */ /* 0x000e2400000e0000 */
[----:B------:R-:W-:Y:S02]  /*11660*/  FFMA.FTZ R78, R78, R68, R71 ;  /* 0x000000444e4e7223 */ /* 0x000fe40000010047 */
[----:B------:R-:W1:Y:S03]  /*11670*/  @!P2 LDC.64 R70, c[0x0][0x3c0] ;  /* 0x0000f000ff46ab82 */ /* 0x000e660000000a00 */
[----:B------:R-:W2:Y:S05]  /*11680*/  SHFL.IDX PT, R119, R78, RZ, 0x1f ;  /* 0x00001fff4e777589 */ /* 0x000eaa00000e0000 */
[----:B------:R-:W3:Y:S01]  /*11690*/  @!P2 LDC.64 R68, c[0x0][0x3c8] ;  /* 0x0000f200ff44ab82 */ /* 0x000ee20000000a00 */
[----:B0-----:R-:W-:-:S05]  /*116a0*/  FMUL.FTZ R18, R117, R117 ;  /* 0x0000007575127220 */ /* 0x001fca0000410000 */
[----:B------:R-:W-:Y:S01]  /*116b0*/  FSEL R73, R18, RZ, P1 ;  /* 0x000000ff12497208 */ /* 0x000fe20000800000 */
[----:B--2---:R-:W-:Y:S01]  /*116c0*/  FFMA.FTZ R18, R119, UR15, R72 ;  /* 0x0000000f77127c23 */ /* 0x004fe20008010048 */
[----:B------:R-:W-:-:S03]  /*116d0*/  IMAD.U32 R119, RZ, RZ, UR10 ;  /* 0x0000000aff777e24 */ /* 0x000fc6000f8e00ff */
[----:B------:R-:W-:Y:S01]  /*116e0*/  FADD.FTZ R73, R18, R73 ;  /* 0x0000004912497221 */ /* 0x000fe20000010000 */
[----:B-1----:R-:W-:Y:S01]  /*116f0*/  @!P2 IMAD.WIDE R70, R119, 0x4, R70 ;  /* 0x000000047746a825 */ /* 0x002fe200078e0246 */
[----:B------:R-:W-:Y:S02]  /*11700*/  FSEL R18, R117, RZ, !P1 ;  /* 0x000000ff75127208 */ /* 0x000fe40004800000 */
[----:B------:R-:W0:Y:S01]  /*11710*/  MUFU.RSQ R75, R73 ;  /* 0x00000049004b7308 */ /* 0x000e220000001400 */
[----:B---3--:R-:W-:Y:S01]  /*11720*/  @!P2 IMAD.WIDE R68, R121, 0x4, R68 ;  /* 0x000000047944a825 */ /* 0x008fe200078e0244 */
[----:B------:R1:W-:Y:S04]  /*11730*/  @!P2 STG.E desc[UR6][R70.64], R117 ;  /* 0x000000754600a986 */ /* 0x0003e8000c101906 */
[----:B0-----:R1:W-:Y:S01]  /*11740*/  @!P2 STG.E desc[UR6][R68.64], R75 ;  /* 0x0000004b4400a986 */ /* 0x0013e2000c101906 */
[----:B------:R-:W-:Y:S05]  /*11750*/  @!P3 BRA `(.L_x_4542) ;  /* 0x000000000080b947 */ /* 0x000fea0003800000 */
[----:B------:R-:W0:Y:S01]  /*11760*/  LDC.64 R72, c[0x0][0x428] ;  /* 0x00010a00ff487b82 */ /* 0x000e220000000a00 */
[--C-:B-1----:R-:W-:Y:S01]  /*11770*/  FADD.FTZ R68, R15, -R18.reuse ;  /* 0x800000120f447221 */ /* 0x102fe20000010000 */
        /* <DEDUP_REMOVED lines=26> */
[----:B------:R-:W-:Y:S01]  /*11920*/  F2FP.BF16.F32.PACK_AB R70, R117, R70 ;  /* 0x000000467546723e */ /* 0x000fe200000010ff */
[----:B------:R-:W-:Y:S01]  /*11930*/  VIADD R14, R14, 0x100 ;  /* 0x000001000e0e7836 */ /* 0x000fe20000000000 */
[----:B------:R-:W-:-:S05]  /*11940*/  F2FP.BF16.F32.PACK_AB R71, R86, R119 ;  /* 0x000000775647723e */ /* 0x000fca00000010ff */
[----:B------:R0:W-:Y:S02]  /*11950*/  STG.E.128 desc[UR6][R72.64], R68 ;  /* 0x0000004448007986 */ /* 0x0001e4000c101d06 */
.L_x_4542:
[----:B------:R-:W-:Y:S05]  /*11960*/  BSYNC.RECONVERGENT B0 ;  /* 0x0000000000007941 */ /* 0x000fea0003800200 */
.L_x_4541:
[----:B------:R-:W-:Y:S01]  /*11970*/  ISETP.NE.AND P1, PT, R76, RZ, PT ;  /* 0x000000ff4c00720c */ /* 0x000fe20003f25270 */
[----:B------:R-:W-:-:S12]  /*11980*/  BSSY.RECONVERGENT B0, `(.L_x_4543) ;  /* 0x0000022000007945 */ /* 0x000fd80003800200 */
[----:B------:R-:W-:Y:S05]  /*11990*/  @!P1 BRA `(.L_x_4544) ;  /* 0x0000000000809947 */ /* 0x000fea0003800000 */
[----:B0-----:R-:W0:Y:S01]  /*119a0*/  LDC.64 R72, c[0x0][0x428] ;  /* 0x00010a00ff487b82 */ /* 0x001e220000000a00 */
        /* <DEDUP_REMOVED lines=27> */
[----:B------:R-:W-:Y:S02]  /*11b60*/  F2FP.BF16.F32.PACK_AB R70, R117, R70 ;  /* 0x000000467546723e */ /* 0x000fe400000010ff */
[----:B------:R-:W-:Y:S02]  /*11b70*/  F2FP.BF16.F32.PACK_AB R71, R84, R119 ;  /* 0x000000775447723e */ /* 0x000fe400000010ff */
[----:B------:R-:W-:-:S03]  /*11b80*/  IADD3 R14, PT, PT, R14, 0x100, RZ ;  /* 0x000001000e0e7810 */ /* 0x000fc60007ffe0ff */
[----:B------:R2:W-:Y:S04]  /*11b90*/  STG.E.128 desc[UR6][R72.64], R68 ;  /* 0x0000004448007986 */ /* 0x0005e8000c101d06 */
.L_x_4544:
[----:B------:R-:W-:Y:S05]  /*11ba0*/  BSYNC.RECONVERGENT B0 ;  /* 0x0000000000007941 */ /* 0x000fea0003800200 */
.L_x_4543:
[----:B------:R-:W-:Y:S04]  /*11bb0*/  BSSY.RECONVERGENT B0, `(.L_x_4545) ;  /* 0x0000021000007945 */ /* 0x000fe80003800200 */
[----:B------:R-:W-:Y:S05]  /*11bc0*/  @!P0 BRA `(.L_x_4546) ;  /* 0x00000000007c8947 */ /* 0x000fea0003800000 */
[----:B0-2---:R-:W0:Y:S01]  /*11bd0*/  LDC.64 R72, c[0x0][0x428] ;  /* 0x00010a00ff487b82 */ /* 0x005e220000000a00 */
        /* <DEDUP_REMOVED lines=28> */
[----:B------:R-:W-:-:S05]  /*11da0*/  F2FP.BF16.F32.PACK_AB R68, R75, R68 ;  /* 0x000000444b44723e */ /* 0x000fca00000010ff */
[----:B------:R3:W-:Y:S02]  /*11db0*/  STG.E.128 desc[UR6][R72.64], R68 ;  /* 0x0000004448007986 */ /* 0x0007e4000c101d06 */
.L_x_4546:
[----:B------:R-:W-:Y:S05]  /*11dc0*/  BSYNC.RECONVERGENT B0 ;  /* 0x0000000000007941 */ /* 0x000fea0003800200 */
.L_x_4545:
[----:B------:R-:W-:Y:S02]  /*11dd0*/  UIADD3 UR10, UPT, UPT, UR10, UR16, URZ ;  /* 0x000000100a0a7290 */ /* 0x000fe4000fffe0ff */
[----:B------:R-:W-:Y:S02]  /*11de0*/  UPLOP3.LUT UP2, UPT, UPT, UPT, UP2, 0x40, 0x4 ;  /* 0x000000000004789c */ /* 0x000fe40003f4e820 */
[----:B------:R-:W-:-:S09]  /*11df0*/  UISETP.GE.AND UP1, UPT, UR10, UR17, UPT ;  /* 0x000000110a00728c */ /* 0x000fd2000bf26270 */
[----:B------:R-:W-:Y:S05]  /*11e00*/  BRA.U !UP1, `(.L_x_4547) ;  /* 0xfffffeed09a87547 */ /* 0x000fea000b83ffff */
[----:B------:R-:W-:Y:S05]  /*11e10*/  EXIT ;  /* 0x000000000000794d */ /* 0x000fea0003800000 */
.L_x_4548:
        /* <DEDUP_REMOVED lines=14> */
.L_x_20943:


//--------------------- .text._ZN10layer_norm13ln_fwd_kernelINS_13Kernel_traitsIf13__nv_bfloat16S2_S2_fjLj6144ELj1ELj1ELj8ELj16ENS_18Kernel_traits_baseILj6144EfS2_S2_S2_fjLj256EEEEELb1ELb0ELb0ELb1EEEvNS_9FwdParamsE --------------------------
	.section	.text._ZN10layer_norm13ln_fwd_kernelINS_13Kernel_traitsIf13__nv_bfloat16S2_S2_fjLj6144ELj1ELj1ELj8ELj16ENS_18Kernel_traits_baseILj6144EfS2_S2_S2_fjLj256EEEEELb1ELb0ELb0ELb1EEEvNS_9FwdParamsE,"ax",@progbits
	.align	128
        .global         _ZN10layer_norm13ln_fwd_kernelINS_13Kernel_traitsIf13__nv_bfloat16S2_S2_fjLj6144ELj1ELj1ELj8ELj16ENS_18Kernel_traits_baseILj6144EfS2_S2_S2_fjLj256EEEEELb1ELb0ELb0ELb1EEEvNS_9FwdParamsE
        .type           _ZN10layer_norm13ln_fwd_kernelINS_13Kernel_traitsIf13__nv_bfloat16S2_S2_fjLj6144ELj1ELj1ELj8ELj16ENS_18Kernel_traits_baseILj6144EfS2_S2_S2_fjLj256EEEEELb1ELb0ELb0ELb1EEEvNS_9FwdParamsE,@function
        .size           _ZN10layer_norm13ln_fwd_kernelINS_13Kernel_traitsIf13__nv_bfloat16S2_S2_fjLj6144ELj1ELj1ELj8ELj16ENS_18Kernel_traits_baseILj6144EfS2_S2_S2_fjLj256EEEEELb1ELb0ELb0ELb1EEEvNS_9FwdParamsE,(.L_x_20944 - _ZN10layer_norm13ln_fwd_kernelINS_13Kernel_traitsIf13__nv_bfloat16S2_S2_fjLj6144ELj1ELj1ELj8ELj16ENS_18Kernel_traits_baseILj6144EfS2_S2_S2_fjLj256EEEEELb1ELb0ELb0ELb1EEEvNS_9FwdParamsE)
        .other          _ZN10layer_norm13ln_fwd_kernelINS_13Kernel_traitsIf13__nv_bfloat16S2_S2_fjLj6144ELj1ELj1ELj8ELj16ENS_18Kernel_traits_baseILj6144EfS2_S2_S2_fjLj256EEEEELb1ELb0ELb0ELb1EEEvNS_9FwdParamsE,@"STO_CUDA_ENTRY STV_DEFAULT"
_ZN10layer_norm13ln_fwd_kernelINS_13Kernel_traitsIf13__nv_bfloat16S2_S2_fjLj6144ELj1ELj1ELj8ELj16ENS_18Kernel_traits_baseILj6144EfS2_S2_S2_fjLj256EEEEELb1ELb0ELb0ELb1EEEvNS_9FwdParamsE:
.text._ZN10layer_norm13ln_fwd_kernelINS_13Kernel_traitsIf13__nv_bfloat16S2_S2_fjLj6144ELj1ELj1ELj8ELj16ENS_18Kernel_traits_baseILj6144EfS2_S2_S2_fjLj256EEEEELb1ELb0ELb0ELb1EEEvNS_9FwdParamsE:
[----:B------:R-:W-:Y:S01]  /*0000*/  LDC R1, c[0x0][0x37c] ;  /* 0x0000df00ff017b82 */ /* 0x000fe20000000800 */
[----:B------:R-:W0:Y:S07]  /*0010*/  LDCU.U8 UR4, c[0x0][0x464] ;  /* 0x00008c80ff0477ac */ /* 0x000e2e0008000000 */
[----:B------:R-:W1:Y:S01]  /*0020*/  LDC R80, c[0x0][0x458] ;  /* 0x00011600ff507b82 */ /* 0x000e620000000800 */
[----:B------:R-:W2:Y:S01]  /*0030*/  LDCU.64 UR10, c[0x0][0x450] ;  /* 0x00008a00ff0a77ac */ /* 0x000ea20008000a00 */
[----:B------:R-:W3:Y:S06]  /*0040*/  LDCU.64 UR8, c[0x0][0x358] ;  /* 0x00006b00ff0877ac */ /* 0x000eec0008000a00 */
[----:B------:R-:W1:Y:S01]  /*0050*/  LDC R81, c[0x0][0x45c] ;  /* 0x00011700ff517b82 */ /* 0x000e620000000800 */
[----:B0-----:R-:W-:Y:S01]  /*0060*/  ISETP.NE.AND P1, PT, RZ, UR4, PT ;  /* 0x00000004ff007c0c */ /* 0x001fe2000bf25270 */
[----:B------:R-:W0:Y:S01]  /*0070*/  LDCU.64 UR4, c[0x0][0x438] ;  /* 0x00008700ff0477ac */ /* 0x000e220008000a00 */
[----:B------:R-:W4:Y:S01]  /*0080*/  S2R R3, SR_TID.X ;  /* 0x0000000000037919 */ /* 0x000f220000002100 */
[----:B--2---:R-:W-:-:S02]  /*0090*/  IMAD.U32 R4, RZ, RZ, UR10 ;  /* 0x0000000aff047e24 */ /* 0x004fc4000f8e00ff */
[----:B------:R-:W-:-:S08]  /*00a0*/  IMAD.U32 R5, RZ, RZ, UR11 ;  /* 0x0000000bff057e24 */ /* 0x000fd0000f8e00ff */
[----:B---3--:R-:W2:Y:S01]  /*00b0*/  @P1 LDG.E.64 R4, desc[UR8][R4.64] ;  /* 0x0000000804041981 */ /* 0x008ea2000c1e1b00 */
[----:B------:R-:W3:Y:S03]  /*00c0*/  S2UR UR16, SR_CTAID.X ;  /* 0x00000000001079c3 */ /* 0x000ee60000002500 */
[----:B-1----:R-:W2:Y:S01]  /*00d0*/  @P1 LDG.E.64 R6, desc[UR8][R80.64] ;  /* 0x0000000850061981 */ /* 0x002ea2000c1e1b00 */
[----:B0-----:R-:W-:Y:S01]  /*00e0*/  ISETP.NE.U32.AND P0, PT, RZ, UR4, PT ;  /* 0x00000004ff007c0c */ /* 0x001fe2000bf05070 */
[----:B------:R-:W3:Y:S03]  /*00f0*/  LDCU UR4, c[0x0][0x384] ;  /* 0x00007080ff0477ac */ /* 0x000ee60008000800 */
[----:B------:R-:W0:Y:S01]  /*0100*/  @P1 LDC R13, c[0x0][0x460] ;  /* 0x00011800ff0d1b82 */ /* 0x000e220000000800 */
[----:B------:R-:W-:-:S13]  /*0110*/  ISETP.NE.AND.EX P0, PT, RZ, UR5, PT, P0 ;  /* 0x00000005ff007c0c */ /* 0x000fda000bf05300 */
[----:B------:R-:W4:Y:S08]  /*0120*/  @P0 LDC.64 R8, c[0x0][0x3d0] ;  /* 0x0000f400ff080b82 */ /* 0x000f300000000a00 */
[----:B------:R-:W1:Y:S01]  /*0130*/  @P0 LDC.64 R10, c[0x0][0x438] ;  /* 0x00010e00ff0a0b82 */ /* 0x000e620000000a00 */
[----:B----4-:R-:W-:-:S05]  /*0140*/  @P0 IMAD.WIDE.U32 R8, R3, 0x20, R8 ;  /* 0x0000002003080825 */ /* 0x010fca00078e0008 */
[----:B------:R4:W5:Y:S01]  /*0150*/  @P0 LDG.E.128 R68, desc[UR8][R8.64] ;  /* 0x0000000808440981 */ /* 0x000962000c1e1d00 */
[----:B-1----:R-:W-:-:S03]  /*0160*/  @P0 IMAD.WIDE.U32 R10, R3, 0x20, R10 ;  /* 0x00000020030a0825 */ /* 0x002fc600078e000a */
[----:B------:R4:W5:Y:S04]  /*0170*/  @P0 LDG.E.128 R64, desc[UR8][R8.64+0x10] ;  /* 0x0000100808400981 */ /* 0x000968000c1e1d00 */
        /* <DEDUP_REMOVED lines=9> */
[----:B------:R4:W5:Y:S01]  /*0210*/  @P0 LDG.E.128 R24, desc[UR8][R10.64+0x4010] ;  /* 0x004010080a180981 */ /* 0x000962000c1e1d00 */
[----:B------:R-:W1:Y:S01]  /*0220*/  LDC R0, c[0x0][0x360] ;  /* 0x0000d800ff007b82 */ /* 0x000e620000000800 */
[----:B---3--:R-:W-:-:S06]  /*0230*/  UISETP.GE.AND UP0, UPT, UR16, UR4, UPT ;  /* 0x000000041000728c */ /* 0x008fcc000bf06270 */
[----:B------:R-:W-:Y:S02]  /*0240*/  PLOP3.LUT P3, PT, PT, PT, UP0, 0x80, 0x8 ;  /* 0x000000000008781c */ /* 0x000fe40003f6f008 */
[----:B--2---:R-:W-:Y:S02]  /*0250*/  @P1 R2UR UR10, R4 ;  /* 0x00000000040a12ca */ /* 0x004fe400000e0000 */
[----:B0-----:R-:W-:Y:S02]  /*0260*/  @P1 IADD3 R80, P2, PT, R6, R13, RZ ;  /* 0x0000000d06501210 */ /* 0x001fe40007f5e0ff */
[----:B------:R-:W-:Y:S02]  /*0270*/  @P1 R2UR UR11, R5 ;  /* 0x00000000050b12ca */ /* 0x000fe400000e0000 */
[----:B------:R-:W-:Y:S01]  /*0280*/  @P1 IADD3.X R81, PT, PT, RZ, R7, RZ, P2, !PT ;  /* 0x00000007ff511210 */ /* 0x000fe200017fe4ff */
[----:B-1----:R-:W-:-:S06]  /*0290*/  IMAD R4, R0, UR16, R3 ;  /* 0x0000001000047c24 */ /* 0x002fcc000f8e0203 */
[----:B------:R-:W-:Y:S01]  /*02a0*/  UIADD3 UR20, UPT, UPT, UR10, -0x61c88647, URZ ;  /* 0x9e3779b90a147890 */ /* 0x000fe2000fffe0ff */
[----:B------:R-:W-:Y:S01]  /*02b0*/  SHF.R.U64 R5, R80, 0x2, R81 ;  /* 0x0000000250057819 */ /* 0x000fe20000001251 */
[----:B----4-:R-:W-:Y:S10]  /*02c0*/  @P0 BRA `(.L_x_4549) ;  /* 0x0000000000500947 */ /* 0x010ff40003800000 */
[----:B------:R-:W0:Y:S02]  /*02d0*/  LDC.64 R6, c[0x0][0x3d0] ;  /* 0x0000f400ff067b82 */ /* 0x000e240000000a00 */
[----:B0-----:R-:W-:-:S05]  /*02e0*/  IMAD.WIDE.U32 R6, R3, 0x20, R6 ;  /* 0x0000002003067825 */ /* 0x001fca00078e0006 */
[----:B-----5:R0:W5:Y:S04]  /*02f0*/  LDG.E.128 R68, desc[UR8][R6.64] ;  /* 0x0000000806447981 */ /* 0x020168000c1e1d00 */
        /* <DEDUP_REMOVED lines=17> */
.L_x_4549:
[----:B------:R-:W-:Y:S05]  /*0410*/  @P3 EXIT ;  /* 0x000000000000394d */ /* 0x000fea0003800000 */
[----:B------:R-:W-:Y:S01]  /*0420*/  IMAD.HI.U32 R7, R4, -0x326172a9, RZ ;  /* 0xcd9e8d5704077827 */ /* 0x000fe200078e00ff */
[----:B------:R-:W-:Y:S01]  /*0430*/  SHF.R.U32.HI R6, RZ, 0x2, R81 ;  /* 0x00000002ff067819 */ /* 0x000fe20000011651 */
[----:B------:R-:W-:Y:S01]  /*0440*/  UIADD3 UR21, UPT, UPT, UR11, -0x4498517b, URZ ;  /* 0xbb67ae850b157890 */ /* 0x000fe2000fffe0ff */
[----:B------:R-:W-:Y:S01]  /*0450*/  LOP3.LUT R80, R80, 0x3, RZ, 0xc0, !PT ;  /* 0x0000000350507812 */ /* 0x000fe200078ec0ff */
[C---:B------:R-:W-:Y:S01]  /*0460*/  IMAD.HI.U32 R0, R5.reuse, -0x2daee0ad, RZ ;  /* 0xd2511f5305007827 */ /* 0x040fe200078e00ff */
[----:B------:R-:W-:Y:S01]  /*0470*/  LOP3.LUT R7, R6, UR10, R7, 0x96, !PT ;  /* 0x0000000a06077c12 */ /* 0x000fe2000f8e9607 */
[----:B------:R-:W-:Y:S02]  /*0480*/  UIADD3 UR22, UPT, UPT, UR10, 0x3c6ef372, URZ ;  /* 0x3c6ef3720a167890 */ /* 0x000fe4000fffe0ff */
[----:B------:R-:W-:Y:S01]  /*0490*/  IMAD R11, R5, -0x2daee0ad, RZ ;  /* 0xd2511f53050b7824 */ /* 0x000fe200078e02ff */
[----:B------:R-:W-:Y:S01]  /*04a0*/  LOP3.LUT R0, R0, UR11, RZ, 0x3c, !PT ;  /* 0x0000000b00007c12 */ /* 0x000fe2000f8e3cff */
[----:B------:R-:W-:Y:S01]  /*04b0*/  IMAD.HI.U32 R8, R7, -0x2daee0ad, RZ ;  /* 0xd2511f5307087827 */ /* 0x000fe200078e00ff */
[----:B------:R-:W-:-:S02]  /*04c0*/  UIADD3 UR23, UPT, UPT, UR11, 0x76cf5d0a, URZ ;  /* 0x76cf5d0a0b177890 */ /* 0x000fc4000fffe0ff */
[----:B------:R-:W-:Y:S01]  /*04d0*/  UIADD3 UR25, UPT, UPT, UR11, 0x32370b8f, URZ ;  /* 0x32370b8f0b197890 */ /* 0x000fe2000fffe0ff */
[----:B------:R-:W-:Y:S01]  /*04e0*/  IMAD R9, R4, -0x326172a9, RZ ;  /* 0xcd9e8d5704097824 */ /* 0x000fe200078e02ff */
[----:B------:R-:W-:Y:S01]  /*04f0*/  LOP3.LUT R8, R11, UR21, R8, 0x96, !PT ;  /* 0x000000150b087c12 */ /* 0x000fe2000f8e9608 */
[C---:B------:R-:W-:Y:S01]  /*0500*/  IMAD.HI.U32 R2, R0.reuse, -0x326172a9, RZ ;  /* 0xcd9e8d5700027827 */ /* 0x040fe200078e00ff */
[----:B------:R-:W-:Y:S02]  /*0510*/  UIADD3 UR24, UPT, UPT, UR10, -0x255992d5, URZ ;  /* 0xdaa66d2b0a187890 */ /* 0x000fe4000fffe0ff */
[----:B------:R-:W-:Y:S01]  /*0520*/  UIADD3 UR26, UPT, UPT, UR10, 0x78dde6e4, URZ ;  /* 0x78dde6e40a1a7890 */ /* 0x000fe2000fffe0ff */
[----:B------:R-:W-:Y:S01]  /*0530*/  IMAD R10, R7, -0x2daee0ad, RZ ;  /* 0xd2511f53070a7824 */ /* 0x000fe200078e02ff */
[----:B------:R-:W-:Y:S01]  /*0540*/  LOP3.LUT R2, R9, UR20, R2, 0x96, !PT ;  /* 0x0000001409027c12 */ /* 0x000fe2000f8e9602 */
[----:B------:R-:W-:Y:S01]  /*0550*/  IMAD R9, R0, -0x326172a9, RZ ;  /* 0xcd9e8d5700097824 */ /* 0x000fe200078e02ff */
[----:B------:R-:W-:Y:S01]  /*0560*/  UIADD3 UR27, UPT, UPT, UR11, -0x126145ec, URZ ;  /* 0xed9eba140b1b7890 */ /* 0x000fe2000fffe0ff */
[----:B------:R-:W-:Y:S01]  /*0570*/  IMAD.HI.U32 R0, R8, -0x326172a9, RZ ;  /* 0xcd9e8d5708007827 */ /* 0x000fe200078e00ff */
[----:B------:R-:W-:-:S02]  /*0580*/  UIADD3 UR29, UPT, UPT, UR11, -0x56f99767, URZ ;  /* 0xa90668990b1d7890 */ /* 0x000fc4000fffe0ff */
[----:B------:R-:W-:Y:S01]  /*0590*/  UIADD3 UR28, UPT, UPT, UR10, 0x1715609d, URZ ;  /* 0x1715609d0a1c7890 */ /* 0x000fe2000fffe0ff */
[C---:B------:R-:W-:Y:S01]  /*05a0*/  IMAD.HI.U32 R7, R2.reuse, -0x2daee0ad, RZ ;  /* 0xd2511f5302077827 */ /* 0x040fe200078e00ff */
[----:B------:R-:W-:Y:S01]  /*05b0*/  LOP3.LUT R0, R9, UR22, R0, 0x96, !PT ;  /* 0x0000001609007c12 */ /* 0x000fe2000f8e9600 */
[----:B------:R-:W-:Y:S02]  /*05c0*/  UIADD3 UR30, UPT, UPT, UR10, -0x4ab325aa, URZ ;  /* 0xb54cda560a1e7890 */ /* 0x000fe4000fffe0ff */
[----:B------:R-:W-:Y:S01]  /*05d0*/  IMAD R11, R2, -0x2daee0ad, RZ ;  /* 0xd2511f53020b7824 */ /* 0x000fe200078e02ff */
[----:B------:R-:W-:Y:S01]  /*05e0*/  LOP3.LUT R7, R10, UR23, R7, 0x96, !PT ;  /* 0x000000170a077c12 */ /* 0x000fe2000f8e9607 */
[----:B------:R-:W-:Y:S01]  /*05f0*/  IMAD.HI.U32 R10, R0, -0x2daee0ad, RZ ;  /* 0xd2511f53000a7827 */ /* 0x000fe200078e00ff */
[----:B------:R-:W-:Y:S02]  /*0600*/  UIADD3 UR31, UPT, UPT, UR11, 0x646e171e, URZ ;  /* 0x646e171e0b1f7890 */ /* 0x000fe4000fffe0ff */
[----:B------:R-:W-:Y:S01]  /*0610*/  UIADD3 UR33, UPT, UPT, UR11, 0x1fd5c5a3, URZ ;  /* 0x1fd5c5a30b217890 */ /* 0x000fe2000fffe0ff */
[----:B------:R-:W-:Y:S01]  /*0620*/  IMAD R9, R8, -0x326172a9, RZ ;  /* 0xcd9e8d5708097824 */ /* 0x000fe200078e02ff */
[----:B------:R-:W-:Y:S01]  /*0630*/  LOP3.LUT R10, R11, UR25, R10, 0x96, !PT ;  /* 0x000000190b0a7c12 */ /* 0x000fe2000f8e960a */
[C---:B------:R-:W-:Y:S01]  /*0640*/  IMAD.HI.U32 R2, R7.reuse, -0x326172a9, RZ ;  /* 0xcd9e8d5707027827 */ /* 0x040fe200078e00ff */
[----:B------:R-:W-:Y:S01]  /*0650*/  UIADD3 UR32, UPT, UPT, UR10, 0x5384540f, URZ ;  /* 0x5384540f0a207890 */ /* 0x000fe2000fffe0ff */
[----:B------:R-:W0:Y:S02]  /*0660*/  LDCU.64 UR4, c[0x0][0x3e0] ;  /* 0x00007c00ff0477ac */ /* 0x000e240008000a00 */
[----:B------:R-:W-:Y:S01]  /*0670*/  IMAD R8, R7, -0x326172a9, RZ ;  /* 0xcd9e8d5707087824 */ /* 0x000fe200078e02ff */
[----:B------:R-:W-:Y:S01]  /*0680*/  LOP3.LUT R2, R9, UR24, R2, 0x96, !PT ;  /* 0x0000001809027c12 */ /* 0x000fe2000f8e9602 */
[----:B------:R-:W-:Y:S01]  /*0690*/  IMAD.HI.U32 R7, R10, -0x326172a9, RZ ;  /* 0xcd9e8d570a077827 */ /* 0x000fe200078e00ff */
[----:B------:R-:W-:-:S02]  /*06a0*/  UIADD3 UR34, UPT, UPT, UR10, -0xe443238, URZ ;  /* 0xf1bbcdc80a227890 */ /* 0x000fc4000fffe0ff */
[----:B------:R-:W-:Y:S01]  /*06b0*/  UIADD3 UR35, UPT, UPT, UR11, -0x24c28bd8, URZ ;  /* 0xdb3d74280b237890 */ /* 0x000fe2000fffe0ff */
[----:B------:R-:W-:Y:S01]  /*06c0*/  IMAD R9, R0, -0x2daee0ad, RZ ;  /* 0xd2511f5300097824 */ /* 0x000fe200078e02ff */
[----:B------:R-:W-:Y:S01]  /*06d0*/  LOP3.LUT R7, R8, UR26, R7, 0x96, !PT ;  /* 0x0000001a08077c12 */ /* 0x000fe2000f8e9607 */
[C---:B------:R-:W-:Y:S01]  /*06e0*/  IMAD.HI.U32 R0, R2.reuse, -0x2daee0ad, RZ ;  /* 0xd2511f5302007827 */ /* 0x040fe200078e00ff */
[----:B------:R-:W-:Y:S02]  /*06f0*/  UIADD3 UR37, UPT, UPT, UR11, -0x695add53, URZ ;  /* 0x96a522ad0b257890 */ /* 0x000fe4000fffe0ff */
[----:B------:R-:W-:Y:S01]  /*0700*/  UIADD3 UR36, UPT, UPT, UR10, -0x700cb87f, URZ ;  /* 0x8ff347810a247890 */ /* 0x000fe2000fffe0ff */
[----:B------:R-:W-:Y:S01]  /*0710*/  IMAD R11, R2, -0x2daee0ad, RZ ;  /* 0xd2511f53020b7824 */ /* 0x000fe200078e02ff */
[----:B------:R-:W-:Y:S01]  /*0720*/  LOP3.LUT R0, R9, UR27, R0, 0x96, !PT ;  /* 0x0000001b09007c12 */ /* 0x000fe2000f8e9600 */
[----:B------:R-:W-:Y:S01]  /*0730*/  IMAD.HI.U32 R8, R7, -0x2daee0ad, RZ ;  /* 0xd2511f5307087827 */ /* 0x000fe200078e00ff */
[----:B------:R-:W1:Y:S03]  /*0740*/  LDCU UR6, c[0x0][0x404] ;  /* 0x00008080ff0677ac */ /* 0x000e660008000800 */
[----:B------:R-:W-:Y:S01]  /*0750*/  IMAD R9, R10, -0x326172a9, RZ ;  /* 0xcd9e8d570a097824 */ /* 0x000fe200078e02ff */
[----:B------:R-:W-:Y:S01]  /*0760*/  LOP3.LUT R8, R11, UR29, R8, 0x96, !PT ;  /* 0x0000001d0b087c12 */ /* 0x000fe2000f8e9608 */
[C---:B------:R-:W-:Y:S01]  /*0770*/  IMAD.HI.U32 R2, R0.reuse, -0x326172a9, RZ ;  /* 0xcd9e8d5700027827 */ /* 0x040fe200078e00ff */
[----:B0-----:R-:W-:Y:S01]  /*0780*/  UISETP.NE.U32.AND UP0, UPT, UR4, URZ, UPT ;  /* 0x000000ff0400728c */ /* 0x001fe2000bf05070 */
[----:B------:R-:W0:Y:S02]  /*0790*/  LDCU UR7, c[0x0][0x408] ;  /* 0x00008100ff0777ac */ /* 0x000e240008000800 */
[----:B------:R-:W-:Y:S01]  /*07a0*/  IMAD R10, R7, -0x2daee0ad, RZ ;  /* 0xd2511f53070a7824 */ /* 0x000fe200078e02ff */
[----:B------:R-:W-:Y:S01]  /*07b0*/  LOP3.LUT R2, R9, UR28, R2, 0x96, !PT ;  /* 0x0000001c09027c12 */ /* 0x000fe2000f8e9602 */
[----:B------:R-:W-:Y:S01]  /*07c0*/  IMAD R9, R0, -0x326172a9, RZ ;  /* 0xcd9e8d5700097824 */ /* 0x000fe200078e02ff */
[----:B------:R-:W-:Y:S01]  /*07d0*/  UISETP.NE.AND.EX UP0, UPT, UR5, URZ, UPT, UP0 ;  /* 0x000000ff0500728c */ /* 0x000fe2000bf05300 */
        /* <DEDUP_REMOVED lines=15> */
[----:B------:R-:W-:Y:S01]  /*08d0*/  IMAD.HI.U32 R7, R10, -0x326172a9, RZ ;  /* 0xcd9e8d570a077827 */ /* 0x000fe200078e00ff */
[----:B------:R-:W0:Y:S03]  /*08e0*/  LDCU.64 UR14, c[0x0][0x380] ;  /* 0x00007000ff0e77ac */ /* 0x000e260008000a00 */
        /* <DEDUP_REMOVED lines=9> */
[----:B------:R-:W-:-:S04]  /*0980*/  IMAD.HI.U32 R2, R0, -0x326172a9, RZ ;  /* 0xcd9e8d5700027827 */ /* 0x000fc800078e00ff */
[----:B------:R-:W-:Y:S01]  /*0990*/  IMAD.MOV.U32 R7, RZ, RZ, RZ ;  /* 0x000000ffff077224 */ /* 0x000fe200078e00ff */
[----:B------:R-:W-:Y:S01]  /*09a0*/  LOP3.LUT R2, R9, UR36, R2, 0x96, !PT ;  /* 0x0000002409027c12 */ /* 0x000fe2000f8e9602 */
[----:B------:R-:W-:Y:S02]  /*09b0*/  IMAD R16, R8, -0x2daee0ad, RZ ;  /* 0xd2511f5308107824 */ /* 0x000fe400078e02ff */
[----:B01234-:R-:W-:-:S07]  /*09c0*/  IMAD R0, R0, -0x326172a9, RZ ;  /* 0xcd9e8d5700007824 */ /* 0x01ffce00078e02ff */
.L_x_4703:
        /* <DEDUP_REMOVED lines=13> */
[----:B-----5:R-:W5:Y:S01]  /*0aa0*/  LDG.E.128 R20, desc[UR8][R20.64] ;  /* 0x0000000814147981 */ /* 0x020f62000c1e1d00 */
        /* <DEDUP_REMOVED lines=21> */
.L_x_20779:
[----:B------:R-:W-:Y:S05]  /*0c00*/  BRX R10 -0xc10                                         (*"BRANCH_TARGETS .L_x_20780,.L_x_20781,.L_x_20782"*) ;  /* 0xfffffff00afc7949 */ /* 0x000fea000383ffff */
.L_x_20782:
[----:B------:R-:W-:Y:S01]  /*0c10*/  VIADD R10, R80, 0x1 ;  /* 0x00000001500a7836 */ /* 0x000fe20000000000 */
[----:B------:R-:W-:Y:S01]  /*0c20*/  MOV R82, R16 ;  /* 0x0000001000527202 */ /* 0x000fe20000000f00 */
[----:B------:R-:W-:Y:S01]  /*0c30*/  IMAD.MOV.U32 R9, RZ, RZ, R2 ;  /* 0x000000ffff097224 */ /* 0x000fe200078e0002 */
[----:B------:R-:W-:Y:S06]  /*0c40*/  BRA `(.L_x_4551) ;  /* 0x0000000000e87947 */ /* 0x000fec0003800000 */
.L_x_20780:
[----:B------:R-:W-:Y:S02]  /*0c50*/  HFMA2 R10, -RZ, RZ, 0, 1.78813934326171875e-07 ;  /* 0x00000003ff0a7431 */ /* 0x000fe400000001ff */
[----:B------:R-:W-:Y:S02]  /*0c60*/  IMAD.MOV.U32 R82, RZ, RZ, R16 ;  /* 0x000000ffff527224 */ /* 0x000fe400078e0010 */
[----:B------:R-:W-:Y:S01]  /*0c70*/  IMAD.MOV.U32 R9, RZ, RZ, R12 ;  /* 0x000000ffff097224 */ /* 0x000fe200078e000c */
[----:B------:R-:W-:Y:S06]  /*0c80*/  BRA `(.L_x_4551) ;  /* 0x0000000000d87947 */ /* 0x000fec0003800000 */
.L_x_20781:
        /* <DEDUP_REMOVED lines=12> */
.L_x_4552:
        /* <DEDUP_REMOVED lines=42> */
.L_x_4551:
[----:B------:R-:W-:Y:S01]  /*0ff0*/  I2FP.F32.U32 R9, R9 ;  /* 0x0000000900097245 */ /* 0x000fe20000201000 */
[----:B------:R-:W-:Y:S01]  /*1000*/  UMOV UR5, UR7 ;  /* 0x0000000700057c82 */ /* 0x000fe20008000000 */
[----:B-----5:R-:W-:Y:S01]  /*1010*/  SHF.L.U32 R11, R20, 0x10, RZ ;  /* 0x00000010140b7819 */ /* 0x020fe200000006ff */
[----:B------:R-:W-:Y:S01]  /*1020*/  UMOV UR4, UR6 ;  /* 0x0000000600047c82 */ /* 0x000fe20008000000 */
[----:B------:R-:W-:Y:S01]  /*1030*/  ISETP.NE.AND P1, PT, R10, 0x1, PT ;  /* 0x000000010a00780c */ /* 0x000fe20003f25270 */
[----:B------:R-:W-:Y:S01]  /*1040*/  FFMA.FTZ R9, R9, R14, 1.1641532182693481445e-10 ;  /* 0x2f00000009097423 */ /* 0x000fe2000001000e */
[----:B------:R-:W-:Y:S02]  /*1050*/  IMAD.U32 R16, R72, 0x10000, RZ ;  /* 0x0001000048107824 */ /* 0x000fe400078e00ff */
[----:B------:R-:W-:Y:S01]  /*1060*/  FMUL.FTZ R11, R11, UR17 ;  /* 0x000000110b0b7c20 */ /* 0x000fe20008410000 */
[----:B------:R-:W-:Y:S01]  /*1070*/  PRMT R20, R20, 0x7632, R20 ;  /* 0x0000763214147816 */ /* 0x000fe20000000014 */
[----:B------:R-:W-:Y:S01]  /*1080*/  IMAD.MOV.U32 R13, RZ, RZ, 0x2 ;  /* 0x00000002ff0d7424 */ /* 0x000fe200078e00ff */
[----:B------:R-:W-:Y:S01]  /*1090*/  FSETP.GTU.FTZ.AND P0, PT, R9, UR4, PT ;  /* 0x0000000409007c0b */ /* 0x000fe2000bf1c000 */
[----:B------:R-:W-:Y:S01]  /*10a0*/  FMUL.FTZ R11, R11, UR5 ;  /* 0x000000050b0b7c20 */ /* 0x000fe20008410000 */
[----:B------:R-:W-:-:S04]  /*10b0*/  PRMT R72, R72, 0x7632, R72 ;  /* 0x0000763248487816 */ /* 0x000fc80000000048 */
        /* <DEDUP_REMOVED lines=14> */
.L_x_4554:
        /* <DEDUP_REMOVED lines=12> */
.L_x_4555:
        /* <DEDUP_REMOVED lines=41> */
[----:B------:R-:W-:Y:S01]  /*14f0*/  LOP3.LUT R12, R12, UR37, R17, 0x96, !PT ;  /* 0x000000250c0c7c12 */ /* 0x000fe2000f8e9611 */
[----:B------:R-:W-:-:S07]  /*1500*/  IMAD.MOV.U32 R82, RZ, RZ, R16 ;  /* 0x000000ffff527224 */ /* 0x000fce00078e0010 */
.L_x_4553:
[----:B------:R-:W-:Y:S01]  /*1510*/  I2FP.F32.U32 R11, R11 ;  /* 0x0000000b000b7245 */ /* 0x000fe20000201000 */
[----:B------:R-:W-:Y:S01]  /*1520*/  IMAD.U32 R20, R20, 0x10000, RZ ;  /* 0x0001000014147824 */ /* 0x000fe200078e00ff */
[----:B------:R-:W-:Y:S01]  /*1530*/  ISETP.NE.AND P1, PT, R13, 0x1, PT ;  /* 0x000000010d00780c */ /* 0x000fe20003f25270 */
[----:B------:R-:W-:Y:S01]  /*1540*/  IMAD.U32 R72, R72, 0x10000, RZ ;  /* 0x0001000048487824 */ /* 0x000fe200078e00ff */
[----:B------:R-:W-:Y:S01]  /*1550*/  MOV R15, 0x2 ;  /* 0x00000002000f7802 */ /* 0x000fe20000000f00 */
[----:B------:R-:W-:Y:S01]  /*1560*/  FFMA.FTZ R11, R11, R14, 1.1641532182693481445e-10 ;  /* 0x2f0000000b0b7423 */ /* 0x000fe2000001000e */
[----:B------:R-:W-:Y:S01]  /*1570*/  FMUL.FTZ R20, R20, UR17 ;  /* 0x0000001114147c20 */ /* 0x000fe20008410000 */
[----:B------:R-:W-:-:S03]  /*1580*/  IMAD.MOV.U32 R10, RZ, RZ, R0 ;  /* 0x000000ffff0a7224 */ /* 0x000fc600078e0000 */
[----:B------:R-:W-:Y:S01]  /*1590*/  FMUL.FTZ R20, R20, UR5 ;  /* 0x0000000514147c20 */ /* 0x000fe20008410000 */
[----:B------:R-:W-:-:S04]  /*15a0*/  FSETP.GTU.FTZ.AND P0, PT, R11, UR4, PT ;  /* 0x000000040b007c0b */ /* 0x000fc8000bf1c000 */
        /* <DEDUP_REMOVED lines=12> */
.L_x_4557:
        /* <DEDUP_REMOVED lines=12> */
.L_x_4558:
        /* <DEDUP_REMOVED lines=43> */
.L_x_4556:
        /* <DEDUP_REMOVED lines=9> */
[C---:B------:R-:W-:Y:S02]  /*1a70*/  SHF.L.U32 R13, R73.reuse, 0x10, RZ ;  /* 0x00000010490d7819 */ /* 0x040fe400000006ff */
[----:B------:R-:W-:Y:S02]  /*1a80*/  FSEL R10, R10, RZ, !P1 ;  /* 0x000000ff0a0a7208 */ /* 0x000fe40004800000 */
[----:B------:R-:W-:Y:S02]  /*1a90*/  PLOP3.LUT P1, PT, P1, PT, PT, 0x8, 0x80 ;  /* 0x000000000080781c */ /* 0x000fe40000f2e170 */
[----:B------:R-:W-:Y:S01]  /*1aa0*/  PRMT R73, R73, 0x7632, R73 ;  /* 0x0000763249497816 */ /* 0x000fe20000000049 */
        /* <DEDUP_REMOVED lines=11> */
.L_x_4560:
        /* <DEDUP_REMOVED lines=12> */
.L_x_4561:
        /* <DEDUP_REMOVED lines=43> */
.L_x_4559:
        /* <DEDUP_REMOVED lines=8> */
[----:B------:R-:W-:-:S05]  /*1f50*/  FMUL.FTZ R21, R21, UR5 ;  /* 0x0000000515157c20 */ /* 0x000fca0008410000 */
        /* <DEDUP_REMOVED lines=13> */
.L_x_4563:
        /* <DEDUP_REMOVED lines=12> */
.L_x_4564:
        /* <DEDUP_REMOVED lines=40> */
[----:B------:R-:W-:Y:S01]  /*2370*/  MOV R0, R72 ;  /* 0x0000004800007202 */ /* 0x000fe20000000f00 */
[----:B------:R-:W-:Y:S01]  /*2380*/  IMAD.MOV.U32 R82, RZ, RZ, R20 ;  /* 0x000000ffff527224 */ /* 0x000fe200078e0014 */
[----:B------:R-:W-:-:S07]  /*2390*/  LOP3.LUT R12, R16, UR37, R21, 0x96, !PT ;  /* 0x00000025100c7c12 */ /* 0x000fce000f8e9615 */
.L_x_4562:
[----:B------:R-:W-:Y:S01]  /*23a0*/  I2FP.F32.U32 R17, R10 ;  /* 0x0000000a00117245 */ /* 0x000fe20000201000 */
[----:B------:R-:W-:Y:S01]  /*23b0*/  IMAD.U32 R10, R22, 0x10000, RZ ;  /* 0x00010000160a7824 */ /* 0x000fe200078e00ff */
[----:B------:R-:W-:Y:S02]  /*23c0*/  ISETP.NE.AND P4, PT, R18, 0x1, PT ;  /* 0x000000011200780c */ /* 0x000fe40003f85270 */
        /* <DEDUP_REMOVED lines=21> */
.L_x_4566:
        /* <DEDUP_REMOVED lines=12> */
.L_x_4567:
        /* <DEDUP_REMOVED lines=43> */
.L_x_4565:
[----:B------:R-:W-:Y:S01]  /*2890*/  I2FP.F32.U32 R19, R10 ;  /* 0x0000000a00137245 */ /* 0x000fe20000201000 */
[----:B------:R-:W-:Y:S01]  /*28a0*/  IMAD.U32 R22, R22, 0x10000, RZ ;  /* 0x0001000016167824 */ /* 0x000fe200078e00ff */
[----:B------:R-:W-:Y:S01]  /*28b0*/  ISETP.NE.AND P5, PT, R16, 0x1, PT ;  /* 0x000000011000780c */ /* 0x000fe20003fa5270 */
[----:B------:R-:W-:Y:S01]  /*28c0*/  IMAD.MOV.U32 R18, RZ, RZ, 0x2 ;  /* 0x00000002ff127424 */ /* 0x000fe200078e00ff */
[----:B------:R-:W-:Y:S01]  /*28d0*/  SHF.L.U32 R74, R74, 0x10, RZ ;  /* 0x000000104a4a7819 */ /* 0x000fe200000006ff */
        /* <DEDUP_REMOVED lines=17> */
.L_x_4569:
        /* <DEDUP_REMOVED lines=12> */
.L_x_4570:
        /* <DEDUP_REMOVED lines=43> */
.L_x_4568:
        /* <DEDUP_REMOVED lines=9> */
[C---:B------:R-:W-:Y:S01]  /*2df0*/  IMAD.U32 R21, R75.reuse, 0x10000, RZ ;  /* 0x000100004b157824 */ /* 0x040fe200078e00ff */
[----:B------:R-:W-:-:S03]  /*2e00*/  PRMT R75, R75, 0x7632, R75 ;  /* 0x000076324b4b7816 */ /* 0x000fc6000000004b */
        /* <DEDUP_REMOVED lines=13> */
.L_x_4572:
[----:B------:R-:W-:-:S04]  /*2ee0*/  VIADD R5, R5, 0x1 ;  /* 0x0000000105057836 */ /* 0x000fc80000000000 */
        /* <DEDUP_REMOVED lines=13> */
.L_x_4573:
        /* <DEDUP_REMOVED lines=43> */
.L_x_4571:
[----:B------:R-:W-:Y:S01]  /*3270*/  I2FP.F32.U32 R73, R10 ;  /* 0x0000000a00497245 */ /* 0x000fe20000201000 */
[----:B------:R-:W-:Y:S01]  /*3280*/  IMAD.U32 R23, R23, 0x10000, RZ ;  /* 0x0001000017177824 */ /* 0x000fe200078e00ff */
[----:B------:R-:W-:Y:S01]  /*3290*/  F2FP.BF16.F32.PACK_AB R78, R19, R17 ;  /* 0x00000011134e723e */ /* 0x000fe200000010ff */
[----:B------:R-:W-:Y:S01]  /*32a0*/  IMAD.U32 R10, R75, 0x10000, RZ ;  /* 0x000100004b0a7824 */ /* 0x000fe200078e00ff */
[----:B------:R-:W-:Y:S01]  /*32b0*/  F2FP.BF16.F32.PACK_AB R77, R15, R13 ;  /* 0x0000000d0f4d723e */ /* 0x000fe200000010ff */
[----:B------:R-:W-:Y:S01]  /*32c0*/  FFMA.FTZ R73, R73, R14, 1.1641532182693481445e-10 ;  /* 0x2f00000049497423 */ /* 0x000fe2000001000e */
[----:B------:R-:W-:Y:S01]  /*32d0*/  FMUL.FTZ R23, R23, UR17 ;  /* 0x0000001117177c20 */ /* 0x000fe20008410000 */
[----:B------:R-:W-:-:S03]  /*32e0*/  F2FP.BF16.F32.PACK_AB R76, R11, R9 ;  /* 0x000000090b4c723e */ /* 0x000fc600000010ff */
[----:B------:R-:W-:Y:S01]  /*32f0*/  FMUL.FTZ R23, R23, UR5 ;  /* 0x0000000517177c20 */ /* 0x000fe20008410000 */
[----:B------:R-:W-:-:S04]  /*3300*/  FSETP.GTU.FTZ.AND P6, PT, R73, UR4, PT ;  /* 0x0000000449007c0b */ /* 0x000fc8000bfdc000 */
[----:B------:R-:W-:Y:S02]  /*3310*/  FSEL R23, R23, RZ, !P6 ;  /* 0x000000ff17177208 */ /* 0x000fe40007000000 */
[----:B------:R-:W-:-:S03]  /*3320*/  PLOP3.LUT P6, PT, P6, PT, PT, 0x8, 0x80 ;  /* 0x000000000080781c */ /* 0x000fc600037ce170 */
[----:B------:R-:W-:-:S05]  /*3330*/  FADD.FTZ R23, R23, R10 ;  /* 0x0000000a17177221 */ /* 0x000fca0000010000 */
[----:B------:R-:W-:Y:S01]  /*3340*/  F2FP.BF16.F32.PACK_AB R79, R23, R21 ;  /* 0x00000015174f723e */ /* 0x000fe200000010ff */
[----:B------:R-:W-:Y:S06]  /*3350*/  BRA `(.L_x_4574) ;  /* 0x00000024009c7947 */ /* 0x000fec0003800000 */
.L_x_4550:
        /* <DEDUP_REMOVED lines=15> */
.L_x_4576:
        /* <DEDUP_REMOVED lines=12> */
.L_x_4577:
        /* <DEDUP_REMOVED lines=42> */
.L_x_4575:
[----:B------:R-:W-:Y:S01]  /*37b0*/  I2FP.F32.U32 R9, R9 ;  /* 0x0000000900097245 */ /* 0x000fe20000201000 */
[----:B-----5:R-:W-:Y:S01]  /*37c0*/  IMAD.U32 R10, R20, 0x10000, RZ ;  /* 0x00010000140a7824 */ /* 0x020fe200078e00ff */
[----:B------:R-:W-:Y:S01]  /*37d0*/  ISETP.NE.AND P1, PT, R11, 0x1, PT ;  /* 0x000000010b00780c */ /* 0x000fe20003f25270 */
[----:B------:R-:W-:Y:S01]  /*37e0*/  UMOV UR4, UR6 ;  /* 0x0000000600047c82 */ /* 0x000fe20008000000 */
[----:B------:R-:W-:Y:S01]  /*37f0*/  UMOV UR5, UR7 ;  /* 0x0000000700057c82 */ /* 0x000fe20008000000 */
[----:B------:R-:W-:Y:S01]  /*3800*/  FFMA.FTZ R9, R9, R14, 1.1641532182693481445e-10 ;  /* 0x2f00000009097423 */ /* 0x000fe2000001000e */
[----:B------:R-:W-:Y:S01]  /*3810*/  FMUL.FTZ R10, R10, UR17 ;  /* 0x000000110a0a7c20 */ /* 0x000fe20008410000 */
[----:B------:R-:W-:Y:S01]  /*3820*/  PRMT R20, R20, 0x7632, R20 ;  /* 0x0000763214147816 */ /* 0x000fe20000000014 */
[----:B------:R-:W-:Y:S02]  /*3830*/  IMAD.MOV.U32 R13, RZ, RZ, 0x2 ;  /* 0x00000002ff0d7424 */ /* 0x000fe400078e00ff */
[----:B------:R-:W-:Y:S01]  /*3840*/  FSETP.GTU.FTZ.AND P0, PT, R9, UR4, PT ;  /* 0x0000000409007c0b */ /* 0x000fe2000bf1c000 */
[----:B------:R-:W-:Y:S01]  /*3850*/  FMUL.FTZ R9, R10, UR5 ;  /* 0x000000050a097c20 */ /* 0x000fe20008410000 */
[----:B------:R-:W-:-:S02]  /*3860*/  MOV R10, R0 ;  /* 0x00000000000a7202 */ /* 0x000fc40000000f00 */
[----:B------:R-:W-:Y:S02]  /*3870*/  PLOP3.LUT P2, PT, P0, PT, PT, 0x8, 0x80 ;  /* 0x000000000080781c */ /* 0x000fe4000074e170 */
[----:B------:R-:W-:Y:S02]  /*3880*/  FSEL R9, R9, RZ, !P0 ;  /* 0x000000ff09097208 */ /* 0x000fe40004000000 */
        /* <DEDUP_REMOVED lines=10> */
.L_x_4579:
        /* <DEDUP_REMOVED lines=12> */
.L_x_4580:
        /* <DEDUP_REMOVED lines=43> */
.L_x_4578:
[----:B------:R-:W-:Y:S01]  /*3ca0*/  I2FP.F32.U32 R11, R10 ;  /* 0x0000000a000b7245 */ /* 0x000fe20000201000 */
[----:B------:R-:W-:Y:S01]  /*3cb0*/  IMAD.U32 R20, R20, 0x10000, RZ ;  /* 0x0001000014147824 */ /* 0x000fe200078e00ff */
[----:B------:R-:W-:Y:S01]  /*3cc0*/  ISETP.NE.AND P2, PT, R13, 0x1, PT ;  /* 0x000000010d00780c */ /* 0x000fe20003f45270 */
[----:B------:R-:W-:Y:S01]  /*3cd0*/  IMAD.MOV.U32 R15, RZ, RZ, 0x2 ;  /* 0x00000002ff0f7424 */ /* 0x000fe200078e00ff */
[----:B------:R-:W-:Y:S01]  /*3ce0*/  MOV R10, R0 ;  /* 0x00000000000a7202 */ /* 0x000fe20000000f00 */
[----:B------:R-:W-:Y:S01]  /*3cf0*/  FFMA.FTZ R11, R11, R14, 1.1641532182693481445e-10 ;  /* 0x2f0000000b0b7423 */ /* 0x000fe2000001000e */
[----:B------:R-:W-:-:S04]  /*3d00*/  FMUL.FTZ R20, R20, UR17 ;  /* 0x0000001114147c20 */ /* 0x000fc80008410000 */
[----:B------:R-:W-:Y:S01]  /*3d10*/  FSETP.GTU.FTZ.AND P1, PT, R11, UR4, PT ;  /* 0x000000040b007c0b */ /* 0x000fe2000bf3c000 */
[----:B------:R-:W-:-:S03]  /*3d20*/  FMUL.FTZ R11, R20, UR5 ;  /* 0x00000005140b7c20 */ /* 0x000fc60008410000 */
        /* <DEDUP_REMOVED lines=11> */
.L_x_4582:
        /* <DEDUP_REMOVED lines=12> */
.L_x_4583:
        /* <DEDUP_REMOVED lines=43> */
.L_x_4581:
        /* <DEDUP_REMOVED lines=21> */
.L_x_4585:
        /* <DEDUP_REMOVED lines=12> */
.L_x_4586:
        /* <DEDUP_REMOVED lines=43> */
.L_x_4584:
        /* <DEDUP_REMOVED lines=20> */
.L_x_4588:
        /* <DEDUP_REMOVED lines=12> */
.L_x_4589:
        /* <DEDUP_REMOVED lines=43> */
.L_x_4587:
        /* <DEDUP_REMOVED lines=21> */
.L_x_4591:
        /* <DEDUP_REMOVED lines=12> */
.L_x_4592:
        /* <DEDUP_REMOVED lines=43> */
.L_x_4590:
        /* <DEDUP_REMOVED lines=8> */
[----:B------:R-:W-:-:S04]  /*5000*/  FSETP.GTU.FTZ.AND P4, PT, R19, UR4, PT ;  /* 0x0000000413007c0b */ /* 0x000fc8000bf9c000 */
        /* <DEDUP_REMOVED lines=11> */
.L_x_4594:
        /* <DEDUP_REMOVED lines=12> */
.L_x_4595:
        /* <DEDUP_REMOVED lines=43> */
.L_x_4593:
        /* <DEDUP_REMOVED lines=10> */
[----:B------:R-:W-:Y:S02]  /*54d0*/  MOV R10, R0 ;  /* 0x00000000000a7202 */ /* 0x000fe40000000f00 */
        /* <DEDUP_REMOVED lines=10> */
.L_x_4597:
        /* <DEDUP_REMOVED lines=14> */
.L_x_4598:
        /* <DEDUP_REMOVED lines=43> */
.L_x_4596:
[----:B------:R-:W-:Y:S01]  /*5910*/  I2FP.F32.U32 R73, R10 ;  /* 0x0000000a00497245 */ /* 0x000fe20000201000 */
[----:B------:R-:W-:Y:S01]  /*5920*/  IMAD.U32 R23, R23, 0x10000, RZ ;  /* 0x0001000017177824 */ /* 0x000fe200078e00ff */
[----:B------:R-:W-:Y:S02]  /*5930*/  F2FP.BF16.F32.PACK_AB R78, R19, R17 ;  /* 0x00000011134e723e */ /* 0x000fe400000010ff */
[----:B------:R-:W-:Y:S01]  /*5940*/  F2FP.BF16.F32.PACK_AB R77, R15, R13 ;  /* 0x0000000d0f4d723e */ /* 0x000fe200000010ff */
[----:B------:R-:W-:Y:S01]  /*5950*/  FFMA.FTZ R73, R73, R14, 1.1641532182693481445e-10 ;  /* 0x2f00000049497423 */ /* 0x000fe2000001000e */
[----:B------:R-:W-:Y:S01]  /*5960*/  FMUL.FTZ R23, R23, UR17 ;  /* 0x0000001117177c20 */ /* 0x000fe20008410000 */
[----:B------:R-:W-:-:S03]  /*5970*/  F2FP.BF16.F32.PACK_AB R76, R11, R9 ;  /* 0x000000090b4c723e */ /* 0x000fc600000010ff */
[----:B------:R-:W-:Y:S01]  /*5980*/  FMUL.FTZ R23, R23, UR5 ;  /* 0x0000000517177c20 */ /* 0x000fe20008410000 */
[----:B------:R-:W-:-:S04]  /*5990*/  FSETP.GTU.FTZ.AND P6, PT, R73, UR4, PT ;  /* 0x0000000449007c0b */ /* 0x000fc8000bfdc000 */
[----:B------:R-:W-:Y:S02]  /*59a0*/  FSEL R23, R23, RZ, !P6 ;  /* 0x000000ff17177208 */ /* 0x000fe40007000000 */
[----:B------:R-:W-:Y:S02]  /*59b0*/  PLOP3.LUT P6, PT, P6, PT, PT, 0x8, 0x80 ;  /* 0x000000000080781c */ /* 0x000fe400037ce170 */
[----:B------:R-:W-:-:S11]  /*59c0*/  F2FP.BF16.F32.PACK_AB R79, R23, R21 ;  /* 0x00000015174f723e */ /* 0x000fd600000010ff */
.L_x_4574:
[----:B------:R-:W0:Y:S01]  /*59d0*/  LDC.64 R86, c[0x0][0x3a8] ;  /* 0x0000ea00ff567b82 */ /* 0x000e220000000a00 */
[----:B------:R-:W-:Y:S02]  /*59e0*/  SEL R22, RZ, 0x1000000, !P6 ;  /* 0x01000000ff167807 */ /* 0x000fe40007000000 */
[----:B------:R-:W-:Y:S02]  /*59f0*/  SEL R20, RZ, 0x10000, !P5 ;  /* 0x00010000ff147807 */ /* 0x000fe40006800000 */
[----:B------:R-:W-:Y:S02]  /*5a00*/  SEL R91, RZ, 0x100, !P4 ;  /* 0x00000100ff5b7807 */ /* 0x000fe40006000000 */
[----:B------:R-:W-:Y:S01]  /*5a10*/  SEL R10, RZ, 0x1000000, !P2 ;  /* 0x01000000ff0a7807 */ /* 0x000fe20005000000 */
[----:B------:R-:W1:Y:S01]  /*5a20*/  LDC.64 R84, c[0x0][0x3b0] ;  /* 0x0000ec00ff547b82 */ /* 0x000e620000000a00 */
[----:B------:R-:W-:Y:S02]  /*5a30*/  SEL R73, RZ, 0x10000, !P1 ;  /* 0x00010000ff497807 */ /* 0x000fe40004800000 */
[----:B------:R-:W-:-:S02]  /*5a40*/  SEL R18, RZ, 0x100, !P0 ;  /* 0x00000100ff127807 */ /* 0x000fc40004000000 */
[----:B------:R-:W-:Y:S02]  /*5a50*/  ISETP.NE.AND P6, PT, R80, RZ, PT ;  /* 0x000000ff5000720c */ /* 0x000fe40003fc5270 */
        /* <DEDUP_REMOVED lines=32> */
.L_x_4601:
        /* <DEDUP_REMOVED lines=12> */
.L_x_4602:
        /* <DEDUP_REMOVED lines=43> */
.L_x_4600:
[----:B------:R-:W-:Y:S01]  /*5fd0*/  I2FP.F32.U32 R81, R22 ;  /* 0x0000001600517245 */ /* 0x000fe20000201000 */
[----:B-----5:R-:W-:Y:S01]  /*5fe0*/  IMAD.U32 R16, R72, 0x10000, RZ ;  /* 0x0001000048107824 */ /* 0x020fe200078e00ff */
[----:B------:R-:W-:Y:S01]  /*5ff0*/  ISETP.NE.AND P1, PT, R20, 0x1, PT ;  /* 0x000000011400780c */ /* 0x000fe20003f25270 */
[----:B------:R-:W-:Y:S01]  /*6000*/  IMAD.MOV.U32 R80, RZ, RZ, 0x2 ;  /* 0x00000002ff507424 */ /* 0x000fe200078e00ff */
[----:B------:R-:W-:Y:S01]  /*6010*/  PRMT R72, R72, 0x7632, R72 ;  /* 0x0000763248487816 */ /* 0x000fe20000000048 */
[----:B------:R-:W-:Y:S01]  /*6020*/  FFMA.FTZ R81, R81, R14, 1.1641532182693481445e-10 ;  /* 0x2f00000051517423 */ /* 0x000fe2000001000e */
[----:B------:R-:W-:Y:S01]  /*6030*/  FMUL.FTZ R16, R16, UR17 ;  /* 0x0000001110107c20 */ /* 0x000fe20008410000 */
[----:B------:R-:W-:-:S03]  /*6040*/  IMAD.MOV.U32 R22, RZ, RZ, R0 ;  /* 0x000000ffff167224 */ /* 0x000fc600078e0000 */
[----:B------:R-:W-:Y:S01]  /*6050*/  FMUL.FTZ R16, R16, UR5 ;  /* 0x0000000510107c20 */ /* 0x000fe20008410000 */
[----:B------:R-:W-:Y:S02]  /*6060*/  FSETP.GTU.FTZ.AND P0, PT, R81, UR4, PT ;  /* 0x0000000451007c0b */ /* 0x000fe4000bf1c000 */
[----:B------:R-:W-:Y:S02]  /*6070*/  SHF.L.U32 R81, R76, 0x10, RZ ;  /* 0x000000104c517819 */ /* 0x000fe400000006ff */
[----:B------:R-:W-:Y:S02]  /*6080*/  FSEL R16, R16, RZ, !P0 ;  /* 0x000000ff10107208 */ /* 0x000fe40004000000 */
[----:B------:R-:W-:Y:S02]  /*6090*/  PLOP3.LUT P0, PT, P0, PT, PT, 0x8, 0x80 ;  /* 0x000000000080781c */ /* 0x000fe4000070e170 */
[----:B------:R-:W-:Y:S01]  /*60a0*/  PRMT R76, R76, 0x7632, R76 ;  /* 0x000076324c4c7816 */ /* 0x000fe2000000004c */
        /* <DEDUP_REMOVED lines=11> */
.L_x_4604:
        /* <DEDUP_REMOVED lines=12> */
.L_x_4605:
        /* <DEDUP_REMOVED lines=43> */
.L_x_4603:
[----:B------:R-:W-:Y:S02]  /*64d0*/  I2FP.F32.U32 R83, R22 ;  /* 0x0000001600537245 */ /* 0x000fe40000201000 */
[----:B------:R-:W-:Y:S02]  /*64e0*/  SHF.L.U32 R72, R72, 0x10, RZ ;  /* 0x0000001048487819 */ /* 0x000fe400000006ff */
[----:B------:R-:W-:Y:S01]  /*64f0*/  ISETP.NE.AND P1, PT, R80, 0x1, PT ;  /* 0x000000015000780c */ /* 0x000fe20003f25270 */
[----:B------:R-:W-:Y:S01]  /*6500*/  FFMA.FTZ R83, R83, R14, 1.1641532182693481445e-10 ;  /* 0x2f00000053537423 */ /* 0x000fe2000001000e */
[----:B------:R-:W-:Y:S01]  /*6510*/  MOV R20, R0 ;  /* 0x0000000000147202 */ /* 0x000fe20000000f00 */
[----:B------:R-:W-:-:S03]  /*6520*/  FMUL.FTZ R72, R72, UR17 ;  /* 0x0000001148487c20 */ /* 0x000fc60008410000 */
[----:B------:R-:W-:Y:S01]  /*6530*/  FSETP.GTU.FTZ.AND P0, PT, R83, UR4, PT ;  /* 0x0000000453007c0b */ /* 0x000fe2000bf1c000 */
[----:B------:R-:W-:Y:S01]  /*6540*/  FMUL.FTZ R72, R72, UR5 ;  /* 0x0000000548487c20 */ /* 0x000fe20008410000 */
[----:B------:R-:W-:-:S04]  /*6550*/  IMAD.U32 R83, R76, 0x10000, RZ ;  /* 0x000100004c537824 */ /* 0x000fc800078e00ff */
        /* <DEDUP_REMOVED lines=13> */
.L_x_4607:
        /* <DEDUP_REMOVED lines=12> */
.L_x_4608:
        /* <DEDUP_REMOVED lines=43> */
.L_x_4606:
[----:B------:R-:W-:Y:S01]  /*69a0*/  I2FP.F32.U32 R89, R20 ;  /* 0x0000001400597245 */ /* 0x000fe20000201000 */
[----:B------:R-:W-:Y:S01]  /*69b0*/  IMAD.U32 R20, R73, 0x10000, RZ ;  /* 0x0001000049147824 */ /* 0x000fe200078e00ff */
[----:B------:R-:W-:Y:S01]  /*69c0*/  ISETP.NE.AND P2, PT, R72, 0x1, PT ;  /* 0x000000014800780c */ /* 0x000fe20003f45270 */
[----:B------:R-:W-:Y:S01]  /*69d0*/  IMAD.MOV.U32 R22, RZ, RZ, R0 ;  /* 0x000000ffff167224 */ /* 0x000fe200078e0000 */
[----:B------:R-:W-:Y:S01]  /*69e0*/  MOV R76, 0x2 ;  /* 0x00000002004c7802 */ /* 0x000fe20000000f00 */
[----:B------:R-:W-:Y:S01]  /*69f0*/  FFMA.FTZ R89, R89, R14, 1.1641532182693481445e-10 ;  /* 0x2f00000059597423 */ /* 0x000fe2000001000e */
[----:B------:R-:W-:-:S04]  /*6a00*/  FMUL.FTZ R20, R20, UR17 ;  /* 0x0000001114147c20 */ /* 0x000fc80008410000 */
[----:B------:R-:W-:Y:S01]  /*6a10*/  FMUL.FTZ R20, R20, UR5 ;  /* 0x0000000514147c20 */ /* 0x000fe20008410000 */
[----:B------:R-:W-:Y:S01]  /*6a20*/  FSETP.GTU.FTZ.AND P1, PT, R89, UR4, PT ;  /* 0x0000000459007c0b */ /* 0x000fe2000bf3c000 */
[C---:B------:R-:W-:Y:S01]  /*6a30*/  IMAD.U32 R89, R77.reuse, 0x10000, RZ ;  /* 0x000100004d597824 */ /* 0x040fe200078e00ff */
[----:B------:R-:W-:Y:S02]  /*6a40*/  PRMT R77, R77, 0x7632, R77 ;  /* 0x000076324d4d7816 */ /* 0x000fe4000000004d */
[----:B------:R-:W-:Y:S02]  /*6a50*/  FSEL R20, R20, RZ, !P1 ;  /* 0x000000ff14147208 */ /* 0x000fe40004800000 */
[----:B------:R-:W-:-:S03]  /*6a60*/  PLOP3.LUT P1, PT, P1, PT, PT, 0x8, 0x80 ;  /* 0x000000000080781c */ /* 0x000fc60000f2e170 */
[----:B------:R-:W-:Y:S01]  /*6a70*/  FADD.FTZ R89, R20, R89 ;  /* 0x0000005914597221 */ /* 0x000fe20000010000 */
[----:B------:R-:W-:Y:S01]  /*6a80*/  PRMT R20, R73, 0x7632, R20 ;  /* 0x0000763249147816 */ /* 0x000fe20000000014 */
        /* <DEDUP_REMOVED lines=9> */
.L_x_4610:
        /* <DEDUP_REMOVED lines=12> */
.L_x_4611:
        /* <DEDUP_REMOVED lines=43> */
.L_x_4609:
[----:B------:R-:W-:Y:S01]  /*6e90*/  I2FP.F32.U32 R73, R22 ;  /* 0x0000001600497245 */ /* 0x000fe20000201000 */
[----:B------:R-:W-:Y:S01]  /*6ea0*/  IMAD.U32 R20, R20, 0x10000, RZ ;  /* 0x0001000014147824 */ /* 0x000fe200078e00ff */
[----:B------:R-:W-:Y:S01]  /*6eb0*/  ISETP.NE.AND P3, PT, R76, 0x1, PT ;  /* 0x000000014c00780c */ /* 0x000fe20003f65270 */
[----:B------:R-:W-:Y:S01]  /*6ec0*/  IMAD.MOV.U32 R22, RZ, RZ, 0x2 ;  /* 0x00000002ff167424 */ /* 0x000fe200078e00ff */
[----:B------:R-:W-:Y:S01]  /*6ed0*/  SHF.L.U32 R77, R77, 0x10, RZ ;  /* 0x000000104d4d7819 */ /* 0x000fe200000006ff */
        /* <DEDUP_REMOVED lines=17> */
.L_x_4613:
        /* <DEDUP_REMOVED lines=12> */
.L_x_4614:
        /* <DEDUP_REMOVED lines=43> */
.L_x_4612:
[----:B------:R-:W-:Y:S01]  /*7360*/  I2FP.F32.U32 R73, R20 ;  /* 0x0000001400497245 */ /* 0x000fe20000201000 */
[----:B------:R-:W-:Y:S01]  /*7370*/  IMAD.U32 R93, R78, 0x10000, RZ ;  /* 0x000100004e5d7824 */ /* 0x000fe200078e00ff */
[----:B------:R-:W-:Y:S01]  /*7380*/  SHF.L.U32 R20, R74, 0x10, RZ ;  /* 0x000000104a147819 */ /* 0x000fe200000006ff */
[----:B------:R-:W-:Y:S01]  /*7390*/  IMAD.MOV.U32 R72, RZ, RZ, 0x2 ;  /* 0x00000002ff487424 */ /* 0x000fe200078e00ff */
[----:B------:R-:W-:Y:S01]  /*73a0*/  ISETP.NE.AND P4, PT, R22, 0x1, PT ;  /* 0x000000011600780c */ /* 0x000fe20003f85270 */
[----:B------:R-:W-:Y:S01]  /*73b0*/  FFMA.FTZ R73, R73, R14, 1.1641532182693481445e-10 ;  /* 0x2f00000049497423 */ /* 0x000fe2000001000e */
[----:B------:R-:W-:Y:S01]  /*73c0*/  PRMT R74, R74, 0x7632, R74 ;  /* 0x000076324a4a7816 */ /* 0x000fe2000000004a */
[----:B------:R-:W-:Y:S01]  /*73d0*/  FMUL.FTZ R20, R20, UR17 ;  /* 0x0000001114147c20 */ /* 0x000fe20008410000 */
[----:B------:R-:W-:Y:S02]  /*73e0*/  PRMT R78, R78, 0x7632, R78 ;  /* 0x000076324e4e7816 */ /* 0x000fe4000000004e */
        /* <DEDUP_REMOVED lines=15> */
.L_x_4616:
        /* <DEDUP_REMOVED lines=12> */
.L_x_4617:
        /* <DEDUP_REMOVED lines=43> */
.L_x_4615:
        /* <DEDUP_REMOVED lines=22> */
.L_x_4619:
        /* <DEDUP_REMOVED lines=12> */
.L_x_4620:
        /* <DEDUP_REMOVED lines=43> */
.L_x_4618:
        /* <DEDUP_REMOVED lines=8> */
[----:B------:R-:W-:Y:S01]  /*7da0*/  FSETP.GTU.FTZ.AND P5, PT, R73, UR4, PT ;  /* 0x0000000449007c0b */ /* 0x000fe2000bfbc000 */
[----:B------:R-:W-:-:S03]  /*7db0*/  IMAD.MOV.U32 R73, RZ, RZ, R0 ;  /* 0x000000ffff497224 */ /* 0x000fc600078e0000 */
[----:B------:R-:W-:Y:S02]  /*7dc0*/  FSEL R97, R20, RZ, !P5 ;  /* 0x000000ff14617208 */ /* 0x000fe40006800000 */
[----:B------:R-:W-:Y:S02]  /*7dd0*/  PRMT R20, R75, 0x7632, R20 ;  /* 0x000076324b147816 */ /* 0x000fe40000000014 */
[----:B------:R-:W-:Y:S01]  /*7de0*/  PLOP3.LUT P5, PT, P5, PT, PT, 0x8, 0x80 ;  /* 0x000000000080781c */ /* 0x000fe20002fae170 */
[--C-:B------:R-:W-:Y:S01]  /*7df0*/  FADD.FTZ R97, R97, R22.reuse ;  /* 0x0000001661617221 */ /* 0x100fe20000010000 */
[----:B------:R-:W-:Y:S01]  /*7e00*/  PRMT R22, R79, 0x7632, R22 ;  /* 0x000076324f167816 */ /* 0x000fe20000000016 */
        /* <DEDUP_REMOVED lines=9> */
.L_x_4622:
        /* <DEDUP_REMOVED lines=14> */
.L_x_4623:
        /* <DEDUP_REMOVED lines=43> */
.L_x_4621:
[----:B------:R-:W-:Y:S01]  /*8230*/  I2FP.F32.U32 R73, R73 ;  /* 0x0000004900497245 */ /* 0x000fe20000201000 */
[----:B------:R-:W-:Y:S01]  /*8240*/  IMAD.U32 R99, R22, 0x10000, RZ ;  /* 0x0001000016637824 */ /* 0x000fe200078e00ff */
        /* <DEDUP_REMOVED lines=9> */
[----:B------:R-:W-:-:S03]  /*82e0*/  PLOP3.LUT P6, PT, P6, PT, PT, 0x8, 0x80 ;  /* 0x000000000080781c */ /* 0x000fc600037ce170 */
[----:B------:R-:W-:-:S05]  /*82f0*/  FADD.FTZ R99, R20, R99 ;  /* 0x0000006314637221 */ /* 0x000fca0000010000 */
[----:B------:R-:W-:Y:S01]  /*8300*/  F2FP.BF16.F32.PACK_AB R79, R99, R97 ;  /* 0x00000061634f723e */ /* 0x000fe200000010ff */
[----:B------:R-:W-:Y:S06]  /*8310*/  BRA `(.L_x_4624) ;  /* 0x0000002400987947 */ /* 0x000fec0003800000 */
.L_x_4599:
        /* <DEDUP_REMOVED lines=15> */
.L_x_4626:
[----:B------:R-:W-:-:S04]  /*8410*/  VIADD R5, R5, 0x1 ;  /* 0x0000000105057836 */ /* 0x000fc80000000000 */
[C---:B0-----:R-:W-:Y:S01]  /*8420*/  IMAD.WIDE.U32 R76, R5.reuse, -0x2daee0ad, RZ ;  /* 0xd2511f53054c7825 */ /* 0x041fe200078e00ff */
        /* <DEDUP_REMOVED lines=10> */
.L_x_4627:
        /* <DEDUP_REMOVED lines=43> */
.L_x_4625:
[----:B0-----:R-:W-:Y:S01]  /*8780*/  I2FP.F32.U32 R77, R20 ;  /* 0x00000014004d7245 */ /* 0x001fe20000201000 */
[----:B-----5:R-:W-:Y:S01]  /*8790*/  IMAD.U32 R16, R72, 0x10000, RZ ;  /* 0x0001000048107824 */ /* 0x020fe200078e00ff */
[----:B------:R-:W-:Y:S01]  /*87a0*/  ISETP.NE.AND P1, PT, R22, 0x1, PT ;  /* 0x000000011600780c */ /* 0x000fe20003f25270 */
[----:B------:R-:W-:Y:S01]  /*87b0*/  IMAD.MOV.U32 R76, RZ, RZ, 0x2 ;  /* 0x00000002ff4c7424 */ /* 0x000fe200078e00ff */
[----:B------:R-:W-:Y:S01]  /*87c0*/  PRMT R72, R72, 0x7632, R72 ;  /* 0x0000763248487816 */ /* 0x000fe20000000048 */
[----:B------:R-:W-:Y:S01]  /*87d0*/  FFMA.FTZ R77, R77, R14, 1.1641532182693481445e-10 ;  /* 0x2f0000004d4d7423 */ /* 0x000fe2000001000e */
[----:B------:R-:W-:Y:S01]  /*87e0*/  FMUL.FTZ R16, R16, UR17 ;  /* 0x0000001110107c20 */ /* 0x000fe20008410000 */
[----:B------:R-:W-:-:S03]  /*87f0*/  MOV R20, R0 ;  /* 0x0000000000147202 */ /* 0x000fc60000000f00 */
[----:B------:R-:W-:Y:S01]  /*8800*/  FSETP.GTU.FTZ.AND P0, PT, R77, UR4, PT ;  /* 0x000000044d007c0b */ /* 0x000fe2000bf1c000 */
[----:B------:R-:W-:-:S03]  /*8810*/  FMUL.FTZ R16, R16, UR5 ;  /* 0x0000000510107c20 */ /* 0x000fc60008410000 */
        /* <DEDUP_REMOVED lines=12> */
.L_x_4629:
        /* <DEDUP_REMOVED lines=12> */
.L_x_4630:
        /* <DEDUP_REMOVED lines=43> */
.L_x_4628:
[----:B------:R-:W-:Y:S01]  /*8c50*/  ISETP.NE.AND P2, PT, R76, 0x1, PT ;  /* 0x000000014c00780c */ /* 0x000fe20003f45270 */
[----:B------:R-:W-:Y:S01]  /*8c60*/  IMAD.U32 R72, R72, 0x10000, RZ ;  /* 0x0001000048487824 */ /* 0x000fe200078e00ff */
[----:B------:R-:W-:Y:S01]  /*8c70*/  I2FP.F32.U32 R77, R20 ;  /* 0x00000014004d7245 */ /* 0x000fe20000201000 */
[----:B------:R-:W-:Y:S01]  /*8c80*/  IMAD.MOV.U32 R22, RZ, RZ, 0x2 ;  /* 0x00000002ff167424 */ /* 0x000fe200078e00ff */
[----:B------:R-:W-:Y:S01]  /*8c90*/  MOV R20, R0 ;  /* 0x0000000000147202 */ /* 0x000fe20000000f00 */
[----:B------:R-:W-:Y:S02]  /*8ca0*/  FMUL.FTZ R72, R72, UR17 ;  /* 0x0000001148487c20 */ /* 0x000fe40008410000 */
[----:B------:R-:W-:Y:S02]  /*8cb0*/  FFMA.FTZ R77, R77, R14, 1.1641532182693481445e-10 ;  /* 0x2f0000004d4d7423 */ /* 0x000fe4000001000e */
[----:B------:R-:W-:-:S03]  /*8cc0*/  FMUL.FTZ R72, R72, UR5 ;  /* 0x0000000548487c20 */ /* 0x000fc60008410000 */
[----:B------:R-:W-:-:S04]  /*8cd0*/  FSETP.GTU.FTZ.AND P1, PT, R77, UR4, PT ;  /* 0x000000044d007c0b */ /* 0x000fc8000bf3c000 */
        /* <DEDUP_REMOVED lines=11> */
.L_x_4632:
        /* <DEDUP_REMOVED lines=12> */
.L_x_4633:
        /* <DEDUP_REMOVED lines=43> */
.L_x_4631:
        /* <DEDUP_REMOVED lines=21> */
.L_x_4635:
        /* <DEDUP_REMOVED lines=12> */
.L_x_4636:
        /* <DEDUP_REMOVED lines=43> */
.L_x_4634:
        /* <DEDUP_REMOVED lines=20> */
.L_x_4638:
        /* <DEDUP_REMOVED lines=12> */
.L_x_4639:
        /* <DEDUP_REMOVED lines=43> */
.L_x_4637:
        /* <DEDUP_REMOVED lines=21> */
.L_x_4641:
        /* <DEDUP_REMOVED lines=12> */
.L_x_4642:
        /* <DEDUP_REMOVED lines=43> */
.L_x_4640:
[----:B------:R-:W-:Y:S01]  /*9f30*/  I2FP.F32.U32 R73, R20 ;  /* 0x0000001400497245 */ /* 0x000fe20000201000 */
[----:B------:R-:W-:Y:S01]  /*9f40*/  IMAD.U32 R74, R74, 0x10000, RZ ;  /* 0x000100004a4a7824 */ /* 0x000fe200078e00ff */
[----:B------:R-:W-:Y:S02]  /*9f50*/  ISETP.NE.AND P5, PT, R72, 0x1, PT ;  /* 0x000000014800780c */ /* 0x000fe40003fa5270 */
[----:B------:R-:W-:Y:S01]  /*9f60*/  MOV R20, R0 ;  /* 0x0000000000147202 */ /* 0x000fe20000000f00 */
[----:B------:R-:W-:Y:S01]  /*9f70*/  FFMA.FTZ R73, R73, R14, 1.1641532182693481445e-10 ;  /* 0x2f00000049497423 */ /* 0x000fe2000001000e */
[----:B------:R-:W-:-:S04]  /*9f80*/  FMUL.FTZ R74, R74, UR17 ;  /* 0x000000114a4a7c20 */ /* 0x000fc80008410000 */
[----:B------:R-:W-:Y:S01]  /*9f90*/  FMUL.FTZ R74, R74, UR5 ;  /* 0x000000054a4a7c20 */ /* 0x000fe20008410000 */
[----:B------:R-:W-:-:S04]  /*9fa0*/  FSETP.GTU.FTZ.AND P4, PT, R73, UR4, PT ;  /* 0x0000000449007c0b */ /* 0x000fc8000bf9c000 */
        /* <DEDUP_REMOVED lines=12> */
.L_x_4644:
        /* <DEDUP_REMOVED lines=12> */
.L_x_4645:
        /* <DEDUP_REMOVED lines=43> */
.L_x_4643:
        /* <DEDUP_REMOVED lines=9> */
[----:B------:R-:W-:Y:S02]  /*a470*/  PRMT R20, R75, 0x7632, R20 ;  /* 0x000076324b147816 */ /* 0x000fe40000000014 */
        /* <DEDUP_REMOVED lines=11> */
.L_x_4647:
        /* <DEDUP_REMOVED lines=14> */
.L_x_4648:
        /* <DEDUP_REMOVED lines=43> */
.L_x_4646:
        /* <DEDUP_REMOVED lines=12> */
.L_x_4624:
        /* <DEDUP_REMOVED lines=39> */
.L_x_4651:
        /* <DEDUP_REMOVED lines=12> */
.L_x_4652:
        /* <DEDUP_REMOVED lines=43> */
.L_x_4650:
[----:B------:R-:W-:Y:S01]  /*af60*/  I2FP.F32.U32 R103, R22 ;  /* 0x0000001600677245 */ /* 0x000fe20000201000 */
[----:B-----5:R-:W-:Y:S01]  /*af70*/  IMAD.U32 R18, R72, 0x10000, RZ ;  /* 0x0001000048127824 */ /* 0x020fe200078e00ff */
[----:B------:R-:W-:Y:S01]  /*af80*/  ISETP.NE.AND P1, PT, R20, 0x1, PT ;  /* 0x000000011400780c */ /* 0x000fe20003f25270 */
[----:B------:R-:W-:Y:S01]  /*af90*/  IMAD.MOV.U32 R80, RZ, RZ, 0x2 ;  /* 0x00000002ff507424 */ /* 0x000fe200078e00ff */
[----:B------:R-:W-:Y:S01]  /*afa0*/  SHF.L.U32 R105, R76, 0x10, RZ ;  /* 0x000000104c697819 */ /* 0x000fe200000006ff */
[----:B------:R-:W-:Y:S01]  /*afb0*/  FFMA.FTZ R103, R103, R14, 1.1641532182693481445e-10 ;  /* 0x2f00000067677423 */ /* 0x000fe2000001000e */
[----:B------:R-:W-:Y:S01]  /*afc0*/  FMUL.FTZ R18, R18, UR17 ;  /* 0x0000001112127c20 */ /* 0x000fe20008410000 */
[----:B------:R-:W-:Y:S01]  /*afd0*/  PRMT R72, R72, 0x7632, R72 ;  /* 0x0000763248487816 */ /* 0x000fe20000000048 */
[----:B------:R-:W-:Y:S01]  /*afe0*/  IMAD.MOV.U32 R22, RZ, RZ, R0 ;  /* 0x000000ffff167224 */ /* 0x000fe200078e0000 */
[----:B------:R-:W-:Y:S01]  /*aff0*/  PRMT R76, R76, 0x7632, R76 ;  /* 0x000076324c4c7816 */ /* 0x000fe2000000004c */
        /* <DEDUP_REMOVED lines=15> */
.L_x_4654:
        /* <DEDUP_REMOVED lines=12> */
.L_x_4655:
        /* <DEDUP_REMOVED lines=43> */
.L_x_4653:
        /* <DEDUP_REMOVED lines=22> */
.L_x_4657:
        /* <DEDUP_REMOVED lines=12> */
.L_x_4658:
        /* <DEDUP_REMOVED lines=43> */
.L_x_4656:
[----:B------:R-:W-:Y:S01]  /*b930*/  I2FP.F32.U32 R107, R20 ;  /* 0x00000014006b7245 */ /* 0x000fe20000201000 */
[C---:B------:R-:W-:Y:S01]  /*b940*/  IMAD.U32 R20, R73.reuse, 0x10000, RZ ;  /* 0x0001000049147824 */ /* 0x040fe200078e00ff */
[----:B------:R-:W-:Y:S02]  /*b950*/  ISETP.NE.AND P2, PT, R72, 0x1, PT ;  /* 0x000000014800780c */ /* 0x000fe40003f45270 */
[----:B------:R-:W-:Y:S01]  /*b960*/  PRMT R22, R73, 0x7632, R22 ;  /* 0x0000763249167816 */ /* 0x000fe20000000016 */
[----:B------:R-:W-:Y:S01]  /*b970*/  FFMA.FTZ R107, R107, R14, 1.1641532182693481445e-10 ;  /* 0x2f0000006b6b7423 */ /* 0x000fe2000001000e */
[----:B------:R-:W-:Y:S01]  /*b980*/  FMUL.FTZ R20, R20, UR17 ;  /* 0x0000001114147c20 */ /* 0x000fe20008410000 */
[----:B------:R-:W-:Y:S01]  /*b990*/  PRMT R76, R77, 0x7632, R76 ;  /* 0x000076324d4c7816 */ /* 0x000fe2000000004c */
[----:B------:R-:W-:Y:S01]  /*b9a0*/  IMAD.MOV.U32 R73, RZ, RZ, R0 ;  /* 0x000000ffff497224 */ /* 0x000fe200078e0000 */
[----:B------:R-:W-:Y:S01]  /*b9b0*/  MOV R80, 0x2 ;  /* 0x0000000200507802 */ /* 0x000fe20000000f00 */
[----:B------:R-:W-:Y:S01]  /*b9c0*/  FMUL.FTZ R20, R20, UR5 ;  /* 0x0000000514147c20 */ /* 0x000fe20008410000 */
[----:B------:R-:W-:Y:S01]  /*b9d0*/  FSETP.GTU.FTZ.AND P1, PT, R107, UR4, PT ;  /* 0x000000046b007c0b */ /* 0x000fe2000bf3c000 */
[----:B------:R-:W-:-:S03]  /*b9e0*/  IMAD.U32 R107, R77, 0x10000, RZ ;  /* 0x000100004d6b7824 */ /* 0x000fc600078e00ff */
[----:B------:R-:W-:Y:S02]  /*b9f0*/  FSEL R20, R20, RZ, !P1 ;  /* 0x000000ff14147208 */ /* 0x000fe40004800000 */
[----:B------:R-:W-:-:S03]  /*ba00*/  PLOP3.LUT P1, PT, P1, PT, PT, 0x8, 0x80 ;  /* 0x000000000080781c */ /* 0x000fc60000f2e170 */
[----:B------:R-:W-:-:S04]  /*ba10*/  FADD.FTZ R20, R20, R107 ;  /* 0x0000006b14147221 */ /* 0x000fc80000010000 */
        /* <DEDUP_REMOVED lines=10> */
.L_x_4660:
        /* <DEDUP_REMOVED lines=12> */
.L_x_4661:
        /* <DEDUP_REMOVED lines=43> */
.L_x_4659:
        /* <DEDUP_REMOVED lines=22> */
.L_x_4663:
        /* <DEDUP_REMOVED lines=12> */
.L_x_4664:
        /* <DEDUP_REMOVED lines=43> */
.L_x_4662:
        /* <DEDUP_REMOVED lines=24> */
.L_x_4666:
        /* <DEDUP_REMOVED lines=12> */
.L_x_4667:
        /* <DEDUP_REMOVED lines=43> */
.L_x_4665:
[----:B------:R-:W-:Y:S01]  /*c7f0*/  I2FP.F32.U32 R73, R22 ;  /* 0x0000001600497245 */ /* 0x000fe20000201000 */
[----:B------:R-:W-:Y:S01]  /*c800*/  IMAD.U32 R74, R74, 0x10000, RZ ;  /* 0x000100004a4a7824 */ /* 0x000fe200078e00ff */
[----:B------:R-:W-:Y:S01]  /*c810*/  ISETP.NE.AND P5, PT, R76, 0x1, PT ;  /* 0x000000014c00780c */ /* 0x000fe20003fa5270 */
[----:B------:R-:W-:Y:S01]  /*c820*/  IMAD.MOV.U32 R22, RZ, RZ, R0 ;  /* 0x000000ffff167224 */ /* 0x000fe200078e0000 */
        /* <DEDUP_REMOVED lines=18> */
.L_x_4669:
        /* <DEDUP_REMOVED lines=12> */
.L_x_4670:
        /* <DEDUP_REMOVED lines=43> */
.L_x_4668:
[----:B------:R-:W-:Y:S01]  /*ccc0*/  I2FP.F32.U32 R73, R22 ;  /* 0x0000001600497245 */ /* 0x000fe20000201000 */
[----:B------:R-:W-:Y:S01]  /*ccd0*/  IMAD.U32 R72, R79, 0x10000, RZ ;  /* 0x000100004f487824 */ /* 0x000fe200078e00ff */
[----:B------:R-:W-:Y:S01]  /*cce0*/  SHF.L.U32 R22, R75, 0x10, RZ ;  /* 0x000000104b167819 */ /* 0x000fe200000006ff */
[----:B------:R-:W-:Y:S01]  /*ccf0*/  IMAD.MOV.U32 R80, RZ, RZ, 0x2 ;  /* 0x00000002ff507424 */ /* 0x000fe200078e00ff */
        /* <DEDUP_REMOVED lines=8> */
[----:B------:R-:W-:Y:S02]  /*cd80*/  PRMT R22, R75, 0x7632, R22 ;  /* 0x000076324b167816 */ /* 0x000fe40000000016 */
[----:B------:R-:W-:Y:S01]  /*cd90*/  PLOP3.LUT P5, PT, P5, PT, PT, 0x8, 0x80 ;  /* 0x000000000080781c */ /* 0x000fe20002fae170 */
[----:B------:R-:W-:Y:S01]  /*cda0*/  FADD.FTZ R115, R115, R72 ;  /* 0x0000004873737221 */ /* 0x000fe20000010000 */
[----:B------:R-:W-:Y:S11]  /*cdb0*/  @!P6 BRA `(.L_x_4671) ;  /* 0x000000040004e947 */ /* 0x000ff60003800000 */
        /* <DEDUP_REMOVED lines=8> */
.L_x_4672:
        /* <DEDUP_REMOVED lines=14> */
.L_x_4673:
        /* <DEDUP_REMOVED lines=43> */
.L_x_4671:
[----:B------:R-:W-:Y:S01]  /*d1d0*/  I2FP.F32.U32 R73, R73 ;  /* 0x0000004900497245 */ /* 0x000fe20000201000 */
[----:B------:R-:W-:Y:S01]  /*d1e0*/  IMAD.U32 R75, R76, 0x10000, RZ ;  /* 0x000100004c4b7824 */ /* 0x000fe200078e00ff */
        /* <DEDUP_REMOVED lines=9> */
[----:B------:R-:W-:-:S03]  /*d280*/  PLOP3.LUT P6, PT, P6, PT, PT, 0x8, 0x80 ;  /* 0x000000000080781c */ /* 0x000fc600037ce170 */
[----:B------:R-:W-:-:S05]  /*d290*/  FADD.FTZ R22, R22, R75 ;  /* 0x0000004b16167221 */ /* 0x000fca0000010000 */
[----:B------:R-:W-:Y:S01]  /*d2a0*/  F2FP.BF16.F32.PACK_AB R75, R22, R115 ;  /* 0x00000073164b723e */ /* 0x000fe200000010ff */
[----:B------:R-:W-:Y:S06]  /*d2b0*/  BRA `(.L_x_4674) ;  /* 0x0000002400987947 */ /* 0x000fec0003800000 */
.L_x_4649:
        /* <DEDUP_REMOVED lines=15> */
.L_x_4676:
[----:B------:R-:W-:-:S04]  /*d3b0*/  VIADD R5, R5, 0x1 ;  /* 0x0000000105057836 */ /* 0x000fc80000000000 */
[C---:B0-----:R-:W-:Y:S01]  /*d3c0*/  IMAD.WIDE.U32 R78, R5.reuse, -0x2daee0ad, RZ ;  /* 0xd2511f53054e7825 */ /* 0x041fe200078e00ff */
        /* <DEDUP_REMOVED lines=10> */
.L_x_4677:
        /* <DEDUP_REMOVED lines=43> */
.L_x_4675:
[----:B0-----:R-:W-:Y:S01]  /*d720*/  I2FP.F32.U32 R77, R20 ;  /* 0x00000014004d7245 */ /* 0x001fe20000201000 */
[----:B------:R-:W-:Y:S01]  /*d730*/  IMAD.MOV.U32 R76, RZ, RZ, 0x2 ;  /* 0x00000002ff4c7424 */ /* 0x000fe200078e00ff */
[----:B-----5:R-:W-:Y:S02]  /*d740*/  SHF.L.U32 R18, R72, 0x10, RZ ;  /* 0x0000001048127819 */ /* 0x020fe400000006ff */
        /* <DEDUP_REMOVED lines=19> */
.L_x_4679:
        /* <DEDUP_REMOVED lines=12> */
.L_x_4680:
        /* <DEDUP_REMOVED lines=43> */
.L_x_4678:
[----:B------:R-:W-:Y:S02]  /*dbf0*/  I2FP.F32.U32 R77, R20 ;  /* 0x00000014004d7245 */ /* 0x000fe40000201000 */
[----:B------:R-:W-:Y:S02]  /*dc00*/  SHF.L.U32 R72, R72, 0x10, RZ ;  /* 0x0000001048487819 */ /* 0x000fe400000006ff */
[----:B------:R-:W-:Y:S01]  /*dc10*/  ISETP.NE.AND P2, PT, R76, 0x1, PT ;  /* 0x000000014c00780c */ /* 0x000fe20003f45270 */
[----:B------:R-:W-:Y:S01]  /*dc20*/  FFMA.FTZ R77, R77, R14, 1.1641532182693481445e-10 ;  /* 0x2f0000004d4d7423 */ /* 0x000fe2000001000e */
[----:B------:R-:W-:Y:S01]  /*dc30*/  MOV R20, R0 ;  /* 0x0000000000147202 */ /* 0x000fe20000000f00 */
[----:B------:R-:W-:-:S03]  /*dc40*/  FMUL.FTZ R72, R72, UR17 ;  /* 0x0000001148487c20 */ /* 0x000fc60008410000 */
        /* <DEDUP_REMOVED lines=14> */
.L_x_4682:
        /* <DEDUP_REMOVED lines=12> */
.L_x_4683:
        /* <DEDUP_REMOVED lines=43> */
.L_x_4681:
[----:B------:R-:W-:Y:S01]  /*e0a0*/  I2FP.F32.U32 R77, R20 ;  /* 0x00000014004d7245 */ /* 0x000fe20000201000 */
[----:B------:R-:W-:Y:S01]  /*e0b0*/  IMAD.MOV.U32 R76, RZ, RZ, 0x2 ;  /* 0x00000002ff4c7424 */ /* 0x000fe200078e00ff */
        /* <DEDUP_REMOVED lines=8> */
[----:B------:R-:W-:Y:S02]  /*e140*/  FSEL R77, R20, RZ, !P2 ;  /* 0x000000ff144d7208 */ /* 0x000fe40005000000 */
[----:B------:R-:W-:Y:S01]  /*e150*/  PRMT R20, R73, 0x7632, R20 ;  /* 0x0000763249147816 */ /* 0x000fe20000000014 */
        /* <DEDUP_REMOVED lines=9> */
.L_x_4685:
        /* <DEDUP_REMOVED lines=12> */
.L_x_4686:
        /* <DEDUP_REMOVED lines=43> */
.L_x_4684:
        /* <DEDUP_REMOVED lines=20> */
.L_x_4688:
        /* <DEDUP_REMOVED lines=12> */
.L_x_4689:
        /* <DEDUP_REMOVED lines=43> */
.L_x_4687:
        /* <DEDUP_REMOVED lines=21> */
.L_x_4691:
        /* <DEDUP_REMOVED lines=12> */
.L_x_4692:
        /* <DEDUP_REMOVED lines=43> */
.L_x_4690:
[----:B------:R-:W-:Y:S02]  /*eed0*/  I2FP.F32.U32 R73, R20 ;  /* 0x0000001400497245 */ /* 0x000fe40000201000 */
[----:B------:R-:W-:Y:S02]  /*eee0*/  SHF.L.U32 R74, R74, 0x10, RZ ;  /* 0x000000104a4a7819 */ /* 0x000fe400000006ff */
[----:B------:R-:W-:Y:S01]  /*eef0*/  ISETP.NE.AND P5, PT, R72, 0x1, PT ;  /* 0x000000014800780c */ /* 0x000fe20003fa5270 */
[----:B------:R-:W-:Y:S01]  /*ef00*/  FFMA.FTZ R73, R73, R14, 1.1641532182693481445e-10 ;  /* 0x2f00000049497423 */ /* 0x000fe2000001000e */
[----:B------:R-:W-:Y:S01]  /*ef10*/  MOV R20, R0 ;  /* 0x0000000000147202 */ /* 0x000fe20000000f00 */
[----:B------:R-:W-:-:S03]  /*ef20*/  FMUL.FTZ R74, R74, UR17 ;  /* 0x000000114a4a7c20 */ /* 0x000fc60008410000 */
[----:B------:R-:W-:Y:S01]  /*ef30*/  FSETP.GTU.FTZ.AND P4, PT, R73, UR4, PT ;  /* 0x0000000449007c0b */ /* 0x000fe2000bf9c000 */
[----:B------:R-:W-:-:S05]  /*ef40*/  FMUL.FTZ R74, R74, UR5 ;  /* 0x000000054a4a7c20 */ /* 0x000fca0008410000 */
        /* <DEDUP_REMOVED lines=12> */
.L_x_4694:
        /* <DEDUP_REMOVED lines=12> */
.L_x_4695:
        /* <DEDUP_REMOVED lines=43> */
.L_x_4693:
        /* <DEDUP_REMOVED lines=8> */
[----:B------:R-:W-:Y:S01]  /*f400*/  FMUL.FTZ R115, R20, UR5 ;  /* 0x0000000514737c20 */ /* 0x000fe20008410000 */
[----:B------:R-:W-:-:S04]  /*f410*/  PRMT R20, R75, 0x7632, R20 ;  /* 0x000076324b147816 */ /* 0x000fc80000000014 */
        /* <DEDUP_REMOVED lines=11> */
.L_x_4697:
        /* <DEDUP_REMOVED lines=14> */
.L_x_4698:
        /* <DEDUP_REMOVED lines=43> */
.L_x_4696:
        /* <DEDUP_REMOVED lines=12> */
.L_x_4674:
        /* <DEDUP_REMOVED lines=9> */
[----:B------:R-:W-:Y:S01]  /*f9b0*/  SEL R108, RZ, 0x1, !P3 ;  /* 0x00000001ff6c7807 */ /* 0x000fe20005800000 */
[----:B------:R-:W-:Y:S01]  /*f9c0*/  STG.E.128 desc[UR8][R86.64], R72 ;  /* 0x0000004856007986 */ /* 0x000fe2000c101d08 */
[----:B------:R-:W-:Y:S01]  /*f9d0*/  BSSY.RECONVERGENT B0, `(.L_x_4699) ;  /* 0x000006d000007945 */ /* 0x000fe20003800200 */
        /* <DEDUP_REMOVED lines=43> */
[C---:B------:R-:W-:Y:S01]  /*fc90*/  FADD.FTZ R79, -R78.reuse, R19 ;  /* 0x000000134e4f7221 */ /* 0x040fe20000010100 */
[----:B------:R-:W-:Y:S02]  /*fca0*/  LOP3.LUT R119, R119, R20, R88, 0xfe, !PT ;  /* 0x0000001477777212 */ /* 0x000fe400078efe58 */
        /* <DEDUP_REMOVED lines=42> */
[----:B------:R-:W-:Y:S01]  /*ff50*/  LOP3.LUT R14, R14, R82, R117, 0xfe, !PT ;  /* 0x000000520e0e7212 */ /* 0x000fe200078efe75 */
[----:B0-----:R-:W-:Y:S01]  /*ff60*/  FADD.FTZ R18, R79, R18 ;  /* 0x000000124f127221 */ /* 0x001fe20000010000 */
[----:B------:R-:W-:-:S04]  /*ff70*/  SEL R79, RZ, 0x1, !P6 ;  /* 0x00000001ff4f7807 */ /* 0x000fc80007000000 */
[----:B------:R-:W0:Y:S02]  /*ff80*/  SHFL.BFLY PT, R109, R18, 0x4, 0x1f ;  /* 0x0c801f00126d7f89 */ /* 0x000e2400000e0000 */
[----:B0-----:R-:W-:-:S05]  /*ff90*/  FADD.FTZ R109, R18, R109 ;  /* 0x0000006d126d7221 */ /* 0x001fca0000010000 */
[----:B------:R-:W0:Y:S02]  /*ffa0*/  SHFL.BFLY PT, R76, R109, 0x8, 0x1f ;  /* 0x0d001f006d4c7f89 */ /* 0x000e2400000e0000 */
[----:B0-----:R-:W-:Y:S01]  /*ffb0*/  FADD.FTZ R76, R109, R76 ;  /* 0x0000004c6d4c7221 */ /* 0x001fe20000010000 */
[----:B------:R-:W-:Y:S02]  /*ffc0*/  LOP3.LUT R109, R119, R108, RZ, 0xfc, !PT ;  /* 0x0000006c776d7212 */ /* 0x000fe400078efcff */
[----:B------:R-:W-:Y:S02]  /*ffd0*/  LOP3.LUT R108, R14, R79, RZ, 0xfc, !PT ;  /* 0x0000004f0e6c7212 */ /* 0x000fe400078efcff */
[----:B------:R-:W0:Y:S01]  /*ffe0*/  SHFL.BFLY PT, R79, R76, 0x10, 0x1f ;  /* 0x0e001f004c4f7f89 */ /* 0x000e2200000e0000 */
[----:B------:R-:W-:-:S03]  /*fff0*/  LOP3.LUT P0, R14, R3, 0x1f, RZ, 0xc0, !PT ;  /* 0x0000001f030e7812 */ /* 0x000fc6000780c0ff */
[----:B------:R1:W-:Y:S01]  /*10000*/  STG.E.64 desc[UR8][R84.64], R108 ;  /* 0x0000006c54007986 */ /* 0x0003e2000c101b08 */
[----:B0-----:R-:W-:-:S09]  /*10010*/  FADD.FTZ R79, R76, R79 ;  /* 0x0000004f4c4f7221 */ /* 0x001fd20000010000 */
[----:B-1----:R-:W-:Y:S05]  /*10020*/  @P0 BRA `(.L_x_4700) ;  /* 0x00000000001c0947 */ /* 0x002fea0003800000 */
[----:B------:R-:W0:Y:S01]  /*10030*/  S2UR UR5, SR_CgaCtaId ;  /* 0x00000000000579c3 */ /* 0x000e220000008800 */
[----:B------:R-:W-:Y:S01]  /*10040*/  UMOV UR4, 0x400 ;  /* 0x0000040000047882 */ /* 0x000fe20000000000 */
[----:B------:R-:W-:-:S04]  /*10050*/  SHF.R.U32.HI R18, RZ, 0x2, R3 ;  /* 0x00000002ff127819 */ /* 0x000fc80000011603 */
[----:B------:R-:W-:Y:S01]  /*10060*/  LOP3.LUT R18, R18, 0x38, RZ, 0xc0, !PT ;  /* 0x0000003812127812 */ /* 0x000fe200078ec0ff */
[----:B0-----:R-:W-:-:S04]  /*10070*/  ULEA UR4, UR5, UR4, 0x18 ;  /* 0x0000000405047291 */ /* 0x001fc8000f8ec0ff */
[----:B------:R-:W-:-:S09]  /*10080*/  @UP2 UIADD3 UR4, UPT, UPT, UR4, 0x40, URZ ;  /* 0x0000004004042890 */ /* 0x000fd2000fffe0ff */
[----:B------:R0:W-:Y:S03]  /*10090*/  STS.64 [R18+UR4], R78 ;  /* 0x0000004e12007988 */ /* 0x0001e60008000a04 */
.L_x_4700:
[----:B------:R-:W-:Y:S05]  /*100a0*/  BSYNC.RECONVERGENT B0 ;  /* 0x0000000000007941 */ /* 0x000fea0003800200 */
.L_x_4699:
[----:B------:R-:W-:Y:S01]  /*100b0*/  BAR.SYNC.DEFER_BLOCKING 0x0 ;  /* 0x0000000000007b1d */ /* 0x000fe20000010000 */
[----:B------:R-:W-:Y:S01]  /*100c0*/  ISETP.GT.U32.AND P0, PT, R14, 0x7, PT ;  /* 0x000000070e00780c */ /* 0x000fe20003f04070 */
[----:B------:R-:W-:Y:S01]  /*100d0*/  IMAD.MOV.U32 R14, RZ, RZ, RZ ;  /* 0x000000ffff0e7224 */ /* 0x000fe200078e00ff */
[----:B------:R-:W-:-:S03]  /*100e0*/  CS2R R72, SRZ ;  /* 0x0000000000487805 */ /* 0x000fc6000001ff00 */
[----:B------:R-:W-:Y:S08]  /*100f0*/  BSSY.RECONVERGENT B0, `(.L_x_4701) ;  /* 0x000000a000007945 */ /* 0x000ff00003800200 */
[----:B------:R-:W-:Y:S05]  /*10100*/  @P0 BRA `(.L_x_4702) ;  /* 0x0000000000200947 */ /* 0x000fea0003800000 */
[----:B------:R-:W1:Y:S01]  /*10110*/  S2UR UR5, SR_CgaCtaId ;  /* 0x00000000000579c3 */ /* 0x000e620000008800 */
[----:B------:R-:W-:Y:S01]  /*10120*/  UMOV UR4, 0x400 ;  /* 0x0000040000047882 */ /* 0x000fe20000000000 */
[----:B------:R-:W-:-:S04]  /*10130*/  SHF.L.U32 R14, R3, 0x3, RZ ;  /* 0x00000003030e7819 */ /* 0x000fc800000006ff */
[----:B------:R-:W-:Y:S01]  /*10140*/  LOP3.LUT R72, R14, 0xf8, RZ, 0xc0, !PT ;  /* 0x000000f80e487812 */ /* 0x000fe200078ec0ff */
[----:B------:R-:W-:Y:S01]  /*10150*/  IMAD.MOV.U32 R14, RZ, RZ, 0x300 ;  /* 0x00000300ff0e7424 */ /* 0x000fe200078e00ff */
[----:B-1----:R-:W-:-:S04]  /*10160*/  ULEA UR4, UR5, UR4, 0x18 ;  /* 0x0000000405047291 */ /* 0x002fc8000f8ec0ff */
[----:B------:R-:W-:-:S09]  /*10170*/  @UP2 UIADD3 UR4, UPT, UPT, UR4, 0x40, URZ ;  /* 0x0000004004042890 */ /* 0x000fd2000fffe0ff */
[----:B------:R-:W1:Y:S03]  /*10180*/  LDS.64 R72, [R72+UR4] ;  /* 0x0000000448487984 */ /* 0x000e660008000a00 */
.L_x_4702:
[----:B------:R-:W-:Y:S05]  /*10190*/  BSYNC.RECONVERGENT B0 ;  /* 0x0000000000007941 */ /* 0x000fea0003800200 */
.L_x_4701:
[----:B------:R-:W2:Y:S01]  /*101a0*/  SHFL.DOWN PT, R75, R14, 0x4, 0x1f ;  /* 0x08801f000e4b7f89 */ /* 0x000ea200000e0000 */
[----:B------:R-:W-:Y:S01]  /*101b0*/  ISETP.NE.AND P1, PT, RZ, UR38, PT ;  /* 0x00000026ff007c0c */ /* 0x000fe2000bf25270 */
[----:B------:R-:W-:Y:S01]  /*101c0*/  UPLOP3.LUT UP2, UPT, UPT, UPT, UP2, 0x40, 0x4 ;  /* 0x000000000004789c */ /* 0x000fe20003f4e820 */
[----:B------:R-:W-:Y:S01]  /*101d0*/  ISETP.NE.AND P0, PT, R3, RZ, PT ;  /* 0x000000ff0300720c */ /* 0x000fe20003f05270 */
[----:B01----:R-:W0:Y:S04]  /*101e0*/  SHFL.DOWN PT, R79, R72, 0x4, 0x1f ;  /* 0x08801f00484f7f89 */ /* 0x003e2800000e0000 */
[----:B------:R-:W1:Y:S01]  /*101f0*/  SHFL.DOWN PT, R18, R73, 0x4, 0x1f ;  /* 0x08801f0049127f89 */ /* 0x000e6200000e0000 */
[----:B--2---:R-:W-:Y:S02]  /*10200*/  IADD3 R20, PT, PT, R75, R14, RZ ;  /* 0x0000000e4b147210 */ /* 0x004fe40007ffe0ff */
[----:B------:R-:W-:-:S02]  /*10210*/  I2FP.F32.S32 R78, R75 ;  /* 0x0000004b004e7245 */ /* 0x000fc40000201400 */
[----:B------:R-:W-:Y:S01]  /*10220*/  I2FP.F32.S32 R74, R20 ;  /* 0x00000014004a7245 */ /* 0x000fe20000201400 */
[----:B------:R-:W2:Y:S01]  /*10230*/  SHFL.DOWN PT, R87, R20, 0x2, 0x1f ;  /* 0x08401f0014577f89 */ /* 0x000ea200000e0000 */
[----:B------:R-:W-:Y:S01]  /*10240*/  I2FP.F32.U32 R75, R14 ;  /* 0x0000000e004b7245 */ /* 0x000fe20000201000 */
[C---:B0-----:R-:W-:Y:S01]  /*10250*/  FMUL.FTZ R82, R79.reuse, R78 ;  /* 0x0000004e4f527220 */ /* 0x041fe20000410000 */
[----:B------:R-:W0:Y:S01]  /*10260*/  MUFU.RCP R76, R74 ;  /* 0x0000004a004c7308 */ /* 0x000e220000001000 */
[----:B------:R-:W-:Y:S01]  /*10270*/  FADD.FTZ R79, -R79, R72 ;  /* 0x000000484f4f7221 */ /* 0x000fe20000010100 */
[----:B-1----:R-:W-:Y:S01]  /*10280*/  FADD.FTZ R73, R18, R73 ;  /* 0x0000004912497221 */ /* 0x002fe20000010000 */
[----:B------:R-:W-:Y:S02]  /*10290*/  FFMA.FTZ R85, R75, R72, R82 ;  /* 0x000000484b557223 */ /* 0x000fe40000010052 */
[----:B------:R-:W-:-:S04]  /*102a0*/  FMUL.FTZ R79, R79, R79 ;  /* 0x0000004f4f4f7220 */ /* 0x000fc80000410000 */
[----:B------:R-:W-:-:S04]  /*102b0*/  FMUL.FTZ R79, R79, R75 ;  /* 0x0000004b4f4f7220 */ /* 0x000fc80000410000 */
[----:B------:R-:W-:Y:S01]  /*102c0*/  FMUL.FTZ R79, R79, R78 ;  /* 0x0000004e4f4f7220 */ /* 0x000fe20000410000 */
[----:B0-----:R-:W-:-:S03]  /*102d0*/  FMUL.FTZ R85, R76, R85 ;  /* 0x000000554c557220 */ /* 0x001fc60000410000 */
        /* <DEDUP_REMOVED lines=21> */
[----:B------:R-:W-:-:S03]  /*10430*/  FFMA.FTZ R18, R75, R79, R18 ;  /* 0x0000004f4b127223 */ /* 0x000fc60000010012 */
[----:B------:R-:W1:Y:S02]  /*10440*/  MUFU.RCP R20, R20 ;  /* 0x0000001400147308 */ /* 0x000e640000001000 */
[----:B------:R-:W2:Y:S01]  /*10450*/  SHFL.DOWN PT, R73, R18, 0x1, 0x1f ;  /* 0x08201f0012497f89 */ /* 0x000ea200000e0000 */
[----:B0-----:R-:W-:Y:S01]  /*10460*/  FADD.FTZ R74, R85, -R14 ;  /* 0x8000000e554a7221 */ /* 0x001fe20000010000 */
[----:B------:R-:W-:-:S03]  /*10470*/  FMUL.FTZ R79, R14, R109 ;  /* 0x0000006d0e4f7220 */ /* 0x000fc60000410000 */
[----:B------:R-:W-:Y:S01]  /*10480*/  FMUL.FTZ R75, R74, R74 ;  /* 0x0000004a4a4b7220 */ /* 0x000fe20000410000 */
[C---:B------:R-:W-:Y:S01]  /*10490*/  FFMA.FTZ R79, R72.reuse, R85, R79 ;  /* 0x00000055484f7223 */ /* 0x040fe2000001004f */
[----:B------:R-:W-:Y:S01]  /*104a0*/  IMAD.U32 R85, RZ, RZ, UR16 ;  /* 0x00000010ff557e24 */ /* 0x000fe2000f8e00ff */
[----:B------:R-:W-:Y:S01]  /*104b0*/  UIADD3 UR16, UPT, UPT, UR16, UR14, URZ ;  /* 0x0000000e10107290 */ /* 0x000fe2000fffe0ff */
[----:B------:R-:W-:Y:S01]  /*104c0*/  FMUL.FTZ R75, R72, R75 ;  /* 0x0000004b484b7220 */ /* 0x000fe20000410000 */
[----:B-1----:R-:W-:Y:S01]  /*104d0*/  FMUL.FTZ R14, R20, R79 ;  /* 0x0000004f140e7220 */ /* 0x002fe20000410000 */
[----:B--2---:R-:W-:Y:S01]  /*104e0*/  FADD.FTZ R73, R18, R73 ;  /* 0x0000004912497221 */ /* 0x004fe20000010000 */
[----:B------:R-:W0:Y:S01]  /*104f0*/  @!P0 LDC.64 R78, c[0x0][0x3c0] ;  /* 0x0000f000ff4e8b82 */ /* 0x000e220000000a00 */
[----:B------:R-:W-:Y:S01]  /*10500*/  FMUL.FTZ R75, R75, R109 ;  /* 0x0000006d4b4b7220 */ /* 0x000fe20000410000 */
[----:B------:R-:W-:Y:S02]  /*10510*/  UISETP.GE.AND UP1, UPT, UR16, UR15, UPT ;  /* 0x0000000f1000728c */ /* 0x000fe4000bf26270 */
[----:B------:R-:W1:Y:S01]  /*10520*/  SHFL.IDX PT, R14, R14, RZ, 0x1f ;  /* 0x00001fff0e0e7589 */ /* 0x000e6200000e0000 */
[----:B------:R-:W-:-:S03]  /*10530*/  FFMA.FTZ R75, R20, R75, R73 ;  /* 0x0000004b144b7223 */ /* 0x000fc60000010049 */
[----:B------:R-:W2:Y:S03]  /*10540*/  LDC R20, c[0x0][0x448] ;  /* 0x00011200ff147b82 */ /* 0x000ea60000000800 */
[----:B------:R-:W2:Y:S01]  /*10550*/  SHFL.IDX PT, R75, R75, RZ, 0x1f ;  /* 0x00001fff4b4b7589 */ /* 0x000ea200000e0000 */
[----:B0-----:R-:W-:-:S04]  /*10560*/  @!P0 IMAD.WIDE R78, R85, 0x4, R78 ;  /* 0x00000004554e8825 */ /* 0x001fc800078e024e */
[C---:B-1----:R-:W-:Y:S01]  /*10570*/  FMUL.FTZ R18, R14.reuse, R14 ;  /* 0x0000000e0e127220 */ /* 0x042fe20000410000 */
[----:B------:R-:W-:Y:S01]  /*10580*/  FSEL R118, R14, RZ, !P1 ;  /* 0x000000ff0e767208 */ /* 0x000fe20004800000 */
[----:B------:R0:W-:Y:S03]  /*10590*/  @!P0 STG.E desc[UR8][R78.64], R14 ;  /* 0x0000000e4e008986 */ /* 0x0001e6000c101908 */
[----:B------:R-:W-:Y:S01]  /*105a0*/  FSEL R73, R18, RZ, P1 ;  /* 0x000000ff12497208 */ /* 0x000fe20000800000 */
[C---:B------:R-:W-:Y:S01]  /*105b0*/  FADD.FTZ R88, -R118.reuse, R13 ;  /* 0x0000000d76587221 */ /* 0x040fe20000010100 */
[----:B--2---:R-:W-:Y:S01]  /*105c0*/  FFMA.FTZ R18, R75, UR19, R20 ;  /* 0x000000134b127c23 */ /* 0x004fe20008010014 */
[C---:B------:R-:W-:Y:S01]  /*105d0*/  FADD.FTZ R76, -R118.reuse, R17 ;  /* 0x00000011764c7221 */ /* 0x040fe20000010100 */
[----:B------:R-:W1:Y:S01]  /*105e0*/  @!P0 LDC.64 R74, c[0x0][0x3c8] ;  /* 0x0000f200ff4a8b82 */ /* 0x000e620000000a00 */
        /* <DEDUP_REMOVED lines=22> */
[C---:B--2---:R-:W-:Y:S01]  /*10750*/  FMUL.FTZ R11, R13.reuse, R76 ;  /* 0x0000004c0d0b7220 */ /* 0x044fe20000410000 */
[C---:B------:R-:W-:Y:S01]  /*10760*/  FMUL.FTZ R82, R13.reuse, R82 ;  /* 0x000000520d527220 */ /* 0x040fe20000410000 */
[----:B------:R-:W-:Y:S01]  /*10770*/  FMUL.FTZ R17, R13, R84 ;  /* 0x000000540d117220 */ /* 0x000fe20000410000 */
[C---:B------:R-:W-:Y:S01]  /*10780*/  FADD.FTZ R110, -R118.reuse, R111 ;  /* 0x0000006f766e7221 */ /* 0x040fe20000010100 */
[C---:B------:R-:W-:Y:S01]  /*10790*/  FADD.FTZ R114, -R118.reuse, R115 ;  /* 0x0000007376727221 */ /* 0x040fe20000010100 */
[----:B------:R-:W-:Y:S01]  /*107a0*/  FADD.FTZ R118, -R118, R22 ;  /* 0x0000001676767221 */ /* 0x000fe20000010100 */
[----:B------:R-:W-:Y:S01]  /*107b0*/  FFMA.FTZ R15, R11, R64, R40 ;  /* 0x000000400b0f7223 */ /* 0x000fe20000010028 */
[----:B------:R-:W-:Y:S01]  /*107c0*/  FFMA.FTZ R22, R82, R65, R41 ;  /* 0x0000004152167223 */ /* 0x000fe20000010029 */
[----:B------:R-:W-:Y:S01]  /*107d0*/  FFMA.FTZ R11, R17, R66, R42 ;  /* 0x00000042110b7223 */ /* 0x000fe2000001002a */
[C---:B------:R-:W-:Y:S01]  /*107e0*/  FMUL.FTZ R9, R13.reuse, R9 ;  /* 0x000000090d097220 */ /* 0x040fe20000410000 */
[C---:B------:R-:W-:Y:S01]  /*107f0*/  FMUL.FTZ R20, R13.reuse, R20 ;  /* 0x000000140d147220 */ /* 0x040fe20000410000 */
[C---:B------:R-:W-:Y:S01]  /*10800*/  FMUL.FTZ R17, R13.reuse, R88 ;  /* 0x000000580d117220 */ /* 0x040fe20000410000 */
[C---:B------:R-:W-:Y:S01]  /*10810*/  FMUL.FTZ R23, R13.reuse, R108 ;  /* 0x0000006c0d177220 */ /* 0x040fe20000410000 */
[----:B------:R-:W-:Y:S01]  /*10820*/  FMUL.FTZ R112, R13, R112 ;  /* 0x000000700d707220 */ /* 0x000fe20000410000 */
[----:B---3--:R-:W-:-:S04]  /*10830*/  IMAD.WIDE.U32 R76, R8, 0x10, R72 ;  /* 0x00000010084c7825 */ /* 0x008fc800078e0048 */
[----:B------:R-:W-:Y:S01]  /*10840*/  FFMA.FTZ R8, R9, R68, R44 ;  /* 0x0000004409087223 */ /* 0x000fe2000001002c */
[----:B------:R-:W-:Y:S01]  /*10850*/  FFMA.FTZ R9, R17, R70, R46 ;  /* 0x0000004611097223 */ /* 0x000fe2000001002e */
[----:B------:R-:W-:Y:S01]  /*10860*/  FFMA.FTZ R17, R112, R57, R33 ;  /* 0x0000003970117223 */ /* 0x000fe20000010021 */
[----:B------:R-:W-:Y:S01]  /*10870*/  IMAD.WIDE.U32 R82, R10, 0x10, R72 ;  /* 0x000000100a527825 */ /* 0x000fe200078e0048 */
[----:B------:R-:W-:-:S03]  /*10880*/  F2FP.BF16.F32.PACK_AB R10, R22, R15 ;  /* 0x0000000f160a723e */ /* 0x000fc600000010ff */
[----:B------:R-:W-:Y:S01]  /*10890*/  FFMA.FTZ R15, R20, R69, R45 ;  /* 0x00000045140f7223 */ /* 0x000fe2000001002d */
[----:B------:R-:W-:Y:S01]  /*108a0*/  FFMA.FTZ R22, R23, R56, R32 ;  /* 0x0000003817167223 */ /* 0x000fe20000010020 */
[----:B------:R-:W-:-:S04]  /*108b0*/  IMAD.WIDE.U32 R84, R101, 0x10, R72 ;  /* 0x0000001065547825 */ /* 0x000fc800078e0048 */
[C---:B------:R-:W-:Y:S01]  /*108c0*/  FMUL.FTZ R73, R13.reuse, R116 ;  /* 0x000000740d497220 */ /* 0x040fe20000410000 */
[C---:B------:R-:W-:Y:S01]  /*108d0*/  FMUL.FTZ R122, R13.reuse, R122 ;  /* 0x0000007a0d7a7220 */ /* 0x040fe20000410000 */
[----:B------:R-:W-:Y:S01]  /*108e0*/  FMUL.FTZ R92, R13, R92 ;  /* 0x0000005c0d5c7220 */ /* 0x000fe20000410000 */
[----:B-1----:R-:W-:Y:S01]  /*108f0*/  @!P0 IMAD.WIDE R18, R87, 0x4, R74 ;  /* 0x0000000457128825 */ /* 0x002fe200078e024a */
[----:B------:R-:W-:-:S03]  /*10900*/  F2FP.BF16.F32.PACK_AB R8, R15, R8 ;  /* 0x000000080f08723e */ /* 0x000fc600000010ff */
[C---:B------:R-:W-:Y:S01]  /*10910*/  FMUL.FTZ R75, R13.reuse, R104 ;  /* 0x000000680d4b7220 */ /* 0x040fe20000410000 */
[C---:B------:R-:W-:Y:S01]  /*10920*/  FMUL.FTZ R21, R13.reuse, R100 ;  /* 0x000000640d157220 */ /* 0x040fe20000410000 */
[C---:B------:R-:W-:Y:S01]  /*10930*/  FMUL.FTZ R106, R13.reuse, R106 ;  /* 0x0000006a0d6a7220 */ /* 0x040fe20000410000 */
[----:B------:R-:W-:Y:S01]  /*10940*/  FMUL.FTZ R120, R13, R120 ;  /* 0x000000780d787220 */ /* 0x000fe20000410000 */
        /* <DEDUP_REMOVED lines=38> */
[----:B------:R0:W-:Y:S01]  /*10bb0*/  STG.E.128 desc[UR8][R84.64], R72 ;  /* 0x0000004854007986 */ /* 0x0001e2000c101d08 */
[----:B------:R-:W-:Y:S05]  /*10bc0*/  BRA.U !UP1, `(.L_x_4703) ;  /* 0xfffffefd09807547 */ /* 0x000fea000b83ffff */
[----:B------:R-:W-:Y:S05]  /*10bd0*/  EXIT ;  /* 0x000000000000794d */ /* 0x000fea0003800000 */
.L_x_4704:
        /* <DEDUP_REMOVED lines=10> */
.L_x_20944:


//--------------------- .text._ZN10layer_norm13ln_fwd_kernelINS_13Kernel_traitsIf13__nv_bfloat16S2_S2_fjLj6144ELj1ELj1ELj8ELj16ENS_18Kernel_traits_baseILj6144EfS2_S2_S2_fjLj256EEEEELb1ELb0ELb1ELb0EEEvNS_9FwdParamsE --------------------------
	.section	.text._ZN10layer_norm13ln_fwd_kernelINS_13Kernel_traitsIf13__nv_bfloat16S2_S2_fjLj6144ELj1ELj1ELj8ELj16ENS_18Kernel_traits_baseILj6144EfS2_S2_S2_fjLj256EEEEELb1ELb0ELb1ELb0EEEvNS_9FwdParamsE,"ax",@progbits
	.align	128
        .global         _ZN10layer_norm13ln_fwd_kernelINS_13Kernel_traitsIf13__nv_bfloat16S2_S2_fjLj6144ELj1ELj1ELj8ELj16ENS_18Kernel_traits_baseILj6144EfS2_S2_S2_fjLj256EEEEELb1ELb0ELb1ELb0EEEvNS_9FwdParamsE
        .type           _ZN10layer_norm13ln_fwd_kernelINS_13Kernel_traitsIf13__nv_bfloat16S2_S2_fjLj6144ELj1ELj1ELj8ELj16ENS_18Kernel_traits_baseILj6144EfS2_S2_S2_fjLj256EEEEELb1ELb0ELb1ELb0EEEvNS_9FwdParamsE,@function
        .size           _ZN10layer_norm13ln_fwd_kernelINS_13Kernel_traitsIf13__nv_bfloat16S2_S2_fjLj6144ELj1ELj1ELj8ELj16ENS_18Kernel_traits_baseILj6144EfS2_S2_S2_fjLj256EEEEELb1ELb0ELb1ELb0EEEvNS_9FwdParamsE,(.L_x_20945 - _ZN10layer_norm13ln_fwd_kernelINS_13Kernel_traitsIf13__nv_bfloat16S2_S2_fjLj6144ELj1ELj1ELj8ELj16ENS_18Kernel_traits_baseILj6144EfS2_S2_S2_fjLj256EEEEELb1ELb0ELb1ELb0EEEvNS_9FwdParamsE)
        .other          _ZN10layer_norm13ln_fwd_kernelINS_13Kernel_traitsIf13__nv_bfloat16S2_S2_fjLj6144ELj1ELj1ELj8ELj16ENS_18Kernel_traits_baseILj6144EfS2_S2_S2_fjLj256EEEEELb1ELb0ELb1ELb0EEEvNS_9FwdParamsE,@"STO_CUDA_ENTRY STV_DEFAULT"
_ZN10layer_norm13ln_fwd_kernelINS_13Kernel_traitsIf13__nv_bfloat16S2_S2_fjLj6144ELj1ELj1ELj8ELj16ENS_18Kernel_traits_baseILj6144EfS2_S2_S2_fjLj256EEEEELb1ELb0ELb1ELb0EEEvNS_9FwdParamsE:
.text._ZN10layer_norm13ln_fwd_kernelINS_13Kernel_traitsIf13__nv_bfloat16S2_S2_fjLj6144ELj1ELj1ELj8ELj16ENS_18Kernel_traits_baseILj6144EfS2_S2_S2_fjLj256EEEEELb1ELb0ELb1ELb0EEEvNS_9FwdParamsE:
        /* <DEDUP_REMOVED lines=87> */
.L_x_4706:
        /* <DEDUP_REMOVED lines=29> */
.L_x_4707:
[----:B------:R-:W-:Y:S05]  /*0740*/  BSYNC.RECONVERGENT B0 ;  /* 0x0000000000007941 */ /* 0x000fea0003800200 */
.L_x_4705:
[----:B------:R-:W1:Y:S02]  /*0750*/  LDCU UR4, c[0x0][0x384] ;  /* 0x00007080ff0477ac */ /* 0x000e640008000800 */
[----:B-1----:R-:W-:-:S06]  /*0760*/  UISETP.GE.AND UP0, UPT, UR22, UR4, UPT ;  /* 0x000000041600728c */ /* 0x002fcc000bf06270 */
[----:B------:R-:W-:-:S13]  /*0770*/  PLOP3.LUT P0, PT, PT, PT, UP0, 0x80, 0x8 ;  /* 0x000000000008781c */ /* 0x000fda0003f0f008 */
[----:B------:R-:W-:Y:S05]  /*0780*/  @P0 EXIT ;  /* 0x000000000000094d */ /* 0x000fea0003800000 */
[----:B------:R-:W-:Y:S01]  /*0790*/  IMAD.HI.U32 R5, R81, -0x326172a9, RZ ;  /* 0xcd9e8d5751057827 */ /* 0x000fe200078e00ff */
[C---:B------:R-:W-:Y:S01]  /*07a0*/  LOP3.LUT R13, R3.reuse, 0xff, RZ, 0xc0, !PT ;  /* 0x000000ff030d7812 */ /* 0x040fe200078ec0ff */
[----:B------:R-:W1:Y:S01]  /*07b0*/  LDCU UR35, c[0x0][0x404] ;  /* 0x00008080ff2377ac */ /* 0x000e620008000800 */
[----:B------:R-:W-:Y:S01]  /*07c0*/  LOP3.LUT R3, R3, 0xffffff00, RZ, 0xc0, !PT ;  /* 0xffffff0003037812 */ /* 0x000fe200078ec0ff */
[----:B0-----:R-:W-:Y:S01]  /*07d0*/  IMAD.HI.U32 R6, R79, -0x2daee0ad, RZ ;  /* 0xd2511f534f067827 */ /* 0x001fe200078e00ff */
[----:B------:R-:W-:Y:S01]  /*07e0*/  LOP3.LUT R5, R78, UR14, R5, 0x96, !PT ;  /* 0x0000000e4e057c12 */ /* 0x000fe2000f8e9605 */
[----:B------:R-:W0:Y:S01]  /*07f0*/  LDCU UR36, c[0x0][0x388] ;  /* 0x00007100ff2477ac */ /* 0x000e220008000800 */
[----:B------:R-:W-:Y:S01]  /*0800*/  VIADDMNMX R2, R13, -R2, RZ, !PT ;  /* 0x800000020d027246 */ /* 0x000fe200078001ff */
[----:B------:R-:W-:Y:S01]  /*0810*/  IMAD R10, R79, -0x2daee0ad, RZ ;  /* 0xd2511f534f0a7824 */ /* 0x000fe200078e02ff */
[----:B------:R-:W-:Y:S01]  /*0820*/  LOP3.LUT R6, R6, UR15, RZ, 0x3c, !PT ;  /* 0x0000000f06067c12 */ /* 0x000fe2000f8e3cff */
[----:B------:R-:W-:Y:S01]  /*0830*/  IMAD.HI.U32 R9, R5, -0x2daee0ad, RZ ;  /* 0xd2511f5305097827 */ /* 0x000fe200078e00ff */
[----:B------:R-:W-:Y:S01]  /*0840*/  VIMNMX R2, PT, PT, R2, 0x20, PT ;  /* 0x0000002002027848 */ /* 0x000fe20003fe0100 */
[----:B------:R-:W2:Y:S01]  /*0850*/  LDCU.U8 UR37, c[0x0][0x410] ;  /* 0x00008200ff2577ac */ /* 0x000ea20008000000 */
[----:B------:R-:W-:Y:S01]  /*0860*/  LOP3.LUT R17, R0, 0x3, RZ, 0xc0, !PT ;  /* 0x0000000300117812 */ /* 0x000fe200078ec0ff */
[----:B------:R-:W-:Y:S01]  /*0870*/  IMAD R8, R81, -0x326172a9, RZ ;  /* 0xcd9e8d5751087824 */ /* 0x000fe200078e02ff */
[----:B------:R-:W-:Y:S01]  /*0880*/  LOP3.LUT R9, R10, UR6, R9, 0x96, !PT ;  /* 0x000000060a097c12 */ /* 0x000fe2000f8e9609 */
[----:B------:R-:W-:Y:S01]  /*0890*/  IMAD.HI.U32 R7, R6, -0x326172a9, RZ ;  /* 0xcd9e8d5706077827 */ /* 0x000fe200078e00ff */
[----:B------:R-:W-:Y:S01]  /*08a0*/  LEA R2, R2, R3, 0x3 ;  /* 0x0000000302027211 */ /* 0x000fe200078e18ff */
[----:B------:R-:W3:Y:S02]  /*08b0*/  LDCU UR38, c[0x0][0x400] ;  /* 0x00008000ff2677ac */ /* 0x000ee40008000800 */
[----:B------:R-:W-:Y:S01]  /*08c0*/  IMAD R11, R6, -0x326172a9, RZ ;  /* 0xcd9e8d57060b7824 */ /* 0x000fe200078e02ff */
[----:B------:R-:W-:Y:S01]  /*08d0*/  LOP3.LUT R7, R8, UR5, R7, 0x96, !PT ;  /* 0x0000000508077c12 */ /* 0x000fe2000f8e9607 */
[----:B------:R-:W-:Y:S01]  /*08e0*/  IMAD R8, R5, -0x2daee0ad, RZ ;  /* 0xd2511f5305087824 */ /* 0x000fe200078e02ff */
[----:B------:R-:W-:Y:S01]  /*08f0*/  I2FP.F32.U32 R2, R2 ;  /* 0x0000000200027245 */ /* 0x000fe20000201000 */
[----:B------:R-:W-:Y:S01]  /*0900*/  IMAD.HI.U32 R6, R9, -0x326172a9, RZ ;  /* 0xcd9e8d5709067827 */ /* 0x000fe200078e00ff */
[----:B------:R-:W4:Y:S02]  /*0910*/  LDCU.64 UR16, c[0x0][0x408] ;  /* 0x00008100ff1077ac */ /* 0x000f240008000a00 */
[----:B------:R0:W0:Y:S01]  /*0920*/  MUFU.RCP R18, R2 ;  /* 0x0000000200127308 */ /* 0x0000220000001000 */
[----:B------:R-:W-:Y:S01]  /*0930*/  IMAD.HI.U32 R5, R7, -0x2daee0ad, RZ ;  /* 0xd2511f5307057827 */ /* 0x000fe200078e00ff */
[----:B------:R-:W-:Y:S01]  /*0940*/  LOP3.LUT R6, R11, UR7, R6, 0x96, !PT ;  /* 0x000000070b067c12 */ /* 0x000fe2000f8e9606 */
[----:B------:R-:W0:Y:S02]  /*0950*/  LDCU.64 UR18, c[0x0][0x3a0] ;  /* 0x00007400ff1277ac */ /* 0x000e240008000a00 */
        /* <DEDUP_REMOVED lines=38> */
[----:B------:R-:W-:Y:S01]  /*0bc0*/  IMAD R4, R4, -0x20, R13 ;  /* 0xffffffe004047824 */ /* 0x000fe200078e020d */
[----:B------:R-:W-:Y:S01]  /*0bd0*/  LOP3.LUT R6, R11, UR8, R6, 0x96, !PT ;  /* 0x000000080b067c12 */ /* 0x000fe2000f8e9606 */
[----:B------:R-:W-:Y:S01]  /*0be0*/  IMAD R8, R9, -0x326172a9, RZ ;  /* 0xcd9e8d5709087824 */ /* 0x000fe200078e02ff */
[----:B------:R-:W0:Y:S01]  /*0bf0*/  LDCU.128 UR8, c[0x0][0x3f0] ;  /* 0x00007e00ff0877ac */ /* 0x000e220008000c00 */
[----:B------:R-:W-:Y:S01]  /*0c00*/  IMAD R7, R7, -0x2daee0ad, RZ ;  /* 0xd2511f5307077824 */ /* 0x000fe200078e02ff */
[----:B------:R-:W-:Y:S01]  /*0c10*/  VIMNMX R4, PT, PT, RZ, R4, !PT ;  /* 0x00000004ff047248 */ /* 0x000fe20007fe0100 */
[----:B------:R-:W-:-:S03]  /*0c20*/  IMAD.HI.U32 R76, R5, -0x2daee0ad, RZ ;  /* 0xd2511f53054c7827 */ /* 0x000fc600078e00ff */
[----:B------:R-:W-:Y:S01]  /*0c30*/  VIMNMX R4, PT, PT, R4, 0x20, PT ;  /* 0x0000002004047848 */ /* 0x000fe20003fe0100 */
[----:B------:R-:W-:Y:S01]  /*0c40*/  IMAD.HI.U32 R19, R6, -0x326172a9, RZ ;  /* 0xcd9e8d5706137827 */ /* 0x000fe200078e00ff */
[----:B------:R-:W-:-:S03]  /*0c50*/  LOP3.LUT R76, R7, UR34, R76, 0x96, !PT ;  /* 0x00000022074c7c12 */ /* 0x000fc6000f8e964c */
[----:B------:R-:W-:Y:S01]  /*0c60*/  IMAD R77, R4, 0x8, R3 ;  /* 0x00000008044d7824 */ /* 0x000fe200078e0203 */
[----:B------:R-:W-:Y:S01]  /*0c70*/  LOP3.LUT R19, R8, UR33, R19, 0x96, !PT ;  /* 0x0000002108137c12 */ /* 0x000fe2000f8e9613 */
[----:B------:R-:W-:Y:S02]  /*0c80*/  IMAD.MOV.U32 R16, RZ, RZ, RZ ;  /* 0x000000ffff107224 */ /* 0x000fe400078e00ff */
[----:B------:R-:W-:Y:S02]  /*0c90*/  IMAD R82, R5, -0x2daee0ad, RZ ;  /* 0xd2511f5305527824 */ /* 0x000fe400078e02ff */
[----:B-1234-:R-:W-:-:S07]  /*0ca0*/  IMAD R14, R6, -0x326172a9, RZ ;  /* 0xcd9e8d57060e7824 */ /* 0x01efce00078e02ff */
.L_x_5023:
[----:B0-----:R-:W-:-:S06]  /*0cb0*/  UIMAD.WIDE UR4, UR22, 0x4, UR8 ;  /* 0x00000004160478a5 */ /* 0x001fcc000f8e0208 */
[----:B-123--:R-:W-:Y:S01]  /*0cc0*/  MOV R74, UR4 ;  /* 0x00000004004a7c02 */ /* 0x00efe20008000f00 */
[----:B------:R-:W-:-:S05]  /*0cd0*/  IMAD.U32 R75, RZ, RZ, UR5 ;  /* 0x00000005ff4b7e24 */ /* 0x000fca000f8e00ff */
[----:B------:R-:W2:Y:S01]  /*0ce0*/  LDG.E R74, desc[UR12][R74.64] ;  /* 0x0000000c4a4a7981 */ /* 0x000ea2000c1e1900 */
[----:B------:R-:W-:-:S06]  /*0cf0*/  UIMAD.WIDE UR4, UR22, 0x4, UR10 ;  /* 0x00000004160478a5 */ /* 0x000fcc000f8e020a */
[----:B------:R-:W-:Y:S01]  /*0d00*/  IMAD.U32 R72, RZ, RZ, UR4 ;  /* 0x00000004ff487e24 */ /* 0x000fe2000f8e00ff */
[----:B------:R-:W-:-:S05]  /*0d10*/  MOV R73, UR5 ;  /* 0x0000000500497c02 */ /* 0x000fca0008000f00 */
        /* <DEDUP_REMOVED lines=16> */
[----:B------:R-:W-:Y:S02]  /*0e20*/  MOV R73, UR5 ;  /* 0x0000000500497c02 */ /* 0x000fe40008000f00 */
[----:B------:R-:W-:Y:S02]  /*0e30*/  IMAD.U32 R75, RZ, RZ, UR7 ;  /* 0x00000007ff4b7e24 */ /* 0x000fe4000f8e00ff */
[----:B0-----:R-:W-:-:S03]  /*0e40*/  LEA.HI.SX32 R88, R73, R84, 0x1d ;  /* 0x0000005449587211 */ /* 0x001fc600078feaff */
        /* <DEDUP_REMOVED lines=8> */
.L_x_4710:
[----:B------:R-:W-:Y:S05]  /*0ed0*/  BRA.U !UP0, `(.L_x_4711) ;  /* 0x00000031084c7547 */ /* 0x000fea000b800000 */
[----:B------:R-:W0:Y:S02]  /*0ee0*/  LDC.64 R72, c[0x0][0x3a0] ;  /* 0x0000e800ff487b82 */ /* 0x000e240000000a00 */
        /* <DEDUP_REMOVED lines=23> */
.L_x_4715:
        /* <DEDUP_REMOVED lines=13> */
.L_x_4717:
[----:B------:R-:W-:Y:S05]  /*1130*/  BSYNC.RECONVERGENT B2 ;  /* 0x0000000000027941 */ /* 0x000fea0003800200 */
.L_x_4716:
        /* <DEDUP_REMOVED lines=23> */
[----:B------:R-:W-:Y:S01]  /*12b0*/  UIADD3 UR5, UPT, UPT, UR14, 0x1715609d, URZ ;  /* 0x1715609d0e057890 */ /* 0x000fe2000fffe0ff */
        /* <DEDUP_REMOVED lines=24> */
.L_x_4714:
[----:B------:R-:W-:Y:S05]  /*1440*/  BSYNC.RECONVERGENT B1 ;  /* 0x0000000000017941 */ /* 0x000fea0003800200 */
.L_x_4713:
        /* <DEDUP_REMOVED lines=11> */
.L_x_4712:
        /* <DEDUP_REMOVED lines=22> */
.L_x_4721:
        /* <DEDUP_REMOVED lines=13> */
.L_x_4723:
[----:B------:R-:W-:Y:S05]  /*1730*/  BSYNC.RECONVERGENT B2 ;  /* 0x0000000000027941 */ /* 0x000fea0003800200 */
.L_x_4722:
        /* <DEDUP_REMOVED lines=49> */
.L_x_4720:
[----:B------:R-:W-:Y:S05]  /*1a50*/  BSYNC.RECONVERGENT B1 ;  /* 0x0000000000017941 */ /* 0x000fea0003800200 */
.L_x_4719:
        /* <DEDUP_REMOVED lines=13> */
.L_x_4718:
        /* <DEDUP_REMOVED lines=21> */
.L_x_4727:
        /* <DEDUP_REMOVED lines=13> */
.L_x_4729:
[----:B------:R-:W-:Y:S05]  /*1d50*/  BSYNC.RECONVERGENT B2 ;  /* 0x0000000000027941 */ /* 0x000fea0003800200 */
.L_x_4728:
        /* <DEDUP_REMOVED lines=13> */
[----:B------:R-:W-:-:S03]  /*1e30*/  LOP3.LUT R93, R100, UR23, R107, 0x96, !PT ;  /* 0x00000017645d7c12 */ /* 0x000fc6000f8e966b */
[----:B------:R-:W-:Y:S01]  /*1e40*/  IMAD.MOV.U32 R96, RZ, RZ, RZ ;  /* 0x000000ffff607224 */ /* 0x000fe200078e00ff */
        /* <DEDUP_REMOVED lines=34> */
.L_x_4726:
[----:B------:R-:W-:Y:S05]  /*2070*/  BSYNC.RECONVERGENT B1 ;  /* 0x0000000000017941 */ /* 0x000fea0003800200 */
.L_x_4725:
        /* <DEDUP_REMOVED lines=11> */
.L_x_4724:
        /* <DEDUP_REMOVED lines=22> */
.L_x_4733:
        /* <DEDUP_REMOVED lines=13> */
.L_x_4735:
[----:B------:R-:W-:Y:S05]  /*2360*/  BSYNC.RECONVERGENT B2 ;  /* 0x0000000000027941 */ /* 0x000fea0003800200 */
.L_x_4734:
        /* <DEDUP_REMOVED lines=49> */
.L_x_4732:
[----:B------:R-:W-:Y:S05]  /*2680*/  BSYNC.RECONVERGENT B1 ;  /* 0x0000000000017941 */ /* 0x000fea0003800200 */
.L_x_4731:
        /* <DEDUP_REMOVED lines=13> */
.L_x_4730:
        /* <DEDUP_REMOVED lines=21> */
.L_x_4739:
        /* <DEDUP_REMOVED lines=13> */
.L_x_4741:
[----:B------:R-:W-:Y:S05]  /*2980*/  BSYNC.RECONVERGENT B2 ;  /* 0x0000000000027941 */ /* 0x000fea0003800200 */
.L_x_4740:
        /* <DEDUP_REMOVED lines=47> */
[----:B------:R-:W-:-:S07]  /*2c80*/  IMAD.MOV.U32 R72, RZ, RZ, RZ ;  /* 0x000000ffff487224 */ /* 0x000fce00078e00ff */
.L_x_4738:
[----:B------:R-:W-:Y:S05]  /*2c90*/  BSYNC.RECONVERGENT B1 ;  /* 0x0000000000017941 */ /* 0x000fea0003800200 */
.L_x_4737:
        /* <DEDUP_REMOVED lines=11> */
.L_x_4736:
        /* <DEDUP_REMOVED lines=22> */
.L_x_4745:
        /* <DEDUP_REMOVED lines=13> */
.L_x_4747:
[----:B------:R-:W-:Y:S05]  /*2f80*/  BSYNC.RECONVERGENT B2 ;  /* 0x0000000000027941 */ /* 0x000fea0003800200 */
.L_x_4746:
        /* <DEDUP_REMOVED lines=49> */
.L_x_4744:
[----:B------:R-:W-:Y:S05]  /*32a0*/  BSYNC.RECONVERGENT B1 ;  /* 0x0000000000017941 */ /* 0x000fea0003800200 */
.L_x_4743:
        /* <DEDUP_REMOVED lines=13> */
.L_x_4742:
        /* <DEDUP_REMOVED lines=21> */
.L_x_4751:
        /* <DEDUP_REMOVED lines=13> */
.L_x_4753:
[----:B------:R-:W-:Y:S05]  /*35a0*/  BSYNC.RECONVERGENT B2 ;  /* 0x0000000000027941 */ /* 0x000fea0003800200 */
.L_x_4752:
        /* <DEDUP_REMOVED lines=49> */
.L_x_4750:
[----:B------:R-:W-:Y:S05]  /*38c0*/  BSYNC.RECONVERGENT B1 ;  /* 0x0000000000017941 */ /* 0x000fea0003800200 */
.L_x_4749:
        /* <DEDUP_REMOVED lines=11> */
.L_x_4748:
        /* <DEDUP_REMOVED lines=22> */
.L_x_4757:
        /* <DEDUP_REMOVED lines=13> */
.L_x_4759:
[----:B------:R-:W-:Y:S05]  /*3bb0*/  BSYNC.RECONVERGENT B2 ;  /* 0x0000000000027941 */ /* 0x000fea0003800200 */
.L_x_4758:
        /* <DEDUP_REMOVED lines=49> */
.L_x_4756:
[----:B------:R-:W-:Y:S05]  /*3ed0*/  BSYNC.RECONVERGENT B1 ;  /* 0x0000000000017941 */ /* 0x000fea0003800200 */
.L_x_4755:
        /* <DEDUP_REMOVED lines=13> */
.L_x_4754:
[----:B------:R-:W-:Y:S02]  /*3fb0*/  F2FP.BF16.F32.PACK_AB R75, RZ, R109 ;  /* 0x0000006dff4b723e */ /* 0x000fe400000010ff */
[----:B------:R-:W-:Y:S02]  /*3fc0*/  PRMT R74, R98, 0x5410, R74 ;  /* 0x00005410624a7816 */ /* 0x000fe4000000004a */
[----:B------:R-:W-:Y:S02]  /*3fd0*/  PRMT R73, R92, 0x5410, R96 ;  /* 0x000054105c497816 */ /* 0x000fe40000000060 */
[----:B------:R-:W-:Y:S02]  /*3fe0*/  PRMT R72, R82, 0x5410, R90 ;  /* 0x0000541052487816 */ /* 0x000fe4000000005a */
[----:B------:R-:W-:Y:S01]  /*3ff0*/  PRMT R75, R94, 0x5410, R75 ;  /* 0x000054105e4b7816 */ /* 0x000fe2000000004b */
[----:B------:R-:W-:Y:S06]  /*4000*/  BRA `(.L_x_4760) ;  /* 0x0000002c00547947 */ /* 0x000fec0003800000 */
.L_x_4711:
[----:B------:R-:W-:Y:S01]  /*4010*/  MOV R121, UR14 ;  /* 0x0000000e00797c02 */ /* 0x000fe20008000f00 */
[----:B------:R-:W-:Y:S01]  /*4020*/  IMAD.MOV.U32 R15, RZ, RZ, RZ ;  /* 0x000000ffff0f7224 */ /* 0x000fe200078e00ff */
[----:B------:R-:W-:Y:S01]  /*4030*/  MOV R102, R82 ;  /* 0x0000005200667202 */ /* 0x000fe20000000f00 */
[----:B------:R-:W-:Y:S02]  /*4040*/  IMAD.MOV.U32 R72, RZ, RZ, R17 ;  /* 0x000000ffff487224 */ /* 0x000fe400078e0011 */
[----:B------:R-:W-:Y:S01]  /*4050*/  VIADD R121, R121, 0x9e3779b9 ;  /* 0x9e3779b979797836 */ /* 0x000fe20000000000 */
        /* <DEDUP_REMOVED lines=17> */
.L_x_4764:
        /* <DEDUP_REMOVED lines=13> */
.L_x_4766:
[----:B------:R-:W-:Y:S05]  /*4240*/  BSYNC.RECONVERGENT B2 ;  /* 0x0000000000027941 */ /* 0x000fea0003800200 */
.L_x_4765:
[----:B------:R-:W-:Y:S01]  /*4250*/  IMAD.WIDE.U32 R72, R81, -0x326172a9, RZ ;  /* 0xcd9e8d5751487825 */ /* 0x000fe200078e00ff */
[----:B------:R-:W-:Y:S01]  /*4260*/  LOP3.LUT R12, R16, UR15, R75, 0x96, !PT ;  /* 0x0000000f100c7c12 */ /* 0x000fe2000f8e964b */
[----:B------:R-:W-:-:S03]  /*4270*/  UIADD3 UR5, UPT, UPT, UR15, -0x4498517b, URZ ;  /* 0xbb67ae850f057890 */ /* 0x000fc6000fffe0ff */
[----:B------:R-:W-:Y:S01]  /*4280*/  LOP3.LUT R14, R78, UR14, R73, 0x96, !PT ;  /* 0x0000000e4e0e7c12 */ /* 0x000fe2000f8e9649 */
[----:B------:R-:W-:-:S04]  /*4290*/  IMAD.WIDE.U32 R12, R12, -0x326172a9, RZ ;  /* 0xcd9e8d570c0c7825 */ /* 0x000fc800078e00ff */
[----:B------:R-:W-:Y:S01]  /*42a0*/  IMAD.WIDE.U32 R14, R14, -0x2daee0ad, RZ ;  /* 0xd2511f530e0e7825 */ /* 0x000fe200078e00ff */
[----:B------:R-:W-:-:S04]  /*42b0*/  LOP3.LUT R75, R121, R72, R13, 0x96, !PT ;  /* 0x00000048794b7212 */ /* 0x000fc800078e960d */
[----:B------:R-:W-:Y:S01]  /*42c0*/  LOP3.LUT R72, R74, UR5, R15, 0x96, !PT ;  /* 0x000000054a487c12 */ /* 0x000fe2000f8e960f */
[----:B------:R-:W-:Y:S01]  /*42d0*/  IMAD.WIDE.U32 R74, R75, -0x2daee0ad, RZ ;  /* 0xd2511f534b4a7825 */ /* 0x000fe200078e00ff */
[----:B------:R-:W-:-:S03]  /*42e0*/  UIADD3 UR5, UPT, UPT, UR14, 0x3c6ef372, URZ ;  /* 0x3c6ef3720e057890 */ /* 0x000fc6000fffe0ff */
        /* <DEDUP_REMOVED lines=37> */
.L_x_4763:
[----:B------:R-:W-:Y:S05]  /*4540*/  BSYNC.RECONVERGENT B1 ;  /* 0x0000000000017941 */ /* 0x000fea0003800200 */
.L_x_4762:
[----:B------:R-:W-:Y:S01]  /*4550*/  HFMA2 R13, -RZ, RZ, 0.1171875, 0 ;  /* 0x2f800000ff0d7431 */ /* 0x000fe200000001ff */
[----:B------:R-:W-:Y:S01]  /*4560*/  I2FP.F32.U32 R12, R12 ;  /* 0x0000000c000c7245 */ /* 0x000fe20000201000 */
[----:B-----5:R-:W-:-:S04]  /*4570*/  IMAD.U32 R15, R20, 0x10000, RZ ;  /* 0x00010000140f7824 */ /* 0x020fc800078e00ff */
[----:B------:R-:W-:Y:S01]  /*4580*/  FMUL.FTZ R15, R15, UR17 ;  /* 0x000000110f0f7c20 */ /* 0x000fe20008410000 */
[----:B------:R-:W-:-:S03]  /*4590*/  FFMA.FTZ R12, R12, R13, 1.1641532182693481445e-10 ;  /* 0x2f0000000c0c7423 */ /* 0x000fc6000001000d */
[----:B------:R-:W-:Y:S02]  /*45a0*/  FMUL.FTZ R15, R15, UR16 ;  /* 0x000000100f0f7c20 */ /* 0x000fe40008410000 */
[----:B------:R-:W-:-:S04]  /*45b0*/  FSETP.GTU.FTZ.AND P1, PT, R12, UR35, PT ;  /* 0x000000230c007c0b */ /* 0x000fc8000bf3c000 */
[----:B------:R-:W-:Y:S02]  /*45c0*/  SEL R12, RZ, 0x1, P1 ;  /* 0x00000001ff0c7807 */ /* 0x000fe40000800000 */
[----:B------:R-:W-:-:S07]  /*45d0*/  FSEL R15, R15, RZ, !P1 ;  /* 0x000000ff0f0f7208 */ /* 0x000fce0004800000 */
.L_x_4761:
[----:B------:R-:W-:Y:S01]  /*45e0*/  F2FP.BF16.F32.PACK_AB R92, RZ, R15 ;  /* 0x0000000fff5c723e */ /* 0x000fe200000010ff */
[----:B------:R-:W-:Y:S01]  /*45f0*/  IMAD.MOV.U32 R13, RZ, RZ, RZ ;  /* 0x000000ffff0d7224 */ /* 0x000fe200078e00ff */
[----:B------:R-:W-:Y:S01]  /*4600*/  MOV R17, R72 ;  /* 0x0000004800117202 */ /* 0x000fe20000000f00 */
[----:B------:R-:W-:Y:S06]  /*4610*/  BRA.U !UP2, `(.L_x_4767) ;  /* 0x000000050a587547 */ /* 0x000fec000b800000 */
        /* <DEDUP_REMOVED lines=13> */
.L_x_4770:
        /* <DEDUP_REMOVED lines=13> */
.L_x_4772:
[----:B------:R-:W-:Y:S05]  /*47c0*/  BSYNC.RECONVERGENT B2 ;  /* 0x0000000000027941 */ /* 0x000fea0003800200 */
.L_x_4771:
[----:B------:R-:W-:Y:S01]  /*47d0*/  IMAD.WIDE.U32 R74, R81, -0x326172a9, RZ ;  /* 0xcd9e8d57514a7825 */ /* 0x000fe200078e00ff */
[----:B------:R-:W-:Y:S01]  /*47e0*/  LOP3.LUT R72, R16, UR15, R99, 0x96, !PT ;  /* 0x0000000f10487c12 */ /* 0x000fe2000f8e9663 */
[----:B------:R-:W-:Y:S01]  /*47f0*/  UIADD3 UR5, UPT, UPT, UR15, -0x4498517b, URZ ;  /* 0xbb67ae850f057890 */ /* 0x000fe2000fffe0ff */
[----:B------:R-:W-:Y:S01]  /*4800*/  MOV R11, R102 ;  /* 0x00000066000b7202 */ /* 0x000fe20000000f00 */
[----:B------:R-:W-:Y:S01]  /*4810*/  IMAD.MOV.U32 R17, RZ, RZ, RZ ;  /* 0x000000ffff117224 */ /* 0x000fe200078e00ff */
        /* <DEDUP_REMOVED lines=43> */
.L_x_4769:
[----:B------:R-:W-:Y:S05]  /*4ad0*/  BSYNC.RECONVERGENT B1 ;  /* 0x0000000000017941 */ /* 0x000fea0003800200 */
.L_x_4768:
        /* <DEDUP_REMOVED lines=10> */
.L_x_4767:
        /* <DEDUP_REMOVED lines=17> */
.L_x_4776:
        /* <DEDUP_REMOVED lines=13> */
.L_x_4778:
[----:B------:R-:W-:Y:S05]  /*4d60*/  BSYNC.RECONVERGENT B2 ;  /* 0x0000000000027941 */ /* 0x000fea0003800200 */
.L_x_4777:
[----:B------:R-:W-:Y:S01]  /*4d70*/  IMAD.WIDE.U32 R74, R81, -0x326172a9, RZ ;  /* 0xcd9e8d57514a7825 */ /* 0x000fe200078e00ff */
[----:B------:R-:W-:Y:S01]  /*4d80*/  LOP3.LUT R72, R16, UR15, R101, 0x96, !PT ;  /* 0x0000000f10487c12 */ /* 0x000fe2000f8e9665 */
[----:B------:R-:W-:Y:S01]  /*4d90*/  UIADD3 UR5, UPT, UPT, UR15, -0x4498517b, URZ ;  /* 0xbb67ae850f057890 */ /* 0x000fe2000fffe0ff */
[----:B------:R-:W-:Y:S02]  /*4da0*/  MOV R10, R102 ;  /* 0x00000066000a7202 */ /* 0x000fe40000000f00 */
        /* <DEDUP_REMOVED lines=44> */
.L_x_4775:
[----:B------:R-:W-:Y:S05]  /*5070*/  BSYNC.RECONVERGENT B1 ;  /* 0x0000000000017941 */ /* 0x000fea0003800200 */
.L_x_4774:
        /* <DEDUP_REMOVED lines=9> */
.L_x_4773:
        /* <DEDUP_REMOVED lines=17> */
.L_x_4782:
        /* <DEDUP_REMOVED lines=13> */
.L_x_4784:
[----:B------:R-:W-:Y:S05]  /*52f0*/  BSYNC.RECONVERGENT B2 ;  /* 0x0000000000027941 */ /* 0x000fea0003800200 */
.L_x_4783:
        /* <DEDUP_REMOVED lines=48> */
.L_x_4781:
[----:B------:R-:W-:Y:S05]  /*5600*/  BSYNC.RECONVERGENT B1 ;  /* 0x0000000000017941 */ /* 0x000fea0003800200 */
.L_x_4780:
        /* <DEDUP_REMOVED lines=10> */
.L_x_4779:
        /* <DEDUP_REMOVED lines=17> */
.L_x_4788:
        /* <DEDUP_REMOVED lines=13> */
.L_x_4790:
[----:B------:R-:W-:Y:S05]  /*5890*/  BSYNC.RECONVERGENT B2 ;  /* 0x0000000000027941 */ /* 0x000fea0003800200 */
.L_x_4789:
        /* <DEDUP_REMOVED lines=48> */
.L_x_4787:
[----:B------:R-:W-:Y:S05]  /*5ba0*/  BSYNC.RECONVERGENT B1 ;  /* 0x0000000000017941 */ /* 0x000fea0003800200 */
.L_x_4786:
        /* <DEDUP_REMOVED lines=9> */
.L_x_4785:
        /* <DEDUP_REMOVED lines=17> */
.L_x_4794:
        /* <DEDUP_REMOVED lines=13> */
.L_x_4796:
[----:B------:R-:W-:Y:S05]  /*5e20*/  BSYNC.RECONVERGENT B2 ;  /* 0x0000000000027941 */ /* 0x000fea0003800200 */
.L_x_4795:
        /* <DEDUP_REMOVED lines=48> */
.L_x_4793:
[----:B------:R-:W-:Y:S05]  /*6130*/  BSYNC.RECONVERGENT B1 ;  /* 0x0000000000017941 */ /* 0x000fea0003800200 */
.L_x_4792:
        /* <DEDUP_REMOVED lines=10> */
.L_x_4791:
        /* <DEDUP_REMOVED lines=17> */
.L_x_4800:
        /* <DEDUP_REMOVED lines=13> */
.L_x_4802:
[----:B------:R-:W-:Y:S05]  /*63c0*/  BSYNC.RECONVERGENT B2 ;  /* 0x0000000000027941 */ /* 0x000fea0003800200 */
.L_x_4801:
        /* <DEDUP_REMOVED lines=48> */
.L_x_4799:
[----:B------:R-:W-:Y:S05]  /*66d0*/  BSYNC.RECONVERGENT B1 ;  /* 0x0000000000017941 */ /* 0x000fea0003800200 */
.L_x_4798:
        /* <DEDUP_REMOVED lines=9> */
.L_x_4797:
        /* <DEDUP_REMOVED lines=17> */
.L_x_4806:
        /* <DEDUP_REMOVED lines=13> */
.L_x_4808:
[----:B------:R-:W-:Y:S05]  /*6950*/  BSYNC.RECONVERGENT B2 ;  /* 0x0000000000027941 */ /* 0x000fea0003800200 */
.L_x_4807:
        /* <DEDUP_REMOVED lines=48> */
.L_x_4805:
[----:B------:R-:W-:Y:S05]  /*6c60*/  BSYNC.RECONVERGENT B1 ;  /* 0x0000000000017941 */ /* 0x000fea0003800200 */
.L_x_4804:
        /* <DEDUP_REMOVED lines=10> */
.L_x_4803:
[----:B------:R-:W-:Y:S02]  /*6d10*/  F2FP.BF16.F32.PACK_AB R75, RZ, R109 ;  /* 0x0000006dff4b723e */ /* 0x000fe400000010ff */
[----:B------:R-:W-:Y:S02]  /*6d20*/  PRMT R74, R98, 0x5410, R100 ;  /* 0x00005410624a7816 */ /* 0x000fe40000000064 */
[----:B------:R-:W-:Y:S02]  /*6d30*/  PRMT R73, R94, 0x5410, R96 ;  /* 0x000054105e497816 */ /* 0x000fe40000000060 */
[----:B------:R-:W-:Y:S02]  /*6d40*/  PRMT R72, R92, 0x5410, R90 ;  /* 0x000054105c487816 */ /* 0x000fe4000000005a */
[----:B------:R-:W-:-:S07]  /*6d50*/  PRMT R75, R82, 0x5410, R75 ;  /* 0x00005410524b7816 */ /* 0x000fce000000004b */
.L_x_4760:
[----:B------:R-:W0:Y:S01]  /*6d60*/  LDC.64 R118, c[0x0][0x3a8] ;  /* 0x0000ea00ff767b82 */ /* 0x000e220000000a00 */
[----:B------:R-:W-:Y:S02]  /*6d70*/  IMAD.MOV.U32 R82, RZ, RZ, R102 ;  /* 0x000000ffff527224 */ /* 0x000fe400078e0066 */
[----:B0-----:R-:W-:-:S05]  /*6d80*/  IMAD.WIDE.U32 R118, R88, 0x10, R118 ;  /* 0x0000001058767825 */ /* 0x001fca00078e0076 */
[----:B------:R0:W-:Y:S01]  /*6d90*/  STG.E.128 desc[UR12][R118.64], R72 ;  /* 0x0000004876007986 */ /* 0x0001e2000c101d0c */
[----:B------:R-:W-:Y:S05]  /*6da0*/  BRA.U !UP2, `(.L_x_4809) ;  /* 0x000000010a507547 */ /* 0x000fea000b800000 */
        /* <DEDUP_REMOVED lines=20> */
.L_x_4809:
[----:B------:R-:W-:Y:S02]  /*6ef0*/  VIADD R88, R88, 0x100 ;  /* 0x0000010058587836 */ /* 0x000fe40000000000 */
[----:B------:R-:W-:-:S07]  /*6f00*/  VIADD R86, R86, 0x100 ;  /* 0x0000010056567836 */ /* 0x000fce0000000000 */
.L_x_4709:
[----:B------:R-:W-:Y:S05]  /*6f10*/  BSYNC.RECONVERGENT B0 ;  /* 0x0000000000007941 */ /* 0x000fea0003800200 */
.L_x_4708:
        /* <DEDUP_REMOVED lines=9> */
.L_x_4812:
[----:B------:R-:W-:Y:S05]  /*6fb0*/  BRA.U !UP0, `(.L_x_4813) ;  /* 0x0000003108507547 */ /* 0x000fea000b800000 */
[----:B01----:R-:W0:Y:S02]  /*6fc0*/  LDC.64 R72, c[0x0][0x3a0] ;  /* 0x0000e800ff487b82 */ /* 0x003e240000000a00 */
[----:B0-----:R-:W-:-:S06]  /*6fd0*/  IMAD.WIDE.U32 R72, R88, 0x10, R72 ;  /* 0x0000001058487825 */ /* 0x001fcc00078e0048 */
[----:B------:R-:W2:Y:S01]  /*6fe0*/  LDG.E.128 R72, desc[UR12][R72.64] ;  /* 0x0000000c48487981 */ /* 0x000ea2000c1e1d00 */
[----:B------:R-:W-:-:S13]  /*6ff0*/  ISETP.LT.AND P2, PT, RZ, UR39, PT ;  /* 0x00000027ff007c0c */ /* 0x000fda000bf41270 */
        /* <DEDUP_REMOVED lines=20> */
.L_x_4817:
        /* <DEDUP_REMOVED lines=13> */
.L_x_4819:
[----:B------:R-:W-:Y:S05]  /*7210*/  BSYNC.RECONVERGENT B2 ;  /* 0x0000000000027941 */ /* 0x000fea0003800200 */
.L_x_4818:
        /* <DEDUP_REMOVED lines=49> */
.L_x_4816:
[----:B------:R-:W-:Y:S05]  /*7530*/  BSYNC.RECONVERGENT B1 ;  /* 0x0000000000017941 */ /* 0x000fea0003800200 */
.L_x_4815:
        /* <DEDUP_REMOVED lines=11> */
.L_x_4814:
        /* <DEDUP_REMOVED lines=22> */
.L_x_4823:
        /* <DEDUP_REMOVED lines=13> */
.L_x_4825:
[----:B------:R-:W-:Y:S05]  /*7820*/  BSYNC.RECONVERGENT B2 ;  /* 0x0000000000027941 */ /* 0x000fea0003800200 */
.L_x_4824:
        /* <DEDUP_REMOVED lines=49> */
.L_x_4822:
[----:B------:R-:W-:Y:S05]  /*7b40*/  BSYNC.RECONVERGENT B1 ;  /* 0x0000000000017941 */ /* 0x000fea0003800200 */
.L_x_4821:
        /* <DEDUP_REMOVED lines=13> */
.L_x_4820:
        /* <DEDUP_REMOVED lines=21> */
.L_x_4829:
        /* <DEDUP_REMOVED lines=13> */
.L_x_4831:
[----:B------:R-:W-:Y:S05]  /*7e40*/  BSYNC.RECONVERGENT B2 ;  /* 0x0000000000027941 */ /* 0x000fea0003800200 */
.L_x_4830:
        /* <DEDUP_REMOVED lines=49> */
.L_x_4828:
[----:B------:R-:W-:Y:S05]  /*8160*/  BSYNC.RECONVERGENT B1 ;  /* 0x0000000000017941 */ /* 0x000fea0003800200 */
.L_x_4827:
        /* <DEDUP_REMOVED lines=11> */
.L_x_4826:
        /* <DEDUP_REMOVED lines=22> */
.L_x_4835:
        /* <DEDUP_REMOVED lines=13> */
.L_x_4837:
[----:B------:R-:W-:Y:S05]  /*8450*/  BSYNC.RECONVERGENT B2 ;  /* 0x0000000000027941 */ /* 0x000fea0003800200 */
.L_x_4836:
        /* <DEDUP_REMOVED lines=49> */
.L_x_4834:
[----:B------:R-:W-:Y:S05]  /*8770*/  BSYNC.RECONVERGENT B1 ;  /* 0x0000000000017941 */ /* 0x000fea0003800200 */
.L_x_4833:
        /* <DEDUP_REMOVED lines=13> */
.L_x_4832:
        /* <DEDUP_REMOVED lines=21> */
.L_x_4841:
        /* <DEDUP_REMOVED lines=13> */
.L_x_4843:
[----:B------:R-:W-:Y:S05]  /*8a70*/  BSYNC.RECONVERGENT B2 ;  /* 0x0000000000027941 */ /* 0x000fea0003800200 */
.L_x_4842:
        /* <DEDUP_REMOVED lines=49> */
.L_x_4840:
[----:B------:R-:W-:Y:S05]  /*8d90*/  BSYNC.RECONVERGENT B1 ;  /* 0x0000000000017941 */ /* 0x000fea0003800200 */
.L_x_4839:
        /* <DEDUP_REMOVED lines=11> */
.L_x_4838:
        /* <DEDUP_REMOVED lines=22> */
.L_x_4847:
        /* <DEDUP_REMOVED lines=13> */
.L_x_4849:
[----:B------:R-:W-:Y:S05]  /*9080*/  BSYNC.RECONVERGENT B2 ;  /* 0x0000000000027941 */ /* 0x000fea0003800200 */
.L_x_4848:
        /* <DEDUP_REMOVED lines=48> */
.L_x_4846:
[----:B------:R-:W-:Y:S05]  /*9390*/  BSYNC.RECONVERGENT B1 ;  /* 0x0000000000017941 */ /* 0x000fea0003800200 */
.L_x_4845:
        /* <DEDUP_REMOVED lines=13> */
.L_x_4844:
        /* <DEDUP_REMOVED lines=21> */
.L_x_4853:
        /* <DEDUP_REMOVED lines=13> */
.L_x_4855:
[----:B------:R-:W-:Y:S05]  /*9690*/  BSYNC.RECONVERGENT B2 ;  /* 0x0000000000027941 */ /* 0x000fea0003800200 */
.L_x_4854:
        /* <DEDUP_REMOVED lines=49> */
.L_x_4852:
[----:B------:R-:W-:Y:S05]  /*99b0*/  BSYNC.RECONVERGENT B1 ;  /* 0x0000000000017941 */ /* 0x000fea0003800200 */
.L_x_4851:
        /* <DEDUP_REMOVED lines=11> */
.L_x_4850:
        /* <DEDUP_REMOVED lines=22> */
.L_x_4859:
        /* <DEDUP_REMOVED lines=13> */
.L_x_4861:
[----:B------:R-:W-:Y:S05]  /*9ca0*/  BSYNC.RECONVERGENT B2 ;  /* 0x0000000000027941 */ /* 0x000fea0003800200 */
.L_x_4860:
        /* <DEDUP_REMOVED lines=49> */
.L_x_4858:
[----:B------:R-:W-:Y:S05]  /*9fc0*/  BSYNC.RECONVERGENT B1 ;  /* 0x0000000000017941 */ /* 0x000fea0003800200 */
.L_x_4857:
        /* <DEDUP_REMOVED lines=13> */
.L_x_4856:
[----:B------:R-:W-:Y:S02]  /*a0a0*/  F2FP.BF16.F32.PACK_AB R75, RZ, R113 ;  /* 0x00000071ff4b723e */ /* 0x000fe400000010ff */
[----:B------:R-:W-:Y:S02]  /*a0b0*/  PRMT R74, R98, 0x5410, R74 ;  /* 0x00005410624a7816 */ /* 0x000fe4000000004a */
[----:B------:R-:W-:Y:S02]  /*a0c0*/  PRMT R73, R92, 0x5410, R96 ;  /* 0x000054105c497816 */ /* 0x000fe40000000060 */
[----:B------:R-:W-:Y:S02]  /*a0d0*/  PRMT R72, R82, 0x5410, R90 ;  /* 0x0000541052487816 */ /* 0x000fe4000000005a */
[----:B------:R-:W-:Y:S01]  /*a0e0*/  PRMT R75, R94, 0x5410, R75 ;  /* 0x000054105e4b7816 */ /* 0x000fe2000000004b */
[----:B------:R-:W-:Y:S06]  /*a0f0*/  BRA `(.L_x_4862) ;  /* 0x0000002c00587947 */ /* 0x000fec0003800000 */
.L_x_4813:
[----:B------:R-:W-:Y:S01]  /*a100*/  MOV R121, UR14 ;  /* 0x0000000e00797c02 */ /* 0x000fe20008000f00 */
[----:B------:R-:W-:Y:S01]  /*a110*/  IMAD.MOV.U32 R9, RZ, RZ, RZ ;  /* 0x000000ffff097224 */ /* 0x000fe200078e00ff */
[----:B------:R-:W-:Y:S01]  /*a120*/  MOV R102, R82 ;  /* 0x0000005200667202 */ /* 0x000fe20000000f00 */
[----:B01----:R-:W-:Y:S02]  /*a130*/  IMAD.MOV.U32 R72, RZ, RZ, R17 ;  /* 0x000000ffff487224 */ /* 0x003fe400078e0011 */
        /* <DEDUP_REMOVED lines=18> */
.L_x_4866:
        /* <DEDUP_REMOVED lines=13> */
.L_x_4868:
[----:B------:R-:W-:Y:S05]  /*a330*/  BSYNC.RECONVERGENT B2 ;  /* 0x0000000000027941 */ /* 0x000fea0003800200 */
.L_x_4867:
[----:B------:R-:W-:Y:S01]  /*a340*/  IMAD.WIDE.U32 R74, R81, -0x326172a9, RZ ;  /* 0xcd9e8d57514a7825 */ /* 0x000fe200078e00ff */
[----:B------:R-:W-:Y:S01]  /*a350*/  LOP3.LUT R72, R16, UR15, R97, 0x96, !PT ;  /* 0x0000000f10487c12 */ /* 0x000fe2000f8e9661 */
[----:B------:R-:W-:Y:S02]  /*a360*/  UIADD3 UR5, UPT, UPT, UR15, -0x4498517b, URZ ;  /* 0xbb67ae850f057890 */ /* 0x000fe4000fffe0ff */
[----:B------:R-:W-:Y:S01]  /*a370*/  IMAD.MOV.U32 R7, RZ, RZ, R82 ;  /* 0x000000ffff077224 */ /* 0x000fe200078e0052 */
        /* <DEDUP_REMOVED lines=44> */
.L_x_4865:
[----:B------:R-:W-:Y:S05]  /*a640*/  BSYNC.RECONVERGENT B1 ;  /* 0x0000000000017941 */ /* 0x000fea0003800200 */
.L_x_4864:
        /* <DEDUP_REMOVED lines=9> */
.L_x_4863:
        /* <DEDUP_REMOVED lines=17> */
.L_x_4872:
        /* <DEDUP_REMOVED lines=13> */
.L_x_4874:
[----:B------:R-:W-:Y:S05]  /*a8c0*/  BSYNC.RECONVERGENT B2 ;  /* 0x0000000000027941 */ /* 0x000fea0003800200 */
.L_x_4873:
[----:B------:R-:W-:Y:S01]  /*a8d0*/  IMAD.WIDE.U32 R74, R81, -0x326172a9, RZ ;  /* 0xcd9e8d57514a7825 */ /* 0x000fe200078e00ff */
[----:B------:R-:W-:Y:S01]  /*a8e0*/  LOP3.LUT R72, R16, UR15, R97, 0x96, !PT ;  /* 0x0000000f10487c12 */ /* 0x000fe2000f8e9661 */
[----:B------:R-:W-:Y:S02]  /*a8f0*/  UIADD3 UR5, UPT, UPT, UR15, -0x4498517b, URZ ;  /* 0xbb67ae850f057890 */ /* 0x000fe4000fffe0ff */
[----:B------:R-:W-:Y:S02]  /*a900*/  HFMA2 R17, -RZ, RZ, 0, 0 ;  /* 0x00000000ff117431 */ /* 0x000fe400000001ff */
        /* <DEDUP_REMOVED lines=44> */
.L_x_4871:
[----:B------:R-:W-:Y:S05]  /*abd0*/  BSYNC.RECONVERGENT B1 ;  /* 0x0000000000017941 */ /* 0x000fea0003800200 */
.L_x_4870:
        /* <DEDUP_REMOVED lines=10> */
.L_x_4869:
        /* <DEDUP_REMOVED lines=17> */
.L_x_4878:
        /* <DEDUP_REMOVED lines=13> */
.L_x_4880:
[----:B------:R-:W-:Y:S05]  /*ae60*/  BSYNC.RECONVERGENT B2 ;  /* 0x0000000000027941 */ /* 0x000fea0003800200 */
.L_x_4879:
        /* <DEDUP_REMOVED lines=48> */
.L_x_4877:
[----:B------:R-:W-:Y:S05]  /*b170*/  BSYNC.RECONVERGENT B1 ;  /* 0x0000000000017941 */ /* 0x000fea0003800200 */
.L_x_4876:
        /* <DEDUP_REMOVED lines=9> */
.L_x_4875:
        /* <DEDUP_REMOVED lines=17> */
.L_x_4884:
        /* <DEDUP_REMOVED lines=13> */
.L_x_4886:
[----:B------:R-:W-:Y:S05]  /*b3f0*/  BSYNC.RECONVERGENT B2 ;  /* 0x0000000000027941 */ /* 0x000fea0003800200 */
.L_x_4885:
        /* <DEDUP_REMOVED lines=48> */
.L_x_4883:
[----:B------:R-:W-:Y:S05]  /*b700*/  BSYNC.RECONVERGENT B1 ;  /* 0x0000000000017941 */ /* 0x000fea0003800200 */
.L_x_4882:
        /* <DEDUP_REMOVED lines=10> */
.L_x_4881:
        /* <DEDUP_REMOVED lines=17> */
.L_x_4890:
        /* <DEDUP_REMOVED lines=13> */
.L_x_4892:
[----:B------:R-:W-:Y:S05]  /*b990*/  BSYNC.RECONVERGENT B2 ;  /* 0x0000000000027941 */ /* 0x000fea0003800200 */
.L_x_4891:
        /* <DEDUP_REMOVED lines=48> */
.L_x_4889:
[----:B------:R-:W-:Y:S05]  /*bca0*/  BSYNC.RECONVERGENT B1 ;  /* 0x0000000000017941 */ /* 0x000fea0003800200 */
.L_x_4888:
        /* <DEDUP_REMOVED lines=9> */
.L_x_4887:
        /* <DEDUP_REMOVED lines=17> */
.L_x_4896:
        /* <DEDUP_REMOVED lines=13> */
.L_x_4898:
[----:B------:R-:W-:Y:S05]  /*bf20*/  BSYNC.RECONVERGENT B2 ;  /* 0x0000000000027941 */ /* 0x000fea0003800200 */
.L_x_4897:
        /* <DEDUP_REMOVED lines=48> */
.L_x_4895:
[----:B------:R-:W-:Y:S05]  /*c230*/  BSYNC.RECONVERGENT B1 ;  /* 0x0000000000017941 */ /* 0x000fea0003800200 */
.L_x_4894:
        /* <DEDUP_REMOVED lines=10> */
.L_x_4893:
        /* <DEDUP_REMOVED lines=17> */
.L_x_4902:
        /* <DEDUP_REMOVED lines=13> */
.L_x_4904:
[----:B------:R-:W-:Y:S05]  /*c4c0*/  BSYNC.RECONVERGENT B2 ;  /* 0x0000000000027941 */ /* 0x000fea0003800200 */
.L_x_4903:
        /* <DEDUP_REMOVED lines=48> */
.L_x_4901:
[----:B------:R-:W-:Y:S05]  /*c7d0*/  BSYNC.RECONVERGENT B1 ;  /* 0x0000000000017941 */ /* 0x000fea0003800200 */
.L_x_4900:
        /* <DEDUP_REMOVED lines=9> */
.L_x_4899:
        /* <DEDUP_REMOVED lines=17> */
.L_x_4908:
        /* <DEDUP_REMOVED lines=13> */
.L_x_4910:
[----:B------:R-:W-:Y:S05]  /*ca50*/  BSYNC.RECONVERGENT B2 ;  /* 0x0000000000027941 */ /* 0x000fea0003800200 */
.L_x_4909:
        /* <DEDUP_REMOVED lines=48> */
.L_x_4907:
[----:B------:R-:W-:Y:S05]  /*cd60*/  BSYNC.RECONVERGENT B1 ;  /* 0x0000000000017941 */ /* 0x000fea0003800200 */
.L_x_4906:
        /* <DEDUP_REMOVED lines=10> */
.L_x_4905:
[----:B------:R-:W-:Y:S02]  /*ce10*/  F2FP.BF16.F32.PACK_AB R75, RZ, R113 ;  /* 0x00000071ff4b723e */ /* 0x000fe400000010ff */
[----:B------:R-:W-:Y:S02]  /*ce20*/  PRMT R74, R98, 0x5410, R100 ;  /* 0x00005410624a7816 */ /* 0x000fe40000000064 */
[----:B------:R-:W-:Y:S02]  /*ce30*/  PRMT R73, R94, 0x5410, R96 ;  /* 0x000054105e497816 */ /* 0x000fe40000000060 */
[----:B------:R-:W-:Y:S02]  /*ce40*/  PRMT R72, R92, 0x5410, R90 ;  /* 0x000054105c487816 */ /* 0x000fe4000000005a */
[----:B------:R-:W-:-:S07]  /*ce50*/  PRMT R75, R82, 0x5410, R75 ;  /* 0x00005410524b7816 */ /* 0x000fce000000004b */
.L_x_4862:
        /* <DEDUP_REMOVED lines=25> */
.L_x_4911:
[----:B------:R-:W-:Y:S01]  /*cff0*/  VIADD R88, R88, 0x100 ;  /* 0x0000010058587836 */ /* 0x000fe20000000000 */
[----:B------:R-:W-:-:S07]  /*d000*/  IADD3 R86, PT, PT, R86, 0x100, RZ ;  /* 0x0000010056567810 */ /* 0x000fce0007ffe0ff */
.L_x_4811:
[----:B------:R-:W-:Y:S05]  /*d010*/  BSYNC.RECONVERGENT B0 ;  /* 0x0000000000007941 */ /* 0x000fea0003800200 */
.L_x_4810:
        /* <DEDUP_REMOVED lines=9> */
.L_x_4914:
        /* <DEDUP_REMOVED lines=25> */
.L_x_4919:
        /* <DEDUP_REMOVED lines=13> */
.L_x_4921:
[----:B------:R-:W-:Y:S05]  /*d310*/  BSYNC.RECONVERGENT B2 ;  /* 0x0000000000027941 */ /* 0x000fea0003800200 */
.L_x_4920:
        /* <DEDUP_REMOVED lines=49> */
.L_x_4918:
[----:B------:R-:W-:Y:S05]  /*d630*/  BSYNC.RECONVERGENT B1 ;  /* 0x0000000000017941 */ /* 0x000fea0003800200 */
.L_x_4917:
        /* <DEDUP_REMOVED lines=11> */
.L_x_4916:
        /* <DEDUP_REMOVED lines=22> */
.L_x_4925:
        /* <DEDUP_REMOVED lines=13> */
.L_x_4927:
[----:B------:R-:W-:Y:S05]  /*d920*/  BSYNC.RECONVERGENT B2 ;  /* 0x0000000000027941 */ /* 0x000fea0003800200 */
.L_x_4926:
        /* <DEDUP_REMOVED lines=49> */
.L_x_4924:
[----:B------:R-:W-:Y:S05]  /*dc40*/  BSYNC.RECONVERGENT B1 ;  /* 0x0000000000017941 */ /* 0x000fea0003800200 */
.L_x_4923:
        /* <DEDUP_REMOVED lines=13> */
.L_x_4922:
        /* <DEDUP_REMOVED lines=21> */
.L_x_4931:
        /* <DEDUP_REMOVED lines=13> */
.L_x_4933:
[----:B------:R-:W-:Y:S05]  /*df40*/  BSYNC.RECONVERGENT B2 ;  /* 0x0000000000027941 */ /* 0x000fea0003800200 */
.L_x_4932:
        /* <DEDUP_REMOVED lines=49> */
.L_x_4930:
[----:B------:R-:W-:Y:S05]  /*e260*/  BSYNC.RECONVERGENT B1 ;  /* 0x0000000000017941 */ /* 0x000fea0003800200 */
.L_x_4929:
        /* <DEDUP_REMOVED lines=11> */
.L_x_4928:
        /* <DEDUP_REMOVED lines=22> */
.L_x_4937:
        /* <DEDUP_REMOVED lines=13> */
.L_x_4939:
[----:B------:R-:W-:Y:S05]  /*e550*/  BSYNC.RECONVERGENT B2 ;  /* 0x0000000000027941 */ /* 0x000fea0003800200 */
.L_x_4938:
        /* <DEDUP_REMOVED lines=48> */
.L_x_4936:
[----:B------:R-:W-:Y:S05]  /*e860*/  BSYNC.RECONVERGENT B1 ;  /* 0x0000000000017941 */ /* 0x000fea0003800200 */
.L_x_4935:
        /* <DEDUP_REMOVED lines=13> */
.L_x_4934:
        /* <DEDUP_REMOVED lines=21> */
.L_x_4943:
        /* <DEDUP_REMOVED lines=13> */
.L_x_4945:
[----:B------:R-:W-:Y:S05]  /*eb60*/  BSYNC.RECONVERGENT B2 ;  /* 0x0000000000027941 */ /* 0x000fea0003800200 */
.L_x_4944:
        /* <DEDUP_REMOVED lines=49> */
.L_x_4942:
[----:B------:R-:W-:Y:S05]  /*ee80*/  BSYNC.RECONVERGENT B1 ;  /* 0x0000000000017941 */ /* 0x000fea0003800200 */
.L_x_4941:
        /* <DEDUP_REMOVED lines=11> */
.L_x_4940:
        /* <DEDUP_REMOVED lines=22> */
.L_x_4949:
        /* <DEDUP_REMOVED lines=13> */
.L_x_4951:
[----:B------:R-:W-:Y:S05]  /*f170*/  BSYNC.RECONVERGENT B2 ;  /* 0x0000000000027941 */ /* 0x000fea0003800200 */
.L_x_4950:
        /* <DEDUP_REMOVED lines=49> */
.L_x_4948:
[----:B------:R-:W-:Y:S05]  /*f490*/  BSYNC.RECONVERGENT B1 ;  /* 0x0000000000017941 */ /* 0x000fea0003800200 */
.L_x_4947:
        /* <DEDUP_REMOVED lines=13> */
.L_x_4946:
        /* <DEDUP_REMOVED lines=21> */
.L_x_4955:
        /* <DEDUP_REMOVED lines=13> */
.L_x_4957:
[----:B------:R-:W-:Y:S05]  /*f790*/  BSYNC.RECONVERGENT B2 ;  /* 0x0000000000027941 */ /* 0x000fea0003800200 */
.L_x_4956:
        /* <DEDUP_REMOVED lines=49> */
.L_x_4954:
[----:B------:R-:W-:Y:S05]  /*fab0*/  BSYNC.RECONVERGENT B1 ;  /* 0x0000000000017941 */ /* 0x000fea0003800200 */
.L_x_4953:
        /* <DEDUP_REMOVED lines=11> */
.L_x_4952:
[----:B------:R-:W-:Y:S01]  /*fb70*/  @!P3 PRMT R117, R75, 0x7632, R117 ;  /* 0x000076324b75b816 */ /* 0x000fe20000000075 */
[----:B------:R-:W-:Y:S01]  /*fb80*/  @!P3 IMAD.MOV.U32 R82, RZ, RZ, R74 ;  /* 0x000000ffff52b224 */ /* 0x000fe200078e004a */
[----:B------:R-:W-:Y:S02]  /*fb90*/  F2FP.BF16.F32.PACK_AB R96, RZ, R115 ;  /* 0x00000073ff60723e */ /* 0x000fe400000010ff */
[----:B------:R-:W-:Y:S02]  /*fba0*/  @!P3 MOV R17, R72 ;  /* 0x000000480011b202 */ /* 0x000fe40000000f00 */
        /* <DEDUP_REMOVED lines=18> */
.L_x_4961:
        /* <DEDUP_REMOVED lines=13> */
.L_x_4963:
[----:B------:R-:W-:Y:S05]  /*fda0*/  BSYNC.RECONVERGENT B2 ;  /* 0x0000000000027941 */ /* 0x000fea0003800200 */
.L_x_4962:
        /* <DEDUP_REMOVED lines=49> */
.L_x_4960:
[----:B------:R-:W-:Y:S05]  /*100c0*/  BSYNC.RECONVERGENT B1 ;  /* 0x0000000000017941 */ /* 0x000fea0003800200 */
.L_x_4959:
        /* <DEDUP_REMOVED lines=13> */
.L_x_4958:
[----:B------:R-:W-:Y:S02]  /*101a0*/  F2FP.BF16.F32.PACK_AB R75, RZ, R117 ;  /* 0x00000075ff4b723e */ /* 0x000fe400000010ff */
[----:B------:R-:W-:Y:S02]  /*101b0*/  PRMT R74, R100, 0x5410, R102 ;  /* 0x00005410644a7816 */ /* 0x000fe40000000066 */
[----:B------:R-:W-:Y:S02]  /*101c0*/  PRMT R73, R94, 0x5410, R98 ;  /* 0x000054105e497816 */ /* 0x000fe40000000062 */
[----:B------:R-:W-:Y:S02]  /*101d0*/  PRMT R72, R90, 0x5410, R92 ;  /* 0x000054105a487816 */ /* 0x000fe4000000005c */
[----:B------:R-:W-:Y:S01]  /*101e0*/  PRMT R75, R96, 0x5410, R75 ;  /* 0x00005410604b7816 */ /* 0x000fe2000000004b */
[----:B------:R-:W-:Y:S06]  /*101f0*/  BRA `(.L_x_4964) ;  /* 0x0000002c005c7947 */ /* 0x000fec0003800000 */
.L_x_4915:
[----:B------:R-:W-:Y:S01]  /*10200*/  MOV R121, UR14 ;  /* 0x0000000e00797c02 */ /* 0x000fe20008000f00 */
[----:B------:R-:W-:Y:S01]  /*10210*/  IMAD.MOV.U32 R5, RZ, RZ, RZ ;  /* 0x000000ffff057224 */ /* 0x000fe200078e00ff */
[----:B01----:R-:W-:Y:S01]  /*10220*/  MOV R72, R17 ;  /* 0x0000001100487202 */ /* 0x003fe20000000f00 */
[----:B------:R-:W-:Y:S01]  /*10230*/  IMAD.MOV.U32 R100, RZ, RZ, R82 ;  /* 0x000000ffff647224 */ /* 0x000fe200078e0052 */
[----:B------:R-:W-:Y:S01]  /*10240*/  IADD3 R121, PT, PT, R121, -0x61c88647, RZ ;  /* 0x9e3779b979797810 */ /* 0x000fe20007ffe0ff */
        /* <DEDUP_REMOVED lines=17> */
.L_x_4968:
        /* <DEDUP_REMOVED lines=13> */
.L_x_4970:
[----:B------:R-:W-:Y:S05]  /*10430*/  BSYNC.RECONVERGENT B2 ;  /* 0x0000000000027941 */ /* 0x000fea0003800200 */
.L_x_4969:
        /* <DEDUP_REMOVED lines=48> */
.L_x_4967:
[----:B------:R-:W-:Y:S05]  /*10740*/  BSYNC.RECONVERGENT B1 ;  /* 0x0000000000017941 */ /* 0x000fea0003800200 */
.L_x_4966:
        /* <DEDUP_REMOVED lines=9> */
.L_x_4965:
        /* <DEDUP_REMOVED lines=17> */
.L_x_4974:
        /* <DEDUP_REMOVED lines=13> */
.L_x_4976:
[----:B------:R-:W-:Y:S05]  /*109c0*/  BSYNC.RECONVERGENT B2 ;  /* 0x0000000000027941 */ /* 0x000fea0003800200 */
.L_x_4975:
[----:B------:R-:W-:Y:S01]  /*109d0*/  IMAD.WIDE.U32 R74, R81, -0x326172a9, RZ ;  /* 0xcd9e8d57514a7825 */ /* 0x000fe200078e00ff */
[----:B------:R-:W-:Y:S01]  /*109e0*/  LOP3.LUT R72, R16, UR15, R103, 0x96, !PT ;  /* 0x0000000f10487c12 */ /* 0x000fe2000f8e9667 */
[----:B------:R-:W-:Y:S02]  /*109f0*/  UIADD3 UR5, UPT, UPT, UR15, -0x4498517b, URZ ;  /* 0xbb67ae850f057890 */ /* 0x000fe4000fffe0ff */
[----:B------:R-:W-:Y:S01]  /*10a00*/  IMAD.MOV.U32 R3, RZ, RZ, R100 ;  /* 0x000000ffff037224 */ /* 0x000fe200078e0064 */
[----:B------:R-:W-:Y:S01]  /*10a10*/  LOP3.LUT R82, R78, UR14, R75, 0x96, !PT ;  /* 0x0000000e4e527c12 */ /* 0x000fe2000f8e964b */
[----:B------:R-:W-:-:S04]  /*10a20*/  IMAD.WIDE.U32 R72, R72, -0x326172a9, RZ ;  /* 0xcd9e8d5748487825 */ /* 0x000fc800078e00ff */
[----:B------:R-:W-:Y:S01]  /*10a30*/  IMAD.WIDE.U32 R82, R82, -0x2daee0ad, RZ ;  /* 0xd2511f5352527825 */ /* 0x000fe200078e00ff */
[----:B------:R-:W-:-:S03]  /*10a40*/  LOP3.LUT R103, R121, R74, R73, 0x96, !PT ;  /* 0x0000004a79677212 */ /* 0x000fc600078e9649 */
        /* <DEDUP_REMOVED lines=40> */
.L_x_4973:
[----:B------:R-:W-:Y:S05]  /*10cd0*/  BSYNC.RECONVERGENT B1 ;  /* 0x0000000000017941 */ /* 0x000fea0003800200 */
.L_x_4972:
[----:B------:R-:W-:Y:S01]  /*10ce0*/  HFMA2 R72, -RZ, RZ, 0.1171875, 0 ;  /* 0x2f800000ff487431 */ /* 0x000fe200000001ff */
[----:B-----5:R-:W-:Y:S02]  /*10cf0*/  PRMT R11, R20, 0x7632, R11 ;  /* 0x00007632140b7816 */ /* 0x020fe4000000000b */
        /* <DEDUP_REMOVED lines=8> */
.L_x_4971:
        /* <DEDUP_REMOVED lines=17> */
.L_x_4980:
        /* <DEDUP_REMOVED lines=13> */
.L_x_4982:
[----:B------:R-:W-:Y:S05]  /*10f60*/  BSYNC.RECONVERGENT B2 ;  /* 0x0000000000027941 */ /* 0x000fea0003800200 */
.L_x_4981:
        /* <DEDUP_REMOVED lines=48> */
.L_x_4979:
[----:B------:R-:W-:Y:S05]  /*11270*/  BSYNC.RECONVERGENT B1 ;  /* 0x0000000000017941 */ /* 0x000fea0003800200 */
.L_x_4978:
        /* <DEDUP_REMOVED lines=9> */
.L_x_4977:
        /* <DEDUP_REMOVED lines=17> */
.L_x_4986:
        /* <DEDUP_REMOVED lines=13> */
.L_x_4988:
[----:B------:R-:W-:Y:S05]  /*114f0*/  BSYNC.RECONVERGENT B2 ;  /* 0x0000000000027941 */ /* 0x000fea0003800200 */
.L_x_4987:
        /* <DEDUP_REMOVED lines=48> */
.L_x_4985:
[----:B------:R-:W-:Y:S05]  /*11800*/  BSYNC.RECONVERGENT B1 ;  /* 0x0000000000017941 */ /* 0x000fea0003800200 */
.L_x_4984:
        /* <DEDUP_REMOVED lines=10> */
.L_x_4983:
        /* <DEDUP_REMOVED lines=17> */
.L_x_4992:
        /* <DEDUP_REMOVED lines=13> */
.L_x_4994:
[----:B------:R-:W-:Y:S05]  /*11a90*/  BSYNC.RECONVERGENT B2 ;  /* 0x0000000000027941 */ /* 0x000fea0003800200 */
.L_x_4993:
        /* <DEDUP_REMOVED lines=48> */
.L_x_4991:
[----:B------:R-:W-:Y:S05]  /*11da0*/  BSYNC.RECONVERGENT B1 ;  /* 0x0000000000017941 */ /* 0x000fea0003800200 */
.L_x_4990:
        /* <DEDUP_REMOVED lines=9> */
.L_x_4989:
        /* <DEDUP_REMOVED lines=17> */
.L_x_4998:
        /* <DEDUP_REMOVED lines=13> */
.L_x_5000:
[----:B------:R-:W-:Y:S05]  /*12020*/  BSYNC.RECONVERGENT B2 ;  /* 0x0000000000027941 */ /* 0x000fea0003800200 */
.L_x_4999:
        /* <DEDUP_REMOVED lines=48> */
.L_x_4997:
[----:B------:R-:W-:Y:S05]  /*12330*/  BSYNC.RECONVERGENT B1 ;  /* 0x0000000000017941 */ /* 0x000fea0003800200 */
.L_x_4996:
        /* <DEDUP_REMOVED lines=10> */
.L_x_4995:
        /* <DEDUP_REMOVED lines=17> */
.L_x_5004:
        /* <DEDUP_REMOVED lines=13> */
.L_x_5006:
[----:B------:R-:W-:Y:S05]  /*125c0*/  BSYNC.RECONVERGENT B2 ;  /* 0x0000000000027941 */ /* 0x000fea0003800200 */
.L_x_5005:
        /* <DEDUP_REMOVED lines=48> */
.L_x_5003:
[----:B------:R-:W-:Y:S05]  /*128d0*/  BSYNC.RECONVERGENT B1 ;  /* 0x0000000000017941 */ /* 0x000fea0003800200 */
.L_x_5002:
        /* <DEDUP_REMOVED lines=9> */
.L_x_5001:
        /* <DEDUP_REMOVED lines=17> */
.L_x_5010:
        /* <DEDUP_REMOVED lines=13> */
.L_x_5012:
[----:B------:R-:W-:Y:S05]  /*12b50*/  BSYNC.RECONVERGENT B2 ;  /* 0x0000000000027941 */ /* 0x000fea0003800200 */
.L_x_5011:
        /* <DEDUP_REMOVED lines=48> */
.L_x_5009:
[----:B------:R-:W-:Y:S05]  /*12e60*/  BSYNC.RECONVERGENT B1 ;  /* 0x0000000000017941 */ /* 0x000fea0003800200 */
.L_x_5008:
        /* <DEDUP_REMOVED lines=10> */
.L_x_5007:
[----:B------:R-:W-:Y:S02]  /*12f10*/  F2FP.BF16.F32.PACK_AB R75, RZ, R117 ;  /* 0x00000075ff4b723e */ /* 0x000fe400000010ff */
[----:B------:R-:W-:Y:S02]  /*12f20*/  MOV R82, R100 ;  /* 0x0000006400527202 */ /* 0x000fe40000000f00 */
[----:B------:R-:W-:Y:S02]  /*12f30*/  PRMT R74, R102, 0x5410, R104 ;  /* 0x00005410664a7816 */ /* 0x000fe40000000068 */
[----:B------:R-:W-:Y:S02]  /*12f40*/  PRMT R73, R98, 0x5410, R96 ;  /* 0x0000541062497816 */ /* 0x000fe40000000060 */
[----:B------:R-:W-:Y:S02]  /*12f50*/  PRMT R72, R94, 0x5410, R92 ;  /* 0x000054105e487816 */ /* 0x000fe4000000005c */
[----:B------:R-:W-:-:S07]  /*12f60*/  PRMT R75, R90, 0x5410, R75 ;  /* 0x000054105a4b7816 */ /* 0x000fce000000004b */
.L_x_4964:
        /* <DEDUP_REMOVED lines=24> */
.L_x_4913:
[----:B------:R-:W-:Y:S05]  /*130f0*/  BSYNC.RECONVERGENT B0 ;  /* 0x0000000000007941 */ /* 0x000fea0003800200 */
.L_x_4912:
        /* <DEDUP_REMOVED lines=38> */
[----:B------:R-:W-:-:S03]  /*13360*/  MOV R90, RZ ;  /* 0x000000ff005a7202 */ /* 0x000fc60000000f00 */
        /* <DEDUP_REMOVED lines=70> */
.L_x_5014:
[----:B------:R-:W-:Y:S05]  /*137d0*/  BSYNC.RECONVERGENT B0 ;  /* 0x0000000000007941 */ /* 0x000fea0003800200 */
.L_x_5013:
        /* <DEDUP_REMOVED lines=12> */
.L_x_5016:
[----:B------:R-:W-:Y:S05]  /*138a0*/  BSYNC.RECONVERGENT B0 ;  /* 0x0000000000007941 */ /* 0x000fea0003800200 */
.L_x_5015:
        /* <DEDUP_REMOVED lines=33> */
[----:B------:R-:W0:Y:S01]  /*13ac0*/  LDC R90, c[0x0][0x448] ;  /* 0x00011200ff5a7b82 */ /* 0x000e220000000800 */
[----:B--2---:R-:W-:Y:S01]  /*13ad0*/  FMUL.FTZ R121, R75, R92 ;  /* 0x0000005c4b797220 */ /* 0x004fe20000410000 */
[----:B------:R-:W-:Y:S01]  /*13ae0*/  FMUL.FTZ R119, R74, R119 ;  /* 0x000000774a777220 */ /* 0x000fe20000410000 */
[----:B---3--:R-:W-:Y:S01]  /*13af0*/  IMAD.IADD R88, R88, 0x1, R125 ;  /* 0x0000000158587824 */ /* 0x008fe200078e027d */
[----:B------:R-:W-:Y:S02]  /*13b00*/  I2FP.F32.S32 R125, R125 ;  /* 0x0000007d007d7245 */ /* 0x000fe40000201400 */
[----:B------:R-:W1:Y:S01]  /*13b10*/  SHFL.DOWN PT, R74, R121, 0x1, 0x1f ;  /* 0x08201f00794a7f89 */ /* 0x000e6200000e0000 */
[----:B------:R-:W-:Y:S01]  /*13b20*/  FMUL.FTZ R119, R119, R123 ;  /* 0x0000007b77777220 */ /* 0x000fe20000410000 */
[----:B------:R-:W-:-:S03]  /*13b30*/  I2FP.F32.S32 R88, R88 ;  /* 0x0000005800587245 */ /* 0x000fc60000201400 */
[----:B------:R-:W-:-:S03]  /*13b40*/  FFMA.FTZ R86, R75, R119, R86 ;  /* 0x000000774b567223 */ /* 0x000fc60000010056 */
[----:B------:R-:W2:Y:S02]  /*13b50*/  MUFU.RCP R88, R88 ;  /* 0x0000005800587308 */ /* 0x000ea40000001000 */
[----:B------:R-:W3:Y:S01]  /*13b60*/  SHFL.DOWN PT, R73, R86, 0x1, 0x1f ;  /* 0x08201f0056497f89 */ /* 0x000ee200000e0000 */
[----:B-1----:R-:W-:Y:S01]  /*13b70*/  FADD.FTZ R75, R121, -R74 ;  /* 0x8000004a794b7221 */ /* 0x002fe20000010000 */
[----:B------:R-:W-:-:S03]  /*13b80*/  FMUL.FTZ R119, R74, R125 ;  /* 0x0000007d4a777220 */ /* 0x000fc60000410000 */
[----:B------:R-:W-:Y:S01]  /*13b90*/  FMUL.FTZ R75, R75, R75 ;  /* 0x0000004b4b4b7220 */ /* 0x000fe20000410000 */
[----:B------:R-:W-:-:S03]  /*13ba0*/  FFMA.FTZ R119, R72, R121, R119 ;  /* 0x0000007948777223 */ /* 0x000fc60000010077 */
[----:B------:R-:W-:Y:S01]  /*13bb0*/  FMUL.FTZ R75, R72, R75 ;  /* 0x0000004b484b7220 */ /* 0x000fe20000410000 */
[----:B--2---:R-:W-:Y:S01]  /*13bc0*/  FMUL.FTZ R119, R88, R119 ;  /* 0x0000007758777220 */ /* 0x004fe20000410000 */
[----:B---3--:R-:W-:Y:S02]  /*13bd0*/  FADD.FTZ R73, R86, R73 ;  /* 0x0000004956497221 */ /* 0x008fe40000010000 */
[----:B------:R-:W-:Y:S01]  /*13be0*/  FMUL.FTZ R75, R75, R125 ;  /* 0x0000007d4b4b7220 */ /* 0x000fe20000410000 */
[----:B------:R-:W-:Y:S02]  /*13bf0*/  IMAD.U32 R125, RZ, RZ, UR22 ;  /* 0x00000016ff7d7e24 */ /* 0x000fe4000f8e00ff */
[----:B------:R-:W1:Y:S01]  /*13c00*/  SHFL.IDX PT, R119, R119, RZ, 0x1f ;  /* 0x00001fff77777589 */ /* 0x000e6200000e0000 */
[----:B------:R-:W-:Y:S02]  /*13c10*/  FFMA.FTZ R88, R88, R75, R73 ;  /* 0x0000004b58587223 */ /* 0x000fe40000010049 */
[----:B------:R-:W2:Y:S03]  /*13c20*/  @!P4 LDC.64 R74, c[0x0][0x3c0] ;  /* 0x0000f000ff4acb82 */ /* 0x000ea60000000a00 */
[----:B------:R-:W0:Y:S05]  /*13c30*/  SHFL.IDX PT, R123, R88, RZ, 0x1f ;  /* 0x00001fff587b7589 */ /* 0x000e2a00000e0000 */
[----:B------:R-:W3:Y:S01]  /*13c40*/  @!P4 LDC.64 R72, c[0x0][0x3c8] ;  /* 0x0000f200ff48cb82 */ /* 0x000ee20000000a00 */
[----:B-1----:R-:W-:-:S05]  /*13c50*/  FMUL.FTZ R86, R119, R119 ;  /* 0x0000007777567220 */ /* 0x002fca0000410000 */
[----:B------:R-:W-:Y:S01]  /*13c60*/  FSEL R121, R86, RZ, P3 ;  /* 0x000000ff56797208 */ /* 0x000fe20001800000 */
[----:B0-----:R-:W-:Y:S01]  /*13c70*/  FFMA.FTZ R86, R123, UR38, R90 ;  /* 0x000000267b567c23 */ /* 0x001fe2000801005a */
        /* <DEDUP_REMOVED lines=17> */
[----:B-1----:R-:W0:Y:S01]  /*13d90*/  LDC.64 R118, c[0x0][0x428] ;  /* 0x00010a00ff767b82 */ /* 0x002e220000000a00 */
        /* <DEDUP_REMOVED lines=31> */
.L_x_5019:
[----:B------:R-:W-:Y:S05]  /*13f90*/  BSYNC.RECONVERGENT B0 ;  /* 0x0000000000007941 */ /* 0x000fea0003800200 */
.L_x_5018:
        /* <DEDUP_REMOVED lines=34> */
.L_x_5021:
[----:B------:R-:W-:Y:S05]  /*141c0*/  BSYNC.RECONVERGENT B0 ;  /* 0x0000000000007941 */ /* 0x000fea0003800200 */
.L_x_5020:
[----:B------:R-:W-:Y:S04]  /*141d0*/  BSSY.RECONVERGENT B0, `(.L_x_5017) ;  /* 0x0000021000007945 */ /* 0x000fe80003800200 */
[----:B------:R-:W-:Y:S05]  /*141e0*/  @!P2 BRA `(.L_x_5022) ;  /* 0x00000000007ca947 */ /* 0x000fea0003800000 */
[----:B012---:R-:W0:Y:S01]  /*141f0*/  LDC.64 R118, c[0x0][0x428] ;  /* 0x00010a00ff767b82 */ /* 0x007e220000000a00 */
        /* <DEDUP_REMOVED lines=30> */
.L_x_5022:
[----:B------:R-:W-:Y:S05]  /*143e0*/  BSYNC.RECONVERGENT B0 ;  /* 0x0000000000007941 */ /* 0x000fea0003800200 */
.L_x_5017:
[----:B------:R-:W-:Y:S02]  /*143f0*/  UIADD3 UR22, UPT, UPT, UR22, UR20, URZ ;  /* 0x0000001416167290 */ /* 0x000fe4000fffe0ff */
[----:B------:R-:W-:Y:S02]  /*14400*/  UPLOP3.LUT UP1, UPT, UPT, UPT, UP1, 0x40, 0x4 ;  /* 0x000000000004789c */ /* 0x000fe40003f2e810 */
[----:B------:R-:W-:-:S09]  /*14410*/  UISETP.GE.AND UP0, UPT, UR22, UR21, UPT ;  /* 0x000000151600728c */ /* 0x000fd2000bf06270 */
[----:B------:R-:W-:Y:S05]  /*14420*/  BRA.U !UP0, `(.L_x_5023) ;  /* 0xfffffec908207547 */ /* 0x000fea000b83ffff */
[----:B------:R-:W-:Y:S05]  /*14430*/  EXIT ;  /* 0x000000000000794d */ /* 0x000fea0003800000 */
.L_x_5024:
        /* <DEDUP_REMOVED lines=12> */
.L_x_20945:


//--------------------- .text._ZN10layer_norm13ln_fwd_kernelINS_13Kernel_traitsIf13__nv_bfloat16S2_S2_fjLj6144ELj1ELj1ELj8ELj16ENS_18Kernel_traits_baseILj6144EfS2_S2_S2_fjLj256EEEEELb1ELb0ELb1ELb1EEEvNS_9FwdParamsE --------------------------
	.section	.text._ZN10layer_norm13ln_fwd_kernelINS_13Kernel_traitsIf13__nv_bfloat16S2_S2_fjLj6144ELj1ELj1ELj8ELj16ENS_18Kernel_traits_baseILj6144EfS2_S2_S2_fjLj256EEEEELb1ELb0ELb1ELb1EEEvNS_9FwdParamsE,"ax",@progbits
	.align	128
        .global         _ZN10layer_norm13ln_fwd_kernelINS_13Kernel_traitsIf13__nv_bfloat16S2_S2_fjLj6144ELj1ELj1ELj8ELj16ENS_18Kernel_traits_baseILj6144EfS2_S2_S2_fjLj256EEEEELb1ELb0ELb1ELb1EEEvNS_9FwdParamsE
        .type           _ZN10layer_norm13ln_fwd_kernelINS_13Kernel_traitsIf13__nv_bfloat16S2_S2_fjLj6144ELj1ELj1ELj8ELj16ENS_18Kernel_traits_baseILj6144EfS2_S2_S2_fjLj256EEEEELb1ELb0ELb1ELb1EEEvNS_9FwdParamsE,@function
        .size           _ZN10layer_norm13ln_fwd_kernelINS_13Kernel_traitsIf13__nv_bfloat16S2_S2_fjLj6144ELj1ELj1ELj8ELj16ENS_18Kernel_traits_baseILj6144EfS2_S2_S2_fjLj256EEEEELb1ELb0ELb1ELb1EEEvNS_9FwdParamsE,(.L_x_20946 - _ZN10layer_norm13ln_fwd_kernelINS_13Kernel_traitsIf13__nv_bfloat16S2_S2_fjLj6144ELj1ELj1ELj8ELj16ENS_18Kernel_traits_baseILj6144EfS2_S2_S2_fjLj256EEEEELb1ELb0ELb1ELb1EEEvNS_9FwdParamsE)
        .other          _ZN10layer_norm13ln_fwd_kernelINS_13Kernel_traitsIf13__nv_bfloat16S2_S2_fjLj6144ELj1ELj1ELj8ELj16ENS_18Kernel_traits_baseILj6144EfS2_S2_S2_fjLj256EEEEELb1ELb0ELb1ELb1EEEvNS_9FwdParamsE,@"STO_CUDA_ENTRY STV_DEFAULT"
_ZN10layer_norm13ln_fwd_kernelINS_13Kernel_traitsIf13__nv_bfloat16S2_S2_fjLj6144ELj1ELj1ELj8ELj16ENS_18Kernel_traits_baseILj6144EfS2_S2_S2_fjLj256EEEEELb1ELb0ELb1ELb1EEEvNS_9FwdParamsE:
.text._ZN10layer_norm13ln_fwd_kernelINS_13Kernel_traitsIf13__nv_bfloat16S2_S2_fjLj6144ELj1ELj1ELj8ELj16ENS_18Kernel_traits_baseILj6144EfS2_S2_S2_fjLj256EEEEELb1ELb0ELb1ELb1EEEvNS_9FwdParamsE:
        /* <DEDUP_REMOVED lines=16> */
[----:B------:R-:W2:Y:S01]  /*0100*/  @P1 LDC R11, c[0x0][0x460] ;  /* 0x00011800ff0b1b82 */ /* 0x000ea20000000800 */
[----:B------:R-:W-:-:S13]  /*0110*/  ISETP.NE.AND.EX P0, PT, RZ, UR5, PT, P0 ;  /* 0x00000005ff007c0c */ /* 0x000fda000bf05300 */
[----:B------:R-:W4:Y:S08]  /*0120*/  @P0 LDC.64 R6, c[0x0][0x3d0] ;  /* 0x0000f400ff060b82 */ /* 0x000f300000000a00 */
[----:B------:R-:W0:Y:S01]  /*0130*/  @P0 LDC.64 R8, c[0x0][0x438] ;  /* 0x00010e00ff080b82 */ /* 0x000e220000000a00 */
[----:B----4-:R-:W-:-:S05]  /*0140*/  @P0 IMAD.WIDE.U32 R6, R125, 0x20, R6 ;  /* 0x000000207d060825 */ /* 0x010fca00078e0006 */
[----:B------:R1:W5:Y:S01]  /*0150*/  @P0 LDG.E.128 R16, desc[UR12][R6.64] ;  /* 0x0000000c06100981 */ /* 0x000362000c1e1d00 */
[----:B0-----:R-:W-:-:S03]  /*0160*/  @P0 IMAD.WIDE.U32 R8, R125, 0x20, R8 ;  /* 0x000000207d080825 */ /* 0x001fc600078e0008 */
        /* <DEDUP_REMOVED lines=11> */
[----:B------:R-:W0:Y:S01]  /*0220*/  LDC R0, c[0x0][0x360] ;  /* 0x0000d800ff007b82 */ /* 0x000e220000000800 */
[----:B---3--:R-:W-:-:S06]  /*0230*/  UISETP.GE.AND UP0, UPT, UR7, UR4, UPT ;  /* 0x000000040700728c */ /* 0x008fcc000bf06270 */
[----:B------:R-:W-:Y:S02]  /*0240*/  PLOP3.LUT P3, PT, PT, PT, UP0, 0x80, 0x8 ;  /* 0x000000000008781c */ /* 0x000fe40003f6f008 */
[----:B--2---:R-:W-:Y:S02]  /*0250*/  @P1 IADD3 R82, P2, PT, R4, R11, RZ ;  /* 0x0000000b04521210 */ /* 0x004fe40007f5e0ff */
[----:B------:R-:W-:Y:S02]  /*0260*/  @P1 R2UR UR14, R2 ;  /* 0x00000000020e12ca */ /* 0x000fe400000e0000 */
[----:B------:R-:W-:Y:S02]  /*0270*/  @P1 IADD3.X R83, PT, PT, RZ, R5, RZ, P2, !PT ;  /* 0x00000005ff531210 */ /* 0x000fe400017fe4ff */
[----:B------:R-:W-:Y:S01]  /*0280*/  @P1 R2UR UR15, R3 ;  /* 0x00000000030f12ca */ /* 0x000fe200000e0000 */
[----:B0-----:R-:W-:Y:S01]  /*0290*/  IMAD R4, R0, UR7, R125 ;  /* 0x0000000700047c24 */ /* 0x001fe2000f8e027d */
[----:B------:R-:W-:Y:S01]  /*02a0*/  SHF.R.U64 R5, R82, 0x2, R83 ;  /* 0x0000000252057819 */ /* 0x000fe20000001253 */
[----:B-1----:R-:W-:-:S12]  /*02b0*/  @P0 BRA `(.L_x_5025) ;  /* 0x0000000000500947 */ /* 0x002fd80003800000 */
        /* <DEDUP_REMOVED lines=20> */
.L_x_5025:
[----:B------:R-:W-:Y:S05]  /*0400*/  @P3 EXIT ;  /* 0x000000000000394d */ /* 0x000fea0003800000 */
[----:B------:R-:W-:Y:S01]  /*0410*/  IMAD.HI.U32 R3, R4, -0x326172a9, RZ ;  /* 0xcd9e8d5704037827 */ /* 0x000fe200078e00ff */
[----:B------:R-:W-:Y:S01]  /*0420*/  SHF.R.U32.HI R6, RZ, 0x2, R83 ;  /* 0x00000002ff067819 */ /* 0x000fe20000011653 */
[----:B------:R-:W-:Y:S01]  /*0430*/  UIADD3 UR27, UPT, UPT, UR15, -0x4498517b, URZ ;  /* 0xbb67ae850f1b7890 */ /* 0x000fe2000fffe0ff */
[----:B------:R-:W-:Y:S01]  /*0440*/  LOP3.LUT R82, R82, 0x3, RZ, 0xc0, !PT ;  /* 0x0000000352527812 */ /* 0x000fe200078ec0ff */
[C---:B------:R-:W-:Y:S01]  /*0450*/  IMAD.HI.U32 R0, R5.reuse, -0x2daee0ad, RZ ;  /* 0xd2511f5305007827 */ /* 0x040fe200078e00ff */
[----:B------:R-:W-:Y:S01]  /*0460*/  LOP3.LUT R3, R6, UR14, R3, 0x96, !PT ;  /* 0x0000000e06037c12 */ /* 0x000fe2000f8e9603 */
[----:B------:R-:W-:Y:S02]  /*0470*/  UIADD3 UR26, UPT, UPT, UR14, -0x61c88647, URZ ;  /* 0x9e3779b90e1a7890 */ /* 0x000fe4000fffe0ff */
        /* <DEDUP_REMOVED lines=8> */
[----:B------:R-:W-:Y:S02]  /*0500*/  UIADD3 UR30, UPT, UPT, UR15, 0x32370b8f, URZ ;  /* 0x32370b8f0f1e7890 */ /* 0x000fe4000fffe0ff */
[----:B------:R-:W-:Y:S01]  /*0510*/  UIADD3 UR4, UPT, UPT, UR14, -0x255992d5, URZ ;  /* 0xdaa66d2b0e047890 */ /* 0x000fe2000fffe0ff */
[----:B------:R-:W-:Y:S01]  /*0520*/  IMAD R10, R3, -0x2daee0ad, RZ ;  /* 0xd2511f53030a7824 */ /* 0x000fe200078e02ff */
[----:B------:R-:W-:Y:S01]  /*0530*/  LOP3.LUT R2, R7, UR26, R2, 0x96, !PT ;  /* 0x0000001a07027c12 */ /* 0x000fe2000f8e9602 */
[----:B------:R-:W-:Y:S01]  /*0540*/  IMAD R7, R0, -0x326172a9, RZ ;  /* 0xcd9e8d5700077824 */ /* 0x000fe200078e02ff */
[----:B------:R-:W-:Y:S01]  /*0550*/  UIADD3 UR31, UPT, UPT, UR14, 0x78dde6e4, URZ ;  /* 0x78dde6e40e1f7890 */ /* 0x000fe2000fffe0ff */
[----:B------:R-:W-:Y:S01]  /*0560*/  IMAD.HI.U32 R0, R8, -0x326172a9, RZ ;  /* 0xcd9e8d5708007827 */ /* 0x000fe200078e00ff */
[----:B------:R-:W-:-:S02]  /*0570*/  UIADD3 UR32, UPT, UPT, UR15, -0x126145ec, URZ ;  /* 0xed9eba140f207890 */ /* 0x000fc4000fffe0ff */
[----:B------:R-:W-:Y:S01]  /*0580*/  UIADD3 UR34, UPT, UPT, UR15, -0x56f99767, URZ ;  /* 0xa90668990f227890 */ /* 0x000fe2000fffe0ff */
[----:B------:R-:W-:Y:S01]  /*0590*/  IMAD.HI.U32 R3, R2, -0x2daee0ad, RZ ;  /* 0xd2511f5302037827 */ /* 0x000fe200078e00ff */
[----:B------:R-:W-:Y:S01]  /*05a0*/  LOP3.LUT R0, R7, UR28, R0, 0x96, !PT ;  /* 0x0000001c07007c12 */ /* 0x000fe2000f8e9600 */
[----:B------:R-:W-:Y:S02]  /*05b0*/  UIADD3 UR33, UPT, UPT, UR14, 0x1715609d, URZ ;  /* 0x1715609d0e217890 */ /* 0x000fe4000fffe0ff */
[----:B------:R-:W-:Y:S01]  /*05c0*/  IMAD R7, R8, -0x326172a9, RZ ;  /* 0xcd9e8d5708077824 */ /* 0x000fe200078e02ff */
[----:B------:R-:W-:Y:S01]  /*05d0*/  LOP3.LUT R3, R10, UR29, R3, 0x96, !PT ;  /* 0x0000001d0a037c12 */ /* 0x000fe2000f8e9603 */
[----:B------:R-:W-:Y:S01]  /*05e0*/  IMAD R10, R2, -0x2daee0ad, RZ ;  /* 0xd2511f53020a7824 */ /* 0x000fe200078e02ff */
[----:B------:R-:W-:Y:S01]  /*05f0*/  UIADD3 UR35, UPT, UPT, UR14, -0x4ab325aa, URZ ;  /* 0xb54cda560e237890 */ /* 0x000fe2000fffe0ff */
[----:B------:R-:W-:Y:S01]  /*0600*/  IMAD.HI.U32 R9, R0, -0x2daee0ad, RZ ;  /* 0xd2511f5300097827 */ /* 0x000fe200078e00ff */
[----:B------:R-:W-:-:S02]  /*0610*/  UIADD3 UR36, UPT, UPT, UR15, 0x646e171e, URZ ;  /* 0x646e171e0f247890 */ /* 0x000fc4000fffe0ff */
[----:B------:R-:W-:Y:S01]  /*0620*/  UIADD3 UR38, UPT, UPT, UR15, 0x1fd5c5a3, URZ ;  /* 0x1fd5c5a30f267890 */ /* 0x000fe2000fffe0ff */
[C---:B------:R-:W-:Y:S01]  /*0630*/  IMAD.HI.U32 R2, R3.reuse, -0x326172a9, RZ ;  /* 0xcd9e8d5703027827 */ /* 0x040fe200078e00ff */
[----:B------:R-:W-:Y:S01]  /*0640*/  LOP3.LUT R9, R10, UR30, R9, 0x96, !PT ;  /* 0x0000001e0a097c12 */ /* 0x000fe2000f8e9609 */
[----:B------:R-:W-:Y:S02]  /*0650*/  UIADD3 UR37, UPT, UPT, UR14, 0x5384540f, URZ ;  /* 0x5384540f0e257890 */ /* 0x000fe4000fffe0ff */
[----:B------:R-:W-:Y:S01]  /*0660*/  IMAD R8, R3, -0x326172a9, RZ ;  /* 0xcd9e8d5703087824 */ /* 0x000fe200078e02ff */
[----:B------:R-:W-:Y:S01]  /*0670*/  LOP3.LUT R2, R7, UR4, R2, 0x96, !PT ;  /* 0x0000000407027c12 */ /* 0x000fe2000f8e9602 */
[----:B------:R-:W-:Y:S01]  /*0680*/  IMAD.HI.U32 R3, R9, -0x326172a9, RZ ;  /* 0xcd9e8d5709037827 */ /* 0x000fe200078e00ff */
[----:B------:R-:W-:Y:S02]  /*0690*/  UIADD3 UR39, UPT, UPT, UR14, -0xe443238, URZ ;  /* 0xf1bbcdc80e277890 */ /* 0x000fe4000fffe0ff */
[----:B------:R-:W-:Y:S01]  /*06a0*/  UIADD3 UR40, UPT, UPT, UR15, -0x24c28bd8, URZ ;  /* 0xdb3d74280f287890 */ /* 0x000fe2000fffe0ff */
[----:B------:R-:W-:Y:S01]  /*06b0*/  IMAD R7, R0, -0x2daee0ad, RZ ;  /* 0xd2511f5300077824 */ /* 0x000fe200078e02ff */
[----:B------:R-:W-:Y:S01]  /*06c0*/  LOP3.LUT R3, R8, UR31, R3, 0x96, !PT ;  /* 0x0000001f08037c12 */ /* 0x000fe2000f8e9603 */
[----:B------:R-:W-:Y:S01]  /*06d0*/  IMAD.HI.U32 R0, R2, -0x2daee0ad, RZ ;  /* 0xd2511f5302007827 */ /* 0x000fe200078e00ff */
[----:B------:R-:W-:-:S02]  /*06e0*/  UIADD3 UR4, UPT, UPT, UR15, -0x695add53, URZ ;  /* 0x96a522ad0f047890 */ /* 0x000fc4000fffe0ff */
[----:B------:R-:W-:Y:S01]  /*06f0*/  UIADD3 UR41, UPT, UPT, UR14, -0x700cb87f, URZ ;  /* 0x8ff347810e297890 */ /* 0x000fe2000fffe0ff */
[----:B------:R-:W-:Y:S01]  /*0700*/  IMAD R8, R2, -0x2daee0ad, RZ ;  /* 0xd2511f5302087824 */ /* 0x000fe200078e02ff */
[----:B------:R-:W-:Y:S01]  /*0710*/  LOP3.LUT R0, R7, UR32, R0, 0x96, !PT ;  /* 0x0000002007007c12 */ /* 0x000fe2000f8e9600 */
[----:B------:R-:W-:Y:S01]  /*0720*/  IMAD.HI.U32 R7, R3, -0x2daee0ad, RZ ;  /* 0xd2511f5303077827 */ /* 0x000fe200078e00ff */
[----:B------:R-:W0:Y:S03]  /*0730*/  LDCU UR23, c[0x0][0x404] ;  /* 0x00008080ff1777ac */ /* 0x000e260008000800 */
[----:B------:R-:W-:Y:S01]  /*0740*/  IMAD R9, R9, -0x326172a9, RZ ;  /* 0xcd9e8d5709097824 */ /* 0x000fe200078e02ff */
[----:B------:R-:W-:Y:S01]  /*0750*/  LOP3.LUT R7, R8, UR34, R7, 0x96, !PT ;  /* 0x0000002208077c12 */ /* 0x000fe2000f8e9607 */
[C---:B------:R-:W-:Y:S01]  /*0760*/  IMAD.HI.U32 R2, R0.reuse, -0x326172a9, RZ ;  /* 0xcd9e8d5700027827 */ /* 0x040fe200078e00ff */
[----:B------:R-:W1:Y:S03]  /*0770*/  LDCU UR22, c[0x0][0x388] ;  /* 0x00007100ff1677ac */ /* 0x000e660008000800 */
[----:B------:R-:W-:Y:S01]  /*0780*/  IMAD R8, R3, -0x2daee0ad, RZ ;  /* 0xd2511f5303087824 */ /* 0x000fe200078e02ff */
[----:B------:R-:W-:Y:S01]  /*0790*/  LOP3.LUT R2, R9, UR33, R2, 0x96, !PT ;  /* 0x0000002109027c12 */ /* 0x000fe2000f8e9602 */
[----:B------:R-:W-:Y:S01]  /*07a0*/  IMAD R9, R0, -0x326172a9, RZ ;  /* 0xcd9e8d5700097824 */ /* 0x000fe200078e02ff */
[----:B------:R-:W2:Y:S01]  /*07b0*/  LDCU.U8 UR24, c[0x0][0x410] ;  /* 0x00008200ff1877ac */ /* 0x000ea20008000000 */
[----:B------:R-:W-:Y:S01]  /*07c0*/  IMAD.HI.U32 R0, R7, -0x326172a9, RZ ;  /* 0xcd9e8d5707007827 */ /* 0x000fe200078e00ff */
[----:B------:R-:W3:Y:S03]  /*07d0*/  LDCU UR25, c[0x0][0x400] ;  /* 0x00008000ff1977ac */ /* 0x000ee60008000800 */
[C---:B------:R-:W-:Y:S01]  /*07e0*/  IMAD.HI.U32 R3, R2.reuse, -0x2daee0ad, RZ ;  /* 0xd2511f5302037827 */ /* 0x040fe200078e00ff */
[----:B------:R-:W-:Y:S01]  /*07f0*/  LOP3.LUT R0, R9, UR35, R0, 0x96, !PT ;  /* 0x0000002309007c12 */ /* 0x000fe2000f8e9600 */
[----:B------:R-:W4:Y:S02]  /*0800*/  LDCU.64 UR16, c[0x0][0x408] ;  /* 0x00008100ff1077ac */ /* 0x000f240008000a00 */
[----:B------:R-:W-:Y:S01]  /*0810*/  IMAD R9, R2, -0x2daee0ad, RZ ;  /* 0xd2511f5302097824 */ /* 0x000fe200078e02ff */
[----:B------:R-:W-:Y:S01]  /*0820*/  LOP3.LUT R3, R8, UR36, R3, 0x96, !PT ;  /* 0x0000002408037c12 */ /* 0x000fe2000f8e9603 */
[C---:B------:R-:W-:Y:S01]  /*0830*/  IMAD.HI.U32 R8, R0.reuse, -0x2daee0ad, RZ ;  /* 0xd2511f5300087827 */ /* 0x040fe200078e00ff */
[----:B------:R-:W0:Y:S03]  /*0840*/  LDCU.128 UR8, c[0x0][0x3f0] ;  /* 0x00007e00ff0877ac */ /* 0x000e260008000c00 */
[----:B------:R-:W-:Y:S01]  /*0850*/  IMAD R7, R7, -0x326172a9, RZ ;  /* 0xcd9e8d5707077824 */ /* 0x000fe200078e02ff */
[----:B------:R-:W-:Y:S01]  /*0860*/  LOP3.LUT R8, R9, UR38, R8, 0x96, !PT ;  /* 0x0000002609087c12 */ /* 0x000fe2000f8e9608 */
[----:B------:R-:W-:Y:S01]  /*0870*/  IMAD.HI.U32 R2, R3, -0x326172a9, RZ ;  /* 0xcd9e8d5703027827 */ /* 0x000fe200078e00ff */
[----:B------:R-:W0:Y:S03]  /*0880*/  LDCU.64 UR18, c[0x0][0x3a0] ;  /* 0x00007400ff1277ac */ /* 0x000e260008000a00 */
[----:B------:R-:W-:Y:S01]  /*0890*/  IMAD R10, R0, -0x2daee0ad, RZ ;  /* 0xd2511f53000a7824 */ /* 0x000fe200078e02ff */
[----:B------:R-:W-:Y:S01]  /*08a0*/  LOP3.LUT R2, R7, UR37, R2, 0x96, !PT ;  /* 0x0000002507027c12 */ /* 0x000fe2000f8e9602 */
[----:B------:R-:W-:Y:S01]  /*08b0*/  IMAD R3, R3, -0x326172a9, RZ ;  /* 0xcd9e8d5703037824 */ /* 0x000fe200078e02ff */
[----:B------:R-:W0:Y:S01]  /*08c0*/  LDCU.64 UR20, c[0x0][0x380] ;  /* 0x00007000ff1477ac */ /* 0x000e220008000a00 */
[----:B------:R-:W-:Y:S01]  /*08d0*/  IMAD.HI.U32 R0, R8, -0x326172a9, RZ ;  /* 0xcd9e8d5708007827 */ /* 0x000fe200078e00ff */
[----:B------:R-:W-:-:S03]  /*08e0*/  UPLOP3.LUT UP1, UPT, UPT, UPT, UPT, 0x40, 0x4 ;  /* 0x000000000004789c */ /* 0x000fc60003f2e870 */
        /* <DEDUP_REMOVED lines=10> */
[----:B------:R-:W-:Y:S02]  /*0990*/  IMAD.MOV.U32 R7, RZ, RZ, RZ ;  /* 0x000000ffff077224 */ /* 0x000fe400078e00ff */
[----:B01234-:R-:W-:-:S07]  /*09a0*/  IMAD R2, R10, -0x326172a9, RZ ;  /* 0xcd9e8d570a027824 */ /* 0x01ffce00078e02ff */
.L_x_5234:
[----:B------:R-:W-:-:S06]  /*09b0*/  UIMAD.WIDE UR4, UR7, 0x4, UR8 ;  /* 0x00000004070478a5 */ /* 0x000fcc000f8e0208 */
[----:B0-----:R-:W-:Y:S01]  /*09c0*/  IMAD.U32 R70, RZ, RZ, UR4 ;  /* 0x00000004ff467e24 */ /* 0x001fe2000f8e00ff */
[----:B------:R-:W-:-:S05]  /*09d0*/  MOV R71, UR5 ;  /* 0x0000000500477c02 */ /* 0x000fca0008000f00 */
[----:B------:R-:W2:Y:S01]  /*09e0*/  LDG.E R70, desc[UR12][R70.64] ;  /* 0x0000000c46467981 */ /* 0x000ea2000c1e1900 */
[----:B------:R-:W-:Y:S01]  /*09f0*/  UIMAD.WIDE UR4, UR7, 0x4, UR10 ;  /* 0x00000004070478a5 */ /* 0x000fe2000f8e020a */
[----:B------:R-:W-:-:S05]  /*0a00*/  IMAD.MOV.U32 R76, RZ, RZ, RZ ;  /* 0x000000ffff4c7224 */ /* 0x000fca00078e00ff */
[----:B-1----:R-:W-:Y:S02]  /*0a10*/  MOV R73, UR5 ;  /* 0x0000000500497c02 */ /* 0x002fe40008000f00 */
[----:B--2---:R-:W-:-:S13]  /*0a20*/  ISETP.GE.AND P0, PT, R70, 0x1, PT ;  /* 0x000000014600780c */ /* 0x004fda0003f06270 */
[----:B------:R-:W0:Y:S01]  /*0a30*/  @P0 LDC.64 R68, c[0x0][0x390] ;  /* 0x0000e400ff440b82 */ /* 0x000e220000000a00 */
[----:B------:R-:W-:-:S04]  /*0a40*/  @P0 VIADD R72, R70, 0xffffffff ;  /* 0xffffffff46480836 */ /* 0x000fc80000000000 */
        /* <DEDUP_REMOVED lines=13> */
[----:B------:R-:W-:-:S02]  /*0b20*/  UIADD3 UR4, UPT, UPT, UR15, -0x695add53, URZ ;  /* 0x96a522ad0f047890 */ /* 0x000fc4000fffe0ff */
[----:B------:R-:W-:Y:S01]  /*0b30*/  UIADD3 UR42, UPT, UPT, UR14, -0x255992d5, URZ ;  /* 0xdaa66d2b0e2a7890 */ /* 0x000fe2000fffe0ff */
        /* <DEDUP_REMOVED lines=27> */
.L_x_5029:
        /* <DEDUP_REMOVED lines=12> */
.L_x_5030:
        /* <DEDUP_REMOVED lines=42> */
.L_x_5028:
[----:B------:R-:W-:Y:S01]  /*1050*/  I2FP.F32.U32 R8, R8 ;  /* 0x0000000800087245 */ /* 0x000fe20000201000 */
[----:B------:R-:W-:Y:S02]  /*1060*/  IMAD.MOV.U32 R69, RZ, RZ, 0x2f800000 ;  /* 0x2f800000ff457424 */ /* 0x000fe400078e00ff */
[----:B-----5:R-:W-:Y:S02]  /*1070*/  IMAD.U32 R68, R64, 0x10000, RZ ;  /* 0x0001000040447824 */ /* 0x020fe400078e00ff */
        /* <DEDUP_REMOVED lines=8> */
.L_x_5027:
        /* <DEDUP_REMOVED lines=21> */
.L_x_5033:
        /* <DEDUP_REMOVED lines=12> */
.L_x_5034:
        /* <DEDUP_REMOVED lines=43> */
.L_x_5032:
        /* <DEDUP_REMOVED lines=13> */
.L_x_5031:
        /* <DEDUP_REMOVED lines=20> */
.L_x_5037:
        /* <DEDUP_REMOVED lines=12> */
.L_x_5038:
        /* <DEDUP_REMOVED lines=42> */
.L_x_5036:
        /* <DEDUP_REMOVED lines=11> */
.L_x_5035:
        /* <DEDUP_REMOVED lines=21> */
.L_x_5041:
        /* <DEDUP_REMOVED lines=12> */
.L_x_5042:
        /* <DEDUP_REMOVED lines=43> */
.L_x_5040:
        /* <DEDUP_REMOVED lines=13> */
.L_x_5039:
        /* <DEDUP_REMOVED lines=20> */
.L_x_5045:
        /* <DEDUP_REMOVED lines=12> */
.L_x_5046:
        /* <DEDUP_REMOVED lines=43> */
.L_x_5044:
[----:B------:R-:W-:Y:S01]  /*2620*/  I2FP.F32.U32 R12, R12 ;  /* 0x0000000c000c7245 */ /* 0x000fe20000201000 */
[----:B------:R-:W-:Y:S01]  /*2630*/  IMAD.MOV.U32 R81, RZ, RZ, 0x2f800000 ;  /* 0x2f800000ff517424 */ /* 0x000fe200078e00ff */
[----:B-----5:R-:W-:-:S03]  /*2640*/  SHF.L.U32 R80, R66, 0x10, RZ ;  /* 0x0000001042507819 */ /* 0x020fc600000006ff */
[----:B------:R-:W-:Y:S01]  /*2650*/  FFMA.FTZ R12, R12, R81, 1.1641532182693481445e-10 ;  /* 0x2f0000000c0c7423 */ /* 0x000fe20000010051 */
[----:B------:R-:W-:Y:S02]  /*2660*/  IMAD.U32 R81, R74, 0x10000, RZ ;  /* 0x000100004a517824 */ /* 0x000fe400078e00ff */
[----:B------:R-:W-:Y:S02]  /*2670*/  FMUL.FTZ R80, R80, UR17 ;  /* 0x0000001150507c20 */ /* 0x000fe40008410000 */
[----:B------:R-:W-:Y:S02]  /*2680*/  FSETP.GTU.FTZ.AND P2, PT, R12, UR23, PT ;  /* 0x000000170c007c0b */ /* 0x000fe4000bf5c000 */
[----:B------:R-:W-:Y:S02]  /*2690*/  FMUL.FTZ R80, R80, UR16 ;  /* 0x0000001050507c20 */ /* 0x000fe40008410000 */
[----:B------:R-:W-:-:S03]  /*26a0*/  SEL R12, RZ, 0x1, P2 ;  /* 0x00000001ff0c7807 */ /* 0x000fc60001000000 */
[----:B------:R-:W-:-:S05]  /*26b0*/  FSEL R80, R80, RZ, !P2 ;  /* 0x000000ff50507208 */ /* 0x000fca0005000000 */
[----:B------:R-:W-:-:S07]  /*26c0*/  FADD.FTZ R81, R81, R80 ;  /* 0x0000005051517221 */ /* 0x000fce0000010000 */
.L_x_5043:
        /* <DEDUP_REMOVED lines=21> */
.L_x_5049:
        /* <DEDUP_REMOVED lines=12> */
.L_x_5050:
        /* <DEDUP_REMOVED lines=42> */
.L_x_5048:
        /* <DEDUP_REMOVED lines=13> */
.L_x_5047:
        /* <DEDUP_REMOVED lines=20> */
.L_x_5053:
        /* <DEDUP_REMOVED lines=12> */
.L_x_5054:
        /* <DEDUP_REMOVED lines=39> */
[----:B------:R-:W-:-:S04]  /*30c0*/  LOP3.LUT R3, R88, UR41, R3, 0x96, !PT ;  /* 0x0000002958037c12 */ /* 0x000fc8000f8e9603 */
[----:B------:R-:W-:Y:S01]  /*30d0*/  LOP3.LUT R0, R84, UR4, R91, 0x96, !PT ;  /* 0x0000000454007c12 */ /* 0x000fe2000f8e965b */
[----:B------:R-:W-:-:S07]  /*30e0*/  IMAD.MOV.U32 R84, RZ, RZ, R90 ;  /* 0x000000ffff547224 */ /* 0x000fce00078e005a */
.L_x_5052:
        /* <DEDUP_REMOVED lines=11> */
.L_x_5051:
        /* <DEDUP_REMOVED lines=21> */
.L_x_5057:
        /* <DEDUP_REMOVED lines=12> */
.L_x_5058:
        /* <DEDUP_REMOVED lines=41> */
[----:B------:R-:W-:-:S07]  /*3640*/  IMAD.MOV.U32 R88, RZ, RZ, RZ ;  /* 0x000000ffff587224 */ /* 0x000fce00078e00ff */
.L_x_5056:
        /* <DEDUP_REMOVED lines=13> */
.L_x_5055:
[----:B------:R-:W-:Y:S02]  /*3720*/  F2FP.BF16.F32.PACK_AB R75, RZ, R87 ;  /* 0x00000057ff4b723e */ /* 0x000fe400000010ff */
[----:B------:R-:W-:Y:S02]  /*3730*/  PRMT R74, R80, 0x5410, R74 ;  /* 0x00005410504a7816 */ /* 0x000fe4000000004a */
[----:B------:R-:W-:Y:S02]  /*3740*/  PRMT R73, R78, 0x5410, R73 ;  /* 0x000054104e497816 */ /* 0x000fe40000000049 */
[----:B------:R-:W-:Y:S02]  /*3750*/  PRMT R72, R68, 0x5410, R72 ;  /* 0x0000541044487816 */ /* 0x000fe40000000048 */
[----:B------:R-:W-:Y:S01]  /*3760*/  PRMT R75, R82, 0x5410, R75 ;  /* 0x00005410524b7816 */ /* 0x000fe2000000004b */
[----:B------:R-:W-:Y:S06]  /*3770*/  BRA `(.L_x_5059) ;  /* 0x0000002800247947 */ /* 0x000fec0003800000 */
.L_x_5026:
        /* <DEDUP_REMOVED lines=19> */
.L_x_5062:
        /* <DEDUP_REMOVED lines=12> */
.L_x_5063:
        /* <DEDUP_REMOVED lines=42> */
.L_x_5061:
        /* <DEDUP_REMOVED lines=9> */
.L_x_5060:
        /* <DEDUP_REMOVED lines=16> */
.L_x_5066:
        /* <DEDUP_REMOVED lines=12> */
.L_x_5067:
        /* <DEDUP_REMOVED lines=43> */
.L_x_5065:
        /* <DEDUP_REMOVED lines=10> */
.L_x_5064:
        /* <DEDUP_REMOVED lines=16> */
.L_x_5070:
        /* <DEDUP_REMOVED lines=12> */
.L_x_5071:
        /* <DEDUP_REMOVED lines=43> */
.L_x_5069:
        /* <DEDUP_REMOVED lines=9> */
.L_x_5068:
        /* <DEDUP_REMOVED lines=16> */
.L_x_5074:
        /* <DEDUP_REMOVED lines=12> */
.L_x_5075:
        /* <DEDUP_REMOVED lines=43> */
.L_x_5073:
        /* <DEDUP_REMOVED lines=10> */
.L_x_5072:
        /* <DEDUP_REMOVED lines=16> */
.L_x_5078:
        /* <DEDUP_REMOVED lines=12> */
.L_x_5079:
        /* <DEDUP_REMOVED lines=43> */
.L_x_5077:
        /* <DEDUP_REMOVED lines=9> */
.L_x_5076:
        /* <DEDUP_REMOVED lines=16> */
.L_x_5082:
        /* <DEDUP_REMOVED lines=12> */
.L_x_5083:
        /* <DEDUP_REMOVED lines=43> */
.L_x_5081:
        /* <DEDUP_REMOVED lines=10> */
.L_x_5080:
        /* <DEDUP_REMOVED lines=16> */
.L_x_5086:
        /* <DEDUP_REMOVED lines=12> */
.L_x_5087:
        /* <DEDUP_REMOVED lines=42> */
.L_x_5085:
        /* <DEDUP_REMOVED lines=9> */
.L_x_5084:
        /* <DEDUP_REMOVED lines=16> */
.L_x_5090:
        /* <DEDUP_REMOVED lines=12> */
.L_x_5091:
        /* <DEDUP_REMOVED lines=42> */
.L_x_5089:
        /* <DEDUP_REMOVED lines=10> */
.L_x_5088:
[----:B------:R-:W-:Y:S02]  /*5fc0*/  F2FP.BF16.F32.PACK_AB R82, RZ, R87 ;  /* 0x00000057ff52723e */ /* 0x000fe400000010ff */
[----:B------:R-:W-:Y:S02]  /*5fd0*/  PRMT R73, R73, 0x5410, R75 ;  /* 0x0000541049497816 */ /* 0x000fe4000000004b */
[----:B------:R-:W-:Y:S02]  /*5fe0*/  PRMT R74, R74, 0x5410, R78 ;  /* 0x000054104a4a7816 */ /* 0x000fe4000000004e */
[----:B------:R-:W-:Y:S02]  /*5ff0*/  PRMT R72, R72, 0x5410, R68 ;  /* 0x0000541048487816 */ /* 0x000fe40000000044 */
[----:B------:R-:W-:-:S07]  /*6000*/  PRMT R75, R80, 0x5410, R82 ;  /* 0x00005410504b7816 */ /* 0x000fce0000000052 */
.L_x_5059:
        /* <DEDUP_REMOVED lines=24> */
.L_x_5092:
[----:B------:R-:W-:Y:S05]  /*6190*/  @!P0 BRA `(.L_x_5093) ;  /* 0x0000000000108947 */ /* 0x000fea0003800000 */
[----:B-----5:R-:W2:Y:S01]  /*61a0*/  LDC.64 R64, c[0x0][0x390] ;  /* 0x0000e400ff407b82 */ /* 0x020ea20000000a00 */
[----:B------:R-:W-:-:S04]  /*61b0*/  VIADD R67, R76, 0x100 ;  /* 0x000001004c437836 */ /* 0x000fc80000000000 */
[----:B--2---:R-:W-:-:S06]  /*61c0*/  IMAD.WIDE.U32 R64, R67, 0x10, R64 ;  /* 0x0000001043407825 */ /* 0x004fcc00078e0040 */
[----:B------:R-:W5:Y:S02]  /*61d0*/  LDG.E.128 R64, desc[UR12][R64.64] ;  /* 0x0000000c40407981 */ /* 0x000f64000c1e1d00 */
.L_x_5093:
        /* <DEDUP_REMOVED lines=25> */
.L_x_5097:
        /* <DEDUP_REMOVED lines=12> */
.L_x_5098:
        /* <DEDUP_REMOVED lines=43> */
.L_x_5096:
        /* <DEDUP_REMOVED lines=11> */
.L_x_5095:
        /* <DEDUP_REMOVED lines=21> */
.L_x_5101:
        /* <DEDUP_REMOVED lines=12> */
.L_x_5102:
        /* <DEDUP_REMOVED lines=42> */
.L_x_5100:
        /* <DEDUP_REMOVED lines=13> */
.L_x_5099:
        /* <DEDUP_REMOVED lines=20> */
.L_x_5105:
        /* <DEDUP_REMOVED lines=12> */
.L_x_5106:
        /* <DEDUP_REMOVED lines=42> */
.L_x_5104:
        /* <DEDUP_REMOVED lines=11> */
.L_x_5103:
        /* <DEDUP_REMOVED lines=21> */
.L_x_5109:
        /* <DEDUP_REMOVED lines=12> */
.L_x_5110:
        /* <DEDUP_REMOVED lines=43> */
.L_x_5108:
        /* <DEDUP_REMOVED lines=13> */
.L_x_5107:
        /* <DEDUP_REMOVED lines=20> */
.L_x_5113:
        /* <DEDUP_REMOVED lines=12> */
.L_x_5114:
        /* <DEDUP_REMOVED lines=42> */
.L_x_5112:
        /* <DEDUP_REMOVED lines=11> */
.L_x_5111:
        /* <DEDUP_REMOVED lines=21> */
.L_x_5117:
        /* <DEDUP_REMOVED lines=12> */
.L_x_5118:
        /* <DEDUP_REMOVED lines=42> */
.L_x_5116:
        /* <DEDUP_REMOVED lines=13> */
.L_x_5115:
        /* <DEDUP_REMOVED lines=20> */
.L_x_5121:
        /* <DEDUP_REMOVED lines=12> */
.L_x_5122:
        /* <DEDUP_REMOVED lines=42> */
.L_x_5120:
        /* <DEDUP_REMOVED lines=11> */
.L_x_5119:
        /* <DEDUP_REMOVED lines=21> */
.L_x_5125:
        /* <DEDUP_REMOVED lines=12> */
.L_x_5126:
        /* <DEDUP_REMOVED lines=42> */
.L_x_5124:
        /* <DEDUP_REMOVED lines=13> */
.L_x_5123:
[----:B------:R-:W-:Y:S02]  /*8d90*/  F2FP.BF16.F32.PACK_AB R75, RZ, R103 ;  /* 0x00000067ff4b723e */ /* 0x000fe400000010ff */
[----:B------:R-:W-:Y:S02]  /*8da0*/  PRMT R74, R86, 0x5410, R74 ;  /* 0x00005410564a7816 */ /* 0x000fe4000000004a */
[----:B------:R-:W-:Y:S02]  /*8db0*/  PRMT R73, R80, 0x5410, R84 ;  /* 0x0000541050497816 */ /* 0x000fe40000000054 */
[----:B------:R-:W-:Y:S02]  /*8dc0*/  PRMT R72, R68, 0x5410, R78 ;  /* 0x0000541044487816 */ /* 0x000fe4000000004e */
[----:B------:R-:W-:Y:S01]  /*8dd0*/  PRMT R75, R82, 0x5410, R75 ;  /* 0x00005410524b7816 */ /* 0x000fe2000000004b */
[----:B------:R-:W-:Y:S06]  /*8de0*/  BRA `(.L_x_5127) ;  /* 0x0000002800147947 */ /* 0x000fec0003800000 */
.L_x_5094:
[----:B0-----:R-:W-:Y:S01]  /*8df0*/  IMAD.MOV.U32 R91, RZ, RZ, RZ ;  /* 0x000000ffff5b7224 */ /* 0x001fe200078e00ff */
        /* <DEDUP_REMOVED lines=18> */
.L_x_5130:
        /* <DEDUP_REMOVED lines=12> */
.L_x_5131:
[----:B-1----:R-:W-:Y:S01]  /*8fe0*/  IMAD.WIDE.U32 R72, R4, -0x326172a9, RZ ;  /* 0xcd9e8d5704487825 */ /* 0x002fe200078e00ff */
        /* <DEDUP_REMOVED lines=41> */
.L_x_5129:
[----:B------:R-:W-:Y:S01]  /*9280*/  I2FP.F32.U32 R8, R8 ;  /* 0x0000000800087245 */ /* 0x000fe20000201000 */
[----:B-1----:R-:W-:Y:S01]  /*9290*/  IMAD.MOV.U32 R73, RZ, RZ, 0x2f800000 ;  /* 0x2f800000ff497424 */ /* 0x002fe200078e00ff */
[----:B-----5:R-:W-:-:S03]  /*92a0*/  SHF.L.U32 R72, R64, 0x10, RZ ;  /* 0x0000001040487819 */ /* 0x020fc600000006ff */
[----:B------:R-:W-:Y:S02]  /*92b0*/  FFMA.FTZ R8, R8, R73, 1.1641532182693481445e-10 ;  /* 0x2f00000008087423 */ /* 0x000fe40000010049 */
[----:B------:R-:W-:-:S03]  /*92c0*/  FMUL.FTZ R72, R72, UR17 ;  /* 0x0000001148487c20 */ /* 0x000fc60008410000 */
[----:B------:R-:W-:Y:S01]  /*92d0*/  FSETP.GTU.FTZ.AND P1, PT, R8, UR23, PT ;  /* 0x0000001708007c0b */ /* 0x000fe2000bf3c000 */
[----:B------:R-:W-:-:S03]  /*92e0*/  FMUL.FTZ R72, R72, UR16 ;  /* 0x0000001048487c20 */ /* 0x000fc60008410000 */
[----:B------:R-:W-:Y:S02]  /*92f0*/  SEL R8, RZ, 0x1, P1 ;  /* 0x00000001ff087807 */ /* 0x000fe40000800000 */
[----:B------:R-:W-:-:S07]  /*9300*/  FSEL R91, R72, RZ, !P1 ;  /* 0x000000ff485b7208 */ /* 0x000fce0004800000 */
.L_x_5128:
[----:B------:R-:W-:Y:S01]  /*9310*/  F2FP.BF16.F32.PACK_AB R78, RZ, R91 ;  /* 0x0000005bff4e723e */ /* 0x000fe200000010ff */
[----:B------:R-:W-:Y:S02]  /*9320*/  IMAD.MOV.U32 R89, RZ, RZ, RZ ;  /* 0x000000ffff597224 */ /* 0x000fe400078e00ff */
[----:B-1----:R-:W-:Y:S01]  /*9330*/  IMAD.MOV.U32 R72, RZ, RZ, R68 ;  /* 0x000000ffff487224 */ /* 0x002fe200078e0044 */
        /* <DEDUP_REMOVED lines=13> */
.L_x_5134:
        /* <DEDUP_REMOVED lines=12> */
.L_x_5135:
        /* <DEDUP_REMOVED lines=43> */
.L_x_5133:
        /* <DEDUP_REMOVED lines=10> */
.L_x_5132:
        /* <DEDUP_REMOVED lines=16> */
.L_x_5138:
        /* <DEDUP_REMOVED lines=12> */
.L_x_5139:
        /* <DEDUP_REMOVED lines=42> */
.L_x_5137:
        /* <DEDUP_REMOVED lines=9> */
.L_x_5136:
        /* <DEDUP_REMOVED lines=16> */
.L_x_5142:
        /* <DEDUP_REMOVED lines=12> */
.L_x_5143:
        /* <DEDUP_REMOVED lines=42> */
.L_x_5141:
        /* <DEDUP_REMOVED lines=10> */
.L_x_5140:
        /* <DEDUP_REMOVED lines=16> */
.L_x_5146:
        /* <DEDUP_REMOVED lines=12> */
.L_x_5147:
        /* <DEDUP_REMOVED lines=42> */
.L_x_5145:
        /* <DEDUP_REMOVED lines=9> */
.L_x_5144:
        /* <DEDUP_REMOVED lines=16> */
.L_x_5150:
        /* <DEDUP_REMOVED lines=12> */
.L_x_5151:
        /* <DEDUP_REMOVED lines=42> */
.L_x_5149:
        /* <DEDUP_REMOVED lines=10> */
.L_x_5148:
        /* <DEDUP_REMOVED lines=16> */
.L_x_5154:
        /* <DEDUP_REMOVED lines=12> */
.L_x_5155:
        /* <DEDUP_REMOVED lines=42> */
.L_x_5153:
        /* <DEDUP_REMOVED lines=9> */
.L_x_5152:
        /* <DEDUP_REMOVED lines=16> */
.L_x_5158:
        /* <DEDUP_REMOVED lines=12> */
.L_x_5159:
        /* <DEDUP_REMOVED lines=42> */
.L_x_5157:
        /* <DEDUP_REMOVED lines=10> */
.L_x_5156:
[----:B------:R-:W-:Y:S02]  /*b5f0*/  F2FP.BF16.F32.PACK_AB R86, RZ, R103 ;  /* 0x00000067ff56723e */ /* 0x000fe400000010ff */
[----:B------:R-:W-:Y:S02]  /*b600*/  PRMT R74, R74, 0x5410, R84 ;  /* 0x000054104a4a7816 */ /* 0x000fe40000000054 */
[----:B------:R-:W-:Y:S02]  /*b610*/  PRMT R73, R82, 0x5410, R80 ;  /* 0x0000541052497816 */ /* 0x000fe40000000050 */
[----:B------:R-:W-:Y:S02]  /*b620*/  PRMT R72, R78, 0x5410, R68 ;  /* 0x000054104e487816 */ /* 0x000fe40000000044 */
[----:B------:R-:W-:-:S07]  /*b630*/  PRMT R75, R75, 0x5410, R86 ;  /* 0x000054104b4b7816 */ /* 0x000fce0000000056 */
.L_x_5127:
[----:B------:R-:W-:Y:S02]  /*b640*/  VIADD R107, R125, 0x100 ;  /* 0x000001007d6b7836 */ /* 0x000fe40000000000 */
[----:B------:R-:W-:Y:S02]  /*b650*/  VIADD R68, R76, 0x200 ;  /* 0x000002004c447836 */ /* 0x000fe40000000000 */
[----:B------:R-:W-:-:S05]  /*b660*/  IMAD.WIDE.U32 R106, R107, 0x10, R92 ;  /* 0x000000106b6a7825 */ /* 0x000fca00078e005c */
        /* <DEDUP_REMOVED lines=23> */
.L_x_5160:
[----:B------:R-:W-:Y:S05]  /*b7e0*/  @!P0 BRA `(.L_x_5161) ;  /* 0x00000000000c8947 */ /* 0x000fea0003800000 */
[----:B-----5:R-:W2:Y:S02]  /*b7f0*/  LDC.64 R64, c[0x0][0x390] ;  /* 0x0000e400ff407b82 */ /* 0x020ea40000000a00 */
[----:B--2---:R-:W-:-:S06]  /*b800*/  IMAD.WIDE.U32 R64, R68, 0x10, R64 ;  /* 0x0000001044407825 */ /* 0x004fcc00078e0040 */
[----:B------:R-:W5:Y:S02]  /*b810*/  LDG.E.128 R64, desc[UR12][R64.64] ;  /* 0x0000000c40407981 */ /* 0x000f64000c1e1d00 */
.L_x_5161:
        /* <DEDUP_REMOVED lines=25> */
.L_x_5165:
        /* <DEDUP_REMOVED lines=12> */
.L_x_5166:
        /* <DEDUP_REMOVED lines=42> */
.L_x_5164:
        /* <DEDUP_REMOVED lines=11> */
.L_x_5163:
        /* <DEDUP_REMOVED lines=21> */
.L_x_5169:
        /* <DEDUP_REMOVED lines=12> */
.L_x_5170:
        /* <DEDUP_REMOVED lines=42> */
.L_x_5168:
        /* <DEDUP_REMOVED lines=13> */
.L_x_5167:
        /* <DEDUP_REMOVED lines=20> */
.L_x_5173:
        /* <DEDUP_REMOVED lines=12> */
.L_x_5174:
        /* <DEDUP_REMOVED lines=42> */
.L_x_5172:
        /* <DEDUP_REMOVED lines=11> */
.L_x_5171:
        /* <DEDUP_REMOVED lines=21> */
.L_x_5177:
        /* <DEDUP_REMOVED lines=12> */
.L_x_5178:
        /* <DEDUP_REMOVED lines=42> */
.L_x_5176:
        /* <DEDUP_REMOVED lines=13> */
.L_x_5175:
        /* <DEDUP_REMOVED lines=20> */
.L_x_5181:
        /* <DEDUP_REMOVED lines=12> */
.L_x_5182:
        /* <DEDUP_REMOVED lines=42> */
.L_x_5180:
[----:B------:R-:W-:Y:S01]  /*d2b0*/  HFMA2 R73, -RZ, RZ, 0.1171875, 0 ;  /* 0x2f800000ff497431 */ /* 0x000fe200000001ff */
[----:B------:R-:W-:Y:S01]  /*d2c0*/  I2FP.F32.U32 R12, R12 ;  /* 0x0000000c000c7245 */ /* 0x000fe20000201000 */
[----:B-----5:R-:W-:Y:S01]  /*d2d0*/  IMAD.U32 R80, R66, 0x10000, RZ ;  /* 0x0001000042507824 */ /* 0x020fe200078e00ff */
[----:B------:R-:W-:-:S03]  /*d2e0*/  SHF.L.U32 R84, R74, 0x10, RZ ;  /* 0x000000104a547819 */ /* 0x000fc600000006ff */
[----:B------:R-:W-:Y:S01]  /*d2f0*/  FMUL.FTZ R80, R80, UR17 ;  /* 0x0000001150507c20 */ /* 0x000fe20008410000 */
[----:B------:R-:W-:-:S03]  /*d300*/  FFMA.FTZ R12, R12, R73, 1.1641532182693481445e-10 ;  /* 0x2f0000000c0c7423 */ /* 0x000fc60000010049 */
[----:B------:R-:W-:Y:S02]  /*d310*/  FMUL.FTZ R80, R80, UR16 ;  /* 0x0000001050507c20 */ /* 0x000fe40008410000 */
[----:B------:R-:W-:-:S04]  /*d320*/  FSETP.GTU.FTZ.AND P2, PT, R12, UR23, PT ;  /* 0x000000170c007c0b */ /* 0x000fc8000bf5c000 */
[----:B------:R-:W-:Y:S02]  /*d330*/  FSEL R119, R80, RZ, !P2 ;  /* 0x000000ff50777208 */ /* 0x000fe40005000000 */
[----:B------:R-:W-:-:S03]  /*d340*/  SEL R12, RZ, 0x1, P2 ;  /* 0x00000001ff0c7807 */ /* 0x000fc60001000000 */
[----:B------:R-:W-:-:S07]  /*d350*/  FADD.FTZ R119, R84, R119 ;  /* 0x0000007754777221 */ /* 0x000fce0000010000 */
.L_x_5179:
        /* <DEDUP_REMOVED lines=21> */
.L_x_5185:
        /* <DEDUP_REMOVED lines=12> */
.L_x_5186:
        /* <DEDUP_REMOVED lines=41> */
[----:B------:R-:W-:-:S07]  /*d800*/  MOV R80, R72 ;  /* 0x0000004800507202 */ /* 0x000fce0000000f00 */
.L_x_5184:
        /* <DEDUP_REMOVED lines=13> */
.L_x_5183:
        /* <DEDUP_REMOVED lines=20> */
.L_x_5189:
        /* <DEDUP_REMOVED lines=12> */
.L_x_5190:
        /* <DEDUP_REMOVED lines=42> */
.L_x_5188:
        /* <DEDUP_REMOVED lines=11> */
.L_x_5187:
        /* <DEDUP_REMOVED lines=21> */
.L_x_5193:
        /* <DEDUP_REMOVED lines=12> */
.L_x_5194:
        /* <DEDUP_REMOVED lines=42> */
.L_x_5192:
        /* <DEDUP_REMOVED lines=13> */
.L_x_5191:
[----:B------:R-:W-:Y:S02]  /*e3b0*/  F2FP.BF16.F32.PACK_AB R75, RZ, R113 ;  /* 0x00000071ff4b723e */ /* 0x000fe400000010ff */
[----:B------:R-:W-:Y:S02]  /*e3c0*/  PRMT R74, R88, 0x5410, R90 ;  /* 0x00005410584a7816 */ /* 0x000fe4000000005a */
[----:B------:R-:W-:Y:S02]  /*e3d0*/  PRMT R73, R78, 0x5410, R86 ;  /* 0x000054104e497816 */ /* 0x000fe40000000056 */
[----:B------:R-:W-:Y:S02]  /*e3e0*/  PRMT R72, R70, 0x5410, R76 ;  /* 0x0000541046487816 */ /* 0x000fe4000000004c */
[----:B------:R-:W-:Y:S01]  /*e3f0*/  PRMT R75, R84, 0x5410, R75 ;  /* 0x00005410544b7816 */ /* 0x000fe2000000004b */
[----:B------:R-:W-:Y:S06]  /*e400*/  BRA `(.L_x_5195) ;  /* 0x0000002800147947 */ /* 0x000fec0003800000 */
.L_x_5162:
[----:B0-----:R-:W-:Y:S01]  /*e410*/  MOV R107, RZ ;  /* 0x000000ff006b7202 */ /* 0x001fe20000000f00 */
        /* <DEDUP_REMOVED lines=18> */
.L_x_5198:
        /* <DEDUP_REMOVED lines=12> */
.L_x_5199:
        /* <DEDUP_REMOVED lines=43> */
.L_x_5197:
        /* <DEDUP_REMOVED lines=9> */
.L_x_5196:
[----:B------:R-:W-:Y:S01]  /*e940*/  F2FP.BF16.F32.PACK_AB R78, RZ, R107 ;  /* 0x0000006bff4e723e */ /* 0x000fe200000010ff */
[----:B------:R-:W-:Y:S01]  /*e950*/  IMAD.MOV.U32 R109, RZ, RZ, RZ ;  /* 0x000000ffff6d7224 */ /* 0x000fe200078e00ff */
[----:B-1----:R-:W-:Y:S01]  /*e960*/  MOV R72, R70 ;  /* 0x0000004600487202 */ /* 0x002fe20000000f00 */
        /* <DEDUP_REMOVED lines=13> */
.L_x_5202:
        /* <DEDUP_REMOVED lines=12> */
.L_x_5203:
        /* <DEDUP_REMOVED lines=42> */
.L_x_5201:
        /* <DEDUP_REMOVED lines=10> */
.L_x_5200:
        /* <DEDUP_REMOVED lines=16> */
.L_x_5206:
        /* <DEDUP_REMOVED lines=12> */
.L_x_5207:
        /* <DEDUP_REMOVED lines=42> */
.L_x_5205:
        /* <DEDUP_REMOVED lines=9> */
.L_x_5204:
        /* <DEDUP_REMOVED lines=16> */
.L_x_5210:
        /* <DEDUP_REMOVED lines=12> */
.L_x_5211:
        /* <DEDUP_REMOVED lines=42> */
.L_x_5209:
        /* <DEDUP_REMOVED lines=10> */
.L_x_5208:
        /* <DEDUP_REMOVED lines=16> */
.L_x_5214:
        /* <DEDUP_REMOVED lines=12> */
.L_x_5215:
        /* <DEDUP_REMOVED lines=42> */
.L_x_5213:
        /* <DEDUP_REMOVED lines=9> */
.L_x_5212:
        /* <DEDUP_REMOVED lines=16> */
.L_x_5218:
        /* <DEDUP_REMOVED lines=12> */
.L_x_5219:
        /* <DEDUP_REMOVED lines=42> */
.L_x_5217:
        /* <DEDUP_REMOVED lines=10> */
.L_x_5216:
        /* <DEDUP_REMOVED lines=16> */
.L_x_5222:
        /* <DEDUP_REMOVED lines=12> */
.L_x_5223:
        /* <DEDUP_REMOVED lines=42> */
.L_x_5221:
        /* <DEDUP_REMOVED lines=9> */
.L_x_5220:
        /* <DEDUP_REMOVED lines=16> */
.L_x_5226:
        /* <DEDUP_REMOVED lines=12> */
.L_x_5227:
        /* <DEDUP_REMOVED lines=42> */
.L_x_5225:
        /* <DEDUP_REMOVED lines=10> */
.L_x_5224:
[----:B------:R-:W-:Y:S02]  /*10c10*/  F2FP.BF16.F32.PACK_AB R75, RZ, R113 ;  /* 0x00000071ff4b723e */ /* 0x000fe400000010ff */
[----:B------:R-:W-:Y:S02]  /*10c20*/  PRMT R74, R88, 0x5410, R90 ;  /* 0x00005410584a7816 */ /* 0x000fe4000000005a */
[----:B------:R-:W-:Y:S02]  /*10c30*/  PRMT R73, R86, 0x5410, R84 ;  /* 0x0000541056497816 */ /* 0x000fe40000000054 */
[----:B------:R-:W-:Y:S02]  /*10c40*/  PRMT R72, R78, 0x5410, R76 ;  /* 0x000054104e487816 */ /* 0x000fe4000000004c */
[----:B------:R-:W-:-:S07]  /*10c50*/  PRMT R75, R70, 0x5410, R75 ;  /* 0x00005410464b7816 */ /* 0x000fce000000004b */
.L_x_5195:
        /* <DEDUP_REMOVED lines=47> */
.L_x_5228:
        /* <DEDUP_REMOVED lines=63> */
[----:B-1----:R-:W-:Y:S02]  /*11340*/  LOP3.LUT P0, R68, R125, 0x1f, RZ, 0xc0, !PT ;  /* 0x0000001f7d447812 */ /* 0x002fe4000780c0ff */
[----:B------:R-:W-:Y:S02]  /*11350*/  MOV R75, RZ ;  /* 0x000000ff004b7202 */ /* 0x000fe40000000f00 */
        /* <DEDUP_REMOVED lines=17> */
.L_x_5230:
[----:B------:R-:W-:Y:S05]  /*11470*/  BSYNC.RECONVERGENT B0 ;  /* 0x0000000000007941 */ /* 0x000fea0003800200 */
.L_x_5229:
        /* <DEDUP_REMOVED lines=11> */
[----:B------:R0:W1:Y:S03]  /*11530*/  LDS.64 R72, [R68+UR4] ;  /* 0x0000000444487984 */ /* 0x0000660008000a00 */
.L_x_5232:
[----:B------:R-:W-:Y:S05]  /*11540*/  BSYNC.RECONVERGENT B0 ;  /* 0x0000000000007941 */ /* 0x000fea0003800200 */
.L_x_5231:
[----:B------:R-:W2:Y:S01]  /*11550*/  SHFL.DOWN PT, R70, R75, 0x4, 0x1f ;  /* 0x08801f004b467f89 */ /* 0x000ea200000e0000 */
[----:B------:R-:W-:Y:S01]  /*11560*/  ISETP.NE.AND P1, PT, R125, RZ, PT ;  /* 0x000000ff7d00720c */ /* 0x000fe20003f25270 */
[----:B------:R-:W-:Y:S01]  /*11570*/  UISETP.GE.AND UP0, UPT, UR6, 0x1, UPT ;  /* 0x000000010600788c */ /* 0x000fe2000bf06270 */
[----:B------:R-:W-:Y:S01]  /*11580*/  ISETP.NE.AND P0, PT, RZ, UR24, PT ;  /* 0x00000018ff007c0c */ /* 0x000fe2000bf05270 */
[----:B-1----:R-:W1:Y:S04]  /*11590*/  SHFL.DOWN PT, R93, R72, 0x4, 0x1f ;  /* 0x08801f00485d7f89 */ /* 0x002e6800000e0000 */
[----:B------:R-:W3:Y:S01]  /*115a0*/  SHFL.DOWN PT, R74, R73, 0x4, 0x1f ;  /* 0x08801f00494a7f89 */ /* 0x000ee200000e0000 */
[----:B--2---:R-:W-:Y:S01]  /*115b0*/  IMAD.IADD R76, R70, 0x1, R75 ;  /* 0x00000001464c7824 */ /* 0x004fe200078e024b */
[----:B------:R-:W-:-:S02]  /*115c0*/  I2FP.F32.S32 R84, R70 ;  /* 0x0000004600547245 */ /* 0x000fc40000201400 */
[----:B------:R-:W-:Y:S02]  /*115d0*/  I2FP.F32.U32 R70, R75 ;  /* 0x0000004b00467245 */ /* 0x000fe40000201000 */
[----:B0-----:R-:W-:Y:S01]  /*115e0*/  I2FP.F32.S32 R68, R76 ;  /* 0x0000004c00447245 */ /* 0x001fe20000201400 */
[----:B------:R-:W0:Y:S01]  /*115f0*/  SHFL.DOWN PT, R86, R76, 0x2, 0x1f ;  /* 0x08401f004c567f89 */ /* 0x000e2200000e0000 */
[C---:B-1----:R-:W-:Y:S01]  /*11600*/  FMUL.FTZ R115, R93.reuse, R84 ;  /* 0x000000545d737220 */ /* 0x042fe20000410000 */
[----:B------:R-:W-:Y:S01]  /*11610*/  FADD.FTZ R93, -R93, R72 ;  /* 0x000000485d5d7221 */ /* 0x000fe20000010100 */
[----:B------:R-:W1:Y:S01]  /*11620*/  MUFU.RCP R78, R68 ;  /* 0x00000044004e7308 */ /* 0x000e620000001000 */
[----:B---3--:R-:W-:Y:S01]  /*11630*/  FADD.FTZ R73, R74, R73 ;  /* 0x000000494a497221 */ /* 0x008fe20000010000 */
[----:B------:R-:W-:Y:S01]  /*11640*/  FFMA.FTZ R115, R70, R72, R115 ;  /* 0x0000004846737223 */ /* 0x000fe20000010073 */
[----:B------:R-:W-:-:S04]  /*11650*/  FMUL.FTZ R93, R93, R93 ;  /* 0x0000005d5d5d7220 */ /* 0x000fc80000410000 */
[----:B------:R-:W-:-:S04]  /*11660*/  FMUL.FTZ R93, R93, R70 ;  /* 0x000000465d5d7220 */ /* 0x000fc80000410000 */
[----:B------:R-:W-:Y:S01]  /*11670*/  FMUL.FTZ R93, R93, R84 ;  /* 0x000000545d5d7220 */ /* 0x000fe20000410000 */
[----:B-1----:R-:W-:-:S03]  /*11680*/  FMUL.FTZ R115, R78, R115 ;  /* 0x000000734e737220 */ /* 0x002fc60000410000 */
[----:B------:R-:W-:Y:S01]  /*11690*/  FFMA.FTZ R73, R78, R93, R73 ;  /* 0x0000005d4e497223 */ /* 0x000fe20000010049 */
[-C--:B0-----:R-:W-:Y:S01]  /*116a0*/  IADD3 R76, PT, PT, R76, R86.reuse, RZ ;  /* 0x000000564c4c7210 */ /* 0x081fe20007ffe0ff */
        /* <DEDUP_REMOVED lines=29> */
[----:B------:R-:W0:Y:S01]  /*11880*/  LDC R70, c[0x0][0x448] ;  /* 0x00011200ff467b82 */ /* 0x000e220000000800 */
[----:B------:R-:W1:Y:S02]  /*11890*/  SHFL.IDX PT, R78, R93, RZ, 0x1f ;  /* 0x00001fff5d4e7589 */ /* 0x000e6400000e0000 */
[----:B------:R-:W-:-:S05]  /*118a0*/  FFMA.FTZ R76, R76, R75, R73 ;  /* 0x0000004b4c4c7223 */ /* 0x000fca0000010049 */
[----:B------:R-:W2:Y:S01]  /*118b0*/  @!P1 LDC.64 R74, c[0x0][0x3c0] ;  /* 0x0000f000ff4a9b82 */ /* 0x000ea20000000a00 */
[----:B------:R-:W0:Y:S07]  /*118c0*/  SHFL.IDX PT, R76, R76, RZ, 0x1f ;  /* 0x00001fff4c4c7589 */ /* 0x000e2e00000e0000 */
[----:B------:R-:W3:Y:S01]  /*118d0*/  @!P1 LDC.64 R72, c[0x0][0x3c8] ;  /* 0x0000f200ff489b82 */ /* 0x000ee20000000a00 */
[----:B-1----:R-:W-:-:S05]  /*118e0*/  FMUL.FTZ R68, R78, R78 ;  /* 0x0000004e4e447220 */ /* 0x002fca0000410000 */
[----:B------:R-:W-:Y:S01]  /*118f0*/  FSEL R115, R68, RZ, P0 ;  /* 0x000000ff44737208 */ /* 0x000fe20000000000 */
[----:B0-----:R-:W-:Y:S01]  /*11900*/  FFMA.FTZ R68, R76, UR25, R70 ;  /* 0x000000194c447c23 */ /* 0x001fe20008010046 */
[----:B------:R-:W-:-:S03]  /*11910*/  IMAD.U32 R70, RZ, RZ, UR7 ;  /* 0x00000007ff467e24 */ /* 0x000fc6000f8e00ff */
[----:B------:R-:W-:Y:S01]  /*11920*/  FADD.FTZ R68, R68, R115 ;  /* 0x0000007344447221 */ /* 0x000fe20000010000 */
[----:B------:R-:W-:Y:S01]  /*11930*/  MOV R115, UR7 ;  /* 0x0000000700737c02 */ /* 0x000fe20008000f00 */
[----:B---3--:R-:W-:Y:S02]  /*11940*/  @!P1 IMAD.WIDE R72, R70, 0x4, R72 ;  /* 0x0000000446489825 */ /* 0x008fe400078e0248 */
[----:B------:R-:W0:Y:S02]  /*11950*/  MUFU.RSQ R93, R68 ;  /* 0x00000044005d7308 */ /* 0x000e240000001400 */
[----:B--2---:R-:W-:-:S05]  /*11960*/  @!P1 IMAD.WIDE R74, R115, 0x4, R74 ;  /* 0x00000004734a9825 */ /* 0x004fca00078e024a */
[----:B------:R1:W-:Y:S04]  /*11970*/  @!P1 STG.E desc[UR12][R74.64], R78 ;  /* 0x0000004e4a009986 */ /* 0x0003e8000c10190c */
[----:B0-----:R1:W-:Y:S01]  /*11980*/  @!P1 STG.E desc[UR12][R72.64], R93 ;  /* 0x0000005d48009986 */ /* 0x0013e2000c10190c */
[----:B------:R-:W-:Y:S05]  /*11990*/  BRA.U !UP0, `(.L_x_5233) ;  /* 0x0000000508907547 */ /* 0x000fea000b800000 */
[----:B------:R-:W-:Y:S01]  /*119a0*/  UIADD3 UR4, UPT, UPT, UR6, -0x1, URZ ;  /* 0xffffffff06047890 */ /* 0x000fe2000fffe0ff */
[----:B------:R-:W-:-:S03]  /*119b0*/  FSEL R68, R78, RZ, !P0 ;  /* 0x000000ff4e447208 */ /* 0x000fc60004000000 */
[----:B------:R-:W-:Y:S02]  /*119c0*/  UIMAD UR4, UR4, UR22, URZ ;  /* 0x00000016040472a4 */ /* 0x000fe4000f8e02ff */
[C---:B------:R-:W-:Y:S01]  /*119d0*/  FADD.FTZ R70, -R68.reuse, R69 ;  /* 0x0000004544467221 */ /* 0x040fe20000010100 */
[C---:B-1----:R-:W-:Y:S01]  /*119e0*/  FADD.FTZ R72, -R68.reuse, R71 ;  /* 0x0000004744487221 */ /* 0x042fe20000010100 */
[----:B------:R-:W-:Y:S01]  /*119f0*/  USHF.R.S32.HI UR5, URZ, 0x1f, UR4 ;  /* 0x0000001fff057899 */ /* 0x000fe20008011404 */
[C---:B------:R-:W-:Y:S01]  /*11a00*/  FADD.FTZ R78, -R68.reuse, R81 ;  /* 0x00000051444e7221 */ /* 0x040fe20000010100 */
[C---:B------:R-:W-:Y:S01]  /*11a10*/  FADD.FTZ R84, -R68.reuse, R83 ;  /* 0x0000005344547221 */ /* 0x040fe20000010100 */
[C---:B------:R-:W-:Y:S01]  /*11a20*/  FADD.FTZ R74, -R68.reuse, R77 ;  /* 0x0000004d444a7221 */ /* 0x040fe20000010100 */
[----:B------:R-:W-:Y:S01]  /*11a30*/  ULEA.HI UR5, UR5, UR4, URZ, 0x3 ;  /* 0x0000000405057291 */ /* 0x000fe2000f8f18ff */
[C---:B------:R-:W-:Y:S01]  /*11a40*/  FADD.FTZ R86, -R68.reuse, R85 ;  /* 0x0000005544567221 */ /* 0x040fe20000010100 */
[C---:B------:R-:W-:Y:S01]  /*11a50*/  FADD.FTZ R94, -R68.reuse, R89 ;  /* 0x00000059445e7221 */ /* 0x040fe20000010100 */
[C---:B------:R-:W-:Y:S01]  /*11a60*/  FADD.FTZ R76, -R68.reuse, R79 ;  /* 0x0000004f444c7221 */ /* 0x040fe20000010100 */
[C---:B------:R-:W-:Y:S01]  /*11a70*/  FADD.FTZ R90, -R68.reuse, R87 ;  /* 0x00000057445a7221 */ /* 0x040fe20000010100 */
[C---:B------:R-:W-:Y:S01]  /*11a80*/  FADD.FTZ R92, -R68.reuse, R91 ;  /* 0x0000005b445c7221 */ /* 0x040fe20000010100 */
[C---:B------:R-:W-:Y:S01]  /*11a90*/  FADD.FTZ R96, -R68.reuse, R97 ;  /* 0x0000006144607221 */ /* 0x040fe20000010100 */
[C---:B------:R-:W-:Y:S01]  /*11aa0*/  FADD.FTZ R98, -R68.reuse, R95 ;  /* 0x0000005f44627221 */ /* 0x040fe20000010100 */
        /* <DEDUP_REMOVED lines=13> */
[----:B------:R-:W0:Y:S01]  /*11b80*/  LDC.64 R88, c[0x0][0x428] ;  /* 0x00010a00ff587b82 */ /* 0x000e220000000a00 */
[----:B------:R-:W-:Y:S01]  /*11b90*/  MOV R70, UR5 ;  /* 0x0000000500467c02 */ /* 0x000fe20008000f00 */
        /* <DEDUP_REMOVED lines=22> */
[----:B------:R-:W-:Y:S01]  /*11d00*/  LEA.HI.SX32 R85, R70, R125, 0x1d ;  /* 0x0000007d46557211 */ /* 0x000fe200078feaff */
        /* <DEDUP_REMOVED lines=23> */
[C---:B------:R-:W-:Y:S01]  /*11e80*/  VIADD R87, R85.reuse, 0x100 ;  /* 0x0000010055577836 */ /* 0x040fe20000000000 */
[----:B------:R-:W-:Y:S01]  /*11e90*/  IADD3 R99, PT, PT, R85, 0x200, RZ ;  /* 0x0000020055637810 */ /* 0x000fe20007ffe0ff */
[----:B------:R-:W-:Y:S01]  /*11ea0*/  FFMA.FTZ R81, R81, R34, R58 ;  /* 0x0000002251517223 */ /* 0x000fe2000001003a */
[----:B------:R-:W-:Y:S01]  /*11eb0*/  FFMA.FTZ R83, R83, R36, R60 ;  /* 0x0000002453537223 */ /* 0x000fe2000001003c */
[----:B------:R-:W-:Y:S01]  /*11ec0*/  FFMA.FTZ R79, R91, R38, R62 ;  /* 0x000000265b4f7223 */ /* 0x000fe2000001003e */
[----:B------:R-:W-:Y:S01]  /*11ed0*/  FFMA.FTZ R90, R78, R35, R59 ;  /* 0x000000234e5a7223 */ /* 0x000fe2000001003b */
        /* <DEDUP_REMOVED lines=8> */
[----:B------:R-:W-:Y:S01]  /*11f60*/  F2FP.BF16.F32.PACK_AB R72, R72, R77 ;  /* 0x0000004d4848723e */ /* 0x000fe200000010ff */
[----:B------:R0:W-:Y:S01]  /*11f70*/  STG.E.128 desc[UR12][R84.64], R68 ;  /* 0x0000004454007986 */ /* 0x0001e2000c101d0c */
[----:B------:R-:W-:Y:S02]  /*11f80*/  F2FP.BF16.F32.PACK_AB R79, R94, R79 ;  /* 0x0000004f5e4f723e */ /* 0x000fe400000010ff */
[----:B------:R-:W-:Y:S01]  /*11f90*/  F2FP.BF16.F32.PACK_AB R78, R92, R83 ;  /* 0x000000535c4e723e */ /* 0x000fe200000010ff */
[----:B------:R0:W-:Y:S01]  /*11fa0*/  STG.E.128 desc[UR12][R86.64], R72 ;  /* 0x0000004856007986 */ /* 0x0001e2000c101d0c */
[----:B------:R-:W-:-:S02]  /*11fb0*/  F2FP.BF16.F32.PACK_AB R77, R90, R81 ;  /* 0x000000515a4d723e */ /* 0x000fc400000010ff */
[----:B------:R-:W-:-:S05]  /*11fc0*/  F2FP.BF16.F32.PACK_AB R76, R76, R93 ;  /* 0x0000005d4c4c723e */ /* 0x000fca00000010ff */
[----:B------:R0:W-:Y:S02]  /*11fd0*/  STG.E.128 desc[UR12][R88.64], R76 ;  /* 0x0000004c58007986 */ /* 0x0001e4000c101d0c */
.L_x_5233:
[----:B------:R-:W-:Y:S02]  /*11fe0*/  UIADD3 UR7, UPT, UPT, UR7, UR20, URZ ;  /* 0x0000001407077290 */ /* 0x000fe4000fffe0ff */
[----:B------:R-:W-:Y:S02]  /*11ff0*/  UPLOP3.LUT UP1, UPT, UPT, UPT, UP1, 0x40, 0x4 ;  /* 0x000000000004789c */ /* 0x000fe40003f2e810 */
[----:B------:R-:W-:-:S09]  /*12000*/  UISETP.GE.AND UP0, UPT, UR7, UR21, UPT ;  /* 0x000000150700728c */ /* 0x000fd2000bf06270 */
[----:B------:R-:W-:Y:S05]  /*12010*/  BRA.U !UP0, `(.L_x_5234) ;  /* 0xfffffee908647547 */ /* 0x000fea000b83ffff */
[----:B------:R-:W-:Y:S05]  /*12020*/  EXIT ;  /* 0x000000000000794d */ /* 0x000fea0003800000 */
.L_x_5235:
        /* <DEDUP_REMOVED lines=13> */
.L_x_20946:


//--------------------- .text._ZN10layer_norm13ln_fwd_kernelINS_13Kernel_traitsIf13__nv_bfloat16S2_S2_fjLj6144ELj1ELj1ELj8ELj16ENS_18Kernel_traits_baseILj6144EfS2_S2_S2_fjLj256EEEEELb1ELb1ELb0ELb0EEEvNS_9FwdParamsE --------------------------
	.section	.text._ZN10layer_norm13ln_fwd_kernelINS_13Kernel_traitsIf13__nv_bfloat16S2_S2_fjLj6144ELj1ELj1ELj8ELj16ENS_18Kernel_traits_baseILj6144EfS2_S2_S2_fjLj256EEEEELb1ELb1ELb0ELb0EEEvNS_9FwdParamsE,"ax",@progbits
	.align	128
        .global         _ZN10layer_norm13ln_fwd_kernelINS_13Kernel_traitsIf13__nv_bfloat16S2_S2_fjLj6144ELj1ELj1ELj8ELj16ENS_18Kernel_traits_baseILj6144EfS2_S2_S2_fjLj256EEEEELb1ELb1ELb0ELb0EEEvNS_9FwdParamsE
        .type           _ZN10layer_norm13ln_fwd_kernelINS_13Kernel_traitsIf13__nv_bfloat16S2_S2_fjLj6144ELj1ELj1ELj8ELj16ENS_18Kernel_traits_baseILj6144EfS2_S2_S2_fjLj256EEEEELb1ELb1ELb0ELb0EEEvNS_9FwdParamsE,@function
        .size           _ZN10layer_norm13ln_fwd_kernelINS_13Kernel_traitsIf13__nv_bfloat16S2_S2_fjLj6144ELj1ELj1ELj8ELj16ENS_18Kernel_traits_baseILj6144EfS2_S2_S2_fjLj256EEEEELb1ELb1ELb0ELb0EEEvNS_9FwdParamsE,(.L_x_20947 - _ZN10layer_norm13ln_fwd_kernelINS_13Kernel_traitsIf13__nv_bfloat16S2_S2_fjLj6144ELj1ELj1ELj8ELj16ENS_18Kernel_traits_baseILj6144EfS2_S2_S2_fjLj256EEEEELb1ELb1ELb0ELb0EEEvNS_9FwdParamsE)
        .other          _ZN10layer_norm13ln_fwd_kernelINS_13Kernel_traitsIf13__nv_bfloat16S2_S2_fjLj6144ELj1ELj1ELj8ELj16ENS_18Kernel_traits_baseILj6144EfS2_S2_S2_fjLj256EEEEELb1ELb1ELb0ELb0EEEvNS_9FwdParamsE,@"STO_CUDA_ENTRY STV_DEFAULT"
_ZN10layer_norm13ln_fwd_kernelINS_13Kernel_traitsIf13__nv_bfloat16S2_S2_fjLj6144ELj1ELj1ELj8ELj16ENS_18Kernel_traits_baseILj6144EfS2_S2_S2_fjLj256EEEEELb1ELb1ELb0ELb0EEEvNS_9FwdParamsE:
.text._ZN10layer_norm13ln_fwd_kernelINS_13Kernel_traitsIf13__nv_bfloat16S2_S2_fjLj6144ELj1ELj1ELj8ELj16ENS_18Kernel_traits_baseILj6144EfS2_S2_S2_fjLj256EEEEELb1ELb1ELb0ELb0EEEvNS_9FwdParamsE:
[----:B------:R-:W0:Y:S01]  /*0000*/  LDC R1, c[0x0][0x37c] ;  /* 0x0000df00ff017b82 */ /* 0x000e220000000800 */
[----:B------:R-:W1:Y:S07]  /*0010*/  LDCU.U8 UR4, c[0x0][0x464] ;  /* 0x00008c80ff0477ac */ /* 0x000e6e0008000000 */
[----:B------:R-:W2:Y:S01]  /*0020*/  LDC R80, c[0x0][0x458] ;  /* 0x00011600ff507b82 */ /* 0x000ea20000000800 */
[----:B0-----:R-:W-:Y:S01]  /*0030*/  VIADD R1, R1, 0xfffffff8 ;  /* 0xfffffff801017836 */ /* 0x001fe20000000000 */
[----:B------:R-:W0:Y:S01]  /*0040*/  LDCU.64 UR8, c[0x0][0x450] ;  /* 0x00008a00ff0877ac */ /* 0x000e220008000a00 */
[----:B------:R-:W3:Y:S05]  /*0050*/  LDCU.64 UR6, c[0x0][0x358] ;  /* 0x00006b00ff0677ac */ /* 0x000eea0008000a00 */
[----:B------:R-:W2:Y:S01]  /*0060*/  LDC R81, c[0x0][0x45c] ;  /* 0x00011700ff517b82 */ /* 0x000ea20000000800 */
[----:B------:R-:W4:Y:S01]  /*0070*/  S2R R5, SR_TID.X ;  /* 0x0000000000057919 */ /* 0x000f220000002100 */
[----:B------:R-:W5:Y:S01]  /*0080*/  LDCU.64 UR10, c[0x0][0x438] ;  /* 0x00008700ff0a77ac */ /* 0x000f620008000a00 */
[----:B------:R-:W5:Y:S01]  /*0090*/  LDCU UR5, c[0x0][0x388] ;  /* 0x00007100ff0577ac */ /* 0x000f620008000800 */
[----:B-1----:R-:W-:Y:S01]  /*00a0*/  ISETP.NE.AND P0, PT, RZ, UR4, PT ;  /* 0x00000004ff007c0c */ /* 0x002fe2000bf05270 */
[----:B0-----:R-:W-:Y:S01]  /*00b0*/  IMAD.U32 R2, RZ, RZ, UR8 ;  /* 0x00000008ff027e24 */ /* 0x001fe2000f8e00ff */
[----:B------:R-:W-:-:S11]  /*00c0*/  MOV R3, UR9 ;  /* 0x0000000900037c02 */ /* 0x000fd60008000f00 */
[----:B---3--:R-:W3:Y:S01]  /*00d0*/  @P0 LDG.E.64 R2, desc[UR6][R2.64] ;  /* 0x0000000602020981 */ /* 0x008ee2000c1e1b00 */
[----:B------:R-:W0:Y:S03]  /*00e0*/  @P0 LDC R9, c[0x0][0x460] ;  /* 0x00011800ff090b82 */ /* 0x000e260000000800 */
[----:B--2---:R-:W0:Y:S01]  /*00f0*/  @P0 LDG.E.64 R6, desc[UR6][R80.64] ;  /* 0x0000000650060981 */ /* 0x004e22000c1e1b00 */
[----:B-----5:R-:W-:Y:S01]  /*0100*/  UISETP.NE.U32.AND UP0, UPT, UR10, URZ, UPT ;  /* 0x000000ff0a00728c */ /* 0x020fe2000bf05070 */
[----:B------:R-:W-:Y:S01]  /*0110*/  BSSY.RECONVERGENT B0, `(.L_x_5236) ;  /* 0x000006d000007945 */ /* 0x000fe20003800200 */
[----:B------:R-:W-:Y:S02]  /*0120*/  USHF.R.S32.HI UR4, URZ, 0x1f, UR5 ;  /* 0x0000001fff047899 */ /* 0x000fe40008011405 */
[----:B------:R-:W1:Y:S01]  /*0130*/  S2UR UR14, SR_CTAID.X ;  /* 0x00000000000e79c3 */ /* 0x000e620000002500 */
[----:B------:R-:W-:Y:S01]  /*0140*/  UISETP.NE.AND.EX UP0, UPT, UR11, URZ, UPT, UP0 ;  /* 0x000000ff0b00728c */ /* 0x000fe2000bf05300 */
[----:B----4-:R-:W-:Y:S01]  /*0150*/  IMAD.MOV.U32 R4, RZ, RZ, R5 ;  /* 0x000000ffff047224 */ /* 0x010fe200078e0005 */
[----:B------:R-:W-:-:S04]  /*0160*/  ULEA.HI UR4, UR4, UR5, URZ, 0x3 ;  /* 0x0000000504047291 */ /* 0x000fc8000f8f18ff */
[----:B------:R-:W-:Y:S01]  /*0170*/  USHF.R.S32.HI UR4, URZ, 0x3, UR4 ;  /* 0x00000003ff047899 */ /* 0x000fe20008011404 */
[----:B------:R-:W-:-:S05]  /*0180*/  LOP3.LUT R0, R4, 0xff, RZ, 0x3c, !PT ;  /* 0x000000ff04007812 */ /* 0x000fca00078e3cff */
[----:B------:R-:W-:Y:S02]  /*0190*/  IADD3 R0, PT, PT, R0, UR4, RZ ;  /* 0x0000000400007c10 */ /* 0x000fe4000fffe0ff */
[----:B---3--:R-:W-:Y:S02]  /*01a0*/  @P0 R2UR UR8, R2 ;  /* 0x00000000020802ca */ /* 0x008fe400000e0000 */
[----:B------:R-:W-:Y:S02]  /*01b0*/  @P0 R2UR UR9, R3 ;  /* 0x00000000030902ca */ /* 0x000fe400000e0000 */
[----:B0-----:R-:W-:Y:S02]  /*01c0*/  @P0 IADD3 R80, P1, PT, R6, R9, RZ ;  /* 0x0000000906500210 */ /* 0x001fe40007f3e0ff */
[----:B------:R-:W-:-:S03]  /*01d0*/  LOP3.LUT R6, R5, 0xe0, RZ, 0xc0, !PT ;  /* 0x000000e005067812 */ /* 0x000fc600078ec0ff */
[----:B------:R-:W-:-:S04]  /*01e0*/  @P0 IMAD.X R81, RZ, RZ, R7, P1 ;  /* 0x000000ffff510224 */ /* 0x000fc800008e0607 */
[----:B------:R-:W-:Y:S01]  /*01f0*/  UIADD3 UR19, UPT, UPT, UR8, -0x61c88647, URZ ;  /* 0x9e3779b908137890 */ /* 0x000fe2000fffe0ff */
[--C-:B------:R-:W-:Y:S01]  /*0200*/  SHF.R.U64 R2, R80, 0x2, R81.reuse ;  /* 0x0000000250027819 */ /* 0x100fe20000001251 */
[----:B------:R-:W-:Y:S01]  /*0210*/  UIADD3 UR20, UPT, UPT, UR9, -0x4498517b, URZ ;  /* 0xbb67ae8509147890 */ /* 0x000fe2000fffe0ff */
[----:B------:R-:W-:Y:S01]  /*0220*/  SHF.R.U32.HI R3, RZ, 0x2, R81 ;  /* 0x00000002ff037819 */ /* 0x000fe20000011651 */
[----:B------:R-:W-:Y:S02]  /*0230*/  UIADD3 UR21, UPT, UPT, UR8, -0x255992d5, URZ ;  /* 0xdaa66d2b08157890 */ /* 0x000fe4000fffe0ff */
[----:B------:R-:W-:Y:S02]  /*0240*/  UIADD3 UR22, UPT, UPT, UR9, 0x32370b8f, URZ ;  /* 0x32370b8f09167890 */ /* 0x000fe4000fffe0ff */
[----:B------:R-:W-:Y:S02]  /*0250*/  UIADD3 UR23, UPT, UPT, UR8, -0x4ab325aa, URZ ;  /* 0xb54cda5608177890 */ /* 0x000fe4000fffe0ff */
[----:B------:R-:W-:-:S02]  /*0260*/  UIADD3 UR24, UPT, UPT, UR9, 0x646e171e, URZ ;  /* 0x646e171e09187890 */ /* 0x000fc4000fffe0ff */
[----:B------:R-:W-:Y:S02]  /*0270*/  UIADD3 UR13, UPT, UPT, UR8, -0xe443238, URZ ;  /* 0xf1bbcdc8080d7890 */ /* 0x000fe4000fffe0ff */
        /* <DEDUP_REMOVED lines=12> */
[----:B------:R0:W5:Y:S04]  /*0340*/  @P0 LDG.E.128 R116, desc[UR6][R8.64+0x10] ;  /* 0x0000100608740981 */ /* 0x000168000c1e1d00 */
[----:B------:R0:W5:Y:S02]  /*0350*/  @P0 LD.E.128 R92, desc[UR6][R10.64] ;  /* 0x000000060a5c0980 */ /* 0x000164000c101d00 */
[----:B------:R-:W1:Y:S01]  /*0360*/  @P1 LDC.64 R18, c[0x0][0x3e8] ;  /* 0x0000fa00ff121b82 */ /* 0x000e620000000a00 */
[C---:B--2---:R-:W-:Y:S01]  /*0370*/  @P0 IMAD.WIDE.U32 R12, R4.reuse, 0x20, R12 ;  /* 0x00000020040c0825 */ /* 0x044fe200078e000c */
[----:B------:R-:W-:Y:S01]  /*0380*/  @P0 LOP3.LUT R4, R4, 0x100, RZ, 0xfc, !PT ;  /* 0x0000010004040812 */ /* 0x000fe200078efcff */
[----:B------:R0:W5:Y:S04]  /*0390*/  @P0 LD.E.128 R96, desc[UR6][R10.64+0x10] ;  /* 0x000010060a600980 */ /* 0x000168000c101d00 */
[----:B------:R0:W5:Y:S01]  /*03a0*/  @P0 LDG.E.128 R56, desc[UR6][R12.64] ;  /* 0x000000060c380981 */ /* 0x000162000c1e1d00 */
[----:B---3--:R-:W-:-:S03]  /*03b0*/  @P1 IMAD.WIDE.U32 R14, R4, 0x20, R14 ;  /* 0x00000020040e1825 */ /* 0x008fc600078e000e */
[----:B------:R0:W5:Y:S04]  /*03c0*/  @P0 LDG.E.128 R52, desc[UR6][R12.64+0x10] ;  /* 0x000010060c340981 */ /* 0x000168000c1e1d00 */
[----:B------:R0:W5:Y:S01]  /*03d0*/  @P1 LDG.E.128 R112, desc[UR6][R14.64] ;  /* 0x000000060e701981 */ /* 0x000162000c1e1d00 */
[----:B----4-:R-:W-:-:S03]  /*03e0*/  @P1 IMAD.WIDE.U32 R16, R4, 0x20, R16 ;  /* 0x0000002004101825 */ /* 0x010fc600078e0010 */
[----:B------:R0:W5:Y:S04]  /*03f0*/  @P1 LDG.E.128 R108, desc[UR6][R14.64+0x10] ;  /* 0x000010060e6c1981 */ /* 0x000168000c1e1d00 */
[----:B------:R0:W5:Y:S01]  /*0400*/  @P1 LD.E.128 R100, desc[UR6][R16.64] ;  /* 0x0000000610641980 */ /* 0x000162000c101d00 */
[----:B-1----:R-:W-:-:S03]  /*0410*/  @P1 IMAD.WIDE.U32 R18, R4, 0x20, R18 ;  /* 0x0000002004121825 */ /* 0x002fc600078e0012 */
[----:B------:R0:W5:Y:S04]  /*0420*/  @P1 LD.E.128 R104, desc[UR6][R16.64+0x10] ;  /* 0x0000100610681980 */ /* 0x000168000c101d00 */
[----:B------:R0:W5:Y:S04]  /*0430*/  @P1 LDG.E.128 R48, desc[UR6][R18.64] ;  /* 0x0000000612301981 */ /* 0x000168000c1e1d00 */
[----:B------:R0:W5:Y:S01]  /*0440*/  @P1 LDG.E.128 R44, desc[UR6][R18.64+0x10] ;  /* 0x00001006122c1981 */ /* 0x000162000c1e1d00 */
[----:B------:R-:W-:Y:S01]  /*0450*/  ISETP.GE.U32.AND P0, PT, R0, 0x300, PT ;  /* 0x000003000000780c */ /* 0x000fe20003f06070 */
[----:B------:R-:W-:-:S12]  /*0460*/  @P1 VIADD R4, R4, 0x100 ;  /* 0x0000010004041836 */ /* 0x000fd80000000000 */
[----:B0-----:R-:W-:Y:S05]  /*0470*/  @!P0 BRA `(.L_x_5238) ;  /* 0x0000000000d88947 */ /* 0x001fea0003800000 */
        /* <DEDUP_REMOVED lines=13> */
.L_x_5237:
        /* <DEDUP_REMOVED lines=11> */
[----:B------:R-:W-:Y:S01]  /*0600*/  @P0 LOP3.LUT R4, R4, 0x100, RZ, 0xfc, !PT ;  /* 0x0000010004040812 */ /* 0x000fe200078efcff */
[----:B------:R0:W5:Y:S04]  /*0610*/  @P0 LDG.E.128 R116, desc[UR6][R12.64+0x10] ;  /* 0x000010060c740981 */ /* 0x000168000c1e1d00 */
[----:B------:R0:W5:Y:S01]  /*0620*/  @P0 LDG.E.128 R56, desc[UR6][R14.64] ;  /* 0x000000060e380981 */ /* 0x000162000c1e1d00 */
[----:B------:R-:W1:Y:S01]  /*0630*/  @P2 LDC.64 R22, c[0x0][0x3e8] ;  /* 0x0000fa00ff162b82 */ /* 0x000e620000000a00 */
[----:B--2---:R-:W-:-:S02]  /*0640*/  @P1 IMAD.WIDE.U32 R16, R4, 0x20, R16 ;  /* 0x0000002004101825 */ /* 0x004fc400078e0010 */
[----:B------:R0:W5:Y:S04]  /*0650*/  @P0 LDG.E.128 R52, desc[UR6][R14.64+0x10] ;  /* 0x000010060e340981 */ /* 0x000168000c1e1d00 */
[----:B------:R0:W5:Y:S01]  /*0660*/  @P1 LDG.E.128 R112, desc[UR6][R16.64] ;  /* 0x0000000610701981 */ /* 0x000162000c1e1d00 */
[----:B---3--:R-:W-:-:S03]  /*0670*/  @P1 IMAD.WIDE.U32 R18, R4, 0x20, R18 ;  /* 0x0000002004121825 */ /* 0x008fc600078e0012 */
[----:B------:R0:W5:Y:S01]  /*0680*/  @P1 LDG.E.128 R108, desc[UR6][R16.64+0x10] ;  /* 0x00001006106c1981 */ /* 0x000162000c1e1d00 */
[----:B------:R-:W-:-:S03]  /*0690*/  @P1 VIADD R4, R4, 0x100 ;  /* 0x0000010004041836 */ /* 0x000fc60000000000 */
        /* <DEDUP_REMOVED lines=20> */
.L_x_5238:
[----:B------:R-:W-:Y:S05]  /*07e0*/  BSYNC.RECONVERGENT B0 ;  /* 0x0000000000007941 */ /* 0x000fea0003800200 */
.L_x_5236:
[----:B------:R-:W1:Y:S02]  /*07f0*/  LDCU UR5, c[0x0][0x384] ;  /* 0x00007080ff0577ac */ /* 0x000e640008000800 */
[----:B-1----:R-:W-:-:S06]  /*0800*/  UISETP.GE.AND UP0, UPT, UR14, UR5, UPT ;  /* 0x000000050e00728c */ /* 0x002fcc000bf06270 */
[----:B------:R-:W-:-:S13]  /*0810*/  PLOP3.LUT P0, PT, PT, PT, UP0, 0x80, 0x8 ;  /* 0x000000000008781c */ /* 0x000fda0003f0f008 */
[----:B------:R-:W-:Y:S05]  /*0820*/  @P0 EXIT ;  /* 0x000000000000094d */ /* 0x000fea0003800000 */
[----:B------:R-:W1:Y:S01]  /*0830*/  LDC R4, c[0x0][0x360] ;  /* 0x0000d800ff047b82 */ /* 0x000e620000000800 */
[----:B------:R-:W-:Y:S01]  /*0840*/  IMAD.HI.U32 R7, R2, -0x2daee0ad, RZ ;  /* 0xd2511f5302077827 */ /* 0x000fe200078e00ff */
[----:B------:R-:W-:Y:S01]  /*0850*/  UIADD3 UR10, UPT, UPT, UR9, 0x76cf5d0a, URZ ;  /* 0x76cf5d0a090a7890 */ /* 0x000fe2000fffe0ff */
[----:B------:R-:W-:Y:S01]  /*0860*/  LOP3.LUT R80, R80, 0x3, RZ, 0xc0, !PT ;  /* 0x0000000350507812 */ /* 0x000fe200078ec0ff */
[----:B------:R-:W-:Y:S01]  /*0870*/  UIADD3 UR5, UPT, UPT, UR8, 0x3c6ef372, URZ ;  /* 0x3c6ef37208057890 */ /* 0x000fe2000fffe0ff */
[----:B0-----:R-:W-:Y:S01]  /*0880*/  IMAD R12, R2, -0x2daee0ad, RZ ;  /* 0xd2511f53020c7824 */ /* 0x001fe200078e02ff */
[----:B------:R-:W-:Y:S01]  /*0890*/  LOP3.LUT R7, R7, UR9, RZ, 0x3c, !PT ;  /* 0x0000000907077c12 */ /* 0x000fe2000f8e3cff */
[----:B------:R-:W-:Y:S02]  /*08a0*/  UIADD3 UR11, UPT, UPT, UR8, 0x1715609d, URZ ;  /* 0x1715609d080b7890 */ /* 0x000fe4000fffe0ff */
[----:B------:R-:W-:Y:S02]  /*08b0*/  UIADD3 UR12, UPT, UPT, UR9, -0x56f99767, URZ ;  /* 0xa9066899090c7890 */ /* 0x000fe4000fffe0ff */
[----:B------:R-:W-:Y:S01]  /*08c0*/  IMAD.HI.U32 R9, R7, -0x326172a9, RZ ;  /* 0xcd9e8d5707097827 */ /* 0x000fe200078e00ff */
[----:B------:R-:W-:Y:S01]  /*08d0*/  ULOP3.LUT UR18, UR4, 0xff, URZ, 0xc0, !UPT ;  /* 0x000000ff04127892 */ /* 0x000fe2000f8ec0ff */
[----:B------:R-:W0:Y:S01]  /*08e0*/  LDCU.64 UR16, c[0x0][0x3e0] ;  /* 0x00007c00ff1077ac */ /* 0x000e220008000a00 */
[----:B------:R-:W2:Y:S01]  /*08f0*/  LDCU UR15, c[0x0][0x388] ;  /* 0x00007100ff0f77ac */ /* 0x000ea20008000800 */
[----:B------:R-:W-:Y:S01]  /*0900*/  UPLOP3.LUT UP2, UPT, UPT, UPT, UPT, 0x40, 0x4 ;  /* 0x000000000004789c */ /* 0x000fe20003f4e870 */
[----:B-1----:R-:W-:-:S02]  /*0910*/  IMAD R4, R4, UR14, R5 ;  /* 0x0000000e04047c24 */ /* 0x002fc4000f8e0205 */
[----:B------:R-:W-:Y:S02]  /*0920*/  IMAD.SHL.U32 R5, R5, 0x20, RZ ;  /* 0x0000002005057824 */ /* 0x000fe400078e00ff */
[----:B------:R-:W-:-:S04]  /*0930*/  IMAD.HI.U32 R8, R4, -0x326172a9, RZ ;  /* 0xcd9e8d5704087827 */ /* 0x000fc800078e00ff */
[----:B------:R-:W-:Y:S01]  /*0940*/  IMAD R10, R4, -0x326172a9, RZ ;  /* 0xcd9e8d57040a7824 */ /* 0x000fe200078e02ff */
[----:B------:R-:W-:Y:S01]  /*0950*/  LOP3.LUT R8, R3, UR8, R8, 0x96, !PT ;  /* 0x0000000803087c12 */ /* 0x000fe2000f8e9608 */
[----:B0-----:R-:W-:Y:S01]  /*0960*/  UISETP.NE.U32.AND UP0, UPT, UR16, URZ, UPT ;  /* 0x000000ff1000728c */ /* 0x001fe2000bf05070 */
[----:B------:R-:W0:Y:S02]  /*0970*/  LDCU.U8 UR16, c[0x0][0x410] ;  /* 0x00008200ff1077ac */ /* 0x000e240008000000 */
[----:B------:R-:W-:Y:S01]  /*0980*/  LOP3.LUT R9, R10, UR19, R9, 0x96, !PT ;  /* 0x000000130a097c12 */ /* 0x000fe2000f8e9609 */
[----:B------:R-:W-:Y:S01]  /*0990*/  IMAD.HI.U32 R11, R8, -0x2daee0ad, RZ ;  /* 0xd2511f53080b7827 */ /* 0x000fe200078e00ff */
[----:B------:R-:W-:-:S03]  /*09a0*/  UISETP.NE.AND.EX UP0, UPT, UR17, URZ, UPT, UP0 ;  /* 0x000000ff1100728c */ /* 0x000fc6000bf05300 */
[----:B------:R-:W-:Y:S01]  /*09b0*/  IMAD R13, R8, -0x2daee0ad, RZ ;  /* 0xd2511f53080d7824 */ /* 0x000fe200078e02ff */
[----:B------:R-:W-:Y:S01]  /*09c0*/  LOP3.LUT R11, R12, UR20, R11, 0x96, !PT ;  /* 0x000000140c0b7c12 */ /* 0x000fe2000f8e960b */
[----:B------:R-:W-:Y:S01]  /*09d0*/  IMAD.HI.U32 R10, R9, -0x2daee0ad, RZ ;  /* 0xd2511f53090a7827 */ /* 0x000fe200078e00ff */
[----:B------:R-:W1:Y:S03]  /*09e0*/  LDCU UR17, c[0x0][0x400] ;  /* 0x00008000ff1177ac */ /* 0x000e660008000800 */
[----:B------:R-:W-:Y:S01]  /*09f0*/  IMAD R8, R7, -0x326172a9, RZ ;  /* 0xcd9e8d5707087824 */ /* 0x000fe200078e02ff */
[----:B------:R-:W-:Y:S01]  /*0a00*/  LOP3.LUT R10, R13, UR10, R10, 0x96, !PT ;  /* 0x0000000a0d0a7c12 */ /* 0x000fe2000f8e960a */
[----:B------:R-:W-:Y:S01]  /*0a10*/  IMAD.HI.U32 R7, R11, -0x326172a9, RZ ;  /* 0xcd9e8d570b077827 */ /* 0x000fe200078e00ff */
[----:B------:R-:W-:-:S03]  /*0a20*/  UIADD3 UR10, UPT, UPT, UR9, -0x126145ec, URZ ;  /* 0xed9eba14090a7890 */ /* 0x000fc6000fffe0ff */
[----:B------:R-:W-:Y:S01]  /*0a30*/  IMAD R11, R11, -0x326172a9, RZ ;  /* 0xcd9e8d570b0b7824 */ /* 0x000fe200078e02ff */
[----:B------:R-:W-:Y:S01]  /*0a40*/  LOP3.LUT R7, R8, UR5, R7, 0x96, !PT ;  /* 0x0000000508077c12 */ /* 0x000fe2000f8e9607 */
[----:B------:R-:W-:Y:S01]  /*0a50*/  IMAD.HI.U32 R8, R10, -0x326172a9, RZ ;  /* 0xcd9e8d570a087827 */ /* 0x000fe200078e00ff */
[----:B------:R-:W-:-:S03]  /*0a60*/  UIADD3 UR5, UPT, UPT, UR8, 0x78dde6e4, URZ ;  /* 0x78dde6e408057890 */ /* 0x000fc6000fffe0ff */
[----:B------:R-:W-:Y:S01]  /*0a70*/  IMAD R12, R9, -0x2daee0ad, RZ ;  /* 0xd2511f53090c7824 */ /* 0x000fe200078e02ff */
[----:B------:R-:W-:Y:S01]  /*0a80*/  LOP3.LUT R8, R11, UR21, R8, 0x96, !PT ;  /* 0x000000150b087c12 */ /* 0x000fe2000f8e9608 */
[----:B------:R-:W-:-:S04]  /*0a90*/  IMAD.HI.U32 R9, R7, -0x2daee0ad, RZ ;  /* 0xd2511f5307097827 */ /* 0x000fc800078e00ff */
[----:B------:R-:W-:Y:S01]  /*0aa0*/  IMAD.HI.U32 R11, R8, -0x2daee0ad, RZ ;  /* 0xd2511f53080b7827 */ /* 0x000fe200078e00ff */
[----:B------:R-:W-:-:S03]  /*0ab0*/  LOP3.LUT R9, R12, UR22, R9, 0x96, !PT ;  /* 0x000000160c097c12 */ /* 0x000fc6000f8e9609 */
[----:B------:R-:W-:Y:S02]  /*0ac0*/  IMAD R12, R7, -0x2daee0ad, RZ ;  /* 0xd2511f53070c7824 */ /* 0x000fe400078e02ff */
[----:B------:R-:W-:Y:S02]  /*0ad0*/  IMAD R10, R10, -0x326172a9, RZ ;  /* 0xcd9e8d570a0a7824 */ /* 0x000fe400078e02ff */
        /* <DEDUP_REMOVED lines=13> */
[----:B------:R-:W-:Y:S02]  /*0bb0*/  IMAD R13, R7, -0x2daee0ad, RZ ;  /* 0xd2511f53070d7824 */ /* 0x000fe400078e02ff */
[----:B------:R-:W-:-:S04]  /*0bc0*/  IMAD.HI.U32 R12, R9, -0x2daee0ad, RZ ;  /* 0xd2511f53090c7827 */ /* 0x000fc800078e00ff */
[C---:B------:R-:W-:Y:S01]  /*0bd0*/  IMAD.HI.U32 R7, R8.reuse, -0x326172a9, RZ ;  /* 0xcd9e8d5708077827 */ /* 0x040fe200078e00ff */
[----:B------:R-:W-:Y:S02]  /*0be0*/  LOP3.LUT R12, R13, UR24, R12, 0x96, !PT ;  /* 0x000000180d0c7c12 */ /* 0x000fe4000f8e960c */
[----:B------:R-:W-:Y:S01]  /*0bf0*/  IADD3 R13, PT, PT, RZ, -R6, RZ ;  /* 0x80000006ff0d7210 */ /* 0x000fe20007ffe0ff */
[----:B------:R-:W-:Y:S01]  /*0c00*/  IMAD R11, R8, -0x326172a9, RZ ;  /* 0xcd9e8d57080b7824 */ /* 0x000fe200078e02ff */
[----:B------:R-:W-:Y:S01]  /*0c10*/  LOP3.LUT R7, R10, UR23, R7, 0x96, !PT ;  /* 0x000000170a077c12 */ /* 0x000fe2000f8e9607 */
[----:B------:R-:W-:-:S04]  /*0c20*/  IMAD.HI.U32 R8, R12, -0x326172a9, RZ ;  /* 0xcd9e8d570c087827 */ /* 0x000fc800078e00ff */
[----:B------:R-:W-:Y:S01]  /*0c30*/  IMAD R10, R9, -0x2daee0ad, RZ ;  /* 0xd2511f53090a7824 */ /* 0x000fe200078e02ff */
[----:B------:R-:W-:Y:S01]  /*0c40*/  LOP3.LUT R8, R11, UR5, R8, 0x96, !PT ;  /* 0x000000050b087c12 */ /* 0x000fe2000f8e9608 */
[----:B------:R-:W-:Y:S01]  /*0c50*/  IMAD.HI.U32 R9, R7, -0x2daee0ad, RZ ;  /* 0xd2511f5307097827 */ /* 0x000fe200078e00ff */
[----:B------:R-:W-:-:S03]  /*0c60*/  ULOP3.LUT UR5, UR4, 0xffffff00, URZ, 0xc0, !UPT ;  /* 0xffffff0004057892 */ /* 0x000fc6000f8ec0ff */
[----:B------:R-:W-:Y:S01]  /*0c70*/  IMAD R11, R7, -0x2daee0ad, RZ ;  /* 0xd2511f53070b7824 */ /* 0x000fe200078e02ff */
[----:B------:R-:W-:Y:S01]  /*0c80*/  LOP3.LUT R9, R10, UR10, R9, 0x96, !PT ;  /* 0x0000000a0a097c12 */ /* 0x000fe2000f8e9609 */
[----:B------:R-:W-:Y:S01]  /*0c90*/  IMAD.HI.U32 R10, R8, -0x2daee0ad, RZ ;  /* 0xd2511f53080a7827 */ /* 0x000fe200078e00ff */
[----:B------:R-:W-:-:S03]  /*0ca0*/  UIADD3 UR10, UPT, UPT, UR9, -0x695add53, URZ ;  /* 0x96a522ad090a7890 */ /* 0x000fc6000fffe0ff */
[----:B------:R-:W-:Y:S01]  /*0cb0*/  IMAD R7, R12, -0x326172a9, RZ ;  /* 0xcd9e8d570c077824 */ /* 0x000fe200078e02ff */
[----:B------:R-:W-:Y:S01]  /*0cc0*/  LOP3.LUT R10, R11, UR25, R10, 0x96, !PT ;  /* 0x000000190b0a7c12 */ /* 0x000fe2000f8e960a */
[----:B------:R-:W-:-:S04]  /*0cd0*/  IMAD.HI.U32 R6, R9, -0x326172a9, RZ ;  /* 0xcd9e8d5709067827 */ /* 0x000fc800078e00ff */
[----:B------:R-:W-:Y:S01]  /*0ce0*/  IMAD.MOV.U32 R11, RZ, RZ, R13 ;  /* 0x000000ffff0b7224 */ /* 0x000fe200078e000d */
[----:B------:R-:W-:Y:S01]  /*0cf0*/  LOP3.LUT R6, R7, UR13, R6, 0x96, !PT ;  /* 0x0000000d07067c12 */ /* 0x000fe2000f8e9606 */
[----:B------:R-:W-:Y:S01]  /*0d00*/  IMAD R8, R8, -0x2daee0ad, RZ ;  /* 0xd2511f5308087824 */ /* 0x000fe200078e02ff */
[----:B------:R-:W-:Y:S01]  /*0d10*/  LOP3.LUT R7, R5, 0x3e0, RZ, 0xc0, !PT ;  /* 0x000003e005077812 */ /* 0x000fe200078ec0ff */
[----:B------:R-:W-:Y:S01]  /*0d20*/  IMAD R9, R9, -0x326172a9, RZ ;  /* 0xcd9e8d5709097824 */ /* 0x000fe200078e02ff */
[----:B------:R-:W-:Y:S01]  /*0d30*/  VIADDMNMX R5, R11, UR18, RZ, !PT ;  /* 0x000000120b057c46 */ /* 0x000fe2000f8001ff */
[----:B------:R-:W-:Y:S01]  /*0d40*/  IMAD.HI.U32 R79, R6, -0x2daee0ad, RZ ;  /* 0xd2511f53064f7827 */ /* 0x000fe200078e00ff */
[----:B------:R-:W-:Y:S01]  /*0d50*/  IADD3 R7, PT, PT, RZ, -R7, RZ ;  /* 0x80000007ff077210 */ /* 0x000fe20007ffe0ff */
[----:B------:R-:W3:Y:S01]  /*0d60*/  LDCU.64 UR12, c[0x0][0x380] ;  /* 0x00007000ff0c77ac */ /* 0x000ee20008000a00 */
[----:B------:R-:W-:Y:S01]  /*0d70*/  VIMNMX R5, PT, PT, R5, 0x20, PT ;  /* 0x0000002005057848 */ /* 0x000fe20003fe0100 */
[----:B------:R-:W-:Y:S01]  /*0d80*/  IMAD.HI.U32 R18, R10, -0x326172a9, RZ ;  /* 0xcd9e8d570a127827 */ /* 0x000fe200078e00ff */
[----:B------:R-:W-:-:S02]  /*0d90*/  LOP3.LUT R79, R8, UR10, R79, 0x96, !PT ;  /* 0x0000000a084f7c12 */ /* 0x000fc4000f8e964f */
[----:B------:R-:W-:Y:S01]  /*0da0*/  LEA R5, R5, UR5, 0x3 ;  /* 0x0000000505057c11 */ /* 0x000fe2000f8e18ff */
[----:B------:R-:W-:Y:S01]  /*0db0*/  IMAD.MOV.U32 R8, RZ, RZ, R7 ;  /* 0x000000ffff087224 */ /* 0x000fe200078e0007 */
[----:B------:R-:W-:Y:S01]  /*0dc0*/  LOP3.LUT R18, R9, UR11, R18, 0x96, !PT ;  /* 0x0000000b09127c12 */ /* 0x000fe2000f8e9612 */
[----:B------:R-:W-:Y:S01]  /*0dd0*/  IMAD R19, R10, -0x326172a9, RZ ;  /* 0xcd9e8d570a137824 */ /* 0x000fe200078e02ff */
[----:B------:R-:W-:Y:S01]  /*0de0*/  I2FP.F32.U32 R7, R5 ;  /* 0x0000000500077245 */ /* 0x000fe20000201000 */
[----:B------:R-:W-:Y:S01]  /*0df0*/  IMAD R78, R6, -0x2daee0ad, RZ ;  /* 0xd2511f53064e7824 */ /* 0x000fe200078e02ff */
[----:B------:R-:W-:Y:S01]  /*0e00*/  VIADDMNMX R5, R8, UR18, RZ, !PT ;  /* 0x0000001208057c46 */ /* 0x000fe2000f8001ff */
[----:B------:R-:W4:Y:S03]  /*0e10*/  LDCU.64 UR10, c[0x0][0x3a0] ;  /* 0x00007400ff0a77ac */ /* 0x000f260008000a00 */
[----:B------:R-:W2:Y:S01]  /*0e20*/  MUFU.RCP R7, R7 ;  /* 0x0000000700077308 */ /* 0x000ea20000001000 */
[----:B------:R-:W-:Y:S01]  /*0e30*/  VIMNMX R8, PT, PT, R5, 0x20, PT ;  /* 0x0000002005087848 */ /* 0x000fe20003fe0100 */
[----:B------:R-:W-:Y:S01]  /*0e40*/  IMAD.MOV.U32 R5, RZ, RZ, RZ ;  /* 0x000000ffff057224 */ /* 0x000fe200078e00ff */
[----:B--2---:R2:W-:Y:S02]  /*0e50*/  STL [R1+0x4], R7 ;  /* 0x0000040701007387 */ /* 0x0045e40000100800 */
[----:B--2---:R-:W-:-:S05]  /*0e60*/  LEA R7, R8, UR5, 0x3 ;  /* 0x0000000508077c11 */ /* 0x004fca000f8e18ff */
[----:B01-34-:R2:W-:Y:S02]  /*0e70*/  STL [R1], R7 ;  /* 0x0000000701007387 */ /* 0x01b5e40000100800 */
.L_x_5500:
[----:B0-----:R-:W0:Y:S01]  /*0e80*/  @UP0 LDCU.64 UR4, c[0x0][0x3e0] ;  /* 0x00007c00ff0407ac */ /* 0x001e220008000a00 */
[----:B------:R-:W-:Y:S01]  /*0e90*/  PLOP3.LUT P0, PT, PT, PT, UP0, 0x80, 0x8 ;  /* 0x000000000008781c */ /* 0x000fe20003f0f008 */
[----:B0-----:R-:W-:-:S06]  /*0ea0*/  @UP0 UIMAD.WIDE UR4, UR14, 0x2, UR4 ;  /* 0x000000020e0408a5 */ /* 0x001fcc000f8e0204 */
[----:B-1-34-:R-:W-:Y:S01]  /*0eb0*/  MOV R60, UR4 ;  /* 0x00000004003c7c02 */ /* 0x01afe20008000f00 */
[----:B------:R-:W-:-:S05]  /*0ec0*/  IMAD.U32 R61, RZ, RZ, UR5 ;  /* 0x00000005ff3d7e24 */ /* 0x000fca000f8e00ff */
[----:B------:R-:W3:Y:S01]  /*0ed0*/  @P0 LDG.E.U16 R60, desc[UR6][R60.64] ;  /* 0x000000063c3c0981 */ /* 0x000ee2000c1e1500 */
[----:B------:R-:W-:Y:S01]  /*0ee0*/  PLOP3.LUT P0, PT, PT, PT, UP0, 0x80, 0x8 ;  /* 0x000000000008781c */ /* 0x000fe20003f0f008 */
[----:B------:R-:W-:Y:S01]  /*0ef0*/  UIMAD UR4, UR14, UR15, URZ ;  /* 0x0000000f0e0472a4 */ /* 0x000fe2000f8e02ff */
[----:B------:R-:W-:Y:S01]  /*0f00*/  ISETP.GE.U32.AND P1, PT, R0, 0x100, PT ;  /* 0x000001000000780c */ /* 0x000fe20003f26070 */
[----:B------:R-:W0:Y:S01]  /*0f10*/  S2R R62, SR_TID.X ;  /* 0x00000000003e7919 */ /* 0x000e220000002100 */
[----:B------:R-:W-:Y:S01]  /*0f20*/  BSSY.RECONVERGENT B0, `(.L_x_5239) ;  /* 0x0000680000007945 */ /* 0x000fe20003800200 */
[----:B------:R-:W-:Y:S01]  /*0f30*/  USHF.R.S32.HI UR5, URZ, 0x1f, UR4 ;  /* 0x0000001fff057899 */ /* 0x000fe20008011404 */
[----:B------:R-:W-:-:S03]  /*0f40*/  P2R R125, PR, RZ, 0x2 ;  /* 0x00000002ff7d7803 */ /* 0x000fc60000000000 */
[----:B------:R-:W-:-:S03]  /*0f50*/  ULEA.HI UR5, UR5, UR4, URZ, 0x3 ;  /* 0x0000000405057291 */ /* 0x000fc6000f8f18ff */
[----:B------:R-:W-:-:S03]  /*0f60*/  UMOV UR4, 0x3f800000 ;  /* 0x3f80000000047882 */ /* 0x000fc60000000000 */
[----:B------:R-:W-:-:S05]  /*0f70*/  IMAD.U32 R70, RZ, RZ, UR5 ;  /* 0x00000005ff467e24 */ /* 0x000fca000f8e00ff */
[----:B0-----:R-:W-:-:S04]  /*0f80*/  LEA.HI.SX32 R70, R70, R62, 0x1d ;  /* 0x0000003e46467211 */ /* 0x001fc800078feaff */
[----:B------:R-:W-:Y:S02]  /*0f90*/  MOV R76, R70 ;  /* 0x00000046004c7202 */ /* 0x000fe40000000f00 */
[----:B---3--:R-:W-:-:S13]  /*0fa0*/  @P0 R2UR UR18, R60 ;  /* 0x000000003c1202ca */ /* 0x008fda00000e0000 */
[----:B------:R-:W-:Y:S01]  /*0fb0*/  @UP0 USHF.L.U32 UR4, UR18, 0x10, URZ ;  /* 0x0000001012040899 */ /* 0x000fe200080006ff */
[----:B------:R-:W-:Y:S11]  /*0fc0*/  @!P1 BRA `(.L_x_5240) ;  /* 0x0000006400d49947 */ /* 0x000ff60003800000 */
[----:B--2---:R-:W0:Y:S02]  /*0fd0*/  LDC.64 R6, c[0x0][0x390] ;  /* 0x0000e400ff067b82 */ /* 0x004e240000000a00 */
[----:B0-----:R-:W-:-:S05]  /*0fe0*/  IMAD.WIDE.U32 R6, R70, 0x10, R6 ;  /* 0x0000001046067825 */ /* 0x001fca00078e0006 */
[----:B------:R0:W5:Y:S01]  /*0ff0*/  LDG.E.128 R60, desc[UR6][R6.64] ;  /* 0x00000006063c7981 */ /* 0x000162000c1e1d00 */
[----:B------:R-:W-:-:S04]  /*1000*/  UISETP.NE.U32.AND UP1, UPT, UR10, URZ, UPT ;  /* 0x000000ff0a00728c */ /* 0x000fc8000bf25070 */
[----:B------:R-:W-:-:S09]  /*1010*/  UISETP.NE.AND.EX UP1, UPT, UR11, URZ, UPT, UP1 ;  /* 0x000000ff0b00728c */ /* 0x000fd2000bf25310 */
[----:B0-----:R-:W-:Y:S05]  /*1020*/  BRA.U !UP1, `(.L_x_5241) ;  /* 0x0000003109dc7547 */ /* 0x001fea000b800000 */
[----:B------:R-:W0:Y:S02]  /*1030*/  LDC.64 R6, c[0x0][0x3a0] ;  /* 0x0000e800ff067b82 */ /* 0x000e240000000a00 */
[----:B0-----:R-:W-:-:S05]  /*1040*/  IMAD.WIDE.U32 R6, R70, 0x10, R6 ;  /* 0x0000001046067825 */ /* 0x001fca00078e0006 */
[----:B------:R0:W5:Y:S01]  /*1050*/  LDG.E.128 R20, desc[UR6][R6.64] ;  /* 0x0000000606147981 */ /* 0x000162000c1e1d00 */
[----:B------:R-:W-:Y:S01]  /*1060*/  ISETP.NE.AND P0, PT, R80, 0x1, PT ;  /* 0x000000015000780c */ /* 0x000fe20003f05270 */
[----:B------:R-:W-:Y:S01]  /*1070*/  BSSY.RECONVERGENT B1, `(.L_x_5242) ;  /* 0x000005e000017945 */ /* 0x000fe20003800200 */
[----:B------:R-:W-:Y:S01]  /*1080*/  IMAD.MOV.U32 R8, RZ, RZ, 0x2 ;  /* 0x00000002ff087424 */ /* 0x000fe200078e00ff */
[----:B------:R-:W-:Y:S01]  /*1090*/  MOV R76, R78 ;  /* 0x0000004e004c7202 */ /* 0x000fe20000000f00 */
[----:B------:R-:W-:-:S09]  /*10a0*/  IMAD.MOV.U32 R9, RZ, RZ, R19 ;  /* 0x000000ffff097224 */ /* 0x000fd200078e0013 */
[----:B0-----:R-:W-:Y:S05]  /*10b0*/  @!P0 BRA `(.L_x_5243) ;  /* 0x0000000400648947 */ /* 0x001fea0003800000 */
[----:B------:R-:W-:-:S05]  /*10c0*/  IMAD.MOV.U32 R7, RZ, RZ, 0x2 ;  /* 0x00000002ff077424 */ /* 0x000fca00078e00ff */
[----:B------:R-:W-:-:S05]  /*10d0*/  VIADDMNMX.U32 R6, R80, 0xfffffffe, R7, PT ;  /* 0xfffffffe50067846 */ /* 0x000fca0003800007 */
[----:B------:R-:W-:-:S04]  /*10e0*/  IMAD.SHL.U32 R8, R6, 0x4, RZ ;  /* 0x0000000406087824 */ /* 0x000fc800078e00ff */
[----:B------:R-:W0:Y:S02]  /*10f0*/  LDC R6, c[0x2][R8] ;  /* 0x0080000008067b82 */ /* 0x000e240000000800 */
[----:B0-----:R-:W-:-:S04]  /*1100*/  SHF.R.S32.HI R7, RZ, 0x1f, R6 ;  /* 0x0000001fff077819 */ /* 0x001fc80000011406 */
.L_x_20783:
[----:B------:R-:W-:Y:S05]  /*1110*/  BRX R6 -0x1120                                         (*"BRANCH_TARGETS .L_x_20784,.L_x_20785,.L_x_20786"*) ;  /* 0xffffffec06b87949 */ /* 0x000fea000383ffff */
.L_x_20786:
[----:B------:R-:W-:Y:S01]  /*1120*/  IADD3 R8, PT, PT, R80, 0x1, RZ ;  /* 0x0000000150087810 */ /* 0x000fe20007ffe0ff */
[----:B------:R-:W-:Y:S02]  /*1130*/  IMAD.MOV.U32 R76, RZ, RZ, R78 ;  /* 0x000000ffff4c7224 */ /* 0x000fe400078e004e */
[----:B------:R-:W-:Y:S01]  /*1140*/  IMAD.MOV.U32 R9, RZ, RZ, R18 ;  /* 0x000000ffff097224 */ /* 0x000fe200078e0012 */
[----:B------:R-:W-:Y:S06]  /*1150*/  BRA `(.L_x_5243) ;  /* 0x00000004003c7947 */ /* 0x000fec0003800000 */
.L_x_20784:
[----:B------:R-:W-:Y:S01]  /*1160*/  MOV R76, R78 ;  /* 0x0000004e004c7202 */ /* 0x000fe20000000f00 */
[----:B------:R-:W-:Y:S02]  /*1170*/  IMAD.MOV.U32 R8, RZ, RZ, 0x3 ;  /* 0x00000003ff087424 */ /* 0x000fe400078e00ff */
[----:B------:R-:W-:Y:S01]  /*1180*/  IMAD.MOV.U32 R9, RZ, RZ, R79 ;  /* 0x000000ffff097224 */ /* 0x000fe200078e004f */
[----:B------:R-:W-:Y:S06]  /*1190*/  BRA `(.L_x_5243) ;  /* 0x00000004002c7947 */ /* 0x000fec0003800000 */
.L_x_20785:
        /* <DEDUP_REMOVED lines=13> */
.L_x_5245:
[----:B------:R-:W-:Y:S05]  /*1270*/  BSYNC.RECONVERGENT B2 ;  /* 0x0000000000027941 */ /* 0x000fea0003800200 */
.L_x_5244:
        /* <DEDUP_REMOVED lines=50> */
[----:B------:R-:W-:Y:S01]  /*15a0*/  UIADD3 UR18, UPT, UPT, UR9, -0x695add53, URZ ;  /* 0x96a522ad09127890 */ /* 0x000fe2000fffe0ff */
[----:B------:R-:W-:Y:S02]  /*15b0*/  MOV R9, R78 ;  /* 0x0000004e00097202 */ /* 0x000fe40000000f00 */
        /* <DEDUP_REMOVED lines=9> */
.L_x_5243:
[----:B------:R-:W-:Y:S05]  /*1650*/  BSYNC.RECONVERGENT B1 ;  /* 0x0000000000017941 */ /* 0x000fea0003800200 */
.L_x_5242:
[----:B------:R-:W0:Y:S01]  /*1660*/  LDC R86, c[0x0][0x408] ;  /* 0x00010200ff567b82 */ /* 0x000e220000000800 */
[----:B------:R-:W-:Y:S01]  /*1670*/  I2FP.F32.U32 R7, R9 ;  /* 0x0000000900077245 */ /* 0x000fe20000201000 */
[----:B------:R-:W-:Y:S01]  /*1680*/  IMAD.MOV.U32 R124, RZ, RZ, 0x2f800000 ;  /* 0x2f800000ff7c7424 */ /* 0x000fe200078e00ff */
[----:B-----5:R-:W-:Y:S01]  /*1690*/  SHF.L.U32 R9, R60, 0x10, RZ ;  /* 0x000000103c097819 */ /* 0x020fe200000006ff */
[----:B------:R-:W-:Y:S01]  /*16a0*/  BSSY.RECONVERGENT B1, `(.L_x_5246) ;  /* 0x0000063000017945 */ /* 0x000fe20003800200 */
[----:B------:R-:W-:Y:S01]  /*16b0*/  ISETP.NE.AND P1, PT, R8, 0x1, PT ;  /* 0x000000010800780c */ /* 0x000fe20003f25270 */
[----:B------:R-:W-:Y:S01]  /*16c0*/  FFMA.FTZ R6, R7, R124, 1.1641532182693481445e-10 ;  /* 0x2f00000007067423 */ /* 0x000fe2000001007c */
[----:B------:R-:W-:Y:S01]  /*16d0*/  PRMT R7, R60, 0x7632, R7 ;  /* 0x000076323c077816 */ /* 0x000fe20000000007 */
[----:B------:R-:W1:Y:S01]  /*16e0*/  LDC R87, c[0x0][0x404] ;  /* 0x00010100ff577b82 */ /* 0x000e620000000800 */
[----:B------:R-:W-:Y:S01]  /*16f0*/  FMUL.FTZ R9, R9, UR4 ;  /* 0x0000000409097c20 */ /* 0x000fe20008410000 */
[----:B------:R-:W-:-:S03]  /*1700*/  IMAD.MOV.U32 R60, RZ, RZ, 0x2 ;  /* 0x00000002ff3c7424 */ /* 0x000fc600078e00ff */
[----:B0-----:R-:W-:Y:S01]  /*1710*/  FMUL.FTZ R9, R9, R86 ;  /* 0x0000005609097220 */ /* 0x001fe20000410000 */
[----:B-1----:R-:W-:Y:S01]  /*1720*/  FSETP.GTU.FTZ.AND P0, PT, R6, R87, PT ;  /* 0x000000570600720b */ /* 0x002fe20003f1c000 */
[----:B------:R-:W-:-:S03]  /*1730*/  IMAD.U32 R6, R20, 0x10000, RZ ;  /* 0x0001000014067824 */ /* 0x000fc600078e00ff */
        /* <DEDUP_REMOVED lines=14> */
.L_x_5248:
        /* <DEDUP_REMOVED lines=13> */
.L_x_5250:
[----:B------:R-:W-:Y:S05]  /*18f0*/  BSYNC.RECONVERGENT B2 ;  /* 0x0000000000027941 */ /* 0x000fea0003800200 */
.L_x_5249:
        /* <DEDUP_REMOVED lines=61> */
.L_x_5247:
[----:B------:R-:W-:Y:S05]  /*1cd0*/  BSYNC.RECONVERGENT B1 ;  /* 0x0000000000017941 */ /* 0x000fea0003800200 */
.L_x_5246:
        /* <DEDUP_REMOVED lines=9> */
[----:B------:R-:W-:Y:S01]  /*1d70*/  FSETP.GTU.FTZ.AND P0, PT, R8, R87, PT ;  /* 0x000000570800720b */ /* 0x000fe20003f1c000 */
        /* <DEDUP_REMOVED lines=14> */
.L_x_5253:
        /* <DEDUP_REMOVED lines=13> */
.L_x_5255:
[----:B------:R-:W-:Y:S05]  /*1f30*/  BSYNC.RECONVERGENT B2 ;  /* 0x0000000000027941 */ /* 0x000fea0003800200 */
.L_x_5254:
        /* <DEDUP_REMOVED lines=61> */
.L_x_5252:
[----:B------:R-:W-:Y:S05]  /*2310*/  BSYNC.RECONVERGENT B1 ;  /* 0x0000000000017941 */ /* 0x000fea0003800200 */
.L_x_5251:
[----:B------:R-:W-:Y:S01]  /*2320*/  I2FP.F32.U32 R9, R9 ;  /* 0x0000000900097245 */ /* 0x000fe20000201000 */
[----:B------:R-:W-:Y:S01]  /*2330*/  IMAD.U32 R60, R61, 0x10000, RZ ;  /* 0x000100003d3c7824 */ /* 0x000fe200078e00ff */
[----:B------:R-:W-:Y:S01]  /*2340*/  ISETP.NE.AND P2, PT, R64, 0x1, PT ;  /* 0x000000014000780c */ /* 0x000fe20003f45270 */
[----:B------:R-:W-:Y:S02]  /*2350*/  BSSY.RECONVERGENT B1, `(.L_x_5256) ;  /* 0x0000060000017945 */ /* 0x000fe40003800200 */
[----:B------:R-:W-:Y:S01]  /*2360*/  FFMA.FTZ R8, R9, R124, 1.1641532182693481445e-10 ;  /* 0x2f00000009087423 */ /* 0x000fe2000001007c */
[----:B------:R-:W-:Y:S01]  /*2370*/  FMUL.FTZ R9, R60, UR4 ;  /* 0x000000043c097c20 */ /* 0x000fe20008410000 */
[----:B------:R-:W-:-:S03]  /*2380*/  IMAD.MOV.U32 R60, RZ, RZ, 0x2 ;  /* 0x00000002ff3c7424 */ /* 0x000fc600078e00ff */
[----:B------:R-:W-:Y:S01]  /*2390*/  FMUL.FTZ R9, R9, R86 ;  /* 0x0000005609097220 */ /* 0x000fe20000410000 */
[----:B------:R-:W-:Y:S02]  /*23a0*/  FSETP.GTU.FTZ.AND P1, PT, R8, R87, PT ;  /* 0x000000570800720b */ /* 0x000fe40003f3c000 */
[----:B------:R-:W-:Y:S02]  /*23b0*/  SHF.L.U32 R8, R21, 0x10, RZ ;  /* 0x0000001015087819 */ /* 0x000fe400000006ff */
[----:B------:R-:W-:Y:S02]  /*23c0*/  FSEL R9, R9, RZ, !P1 ;  /* 0x000000ff09097208 */ /* 0x000fe40004800000 */
[----:B------:R-:W-:-:S03]  /*23d0*/  PLOP3.LUT P1, PT, P1, PT, PT, 0x8, 0x80 ;  /* 0x000000000080781c */ /* 0x000fc60000f2e170 */
[----:B------:R-:W-:Y:S01]  /*23e0*/  FFMA.FTZ R8, R9, R58, R8 ;  /* 0x0000003a09087223 */ /* 0x000fe20000010008 */
        /* <DEDUP_REMOVED lines=11> */
.L_x_5258:
        /* <DEDUP_REMOVED lines=13> */
.L_x_5260:
[----:B------:R-:W-:Y:S05]  /*2570*/  BSYNC.RECONVERGENT B2 ;  /* 0x0000000000027941 */ /* 0x000fea0003800200 */
.L_x_5259:
        /* <DEDUP_REMOVED lines=61> */
.L_x_5257:
[----:B------:R-:W-:Y:S05]  /*2950*/  BSYNC.RECONVERGENT B1 ;  /* 0x0000000000017941 */ /* 0x000fea0003800200 */
.L_x_5256:
[----:B------:R-:W-:Y:S01]  /*2960*/  I2FP.F32.U32 R61, R61 ;  /* 0x0000003d003d7245 */ /* 0x000fe20000201000 */
[----:B------:R-:W-:Y:S01]  /*2970*/  BSSY.RECONVERGENT B1, `(.L_x_5261) ;  /* 0x0000062000017945 */ /* 0x000fe20003800200 */
[----:B------:R-:W-:Y:S01]  /*2980*/  SHF.L.U32 R9, R9, 0x10, RZ ;  /* 0x0000001009097819 */ /* 0x000fe200000006ff */
[----:B------:R-:W-:Y:S01]  /*2990*/  IMAD.MOV.U32 R65, RZ, RZ, 0x2 ;  /* 0x00000002ff417424 */ /* 0x000fe200078e00ff */
[----:B------:R-:W-:Y:S01]  /*29a0*/  ISETP.NE.AND P3, PT, R60, 0x1, PT ;  /* 0x000000013c00780c */ /* 0x000fe20003f65270 */
[----:B------:R-:W-:Y:S01]  /*29b0*/  FFMA.FTZ R64, R61, R124, 1.1641532182693481445e-10 ;  /* 0x2f0000003d407423 */ /* 0x000fe2000001007c */
[----:B------:R-:W-:Y:S01]  /*29c0*/  PRMT R61, R21, 0x7632, R61 ;  /* 0x00007632153d7816 */ /* 0x000fe2000000003d */
[----:B------:R-:W-:-:S03]  /*29d0*/  FMUL.FTZ R9, R9, UR4 ;  /* 0x0000000409097c20 */ /* 0x000fc60008410000 */
[----:B------:R-:W-:Y:S01]  /*29e0*/  FSETP.GTU.FTZ.AND P2, PT, R64, R87, PT ;  /* 0x000000574000720b */ /* 0x000fe20003f5c000 */
[----:B------:R-:W-:Y:S01]  /*29f0*/  FMUL.FTZ R9, R9, R86 ;  /* 0x0000005609097220 */ /* 0x000fe20000410000 */
[----:B------:R-:W-:-:S04]  /*2a00*/  IMAD.U32 R61, R61, 0x10000, RZ ;  /* 0x000100003d3d7824 */ /* 0x000fc800078e00ff */
        /* <DEDUP_REMOVED lines=13> */
.L_x_5263:
        /* <DEDUP_REMOVED lines=13> */
.L_x_5265:
[----:B------:R-:W-:Y:S05]  /*2bb0*/  BSYNC.RECONVERGENT B2 ;  /* 0x0000000000027941 */ /* 0x000fea0003800200 */
.L_x_5264:
        /* <DEDUP_REMOVED lines=50> */
[----:B------:R-:W-:Y:S02]  /*2ee0*/  UIADD3 UR18, UPT, UPT, UR9, -0x695add53, URZ ;  /* 0x96a522ad09127890 */ /* 0x000fe4000fffe0ff */
[----:B------:R-:W-:Y:S01]  /*2ef0*/  HFMA2 R65, -RZ, RZ, 0, 0 ;  /* 0x00000000ff417431 */ /* 0x000fe200000001ff */
        /* <DEDUP_REMOVED lines=9> */
.L_x_5262:
[----:B------:R-:W-:Y:S05]  /*2f90*/  BSYNC.RECONVERGENT B1 ;  /* 0x0000000000017941 */ /* 0x000fea0003800200 */
.L_x_5261:
        /* <DEDUP_REMOVED lines=25> */
.L_x_5268:
        /* <DEDUP_REMOVED lines=13> */
.L_x_5270:
[----:B------:R-:W-:Y:S05]  /*3200*/  BSYNC.RECONVERGENT B2 ;  /* 0x0000000000027941 */ /* 0x000fea0003800200 */
.L_x_5269:
        /* <DEDUP_REMOVED lines=61> */
.L_x_5267:
[----:B------:R-:W-:Y:S05]  /*35e0*/  BSYNC.RECONVERGENT B1 ;  /* 0x0000000000017941 */ /* 0x000fea0003800200 */
.L_x_5266:
[----:B------:R-:W-:Y:S01]  /*35f0*/  I2FP.F32.U32 R61, R61 ;  /* 0x0000003d003d7245 */ /* 0x000fe20000201000 */
[----:B------:R-:W-:Y:S01]  /*3600*/  BSSY.RECONVERGENT B1, `(.L_x_5271) ;  /* 0x0000063000017945 */ /* 0x000fe20003800200 */
[----:B------:R-:W-:Y:S02]  /*3610*/  SHF.L.U32 R65, R62, 0x10, RZ ;  /* 0x000000103e417819 */ /* 0x000fe400000006ff */
[----:B------:R-:W-:Y:S01]  /*3620*/  ISETP.NE.AND P5, PT, R72, 0x1, PT ;  /* 0x000000014800780c */ /* 0x000fe20003fa5270 */
[----:B------:R-:W-:Y:S01]  /*3630*/  FFMA.FTZ R62, R61, R124, 1.1641532182693481445e-10 ;  /* 0x2f0000003d3e7423 */ /* 0x000fe2000001007c */
[----:B------:R-:W-:Y:S01]  /*3640*/  PRMT R61, R22, 0x7632, R61 ;  /* 0x00007632163d7816 */ /* 0x000fe2000000003d */
[----:B------:R-:W-:Y:S01]  /*3650*/  FMUL.FTZ R65, R65, UR4 ;  /* 0x0000000441417c20 */ /* 0x000fe20008410000 */
[----:B------:R-:W-:Y:S02]  /*3660*/  MOV R71, R19 ;  /* 0x0000001300477202 */ /* 0x000fe40000000f00 */
[----:B------:R-:W-:Y:S01]  /*3670*/  FSETP.GTU.FTZ.AND P4, PT, R62, R87, PT ;  /* 0x000000573e00720b */ /* 0x000fe20003f9c000 */
[----:B------:R-:W-:Y:S01]  /*3680*/  FMUL.FTZ R65, R65, R86 ;  /* 0x0000005641417220 */ /* 0x000fe20000410000 */
[----:B------:R-:W-:-:S04]  /*3690*/  IMAD.U32 R61, R61, 0x10000, RZ ;  /* 0x000100003d3d7824 */ /* 0x000fc800078e00ff */
        /* <DEDUP_REMOVED lines=14> */
.L_x_5273:
        /* <DEDUP_REMOVED lines=13> */
.L_x_5275:
[----:B------:R-:W-:Y:S05]  /*3850*/  BSYNC.RECONVERGENT B2 ;  /* 0x0000000000027941 */ /* 0x000fea0003800200 */
.L_x_5274:
        /* <DEDUP_REMOVED lines=61> */
.L_x_5272:
[----:B------:R-:W-:Y:S05]  /*3c30*/  BSYNC.RECONVERGENT B1 ;  /* 0x0000000000017941 */ /* 0x000fea0003800200 */
.L_x_5271:
        /* <DEDUP_REMOVED lines=9> */
[----:B------:R-:W-:Y:S02]  /*3cd0*/  FSETP.GTU.FTZ.AND P5, PT, R72, R87, PT ;  /* 0x000000574800720b */ /* 0x000fe40003fbc000 */
[----:B------:R-:W-:Y:S01]  /*3ce0*/  PRMT R72, R63, 0x7632, R72 ;  /* 0x000076323f487816 */ /* 0x000fe20000000048 */
[----:B------:R-:W-:Y:S01]  /*3cf0*/  IMAD.MOV.U32 R63, RZ, RZ, R19 ;  /* 0x000000ffff3f7224 */ /* 0x000fe200078e0013 */
[----:B------:R-:W-:Y:S02]  /*3d00*/  FSEL R78, R78, RZ, !P5 ;  /* 0x000000ff4e4e7208 */ /* 0x000fe40006800000 */
        /* <DEDUP_REMOVED lines=11> */
.L_x_5278:
        /* <DEDUP_REMOVED lines=15> */
.L_x_5280:
[----:B------:R-:W-:Y:S05]  /*3eb0*/  BSYNC.RECONVERGENT B2 ;  /* 0x0000000000027941 */ /* 0x000fea0003800200 */
.L_x_5279:
        /* <DEDUP_REMOVED lines=61> */
.L_x_5277:
[----:B------:R-:W-:Y:S05]  /*4290*/  BSYNC.RECONVERGENT B1 ;  /* 0x0000000000017941 */ /* 0x000fea0003800200 */
.L_x_5276:
[----:B------:R-:W-:Y:S02]  /*42a0*/  I2FP.F32.U32 R62, R63 ;  /* 0x0000003f003e7245 */ /* 0x000fe40000201000 */
[----:B------:R-:W-:Y:S02]  /*42b0*/  SHF.L.U32 R72, R72, 0x10, RZ ;  /* 0x0000001048487819 */ /* 0x000fe400000006ff */
[----:B------:R-:W-:Y:S01]  /*42c0*/  PRMT R63, R23, 0x7632, R63 ;  /* 0x00007632173f7816 */ /* 0x000fe2000000003f */
[----:B------:R-:W-:Y:S02]  /*42d0*/  FFMA.FTZ R62, R62, R124, 1.1641532182693481445e-10 ;  /* 0x2f0000003e3e7423 */ /* 0x000fe4000001007c */
[----:B------:R-:W-:Y:S02]  /*42e0*/  FMUL.FTZ R72, R72, UR4 ;  /* 0x0000000448487c20 */ /* 0x000fe40008410000 */
[----:B------:R-:W-:Y:S01]  /*42f0*/  IMAD.U32 R63, R63, 0x10000, RZ ;  /* 0x000100003f3f7824 */ /* 0x000fe200078e00ff */
[----:B------:R-:W-:Y:S01]  /*4300*/  FSETP.GTU.FTZ.AND P6, PT, R62, R87, PT ;  /* 0x000000573e00720b */ /* 0x000fe20003fdc000 */
[----:B------:R-:W-:Y:S01]  /*4310*/  FMUL.FTZ R72, R72, R86 ;  /* 0x0000005648487220 */ /* 0x000fe20000410000 */
[----:B------:R-:W-:-:S02]  /*4320*/  F2FP.BF16.F32.PACK_AB R62, R61, R60 ;  /* 0x0000003c3d3e723e */ /* 0x000fc400000010ff */
[----:B------:R-:W-:Y:S02]  /*4330*/  F2FP.BF16.F32.PACK_AB R61, R9, R8 ;  /* 0x00000008093d723e */ /* 0x000fe400000010ff */
[----:B------:R-:W-:Y:S02]  /*4340*/  FSEL R72, R72, RZ, !P6 ;  /* 0x000000ff48487208 */ /* 0x000fe40007000000 */
[----:B------:R-:W-:Y:S02]  /*4350*/  PLOP3.LUT P6, PT, P6, PT, PT, 0x8, 0x80 ;  /* 0x000000000080781c */ /* 0x000fe400037ce170 */
[----:B------:R-:W-:Y:S01]  /*4360*/  F2FP.BF16.F32.PACK_AB R60, R7, R6 ;  /* 0x00000006073c723e */ /* 0x000fe200000010ff */
[----:B------:R-:W-:-:S05]  /*4370*/  FFMA.FTZ R72, R72, R55, R63 ;  /* 0x0000003748487223 */ /* 0x000fca000001003f */
[----:B------:R-:W-:Y:S01]  /*4380*/  F2FP.BF16.F32.PACK_AB R63, R72, R71 ;  /* 0x00000047483f723e */ /* 0x000fe200000010ff */
[----:B------:R-:W-:Y:S06]  /*4390*/  BRA `(.L_x_5281) ;  /* 0x00000030008c7947 */ /* 0x000fec0003800000 */
.L_x_5241:
        /* <DEDUP_REMOVED lines=16> */
.L_x_5284:
        /* <DEDUP_REMOVED lines=13> */
.L_x_5286:
[----:B------:R-:W-:Y:S05]  /*4570*/  BSYNC.RECONVERGENT B2 ;  /* 0x0000000000027941 */ /* 0x000fea0003800200 */
.L_x_5285:
        /* <DEDUP_REMOVED lines=58> */
[----:B------:R-:W-:Y:S01]  /*4920*/  LOP3.LUT R79, R8, UR18, R7, 0x96, !PT ;  /* 0x00000012084f7c12 */ /* 0x000fe2000f8e9607 */
[----:B------:R-:W-:Y:S02]  /*4930*/  HFMA2 R8, -RZ, RZ, 0, 0 ;  /* 0x00000000ff087431 */ /* 0x000fe400000001ff */
[----:B------:R-:W-:-:S07]  /*4940*/  IMAD.MOV.U32 R6, RZ, RZ, R78 ;  /* 0x000000ffff067224 */ /* 0x000fce00078e004e */
.L_x_5283:
[----:B------:R-:W-:Y:S05]  /*4950*/  BSYNC.RECONVERGENT B1 ;  /* 0x0000000000017941 */ /* 0x000fea0003800200 */
.L_x_5282:
[----:B------:R-:W0:Y:S01]  /*4960*/  LDC R86, c[0x0][0x408] ;  /* 0x00010200ff567b82 */ /* 0x000e220000000800 */
[----:B------:R-:W-:Y:S01]  /*4970*/  I2FP.F32.U32 R7, R6 ;  /* 0x0000000600077245 */ /* 0x000fe20000201000 */
[----:B------:R-:W-:Y:S01]  /*4980*/  IMAD.MOV.U32 R124, RZ, RZ, 0x2f800000 ;  /* 0x2f800000ff7c7424 */ /* 0x000fe200078e00ff */
[----:B------:R-:W-:Y:S01]  /*4990*/  ISETP.NE.AND P1, PT, R8, 0x1, PT ;  /* 0x000000010800780c */ /* 0x000fe20003f25270 */
[----:B-----5:R-:W-:Y:S01]  /*49a0*/  IMAD.U32 R9, R60, 0x10000, RZ ;  /* 0x000100003c097824 */ /* 0x020fe200078e00ff */
[----:B------:R-:W-:Y:S01]  /*49b0*/  BSSY.RECONVERGENT B1, `(.L_x_5287) ;  /* 0x0000061000017945 */ /* 0x000fe20003800200 */
[----:B------:R-:W-:Y:S02]  /*49c0*/  FFMA.FTZ R6, R7, R124, 1.1641532182693481445e-10 ;  /* 0x2f00000007067423 */ /* 0x000fe4000001007c */
[----:B------:R-:W1:Y:S01]  /*49d0*/  LDC R87, c[0x0][0x404] ;  /* 0x00010100ff577b82 */ /* 0x000e620000000800 */
[----:B------:R-:W-:-:S04]  /*49e0*/  FMUL.FTZ R9, R9, UR4 ;  /* 0x0000000409097c20 */ /* 0x000fc80008410000 */
[----:B0-----:R-:W-:Y:S01]  /*49f0*/  FMUL.FTZ R7, R9, R86 ;  /* 0x0000005609077220 */ /* 0x001fe20000410000 */
[----:B------:R-:W-:Y:S01]  /*4a00*/  IMAD.MOV.U32 R9, RZ, RZ, R19 ;  /* 0x000000ffff097224 */ /* 0x000fe200078e0013 */
[----:B-1----:R-:W-:-:S04]  /*4a10*/  FSETP.GTU.FTZ.AND P0, PT, R6, R87, PT ;  /* 0x000000570600720b */ /* 0x002fc80003f1c000 */
[----:B------:R-:W-:Y:S02]  /*4a20*/  FSEL R7, R7, RZ, !P0 ;  /* 0x000000ff07077208 */ /* 0x000fe40004000000 */
[----:B------:R-:W-:-:S03]  /*4a30*/  PLOP3.LUT P0, PT, P0, PT, PT, 0x8, 0x80 ;  /* 0x000000000080781c */ /* 0x000fc6000070e170 */
[----:B------:R-:W-:Y:S01]  /*4a40*/  FMUL.FTZ R6, R7, R56 ;  /* 0x0000003807067220 */ /* 0x000fe20000410000 */
[----:B------:R-:W-:Y:S01]  /*4a50*/  PRMT R7, R60, 0x7632, R7 ;  /* 0x000076323c077816 */ /* 0x000fe20000000007 */
[----:B------:R-:W-:Y:S01]  /*4a60*/  HFMA2 R60, -RZ, RZ, 0, 1.1920928955078125e-07 ;  /* 0x00000002ff3c7431 */ /* 0x000fe200000001ff */
        /* <DEDUP_REMOVED lines=10> */
.L_x_5289:
        /* <DEDUP_REMOVED lines=13> */
.L_x_5291:
[----:B------:R-:W-:Y:S05]  /*4be0*/  BSYNC.RECONVERGENT B2 ;  /* 0x0000000000027941 */ /* 0x000fea0003800200 */
.L_x_5290:
        /* <DEDUP_REMOVED lines=61> */
.L_x_5288:
[----:B------:R-:W-:Y:S05]  /*4fc0*/  BSYNC.RECONVERGENT B1 ;  /* 0x0000000000017941 */ /* 0x000fea0003800200 */
.L_x_5287:
[----:B------:R-:W-:Y:S01]  /*4fd0*/  I2FP.F32.U32 R9, R9 ;  /* 0x0000000900097245 */ /* 0x000fe20000201000 */
[----:B------:R-:W-:Y:S01]  /*4fe0*/  IMAD.U32 R7, R7, 0x10000, RZ ;  /* 0x0001000007077824 */ /* 0x000fe200078e00ff */
        /* <DEDUP_REMOVED lines=20> */
.L_x_5294:
        /* <DEDUP_REMOVED lines=13> */
.L_x_5296:
[----:B------:R-:W-:Y:S05]  /*5200*/  BSYNC.RECONVERGENT B2 ;  /* 0x0000000000027941 */ /* 0x000fea0003800200 */
.L_x_5295:
        /* <DEDUP_REMOVED lines=61> */
.L_x_5293:
[----:B------:R-:W-:Y:S05]  /*55e0*/  BSYNC.RECONVERGENT B1 ;  /* 0x0000000000017941 */ /* 0x000fea0003800200 */
.L_x_5292:
        /* <DEDUP_REMOVED lines=23> */
.L_x_5299:
        /* <DEDUP_REMOVED lines=13> */
.L_x_5301:
[----:B------:R-:W-:Y:S05]  /*5830*/  BSYNC.RECONVERGENT B2 ;  /* 0x0000000000027941 */ /* 0x000fea0003800200 */
.L_x_5300:
        /* <DEDUP_REMOVED lines=61> */
.L_x_5298:
[----:B------:R-:W-:Y:S05]  /*5c10*/  BSYNC.RECONVERGENT B1 ;  /* 0x0000000000017941 */ /* 0x000fea0003800200 */
.L_x_5297:
        /* <DEDUP_REMOVED lines=22> */
.L_x_5304:
        /* <DEDUP_REMOVED lines=13> */
.L_x_5306:
[----:B------:R-:W-:Y:S05]  /*5e50*/  BSYNC.RECONVERGENT B2 ;  /* 0x0000000000027941 */ /* 0x000fea0003800200 */
.L_x_5305:
        /* <DEDUP_REMOVED lines=61> */
.L_x_5303:
[----:B------:R-:W-:Y:S05]  /*6230*/  BSYNC.RECONVERGENT B1 ;  /* 0x0000000000017941 */ /* 0x000fea0003800200 */
.L_x_5302:
        /* <DEDUP_REMOVED lines=24> */
.L_x_5309:
        /* <DEDUP_REMOVED lines=13> */
.L_x_5311:
[----:B------:R-:W-:Y:S05]  /*6490*/  BSYNC.RECONVERGENT B2 ;  /* 0x0000000000027941 */ /* 0x000fea0003800200 */
.L_x_5310:
        /* <DEDUP_REMOVED lines=61> */
.L_x_5308:
[----:B------:R-:W-:Y:S05]  /*6870*/  BSYNC.RECONVERGENT B1 ;  /* 0x0000000000017941 */ /* 0x000fea0003800200 */
.L_x_5307:
[----:B------:R-:W-:Y:S01]  /*6880*/  I2FP.F32.U32 R61, R61 ;  /* 0x0000003d003d7245 */ /* 0x000fe20000201000 */
[----:B------:R-:W-:Y:S01]  /*6890*/  BSSY.RECONVERGENT B1, `(.L_x_5312) ;  /* 0x0000061000017945 */ /* 0x000fe20003800200 */
[----:B------:R-:W-:Y:S01]  /*68a0*/  SHF.L.U32 R65, R62, 0x10, RZ ;  /* 0x000000103e417819 */ /* 0x000fe200000006ff */
[----:B------:R-:W-:Y:S01]  /*68b0*/  IMAD.MOV.U32 R71, RZ, RZ, R19 ;  /* 0x000000ffff477224 */ /* 0x000fe200078e0013 */
[----:B------:R-:W-:Y:S01]  /*68c0*/  ISETP.NE.AND P5, PT, R72, 0x1, PT ;  /* 0x000000014800780c */ /* 0x000fe20003fa5270 */
[----:B------:R-:W-:Y:S02]  /*68d0*/  FFMA.FTZ R62, R61, R124, 1.1641532182693481445e-10 ;  /* 0x2f0000003d3e7423 */ /* 0x000fe4000001007c */
[----:B------:R-:W-:-:S03]  /*68e0*/  FMUL.FTZ R65, R65, UR4 ;  /* 0x0000000441417c20 */ /* 0x000fc60008410000 */
[----:B------:R-:W-:Y:S01]  /*68f0*/  FSETP.GTU.FTZ.AND P4, PT, R62, R87, PT ;  /* 0x000000573e00720b */ /* 0x000fe20003f9c000 */
[----:B------:R-:W-:-:S05]  /*6900*/  FMUL.FTZ R65, R65, R86 ;  /* 0x0000005641417220 */ /* 0x000fca0000410000 */
[----:B------:R-:W-:Y:S02]  /*6910*/  FSEL R62, R65, RZ, !P4 ;  /* 0x000000ff413e7208 */ /* 0x000fe40006000000 */
[----:B------:R-:W-:-:S03]  /*6920*/  PLOP3.LUT P4, PT, P4, PT, PT, 0x8, 0x80 ;  /* 0x000000000080781c */ /* 0x000fc6000278e170 */
[----:B------:R-:W-:Y:S01]  /*6930*/  FMUL.FTZ R61, R62, R53 ;  /* 0x000000353e3d7220 */ /* 0x000fe20000410000 */
[----:B------:R-:W-:-:S04]  /*6940*/  IMAD.MOV.U32 R62, RZ, RZ, 0x2 ;  /* 0x00000002ff3e7424 */ /* 0x000fc800078e00ff */
        /* <DEDUP_REMOVED lines=10> */
.L_x_5314:
        /* <DEDUP_REMOVED lines=13> */
.L_x_5316:
[----:B------:R-:W-:Y:S05]  /*6ac0*/  BSYNC.RECONVERGENT B2 ;  /* 0x0000000000027941 */ /* 0x000fea0003800200 */
.L_x_5315:
        /* <DEDUP_REMOVED lines=61> */
.L_x_5313:
[----:B------:R-:W-:Y:S05]  /*6ea0*/  BSYNC.RECONVERGENT B1 ;  /* 0x0000000000017941 */ /* 0x000fea0003800200 */
.L_x_5312:
[----:B------:R-:W-:Y:S01]  /*6eb0*/  I2FP.F32.U32 R71, R71 ;  /* 0x0000004700477245 */ /* 0x000fe20000201000 */
[----:B------:R-:W-:Y:S01]  /*6ec0*/  IMAD.U32 R72, R63, 0x10000, RZ ;  /* 0x000100003f487824 */ /* 0x000fe200078e00ff */
[----:B------:R-:W-:Y:S01]  /*6ed0*/  ISETP.NE.AND P6, PT, R62, 0x1, PT ;  /* 0x000000013e00780c */ /* 0x000fe20003fc5270 */
[----:B------:R-:W-:Y:S01]  /*6ee0*/  BSSY.RECONVERGENT B1, `(.L_x_5317) ;  /* 0x0000061000017945 */ /* 0x000fe20003800200 */
[----:B------:R-:W-:Y:S02]  /*6ef0*/  IMAD.MOV.U32 R80, RZ, RZ, 0x2 ;  /* 0x00000002ff507424 */ /* 0x000fe400078e00ff */
[----:B------:R-:W-:Y:S01]  /*6f00*/  FFMA.FTZ R71, R71, R124, 1.1641532182693481445e-10 ;  /* 0x2f00000047477423 */ /* 0x000fe2000001007c */
[----:B------:R-:W-:-:S04]  /*6f10*/  FMUL.FTZ R72, R72, UR4 ;  /* 0x0000000448487c20 */ /* 0x000fc80008410000 */
[----:B------:R-:W-:Y:S01]  /*6f20*/  FMUL.FTZ R72, R72, R86 ;  /* 0x0000005648487220 */ /* 0x000fe20000410000 */
[----:B------:R-:W-:-:S04]  /*6f30*/  FSETP.GTU.FTZ.AND P5, PT, R71, R87, PT ;  /* 0x000000574700720b */ /* 0x000fc80003fbc000 */
[----:B------:R-:W-:Y:S02]  /*6f40*/  FSEL R71, R72, RZ, !P5 ;  /* 0x000000ff48477208 */ /* 0x000fe40006800000 */
[----:B------:R-:W-:Y:S02]  /*6f50*/  PRMT R72, R63, 0x7632, R72 ;  /* 0x000076323f487816 */ /* 0x000fe40000000048 */
[----:B------:R-:W-:Y:S01]  /*6f60*/  MOV R63, R19 ;  /* 0x00000013003f7202 */ /* 0x000fe20000000f00 */
[----:B------:R-:W-:Y:S01]  /*6f70*/  FMUL.FTZ R71, R71, R54 ;  /* 0x0000003647477220 */ /* 0x000fe20000410000 */
        /* <DEDUP_REMOVED lines=10> */
.L_x_5319:
        /* <DEDUP_REMOVED lines=15> */
.L_x_5321:
[----:B------:R-:W-:Y:S05]  /*7110*/  BSYNC.RECONVERGENT B2 ;  /* 0x0000000000027941 */ /* 0x000fea0003800200 */
.L_x_5320:
        /* <DEDUP_REMOVED lines=61> */
.L_x_5318:
[----:B------:R-:W-:Y:S05]  /*74f0*/  BSYNC.RECONVERGENT B1 ;  /* 0x0000000000017941 */ /* 0x000fea0003800200 */
.L_x_5317:
[----:B------:R-:W-:Y:S01]  /*7500*/  I2FP.F32.U32 R62, R63 ;  /* 0x0000003f003e7245 */ /* 0x000fe20000201000 */
[----:B------:R-:W-:-:S04]  /*7510*/  IMAD.U32 R72, R72, 0x10000, RZ ;  /* 0x0001000048487824 */ /* 0x000fc800078e00ff */
[----:B------:R-:W-:Y:S01]  /*7520*/  FFMA.FTZ R62, R62, R124, 1.1641532182693481445e-10 ;  /* 0x2f0000003e3e7423 */ /* 0x000fe2000001007c */
[----:B------:R-:W-:-:S04]  /*7530*/  FMUL.FTZ R72, R72, UR4 ;  /* 0x0000000448487c20 */ /* 0x000fc80008410000 */
[----:B------:R-:W-:Y:S01]  /*7540*/  FMUL.FTZ R72, R72, R86 ;  /* 0x0000005648487220 */ /* 0x000fe20000410000 */
[----:B------:R-:W-:Y:S02]  /*7550*/  FSETP.GTU.FTZ.AND P6, PT, R62, R87, PT ;  /* 0x000000573e00720b */ /* 0x000fe40003fdc000 */
[----:B------:R-:W-:Y:S02]  /*7560*/  F2FP.BF16.F32.PACK_AB R62, R61, R60 ;  /* 0x0000003c3d3e723e */ /* 0x000fe400000010ff */
[----:B------:R-:W-:Y:S02]  /*7570*/  FSEL R72, R72, RZ, !P6 ;  /* 0x000000ff48487208 */ /* 0x000fe40007000000 */
[----:B------:R-:W-:Y:S02]  /*7580*/  PLOP3.LUT P6, PT, P6, PT, PT, 0x8, 0x80 ;  /* 0x000000000080781c */ /* 0x000fe400037ce170 */
[----:B------:R-:W-:Y:S01]  /*7590*/  F2FP.BF16.F32.PACK_AB R61, R9, R8 ;  /* 0x00000008093d723e */ /* 0x000fe200000010ff */
[----:B------:R-:W-:Y:S01]  /*75a0*/  FMUL.FTZ R72, R72, R55 ;  /* 0x0000003748487220 */ /* 0x000fe20000410000 */
[----:B------:R-:W-:-:S04]  /*75b0*/  F2FP.BF16.F32.PACK_AB R60, R7, R6 ;  /* 0x00000006073c723e */ /* 0x000fc800000010ff */
[----:B------:R-:W-:-:S07]  /*75c0*/  F2FP.BF16.F32.PACK_AB R63, R72, R71 ;  /* 0x00000047483f723e */ /* 0x000fce00000010ff */
.L_x_5281:
[----:B------:R-:W0:Y:S01]  /*75d0*/  LDC.64 R86, c[0x0][0x3a8] ;  /* 0x0000ea00ff567b82 */ /* 0x000e220000000a00 */
[----:B------:R-:W-:Y:S02]  /*75e0*/  SEL R82, RZ, 0x1000000, !P6 ;  /* 0x01000000ff527807 */ /* 0x000fe40007000000 */
[----:B------:R-:W-:Y:S02]  /*75f0*/  ISETP.NE.AND P6, PT, R77, RZ, PT ;  /* 0x000000ff4d00720c */ /* 0x000fe40003fc5270 */
[----:B------:R-:W-:Y:S02]  /*7600*/  SEL R83, RZ, 0x10000, !P5 ;  /* 0x00010000ff537807 */ /* 0x000fe40006800000 */
[----:B------:R-:W-:Y:S02]  /*7610*/  SEL R85, RZ, 0x100, !P4 ;  /* 0x00000100ff557807 */ /* 0x000fe40006000000 */
[----:B------:R-:W-:Y:S02]  /*7620*/  SEL R77, RZ, 0x1000000, !P2 ;  /* 0x01000000ff4d7807 */ /* 0x000fe40005000000 */
[----:B------:R-:W-:-:S02]  /*7630*/  SEL R78, RZ, 0x10000, !P1 ;  /* 0x00010000ff4e7807 */ /* 0x000fc40004800000 */
[----:B------:R-:W-:Y:S02]  /*7640*/  SEL R84, RZ, 0x100, !P0 ;  /* 0x00000100ff547807 */ /* 0x000fe40004000000 */
[----:B------:R-:W-:Y:S02]  /*7650*/  LOP3.LUT R82, R85, R82, R83, 0xfe, !PT ;  /* 0x0000005255527212 */ /* 0x000fe400078efe53 */
[----:B------:R-:W-:Y:S02]  /*7660*/  LOP3.LUT R77, R84, R77, R78, 0xfe, !PT ;  /* 0x0000004d544d7212 */ /* 0x000fe400078efe4e */
[----:B------:R-:W-:Y:S02]  /*7670*/  SEL R83, RZ, 0x1, !P3 ;  /* 0x00000001ff537807 */ /* 0x000fe40005800000 */
[----:B------:R-:W-:Y:S02]  /*7680*/  SEL R78, RZ, 0x1, !P6 ;  /* 0x00000001ff4e7807 */ /* 0x000fe40007000000 */
[----:B------:R-:W-:Y:S01]  /*7690*/  LOP3.LUT R83, R82, R83, RZ, 0xfc, !PT ;  /* 0x0000005352537212 */ /* 0x000fe200078efcff */
[C---:B0-----:R-:W-:Y:S01]  /*76a0*/  IMAD.WIDE.U32 R84, R70.reuse, 0x10, R86 ;  /* 0x0000001046547825 */ /* 0x041fe200078e0056 */
[----:B------:R-:W-:Y:S01]  /*76b0*/  LOP3.LUT R82, R77, R78, RZ, 0xfc, !PT ;  /* 0x0000004e4d527212 */ /* 0x000fe200078efcff */
[----:B------:R-:W0:Y:S02]  /*76c0*/  LDC.64 R86, c[0x0][0x3b0] ;  /* 0x0000ec00ff567b82 */ /* 0x000e240000000a00 */
[----:B------:R-:W-:Y:S01]  /*76d0*/  IMAD.MOV.U32 R78, RZ, RZ, R76 ;  /* 0x000000ffff4e7224 */ /* 0x000fe200078e004c */
[----:B------:R1:W-:Y:S01]  /*76e0*/  STG.E.128 desc[UR6][R84.64], R60 ;  /* 0x0000003c54007986 */ /* 0x0003e2000c101d06 */
[C---:B------:R-:W-:Y:S01]  /*76f0*/  IADD3 R76, PT, PT, R70.reuse, 0x100, RZ ;  /* 0x00000100464c7810 */ /* 0x040fe20007ffe0ff */
[----:B0-----:R-:W-:-:S05]  /*7700*/  IMAD.WIDE.U32 R86, R70, 0x8, R86 ;  /* 0x0000000846567825 */ /* 0x001fca00078e0056 */
[----:B------:R1:W-:Y:S02]  /*7710*/  STG.E.64 desc[UR6][R86.64], R82 ;  /* 0x0000005256007986 */ /* 0x0003e4000c101b06 */
.L_x_5240:
[----:B------:R-:W-:Y:S05]  /*7720*/  BSYNC.RECONVERGENT B0 ;  /* 0x0000000000007941 */ /* 0x000fea0003800200 */
.L_x_5239:
[----:B------:R-:W-:Y:S01]  /*7730*/  ISETP.GE.U32.AND P0, PT, R0, 0x200, PT ;  /* 0x000002000000780c */ /* 0x000fe20003f06070 */
[----:B------:R-:W-:Y:S03]  /*7740*/  BSSY.RECONVERGENT B0, `(.L_x_5322) ;  /* 0x000067e000007945 */ /* 0x000fe60003800200 */
[----:B------:R-:W-:-:S09]  /*7750*/  P2R R124, PR, RZ, 0x1 ;  /* 0x00000001ff7c7803 */ /* 0x000fd20000000000 */
[----:B------:R-:W-:Y:S05]  /*7760*/  @!P0 BRA `(.L_x_5323) ;  /* 0x0000006400ec8947 */ /* 0x000fea0003800000 */
[----:B------:R-:W-:Y:S01]  /*7770*/  ISETP.NE.U32.AND P0, PT, RZ, UR10, PT ;  /* 0x0000000aff007c0c */ /* 0x000fe2000bf05070 */
[----:B------:R-:W0:Y:S03]  /*7780*/  LDC.64 R12, c[0x0][0x390] ;  /* 0x0000e400ff0c7b82 */ /* 0x000e260000000a00 */
[----:B------:R-:W-:-:S13]  /*7790*/  ISETP.NE.AND.EX P0, PT, RZ, UR11, PT, P0 ;  /* 0x0000000bff007c0c */ /* 0x000fda000bf05300 */
[----:B------:R-:W3:Y:S01]  /*77a0*/  @P0 LDC.64 R10, c[0x0][0x3a0] ;  /* 0x0000e800ff0a0b82 */ /* 0x000ee20000000a00 */
[----:B0-----:R-:W-:-:S05]  /*77b0*/  IMAD.WIDE.U32 R12, R76, 0x10, R12 ;  /* 0x000000104c0c7825 */ /* 0x001fca00078e000c */
[----:B-1----:R0:W5:Y:S01]  /*77c0*/  LDG.E.128 R60, desc[UR6][R12.64] ;  /* 0x000000060c3c7981 */ /* 0x002162000c1e1d00 */
[----:B---3--:R-:W-:-:S05]  /*77d0*/  @P0 IMAD.WIDE.U32 R10, R76, 0x10, R10 ;  /* 0x000000104c0a0825 */ /* 0x008fca00078e000a */
[----:B------:R0:W5:Y:S01]  /*77e0*/  @P0 LDG.E.128 R20, desc[UR6][R10.64] ;  /* 0x000000060a140981 */ /* 0x000162000c1e1d00 */
[----:B------:R-:W-:Y:S05]  /*77f0*/  @!P0 BRA `(.L_x_5324) ;  /* 0x0000003000d88947 */ /* 0x000fea0003800000 */
[----:B------:R-:W-:Y:S01]  /*7800*/  ISETP.NE.AND P0, PT, R80, 0x1, PT ;  /* 0x000000015000780c */ /* 0x000fe20003f05270 */
[----:B------:R-:W-:Y:S01]  /*7810*/  BSSY.RECONVERGENT B1, `(.L_x_5325) ;  /* 0x000005a000017945 */ /* 0x000fe20003800200 */
[----:B0-----:R-:W-:Y:S01]  /*7820*/  IMAD.MOV.U32 R12, RZ, RZ, 0x2 ;  /* 0x00000002ff0c7424 */ /* 0x001fe200078e00ff */
        /* <DEDUP_REMOVED lines=13> */
.L_x_5327:
        /* <DEDUP_REMOVED lines=13> */
.L_x_5329:
[----:B------:R-:W-:Y:S05]  /*79d0*/  BSYNC.RECONVERGENT B2 ;  /* 0x0000000000027941 */ /* 0x000fea0003800200 */
.L_x_5328:
        /* <DEDUP_REMOVED lines=61> */
.L_x_5326:
[----:B------:R-:W-:Y:S05]  /*7db0*/  BSYNC.RECONVERGENT B1 ;  /* 0x0000000000017941 */ /* 0x000fea0003800200 */
.L_x_5325:
[----:B------:R-:W0:Y:S01]  /*7dc0*/  LDC R73, c[0x0][0x408] ;  /* 0x00010200ff497b82 */ /* 0x000e220000000800 */
[----:B------:R-:W-:Y:S01]  /*7dd0*/  HFMA2 R74, -RZ, RZ, 0.1171875, 0 ;  /* 0x2f800000ff4a7431 */ /* 0x000fe200000001ff */
[----:B------:R-:W-:Y:S01]  /*7de0*/  I2FP.F32.U32 R10, R10 ;  /* 0x0000000a000a7245 */ /* 0x000fe20000201000 */
[----:B-----5:R-:W-:Y:S01]  /*7df0*/  IMAD.U32 R11, R60, 0x10000, RZ ;  /* 0x000100003c0b7824 */ /* 0x020fe200078e00ff */
[----:B------:R-:W-:Y:S01]  /*7e00*/  ISETP.NE.AND P1, PT, R12, 0x1, PT ;  /* 0x000000010c00780c */ /* 0x000fe20003f25270 */
[----:B------:R-:W-:Y:S01]  /*7e10*/  BSSY.RECONVERGENT B1, `(.L_x_5330) ;  /* 0x0000062000017945 */ /* 0x000fe20003800200 */
[----:B------:R-:W-:Y:S02]  /*7e20*/  IMAD.MOV.U32 R13, RZ, RZ, R19 ;  /* 0x000000ffff0d7224 */ /* 0x000fe400078e0013 */
[----:B------:R-:W-:Y:S01]  /*7e30*/  FMUL.FTZ R11, R11, UR4 ;  /* 0x000000040b0b7c20 */ /* 0x000fe20008410000 */
[----:B------:R-:W1:Y:S01]  /*7e40*/  LDC R80, c[0x0][0x404] ;  /* 0x00010100ff507b82 */ /* 0x000e620000000800 */
[----:B------:R-:W-:-:S02]  /*7e50*/  FFMA.FTZ R10, R10, R74, 1.1641532182693481445e-10 ;  /* 0x2f0000000a0a7423 */ /* 0x000fc4000001004a */
[----:B0-----:R-:W-:-:S03]  /*7e60*/  FMUL.FTZ R11, R11, R73 ;  /* 0x000000490b0b7220 */ /* 0x001fc60000410000 */
[----:B-1----:R-:W-:Y:S01]  /*7e70*/  FSETP.GTU.FTZ.AND P0, PT, R10, R80, PT ;  /* 0x000000500a00720b */ /* 0x002fe20003f1c000 */
[----:B------:R-:W-:-:S03]  /*7e80*/  IMAD.U32 R10, R20, 0x10000, RZ ;  /* 0x00010000140a7824 */ /* 0x000fc600078e00ff */
[----:B------:R-:W-:Y:S02]  /*7e90*/  FSEL R11, R11, RZ, !P0 ;  /* 0x000000ff0b0b7208 */ /* 0x000fe40004000000 */
[----:B------:R-:W-:-:S03]  /*7ea0*/  PLOP3.LUT P0, PT, P0, PT, PT, 0x8, 0x80 ;  /* 0x000000000080781c */ /* 0x000fc6000070e170 */
[----:B------:R-:W-:Y:S01]  /*7eb0*/  FFMA.FTZ R10, R11, R48, R10 ;  /* 0x000000300b0a7223 */ /* 0x000fe2000001000a */
        /* <DEDUP_REMOVED lines=12> */
.L_x_5332:
        /* <DEDUP_REMOVED lines=13> */
.L_x_5334:
[----:B------:R-:W-:Y:S05]  /*8050*/  BSYNC.RECONVERGENT B2 ;  /* 0x0000000000027941 */ /* 0x000fea0003800200 */
.L_x_5333:
        /* <DEDUP_REMOVED lines=61> */
.L_x_5331:
[----:B------:R-:W-:Y:S05]  /*8430*/  BSYNC.RECONVERGENT B1 ;  /* 0x0000000000017941 */ /* 0x000fea0003800200 */
.L_x_5330:
[----:B------:R-:W-:Y:S01]  /*8440*/  I2FP.F32.U32 R12, R13 ;  /* 0x0000000d000c7245 */ /* 0x000fe20000201000 */
[----:B------:R-:W-:Y:S01]  /*8450*/  IMAD.U32 R11, R11, 0x10000, RZ ;  /* 0x000100000b0b7824 */ /* 0x000fe200078e00ff */
[----:B------:R-:W-:Y:S01]  /*8460*/  ISETP.NE.AND P1, PT, R60, 0x1, PT ;  /* 0x000000013c00780c */ /* 0x000fe20003f25270 */
[----:B------:R-:W-:Y:S01]  /*8470*/  BSSY.RECONVERGENT B1, `(.L_x_5335) ;  /* 0x0000060000017945 */ /* 0x000fe20003800200 */
[----:B------:R-:W-:Y:S01]  /*8480*/  PRMT R13, R20, 0x7632, R13 ;  /* 0x00007632140d7816 */ /* 0x000fe2000000000d */
[----:B------:R-:W-:Y:S01]  /*8490*/  FFMA.FTZ R12, R12, R74, 1.1641532182693481445e-10 ;  /* 0x2f0000000c0c7423 */ /* 0x000fe2000001004a */
[----:B------:R-:W-:Y:S01]  /*84a0*/  FMUL.FTZ R11, R11, UR4 ;  /* 0x000000040b0b7c20 */ /* 0x000fe20008410000 */
[----:B------:R-:W-:Y:S01]  /*84b0*/  IMAD.MOV.U32 R66, RZ, RZ, 0x2 ;  /* 0x00000002ff427424 */ /* 0x000fe200078e00ff */
[----:B------:R-:W-:Y:S02]  /*84c0*/  SHF.L.U32 R13, R13, 0x10, RZ ;  /* 0x000000100d0d7819 */ /* 0x000fe400000006ff */
        /* <DEDUP_REMOVED lines=15> */
.L_x_5337:
        /* <DEDUP_REMOVED lines=13> */
.L_x_5339:
[----:B------:R-:W-:Y:S05]  /*8690*/  BSYNC.RECONVERGENT B2 ;  /* 0x0000000000027941 */ /* 0x000fea0003800200 */
.L_x_5338:
        /* <DEDUP_REMOVED lines=61> */
.L_x_5336:
[----:B------:R-:W-:Y:S05]  /*8a70*/  BSYNC.RECONVERGENT B1 ;  /* 0x0000000000017941 */ /* 0x000fea0003800200 */
.L_x_5335:
        /* <DEDUP_REMOVED lines=9> */
[----:B------:R-:W-:-:S04]  /*8b10*/  IMAD.U32 R12, R21, 0x10000, RZ ;  /* 0x00010000150c7824 */ /* 0x000fc800078e00ff */
[----:B------:R-:W-:Y:S02]  /*8b20*/  FSEL R13, R13, RZ, !P1 ;  /* 0x000000ff0d0d7208 */ /* 0x000fe40004800000 */
[----:B------:R-:W-:-:S03]  /*8b30*/  PLOP3.LUT P1, PT, P1, PT, PT, 0x8, 0x80 ;  /* 0x000000000080781c */ /* 0x000fc60000f2e170 */
[----:B------:R-:W-:Y:S01]  /*8b40*/  FFMA.FTZ R12, R13, R50, R12 ;  /* 0x000000320d0c7223 */ /* 0x000fe2000001000c */
        /* <DEDUP_REMOVED lines=11> */
.L_x_5342:
        /* <DEDUP_REMOVED lines=13> */
.L_x_5344:
[----:B------:R-:W-:Y:S05]  /*8cd0*/  BSYNC.RECONVERGENT B2 ;  /* 0x0000000000027941 */ /* 0x000fea0003800200 */
.L_x_5343:
        /* <DEDUP_REMOVED lines=61> */
.L_x_5341:
[----:B------:R-:W-:Y:S05]  /*90b0*/  BSYNC.RECONVERGENT B1 ;  /* 0x0000000000017941 */ /* 0x000fea0003800200 */
.L_x_5340:
        /* <DEDUP_REMOVED lines=10> */
[----:B------:R-:W-:Y:S02]  /*9160*/  IMAD.U32 R13, R61, 0x10000, RZ ;  /* 0x000100003d0d7824 */ /* 0x000fe400078e00ff */
        /* <DEDUP_REMOVED lines=13> */
.L_x_5347:
        /* <DEDUP_REMOVED lines=13> */
.L_x_5349:
[----:B------:R-:W-:Y:S05]  /*9310*/  BSYNC.RECONVERGENT B2 ;  /* 0x0000000000027941 */ /* 0x000fea0003800200 */
.L_x_5348:
        /* <DEDUP_REMOVED lines=61> */
.L_x_5346:
[----:B------:R-:W-:Y:S05]  /*96f0*/  BSYNC.RECONVERGENT B1 ;  /* 0x0000000000017941 */ /* 0x000fea0003800200 */
.L_x_5345:
[----:B------:R-:W-:Y:S01]  /*9700*/  I2FP.F32.U32 R60, R61 ;  /* 0x0000003d003c7245 */ /* 0x000fe20000201000 */
[C---:B------:R-:W-:Y:S01]  /*9710*/  IMAD.U32 R61, R62.reuse, 0x10000, RZ ;  /* 0x000100003e3d7824 */ /* 0x040fe200078e00ff */
[----:B------:R-:W-:Y:S01]  /*9720*/  ISETP.NE.AND P4, PT, R67, 0x1, PT ;  /* 0x000000014300780c */ /* 0x000fe20003f85270 */
[----:B------:R-:W-:Y:S01]  /*9730*/  BSSY.RECONVERGENT B1, `(.L_x_5350) ;  /* 0x0000061000017945 */ /* 0x000fe20003800200 */
[----:B------:R-:W-:Y:S01]  /*9740*/  PRMT R62, R62, 0x7632, R62 ;  /* 0x000076323e3e7816 */ /* 0x000fe2000000003e */
[----:B------:R-:W-:Y:S01]  /*9750*/  FFMA.FTZ R60, R60, R74, 1.1641532182693481445e-10 ;  /* 0x2f0000003c3c7423 */ /* 0x000fe2000001004a */
[----:B------:R-:W-:Y:S01]  /*9760*/  FMUL.FTZ R61, R61, UR4 ;  /* 0x000000043d3d7c20 */ /* 0x000fe20008410000 */
[----:B------:R-:W-:-:S03]  /*9770*/  IMAD.MOV.U32 R74, RZ, RZ, 0x2 ;  /* 0x00000002ff4a7424 */ /* 0x000fc600078e00ff */
[----:B------:R-:W-:Y:S01]  /*9780*/  FMUL.FTZ R61, R61, R73 ;  /* 0x000000493d3d7220 */ /* 0x000fe20000410000 */
[----:B------:R-:W-:Y:S02]  /*9790*/  FSETP.GTU.FTZ.AND P3, PT, R60, R80, PT ;  /* 0x000000503c00720b */ /* 0x000fe40003f7c000 */
[----:B------:R-:W-:Y:S02]  /*97a0*/  SHF.L.U32 R73, R22, 0x10, RZ ;  /* 0x0000001016497819 */ /* 0x000fe400000006ff */
[----:B------:R-:W-:Y:S01]  /*97b0*/  FSEL R60, R61, RZ, !P3 ;  /* 0x000000ff3d3c7208 */ /* 0x000fe20005800000 */
[----:B------:R-:W-:Y:S01]  /*97c0*/  IMAD.MOV.U32 R61, RZ, RZ, R19 ;  /* 0x000000ffff3d7224 */ /* 0x000fe200078e0013 */
        /* <DEDUP_REMOVED lines=12> */
.L_x_5352:
        /* <DEDUP_REMOVED lines=13> */
.L_x_5354:
[----:B------:R-:W-:Y:S05]  /*9960*/  BSYNC.RECONVERGENT B2 ;  /* 0x0000000000027941 */ /* 0x000fea0003800200 */
.L_x_5353:
        /* <DEDUP_REMOVED lines=61> */
.L_x_5351:
[----:B------:R-:W-:Y:S05]  /*9d40*/  BSYNC.RECONVERGENT B1 ;  /* 0x0000000000017941 */ /* 0x000fea0003800200 */
.L_x_5350:
[----:B------:R-:W0:Y:S01]  /*9d50*/  LDC R73, c[0x0][0x408] ;  /* 0x00010200ff497b82 */ /* 0x000e220000000800 */
[----:B------:R-:W-:Y:S01]  /*9d60*/  I2FP.F32.U32 R61, R61 ;  /* 0x0000003d003d7245 */ /* 0x000fe20000201000 */
[----:B------:R-:W-:Y:S01]  /*9d70*/  IMAD.MOV.U32 R82, RZ, RZ, 0x2f800000 ;  /* 0x2f800000ff527424 */ /* 0x000fe200078e00ff */
[----:B------:R-:W-:Y:S01]  /*9d80*/  ISETP.NE.AND P5, PT, R74, 0x1, PT ;  /* 0x000000014a00780c */ /* 0x000fe20003fa5270 */
[----:B------:R-:W-:Y:S01]  /*9d90*/  IMAD.U32 R67, R62, 0x10000, RZ ;  /* 0x000100003e437824 */ /* 0x000fe200078e00ff */
[----:B------:R-:W-:Y:S01]  /*9da0*/  PRMT R62, R22, 0x7632, R62 ;  /* 0x00007632163e7816 */ /* 0x000fe2000000003e */
[----:B------:R-:W-:Y:S01]  /*9db0*/  FFMA.FTZ R61, R61, R82, 1.1641532182693481445e-10 ;  /* 0x2f0000003d3d7423 */ /* 0x000fe20000010052 */
[----:B------:R-:W-:Y:S01]  /*9dc0*/  BSSY.RECONVERGENT B1, `(.L_x_5355) ;  /* 0x000005f000017945 */ /* 0x000fe20003800200 */
[----:B------:R-:W-:Y:S01]  /*9dd0*/  FMUL.FTZ R67, R67, UR4 ;  /* 0x0000000443437c20 */ /* 0x000fe20008410000 */
[----:B------:R-:W-:Y:S02]  /*9de0*/  SHF.L.U32 R62, R62, 0x10, RZ ;  /* 0x000000103e3e7819 */ /* 0x000fe400000006ff */
[----:B------:R-:W-:Y:S01]  /*9df0*/  FSETP.GTU.FTZ.AND P4, PT, R61, R80, PT ;  /* 0x000000503d00720b */ /* 0x000fe20003f9c000 */
[----:B0-----:R-:W-:Y:S01]  /*9e00*/  FMUL.FTZ R67, R67, R73 ;  /* 0x0000004943437220 */ /* 0x001fe20000410000 */
[----:B------:R-:W-:-:S04]  /*9e10*/  IMAD.MOV.U32 R73, RZ, RZ, R19 ;  /* 0x000000ffff497224 */ /* 0x000fc800078e0013 */
[----:B------:R-:W-:Y:S02]  /*9e20*/  FSEL R61, R67, RZ, !P4 ;  /* 0x000000ff433d7208 */ /* 0x000fe40006000000 */
[----:B------:R-:W-:-:S03]  /*9e30*/  PLOP3.LUT P4, PT, P4, PT, PT, 0x8, 0x80 ;  /* 0x000000000080781c */ /* 0x000fc6000278e170 */
[----:B------:R-:W-:Y:S01]  /*9e40*/  FFMA.FTZ R61, R61, R45, R62 ;  /* 0x0000002d3d3d7223 */ /* 0x000fe2000001003e */
        /* <DEDUP_REMOVED lines=11> */
.L_x_5357:
        /* <DEDUP_REMOVED lines=13> */
.L_x_5359:
[----:B------:R-:W-:Y:S05]  /*9fd0*/  BSYNC.RECONVERGENT B2 ;  /* 0x0000000000027941 */ /* 0x000fea0003800200 */
.L_x_5358:
        /* <DEDUP_REMOVED lines=61> */
.L_x_5356:
[----:B------:R-:W-:Y:S05]  /*a3b0*/  BSYNC.RECONVERGENT B1 ;  /* 0x0000000000017941 */ /* 0x000fea0003800200 */
.L_x_5355:
[----:B------:R-:W0:Y:S01]  /*a3c0*/  LDC R87, c[0x0][0x408] ;  /* 0x00010200ff577b82 */ /* 0x000e220000000800 */
[----:B------:R-:W-:Y:S01]  /*a3d0*/  I2FP.F32.U32 R74, R73 ;  /* 0x00000049004a7245 */ /* 0x000fe20000201000 */
[----:B------:R-:W-:Y:S01]  /*a3e0*/  IMAD.MOV.U32 R82, RZ, RZ, 0x2f800000 ;  /* 0x2f800000ff527424 */ /* 0x000fe200078e00ff */
[----:B------:R-:W-:Y:S01]  /*a3f0*/  ISETP.NE.AND P6, PT, R62, 0x1, PT ;  /* 0x000000013e00780c */ /* 0x000fe20003fc5270 */
[----:B------:R-:W-:Y:S01]  /*a400*/  IMAD.U32 R80, R63, 0x10000, RZ ;  /* 0x000100003f507824 */ /* 0x000fe200078e00ff */
[----:B------:R-:W-:Y:S01]  /*a410*/  SHF.L.U32 R73, R23, 0x10, RZ ;  /* 0x0000001017497819 */ /* 0x000fe200000006ff */
[----:B------:R-:W-:Y:S01]  /*a420*/  FFMA.FTZ R74, R74, R82, 1.1641532182693481445e-10 ;  /* 0x2f0000004a4a7423 */ /* 0x000fe20000010052 */
[----:B------:R-:W-:Y:S01]  /*a430*/  BSSY.RECONVERGENT B1, `(.L_x_5360) ;  /* 0x0000061000017945 */ /* 0x000fe20003800200 */
[----:B------:R-:W1:Y:S01]  /*a440*/  LDC R86, c[0x0][0x404] ;  /* 0x00010100ff567b82 */ /* 0x000e620000000800 */
[----:B------:R-:W-:-:S04]  /*a450*/  FMUL.FTZ R80, R80, UR4 ;  /* 0x0000000450507c20 */ /* 0x000fc80008410000 */
[----:B0-----:R-:W-:Y:S01]  /*a460*/  FMUL.FTZ R80, R80, R87 ;  /* 0x0000005750507220 */ /* 0x001fe20000410000 */
[----:B-1----:R-:W-:Y:S02]  /*a470*/  FSETP.GTU.FTZ.AND P5, PT, R74, R86, PT ;  /* 0x000000564a00720b */ /* 0x002fe40003fbc000 */
[----:B------:R-:W-:Y:S01]  /*a480*/  PRMT R74, R63, 0x7632, R74 ;  /* 0x000076323f4a7816 */ /* 0x000fe2000000004a */
[----:B------:R-:W-:Y:S01]  /*a490*/  IMAD.MOV.U32 R63, RZ, RZ, R19 ;  /* 0x000000ffff3f7224 */ /* 0x000fe200078e0013 */
        /* <DEDUP_REMOVED lines=13> */
.L_x_5362:
        /* <DEDUP_REMOVED lines=15> */
.L_x_5364:
[----:B------:R-:W-:Y:S05]  /*a660*/  BSYNC.RECONVERGENT B2 ;  /* 0x0000000000027941 */ /* 0x000fea0003800200 */
.L_x_5363:
        /* <DEDUP_REMOVED lines=61> */
.L_x_5361:
[----:B------:R-:W-:Y:S05]  /*aa40*/  BSYNC.RECONVERGENT B1 ;  /* 0x0000000000017941 */ /* 0x000fea0003800200 */
.L_x_5360:
[----:B------:R-:W-:Y:S01]  /*aa50*/  HFMA2 R82, -RZ, RZ, 0.1171875, 0 ;  /* 0x2f800000ff527431 */ /* 0x000fe200000001ff */
[----:B------:R-:W-:Y:S01]  /*aa60*/  I2FP.F32.U32 R62, R63 ;  /* 0x0000003f003e7245 */ /* 0x000fe20000201000 */
[----:B------:R-:W-:Y:S01]  /*aa70*/  IMAD.U32 R74, R74, 0x10000, RZ ;  /* 0x000100004a4a7824 */ /* 0x000fe200078e00ff */
[----:B------:R-:W-:-:S03]  /*aa80*/  PRMT R63, R23, 0x7632, R63 ;  /* 0x00007632173f7816 */ /* 0x000fc6000000003f */
[----:B------:R-:W-:Y:S02]  /*aa90*/  FMUL.FTZ R74, R74, UR4 ;  /* 0x000000044a4a7c20 */ /* 0x000fe40008410000 */
[----:B------:R-:W-:Y:S02]  /*aaa0*/  IMAD.U32 R63, R63, 0x10000, RZ ;  /* 0x000100003f3f7824 */ /* 0x000fe400078e00ff */
[----:B------:R-:W-:Y:S01]  /*aab0*/  FFMA.FTZ R62, R62, R82, 1.1641532182693481445e-10 ;  /* 0x2f0000003e3e7423 */ /* 0x000fe20000010052 */
[----:B------:R-:W-:-:S04]  /*aac0*/  FMUL.FTZ R74, R74, R87 ;  /* 0x000000574a4a7220 */ /* 0x000fc80000410000 */
[----:B------:R-:W-:Y:S02]  /*aad0*/  FSETP.GTU.FTZ.AND P6, PT, R62, R86, PT ;  /* 0x000000563e00720b */ /* 0x000fe40003fdc000 */
[----:B------:R-:W-:Y:S02]  /*aae0*/  F2FP.BF16.F32.PACK_AB R62, R61, R60 ;  /* 0x0000003c3d3e723e */ /* 0x000fe400000010ff */
[----:B------:R-:W-:Y:S02]  /*aaf0*/  FSEL R74, R74, RZ, !P6 ;  /* 0x000000ff4a4a7208 */ /* 0x000fe40007000000 */
[----:B------:R-:W-:Y:S02]  /*ab00*/  PLOP3.LUT P6, PT, P6, PT, PT, 0x8, 0x80 ;  /* 0x000000000080781c */ /* 0x000fe400037ce170 */
[----:B------:R-:W-:Y:S01]  /*ab10*/  F2FP.BF16.F32.PACK_AB R61, R13, R12 ;  /* 0x0000000c0d3d723e */ /* 0x000fe200000010ff */
[----:B------:R-:W-:Y:S01]  /*ab20*/  FFMA.FTZ R74, R74, R47, R63 ;  /* 0x0000002f4a4a7223 */ /* 0x000fe2000001003f */
[----:B------:R-:W-:-:S04]  /*ab30*/  F2FP.BF16.F32.PACK_AB R60, R11, R10 ;  /* 0x0000000a0b3c723e */ /* 0x000fc800000010ff */
[----:B------:R-:W-:Y:S01]  /*ab40*/  F2FP.BF16.F32.PACK_AB R63, R74, R73 ;  /* 0x000000494a3f723e */ /* 0x000fe200000010ff */
[----:B------:R-:W-:Y:S06]  /*ab50*/  BRA `(.L_x_5365) ;  /* 0x00000030009c7947 */ /* 0x000fec0003800000 */
.L_x_5324:
[----:B------:R-:W-:Y:S01]  /*ab60*/  ISETP.NE.AND P0, PT, R80, 0x1, PT ;  /* 0x000000015000780c */ /* 0x000fe20003f05270 */
[----:B------:R-:W-:Y:S01]  /*ab70*/  BSSY.RECONVERGENT B1, `(.L_x_5366) ;  /* 0x000005a000017945 */ /* 0x000fe20003800200 */
[----:B0-----:R-:W-:Y:S02]  /*ab80*/  HFMA2 R12, -RZ, RZ, 0, 1.1920928955078125e-07 ;  /* 0x00000002ff0c7431 */ /* 0x001fe400000001ff */
        /* <DEDUP_REMOVED lines=13> */
.L_x_5368:
        /* <DEDUP_REMOVED lines=13> */
.L_x_5370:
[----:B------:R-:W-:Y:S05]  /*ad30*/  BSYNC.RECONVERGENT B2 ;  /* 0x0000000000027941 */ /* 0x000fea0003800200 */
.L_x_5369:
        /* <DEDUP_REMOVED lines=61> */
.L_x_5367:
[----:B------:R-:W-:Y:S05]  /*b110*/  BSYNC.RECONVERGENT B1 ;  /* 0x0000000000017941 */ /* 0x000fea0003800200 */
.L_x_5366:
[----:B------:R-:W0:Y:S01]  /*b120*/  LDC R74, c[0x0][0x408] ;  /* 0x00010200ff4a7b82 */ /* 0x000e220000000800 */
[----:B------:R-:W-:Y:S01]  /*b130*/  I2FP.F32.U32 R10, R10 ;  /* 0x0000000a000a7245 */ /* 0x000fe20000201000 */
[----:B------:R-:W-:Y:S01]  /*b140*/  IMAD.MOV.U32 R80, RZ, RZ, 0x2f800000 ;  /* 0x2f800000ff507424 */ /* 0x000fe200078e00ff */
[----:B-----5:R-:W-:Y:S01]  /*b150*/  SHF.L.U32 R11, R60, 0x10, RZ ;  /* 0x000000103c0b7819 */ /* 0x020fe200000006ff */
[----:B------:R-:W-:Y:S01]  /*b160*/  BSSY.RECONVERGENT B1, `(.L_x_5371) ;  /* 0x0000062000017945 */ /* 0x000fe20003800200 */
[----:B------:R-:W-:Y:S01]  /*b170*/  ISETP.NE.AND P1, PT, R12, 0x1, PT ;  /* 0x000000010c00780c */ /* 0x000fe20003f25270 */
[----:B------:R-:W-:Y:S01]  /*b180*/  FFMA.FTZ R10, R10, R80, 1.1641532182693481445e-10 ;  /* 0x2f0000000a0a7423 */ /* 0x000fe20000010050 */
[----:B------:R-:W-:Y:S01]  /*b190*/  IMAD.MOV.U32 R13, RZ, RZ, R19 ;  /* 0x000000ffff0d7224 */ /* 0x000fe200078e0013 */
[----:B------:R-:W1:Y:S01]  /*b1a0*/  LDC R73, c[0x0][0x404] ;  /* 0x00010100ff497b82 */ /* 0x000e620000000800 */
[----:B------:R-:W-:-:S04]  /*b1b0*/  FMUL.FTZ R11, R11, UR4 ;  /* 0x000000040b0b7c20 */ /* 0x000fc80008410000 */
[----:B0-----:R-:W-:Y:S01]  /*b1c0*/  FMUL.FTZ R11, R11, R74 ;  /* 0x0000004a0b0b7220 */ /* 0x001fe20000410000 */
[----:B-1----:R-:W-:-:S04]  /*b1d0*/  FSETP.GTU.FTZ.AND P0, PT, R10, R73, PT ;  /* 0x000000490a00720b */ /* 0x002fc80003f1c000 */
[----:B------:R-:W-:Y:S02]  /*b1e0*/  FSEL R11, R11, RZ, !P0 ;  /* 0x000000ff0b0b7208 */ /* 0x000fe40004000000 */
[----:B------:R-:W-:-:S03]  /*b1f0*/  PLOP3.LUT P0, PT, P0, PT, PT, 0x8, 0x80 ;  /* 0x000000000080781c */ /* 0x000fc6000070e170 */
[----:B------:R-:W-:Y:S01]  /*b200*/  FMUL.FTZ R10, R11, R48 ;  /* 0x000000300b0a7220 */ /* 0x000fe20000410000 */
[----:B------:R-:W-:Y:S01]  /*b210*/  PRMT R11, R60, 0x7632, R11 ;  /* 0x000076323c0b7816 */ /* 0x000fe2000000000b */
[----:B------:R-:W-:Y:S01]  /*b220*/  IMAD.MOV.U32 R60, RZ, RZ, 0x2 ;  /* 0x00000002ff3c7424 */ /* 0x000fe200078e00ff */
        /* <DEDUP_REMOVED lines=10> */
.L_x_5373:
        /* <DEDUP_REMOVED lines=13> */
.L_x_5375:
[----:B------:R-:W-:Y:S05]  /*b3a0*/  BSYNC.RECONVERGENT B2 ;  /* 0x0000000000027941 */ /* 0x000fea0003800200 */
.L_x_5374:
        /* <DEDUP_REMOVED lines=61> */
.L_x_5372:
[----:B------:R-:W-:Y:S05]  /*b780*/  BSYNC.RECONVERGENT B1 ;  /* 0x0000000000017941 */ /* 0x000fea0003800200 */
.L_x_5371:
[----:B------:R-:W-:Y:S01]  /*b790*/  I2FP.F32.U32 R12, R13 ;  /* 0x0000000d000c7245 */ /* 0x000fe20000201000 */
[----:B------:R-:W-:Y:S01]  /*b7a0*/  BSSY.RECONVERGENT B1, `(.L_x_5376) ;  /* 0x0000060000017945 */ /* 0x000fe20003800200 */
[----:B------:R-:W-:Y:S01]  /*b7b0*/  SHF.L.U32 R11, R11, 0x10, RZ ;  /* 0x000000100b0b7819 */ /* 0x000fe200000006ff */
[----:B------:R-:W-:Y:S01]  /*b7c0*/  IMAD.MOV.U32 R66, RZ, RZ, 0x2 ;  /* 0x00000002ff427424 */ /* 0x000fe200078e00ff */
[----:B------:R-:W-:Y:S01]  /*b7d0*/  ISETP.NE.AND P1, PT, R60, 0x1, PT ;  /* 0x000000013c00780c */ /* 0x000fe20003f25270 */
[----:B------:R-:W-:Y:S01]  /*b7e0*/  FFMA.FTZ R12, R12, R80, 1.1641532182693481445e-10 ;  /* 0x2f0000000c0c7423 */ /* 0x000fe20000010050 */
[----:B------:R-:W-:Y:S02]  /*b7f0*/  IMAD.MOV.U32 R13, RZ, RZ, R19 ;  /* 0x000000ffff0d7224 */ /* 0x000fe400078e0013 */
[----:B------:R-:W-:Y:S02]  /*b800*/  FMUL.FTZ R11, R11, UR4 ;  /* 0x000000040b0b7c20 */ /* 0x000fe40008410000 */
[----:B------:R-:W-:-:S02]  /*b810*/  FSETP.GTU.FTZ.AND P0, PT, R12, R73, PT ;  /* 0x000000490c00720b */ /* 0x000fc40003f1c000 */
[----:B------:R-:W-:-:S05]  /*b820*/  FMUL.FTZ R11, R11, R74 ;  /* 0x0000004a0b0b7220 */ /* 0x000fca0000410000 */
[----:B------:R-:W-:Y:S02]  /*b830*/  FSEL R12, R11, RZ, !P0 ;  /* 0x000000ff0b0c7208 */ /* 0x000fe40004000000 */
        /* <DEDUP_REMOVED lines=11> */
.L_x_5378:
        /* <DEDUP_REMOVED lines=13> */
.L_x_5380:
[----:B------:R-:W-:Y:S05]  /*b9c0*/  BSYNC.RECONVERGENT B2 ;  /* 0x0000000000027941 */ /* 0x000fea0003800200 */
.L_x_5379:
        /* <DEDUP_REMOVED lines=61> */
.L_x_5377:
[----:B------:R-:W-:Y:S05]  /*bda0*/  BSYNC.RECONVERGENT B1 ;  /* 0x0000000000017941 */ /* 0x000fea0003800200 */
.L_x_5376:
        /* <DEDUP_REMOVED lines=23> */
.L_x_5383:
        /* <DEDUP_REMOVED lines=13> */
.L_x_5385:
[----:B------:R-:W-:Y:S05]  /*bff0*/  BSYNC.RECONVERGENT B2 ;  /* 0x0000000000027941 */ /* 0x000fea0003800200 */
.L_x_5384:
        /* <DEDUP_REMOVED lines=61> */
.L_x_5382:
[----:B------:R-:W-:Y:S05]  /*c3d0*/  BSYNC.RECONVERGENT B1 ;  /* 0x0000000000017941 */ /* 0x000fea0003800200 */
.L_x_5381:
        /* <DEDUP_REMOVED lines=22> */
.L_x_5388:
        /* <DEDUP_REMOVED lines=13> */
.L_x_5390:
[----:B------:R-:W-:Y:S05]  /*c610*/  BSYNC.RECONVERGENT B2 ;  /* 0x0000000000027941 */ /* 0x000fea0003800200 */
.L_x_5389:
        /* <DEDUP_REMOVED lines=61> */
.L_x_5387:
[----:B------:R-:W-:Y:S05]  /*c9f0*/  BSYNC.RECONVERGENT B1 ;  /* 0x0000000000017941 */ /* 0x000fea0003800200 */
.L_x_5386:
[----:B------:R-:W-:Y:S01]  /*ca00*/  I2FP.F32.U32 R61, R61 ;  /* 0x0000003d003d7245 */ /* 0x000fe20000201000 */
[----:B------:R-:W-:Y:S01]  /*ca10*/  BSSY.RECONVERGENT B1, `(.L_x_5391) ;  /* 0x0000062000017945 */ /* 0x000fe20003800200 */
[C---:B------:R-:W-:Y:S02]  /*ca20*/  SHF.L.U32 R60, R62.reuse, 0x10, RZ ;  /* 0x000000103e3c7819 */ /* 0x040fe400000006ff */
[----:B------:R-:W-:Y:S01]  /*ca30*/  ISETP.NE.AND P4, PT, R67, 0x1, PT ;  /* 0x000000014300780c */ /* 0x000fe20003f85270 */
[----:B------:R-:W-:Y:S01]  /*ca40*/  FFMA.FTZ R61, R61, R80, 1.1641532182693481445e-10 ;  /* 0x2f0000003d3d7423 */ /* 0x000fe20000010050 */
[----:B------:R-:W-:Y:S01]  /*ca50*/  PRMT R62, R62, 0x7632, R62 ;  /* 0x000076323e3e7816 */ /* 0x000fe2000000003e */
[----:B------:R-:W-:-:S03]  /*ca60*/  FMUL.FTZ R60, R60, UR4 ;  /* 0x000000043c3c7c20 */ /* 0x000fc60008410000 */
[----:B------:R-:W-:Y:S01]  /*ca70*/  FSETP.GTU.FTZ.AND P3, PT, R61, R73, PT ;  /* 0x000000493d00720b */ /* 0x000fe20003f7c000 */
[----:B------:R-:W-:Y:S01]  /*ca80*/  FMUL.FTZ R60, R60, R74 ;  /* 0x0000004a3c3c7220 */ /* 0x000fe20000410000 */
[----:B------:R-:W-:-:S04]  /*ca90*/  IMAD.MOV.U32 R74, RZ, RZ, 0x2 ;  /* 0x00000002ff4a7424 */ /* 0x000fc800078e00ff */
        /* <DEDUP_REMOVED lines=14> */
.L_x_5393:
        /* <DEDUP_REMOVED lines=13> */
.L_x_5395:
[----:B------:R-:W-:Y:S05]  /*cc50*/  BSYNC.RECONVERGENT B2 ;  /* 0x0000000000027941 */ /* 0x000fea0003800200 */
.L_x_5394:
        /* <DEDUP_REMOVED lines=61> */
.L_x_5392:
[----:B------:R-:W-:Y:S05]  /*d030*/  BSYNC.RECONVERGENT B1 ;  /* 0x0000000000017941 */ /* 0x000fea0003800200 */
.L_x_5391:
[----:B------:R-:W0:Y:S01]  /*d040*/  LDC R67, c[0x0][0x408] ;  /* 0x00010200ff437b82 */ /* 0x000e220000000800 */
[----:B------:R-:W-:Y:S01]  /*d050*/  I2FP.F32.U32 R61, R61 ;  /* 0x0000003d003d7245 */ /* 0x000fe20000201000 */
[----:B------:R-:W-:Y:S01]  /*d060*/  IMAD.U32 R62, R62, 0x10000, RZ ;  /* 0x000100003e3e7824 */ /* 0x000fe200078e00ff */
[----:B------:R-:W-:Y:S01]  /*d070*/  ISETP.NE.AND P5, PT, R74, 0x1, PT ;  /* 0x000000014a00780c */ /* 0x000fe20003fa5270 */
[----:B------:R-:W-:Y:S02]  /*d080*/  BSSY.RECONVERGENT B1, `(.L_x_5396) ;  /* 0x000005f000017945 */ /* 0x000fe40003800200 */
[----:B------:R-:W-:Y:S01]  /*d090*/  FFMA.FTZ R61, R61, R80, 1.1641532182693481445e-10 ;  /* 0x2f0000003d3d7423 */ /* 0x000fe20000010050 */
[----:B------:R-:W-:-:S04]  /*d0a0*/  FMUL.FTZ R62, R62, UR4 ;  /* 0x000000043e3e7c20 */ /* 0x000fc80008410000 */
[----:B------:R-:W-:Y:S02]  /*d0b0*/  FSETP.GTU.FTZ.AND P4, PT, R61, R73, PT ;  /* 0x000000493d00720b */ /* 0x000fe40003f9c000 */
[----:B------:R-:W-:Y:S01]  /*d0c0*/  MOV R73, R19 ;  /* 0x0000001300497202 */ /* 0x000fe20000000f00 */
[----:B0-----:R-:W-:-:S05]  /*d0d0*/  FMUL.FTZ R62, R62, R67 ;  /* 0x000000433e3e7220 */ /* 0x001fca0000410000 */
[----:B------:R-:W-:Y:S02]  /*d0e0*/  FSEL R62, R62, RZ, !P4 ;  /* 0x000000ff3e3e7208 */ /* 0x000fe40006000000 */
[----:B------:R-:W-:-:S03]  /*d0f0*/  PLOP3.LUT P4, PT, P4, PT, PT, 0x8, 0x80 ;  /* 0x000000000080781c */ /* 0x000fc6000278e170 */
[----:B------:R-:W-:Y:S01]  /*d100*/  FMUL.FTZ R61, R62, R45 ;  /* 0x0000002d3e3d7220 */ /* 0x000fe20000410000 */
        /* <DEDUP_REMOVED lines=11> */
.L_x_5398:
        /* <DEDUP_REMOVED lines=13> */
.L_x_5400:
[----:B------:R-:W-:Y:S05]  /*d290*/  BSYNC.RECONVERGENT B2 ;  /* 0x0000000000027941 */ /* 0x000fea0003800200 */
.L_x_5399:
        /* <DEDUP_REMOVED lines=61> */
.L_x_5397:
[----:B------:R-:W-:Y:S05]  /*d670*/  BSYNC.RECONVERGENT B1 ;  /* 0x0000000000017941 */ /* 0x000fea0003800200 */
.L_x_5396:
[----:B------:R-:W0:Y:S01]  /*d680*/  LDC R87, c[0x0][0x408] ;  /* 0x00010200ff577b82 */ /* 0x000e220000000800 */
[----:B------:R-:W-:Y:S01]  /*d690*/  I2FP.F32.U32 R74, R73 ;  /* 0x00000049004a7245 */ /* 0x000fe20000201000 */
[----:B------:R-:W-:Y:S01]  /*d6a0*/  IMAD.U32 R73, R63, 0x10000, RZ ;  /* 0x000100003f497824 */ /* 0x000fe200078e00ff */
[----:B------:R-:W-:Y:S01]  /*d6b0*/  ISETP.NE.AND P6, PT, R62, 0x1, PT ;  /* 0x000000013e00780c */ /* 0x000fe20003fc5270 */
[----:B------:R-:W-:Y:S02]  /*d6c0*/  BSSY.RECONVERGENT B1, `(.L_x_5401) ;  /* 0x0000062000017945 */ /* 0x000fe40003800200 */
[----:B------:R-:W-:Y:S01]  /*d6d0*/  FFMA.FTZ R74, R74, R80, 1.1641532182693481445e-10 ;  /* 0x2f0000004a4a7423 */ /* 0x000fe20000010050 */
[----:B------:R-:W-:Y:S01]  /*d6e0*/  FMUL.FTZ R73, R73, UR4 ;  /* 0x0000000449497c20 */ /* 0x000fe20008410000 */
[----:B------:R-:W1:Y:S01]  /*d6f0*/  LDC R86, c[0x0][0x404] ;  /* 0x00010100ff567b82 */ /* 0x000e620000000800 */
[----:B------:R-:W-:Y:S02]  /*d700*/  HFMA2 R80, -RZ, RZ, 0, 1.1920928955078125e-07 ;  /* 0x00000002ff507431 */ /* 0x000fe400000001ff */
[----:B0-----:R-:W-:Y:S01]  /*d710*/  FMUL.FTZ R73, R73, R87 ;  /* 0x0000005749497220 */ /* 0x001fe20000410000 */
[----:B-1----:R-:W-:-:S02]  /*d720*/  FSETP.GTU.FTZ.AND P5, PT, R74, R86, PT ;  /* 0x000000564a00720b */ /* 0x002fc40003fbc000 */
[----:B------:R-:W-:Y:S01]  /*d730*/  PRMT R74, R63, 0x7632, R74 ;  /* 0x000076323f4a7816 */ /* 0x000fe2000000004a */
[----:B------:R-:W-:Y:S01]  /*d740*/  IMAD.MOV.U32 R63, RZ, RZ, R19 ;  /* 0x000000ffff3f7224 */ /* 0x000fe200078e0013 */
        /* <DEDUP_REMOVED lines=12> */
.L_x_5403:
        /* <DEDUP_REMOVED lines=15> */
.L_x_5405:
[----:B------:R-:W-:Y:S05]  /*d900*/  BSYNC.RECONVERGENT B2 ;  /* 0x0000000000027941 */ /* 0x000fea0003800200 */
.L_x_5404:
        /* <DEDUP_REMOVED lines=61> */
.L_x_5402:
[----:B------:R-:W-:Y:S05]  /*dce0*/  BSYNC.RECONVERGENT B1 ;  /* 0x0000000000017941 */ /* 0x000fea0003800200 */
.L_x_5401:
[----:B------:R-:W-:Y:S01]  /*dcf0*/  I2FP.F32.U32 R62, R63 ;  /* 0x0000003f003e7245 */ /* 0x000fe20000201000 */
[----:B------:R-:W-:Y:S01]  /*dd00*/  IMAD.MOV.U32 R82, RZ, RZ, 0x2f800000 ;  /* 0x2f800000ff527424 */ /* 0x000fe200078e00ff */
[----:B------:R-:W-:-:S03]  /*dd10*/  SHF.L.U32 R74, R74, 0x10, RZ ;  /* 0x000000104a4a7819 */ /* 0x000fc600000006ff */
[----:B------:R-:W-:Y:S02]  /*dd20*/  FFMA.FTZ R62, R62, R82, 1.1641532182693481445e-10 ;  /* 0x2f0000003e3e7423 */ /* 0x000fe40000010052 */
[----:B------:R-:W-:-:S03]  /*dd30*/  FMUL.FTZ R74, R74, UR4 ;  /* 0x000000044a4a7c20 */ /* 0x000fc60008410000 */
[----:B------:R-:W-:Y:S01]  /*dd40*/  FSETP.GTU.FTZ.AND P6, PT, R62, R86, PT ;  /* 0x000000563e00720b */ /* 0x000fe20003fdc000 */
[----:B------:R-:W-:Y:S01]  /*dd50*/  FMUL.FTZ R74, R74, R87 ;  /* 0x000000574a4a7220 */ /* 0x000fe20000410000 */
[----:B------:R-:W-:Y:S02]  /*dd60*/  F2FP.BF16.F32.PACK_AB R62, R61, R60 ;  /* 0x0000003c3d3e723e */ /* 0x000fe400000010ff */
[----:B------:R-:W-:Y:S02]  /*dd70*/  F2FP.BF16.F32.PACK_AB R61, R13, R12 ;  /* 0x0000000c0d3d723e */ /* 0x000fe400000010ff */
[----:B------:R-:W-:Y:S02]  /*dd80*/  FSEL R74, R74, RZ, !P6 ;  /* 0x000000ff4a4a7208 */ /* 0x000fe40007000000 */
[----:B------:R-:W-:Y:S02]  /*dd90*/  PLOP3.LUT P6, PT, P6, PT, PT, 0x8, 0x80 ;  /* 0x000000000080781c */ /* 0x000fe400037ce170 */
[----:B------:R-:W-:Y:S01]  /*dda0*/  F2FP.BF16.F32.PACK_AB R60, R11, R10 ;  /* 0x0000000a0b3c723e */ /* 0x000fe200000010ff */
[----:B------:R-:W-:-:S05]  /*ddb0*/  FMUL.FTZ R74, R74, R47 ;  /* 0x0000002f4a4a7220 */ /* 0x000fca0000410000 */
[----:B------:R-:W-:-:S07]  /*ddc0*/  F2FP.BF16.F32.PACK_AB R63, R74, R73 ;  /* 0x000000494a3f723e */ /* 0x000fce00000010ff */
.L_x_5365:
[----:B------:R-:W-:Y:S02]  /*ddd0*/  SEL R83, RZ, 0x1000000, !P6 ;  /* 0x01000000ff537807 */ /* 0x000fe40007000000 */
[----:B------:R-:W-:Y:S02]  /*dde0*/  SEL R84, RZ, 0x10000, !P5 ;  /* 0x00010000ff547807 */ /* 0x000fe40006800000 */
[----:B------:R-:W-:Y:S02]  /*ddf0*/  SEL R86, RZ, 0x100, !P4 ;  /* 0x00000100ff567807 */ /* 0x000fe40006000000 */
[----:B------:R-:W-:Y:S02]  /*de00*/  ISETP.NE.AND P6, PT, R78, RZ, PT ;  /* 0x000000ff4e00720c */ /* 0x000fe40003fc5270 */
[----:B------:R-:W-:Y:S02]  /*de10*/  LOP3.LUT R83, R86, R83, R84, 0xfe, !PT ;  /* 0x0000005356537212 */ /* 0x000fe400078efe54 */
[----:B------:R-:W-:Y:S01]  /*de20*/  SEL R85, RZ, 0x100, !P0 ;  /* 0x00000100ff557807 */ /* 0x000fe20004000000 */
[----:B------:R-:W0:Y:S01]  /*de30*/  LDC.64 R86, c[0x0][0x3b0] ;  /* 0x0000ec00ff567b82 */ /* 0x000e220000000a00 */
[----:B------:R-:W-:-:S02]  /*de40*/  SEL R84, RZ, 0x1, !P3 ;  /* 0x00000001ff547807 */ /* 0x000fc40005800000 */
[----:B------:R-:W-:Y:S02]  /*de50*/  SEL R78, RZ, 0x1000000, !P2 ;  /* 0x01000000ff4e7807 */ /* 0x000fe40005000000 */
[----:B------:R-:W-:Y:S02]  /*de60*/  SEL R82, RZ, 0x10000, !P1 ;  /* 0x00010000ff527807 */ /* 0x000fe40004800000 */
[----:B------:R-:W-:Y:S02]  /*de70*/  LOP3.LUT R83, R83, R84, RZ, 0xfc, !PT ;  /* 0x0000005453537212 */ /* 0x000fe400078efcff */
[----:B------:R-:W-:Y:S02]  /*de80*/  LOP3.LUT R78, R85, R78, R82, 0xfe, !PT ;  /* 0x0000004e554e7212 */ /* 0x000fe400078efe52 */
[----:B------:R-:W1:Y:S01]  /*de90*/  LDC.64 R84, c[0x0][0x3a8] ;  /* 0x0000ea00ff547b82 */ /* 0x000e620000000a00 */
[----:B------:R-:W-:-:S04]  /*dea0*/  SEL R82, RZ, 0x1, !P6 ;  /* 0x00000001ff527807 */ /* 0x000fc80007000000 */
[----:B------:R-:W-:Y:S01]  /*deb0*/  LOP3.LUT R82, R78, R82, RZ, 0xfc, !PT ;  /* 0x000000524e527212 */ /* 0x000fe200078efcff */
[----:B------:R-:W-:Y:S02]  /*dec0*/  IMAD.MOV.U32 R78, RZ, RZ, R77 ;  /* 0x000000ffff4e7224 */ /* 0x000fe400078e004d */
[----:B0-----:R-:W-:-:S04]  /*ded0*/  IMAD.WIDE.U32 R86, R76, 0x8, R86 ;  /* 0x000000084c567825 */ /* 0x001fc800078e0056 */
[----:B-1----:R-:W-:-:S04]  /*dee0*/  IMAD.WIDE.U32 R84, R76, 0x10, R84 ;  /* 0x000000104c547825 */ /* 0x002fc800078e0054 */
[----:B------:R-:W-:Y:S01]  /*def0*/  VIADD R76, R76, 0x100 ;  /* 0x000001004c4c7836 */ /* 0x000fe20000000000 */
[----:B------:R0:W-:Y:S04]  /*df00*/  STG.E.128 desc[UR6][R84.64], R60 ;  /* 0x0000003c54007986 */ /* 0x0001e8000c101d06 */
[----:B------:R0:W-:Y:S02]  /*df10*/  STG.E.64 desc[UR6][R86.64], R82 ;  /* 0x0000005256007986 */ /* 0x0001e4000c101b06 */
.L_x_5323:
[----:B------:R-:W-:Y:S05]  /*df20*/  BSYNC.RECONVERGENT B0 ;  /* 0x0000000000007941 */ /* 0x000fea0003800200 */
.L_x_5322:
[----:B------:R-:W-:Y:S01]  /*df30*/  ISETP.GE.U32.AND P0, PT, R0, 0x300, PT ;  /* 0x000003000000780c */ /* 0x000fe20003f06070 */
[----:B------:R-:W-:-:S12]  /*df40*/  BSSY.RECONVERGENT B0, `(.L_x_5406) ;  /* 0x000067e000007945 */ /* 0x000fd80003800200 */
[----:B------:R-:W-:Y:S05]  /*df50*/  @!P0 BRA `(.L_x_5407) ;  /* 0x0000006400f08947 */ /* 0x000fea0003800000 */
[----:B------:R-:W-:Y:S01]  /*df60*/  ISETP.NE.U32.AND P1, PT, RZ, UR10, PT ;  /* 0x0000000aff007c0c */ /* 0x000fe2000bf25070 */
[----:B------:R-:W3:Y:S03]  /*df70*/  LDC.64 R16, c[0x0][0x390] ;  /* 0x0000e400ff107b82 */ /* 0x000ee60000000a00 */
[----:B------:R-:W-:-:S13]  /*df80*/  ISETP.NE.AND.EX P1, PT, RZ, UR11, PT, P1 ;  /* 0x0000000bff007c0c */ /* 0x000fda000bf25310 */
[----:B------:R-:W4:Y:S01]  /*df90*/  @P1 LDC.64 R14, c[0x0][0x3a0] ;  /* 0x0000e800ff0e1b82 */ /* 0x000f220000000a00 */
[----:B---3--:R-:W-:-:S05]  /*dfa0*/  IMAD.WIDE.U32 R16, R76, 0x10, R16 ;  /* 0x000000104c107825 */ /* 0x008fca00078e0010 */
[----:B01----:R0:W5:Y:S01]  /*dfb0*/  LDG.E.128 R60, desc[UR6][R16.64] ;  /* 0x00000006103c7981 */ /* 0x003162000c1e1d00 */
[----:B----4-:R-:W-:-:S05]  /*dfc0*/  @P1 IMAD.WIDE.U32 R14, R76, 0x10, R14 ;  /* 0x000000104c0e1825 */ /* 0x010fca00078e000e */
[----:B------:R0:W5:Y:S01]  /*dfd0*/  @P1 LDG.E.128 R20, desc[UR6][R14.64] ;  /* 0x000000060e141981 */ /* 0x000162000c1e1d00 */
[----:B------:R-:W-:Y:S05]  /*dfe0*/  @!P1 BRA `(.L_x_5408) ;  /* 0x0000003000d89947 */ /* 0x000fea0003800000 */
        /* <DEDUP_REMOVED lines=16> */
.L_x_5411:
        /* <DEDUP_REMOVED lines=13> */
.L_x_5413:
[----:B------:R-:W-:Y:S05]  /*e1c0*/  BSYNC.RECONVERGENT B2 ;  /* 0x0000000000027941 */ /* 0x000fea0003800200 */
.L_x_5412:
        /* <DEDUP_REMOVED lines=61> */
.L_x_5410:
[----:B------:R-:W-:Y:S05]  /*e5a0*/  BSYNC.RECONVERGENT B1 ;  /* 0x0000000000017941 */ /* 0x000fea0003800200 */
.L_x_5409:
[----:B------:R-:W0:Y:S01]  /*e5b0*/  LDC R82, c[0x0][0x408] ;  /* 0x00010200ff527b82 */ /* 0x000e220000000800 */
[----:B------:R-:W-:Y:S01]  /*e5c0*/  I2FP.F32.U32 R14, R14 ;  /* 0x0000000e000e7245 */ /* 0x000fe20000201000 */
[----:B------:R-:W-:Y:S01]  /*e5d0*/  IMAD.MOV.U32 R87, RZ, RZ, 0x2f800000 ;  /* 0x2f800000ff577424 */ /* 0x000fe200078e00ff */
[----:B-----5:R-:W-:Y:S01]  /*e5e0*/  SHF.L.U32 R15, R60, 0x10, RZ ;  /* 0x000000103c0f7819 */ /* 0x020fe200000006ff */
[----:B------:R-:W-:Y:S01]  /*e5f0*/  BSSY.RECONVERGENT B1, `(.L_x_5414) ;  /* 0x0000063000017945 */ /* 0x000fe20003800200 */
[----:B------:R-:W-:Y:S01]  /*e600*/  ISETP.NE.AND P2, PT, R16, 0x1, PT ;  /* 0x000000011000780c */ /* 0x000fe20003f45270 */
[----:B------:R-:W-:Y:S01]  /*e610*/  FFMA.FTZ R14, R14, R87, 1.1641532182693481445e-10 ;  /* 0x2f0000000e0e7423 */ /* 0x000fe20000010057 */
[----:B------:R-:W-:Y:S01]  /*e620*/  MOV R17, R19 ;  /* 0x0000001300117202 */ /* 0x000fe20000000f00 */
[----:B------:R-:W1:Y:S01]  /*e630*/  LDC R75, c[0x0][0x404] ;  /* 0x00010100ff4b7b82 */ /* 0x000e620000000800 */
[----:B------:R-:W-:-:S04]  /*e640*/  FMUL.FTZ R15, R15, UR4 ;  /* 0x000000040f0f7c20 */ /* 0x000fc80008410000 */
[----:B0-----:R-:W-:Y:S01]  /*e650*/  FMUL.FTZ R15, R15, R82 ;  /* 0x000000520f0f7220 */ /* 0x001fe20000410000 */
[----:B-1----:R-:W-:Y:S01]  /*e660*/  FSETP.GTU.FTZ.AND P1, PT, R14, R75, PT ;  /* 0x0000004b0e00720b */ /* 0x002fe20003f3c000 */
[----:B------:R-:W-:-:S03]  /*e670*/  IMAD.U32 R14, R20, 0x10000, RZ ;  /* 0x00010000140e7824 */ /* 0x000fc600078e00ff */
[----:B------:R-:W-:Y:S02]  /*e680*/  FSEL R15, R15, RZ, !P1 ;  /* 0x000000ff0f0f7208 */ /* 0x000fe40004800000 */
[----:B------:R-:W-:-:S03]  /*e690*/  PLOP3.LUT P1, PT, P1, PT, PT, 0x8, 0x80 ;  /* 0x000000000080781c */ /* 0x000fc60000f2e170 */
[----:B------:R-:W-:Y:S01]  /*e6a0*/  FFMA.FTZ R14, R15, R28, R14 ;  /* 0x0000001c0f0e7223 */ /* 0x000fe2000001000e */
[----:B------:R-:W-:Y:S01]  /*e6b0*/  PRMT R15, R60, 0x7632, R15 ;  /* 0x000076323c0f7816 */ /* 0x000fe2000000000f */
[----:B------:R-:W-:Y:S01]  /*e6c0*/  IMAD.MOV.U32 R60, RZ, RZ, 0x2 ;  /* 0x00000002ff3c7424 */ /* 0x000fe200078e00ff */
[----:B------:R-:W-:Y:S01]  /*e6d0*/  P2R R86, PR, RZ, 0x2 ;  /* 0x00000002ff567803 */ /* 0x000fe20000000000 */
        /* <DEDUP_REMOVED lines=9> */
.L_x_5416:
        /* <DEDUP_REMOVED lines=13> */
.L_x_5418:
[----:B------:R-:W-:Y:S05]  /*e840*/  BSYNC.RECONVERGENT B2 ;  /* 0x0000000000027941 */ /* 0x000fea0003800200 */
.L_x_5417:
        /* <DEDUP_REMOVED lines=61> */
.L_x_5415:
[----:B------:R-:W-:Y:S05]  /*ec20*/  BSYNC.RECONVERGENT B1 ;  /* 0x0000000000017941 */ /* 0x000fea0003800200 */
.L_x_5414:
[----:B------:R-:W-:Y:S01]  /*ec30*/  I2FP.F32.U32 R16, R17 ;  /* 0x0000001100107245 */ /* 0x000fe20000201000 */
[----:B------:R-:W-:Y:S01]  /*ec40*/  IMAD.U32 R15, R15, 0x10000, RZ ;  /* 0x000100000f0f7824 */ /* 0x000fe200078e00ff */
[----:B------:R-:W-:Y:S01]  /*ec50*/  ISETP.NE.AND P2, PT, R60, 0x1, PT ;  /* 0x000000013c00780c */ /* 0x000fe20003f45270 */
[----:B------:R-:W-:Y:S01]  /*ec60*/  BSSY.RECONVERGENT B1, `(.L_x_5419) ;  /* 0x0000061000017945 */ /* 0x000fe20003800200 */
[----:B------:R-:W-:Y:S01]  /*ec70*/  PRMT R17, R20, 0x7632, R17 ;  /* 0x0000763214117816 */ /* 0x000fe20000000011 */
[----:B------:R-:W-:Y:S01]  /*ec80*/  FFMA.FTZ R16, R16, R87, 1.1641532182693481445e-10 ;  /* 0x2f00000010107423 */ /* 0x000fe20000010057 */
[----:B------:R-:W-:Y:S01]  /*ec90*/  FMUL.FTZ R15, R15, UR4 ;  /* 0x000000040f0f7c20 */ /* 0x000fe20008410000 */
[----:B------:R-:W-:Y:S02]  /*eca0*/  HFMA2 R68, -RZ, RZ, 0, 1.1920928955078125e-07 ;  /* 0x00000002ff447431 */ /* 0x000fe400000001ff */
[----:B------:R-:W-:Y:S02]  /*ecb0*/  IMAD.U32 R17, R17, 0x10000, RZ ;  /* 0x0001000011117824 */ /* 0x000fe400078e00ff */
[----:B------:R-:W-:Y:S01]  /*ecc0*/  FMUL.FTZ R15, R15, R82 ;  /* 0x000000520f0f7220 */ /* 0x000fe20000410000 */
[----:B------:R-:W-:-:S04]  /*ecd0*/  FSETP.GTU.FTZ.AND P1, PT, R16, R75, PT ;  /* 0x0000004b1000720b */ /* 0x000fc80003f3c000 */
        /* <DEDUP_REMOVED lines=14> */
.L_x_5421:
        /* <DEDUP_REMOVED lines=13> */
.L_x_5423:
[----:B------:R-:W-:Y:S05]  /*ee90*/  BSYNC.RECONVERGENT B2 ;  /* 0x0000000000027941 */ /* 0x000fea0003800200 */
.L_x_5422:
        /* <DEDUP_REMOVED lines=61> */
.L_x_5420:
[----:B------:R-:W-:Y:S05]  /*f270*/  BSYNC.RECONVERGENT B1 ;  /* 0x0000000000017941 */ /* 0x000fea0003800200 */
.L_x_5419:
        /* <DEDUP_REMOVED lines=24> */
.L_x_5426:
        /* <DEDUP_REMOVED lines=13> */
.L_x_5428:
[----:B------:R-:W-:Y:S05]  /*f4d0*/  BSYNC.RECONVERGENT B2 ;  /* 0x0000000000027941 */ /* 0x000fea0003800200 */
.L_x_5427:
        /* <DEDUP_REMOVED lines=61> */
.L_x_5425:
[----:B------:R-:W-:Y:S05]  /*f8b0*/  BSYNC.RECONVERGENT B1 ;  /* 0x0000000000017941 */ /* 0x000fea0003800200 */
.L_x_5424:
[----:B------:R-:W-:Y:S01]  /*f8c0*/  I2FP.F32.U32 R68, R61 ;  /* 0x0000003d00447245 */ /* 0x000fe20000201000 */
[----:B------:R-:W-:Y:S01]  /*f8d0*/  BSSY.RECONVERGENT B1, `(.L_x_5429) ;  /* 0x0000062000017945 */ /* 0x000fe20003800200 */
[----:B------:R-:W-:Y:S01]  /*f8e0*/  SHF.L.U32 R61, R17, 0x10, RZ ;  /* 0x00000010113d7819 */ /* 0x000fe200000006ff */
[----:B------:R-:W-:Y:S01]  /*f8f0*/  IMAD.MOV.U32 R69, RZ, RZ, 0x2 ;  /* 0x00000002ff457424 */ /* 0x000fe200078e00ff */
[----:B------:R-:W-:Y:S01]  /*f900*/  ISETP.NE.AND P3, PT, R60, 0x1, PT ;  /* 0x000000013c00780c */ /* 0x000fe20003f65270 */
[----:B------:R-:W-:Y:S02]  /*f910*/  FFMA.FTZ R17, R68, R87, 1.1641532182693481445e-10 ;  /* 0x2f00000044117423 */ /* 0x000fe40000010057 */
[----:B------:R-:W-:Y:S01]  /*f920*/  FMUL.FTZ R68, R61, UR4 ;  /* 0x000000043d447c20 */ /* 0x000fe20008410000 */
[----:B------:R-:W-:Y:S02]  /*f930*/  PRMT R61, R21, 0x7632, R61 ;  /* 0x00007632153d7816 */ /* 0x000fe4000000003d */
[----:B------:R-:W-:Y:S01]  /*f940*/  FSETP.GTU.FTZ.AND P2, PT, R17, R75, PT ;  /* 0x0000004b1100720b */ /* 0x000fe20003f5c000 */
[----:B------:R-:W-:-:S02]  /*f950*/  FMUL.FTZ R68, R68, R82 ;  /* 0x0000005244447220 */ /* 0x000fc40000410000 */
[----:B------:R-:W-:Y:S01]  /*f960*/  IMAD.U32 R17, R61, 0x10000, RZ ;  /* 0x000100003d117824 */ /* 0x000fe200078e00ff */
[----:B------:R-:W-:Y:S02]  /*f970*/  MOV R61, R19 ;  /* 0x00000013003d7202 */ /* 0x000fe40000000f00 */
        /* <DEDUP_REMOVED lines=12> */
.L_x_5431:
        /* <DEDUP_REMOVED lines=13> */
.L_x_5433:
[----:B------:R-:W-:Y:S05]  /*fb10*/  BSYNC.RECONVERGENT B2 ;  /* 0x0000000000027941 */ /* 0x000fea0003800200 */
.L_x_5432:
        /* <DEDUP_REMOVED lines=61> */
.L_x_5430:
[----:B------:R-:W-:Y:S05]  /*fef0*/  BSYNC.RECONVERGENT B1 ;  /* 0x0000000000017941 */ /* 0x000fea0003800200 */
.L_x_5429:
[----:B------:R-:W-:Y:S01]  /*ff00*/  I2FP.F32.U32 R61, R61 ;  /* 0x0000003d003d7245 */ /* 0x000fe20000201000 */
[----:B------:R-:W-:Y:S01]  /*ff10*/  IMAD.U32 R68, R62, 0x10000, RZ ;  /* 0x000100003e447824 */ /* 0x000fe200078e00ff */
[----:B------:R-:W-:Y:S01]  /*ff20*/  ISETP.NE.AND P4, PT, R69, 0x1, PT ;  /* 0x000000014500780c */ /* 0x000fe20003f85270 */
[----:B------:R-:W-:Y:S01]  /*ff30*/  IMAD.U32 R60, R22, 0x10000, RZ ;  /* 0x00010000163c7824 */ /* 0x000fe200078e00ff */
[----:B------:R-:W-:Y:S01]  /*ff40*/  BSSY.RECONVERGENT B1, `(.L_x_5434) ;  /* 0x0000060000017945 */ /* 0x000fe20003800200 */
[----:B------:R-:W-:Y:S01]  /*ff50*/  FFMA.FTZ R61, R61, R87, 1.1641532182693481445e-10 ;  /* 0x2f0000003d3d7423 */ /* 0x000fe20000010057 */
[----:B------:R-:W-:Y:S01]  /*ff60*/  FMUL.FTZ R68, R68, UR4 ;  /* 0x0000000444447c20 */ /* 0x000fe20008410000 */
[----:B------:R-:W-:-:S03]  /*ff70*/  PRMT R62, R62, 0x7632, R62 ;  /* 0x000076323e3e7816 */ /* 0x000fc6000000003e */
[----:B------:R-:W-:Y:S01]  /*ff80*/  FMUL.FTZ R68, R68, R82 ;  /* 0x0000005244447220 */ /* 0x000fe20000410000 */
[----:B------:R-:W-:Y:S01]  /*ff90*/  FSETP.GTU.FTZ.AND P3, PT, R61, R75, PT ;  /* 0x0000004b3d00720b */ /* 0x000fe20003f7c000 */
[----:B------:R-:W-:Y:S01]  /*ffa0*/  IMAD.MOV.U32 R61, RZ, RZ, R19 ;  /* 0x000000ffff3d7224 */ /* 0x000fe200078e0013 */
[----:B------:R-:W-:Y:S02]  /*ffb0*/  MOV R75, 0x2 ;  /* 0x00000002004b7802 */ /* 0x000fe40000000f00 */
[----:B------:R-:W-:Y:S02]  /*ffc0*/  FSEL R68, R68, RZ, !P3 ;  /* 0x000000ff44447208 */ /* 0x000fe40005800000 */
[----:B------:R-:W-:-:S03]  /*ffd0*/  PLOP3.LUT P3, PT, P3, PT, PT, 0x8, 0x80 ;  /* 0x000000000080781c */ /* 0x000fc60001f6e170 */
[----:B------:R-:W-:-:S04]  /*ffe0*/  FFMA.FTZ R60, R68, R24, R60 ;  /* 0x00000018443c7223 */ /* 0x000fc8000001003c */
        /* <DEDUP_REMOVED lines=10> */
.L_x_5436:
        /* <DEDUP_REMOVED lines=13> */
.L_x_5438:
[----:B------:R-:W-:Y:S05]  /*10160*/  BSYNC.RECONVERGENT B2 ;  /* 0x0000000000027941 */ /* 0x000fea0003800200 */
.L_x_5437:
        /* <DEDUP_REMOVED lines=61> */
.L_x_5435:
[----:B------:R-:W-:Y:S05]  /*10540*/  BSYNC.RECONVERGENT B1 ;  /* 0x0000000000017941 */ /* 0x000fea0003800200 */
.L_x_5434:
[----:B------:R-:W0:Y:S01]  /*10550*/  LDC R81, c[0x0][0x408] ;  /* 0x00010200ff517b82 */ /* 0x000e220000000800 */
[----:B------:R-:W-:Y:S01]  /*10560*/  I2FP.F32.U32 R61, R61 ;  /* 0x0000003d003d7245 */ /* 0x000fe20000201000 */
[----:B------:R-:W-:Y:S01]  /*10570*/  IMAD.U32 R69, R62, 0x10000, RZ ;  /* 0x000100003e457824 */ /* 0x000fe200078e00ff */
[----:B------:R-:W-:Y:S01]  /*10580*/  ISETP.NE.AND P5, PT, R75, 0x1, PT ;  /* 0x000000014b00780c */ /* 0x000fe20003fa5270 */
[----:B------:R-:W-:Y:S01]  /*10590*/  BSSY.RECONVERGENT B1, `(.L_x_5439) ;  /* 0x0000062000017945 */ /* 0x000fe20003800200 */
[----:B------:R-:W-:Y:S01]  /*105a0*/  PRMT R62, R22, 0x7632, R62 ;  /* 0x00007632163e7816 */ /* 0x000fe2000000003e */
[----:B------:R-:W-:Y:S01]  /*105b0*/  FFMA.FTZ R61, R61, R87, 1.1641532182693481445e-10 ;  /* 0x2f0000003d3d7423 */ /* 0x000fe20000010057 */
[----:B------:R-:W-:Y:S01]  /*105c0*/  FMUL.FTZ R69, R69, UR4 ;  /* 0x0000000445457c20 */ /* 0x000fe20008410000 */
[----:B------:R-:W1:Y:S01]  /*105d0*/  LDC R80, c[0x0][0x404] ;  /* 0x00010100ff507b82 */ /* 0x000e620000000800 */
[----:B------:R-:W-:Y:S02]  /*105e0*/  SHF.L.U32 R62, R62, 0x10, RZ ;  /* 0x000000103e3e7819 */ /* 0x000fe400000006ff */
[----:B0-----:R-:W-:Y:S01]  /*105f0*/  FMUL.FTZ R69, R69, R81 ;  /* 0x0000005145457220 */ /* 0x001fe20000410000 */
[----:B------:R-:W-:Y:S01]  /*10600*/  IMAD.MOV.U32 R81, RZ, RZ, 0x2 ;  /* 0x00000002ff517424 */ /* 0x000fe200078e00ff */
[----:B-1----:R-:W-:-:S04]  /*10610*/  FSETP.GTU.FTZ.AND P4, PT, R61, R80, PT ;  /* 0x000000503d00720b */ /* 0x002fc80003f9c000 */
        /* <DEDUP_REMOVED lines=14> */
.L_x_5441:
        /* <DEDUP_REMOVED lines=13> */
.L_x_5443:
[----:B------:R-:W-:Y:S05]  /*107d0*/  BSYNC.RECONVERGENT B2 ;  /* 0x0000000000027941 */ /* 0x000fea0003800200 */
.L_x_5442:
        /* <DEDUP_REMOVED lines=61> */
.L_x_5440:
[----:B------:R-:W-:Y:S05]  /*10bb0*/  BSYNC.RECONVERGENT B1 ;  /* 0x0000000000017941 */ /* 0x000fea0003800200 */
.L_x_5439:
[----:B------:R-:W0:Y:S01]  /*10bc0*/  LDC R82, c[0x0][0x408] ;  /* 0x00010200ff527b82 */ /* 0x000e220000000800 */
[----:B------:R-:W-:Y:S01]  /*10bd0*/  I2FP.F32.U32 R62, R62 ;  /* 0x0000003e003e7245 */ /* 0x000fe20000201000 */
[----:B------:R-:W-:Y:S01]  /*10be0*/  IMAD.U32 R80, R63, 0x10000, RZ ;  /* 0x000100003f507824 */ /* 0x000fe200078e00ff */
[----:B------:R-:W-:Y:S01]  /*10bf0*/  ISETP.NE.AND P6, PT, R81, 0x1, PT ;  /* 0x000000015100780c */ /* 0x000fe20003fc5270 */
[----:B------:R-:W-:Y:S01]  /*10c00*/  BSSY.RECONVERGENT B1, `(.L_x_5444) ;  /* 0x0000063000017945 */ /* 0x000fe20003800200 */
[----:B------:R-:W-:Y:S01]  /*10c10*/  SHF.L.U32 R75, R23, 0x10, RZ ;  /* 0x00000010174b7819 */ /* 0x000fe200000006ff */
[----:B------:R-:W-:Y:S01]  /*10c20*/  FFMA.FTZ R62, R62, R87, 1.1641532182693481445e-10 ;  /* 0x2f0000003e3e7423 */ /* 0x000fe20000010057 */
[----:B------:R-:W-:Y:S01]  /*10c30*/  FMUL.FTZ R80, R80, UR4 ;  /* 0x0000000450507c20 */ /* 0x000fe20008410000 */
[----:B------:R-:W1:Y:S01]  /*10c40*/  LDC R85, c[0x0][0x404] ;  /* 0x00010100ff557b82 */ /* 0x000e620000000800 */
[----:B------:R-:W-:Y:S02]  /*10c50*/  PRMT R84, R63, 0x7632, R84 ;  /* 0x000076323f547816 */ /* 0x000fe40000000054 */
[----:B0-----:R-:W-:Y:S01]  /*10c60*/  FMUL.FTZ R80, R80, R82 ;  /* 0x0000005250507220 */ /* 0x001fe20000410000 */
[----:B-1----:R-:W-:-:S02]  /*10c70*/  FSETP.GTU.FTZ.AND P5, PT, R62, R85, PT ;  /* 0x000000553e00720b */ /* 0x002fc40003fbc000 */
        /* <DEDUP_REMOVED lines=14> */
.L_x_5446:
        /* <DEDUP_REMOVED lines=15> */
.L_x_5448:
[----:B------:R-:W-:Y:S05]  /*10e50*/  BSYNC.RECONVERGENT B2 ;  /* 0x0000000000027941 */ /* 0x000fea0003800200 */
.L_x_5447:
        /* <DEDUP_REMOVED lines=61> */
.L_x_5445:
[----:B------:R-:W-:Y:S05]  /*11230*/  BSYNC.RECONVERGENT B1 ;  /* 0x0000000000017941 */ /* 0x000fea0003800200 */
.L_x_5444:
[----:B------:R-:W0:Y:S01]  /*11240*/  LDC R81, c[0x0][0x408] ;  /* 0x00010200ff517b82 */ /* 0x000e220000000800 */
[----:B------:R-:W-:Y:S02]  /*11250*/  I2FP.F32.U32 R62, R62 ;  /* 0x0000003e003e7245 */ /* 0x000fe40000201000 */
[----:B------:R-:W-:Y:S02]  /*11260*/  SHF.L.U32 R84, R84, 0x10, RZ ;  /* 0x0000001054547819 */ /* 0x000fe400000006ff */
[----:B------:R-:W-:Y:S01]  /*11270*/  PRMT R63, R23, 0x7632, R63 ;  /* 0x00007632173f7816 */ /* 0x000fe2000000003f */
[----:B------:R-:W-:Y:S02]  /*11280*/  FFMA.FTZ R62, R62, R87, 1.1641532182693481445e-10 ;  /* 0x2f0000003e3e7423 */ /* 0x000fe40000010057 */
[----:B------:R-:W-:Y:S02]  /*11290*/  FMUL.FTZ R84, R84, UR4 ;  /* 0x0000000454547c20 */ /* 0x000fe40008410000 */
[----:B------:R-:W-:Y:S01]  /*112a0*/  IMAD.U32 R63, R63, 0x10000, RZ ;  /* 0x000100003f3f7824 */ /* 0x000fe200078e00ff */
[----:B------:R-:W-:-:S02]  /*112b0*/  FSETP.GTU.FTZ.AND P6, PT, R62, R85, PT ;  /* 0x000000553e00720b */ /* 0x000fc40003fdc000 */
[----:B------:R-:W-:Y:S02]  /*112c0*/  F2FP.BF16.F32.PACK_AB R62, R61, R60 ;  /* 0x0000003c3d3e723e */ /* 0x000fe400000010ff */
[----:B------:R-:W-:Y:S02]  /*112d0*/  F2FP.BF16.F32.PACK_AB R61, R17, R16 ;  /* 0x00000010113d723e */ /* 0x000fe400000010ff */
[----:B------:R-:W-:Y:S01]  /*112e0*/  F2FP.BF16.F32.PACK_AB R60, R15, R14 ;  /* 0x0000000e0f3c723e */ /* 0x000fe200000010ff */
[----:B0-----:R-:W-:-:S05]  /*112f0*/  FMUL.FTZ R84, R84, R81 ;  /* 0x0000005154547220 */ /* 0x001fca0000410000 */
[----:B------:R-:W-:Y:S02]  /*11300*/  FSEL R84, R84, RZ, !P6 ;  /* 0x000000ff54547208 */ /* 0x000fe40007000000 */
[----:B------:R-:W-:-:S03]  /*11310*/  PLOP3.LUT P6, PT, P6, PT, PT, 0x8, 0x80 ;  /* 0x000000000080781c */ /* 0x000fc600037ce170 */
[----:B------:R-:W-:-:S05]  /*11320*/  FFMA.FTZ R81, R84, R27, R63 ;  /* 0x0000001b54517223 */ /* 0x000fca000001003f */
[----:B------:R-:W-:Y:S01]  /*11330*/  F2FP.BF16.F32.PACK_AB R63, R81, R75 ;  /* 0x0000004b513f723e */ /* 0x000fe200000010ff */
[----:B------:R-:W-:Y:S06]  /*11340*/  BRA `(.L_x_5449) ;  /* 0x0000003000a07947 */ /* 0x000fec0003800000 */
.L_x_5408:
[----:B------:R-:W-:Y:S01]  /*11350*/  ISETP.NE.AND P1, PT, R80, 0x1, PT ;  /* 0x000000015000780c */ /* 0x000fe20003f25270 */
[----:B------:R-:W-:Y:S01]  /*11360*/  BSSY.RECONVERGENT B1, `(.L_x_5450) ;  /* 0x000005a000017945 */ /* 0x000fe20003800200 */
[----:B0-----:R-:W-:Y:S02]  /*11370*/  HFMA2 R16, -RZ, RZ, 0, 1.1920928955078125e-07 ;  /* 0x00000002ff107431 */ /* 0x001fe400000001ff */
        /* <DEDUP_REMOVED lines=13> */
.L_x_5452:
        /* <DEDUP_REMOVED lines=13> */
.L_x_5454:
[----:B------:R-:W-:Y:S05]  /*11520*/  BSYNC.RECONVERGENT B2 ;  /* 0x0000000000027941 */ /* 0x000fea0003800200 */
.L_x_5453:
        /* <DEDUP_REMOVED lines=61> */
.L_x_5451:
[----:B------:R-:W-:Y:S05]  /*11900*/  BSYNC.RECONVERGENT B1 ;  /* 0x0000000000017941 */ /* 0x000fea0003800200 */
.L_x_5450:
        /* <DEDUP_REMOVED lines=27> */
.L_x_5457:
        /* <DEDUP_REMOVED lines=13> */
.L_x_5459:
[----:B------:R-:W-:Y:S05]  /*11b90*/  BSYNC.RECONVERGENT B2 ;  /* 0x0000000000027941 */ /* 0x000fea0003800200 */
.L_x_5458:
        /* <DEDUP_REMOVED lines=61> */
.L_x_5456:
[----:B------:R-:W-:Y:S05]  /*11f70*/  BSYNC.RECONVERGENT B1 ;  /* 0x0000000000017941 */ /* 0x000fea0003800200 */
.L_x_5455:
[----:B------:R-:W-:Y:S01]  /*11f80*/  I2FP.F32.U32 R16, R17 ;  /* 0x0000001100107245 */ /* 0x000fe20000201000 */
[----:B------:R-:W-:Y:S01]  /*11f90*/  IMAD.U32 R15, R15, 0x10000, RZ ;  /* 0x000100000f0f7824 */ /* 0x000fe200078e00ff */
[----:B------:R-:W-:Y:S01]  /*11fa0*/  ISETP.NE.AND P2, PT, R60, 0x1, PT ;  /* 0x000000013c00780c */ /* 0x000fe20003f45270 */
[----:B------:R-:W-:Y:S01]  /*11fb0*/  BSSY.RECONVERGENT B1, `(.L_x_5460) ;  /* 0x000005f000017945 */ /* 0x000fe20003800200 */
[----:B------:R-:W-:Y:S02]  /*11fc0*/  IMAD.MOV.U32 R17, RZ, RZ, R19 ;  /* 0x000000ffff117224 */ /* 0x000fe400078e0013 */
[----:B------:R-:W-:Y:S01]  /*11fd0*/  FFMA.FTZ R16, R16, R82, 1.1641532182693481445e-10 ;  /* 0x2f00000010107423 */ /* 0x000fe20000010052 */
[----:B------:R-:W-:-:S04]  /*11fe0*/  FMUL.FTZ R68, R15, UR4 ;  /* 0x000000040f447c20 */ /* 0x000fc80008410000 */
[----:B------:R-:W-:Y:S01]  /*11ff0*/  FMUL.FTZ R68, R68, R87 ;  /* 0x0000005744447220 */ /* 0x000fe20000410000 */
[----:B------:R-:W-:-:S04]  /*12000*/  FSETP.GTU.FTZ.AND P1, PT, R16, R75, PT ;  /* 0x0000004b1000720b */ /* 0x000fc80003f3c000 */
[----:B------:R-:W-:Y:S02]  /*12010*/  FSEL R68, R68, RZ, !P1 ;  /* 0x000000ff44447208 */ /* 0x000fe40004800000 */
[----:B------:R-:W-:-:S03]  /*12020*/  PLOP3.LUT P1, PT, P1, PT, PT, 0x8, 0x80 ;  /* 0x000000000080781c */ /* 0x000fc60000f2e170 */
[----:B------:R-:W-:Y:S01]  /*12030*/  FMUL.FTZ R15, R68, R29 ;  /* 0x0000001d440f7220 */ /* 0x000fe20000410000 */
[----:B------:R-:W-:Y:S01]  /*12040*/  HFMA2 R68, -RZ, RZ, 0, 1.1920928955078125e-07 ;  /* 0x00000002ff447431 */ /* 0x000fe200000001ff */
[----:B------:R-:W-:Y:S01]  /*12050*/  P2R R78, PR, RZ, 0x2 ;  /* 0x00000002ff4e7803 */ /* 0x000fe20000000000 */
        /* <DEDUP_REMOVED lines=9> */
.L_x_5462:
        /* <DEDUP_REMOVED lines=13> */
.L_x_5464:
[----:B------:R-:W-:Y:S05]  /*121c0*/  BSYNC.RECONVERGENT B2 ;  /* 0x0000000000027941 */ /* 0x000fea0003800200 */
.L_x_5463:
        /* <DEDUP_REMOVED lines=61> */
.L_x_5461:
[----:B------:R-:W-:Y:S05]  /*125a0*/  BSYNC.RECONVERGENT B1 ;  /* 0x0000000000017941 */ /* 0x000fea0003800200 */
.L_x_5460:
[----:B------:R-:W-:Y:S01]  /*125b0*/  I2FP.F32.U32 R16, R17 ;  /* 0x0000001100107245 */ /* 0x000fe20000201000 */
[----:B------:R-:W-:Y:S01]  /*125c0*/  IMAD.U32 R17, R61, 0x10000, RZ ;  /* 0x000100003d117824 */ /* 0x000fe200078e00ff */
[----:B------:R-:W-:Y:S01]  /*125d0*/  ISETP.NE.AND P2, PT, R68, 0x1, PT ;  /* 0x000000014400780c */ /* 0x000fe20003f45270 */
[----:B------:R-:W-:Y:S02]  /*125e0*/  BSSY.RECONVERGENT B1, `(.L_x_5465) ;  /* 0x000005f000017945 */ /* 0x000fe40003800200 */
[----:B------:R-:W-:Y:S01]  /*125f0*/  FFMA.FTZ R16, R16, R82, 1.1641532182693481445e-10 ;  /* 0x2f00000010107423 */ /* 0x000fe20000010052 */
[----:B------:R-:W-:-:S04]  /*12600*/  FMUL.FTZ R60, R17, UR4 ;  /* 0x00000004113c7c20 */ /* 0x000fc80008410000 */
[----:B------:R-:W-:Y:S01]  /*12610*/  FMUL.FTZ R17, R60, R87 ;  /* 0x000000573c117220 */ /* 0x000fe20000410000 */
[----:B------:R-:W-:Y:S01]  /*12620*/  FSETP.GTU.FTZ.AND P1, PT, R16, R75, PT ;  /* 0x0000004b1000720b */ /* 0x000fe20003f3c000 */
[----:B------:R-:W-:-:S03]  /*12630*/  HFMA2 R60, -RZ, RZ, 0, 1.1920928955078125e-07 ;  /* 0x00000002ff3c7431 */ /* 0x000fc600000001ff */
        /* <DEDUP_REMOVED lines=14> */
.L_x_5467:
        /* <DEDUP_REMOVED lines=13> */
.L_x_5469:
[----:B------:R-:W-:Y:S05]  /*127f0*/  BSYNC.RECONVERGENT B2 ;  /* 0x0000000000027941 */ /* 0x000fea0003800200 */
.L_x_5468:
        /* <DEDUP_REMOVED lines=61> */
.L_x_5466:
[----:B------:R-:W-:Y:S05]  /*12bd0*/  BSYNC.RECONVERGENT B1 ;  /* 0x0000000000017941 */ /* 0x000fea0003800200 */
.L_x_5465:
[----:B------:R-:W-:Y:S01]  /*12be0*/  I2FP.F32.U32 R61, R61 ;  /* 0x0000003d003d7245 */ /* 0x000fe20000201000 */
[----:B------:R-:W-:Y:S01]  /*12bf0*/  IMAD.U32 R68, R17, 0x10000, RZ ;  /* 0x0001000011447824 */ /* 0x000fe200078e00ff */
[----:B------:R-:W-:Y:S01]  /*12c00*/  ISETP.NE.AND P3, PT, R60, 0x1, PT ;  /* 0x000000013c00780c */ /* 0x000fe20003f65270 */
[----:B------:R-:W-:Y:S01]  /*12c10*/  BSSY.RECONVERGENT B1, `(.L_x_5470) ;  /* 0x000005e000017945 */ /* 0x000fe20003800200 */
[----:B------:R-:W-:Y:S01]  /*12c20*/  MOV R69, 0x2 ;  /* 0x0000000200457802 */ /* 0x000fe20000000f00 */
        /* <DEDUP_REMOVED lines=17> */
.L_x_5472:
        /* <DEDUP_REMOVED lines=13> */
.L_x_5474:
[----:B------:R-:W-:Y:S05]  /*12e10*/  BSYNC.RECONVERGENT B2 ;  /* 0x0000000000027941 */ /* 0x000fea0003800200 */
.L_x_5473:
        /* <DEDUP_REMOVED lines=61> */
.L_x_5471:
[----:B------:R-:W-:Y:S05]  /*131f0*/  BSYNC.RECONVERGENT B1 ;  /* 0x0000000000017941 */ /* 0x000fea0003800200 */
.L_x_5470:
[----:B------:R-:W-:Y:S01]  /*13200*/  I2FP.F32.U32 R60, R61 ;  /* 0x0000003d003c7245 */ /* 0x000fe20000201000 */
[C---:B------:R-:W-:Y:S01]  /*13210*/  IMAD.U32 R61, R62.reuse, 0x10000, RZ ;  /* 0x000100003e3d7824 */ /* 0x040fe200078e00ff */
[----:B------:R-:W-:Y:S01]  /*13220*/  ISETP.NE.AND P4, PT, R69, 0x1, PT ;  /* 0x000000014500780c */ /* 0x000fe20003f85270 */
[----:B------:R-:W-:Y:S01]  /*13230*/  BSSY.RECONVERGENT B1, `(.L_x_5475) ;  /* 0x0000060000017945 */ /* 0x000fe20003800200 */
[----:B------:R-:W-:Y:S01]  /*13240*/  PRMT R62, R62, 0x7632, R62 ;  /* 0x000076323e3e7816 */ /* 0x000fe2000000003e */
        /* <DEDUP_REMOVED lines=19> */
.L_x_5477:
        /* <DEDUP_REMOVED lines=13> */
.L_x_5479:
[----:B------:R-:W-:Y:S05]  /*13450*/  BSYNC.RECONVERGENT B2 ;  /* 0x0000000000027941 */ /* 0x000fea0003800200 */
.L_x_5478:
        /* <DEDUP_REMOVED lines=58> */
[----:B------:R-:W-:Y:S01]  /*13800*/  MOV R77, R80 ;  /* 0x00000050004d7202 */ /* 0x000fe20000000f00 */
[----:B------:R-:W-:Y:S01]  /*13810*/  IMAD.MOV.U32 R80, RZ, RZ, RZ ;  /* 0x000000ffff507224 */ /* 0x000fe200078e00ff */
[----:B------:R-:W-:-:S07]  /*13820*/  LOP3.LUT R79, R82, UR18, R81, 0x96, !PT ;  /* 0x00000012524f7c12 */ /* 0x000fce000f8e9651 */
.L_x_5476:
[----:B------:R-:W-:Y:S05]  /*13830*/  BSYNC.RECONVERGENT B1 ;  /* 0x0000000000017941 */ /* 0x000fea0003800200 */
.L_x_5475:
[----:B------:R-:W-:Y:S01]  /*13840*/  HFMA2 R69, -RZ, RZ, 0.1171875, 0 ;  /* 0x2f800000ff457431 */ /* 0x000fe200000001ff */
[----:B------:R-:W-:Y:S01]  /*13850*/  I2FP.F32.U32 R61, R61 ;  /* 0x0000003d003d7245 */ /* 0x000fe20000201000 */
[----:B------:R-:W-:Y:S01]  /*13860*/  IMAD.U32 R62, R62, 0x10000, RZ ;  /* 0x000100003e3e7824 */ /* 0x000fe200078e00ff */
[----:B------:R-:W-:Y:S01]  /*13870*/  ISETP.NE.AND P5, PT, R80, 0x1, PT ;  /* 0x000000015000780c */ /* 0x000fe20003fa5270 */
[----:B------:R-:W-:Y:S02]  /*13880*/  BSSY.RECONVERGENT B1, `(.L_x_5480) ;  /* 0x000005f000017945 */ /* 0x000fe40003800200 */
[----:B------:R-:W-:Y:S01]  /*13890*/  FMUL.FTZ R62, R62, UR4 ;  /* 0x000000043e3e7c20 */ /* 0x000fe20008410000 */
[----:B------:R-:W-:-:S03]  /*138a0*/  FFMA.FTZ R61, R61, R69, 1.1641532182693481445e-10 ;  /* 0x2f0000003d3d7423 */ /* 0x000fc60000010045 */
[----:B------:R-:W-:Y:S02]  /*138b0*/  FMUL.FTZ R62, R62, R87 ;  /* 0x000000573e3e7220 */ /* 0x000fe40000410000 */
[----:B------:R-:W-:Y:S01]  /*138c0*/  FSETP.GTU.FTZ.AND P4, PT, R61, R75, PT ;  /* 0x0000004b3d00720b */ /* 0x000fe20003f9c000 */
[----:B------:R-:W-:-:S03]  /*138d0*/  IMAD.MOV.U32 R75, RZ, RZ, R19 ;  /* 0x000000ffff4b7224 */ /* 0x000fc600078e0013 */
[----:B------:R-:W-:Y:S02]  /*138e0*/  FSEL R61, R62, RZ, !P4 ;  /* 0x000000ff3e3d7208 */ /* 0x000fe40006000000 */
[----:B------:R-:W-:Y:S02]  /*138f0*/  MOV R62, 0x2 ;  /* 0x00000002003e7802 */ /* 0x000fe40000000f00 */
[----:B------:R-:W-:Y:S01]  /*13900*/  PLOP3.LUT P4, PT, P4, PT, PT, 0x8, 0x80 ;  /* 0x000000000080781c */ /* 0x000fe2000278e170 */
[----:B------:R-:W-:-:S05]  /*13910*/  FMUL.FTZ R61, R61, R25 ;  /* 0x000000193d3d7220 */ /* 0x000fca0000410000 */
        /* <DEDUP_REMOVED lines=10> */
.L_x_5482:
        /* <DEDUP_REMOVED lines=13> */
.L_x_5484:
[----:B------:R-:W-:Y:S05]  /*13a90*/  BSYNC.RECONVERGENT B2 ;  /* 0x0000000000027941 */ /* 0x000fea0003800200 */
.L_x_5483:
        /* <DEDUP_REMOVED lines=61> */
.L_x_5481:
[----:B------:R-:W-:Y:S05]  /*13e70*/  BSYNC.RECONVERGENT B1 ;  /* 0x0000000000017941 */ /* 0x000fea0003800200 */
.L_x_5480:
[----:B------:R-:W0:Y:S01]  /*13e80*/  LDC R85, c[0x0][0x404] ;  /* 0x00010100ff557b82 */ /* 0x000e220000000800 */
[----:B------:R-:W-:Y:S01]  /*13e90*/  HFMA2 R81, -RZ, RZ, 0.1171875, 0 ;  /* 0x2f800000ff517431 */ /* 0x000fe200000001ff */
[----:B------:R-:W-:Y:S01]  /*13ea0*/  I2FP.F32.U32 R80, R75 ;  /* 0x0000004b00507245 */ /* 0x000fe20000201000 */
[C---:B------:R-:W-:Y:S01]  /*13eb0*/  IMAD.U32 R75, R63.reuse, 0x10000, RZ ;  /* 0x000100003f4b7824 */ /* 0x040fe200078e00ff */
[----:B------:R-:W-:Y:S01]  /*13ec0*/  ISETP.NE.AND P6, PT, R62, 0x1, PT ;  /* 0x000000013e00780c */ /* 0x000fe20003fc5270 */
[----:B------:R-:W-:Y:S01]  /*13ed0*/  BSSY.RECONVERGENT B1, `(.L_x_5485) ;  /* 0x0000061000017945 */ /* 0x000fe20003800200 */
[----:B------:R-:W-:Y:S01]  /*13ee0*/  PRMT R84, R63, 0x7632, R84 ;  /* 0x000076323f547816 */ /* 0x000fe20000000054 */
[----:B------:R-:W-:Y:S01]  /*13ef0*/  FMUL.FTZ R75, R75, UR4 ;  /* 0x000000044b4b7c20 */ /* 0x000fe20008410000 */
[----:B------:R-:W-:Y:S02]  /*13f00*/  IMAD.MOV.U32 R63, RZ, RZ, R19 ;  /* 0x000000ffff3f7224 */ /* 0x000fe400078e0013 */
[----:B------:R-:W-:Y:S01]  /*13f10*/  FFMA.FTZ R80, R80, R81, 1.1641532182693481445e-10 ;  /* 0x2f00000050507423 */ /* 0x000fe20000010051 */
[----:B------:R-:W-:-:S04]  /*13f20*/  FMUL.FTZ R75, R75, R87 ;  /* 0x000000574b4b7220 */ /* 0x000fc80000410000 */
[----:B0-----:R-:W-:Y:S02]  /*13f30*/  FSETP.GTU.FTZ.AND P5, PT, R80, R85, PT ;  /* 0x000000555000720b */ /* 0x001fe40003fbc000 */
[----:B------:R-:W-:Y:S02]  /*13f40*/  MOV R80, 0x2 ;  /* 0x0000000200507802 */ /* 0x000fe40000000f00 */
        /* <DEDUP_REMOVED lines=12> */
.L_x_5487:
        /* <DEDUP_REMOVED lines=15> */
.L_x_5489:
[----:B------:R-:W-:Y:S05]  /*14100*/  BSYNC.RECONVERGENT B2 ;  /* 0x0000000000027941 */ /* 0x000fea0003800200 */
.L_x_5488:
        /* <DEDUP_REMOVED lines=61> */
.L_x_5486:
[----:B------:R-:W-:Y:S05]  /*144e0*/  BSYNC.RECONVERGENT B1 ;  /* 0x0000000000017941 */ /* 0x000fea0003800200 */
.L_x_5485:
        /* <DEDUP_REMOVED lines=14> */
.L_x_5449:
[----:B------:R-:W-:Y:S02]  /*145d0*/  SEL R83, RZ, 0x1000000, !P6 ;  /* 0x01000000ff537807 */ /* 0x000fe40007000000 */
[----:B------:R-:W-:Y:S02]  /*145e0*/  ISETP.NE.AND P6, PT, R86, RZ, PT ;  /* 0x000000ff5600720c */ /* 0x000fe40003fc5270 */
[----:B------:R-:W-:Y:S02]  /*145f0*/  SEL R84, RZ, 0x10000, !P5 ;  /* 0x00010000ff547807 */ /* 0x000fe40006800000 */
[----:B------:R-:W-:Y:S02]  /*14600*/  SEL R86, RZ, 0x100, !P4 ;  /* 0x00000100ff567807 */ /* 0x000fe40006000000 */
[----:B------:R-:W-:Y:S02]  /*14610*/  ISETP.NE.AND P5, PT, R78, RZ, PT ;  /* 0x000000ff4e00720c */ /* 0x000fe40003fa5270 */
[----:B------:R-:W-:-:S02]  /*14620*/  LOP3.LUT R83, R86, R83, R84, 0xfe, !PT ;  /* 0x0000005356537212 */ /* 0x000fc400078efe54 */
[----:B------:R-:W-:Y:S01]  /*14630*/  SEL R85, RZ, 0x100, !P5 ;  /* 0x00000100ff557807 */ /* 0x000fe20006800000 */
[----:B------:R-:W0:Y:S01]  /*14640*/  LDC.64 R86, c[0x0][0x3b0] ;  /* 0x0000ec00ff567b82 */ /* 0x000e220000000a00 */
[----:B------:R-:W-:Y:S02]  /*14650*/  SEL R84, RZ, 0x1, !P3 ;  /* 0x00000001ff547807 */ /* 0x000fe40005800000 */
[----:B------:R-:W-:Y:S02]  /*14660*/  SEL R78, RZ, 0x1000000, !P2 ;  /* 0x01000000ff4e7807 */ /* 0x000fe40005000000 */
[----:B------:R-:W-:Y:S02]  /*14670*/  SEL R82, RZ, 0x10000, !P1 ;  /* 0x00010000ff527807 */ /* 0x000fe40004800000 */
[----:B------:R-:W-:Y:S02]  /*14680*/  LOP3.LUT R83, R83, R84, RZ, 0xfc, !PT ;  /* 0x0000005453537212 */ /* 0x000fe400078efcff */
[----:B------:R-:W-:-:S02]  /*14690*/  LOP3.LUT R78, R85, R78, R82, 0xfe, !PT ;  /* 0x0000004e554e7212 */ /* 0x000fc400078efe52 */
[----:B------:R-:W1:Y:S01]  /*146a0*/  LDC.64 R84, c[0x0][0x3a8] ;  /* 0x0000ea00ff547b82 */ /* 0x000e620000000a00 */
[----:B------:R-:W-:-:S04]  /*146b0*/  SEL R82, RZ, 0x1, !P6 ;  /* 0x00000001ff527807 */ /* 0x000fc80007000000 */
[----:B------:R-:W-:Y:S01]  /*146c0*/  LOP3.LUT R82, R78, R82, RZ, 0xfc, !PT ;  /* 0x000000524e527212 */ /* 0x000fe200078efcff */
[----:B------:R-:W-:Y:S02]  /*146d0*/  IMAD.MOV.U32 R78, RZ, RZ, R77 ;  /* 0x000000ffff4e7224 */ /* 0x000fe400078e004d */
[----:B0-----:R-:W-:-:S04]  /*146e0*/  IMAD.WIDE.U32 R86, R76, 0x8, R86 ;  /* 0x000000084c567825 */ /* 0x001fc800078e0056 */
[----:B-1----:R-:W-:-:S05]  /*146f0*/  IMAD.WIDE.U32 R84, R76, 0x10, R84 ;  /* 0x000000104c547825 */ /* 0x002fca00078e0054 */
[----:B------:R3:W-:Y:S04]  /*14700*/  STG.E.128 desc[UR6][R84.64], R60 ;  /* 0x0000003c54007986 */ /* 0x0007e8000c101d06 */
[----:B------:R3:W-:Y:S02]  /*14710*/  STG.E.64 desc[UR6][R86.64], R82 ;  /* 0x0000005256007986 */ /* 0x0007e4000c101b06 */
.L_x_5407:
[----:B------:R-:W-:Y:S05]  /*14720*/  BSYNC.RECONVERGENT B0 ;  /* 0x0000000000007941 */ /* 0x000fea0003800200 */
.L_x_5406:
[----:B01-3--:R-:W3:Y:S01]  /*14730*/  LDL R82, [R1+0x4] ;  /* 0x0000040001527983 */ /* 0x00bee20000100800 */
[----:B------:R-:W-:Y:S01]  /*14740*/  FADD.FTZ R60, RZ, R6 ;  /* 0x00000006ff3c7221 */ /* 0x000fe20000010000 */
[----:B------:R-:W-:Y:S01]  /*14750*/  ISETP.NE.AND P3, PT, R125, RZ, PT ;  /* 0x000000ff7d00720c */ /* 0x000fe20003f65270 */
[----:B------:R-:W-:Y:S01]  /*14760*/  BSSY.RECONVERGENT B0, `(.L_x_5490) ;  /* 0x000006d000007945 */ /* 0x000fe20003800200 */
[C---:B------:R-:W-:Y:S01]  /*14770*/  ISETP.GT.U32.AND P2, PT, R0.reuse, 0x1ff, PT ;  /* 0x000001ff0000780c */ /* 0x040fe20003f44070 */
[----:B------:R-:W-:Y:S01]  /*14780*/  FADD.FTZ R61, R7, R60 ;  /* 0x0000003c073d7221 */ /* 0x000fe20000010000 */
[----:B------:R-:W-:Y:S01]  /*14790*/  ISETP.GT.U32.AND P1, PT, R0, 0x2ff, PT ;  /* 0x000002ff0000780c */ /* 0x000fe20003f24070 */
[----:B------:R-:W0:Y:S02]  /*147a0*/  S2R R125, SR_TID.X ;  /* 0x00000000007d7919 */ /* 0x000e240000002100 */
        /* <DEDUP_REMOVED lines=33> */
[----:B---3--:R-:W-:-:S04]  /*149c0*/  FMUL.FTZ R60, R82, R60 ;  /* 0x0000003c523c7220 */ /* 0x008fc80000410000 */
        /* <DEDUP_REMOVED lines=49> */
[----:B------:R-:W1:Y:S02]  /*14ce0*/  SHFL.BFLY PT, R62, R61, 0x1, 0x1f ;  /* 0x0c201f003d3e7f89 */ /* 0x000e6400000e0000 */
[----:B-1----:R-:W-:-:S05]  /*14cf0*/  FADD.FTZ R63, R61, R62 ;  /* 0x0000003e3d3f7221 */ /* 0x002fca0000010000 */
[----:B------:R-:W1:Y:S02]  /*14d00*/  SHFL.BFLY PT, R62, R63, 0x2, 0x1f ;  /* 0x0c401f003f3e7f89 */ /* 0x000e6400000e0000 */
[----:B-1----:R-:W-:-:S05]  /*14d10*/  FADD.FTZ R76, R63, R62 ;  /* 0x0000003e3f4c7221 */ /* 0x002fca0000010000 */
[----:B------:R-:W1:Y:S02]  /*14d20*/  SHFL.BFLY PT, R77, R76, 0x4, 0x1f ;  /* 0x0c801f004c4d7f89 */ /* 0x000e6400000e0000 */
[----:B-1----:R-:W-:-:S05]  /*14d30*/  FADD.FTZ R77, R76, R77 ;  /* 0x0000004d4c4d7221 */ /* 0x002fca0000010000 */
[----:B------:R-:W1:Y:S02]  /*14d40*/  SHFL.BFLY PT, R62, R77, 0x8, 0x1f ;  /* 0x0d001f004d3e7f89 */ /* 0x000e6400000e0000 */
[----:B-1----:R-:W-:Y:S01]  /*14d50*/  FADD.FTZ R82, R77, R62 ;  /* 0x0000003e4d527221 */ /* 0x002fe20000010000 */
[----:B0-----:R-:W-:-:S04]  /*14d60*/  LOP3.LUT P1, R62, R125, 0x1f, RZ, 0xc0, !PT ;  /* 0x0000001f7d3e7812 */ /* 0x001fc8000782c0ff */
[----:B------:R-:W0:Y:S01]  /*14d70*/  SHFL.BFLY PT, R83, R82, 0x10, 0x1f ;  /* 0x0e001f0052537f89 */ /* 0x000e2200000e0000 */
[----:B------:R-:W-:Y:S01]  /*14d80*/  ISETP.GT.U32.AND P2, PT, R62, 0x7, PT ;  /* 0x000000073e00780c */ /* 0x000fe20003f44070 */
[----:B------:R-:W-:Y:S02]  /*14d90*/  HFMA2 R62, -RZ, RZ, 0, 0 ;  /* 0x00000000ff3e7431 */ /* 0x000fe400000001ff */
[----:B0-----:R-:W-:-:S05]  /*14da0*/  FADD.FTZ R61, R82, R83 ;  /* 0x00000053523d7221 */ /* 0x001fca0000010000 */
        /* <DEDUP_REMOVED lines=8> */
.L_x_5491:
[----:B------:R-:W-:Y:S05]  /*14e30*/  BSYNC.RECONVERGENT B0 ;  /* 0x0000000000007941 */ /* 0x000fea0003800200 */
.L_x_5490:
[----:B------:R-:W-:Y:S01]  /*14e40*/  BAR.SYNC.DEFER_BLOCKING 0x0 ;  /* 0x0000000000007b1d */ /* 0x000fe20000010000 */
[----:B0-----:R-:W-:-:S05]  /*14e50*/  CS2R R60, SRZ ;  /* 0x00000000003c7805 */ /* 0x001fca000001ff00 */
[----:B------:R-:W-:Y:S04]  /*14e60*/  BSSY.RECONVERGENT B0, `(.L_x_5492) ;  /* 0x000000a000007945 */ /* 0x000fe80003800200 */
[----:B------:R-:W-:Y:S05]  /*14e70*/  @P2 BRA `(.L_x_5493) ;  /* 0x0000000000202947 */ /* 0x000fea0003800000 */
[----:B------:R0:W5:Y:S01]  /*14e80*/  LDL R62, [R1] ;  /* 0x00000000013e7983 */ /* 0x0001620000100800 */
[----:B------:R-:W1:Y:S01]  /*14e90*/  S2UR UR5, SR_CgaCtaId ;  /* 0x00000000000579c3 */ /* 0x000e620000008800 */
[----:B------:R-:W-:Y:S01]  /*14ea0*/  UMOV UR4, 0x400 ;  /* 0x0000040000047882 */ /* 0x000fe20000000000 */
[----:B------:R-:W-:-:S05]  /*14eb0*/  IMAD.SHL.U32 R60, R125, 0x8, RZ ;  /* 0x000000087d3c7824 */ /* 0x000fca00078e00ff */
[----:B------:R-:W-:Y:S01]  /*14ec0*/  LOP3.LUT R60, R60, 0xf8, RZ, 0xc0, !PT ;  /* 0x000000f83c3c7812 */ /* 0x000fe200078ec0ff */
[----:B-1----:R-:W-:-:S04]  /*14ed0*/  ULEA UR4, UR5, UR4, 0x18 ;  /* 0x0000000405047291 */ /* 0x002fc8000f8ec0ff */
[----:B------:R-:W-:-:S09]  /*14ee0*/  @UP2 UIADD3 UR4, UPT, UPT, UR4, 0x40, URZ ;  /* 0x0000004004042890 */ /* 0x000fd2000fffe0ff */
[----:B0-----:R-:W1:Y:S03]  /*14ef0*/  LDS.64 R60, [R60+UR4] ;  /* 0x000000043c3c7984 */ /* 0x001e660008000a00 */
.L_x_5493:
[----:B------:R-:W-:Y:S05]  /*14f00*/  BSYNC.RECONVERGENT B0 ;  /* 0x0000000000007941 */ /* 0x000fea0003800200 */
.L_x_5492:
[----:B-----5:R-:W0:Y:S01]  /*14f10*/  SHFL.DOWN PT, R77, R62, 0x4, 0x1f ;  /* 0x08801f003e4d7f89 */ /* 0x020e2200000e0000 */
[----:B------:R-:W-:Y:S01]  /*14f20*/  I2FP.F32.S32 R86, R62 ;  /* 0x0000003e00567245 */ /* 0x000fe20000201400 */
[----:B------:R-:W-:Y:S01]  /*14f30*/  BSSY.RECONVERGENT B0, `(.L_x_5494) ;  /* 0x0000064000007945 */ /* 0x000fe20003800200 */
[----:B------:R-:W-:Y:S01]  /*14f40*/  ISETP.NE.AND P2, PT, R125, RZ, PT ;  /* 0x000000ff7d00720c */ /* 0x000fe20003f45270 */
[----:B-1----:R-:W1:Y:S01]  /*14f50*/  SHFL.DOWN PT, R85, R60, 0x4, 0x1f ;  /* 0x08801f003c557f89 */ /* 0x002e6200000e0000 */
[----:B------:R-:W-:-:S03]  /*14f60*/  ISETP.NE.AND P1, PT, RZ, UR16, PT ;  /* 0x00000010ff007c0c */ /* 0x000fc6000bf25270 */
[----:B------:R-:W3:Y:S01]  /*14f70*/  SHFL.DOWN PT, R84, R61, 0x4, 0x1f ;  /* 0x08801f003d547f89 */ /* 0x000ee200000e0000 */
[----:B0-----:R-:W-:Y:S02]  /*14f80*/  IADD3 R83, PT, PT, R77, R62, RZ ;  /* 0x0000003e4d537210 */ /* 0x001fe40007ffe0ff */
[----:B------:R-:W-:Y:S02]  /*14f90*/  I2FP.F32.S32 R77, R77 ;  /* 0x0000004d004d7245 */ /* 0x000fe40000201400 */
[----:B------:R-:W-:Y:S01]  /*14fa0*/  I2FP.F32.S32 R63, R83 ;  /* 0x00000053003f7245 */ /* 0x000fe20000201400 */
[----:B------:R-:W0:Y:S02]  /*14fb0*/  SHFL.DOWN PT, R76, R83, 0x2, 0x1f ;  /* 0x08401f00534c7f89 */ /* 0x000e2400000e0000 */
[----:B-1----:R-:W-:Y:S01]  /*14fc0*/  FMUL.FTZ R62, R85, R77 ;  /* 0x0000004d553e7220 */ /* 0x002fe20000410000 */
[----:B------:R-:W1:Y:S01]  /*14fd0*/  MUFU.RCP R82, R63 ;  /* 0x0000003f00527308 */ /* 0x000e620000001000 */
[----:B---3--:R-:W-:-:S02]  /*14fe0*/  FADD.FTZ R61, R84, R61 ;  /* 0x0000003d543d7221 */ /* 0x008fc40000010000 */
[----:B------:R-:W-:Y:S01]  /*14ff0*/  FFMA.FTZ R62, R86, R60, R62 ;  /* 0x0000003c563e7223 */ /* 0x000fe2000001003e */
[----:B------:R-:W-:-:S04]  /*15000*/  FADD.FTZ R60, -R85, R60 ;  /* 0x0000003c553c7221 */ /* 0x000fc80000010100 */
[----:B------:R-:W-:-:S04]  /*15010*/  FMUL.FTZ R60, R60, R60 ;  /* 0x0000003c3c3c7220 */ /* 0x000fc80000410000 */
[----:B------:R-:W-:-:S04]  /*15020*/  FMUL.FTZ R60, R60, R86 ;  /* 0x000000563c3c7220 */ /* 0x000fc80000410000 */
[----:B------:R-:W-:Y:S01]  /*15030*/  FMUL.FTZ R60, R60, R77 ;  /* 0x0000004d3c3c7220 */ /* 0x000fe20000410000 */
[----:B-1----:R-:W-:-:S03]  /*15040*/  FMUL.FTZ R62, R82, R62 ;  /* 0x0000003e523e7220 */ /* 0x002fc60000410000 */
[----:B------:R-:W-:Y:S01]  /*15050*/  FFMA.FTZ R82, R82, R60, R61 ;  /* 0x0000003c52527223 */ /* 0x000fe2000001003d */
[----:B0-----:R-:W-:Y:S01]  /*15060*/  IMAD.IADD R83, R83, 0x1, R76 ;  /* 0x0000000153537824 */ /* 0x001fe200078e024c */
[----:B------:R-:W0:Y:S01]  /*15070*/  SHFL.DOWN PT, R85, R62, 0x2, 0x1f ;  /* 0x08401f003e557f89 */ /* 0x000e2200000e0000 */
[----:B------:R-:W-:-:S03]  /*15080*/  I2FP.F32.S32 R84, R76 ;  /* 0x0000004c00547245 */ /* 0x000fc60000201400 */
[----:B------:R-:W-:Y:S01]  /*15090*/  I2FP.F32.S32 R60, R83 ;  /* 0x00000053003c7245 */ /* 0x000fe20000201400 */
[----:B------:R-:W1:Y:S03]  /*150a0*/  SHFL.DOWN PT, R61, R82, 0x2, 0x1f ;  /* 0x08401f00523d7f89 */ /* 0x000e6600000e0000 */
[----:B------:R-:W3:Y:S01]  /*150b0*/  MUFU.RCP R77, R60 ;  /* 0x0000003c004d7308 */ /* 0x000ee20000001000 */
[----:B------:R-:W4:Y:S01]  /*150c0*/  SHFL.DOWN PT, R76, R83, 0x1, 0x1f ;  /* 0x08201f00534c7f89 */ /* 0x000f2200000e0000 */
[----:B0-----:R-:W-:Y:S01]  /*150d0*/  FMUL.FTZ R86, R85, R84 ;  /* 0x0000005455567220 */ /* 0x001fe20000410000 */
[----:B------:R-:W-:-:S03]  /*150e0*/  FADD.FTZ R85, R62, -R85 ;  /* 0x800000553e557221 */ /* 0x000fc60000010000 */
[----:B------:R-:W-:Y:S01]  /*150f0*/  FFMA.FTZ R86, R63, R62, R86 ;  /* 0x0000003e3f567223 */ /* 0x000fe20000010056 */
[----:B------:R-:W-:Y:S01]  /*15100*/  FMUL.FTZ R62, R85, R85 ;  /* 0x00000055553e7220 */ /* 0x000fe20000410000 */
[----:B-1----:R-:W-:Y:S02]  /*15110*/  FADD.FTZ R82, R82, R61 ;  /* 0x0000003d52527221 */ /* 0x002fe40000010000 */
[----:B---3--:R-:W-:Y:S01]  /*15120*/  FMUL.FTZ R85, R77, R86 ;  /* 0x000000564d557220 */ /* 0x008fe20000410000 */
[----:B------:R-:W-:Y:S01]  /*15130*/  FMUL.FTZ R63, R63, R62 ;  /* 0x0000003e3f3f7220 */ /* 0x000fe20000410000 */
[----:B----4-:R-:W-:-:S03]  /*15140*/  IADD3 R83, PT, PT, R83, R76, RZ ;  /* 0x0000004c53537210 */ /* 0x010fc60007ffe0ff */
[----:B------:R-:W0:Y:S01]  /*15150*/  SHFL.DOWN PT, R62, R85, 0x1, 0x1f ;  /* 0x08201f00553e7f89 */ /* 0x000e2200000e0000 */
[----:B------:R-:W-:Y:S01]  /*15160*/  FMUL.FTZ R63, R63, R84 ;  /* 0x000000543f3f7220 */ /* 0x000fe20000410000 */
[----:B------:R-:W-:Y:S01]  /*15170*/  I2FP.F32.S32 R61, R83 ;  /* 0x00000053003d7245 */ /* 0x000fe20000201400 */
[----:B------:R-:W1:Y:S02]  /*15180*/  LDC R84, c[0x0][0x448] ;  /* 0x00011200ff547b82 */ /* 0x000e640000000800 */
[----:B------:R-:W-:Y:S01]  /*15190*/  FFMA.FTZ R77, R77, R63, R82 ;  /* 0x0000003f4d4d7223 */ /* 0x000fe20000010052 */
[----:B------:R-:W-:Y:S02]  /*151a0*/  I2FP.F32.S32 R63, R76 ;  /* 0x0000004c003f7245 */ /* 0x000fe40000201400 */
[----:B------:R-:W3:Y:S02]  /*151b0*/  MUFU.RCP R61, R61 ;  /* 0x0000003d003d7308 */ /* 0x000ee40000001000 */
[----:B------:R-:W4:Y:S01]  /*151c0*/  SHFL.DOWN PT, R82, R77, 0x1, 0x1f ;  /* 0x08201f004d527f89 */ /* 0x000f2200000e0000 */
[----:B0-----:R-:W-:Y:S01]  /*151d0*/  FADD.FTZ R76, R85, -R62 ;  /* 0x8000003e554c7221 */ /* 0x001fe20000010000 */
[----:B------:R-:W-:-:S03]  /*151e0*/  FMUL.FTZ R87, R62, R63 ;  /* 0x0000003f3e577220 */ /* 0x000fc60000410000 */
[----:B------:R-:W-:Y:S01]  /*151f0*/  FMUL.FTZ R83, R76, R76 ;  /* 0x0000004c4c537220 */ /* 0x000fe20000410000 */
[----:B------:R-:W-:-:S03]  /*15200*/  FFMA.FTZ R62, R60, R85, R87 ;  /* 0x000000553c3e7223 */ /* 0x000fc60000010057 */
[----:B------:R-:W-:Y:S01]  /*15210*/  FMUL.FTZ R60, R60, R83 ;  /* 0x000000533c3c7220 */ /* 0x000fe20000410000 */
[----:B---3--:R-:W-:Y:S01]  /*15220*/  FMUL.FTZ R83, R61, R62 ;  /* 0x0000003e3d537220 */ /* 0x008fe20000410000 */
[----:B----4-:R-:W-:Y:S02]  /*15230*/  FADD.FTZ R82, R77, R82 ;  /* 0x000000524d527221 */ /* 0x010fe40000010000 */
[----:B------:R-:W-:Y:S02]  /*15240*/  FMUL.FTZ R60, R60, R63 ;  /* 0x0000003f3c3c7220 */ /* 0x000fe40000410000 */
[----:B------:R0:W3:Y:S01]  /*15250*/  SHFL.IDX PT, R77, R83, RZ, 0x1f ;  /* 0x00001fff534d7589 */ /* 0x0000e200000e0000 */
[----:B------:R-:W4:Y:S01]  /*15260*/  @!P2 LDC.64 R62, c[0x0][0x3c0] ;  /* 0x0000f000ff3eab82 */ /* 0x000f220000000a00 */
[----:B------:R-:W-:-:S05]  /*15270*/  FFMA.FTZ R76, R61, R60, R82 ;  /* 0x0000003c3d4c7223 */ /* 0x000fca0000010052 */
[----:B------:R-:W1:Y:S01]  /*15280*/  SHFL.IDX PT, R87, R76, RZ, 0x1f ;  /* 0x00001fff4c577589 */ /* 0x000e6200000e0000 */
[----:B0-----:R-:W-:Y:S01]  /*15290*/  IMAD.U32 R83, RZ, RZ, UR14 ;  /* 0x0000000eff537e24 */ /* 0x001fe2000f8e00ff */
[----:B------:R-:W0:Y:S01]  /*152a0*/  @!P2 LDC.64 R60, c[0x0][0x3c8] ;  /* 0x0000f200ff3cab82 */ /* 0x000e220000000a00 */
[----:B---3--:R-:W-:Y:S02]  /*152b0*/  FMUL.FTZ R82, R77, R77 ;  /* 0x0000004d4d527220 */ /* 0x008fe40000410000 */
[----:B----4-:R-:W-:Y:S01]  /*152c0*/  @!P2 IMAD.WIDE R62, R83, 0x4, R62 ;  /* 0x00000004533ea825 */ /* 0x010fe200078e023e */
[----:B------:R-:W-:Y:S02]  /*152d0*/  FSEL R83, R77, RZ, !P1 ;  /* 0x000000ff4d537208 */ /* 0x000fe40004800000 */
[----:B------:R-:W-:Y:S02]  /*152e0*/  FSEL R85, R82, RZ, P1 ;  /* 0x000000ff52557208 */ /* 0x000fe40000800000 */
[----:B------:R3:W-:Y:S01]  /*152f0*/  @!P2 STG.E desc[UR6][R62.64], R77 ;  /* 0x0000004d3e00a986 */ /* 0x0007e2000c101906 */
[----:B-1----:R-:W-:-:S04]  /*15300*/  FFMA.FTZ R82, R87, UR17, R84 ;  /* 0x0000001157527c23 */ /* 0x002fc80008010054 */
[----:B------:R-:W-:Y:S01]  /*15310*/  FADD.FTZ R82, R82, R85 ;  /* 0x0000005552527221 */ /* 0x000fe20000010000 */
[----:B------:R-:W-:-:S05]  /*15320*/  MOV R85, UR14 ;  /* 0x0000000e00557c02 */ /* 0x000fca0008000f00 */
[----:B------:R-:W1:Y:S01]  /*15330*/  MUFU.RSQ R82, R82 ;  /* 0x0000005200527308 */ /* 0x000e620000001400 */
[----:B0-----:R-:W-:-:S05]  /*15340*/  @!P2 IMAD.WIDE R60, R85, 0x4, R60 ;  /* 0x00000004553ca825 */ /* 0x001fca00078e023c */
[----:B-1----:R3:W-:Y:S01]  /*15350*/  @!P2 STG.E desc[UR6][R60.64], R82 ;  /* 0x000000523c00a986 */ /* 0x0027e2000c101906 */
[----:B------:R-:W-:Y:S05]  /*15360*/  @!P3 BRA `(.L_x_5495) ;  /* 0x000000000080b947 */ /* 0x000fea0003800000 */
[----:B------:R-:W0:Y:S01]  /*15370*/  LDC.64 R86, c[0x0][0x428] ;  /* 0x00010a00ff567b82 */ /* 0x000e220000000a00 */
[--C-:B---3--:R-:W-:Y:S01]  /*15380*/  FADD.FTZ R62, R64, -R83.reuse ;  /* 0x80000053403e7221 */ /* 0x108fe20000010000 */
        /* <DEDUP_REMOVED lines=24> */
[----:B------:R-:W-:Y:S01]  /*15510*/  F2FP.BF16.F32.PACK_AB R63, R76, R63 ;  /* 0x0000003f4c3f723e */ /* 0x000fe200000010ff */
[----:B0-----:R-:W-:Y:S01]  /*15520*/  IMAD.WIDE.U32 R76, R70, 0x10, R86 ;  /* 0x00000010464c7825 */ /* 0x001fe200078e0056 */
[----:B------:R-:W-:Y:S02]  /*15530*/  F2FP.BF16.F32.PACK_AB R60, R85, R60 ;  /* 0x0000003c553c723e */ /* 0x000fe400000010ff */
[----:B------:R-:W-:Y:S01]  /*15540*/  F2FP.BF16.F32.PACK_AB R61, R84, R61 ;  /* 0x0000003d543d723e */ /* 0x000fe200000010ff */
[----:B------:R-:W-:-:S04]  /*15550*/  VIADD R70, R70, 0x100 ;  /* 0x0000010046467836 */ /* 0x000fc80000000000 */
[----:B------:R0:W-:Y:S03]  /*15560*/  STG.E.128 desc[UR6][R76.64], R60 ;  /* 0x0000003c4c007986 */ /* 0x0001e6000c101d06 */
.L_x_5495:
[----:B------:R-:W-:Y:S05]  /*15570*/  BSYNC.RECONVERGENT B0 ;  /* 0x0000000000007941 */ /* 0x000fea0003800200 */
.L_x_5494:
[----:B------:R-:W-:Y:S01]  /*15580*/  ISETP.NE.AND P1, PT, R124, RZ, PT ;  /* 0x000000ff7c00720c */ /* 0x000fe20003f25270 */
[----:B------:R-:W-:-:S12]  /*15590*/  BSSY.RECONVERGENT B0, `(.L_x_5496) ;  /* 0x0000022000007945 */ /* 0x000fd80003800200 */
[----:B------:R-:W-:Y:S05]  /*155a0*/  @!P1 BRA `(.L_x_5497) ;  /* 0x0000000000809947 */ /* 0x000fea0003800000 */
[----:B0--3--:R-:W0:Y:S01]  /*155b0*/  LDC.64 R76, c[0x0][0x428] ;  /* 0x00010a00ff4c7b82 */ /* 0x009e220000000a00 */
        /* <DEDUP_REMOVED lines=31> */
.L_x_5497:
[----:B------:R-:W-:Y:S05]  /*157b0*/  BSYNC.RECONVERGENT B0 ;  /* 0x0000000000007941 */ /* 0x000fea0003800200 */
.L_x_5496:
[----:B------:R-:W-:Y:S04]  /*157c0*/  BSSY.RECONVERGENT B0, `(.L_x_5498) ;  /* 0x0000021000007945 */ /* 0x000fe80003800200 */
[----:B------:R-:W-:Y:S05]  /*157d0*/  @!P0 BRA `(.L_x_5499) ;  /* 0x00000000007c8947 */ /* 0x000fea0003800000 */
[----:B01-3--:R-:W0:Y:S01]  /*157e0*/  LDC.64 R76, c[0x0][0x428] ;  /* 0x00010a00ff4c7b82 */ /* 0x00be220000000a00 */
        /* <DEDUP_REMOVED lines=30> */
.L_x_5499:
[----:B------:R-:W-:Y:S05]  /*159d0*/  BSYNC.RECONVERGENT B0 ;  /* 0x0000000000007941 */ /* 0x000fea0003800200 */
.L_x_5498:
[----:B------:R-:W-:Y:S02]  /*159e0*/  UIADD3 UR14, UPT, UPT, UR14, UR12, URZ ;  /* 0x0000000c0e0e7290 */ /* 0x000fe4000fffe0ff */
[----:B------:R-:W-:Y:S02]  /*159f0*/  UPLOP3.LUT UP2, UPT, UPT, UPT, UP2, 0x40, 0x4 ;  /* 0x000000000004789c */ /* 0x000fe40003f4e820 */
[----:B------:R-:W-:-:S09]  /*15a00*/  UISETP.GE.AND UP1, UPT, UR14, UR13, UPT ;  /* 0x0000000d0e00728c */ /* 0x000fd2000bf26270 */
[----:B------:R-:W-:Y:S05]  /*15a10*/  BRA.U !UP1, `(.L_x_5500) ;  /* 0xfffffeb509187547 */ /* 0x000fea000b83ffff */
[----:B------:R-:W-:Y:S05]  /*15a20*/  EXIT ;  /* 0x000000000000794d */ /* 0x000fea0003800000 */
.L_x_5501:
        /* <DEDUP_REMOVED lines=13> */
.L_x_20947:


//--------------------- .text._ZN10layer_norm13ln_fwd_kernelINS_13Kernel_traitsIf13__nv_bfloat16S2_S2_fjLj6144ELj1ELj1ELj8ELj16ENS_18Kernel_traits_baseILj6144EfS2_S2_S2_fjLj256EEEEELb1ELb1ELb0ELb1EEEvNS_9FwdParamsE --------------------------
	.section	.text._ZN10layer_norm13ln_fwd_kernelINS_13Kernel_traitsIf13__nv_bfloat16S2_S2_fjLj6144ELj1ELj1ELj8ELj16ENS_18Kernel_traits_baseILj6144EfS2_S2_S2_fjLj256EEEEELb1ELb1ELb0ELb1EEEvNS_9FwdParamsE,"ax",@progbits
	.align	128
        .global         _ZN10layer_norm13ln_fwd_kernelINS_13Kernel_traitsIf13__nv_bfloat16S2_S2_fjLj6144ELj1ELj1ELj8ELj16ENS_18Kernel_traits_baseILj6144EfS2_S2_S2_fjLj256EEEEELb1ELb1ELb0ELb1EEEvNS_9FwdParamsE
        .type           _ZN10layer_norm13ln_fwd_kernelINS_13Kernel_traitsIf13__nv_bfloat16S2_S2_fjLj6144ELj1ELj1ELj8ELj16ENS_18Kernel_traits_baseILj6144EfS2_S2_S2_fjLj256EEEEELb1ELb1ELb0ELb1EEEvNS_9FwdParamsE,@function
        .size           _ZN10layer_norm13ln_fwd_kernelINS_13Kernel_traitsIf13__nv_bfloat16S2_S2_fjLj6144ELj1ELj1ELj8ELj16ENS_18Kernel_traits_baseILj6144EfS2_S2_S2_fjLj256EEEEELb1ELb1ELb0ELb1EEEvNS_9FwdParamsE,(.L_x_20948 - _ZN10layer_norm13ln_fwd_kernelINS_13Kernel_traitsIf13__nv_bfloat16S2_S2_fjLj6144ELj1ELj1ELj8ELj16ENS_18Kernel_traits_baseILj6144EfS2_S2_S2_fjLj256EEEEELb1ELb1ELb0ELb1EEEvNS_9FwdParamsE)
        .other          _ZN10layer_norm13ln_fwd_kernelINS_13Kernel_traitsIf13__nv_bfloat16S2_S2_fjLj6144ELj1ELj1ELj8ELj16ENS_18Kernel_traits_baseILj6144EfS2_S2_S2_fjLj256EEEEELb1ELb1ELb0ELb1EEEvNS_9FwdParamsE,@"STO_CUDA_ENTRY STV_DEFAULT"
_ZN10layer_norm13ln_fwd_kernelINS_13Kernel_traitsIf13__nv_bfloat16S2_S2_fjLj6144ELj1ELj1ELj8ELj16ENS_18Kernel_traits_baseILj6144EfS2_S2_S2_fjLj256EEEEELb1ELb1ELb0ELb1EEEvNS_9FwdParamsE:
.text._ZN10layer_norm13ln_fwd_kernelINS_13Kernel_traitsIf13__nv_bfloat16S2_S2_fjLj6144ELj1ELj1ELj8ELj16ENS_18Kernel_traits_baseILj6144EfS2_S2_S2_fjLj256EEEEELb1ELb1ELb0ELb1EEEvNS_9FwdParamsE:
[----:B------:R-:W-:Y:S01]  /*0000*/  LDC R1, c[0x0][0x37c] ;  /* 0x0000df00ff017b82 */ /* 0x000fe20000000800 */
[----:B------:R-:W0:Y:S07]  /*0010*/  LDCU.U8 UR4, c[0x0][0x464] ;  /* 0x00008c80ff0477ac */ /* 0x000e2e0008000000 */
[----:B------:R-:W1:Y:S01]  /*0020*/  LDC R102, c[0x0][0x458] ;  /* 0x00011600ff667b82 */ /* 0x000e620000000800 */
[----:B------:R-:W2:Y:S01]  /*0030*/  LDCU.64 UR14, c[0x0][0x450] ;  /* 0x00008a00ff0e77ac */ /* 0x000ea20008000a00 */
[----:B------:R-:W3:Y:S06]  /*0040*/  LDCU.64 UR12, c[0x0][0x358] ;  /* 0x00006b00ff0c77ac */ /* 0x000eec0008000a00 */
[----:B------:R-:W4:Y:S01]  /*0050*/  LDC R103, c[0x0][0x45c] ;  /* 0x00011700ff677b82 */ /* 0x000f220000000800 */
        /* <DEDUP_REMOVED lines=9> */
[----:B0-----:R-:W-:Y:S02]  /*00f0*/  UISETP.NE.U32.AND UP0, UPT, UR4, URZ, UPT ;  /* 0x000000ff0400728c */ /* 0x001fe4000bf05070 */
[----:B------:R-:W0:Y:S01]  /*0100*/  S2UR UR16, SR_CTAID.X ;  /* 0x00000000001079c3 */ /* 0x000e220000002500 */
[----:B------:R-:W3:Y:S01]  /*0110*/  S2R R89, SR_TID.X ;  /* 0x0000000000597919 */ /* 0x000ee20000002100 */
[----:B------:R-:W-:Y:S01]  /*0120*/  UISETP.NE.AND.EX UP0, UPT, UR5, URZ, UPT, UP0 ;  /* 0x000000ff0500728c */ /* 0x000fe2000bf05300 */
[----:B--2---:R-:W-:-:S02]  /*0130*/  @P0 R2UR UR14, R2 ;  /* 0x00000000020e02ca */ /* 0x004fc400000e0000 */
[----:B------:R-:W-:Y:S02]  /*0140*/  @P0 R2UR UR15, R3 ;  /* 0x00000000030f02ca */ /* 0x000fe400000e0000 */
[----:B-1----:R-:W-:-:S05]  /*0150*/  @P0 IADD3 R102, P1, PT, R4, R7, RZ ;  /* 0x0000000704660210 */ /* 0x002fca0007f3e0ff */
[----:B------:R-:W-:-:S04]  /*0160*/  @P0 IMAD.X R103, RZ, RZ, R5, P1 ;  /* 0x000000ffff670224 */ /* 0x000fc800008e0605 */
[----:B------:R-:W-:Y:S02]  /*0170*/  UIADD3 UR6, UPT, UPT, UR14, -0x61c88647, URZ ;  /* 0x9e3779b90e067890 */ /* 0x000fe4000fffe0ff */
[----:B------:R-:W-:Y:S01]  /*0180*/  UIADD3 UR7, UPT, UPT, UR15, 0x76cf5d0a, URZ ;  /* 0x76cf5d0a0f077890 */ /* 0x000fe2000fffe0ff */
[--C-:B------:R-:W-:Y:S01]  /*0190*/  SHF.R.U64 R110, R102, 0x2, R103.reuse ;  /* 0x00000002666e7819 */ /* 0x100fe20000001267 */
[----:B------:R-:W-:Y:S01]  /*01a0*/  UIADD3 UR8, UPT, UPT, UR14, -0x255992d5, URZ ;  /* 0xdaa66d2b0e087890 */ /* 0x000fe2000fffe0ff */
[----:B------:R-:W-:Y:S01]  /*01b0*/  SHF.R.U32.HI R88, RZ, 0x2, R103 ;  /* 0x00000002ff587819 */ /* 0x000fe20000011667 */
[----:B------:R-:W-:Y:S02]  /*01c0*/  UIADD3 UR9, UPT, UPT, UR15, 0x32370b8f, URZ ;  /* 0x32370b8f0f097890 */ /* 0x000fe4000fffe0ff */
[----:B------:R-:W-:Y:S02]  /*01d0*/  UIADD3 UR17, UPT, UPT, UR14, 0x78dde6e4, URZ ;  /* 0x78dde6e40e117890 */ /* 0x000fe4000fffe0ff */
[----:B------:R-:W-:-:S02]  /*01e0*/  UIADD3 UR10, UPT, UPT, UR15, -0x126145ec, URZ ;  /* 0xed9eba140f0a7890 */ /* 0x000fc4000fffe0ff */
[----:B------:R-:W-:Y:S02]  /*01f0*/  UIADD3 UR11, UPT, UPT, UR14, 0x1715609d, URZ ;  /* 0x1715609d0e0b7890 */ /* 0x000fe4000fffe0ff */
[----:B------:R-:W-:Y:S02]  /*0200*/  UIADD3 UR18, UPT, UPT, UR15, -0x56f99767, URZ ;  /* 0xa90668990f127890 */ /* 0x000fe4000fffe0ff */
[----:B------:R-:W-:Y:S02]  /*0210*/  UIADD3 UR21, UPT, UPT, UR14, -0x4ab325aa, URZ ;  /* 0xb54cda560e157890 */ /* 0x000fe4000fffe0ff */
[----:B------:R-:W-:Y:S02]  /*0220*/  UIADD3 UR25, UPT, UPT, UR15, 0x646e171e, URZ ;  /* 0x646e171e0f197890 */ /* 0x000fe4000fffe0ff */
[----:B------:R-:W-:Y:S01]  /*0230*/  UIADD3 UR28, UPT, UPT, UR15, -0x24c28bd8, URZ ;  /* 0xdb3d74280f1c7890 */ /* 0x000fe2000fffe0ff */
[----:B0--3--:R-:W-:Y:S11]  /*0240*/  BRA.U !UP0, `(.L_x_5502) ;  /* 0x0000000108647547 */ /* 0x009ff6000b800000 */
        /* <DEDUP_REMOVED lines=25> */
.L_x_5502:
        /* <DEDUP_REMOVED lines=28> */
.L_x_5503:
[----:B------:R-:W1:Y:S02]  /*05a0*/  LDCU UR4, c[0x0][0x384] ;  /* 0x00007080ff0477ac */ /* 0x000e640008000800 */
[----:B-1----:R-:W-:-:S06]  /*05b0*/  UISETP.GE.AND UP0, UPT, UR16, UR4, UPT ;  /* 0x000000041000728c */ /* 0x002fcc000bf06270 */
[----:B------:R-:W-:-:S13]  /*05c0*/  PLOP3.LUT P0, PT, PT, PT, UP0, 0x80, 0x8 ;  /* 0x000000000008781c */ /* 0x000fda0003f0f008 */
[----:B------:R-:W-:Y:S05]  /*05d0*/  @P0 EXIT ;  /* 0x000000000000094d */ /* 0x000fea0003800000 */
[----:B------:R-:W1:Y:S01]  /*05e0*/  LDC R0, c[0x0][0x360] ;  /* 0x0000d800ff007b82 */ /* 0x000e620000000800 */
[----:B------:R-:W-:Y:S01]  /*05f0*/  UIADD3 UR4, UPT, UPT, UR15, -0x4498517b, URZ ;  /* 0xbb67ae850f047890 */ /* 0x000fe2000fffe0ff */
[----:B0-----:R-:W-:Y:S01]  /*0600*/  IMAD R7, R110, -0x2daee0ad, RZ ;  /* 0xd2511f536e077824 */ /* 0x001fe200078e02ff */
[----:B------:R-:W0:Y:S01]  /*0610*/  LDCU.64 UR26, c[0x0][0x3e0] ;  /* 0x00007c00ff1a77ac */ /* 0x000e220008000a00 */
[----:B------:R-:W-:Y:S01]  /*0620*/  HFMA2 R90, -RZ, RZ, 0, 0 ;  /* 0x00000000ff5a7431 */ /* 0x000fe200000001ff */
[----:B------:R-:W-:Y:S01]  /*0630*/  LOP3.LUT R102, R102, 0x3, RZ, 0xc0, !PT ;  /* 0x0000000366667812 */ /* 0x000fe200078ec0ff */
[----:B------:R-:W-:Y:S02]  /*0640*/  UIADD3 UR22, UPT, UPT, UR14, -0xe443238, URZ ;  /* 0xf1bbcdc80e167890 */ /* 0x000fe4000fffe0ff */
[----:B------:R-:W-:Y:S02]  /*0650*/  UIADD3 UR23, UPT, UPT, UR15, -0x695add53, URZ ;  /* 0x96a522ad0f177890 */ /* 0x000fe4000fffe0ff */
[----:B------:R-:W-:Y:S01]  /*0660*/  UIADD3 UR24, UPT, UPT, UR14, -0x700cb87f, URZ ;  /* 0x8ff347810e187890 */ /* 0x000fe2000fffe0ff */
[----:B------:R-:W2:Y:S01]  /*0670*/  LDCU UR5, c[0x0][0x408] ;  /* 0x00008100ff0577ac */ /* 0x000ea20008000800 */
[----:B------:R-:W3:Y:S01]  /*0680*/  LDCU UR19, c[0x0][0x388] ;  /* 0x00007100ff1377ac */ /* 0x000ee20008000800 */
[----:B0-----:R-:W-:Y:S01]  /*0690*/  UISETP.NE.U32.AND UP0, UPT, UR26, URZ, UPT ;  /* 0x000000ff1a00728c */ /* 0x001fe2000bf05070 */
[----:B------:R-:W0:Y:S01]  /*06a0*/  LDCU.U8 UR20, c[0x0][0x410] ;  /* 0x00008200ff1477ac */ /* 0x000e220008000000 */
[----:B-1----:R-:W-:-:S02]  /*06b0*/  IMAD R89, R0, UR16, R89 ;  /* 0x0000001000597c24 */ /* 0x002fc4000f8e0259 */
[----:B------:R-:W-:Y:S01]  /*06c0*/  IMAD.HI.U32 R0, R110, -0x2daee0ad, RZ ;  /* 0xd2511f536e007827 */ /* 0x000fe200078e00ff */
[----:B------:R-:W-:Y:S02]  /*06d0*/  UISETP.NE.AND.EX UP0, UPT, UR27, URZ, UPT, UP0 ;  /* 0x000000ff1b00728c */ /* 0x000fe4000bf05300 */
[----:B------:R-:W-:Y:S01]  /*06e0*/  UPLOP3.LUT UP2, UPT, UPT, UPT, UPT, 0x40, 0x4 ;  /* 0x000000000004789c */ /* 0x000fe20003f4e870 */
[----:B------:R-:W-:Y:S01]  /*06f0*/  IMAD.HI.U32 R3, R89, -0x326172a9, RZ ;  /* 0xcd9e8d5759037827 */ /* 0x000fe200078e00ff */
[----:B------:R-:W-:-:S03]  /*0700*/  LOP3.LUT R0, R0, UR15, RZ, 0x3c, !PT ;  /* 0x0000000f00007c12 */ /* 0x000fc6000f8e3cff */
[----:B------:R-:W-:Y:S01]  /*0710*/  IMAD R5, R89, -0x326172a9, RZ ;  /* 0xcd9e8d5759057824 */ /* 0x000fe200078e02ff */
[----:B------:R-:W-:Y:S01]  /*0720*/  LOP3.LUT R3, R88, UR14, R3, 0x96, !PT ;  /* 0x0000000e58037c12 */ /* 0x000fe2000f8e9603 */
[----:B------:R-:W-:-:S04]  /*0730*/  IMAD.HI.U32 R2, R0, -0x326172a9, RZ ;  /* 0xcd9e8d5700027827 */ /* 0x000fc800078e00ff */
[----:B------:R-:W-:Y:S01]  /*0740*/  IMAD.HI.U32 R4, R3, -0x2daee0ad, RZ ;  /* 0xd2511f5303047827 */ /* 0x000fe200078e00ff */
[----:B------:R-:W-:Y:S01]  /*0750*/  LOP3.LUT R2, R5, UR6, R2, 0x96, !PT ;  /* 0x0000000605027c12 */ /* 0x000fe2000f8e9602 */
[----:B------:R-:W-:Y:S02]  /*0760*/  UIADD3 UR6, UPT, UPT, UR14, 0x5384540f, URZ ;  /* 0x5384540f0e067890 */ /* 0x000fe4000fffe0ff */
[----:B------:R-:W-:Y:S01]  /*0770*/  IMAD R6, R3, -0x2daee0ad, RZ ;  /* 0xd2511f5303067824 */ /* 0x000fe200078e02ff */
[----:B------:R-:W-:Y:S01]  /*0780*/  LOP3.LUT R4, R7, UR4, R4, 0x96, !PT ;  /* 0x0000000407047c12 */ /* 0x000fe2000f8e9604 */
[----:B------:R-:W-:Y:S01]  /*0790*/  UIADD3 UR4, UPT, UPT, UR14, 0x3c6ef372, URZ ;  /* 0x3c6ef3720e047890 */ /* 0x000fe2000fffe0ff */
[----:B------:R-:W-:Y:S02]  /*07a0*/  IMAD R3, R0, -0x326172a9, RZ ;  /* 0xcd9e8d5700037824 */ /* 0x000fe400078e02ff */
[----:B------:R-:W-:-:S04]  /*07b0*/  IMAD.HI.U32 R5, R2, -0x2daee0ad, RZ ;  /* 0xd2511f5302057827 */ /* 0x000fc800078e00ff */
[----:B------:R-:W-:Y:S01]  /*07c0*/  IMAD.HI.U32 R0, R4, -0x326172a9, RZ ;  /* 0xcd9e8d5704007827 */ /* 0x000fe200078e00ff */
[----:B------:R-:W-:Y:S01]  /*07d0*/  LOP3.LUT R5, R6, UR7, R5, 0x96, !PT ;  /* 0x0000000706057c12 */ /* 0x000fe2000f8e9605 */
[----:B------:R-:W-:Y:S02]  /*07e0*/  UIADD3 UR7, UPT, UPT, UR15, 0x1fd5c5a3, URZ ;  /* 0x1fd5c5a30f077890 */ /* 0x000fe4000fffe0ff */
[----:B------:R-:W-:Y:S01]  /*07f0*/  IMAD R7, R2, -0x2daee0ad, RZ ;  /* 0xd2511f5302077824 */ /* 0x000fe200078e02ff */
[----:B------:R-:W-:Y:S01]  /*0800*/  LOP3.LUT R0, R3, UR4, R0, 0x96, !PT ;  /* 0x0000000403007c12 */ /* 0x000fe2000f8e9600 */
[----:B------:R-:W-:Y:S01]  /*0810*/  IMAD R4, R4, -0x326172a9, RZ ;  /* 0xcd9e8d5704047824 */ /* 0x000fe200078e02ff */
[----:B------:R-:W1:Y:S01]  /*0820*/  LDCU UR4, c[0x0][0x404] ;  /* 0x00008080ff0477ac */ /* 0x000e620008000800 */
[----:B------:R-:W-:-:S04]  /*0830*/  IMAD.HI.U32 R3, R5, -0x326172a9, RZ ;  /* 0xcd9e8d5705037827 */ /* 0x000fc800078e00ff */
[----:B------:R-:W-:Y:S01]  /*0840*/  IMAD.HI.U32 R2, R0, -0x2daee0ad, RZ ;  /* 0xd2511f5300027827 */ /* 0x000fe200078e00ff */
[----:B------:R-:W-:-:S03]  /*0850*/  LOP3.LUT R3, R4, UR8, R3, 0x96, !PT ;  /* 0x0000000804037c12 */ /* 0x000fc6000f8e9603 */
[----:B------:R-:W-:Y:S01]  /*0860*/  IMAD R5, R5, -0x326172a9, RZ ;  /* 0xcd9e8d5705057824 */ /* 0x000fe200078e02ff */
[----:B------:R-:W-:Y:S01]  /*0870*/  LOP3.LUT R2, R7, UR9, R2, 0x96, !PT ;  /* 0x0000000907027c12 */ /* 0x000fe2000f8e9602 */
[----:B------:R-:W-:Y:S01]  /*0880*/  IMAD R7, R0, -0x2daee0ad, RZ ;  /* 0xd2511f5300077824 */ /* 0x000fe200078e02ff */
[----:B------:R-:W4:Y:S01]  /*0890*/  LDCU.64 UR8, c[0x0][0x380] ;  /* 0x00007000ff0877ac */ /* 0x000f220008000a00 */
[----:B------:R-:W-:-:S04]  /*08a0*/  IMAD.HI.U32 R4, R3, -0x2daee0ad, RZ ;  /* 0xd2511f5303047827 */ /* 0x000fc800078e00ff */
[----:B------:R-:W-:Y:S01]  /*08b0*/  IMAD.HI.U32 R0, R2, -0x326172a9, RZ ;  /* 0xcd9e8d5702007827 */ /* 0x000fe200078e00ff */
[----:B------:R-:W-:-:S03]  /*08c0*/  LOP3.LUT R4, R7, UR10, R4, 0x96, !PT ;  /* 0x0000000a07047c12 */ /* 0x000fc6000f8e9604 */
[----:B------:R-:W-:Y:S01]  /*08d0*/  IMAD R6, R3, -0x2daee0ad, RZ ;  /* 0xd2511f5303067824 */ /* 0x000fe200078e02ff */
[----:B------:R-:W-:Y:S01]  /*08e0*/  LOP3.LUT R0, R5, UR17, R0, 0x96, !PT ;  /* 0x0000001105007c12 */ /* 0x000fe2000f8e9600 */
[----:B------:R-:W-:Y:S02]  /*08f0*/  IMAD R5, R2, -0x326172a9, RZ ;  /* 0xcd9e8d5702057824 */ /* 0x000fe400078e02ff */
[----:B------:R-:W-:-:S04]  /*0900*/  IMAD.HI.U32 R2, R4, -0x326172a9, RZ ;  /* 0xcd9e8d5704027827 */ /* 0x000fc800078e00ff */
[C---:B------:R-:W-:Y:S01]  /*0910*/  IMAD.HI.U32 R3, R0.reuse, -0x2daee0ad, RZ ;  /* 0xd2511f5300037827 */ /* 0x040fe200078e00ff */
[----:B------:R-:W-:Y:S01]  /*0920*/  LOP3.LUT R2, R5, UR11, R2, 0x96, !PT ;  /* 0x0000000b05027c12 */ /* 0x000fe2000f8e9602 */
[----:B------:R-:W0:Y:S02]  /*0930*/  LDCU.64 UR10, c[0x0][0x3a0] ;  /* 0x00007400ff0a77ac */ /* 0x000e240008000a00 */
        /* <DEDUP_REMOVED lines=8> */
[----:B------:R-:W-:Y:S01]  /*09c0*/  IMAD R5, R2, -0x2daee0ad, RZ ;  /* 0xd2511f5302057824 */ /* 0x000fe200078e02ff */
[----:B------:R-:W0:Y:S01]  /*09d0*/  LDCU UR21, c[0x0][0x400] ;  /* 0x00008000ff1577ac */ /* 0x000e220008000800 */
        /* <DEDUP_REMOVED lines=14> */
[----:B------:R-:W-:-:S03]  /*0ac0*/  LOP3.LUT R96, R5, UR24, R96, 0x96, !PT ;  /* 0x0000001805607c12 */ /* 0x000fc6000f8e9660 */
[----:B------:R-:W-:Y:S01]  /*0ad0*/  IMAD R98, R4, -0x326172a9, RZ ;  /* 0xcd9e8d5704627824 */ /* 0x000fe200078e02ff */
[----:B------:R-:W-:Y:S01]  /*0ae0*/  LOP3.LUT R100, R3, UR23, R100, 0x96, !PT ;  /* 0x0000001703647c12 */ /* 0x000fe2000f8e9664 */
[----:B01234-:R-:W-:-:S07]  /*0af0*/  IMAD R86, R0, -0x2daee0ad, RZ ;  /* 0xd2511f5300567824 */ /* 0x01ffce00078e02ff */
.L_x_5657:
[----:B0-----:R-:W0:Y:S01]  /*0b00*/  @UP0 LDCU.64 UR6, c[0x0][0x3e0] ;  /* 0x00007c00ff0607ac */ /* 0x001e220008000a00 */
[----:B------:R-:W1:Y:S01]  /*0b10*/  S2R R94, SR_TID.X ;  /* 0x00000000005e7919 */ /* 0x000e620000002100 */
[----:B------:R-:W2:Y:S01]  /*0b20*/  LDC.64 R92, c[0x0][0x390] ;  /* 0x0000e400ff5c7b82 */ /* 0x000ea20000000a00 */
[----:B------:R-:W-:Y:S01]  /*0b30*/  PLOP3.LUT P0, PT, PT, PT, UP0, 0x80, 0x8 ;  /* 0x000000000008781c */ /* 0x000fe20003f0f008 */
[----:B0-----:R-:W-:-:S06]  /*0b40*/  @UP0 UIMAD.WIDE UR6, UR16, 0x2, UR6 ;  /* 0x00000002100608a5 */ /* 0x001fcc000f8e0206 */
[----:B------:R-:W-:Y:S01]  /*0b50*/  IMAD.U32 R2, RZ, RZ, UR6 ;  /* 0x00000006ff027e24 */ /* 0x000fe2000f8e00ff */
[----:B------:R-:W-:Y:S01]  /*0b60*/  UIMAD UR6, UR16, UR19, URZ ;  /* 0x00000013100672a4 */ /* 0x000fe2000f8e02ff */
[----:B------:R-:W-:-:S03]  /*0b70*/  IMAD.U32 R3, RZ, RZ, UR7 ;  /* 0x00000007ff037e24 */ /* 0x000fc6000f8e00ff */
[----:B------:R-:W-:Y:S02]  /*0b80*/  USHF.R.S32.HI UR7, URZ, 0x1f, UR6 ;  /* 0x0000001fff077899 */ /* 0x000fe40008011406 */
[----:B------:R-:W3:Y:S02]  /*0b90*/  @P0 LDG.E.U16 R2, desc[UR12][R2.64] ;  /* 0x0000000c02020981 */ /* 0x000ee4000c1e1500 */
[----:B------:R-:W-:-:S06]  /*0ba0*/  ULEA.HI UR7, UR7, UR6, URZ, 0x3 ;  /* 0x0000000607077291 */ /* 0x000fcc000f8f18ff */
[----:B------:R-:W-:-:S04]  /*0bb0*/  MOV R91, UR7 ;  /* 0x00000007005b7c02 */ /* 0x000fc80008000f00 */
[----:B-1----:R-:W-:-:S05]  /*0bc0*/  LEA.HI.SX32 R91, R91, R94, 0x1d ;  /* 0x0000005e5b5b7211 */ /* 0x002fca00078feaff */
[----:B--2---:R-:W-:-:S06]  /*0bd0*/  IMAD.WIDE.U32 R80, R91, 0x10, R92 ;  /* 0x000000105b507825 */ /* 0x004fcc00078e005c */
[----:B-----5:R-:W5:Y:S01]  /*0be0*/  LDG.E.128 R80, desc[UR12][R80.64] ;  /* 0x0000000c50507981 */ /* 0x020f62000c1e1d00 */
[----:B------:R-:W-:Y:S01]  /*0bf0*/  PLOP3.LUT P0, PT, PT, PT, UP0, 0x80, 0x8 ;  /* 0x000000000008781c */ /* 0x000fe20003f0f008 */
[----:B------:R-:W-:Y:S01]  /*0c00*/  UISETP.NE.U32.AND UP1, UPT, UR10, URZ, UPT ;  /* 0x000000ff0a00728c */ /* 0x000fe2000bf25070 */
[----:B------:R-:W-:Y:S01]  /*0c10*/  IMAD.MOV.U32 R0, RZ, RZ, 0x2f800000 ;  /* 0x2f800000ff007424 */ /* 0x000fe200078e00ff */
[----:B------:R-:W-:Y:S01]  /*0c20*/  UMOV UR6, 0x3f800000 ;  /* 0x3f80000000067882 */ /* 0x000fe20000000000 */
[----:B------:R-:W-:Y:S02]  /*0c30*/  UIADD3 UR7, UPT, UPT, UR15, -0x126145ec, URZ ;  /* 0xed9eba140f077890 */ /* 0x000fe4000fffe0ff */
[----:B------:R-:W-:Y:S02]  /*0c40*/  UISETP.NE.AND.EX UP1, UPT, UR11, URZ, UPT, UP1 ;  /* 0x000000ff0b00728c */ /* 0x000fe4000bf25310 */
[----:B------:R-:W-:Y:S02]  /*0c50*/  UIADD3 UR22, UPT, UPT, UR15, 0x76cf5d0a, URZ ;  /* 0x76cf5d0a0f167890 */ /* 0x000fe4000fffe0ff */
[----:B------:R-:W-:-:S02]  /*0c60*/  UIADD3 UR23, UPT, UPT, UR15, -0x24c28bd8, URZ ;  /* 0xdb3d74280f177890 */ /* 0x000fc4000fffe0ff */
[----:B------:R-:W-:Y:S02]  /*0c70*/  UIADD3 UR24, UPT, UPT, UR15, 0x32370b8f, URZ ;  /* 0x32370b8f0f187890 */ /* 0x000fe4000fffe0ff */
[----:B------:R-:W-:Y:S02]  /*0c80*/  UIADD3 UR25, UPT, UPT, UR14, -0x61c88647, URZ ;  /* 0x9e3779b90e197890 */ /* 0x000fe4000fffe0ff */
[----:B------:R-:W-:Y:S02]  /*0c90*/  UIADD3 UR26, UPT, UPT, UR14, -0x4ab325aa, URZ ;  /* 0xb54cda560e1a7890 */ /* 0x000fe4000fffe0ff */
[----:B------:R-:W-:Y:S02]  /*0ca0*/  UIADD3 UR27, UPT, UPT, UR14, 0x1715609d, URZ ;  /* 0x1715609d0e1b7890 */ /* 0x000fe4000fffe0ff */
[----:B------:R-:W-:Y:S02]  /*0cb0*/  UIADD3 UR28, UPT, UPT, UR14, -0x255992d5, URZ ;  /* 0xdaa66d2b0e1c7890 */ /* 0x000fe4000fffe0ff */
[----:B------:R-:W-:-:S02]  /*0cc0*/  UIADD3 UR29, UPT, UPT, UR15, 0x646e171e, URZ ;  /* 0x646e171e0f1d7890 */ /* 0x000fc4000fffe0ff */
[----:B------:R-:W-:Y:S02]  /*0cd0*/  UIADD3 UR30, UPT, UPT, UR15, -0x4498517b, URZ ;  /* 0xbb67ae850f1e7890 */ /* 0x000fe4000fffe0ff */
[----:B------:R-:W-:Y:S02]  /*0ce0*/  UIADD3 UR31, UPT, UPT, UR14, 0x5384540f, URZ ;  /* 0x5384540f0e1f7890 */ /* 0x000fe4000fffe0ff */
[----:B------:R-:W-:Y:S02]  /*0cf0*/  UIADD3 UR32, UPT, UPT, UR15, 0x1fd5c5a3, URZ ;  /* 0x1fd5c5a30f207890 */ /* 0x000fe4000fffe0ff */
        /* <DEDUP_REMOVED lines=14> */
[----:B------:R-:W-:-:S04]  /*0de0*/  VIADDMNMX.U32 R2, R102, 0xfffffffe, R3, PT ;  /* 0xfffffffe66027846 */ /* 0x000fc80003800003 */
[----:B------:R-:W-:-:S04]  /*0df0*/  SHF.L.U32 R84, R2, 0x2, RZ ;  /* 0x0000000202547819 */ /* 0x000fc800000006ff */
[----:B------:R-:W0:Y:S02]  /*0e00*/  LDC R2, c[0x2][R84] ;  /* 0x0080000054027b82 */ /* 0x000e240000000800 */
[----:B0-----:R-:W-:-:S04]  /*0e10*/  SHF.R.S32.HI R3, RZ, 0x1f, R2 ;  /* 0x0000001fff037819 */ /* 0x001fc80000011402 */
.L_x_20787:
[----:B------:R-:W-:Y:S05]  /*0e20*/  BRX R2 -0xe30                                          (*"BRANCH_TARGETS .L_x_20788,.L_x_20789,.L_x_20790"*) ;  /* 0xfffffff002747949 */ /* 0x000fea000383ffff */
.L_x_20790:
[----:B------:R-:W-:Y:S01]  /*0e30*/  VIADD R2, R102, 0x1 ;  /* 0x0000000166027836 */ /* 0x000fe20000000000 */
[----:B------:R-:W-:Y:S01]  /*0e40*/  MOV R3, R96 ;  /* 0x0000006000037202 */ /* 0x000fe20000000f00 */
[----:B------:R-:W-:Y:S01]  /*0e50*/  IMAD.MOV.U32 R84, RZ, RZ, R86 ;  /* 0x000000ffff547224 */ /* 0x000fe200078e0056 */
[----:B------:R-:W-:Y:S06]  /*0e60*/  BRA `(.L_x_5505) ;  /* 0x0000000000ec7947 */ /* 0x000fec0003800000 */
.L_x_20788:
[----:B------:R-:W-:Y:S01]  /*0e70*/  IMAD.MOV.U32 R84, RZ, RZ, R86 ;  /* 0x000000ffff547224 */ /* 0x000fe200078e0056 */
[----:B------:R-:W-:Y:S01]  /*0e80*/  MOV R3, R100 ;  /* 0x0000006400037202 */ /* 0x000fe20000000f00 */
[----:B------:R-:W-:Y:S01]  /*0e90*/  IMAD.MOV.U32 R2, RZ, RZ, 0x3 ;  /* 0x00000003ff027424 */ /* 0x000fe200078e00ff */
[----:B------:R-:W-:Y:S06]  /*0ea0*/  BRA `(.L_x_5505) ;  /* 0x0000000000dc7947 */ /* 0x000fec0003800000 */
.L_x_20789:
        /* <DEDUP_REMOVED lines=12> */
.L_x_5506:
        /* <DEDUP_REMOVED lines=42> */
[----:B------:R-:W-:-:S07]  /*1210*/  LOP3.LUT R100, R100, UR33, R85, 0x96, !PT ;  /* 0x0000002164647c12 */ /* 0x000fce000f8e9655 */
.L_x_5505:
[----:B------:R-:W-:Y:S01]  /*1220*/  I2FP.F32.U32 R3, R3 ;  /* 0x0000000300037245 */ /* 0x000fe20000201000 */
[----:B-----5:R-:W-:Y:S01]  /*1230*/  IMAD.U32 R85, R80, 0x10000, RZ ;  /* 0x0001000050557824 */ /* 0x020fe200078e00ff */
[----:B------:R-:W-:Y:S01]  /*1240*/  ISETP.NE.AND P1, PT, R2, 0x1, PT ;  /* 0x000000010200780c */ /* 0x000fe20003f25270 */
[----:B------:R-:W-:Y:S01]  /*1250*/  IMAD.U32 R86, R4, 0x10000, RZ ;  /* 0x0001000004567824 */ /* 0x000fe200078e00ff */
[----:B------:R-:W-:Y:S01]  /*1260*/  PRMT R80, R80, 0x7632, R80 ;  /* 0x0000763250507816 */ /* 0x000fe20000000050 */
[----:B------:R-:W-:Y:S01]  /*1270*/  FFMA.FTZ R3, R3, R0, 1.1641532182693481445e-10 ;  /* 0x2f00000003037423 */ /* 0x000fe20000010000 */
[----:B------:R-:W-:-:S04]  /*1280*/  FMUL.FTZ R85, R85, UR6 ;  /* 0x0000000655557c20 */ /* 0x000fc80008410000 */
[----:B------:R-:W-:Y:S01]  /*1290*/  FMUL.FTZ R85, R85, UR5 ;  /* 0x0000000555557c20 */ /* 0x000fe20008410000 */
[----:B------:R-:W-:Y:S01]  /*12a0*/  FSETP.GTU.FTZ.AND P0, PT, R3, UR4, PT ;  /* 0x0000000403007c0b */ /* 0x000fe2000bf1c000 */
[----:B------:R-:W-:-:S03]  /*12b0*/  IMAD.MOV.U32 R3, RZ, RZ, R98 ;  /* 0x000000ffff037224 */ /* 0x000fc600078e0062 */
[----:B------:R-:W-:Y:S02]  /*12c0*/  FSEL R85, R85, RZ, !P0 ;  /* 0x000000ff55557208 */ /* 0x000fe40004000000 */
[----:B------:R-:W-:-:S03]  /*12d0*/  PLOP3.LUT P0, PT, P0, PT, PT, 0x8, 0x80 ;  /* 0x000000000080781c */ /* 0x000fc6000070e170 */
[----:B------:R-:W-:Y:S01]  /*12e0*/  FFMA.FTZ R95, R85, R28, R86 ;  /* 0x0000001c555f7223 */ /* 0x000fe20000010056 */
[----:B------:R-:W-:Y:S02]  /*12f0*/  P2R R85, PR, RZ, 0x1 ;  /* 0x00000001ff557803 */ /* 0x000fe40000000000 */
[----:B------:R-:W-:Y:S01]  /*1300*/  MOV R86, 0x2 ;  /* 0x0000000200567802 */ /* 0x000fe20000000f00 */
        /* <DEDUP_REMOVED lines=9> */
.L_x_5508:
        /* <DEDUP_REMOVED lines=12> */
.L_x_5509:
        /* <DEDUP_REMOVED lines=44> */
.L_x_5507:
[----:B------:R-:W-:Y:S01]  /*1720*/  I2FP.F32.U32 R3, R3 ;  /* 0x0000000300037245 */ /* 0x000fe20000201000 */
[----:B------:R-:W-:Y:S01]  /*1730*/  IMAD.U32 R80, R80, 0x10000, RZ ;  /* 0x0001000050507824 */ /* 0x000fe200078e00ff */
[----:B------:R-:W-:Y:S02]  /*1740*/  ISETP.NE.AND P1, PT, R86, 0x1, PT ;  /* 0x000000015600780c */ /* 0x000fe40003f25270 */
[----:B------:R-:W-:Y:S01]  /*1750*/  PRMT R2, R4, 0x7632, R2 ;  /* 0x0000763204027816 */ /* 0x000fe20000000002 */
[----:B------:R-:W-:Y:S01]  /*1760*/  FFMA.FTZ R3, R3, R0, 1.1641532182693481445e-10 ;  /* 0x2f00000003037423 */ /* 0x000fe20000010000 */
[----:B------:R-:W-:Y:S01]  /*1770*/  FMUL.FTZ R80, R80, UR6 ;  /* 0x0000000650507c20 */ /* 0x000fe20008410000 */
[----:B------:R-:W-:Y:S02]  /*1780*/  MOV R87, 0x2 ;  /* 0x0000000200577802 */ /* 0x000fe40000000f00 */
[----:B------:R-:W-:Y:S02]  /*1790*/  IMAD.U32 R97, R2, 0x10000, RZ ;  /* 0x0001000002617824 */ /* 0x000fe400078e00ff */
[----:B------:R-:W-:Y:S01]  /*17a0*/  FMUL.FTZ R80, R80, UR5 ;  /* 0x0000000550507c20 */ /* 0x000fe20008410000 */
[----:B------:R-:W-:Y:S01]  /*17b0*/  FSETP.GTU.FTZ.AND P0, PT, R3, UR4, PT ;  /* 0x0000000403007c0b */ /* 0x000fe2000bf1c000 */
[----:B------:R-:W-:-:S03]  /*17c0*/  IMAD.MOV.U32 R2, RZ, RZ, R98 ;  /* 0x000000ffff027224 */ /* 0x000fc600078e0062 */
        /* <DEDUP_REMOVED lines=12> */
.L_x_5511:
        /* <DEDUP_REMOVED lines=12> */
.L_x_5512:
        /* <DEDUP_REMOVED lines=42> */
[----:B------:R-:W-:Y:S02]  /*1bf0*/  IMAD.MOV.U32 R2, RZ, RZ, R84 ;  /* 0x000000ffff027224 */ /* 0x000fe400078e0054 */
[----:B------:R-:W-:-:S07]  /*1c00*/  IMAD.MOV.U32 R84, RZ, RZ, R102 ;  /* 0x000000ffff547224 */ /* 0x000fce00078e0066 */
.L_x_5510:
        /* <DEDUP_REMOVED lines=12> */
[----:B------:R-:W-:Y:S01]  /*1cd0*/  FFMA.FTZ R99, R99, R30, R80 ;  /* 0x0000001e63637223 */ /* 0x000fe20000010050 */
        /* <DEDUP_REMOVED lines=10> */
.L_x_5514:
        /* <DEDUP_REMOVED lines=12> */
.L_x_5515:
        /* <DEDUP_REMOVED lines=45> */
.L_x_5513:
[----:B------:R-:W-:Y:S01]  /*2110*/  I2FP.F32.U32 R3, R2 ;  /* 0x0000000200037245 */ /* 0x000fe20000201000 */
[----:B------:R-:W-:Y:S01]  /*2120*/  IMAD.U32 R102, R102, 0x10000, RZ ;  /* 0x0001000066667824 */ /* 0x000fe200078e00ff */
[----:B------:R-:W-:Y:S01]  /*2130*/  ISETP.NE.AND P3, PT, R80, 0x1, PT ;  /* 0x000000015000780c */ /* 0x000fe20003f65270 */
[----:B------:R-:W-:Y:S01]  /*2140*/  IMAD.MOV.U32 R81, RZ, RZ, 0x2 ;  /* 0x00000002ff517424 */ /* 0x000fe200078e00ff */
[----:B------:R-:W-:Y:S01]  /*2150*/  PRMT R2, R5, 0x7632, R2 ;  /* 0x0000763205027816 */ /* 0x000fe20000000002 */
[----:B------:R-:W-:Y:S01]  /*2160*/  FFMA.FTZ R3, R3, R0, 1.1641532182693481445e-10 ;  /* 0x2f00000003037423 */ /* 0x000fe20000010000 */
[----:B------:R-:W-:Y:S02]  /*2170*/  FMUL.FTZ R102, R102, UR6 ;  /* 0x0000000666667c20 */ /* 0x000fe40008410000 */
[----:B------:R-:W-:Y:S01]  /*2180*/  SHF.L.U32 R101, R2, 0x10, RZ ;  /* 0x0000001002657819 */ /* 0x000fe200000006ff */
[----:B------:R-:W-:Y:S02]  /*2190*/  IMAD.MOV.U32 R2, RZ, RZ, R98 ;  /* 0x000000ffff027224 */ /* 0x000fe400078e0062 */
[----:B------:R-:W-:Y:S01]  /*21a0*/  FMUL.FTZ R102, R102, UR5 ;  /* 0x0000000566667c20 */ /* 0x000fe20008410000 */
[----:B------:R-:W-:-:S04]  /*21b0*/  FSETP.GTU.FTZ.AND P2, PT, R3, UR4, PT ;  /* 0x0000000403007c0b */ /* 0x000fc8000bf5c000 */
        /* <DEDUP_REMOVED lines=12> */
.L_x_5517:
        /* <DEDUP_REMOVED lines=12> */
.L_x_5518:
        /* <DEDUP_REMOVED lines=45> */
.L_x_5516:
[----:B------:R-:W-:Y:S01]  /*2610*/  I2FP.F32.U32 R3, R2 ;  /* 0x0000000200037245 */ /* 0x000fe20000201000 */
[----:B------:R-:W-:Y:S01]  /*2620*/  IMAD.U32 R80, R6, 0x10000, RZ ;  /* 0x0001000006507824 */ /* 0x000fe200078e00ff */
[C---:B------:R-:W-:Y:S02]  /*2630*/  SHF.L.U32 R2, R82.reuse, 0x10, RZ ;  /* 0x0000001052027819 */ /* 0x040fe400000006ff */
[----:B------:R-:W-:Y:S01]  /*2640*/  ISETP.NE.AND P4, PT, R81, 0x1, PT ;  /* 0x000000015100780c */ /* 0x000fe20003f85270 */
[----:B------:R-:W-:Y:S01]  /*2650*/  FFMA.FTZ R3, R3, R0, 1.1641532182693481445e-10 ;  /* 0x2f00000003037423 */ /* 0x000fe20000010000 */
[----:B------:R-:W-:Y:S01]  /*2660*/  PRMT R82, R82, 0x7632, R82 ;  /* 0x0000763252527816 */ /* 0x000fe20000000052 */
[----:B------:R-:W-:-:S03]  /*2670*/  FMUL.FTZ R2, R2, UR6 ;  /* 0x0000000602027c20 */ /* 0x000fc60008410000 */
[----:B------:R-:W-:Y:S01]  /*2680*/  FSETP.GTU.FTZ.AND P3, PT, R3, UR4, PT ;  /* 0x0000000403007c0b */ /* 0x000fe2000bf7c000 */
[----:B------:R-:W-:-:S05]  /*2690*/  FMUL.FTZ R2, R2, UR5 ;  /* 0x0000000502027c20 */ /* 0x000fca0008410000 */
        /* <DEDUP_REMOVED lines=14> */
.L_x_5520:
        /* <DEDUP_REMOVED lines=12> */
.L_x_5521:
        /* <DEDUP_REMOVED lines=43> */
[----:B------:R-:W-:Y:S02]  /*2af0*/  IMAD.MOV.U32 R84, RZ, RZ, R80 ;  /* 0x000000ffff547224 */ /* 0x000fe400078e0050 */
[----:B------:R-:W-:-:S07]  /*2b00*/  HFMA2 R80, -RZ, RZ, 0, 0 ;  /* 0x00000000ff507431 */ /* 0x000fce00000001ff */
.L_x_5519:
        /* <DEDUP_REMOVED lines=23> */
.L_x_5523:
        /* <DEDUP_REMOVED lines=12> */
.L_x_5524:
        /* <DEDUP_REMOVED lines=45> */
.L_x_5522:
        /* <DEDUP_REMOVED lines=9> */
[----:B------:R-:W-:-:S04]  /*30a0*/  FSETP.GTU.FTZ.AND P5, PT, R3, UR4, PT ;  /* 0x0000000403007c0b */ /* 0x000fc8000bfbc000 */
        /* <DEDUP_REMOVED lines=13> */
.L_x_5526:
        /* <DEDUP_REMOVED lines=14> */
.L_x_5527:
        /* <DEDUP_REMOVED lines=45> */
.L_x_5525:
[----:B------:R-:W-:Y:S02]  /*3530*/  I2FP.F32.U32 R3, R2 ;  /* 0x0000000200037245 */ /* 0x000fe40000201000 */
[----:B------:R-:W-:Y:S02]  /*3540*/  SHF.L.U32 R102, R102, 0x10, RZ ;  /* 0x0000001066667819 */ /* 0x000fe400000006ff */
[----:B------:R-:W-:Y:S01]  /*3550*/  PRMT R2, R7, 0x7632, R2 ;  /* 0x0000763207027816 */ /* 0x000fe20000000002 */
[----:B------:R-:W-:Y:S01]  /*3560*/  FFMA.FTZ R3, R3, R0, 1.1641532182693481445e-10 ;  /* 0x2f00000003037423 */ /* 0x000fe20000010000 */
[----:B------:R-:W-:Y:S01]  /*3570*/  F2FP.BF16.F32.PACK_AB R118, R105, R103 ;  /* 0x000000676976723e */ /* 0x000fe200000010ff */
[----:B------:R-:W-:Y:S01]  /*3580*/  FMUL.FTZ R102, R102, UR6 ;  /* 0x0000000666667c20 */ /* 0x000fe20008410000 */
[----:B------:R-:W-:Y:S01]  /*3590*/  F2FP.BF16.F32.PACK_AB R117, R101, R99 ;  /* 0x000000636575723e */ /* 0x000fe200000010ff */
[----:B------:R-:W-:Y:S01]  /*35a0*/  IMAD.U32 R111, R2, 0x10000, RZ ;  /* 0x00010000026f7824 */ /* 0x000fe200078e00ff */
[----:B------:R-:W-:Y:S01]  /*35b0*/  FSETP.GTU.FTZ.AND P6, PT, R3, UR4, PT ;  /* 0x0000000403007c0b */ /* 0x000fe2000bfdc000 */
[----:B------:R-:W-:Y:S01]  /*35c0*/  FMUL.FTZ R102, R102, UR5 ;  /* 0x0000000566667c20 */ /* 0x000fe20008410000 */
[----:B------:R-:W-:-:S04]  /*35d0*/  F2FP.BF16.F32.PACK_AB R116, R97, R95 ;  /* 0x0000005f6174723e */ /* 0x000fc800000010ff */
[----:B------:R-:W-:Y:S02]  /*35e0*/  FSEL R102, R102, RZ, !P6 ;  /* 0x000000ff66667208 */ /* 0x000fe40007000000 */
[----:B------:R-:W-:-:S03]  /*35f0*/  PLOP3.LUT P6, PT, P6, PT, PT, 0x8, 0x80 ;  /* 0x000000000080781c */ /* 0x000fc600037ce170 */
[----:B------:R-:W-:-:S05]  /*3600*/  FFMA.FTZ R111, R102, R27, R111 ;  /* 0x0000001b666f7223 */ /* 0x000fca000001006f */
[----:B------:R-:W-:Y:S01]  /*3610*/  F2FP.BF16.F32.PACK_AB R119, R111, R109 ;  /* 0x0000006d6f77723e */ /* 0x000fe200000010ff */
[----:B------:R-:W-:Y:S06]  /*3620*/  BRA `(.L_x_5528) ;  /* 0x0000002400e87947 */ /* 0x000fec0003800000 */
.L_x_5504:
        /* <DEDUP_REMOVED lines=15> */
.L_x_5530:
        /* <DEDUP_REMOVED lines=12> */
.L_x_5531:
        /* <DEDUP_REMOVED lines=42> */
[----:B------:R-:W-:-:S07]  /*3a80*/  LOP3.LUT R100, R100, UR33, R85, 0x96, !PT ;  /* 0x0000002164647c12 */ /* 0x000fce000f8e9655 */
.L_x_5529:
[----:B------:R-:W-:Y:S01]  /*3a90*/  I2FP.F32.U32 R3, R2 ;  /* 0x0000000200037245 */ /* 0x000fe20000201000 */
[C---:B-----5:R-:W-:Y:S01]  /*3aa0*/  IMAD.U32 R2, R80.reuse, 0x10000, RZ ;  /* 0x0001000050027824 */ /* 0x060fe200078e00ff */
[----:B------:R-:W-:Y:S01]  /*3ab0*/  ISETP.NE.AND P1, PT, R87, 0x1, PT ;  /* 0x000000015700780c */ /* 0x000fe20003f25270 */
[----:B------:R-:W-:Y:S01]  /*3ac0*/  HFMA2 R86, -RZ, RZ, 0, 1.1920928955078125e-07 ;  /* 0x00000002ff567431 */ /* 0x000fe200000001ff */
        /* <DEDUP_REMOVED lines=19> */
.L_x_5533:
        /* <DEDUP_REMOVED lines=12> */
.L_x_5534:
        /* <DEDUP_REMOVED lines=44> */
.L_x_5532:
        /* <DEDUP_REMOVED lines=21> */
.L_x_5536:
        /* <DEDUP_REMOVED lines=12> */
.L_x_5537:
        /* <DEDUP_REMOVED lines=44> */
.L_x_5535:
[----:B------:R-:W-:Y:S02]  /*4450*/  I2FP.F32.U32 R3, R2 ;  /* 0x0000000200037245 */ /* 0x000fe40000201000 */
[----:B------:R-:W-:Y:S02]  /*4460*/  SHF.L.U32 R2, R81, 0x10, RZ ;  /* 0x0000001051027819 */ /* 0x000fe400000006ff */
[----:B------:R-:W-:Y:S01]  /*4470*/  ISETP.NE.AND P2, PT, R80, 0x1, PT ;  /* 0x000000015000780c */ /* 0x000fe20003f45270 */
[----:B------:R-:W-:Y:S01]  /*4480*/  FFMA.FTZ R3, R3, R0, 1.1641532182693481445e-10 ;  /* 0x2f00000003037423 */ /* 0x000fe20000010000 */
[----:B------:R-:W-:Y:S01]  /*4490*/  PRMT R102, R81, 0x7632, R102 ;  /* 0x0000763251667816 */ /* 0x000fe20000000066 */
[----:B------:R-:W-:Y:S01]  /*44a0*/  FMUL.FTZ R2, R2, UR6 ;  /* 0x0000000602027c20 */ /* 0x000fe20008410000 */
[----:B------:R-:W-:Y:S02]  /*44b0*/  IMAD.MOV.U32 R81, RZ, RZ, 0x2 ;  /* 0x00000002ff517424 */ /* 0x000fe400078e00ff */
[----:B------:R-:W-:Y:S01]  /*44c0*/  FSETP.GTU.FTZ.AND P1, PT, R3, UR4, PT ;  /* 0x0000000403007c0b */ /* 0x000fe2000bf3c000 */
[----:B------:R-:W-:-:S05]  /*44d0*/  FMUL.FTZ R2, R2, UR5 ;  /* 0x0000000502027c20 */ /* 0x000fca0008410000 */
        /* <DEDUP_REMOVED lines=13> */
.L_x_5539:
        /* <DEDUP_REMOVED lines=12> */
.L_x_5540:
        /* <DEDUP_REMOVED lines=45> */
.L_x_5538:
[----:B------:R-:W-:Y:S01]  /*4940*/  I2FP.F32.U32 R3, R2 ;  /* 0x0000000200037245 */ /* 0x000fe20000201000 */
[----:B------:R-:W-:Y:S01]  /*4950*/  IMAD.MOV.U32 R80, RZ, RZ, 0x2 ;  /* 0x00000002ff507424 */ /* 0x000fe200078e00ff */
        /* <DEDUP_REMOVED lines=19> */
.L_x_5542:
        /* <DEDUP_REMOVED lines=12> */
.L_x_5543:
        /* <DEDUP_REMOVED lines=45> */
.L_x_5541:
        /* <DEDUP_REMOVED lines=22> */
.L_x_5545:
        /* <DEDUP_REMOVED lines=12> */
.L_x_5546:
        /* <DEDUP_REMOVED lines=45> */
.L_x_5544:
        /* <DEDUP_REMOVED lines=21> */
.L_x_5548:
        /* <DEDUP_REMOVED lines=12> */
.L_x_5549:
        /* <DEDUP_REMOVED lines=45> */
.L_x_5547:
        /* <DEDUP_REMOVED lines=22> */
.L_x_5551:
        /* <DEDUP_REMOVED lines=14> */
.L_x_5552:
        /* <DEDUP_REMOVED lines=45> */
.L_x_5550:
        /* <DEDUP_REMOVED lines=11> */
[----:B------:R-:W-:-:S05]  /*5db0*/  FMUL.FTZ R111, R102, R27 ;  /* 0x0000001b666f7220 */ /* 0x000fca0000410000 */
[----:B------:R-:W-:-:S07]  /*5dc0*/  F2FP.BF16.F32.PACK_AB R119, R111, R109 ;  /* 0x0000006d6f77723e */ /* 0x000fce00000010ff */
.L_x_5528:
[----:B------:R-:W0:Y:S01]  /*5dd0*/  LDC.64 R106, c[0x0][0x3a8] ;  /* 0x0000ea00ff6a7b82 */ /* 0x000e220000000a00 */
[----:B------:R-:W1:Y:S01]  /*5de0*/  @UP1 LDCU.64 UR36, c[0x0][0x3a0] ;  /* 0x00007400ff2417ac */ /* 0x000e620008000a00 */
[----:B------:R-:W-:Y:S01]  /*5df0*/  SEL R80, RZ, 0x100, !P0 ;  /* 0x00000100ff507807 */ /* 0x000fe20004000000 */
[----:B------:R-:W-:Y:S01]  /*5e00*/  VIADD R113, R91, 0x100 ;  /* 0x000001005b717836 */ /* 0x000fe20000000000 */
[----:B------:R-:W-:Y:S01]  /*5e10*/  PLOP3.LUT P0, PT, PT, PT, UP1, 0x80, 0x8 ;  /* 0x000000000008781c */ /* 0x000fe20003f0f018 */
[----:B------:R-:W-:Y:S01]  /*5e20*/  IMAD.MOV.U32 R120, RZ, RZ, 0x10 ;  /* 0x00000010ff787424 */ /* 0x000fe200078e00ff */
[----:B------:R-:W-:Y:S02]  /*5e30*/  SEL R83, RZ, 0x1000000, !P6 ;  /* 0x01000000ff537807 */ /* 0x000fe40007000000 */
[----:B------:R-:W2:Y:S01]  /*5e40*/  LDC.64 R2, c[0x0][0x3b0] ;  /* 0x0000ec00ff027b82 */ /* 0x000ea20000000a00 */
[----:B------:R-:W-:Y:S02]  /*5e50*/  SEL R86, RZ, 0x10000, !P5 ;  /* 0x00010000ff567807 */ /* 0x000fe40006800000 */
[----:B------:R-:W-:-:S02]  /*5e60*/  SEL R123, RZ, 0x100, !P4 ;  /* 0x00000100ff7b7807 */ /* 0x000fc40006000000 */
[----:B------:R-:W-:Y:S02]  /*5e70*/  SEL R82, RZ, 0x1000000, !P2 ;  /* 0x01000000ff527807 */ /* 0x000fe40005000000 */
[----:B------:R-:W-:Y:S02]  /*5e80*/  SEL R81, RZ, 0x10000, !P1 ;  /* 0x00010000ff517807 */ /* 0x000fe40004800000 */
[----:B------:R-:W-:Y:S02]  /*5e90*/  ISETP.NE.AND P6, PT, R85, RZ, PT ;  /* 0x000000ff5500720c */ /* 0x000fe40003fc5270 */
[----:B------:R-:W-:Y:S01]  /*5ea0*/  PLOP3.LUT P1, PT, PT, PT, UP1, 0x80, 0x8 ;  /* 0x000000000008781c */ /* 0x000fe20003f2f018 */
[----:B-1----:R-:W-:Y:S01]  /*5eb0*/  @P0 IMAD.WIDE.U32 R120, R113, R120, UR36 ;  /* 0x0000002471780e25 */ /* 0x002fe2000f8e0078 */
[----:B------:R-:W-:Y:S02]  /*5ec0*/  LOP3.LUT R123, R123, R83, R86, 0xfe, !PT ;  /* 0x000000537b7b7212 */ /* 0x000fe400078efe56 */
[----:B------:R-:W-:Y:S01]  /*5ed0*/  LOP3.LUT R80, R80, R82, R81, 0xfe, !PT ;  /* 0x0000005250507212 */ /* 0x000fe200078efe51 */
[----:B0-----:R-:W-:Y:S01]  /*5ee0*/  IMAD.WIDE.U32 R86, R91, 0x10, R106 ;  /* 0x000000105b567825 */ /* 0x001fe200078e006a */
[----:B------:R-:W-:-:S02]  /*5ef0*/  SEL R122, RZ, 0x1, !P3 ;  /* 0x00000001ff7a7807 */ /* 0x000fc40005800000 */
[----:B------:R-:W-:Y:S02]  /*5f00*/  SEL R81, RZ, 0x1, !P6 ;  /* 0x00000001ff517807 */ /* 0x000fe40007000000 */
[----:B------:R-:W-:Y:S01]  /*5f10*/  LOP3.LUT R123, R123, R122, RZ, 0xfc, !PT ;  /* 0x0000007a7b7b7212 */ /* 0x000fe200078efcff */
[----:B------:R0:W-:Y:S01]  /*5f20*/  STG.E.128 desc[UR12][R86.64], R116 ;  /* 0x0000007456007986 */ /* 0x0001e2000c101d0c */
[----:B------:R-:W-:Y:S01]  /*5f30*/  LOP3.LUT R122, R80, R81, RZ, 0xfc, !PT ;  /* 0x00000051507a7212 */ /* 0x000fe200078efcff */
[----:B--2---:R-:W-:-:S04]  /*5f40*/  IMAD.WIDE.U32 R114, R91, 0x8, R2 ;  /* 0x000000085b727825 */ /* 0x004fc800078e0002 */
[----:B------:R-:W-:Y:S01]  /*5f50*/  IMAD.WIDE.U32 R80, R113, 0x10, R92 ;  /* 0x0000001071507825 */ /* 0x000fe200078e005c */
[----:B------:R0:W-:Y:S04]  /*5f60*/  STG.E.64 desc[UR12][R114.64], R122 ;  /* 0x0000007a72007986 */ /* 0x0001e8000c101b0c */
[----:B------:R0:W5:Y:S04]  /*5f70*/  @P1 LDG.E.128 R4, desc[UR12][R120.64] ;  /* 0x0000000c78041981 */ /* 0x000168000c1e1d00 */
[----:B------:R-:W5:Y:S01]  /*5f80*/  LDG.E.128 R80, desc[UR12][R80.64] ;  /* 0x0000000c50507981 */ /* 0x000f62000c1e1d00 */
[----:B------:R-:W-:Y:S05]  /*5f90*/  BRA.U !UP1, `(.L_x_5553) ;  /* 0x00000029092c7547 */ /* 0x000fea000b800000 */
[----:B------:R-:W-:Y:S01]  /*5fa0*/  ISETP.NE.AND P0, PT, R104, 0x1, PT ;  /* 0x000000016800780c */ /* 0x000fe20003f05270 */
[----:B0-----:R-:W-:Y:S02]  /*5fb0*/  HFMA2 R87, -RZ, RZ, 0, 1.1920928955078125e-07 ;  /* 0x00000002ff577431 */ /* 0x001fe400000001ff */
        /* <DEDUP_REMOVED lines=13> */
.L_x_5555:
        /* <DEDUP_REMOVED lines=12> */
.L_x_5556:
        /* <DEDUP_REMOVED lines=44> */
[----:B------:R-:W-:-:S07]  /*6410*/  IMAD.MOV.U32 R102, RZ, RZ, R114 ;  /* 0x000000ffff667224 */ /* 0x000fce00078e0072 */
.L_x_5554:
[----:B------:R-:W-:Y:S01]  /*6420*/  I2FP.F32.U32 R85, R85 ;  /* 0x0000005500557245 */ /* 0x000fe20000201000 */
[----:B-----5:R-:W-:Y:S01]  /*6430*/  IMAD.U32 R84, R80, 0x10000, RZ ;  /* 0x0001000050547824 */ /* 0x020fe200078e00ff */
[----:B------:R-:W-:Y:S02]  /*6440*/  ISETP.NE.AND P1, PT, R87, 0x1, PT ;  /* 0x000000015700780c */ /* 0x000fe40003f25270 */
        /* <DEDUP_REMOVED lines=21> */
.L_x_5558:
        /* <DEDUP_REMOVED lines=12> */
.L_x_5559:
        /* <DEDUP_REMOVED lines=45> */
.L_x_5557:
        /* <DEDUP_REMOVED lines=23> */
.L_x_5561:
        /* <DEDUP_REMOVED lines=12> */
.L_x_5562:
        /* <DEDUP_REMOVED lines=41> */
[----:B------:R-:W-:Y:S02]  /*6df0*/  LOP3.LUT R96, R86, UR35, R121, 0x96, !PT ;  /* 0x0000002356607c12 */ /* 0x000fe4000f8e9679 */
[----:B------:R-:W-:Y:S01]  /*6e00*/  MOV R98, R120 ;  /* 0x0000007800627202 */ /* 0x000fe20000000f00 */
[----:B------:R-:W-:Y:S01]  /*6e10*/  IMAD.MOV.U32 R102, RZ, RZ, R118 ;  /* 0x000000ffff667224 */ /* 0x000fe200078e0076 */
[----:B------:R-:W-:-:S07]  /*6e20*/  LOP3.LUT R100, R84, UR33, R119, 0x96, !PT ;  /* 0x0000002154647c12 */ /* 0x000fce000f8e9677 */
.L_x_5560:
[----:B------:R-:W-:Y:S01]  /*6e30*/  I2FP.F32.U32 R85, R80 ;  /* 0x0000005000557245 */ /* 0x000fe20000201000 */
[----:B------:R-:W-:Y:S01]  /*6e40*/  IMAD.U32 R80, R81, 0x10000, RZ ;  /* 0x0001000051507824 */ /* 0x000fe200078e00ff */
[----:B------:R-:W-:Y:S01]  /*6e50*/  ISETP.NE.AND P2, PT, R87, 0x1, PT ;  /* 0x000000015700780c */ /* 0x000fe20003f45270 */
[----:B------:R-:W-:Y:S01]  /*6e60*/  IMAD.U32 R84, R5, 0x10000, RZ ;  /* 0x0001000005547824 */ /* 0x000fe200078e00ff */
[----:B------:R-:W-:Y:S01]  /*6e70*/  PRMT R108, R81, 0x7632, R108 ;  /* 0x00007632516c7816 */ /* 0x000fe2000000006c */
[----:B------:R-:W-:Y:S01]  /*6e80*/  FFMA.FTZ R85, R85, R0, 1.1641532182693481445e-10 ;  /* 0x2f00000055557423 */ /* 0x000fe20000010000 */
[----:B------:R-:W-:Y:S01]  /*6e90*/  FMUL.FTZ R80, R80, UR6 ;  /* 0x0000000650507c20 */ /* 0x000fe20008410000 */
[----:B------:R-:W-:-:S03]  /*6ea0*/  IMAD.MOV.U32 R81, RZ, RZ, R98 ;  /* 0x000000ffff517224 */ /* 0x000fc600078e0062 */
[----:B------:R-:W-:Y:S01]  /*6eb0*/  FMUL.FTZ R80, R80, UR5 ;  /* 0x0000000550507c20 */ /* 0x000fe20008410000 */
[----:B------:R-:W-:-:S04]  /*6ec0*/  FSETP.GTU.FTZ.AND P1, PT, R85, UR4, PT ;  /* 0x0000000455007c0b */ /* 0x000fc8000bf3c000 */
[----:B------:R-:W-:Y:S02]  /*6ed0*/  FSEL R119, R80, RZ, !P1 ;  /* 0x000000ff50777208 */ /* 0x000fe40004800000 */
        /* <DEDUP_REMOVED lines=12> */
.L_x_5564:
        /* <DEDUP_REMOVED lines=12> */
.L_x_5565:
        /* <DEDUP_REMOVED lines=45> */
.L_x_5563:
        /* <DEDUP_REMOVED lines=23> */
.L_x_5567:
        /* <DEDUP_REMOVED lines=12> */
.L_x_5568:
        /* <DEDUP_REMOVED lines=45> */
.L_x_5566:
        /* <DEDUP_REMOVED lines=23> */
.L_x_5570:
        /* <DEDUP_REMOVED lines=12> */
.L_x_5571:
        /* <DEDUP_REMOVED lines=41> */
[----:B------:R-:W-:Y:S02]  /*7cf0*/  MOV R98, R124 ;  /* 0x0000007c00627202 */ /* 0x000fe40000000f00 */
[----:B------:R-:W-:Y:S01]  /*7d00*/  LOP3.LUT R100, R80, UR33, R87, 0x96, !PT ;  /* 0x0000002150647c12 */ /* 0x000fe2000f8e9657 */
[----:B------:R-:W-:Y:S02]  /*7d10*/  IMAD.MOV.U32 R80, RZ, RZ, R102 ;  /* 0x000000ffff507224 */ /* 0x000fe400078e0066 */
[----:B------:R-:W-:-:S07]  /*7d20*/  IMAD.MOV.U32 R102, RZ, RZ, R86 ;  /* 0x000000ffff667224 */ /* 0x000fce00078e0056 */
.L_x_5569:
        /* <DEDUP_REMOVED lines=23> */
.L_x_5573:
        /* <DEDUP_REMOVED lines=12> */
.L_x_5574:
        /* <DEDUP_REMOVED lines=45> */
.L_x_5572:
        /* <DEDUP_REMOVED lines=23> */
.L_x_5576:
        /* <DEDUP_REMOVED lines=14> */
.L_x_5577:
        /* <DEDUP_REMOVED lines=45> */
.L_x_5575:
        /* <DEDUP_REMOVED lines=16> */
.L_x_5553:
        /* <DEDUP_REMOVED lines=15> */
.L_x_5580:
        /* <DEDUP_REMOVED lines=12> */
.L_x_5581:
        /* <DEDUP_REMOVED lines=45> */
.L_x_5579:
[----:B------:R-:W-:Y:S01]  /*8cd0*/  I2FP.F32.U32 R85, R85 ;  /* 0x0000005500557245 */ /* 0x000fe20000201000 */
[----:B-----5:R-:W-:Y:S01]  /*8ce0*/  IMAD.U32 R84, R80, 0x10000, RZ ;  /* 0x0001000050547824 */ /* 0x020fe200078e00ff */
        /* <DEDUP_REMOVED lines=21> */
.L_x_5583:
        /* <DEDUP_REMOVED lines=12> */
.L_x_5584:
        /* <DEDUP_REMOVED lines=41> */
[----:B------:R-:W-:Y:S02]  /*9190*/  MOV R98, R118 ;  /* 0x0000007600627202 */ /* 0x000fe40000000f00 */
[----:B------:R-:W-:Y:S01]  /*91a0*/  LOP3.LUT R100, R84, UR33, R117, 0x96, !PT ;  /* 0x0000002154647c12 */ /* 0x000fe2000f8e9675 */
[----:B------:R-:W-:Y:S02]  /*91b0*/  IMAD.MOV.U32 R84, RZ, RZ, R102 ;  /* 0x000000ffff547224 */ /* 0x000fe400078e0066 */
[----:B------:R-:W-:-:S07]  /*91c0*/  IMAD.MOV.U32 R102, RZ, RZ, R116 ;  /* 0x000000ffff667224 */ /* 0x000fce00078e0074 */
.L_x_5582:
[----:B------:R-:W-:Y:S01]  /*91d0*/  I2FP.F32.U32 R85, R84 ;  /* 0x0000005400557245 */ /* 0x000fe20000201000 */
[----:B------:R-:W-:Y:S01]  /*91e0*/  IMAD.U32 R80, R80, 0x10000, RZ ;  /* 0x0001000050507824 */ /* 0x000fe200078e00ff */
[----:B------:R-:W-:Y:S01]  /*91f0*/  ISETP.NE.AND P1, PT, R87, 0x1, PT ;  /* 0x000000015700780c */ /* 0x000fe20003f25270 */
[----:B------:R-:W-:Y:S02]  /*9200*/  IMAD.MOV.U32 R84, RZ, RZ, 0x2 ;  /* 0x00000002ff547424 */ /* 0x000fe400078e00ff */
[----:B------:R-:W-:Y:S01]  /*9210*/  FFMA.FTZ R85, R85, R0, 1.1641532182693481445e-10 ;  /* 0x2f00000055557423 */ /* 0x000fe20000010000 */
[----:B------:R-:W-:-:S04]  /*9220*/  FMUL.FTZ R80, R80, UR6 ;  /* 0x0000000650507c20 */ /* 0x000fc80008410000 */
[----:B------:R-:W-:Y:S01]  /*9230*/  FMUL.FTZ R80, R80, UR5 ;  /* 0x0000000550507c20 */ /* 0x000fe20008410000 */
[----:B------:R-:W-:-:S04]  /*9240*/  FSETP.GTU.FTZ.AND P0, PT, R85, UR4, PT ;  /* 0x0000000455007c0b */ /* 0x000fc8000bf1c000 */
        /* <DEDUP_REMOVED lines=13> */
.L_x_5586:
        /* <DEDUP_REMOVED lines=12> */
.L_x_5587:
        /* <DEDUP_REMOVED lines=45> */
.L_x_5585:
[----:B------:R-:W-:Y:S01]  /*96b0*/  I2FP.F32.U32 R85, R80 ;  /* 0x0000005000557245 */ /* 0x000fe20000201000 */
[C---:B------:R-:W-:Y:S01]  /*96c0*/  IMAD.U32 R80, R81.reuse, 0x10000, RZ ;  /* 0x0001000051507824 */ /* 0x040fe200078e00ff */
[----:B------:R-:W-:Y:S02]  /*96d0*/  ISETP.NE.AND P2, PT, R84, 0x1, PT ;  /* 0x000000015400780c */ /* 0x000fe40003f45270 */
[----:B------:R-:W-:Y:S01]  /*96e0*/  PRMT R108, R81, 0x7632, R108 ;  /* 0x00007632516c7816 */ /* 0x000fe2000000006c */
        /* <DEDUP_REMOVED lines=18> */
.L_x_5589:
        /* <DEDUP_REMOVED lines=12> */
.L_x_5590:
        /* <DEDUP_REMOVED lines=45> */
.L_x_5588:
        /* <DEDUP_REMOVED lines=21> */
.L_x_5592:
        /* <DEDUP_REMOVED lines=12> */
.L_x_5593:
        /* <DEDUP_REMOVED lines=45> */
.L_x_5591:
        /* <DEDUP_REMOVED lines=22> */
.L_x_5595:
        /* <DEDUP_REMOVED lines=12> */
.L_x_5596:
        /* <DEDUP_REMOVED lines=45> */
.L_x_5594:
        /* <DEDUP_REMOVED lines=21> */
.L_x_5598:
        /* <DEDUP_REMOVED lines=12> */
.L_x_5599:
        /* <DEDUP_REMOVED lines=45> */
.L_x_5597:
        /* <DEDUP_REMOVED lines=12> */
[----:B------:R-:W-:Y:S01]  /*ab10*/  FMUL.FTZ R127, R81, R18 ;  /* 0x00000012517f7220 */ /* 0x000fe20000410000 */
        /* <DEDUP_REMOVED lines=9> */
.L_x_5601:
        /* <DEDUP_REMOVED lines=14> */
.L_x_5602:
        /* <DEDUP_REMOVED lines=45> */
.L_x_5600:
        /* <DEDUP_REMOVED lines=11> */
[----:B------:R-:W-:-:S05]  /*b010*/  FMUL.FTZ R129, R108, R19 ;  /* 0x000000136c817220 */ /* 0x000fca0000410000 */
[----:B------:R-:W-:-:S07]  /*b020*/  F2FP.BF16.F32.PACK_AB R87, R129, R127 ;  /* 0x0000007f8157723e */ /* 0x000fce00000010ff */
.L_x_5578:
[----:B------:R-:W0:Y:S01]  /*b030*/  @UP1 LDCU.64 UR36, c[0x0][0x3a0] ;  /* 0x00007400ff2417ac */ /* 0x000e220008000a00 */
[----:B------:R-:W-:Y:S01]  /*b040*/  SEL R80, RZ, 0x100, !P0 ;  /* 0x00000100ff507807 */ /* 0x000fe20004000000 */
[----:B------:R-:W-:Y:S01]  /*b050*/  VIADD R131, R91, 0x200 ;  /* 0x000002005b837836 */ /* 0x000fe20000000000 */
[----:B------:R-:W-:Y:S01]  /*b060*/  SEL R83, RZ, 0x1000000, !P6 ;  /* 0x01000000ff537807 */ /* 0x000fe20007000000 */
[C---:B------:R-:W-:Y:S01]  /*b070*/  IMAD.WIDE.U32 R132, R113.reuse, 0x10, R106 ;  /* 0x0000001071847825 */ /* 0x040fe200078e006a */
[----:B------:R-:W-:Y:S02]  /*b080*/  PLOP3.LUT P0, PT, PT, PT, UP1, 0x80, 0x8 ;  /* 0x000000000008781c */ /* 0x000fe40003f0f018 */
[----:B------:R-:W-:Y:S01]  /*b090*/  ISETP.NE.AND P6, PT, R104, RZ, PT ;  /* 0x000000ff6800720c */ /* 0x000fe20003fc5270 */
[----:B------:R-:W-:Y:S01]  /*b0a0*/  IMAD.WIDE.U32 R134, R113, 0x8, R2 ;  /* 0x0000000871867825 */ /* 0x000fe200078e0002 */
[----:B------:R-:W-:Y:S01]  /*b0b0*/  SEL R104, RZ, 0x10000, !P5 ;  /* 0x00010000ff687807 */ /* 0x000fe20006800000 */
[----:B------:R1:W-:Y:S01]  /*b0c0*/  STG.E.128 desc[UR12][R132.64], R84 ;  /* 0x0000005484007986 */ /* 0x0003e2000c101d0c */
[----:B------:R-:W-:-:S02]  /*b0d0*/  SEL R139, RZ, 0x100, !P4 ;  /* 0x00000100ff8b7807 */ /* 0x000fc40006000000 */
[----:B------:R-:W-:Y:S02]  /*b0e0*/  SEL R82, RZ, 0x1000000, !P2 ;  /* 0x01000000ff527807 */ /* 0x000fe40005000000 */
[----:B------:R-:W-:Y:S02]  /*b0f0*/  SEL R81, RZ, 0x10000, !P1 ;  /* 0x00010000ff517807 */ /* 0x000fe40004800000 */
[----:B------:R-:W-:Y:S02]  /*b100*/  PLOP3.LUT P1, PT, PT, PT, UP1, 0x80, 0x8 ;  /* 0x000000000008781c */ /* 0x000fe40003f2f018 */
[----:B------:R-:W-:Y:S02]  /*b110*/  LOP3.LUT R139, R139, R83, R104, 0xfe, !PT ;  /* 0x000000538b8b7212 */ /* 0x000fe400078efe68 */
[----:B------:R-:W-:Y:S02]  /*b120*/  LOP3.LUT R80, R80, R82, R81, 0xfe, !PT ;  /* 0x0000005250507212 */ /* 0x000fe400078efe51 */
[----:B------:R-:W-:-:S02]  /*b130*/  SEL R138, RZ, 0x1, !P3 ;  /* 0x00000001ff8a7807 */ /* 0x000fc40005800000 */
[----:B------:R-:W-:Y:S02]  /*b140*/  SEL R81, RZ, 0x1, !P6 ;  /* 0x00000001ff517807 */ /* 0x000fe40007000000 */
[----:B------:R-:W-:Y:S02]  /*b150*/  MOV R136, 0x10 ;  /* 0x0000001000887802 */ /* 0x000fe40000000f00 */
[----:B------:R-:W-:Y:S02]  /*b160*/  LOP3.LUT R139, R139, R138, RZ, 0xfc, !PT ;  /* 0x0000008a8b8b7212 */ /* 0x000fe400078efcff */
[----:B------:R-:W-:Y:S01]  /*b170*/  LOP3.LUT R138, R80, R81, RZ, 0xfc, !PT ;  /* 0x00000051508a7212 */ /* 0x000fe200078efcff */
[----:B------:R-:W-:-:S04]  /*b180*/  IMAD.WIDE.U32 R80, R131, 0x10, R92 ;  /* 0x0000001083507825 */ /* 0x000fc800078e005c */
[----:B0-----:R-:W-:Y:S01]  /*b190*/  @P0 IMAD.WIDE.U32 R136, R131, R136, UR36 ;  /* 0x0000002483880e25 */ /* 0x001fe2000f8e0088 */
[----:B------:R1:W-:Y:S04]  /*b1a0*/  STG.E.64 desc[UR12][R134.64], R138 ;  /* 0x0000008a86007986 */ /* 0x0003e8000c101b0c */
[----:B------:R1:W5:Y:S04]  /*b1b0*/  @P1 LDG.E.128 R4, desc[UR12][R136.64] ;  /* 0x0000000c88041981 */ /* 0x000368000c1e1d00 */
[----:B------:R-:W5:Y:S01]  /*b1c0*/  LDG.E.128 R80, desc[UR12][R80.64] ;  /* 0x0000000c50507981 */ /* 0x000f62000c1e1d00 */
        /* <DEDUP_REMOVED lines=16> */
.L_x_5605:
        /* <DEDUP_REMOVED lines=12> */
.L_x_5606:
        /* <DEDUP_REMOVED lines=45> */
.L_x_5604:
[----:B------:R-:W-:Y:S01]  /*b660*/  I2FP.F32.U32 R85, R84 ;  /* 0x0000005400557245 */ /* 0x000fe20000201000 */
[----:B-----5:R-:W-:Y:S01]  /*b670*/  IMAD.U32 R92, R4, 0x10000, RZ ;  /* 0x00010000045c7824 */ /* 0x020fe200078e00ff */
[C---:B------:R-:W-:Y:S01]  /*b680*/  SHF.L.U32 R84, R80.reuse, 0x10, RZ ;  /* 0x0000001050547819 */ /* 0x040fe200000006ff */
[----:B------:R-:W-:Y:S01]  /*b690*/  IMAD.MOV.U32 R102, RZ, RZ, 0x2 ;  /* 0x00000002ff667424 */ /* 0x000fe200078e00ff */
        /* <DEDUP_REMOVED lines=20> */
.L_x_5608:
        /* <DEDUP_REMOVED lines=12> */
.L_x_5609:
[----:B------:R-:W-:Y:S01]  /*b8a0*/  IMAD.WIDE.U32 R132, R89, -0x326172a9, RZ ;  /* 0xcd9e8d5759847825 */ /* 0x000fe200078e00ff */
[----:B------:R-:W-:Y:S01]  /*b8b0*/  LOP3.LUT R136, R90, UR15, R93, 0x96, !PT ;  /* 0x0000000f5a887c12 */ /* 0x000fe2000f8e965d */
[----:B------:R-:W-:Y:S02]  /*b8c0*/  UIADD3 UR35, UPT, UPT, UR14, 0x3c6ef372, URZ ;  /* 0x3c6ef3720e237890 */ /* 0x000fe4000fffe0ff */
        /* <DEDUP_REMOVED lines=42> */
.L_x_5607:
        /* <DEDUP_REMOVED lines=23> */
.L_x_5611:
        /* <DEDUP_REMOVED lines=12> */
.L_x_5612:
        /* <DEDUP_REMOVED lines=45> */
.L_x_5610:
        /* <DEDUP_REMOVED lines=9> */
[----:B------:R-:W-:Y:S01]  /*c100*/  FSEL R93, R80, RZ, !P1 ;  /* 0x000000ff505d7208 */ /* 0x000fe20004800000 */
[----:B------:R-:W-:Y:S01]  /*c110*/  IMAD.MOV.U32 R80, RZ, RZ, R98 ;  /* 0x000000ffff507224 */ /* 0x000fe200078e0062 */
[----:B------:R-:W-:-:S03]  /*c120*/  PLOP3.LUT P1, PT, P1, PT, PT, 0x8, 0x80 ;  /* 0x000000000080781c */ /* 0x000fc60000f2e170 */
[--C-:B------:R-:W-:Y:S01]  /*c130*/  FFMA.FTZ R93, R93, R14, R92.reuse ;  /* 0x0000000e5d5d7223 */ /* 0x100fe2000001005c */
[----:B------:R-:W-:Y:S01]  /*c140*/  PRMT R92, R81, 0x7632, R92 ;  /* 0x00007632515c7816 */ /* 0x000fe2000000005c */
        /* <DEDUP_REMOVED lines=9> */
.L_x_5614:
        /* <DEDUP_REMOVED lines=12> */
.L_x_5615:
        /* <DEDUP_REMOVED lines=45> */
.L_x_5613:
        /* <DEDUP_REMOVED lines=9> */
[----:B------:R-:W-:Y:S01]  /*c600*/  IMAD.U32 R133, R80, 0x10000, RZ ;  /* 0x0001000050857824 */ /* 0x000fe200078e00ff */
[----:B------:R-:W-:-:S03]  /*c610*/  MOV R80, R98 ;  /* 0x0000006200507202 */ /* 0x000fc60000000f00 */
        /* <DEDUP_REMOVED lines=12> */
.L_x_5617:
        /* <DEDUP_REMOVED lines=12> */
.L_x_5618:
        /* <DEDUP_REMOVED lines=45> */
.L_x_5616:
        /* <DEDUP_REMOVED lines=23> */
.L_x_5620:
        /* <DEDUP_REMOVED lines=12> */
.L_x_5621:
        /* <DEDUP_REMOVED lines=45> */
.L_x_5619:
        /* <DEDUP_REMOVED lines=23> */
.L_x_5623:
        /* <DEDUP_REMOVED lines=12> */
.L_x_5624:
        /* <DEDUP_REMOVED lines=45> */
.L_x_5622:
        /* <DEDUP_REMOVED lines=10> */
[----:B------:R-:W-:Y:S02]  /*d510*/  FSEL R81, R80, RZ, !P5 ;  /* 0x000000ff50517208 */ /* 0x000fe40006800000 */
[----:B------:R-:W-:Y:S02]  /*d520*/  MOV R80, R98 ;  /* 0x0000006200507202 */ /* 0x000fe40000000f00 */
[----:B------:R-:W-:Y:S01]  /*d530*/  PLOP3.LUT P5, PT, P5, PT, PT, 0x8, 0x80 ;  /* 0x000000000080781c */ /* 0x000fe20002fae170 */
[----:B------:R-:W-:Y:S01]  /*d540*/  FFMA.FTZ R139, R81, R10, R82 ;  /* 0x0000000a518b7223 */ /* 0x000fe20000010052 */
[----:B------:R-:W-:Y:S11]  /*d550*/  @!P6 BRA `(.L_x_5625) ;  /* 0x00000004000ce947 */ /* 0x000ff60003800000 */
        /* <DEDUP_REMOVED lines=8> */
.L_x_5626:
        /* <DEDUP_REMOVED lines=14> */
.L_x_5627:
[----:B------:R-:W-:Y:S01]  /*d6c0*/  IMAD.WIDE.U32 R82, R89, -0x326172a9, RZ ;  /* 0xcd9e8d5759527825 */ /* 0x000fe200078e00ff */
[----:B------:R-:W-:-:S03]  /*d6d0*/  LOP3.LUT R142, R90, UR15, R81, 0x96, !PT ;  /* 0x0000000f5a8e7c12 */ /* 0x000fc6000f8e9651 */
[----:B------:R-:W-:Y:S01]  /*d6e0*/  IMAD.MOV.U32 R102, RZ, RZ, RZ ;  /* 0x000000ffff667224 */ /* 0x000fe200078e00ff */
        /* <DEDUP_REMOVED lines=42> */
.L_x_5625:
[----:B------:R-:W-:Y:S02]  /*d990*/  I2FP.F32.U32 R81, R80 ;  /* 0x0000005000517245 */ /* 0x000fe40000201000 */
[----:B------:R-:W-:Y:S02]  /*d9a0*/  SHF.L.U32 R92, R92, 0x10, RZ ;  /* 0x000000105c5c7819 */ /* 0x000fe400000006ff */
[----:B------:R-:W-:Y:S01]  /*d9b0*/  PRMT R80, R7, 0x7632, R80 ;  /* 0x0000763207507816 */ /* 0x000fe20000000050 */
[----:B------:R-:W-:Y:S01]  /*d9c0*/  FFMA.FTZ R81, R81, R0, 1.1641532182693481445e-10 ;  /* 0x2f00000051517423 */ /* 0x000fe20000010000 */
[----:B------:R-:W-:Y:S01]  /*d9d0*/  F2FP.BF16.F32.PACK_AB R82, R137, R135 ;  /* 0x000000878952723e */ /* 0x000fe200000010ff */
[----:B------:R-:W-:Y:S02]  /*d9e0*/  FMUL.FTZ R92, R92, UR6 ;  /* 0x000000065c5c7c20 */ /* 0x000fe40008410000 */
[----:B------:R-:W-:Y:S01]  /*d9f0*/  IMAD.U32 R143, R80, 0x10000, RZ ;  /* 0x00010000508f7824 */ /* 0x000fe200078e00ff */
[----:B------:R-:W-:Y:S01]  /*da00*/  FSETP.GTU.FTZ.AND P6, PT, R81, UR4, PT ;  /* 0x0000000451007c0b */ /* 0x000fe2000bfdc000 */
[----:B------:R-:W-:Y:S01]  /*da10*/  FMUL.FTZ R92, R92, UR5 ;  /* 0x000000055c5c7c20 */ /* 0x000fe20008410000 */
[----:B------:R-:W-:-:S02]  /*da20*/  F2FP.BF16.F32.PACK_AB R81, R133, R93 ;  /* 0x0000005d8551723e */ /* 0x000fc400000010ff */
[----:B------:R-:W-:Y:S02]  /*da30*/  F2FP.BF16.F32.PACK_AB R80, R87, R85 ;  /* 0x000000555750723e */ /* 0x000fe400000010ff */
[----:B------:R-:W-:Y:S02]  /*da40*/  FSEL R92, R92, RZ, !P6 ;  /* 0x000000ff5c5c7208 */ /* 0x000fe40007000000 */
[----:B------:R-:W-:-:S03]  /*da50*/  PLOP3.LUT P6, PT, P6, PT, PT, 0x8, 0x80 ;  /* 0x000000000080781c */ /* 0x000fc600037ce170 */
[----:B------:R-:W-:-:S05]  /*da60*/  FFMA.FTZ R143, R92, R11, R143 ;  /* 0x0000000b5c8f7223 */ /* 0x000fca000001008f */
[----:B------:R-:W-:Y:S01]  /*da70*/  F2FP.BF16.F32.PACK_AB R83, R143, R139 ;  /* 0x0000008b8f53723e */ /* 0x000fe200000010ff */
[----:B------:R-:W-:Y:S06]  /*da80*/  BRA `(.L_x_5628) ;  /* 0x0000002400f87947 */ /* 0x000fec0003800000 */
.L_x_5603:
[----:B------:R-:W-:Y:S01]  /*da90*/  ISETP.NE.AND P0, PT, R112, 0x1, PT ;  /* 0x000000017000780c */ /* 0x000fe20003f05270 */
[----:B------:R-:W-:Y:S02]  /*daa0*/  HFMA2 R92, -RZ, RZ, 0, 1.1920928955078125e-07 ;  /* 0x00000002ff5c7431 */ /* 0x000fe400000001ff */
[----:B-1----:R-:W-:Y:S01]  /*dab0*/  IMAD.MOV.U32 R84, RZ, RZ, R98 ;  /* 0x000000ffff547224 */ /* 0x002fe200078e0062 */
        /* <DEDUP_REMOVED lines=12> */
.L_x_5630:
        /* <DEDUP_REMOVED lines=12> */
.L_x_5631:
        /* <DEDUP_REMOVED lines=45> */
.L_x_5629:
[----:B------:R-:W-:Y:S01]  /*df10*/  I2FP.F32.U32 R85, R84 ;  /* 0x0000005400557245 */ /* 0x000fe20000201000 */
        /* <DEDUP_REMOVED lines=22> */
.L_x_5633:
        /* <DEDUP_REMOVED lines=12> */
.L_x_5634:
        /* <DEDUP_REMOVED lines=43> */
[----:B------:R-:W-:Y:S02]  /*e3f0*/  LOP3.LUT R100, R92, UR33, R135, 0x96, !PT ;  /* 0x000000215c647c12 */ /* 0x000fe4000f8e9687 */
[----:B------:R-:W-:-:S07]  /*e400*/  MOV R86, R134 ;  /* 0x0000008600567202 */ /* 0x000fce0000000f00 */
.L_x_5632:
[----:B------:R-:W-:Y:S01]  /*e410*/  I2FP.F32.U32 R87, R87 ;  /* 0x0000005700577245 */ /* 0x000fe20000201000 */
[----:B------:R-:W-:Y:S01]  /*e420*/  IMAD.MOV.U32 R102, RZ, RZ, 0x2 ;  /* 0x00000002ff667424 */ /* 0x000fe200078e00ff */
[----:B------:R-:W-:Y:S02]  /*e430*/  SHF.L.U32 R80, R80, 0x10, RZ ;  /* 0x0000001050507819 */ /* 0x000fe400000006ff */
        /* <DEDUP_REMOVED lines=18> */
.L_x_5636:
        /* <DEDUP_REMOVED lines=12> */
.L_x_5637:
        /* <DEDUP_REMOVED lines=45> */
.L_x_5635:
        /* <DEDUP_REMOVED lines=22> */
.L_x_5639:
        /* <DEDUP_REMOVED lines=12> */
.L_x_5640:
        /* <DEDUP_REMOVED lines=45> */
.L_x_5638:
        /* <DEDUP_REMOVED lines=21> */
.L_x_5642:
        /* <DEDUP_REMOVED lines=12> */
.L_x_5643:
        /* <DEDUP_REMOVED lines=45> */
.L_x_5641:
        /* <DEDUP_REMOVED lines=22> */
.L_x_5645:
        /* <DEDUP_REMOVED lines=12> */
.L_x_5646:
        /* <DEDUP_REMOVED lines=45> */
.L_x_5644:
        /* <DEDUP_REMOVED lines=21> */
.L_x_5648:
        /* <DEDUP_REMOVED lines=12> */
.L_x_5649:
        /* <DEDUP_REMOVED lines=45> */
.L_x_5647:
        /* <DEDUP_REMOVED lines=22> */
.L_x_5651:
        /* <DEDUP_REMOVED lines=14> */
.L_x_5652:
        /* <DEDUP_REMOVED lines=45> */
.L_x_5650:
        /* <DEDUP_REMOVED lines=11> */
[----:B------:R-:W-:-:S05]  /*10250*/  FMUL.FTZ R143, R92, R11 ;  /* 0x0000000b5c8f7220 */ /* 0x000fca0000410000 */
[----:B------:R-:W-:-:S07]  /*10260*/  F2FP.BF16.F32.PACK_AB R83, R143, R139 ;  /* 0x0000008b8f53723e */ /* 0x000fce00000010ff */
.L_x_5628:
        /* <DEDUP_REMOVED lines=11> */
[----:B------:R-:W-:Y:S01]  /*10320*/  LOP3.LUT R149, R149, R112, R108, 0xfe, !PT ;  /* 0x0000007095957212 */ /* 0x000fe200078efe6c */
[----:B------:R-:W-:Y:S01]  /*10330*/  FADD.FTZ R0, R0, R101 ;  /* 0x0000006500007221 */ /* 0x000fe20000010000 */
[----:B------:R-:W-:Y:S01]  /*10340*/  SEL R144, RZ, 0x1, !P3 ;  /* 0x00000001ff907807 */ /* 0x000fe20005800000 */
        /* <DEDUP_REMOVED lines=106> */
.L_x_5654:
[----:B------:R-:W-:Y:S05]  /*109f0*/  BSYNC.RECONVERGENT B0 ;  /* 0x0000000000007941 */ /* 0x000fea0003800200 */
.L_x_5653:
        /* <DEDUP_REMOVED lines=8> */
[----:B------:R-:W-:-:S04]  /*10a80*/  SHF.L.U32 R0, R94, 0x3, RZ ;  /* 0x000000035e007819 */ /* 0x000fc800000006ff */
[----:B------:R-:W-:Y:S01]  /*10a90*/  LOP3.LUT R2, R0, 0xf8, RZ, 0xc0, !PT ;  /* 0x000000f800027812 */ /* 0x000fe200078ec0ff */
[----:B------:R-:W-:Y:S01]  /*10aa0*/  IMAD.MOV.U32 R0, RZ, RZ, 0x300 ;  /* 0x00000300ff007424 */ /* 0x000fe200078e00ff */
[----:B0-----:R-:W-:-:S04]  /*10ab0*/  ULEA UR6, UR7, UR6, 0x18 ;  /* 0x0000000607067291 */ /* 0x001fc8000f8ec0ff */
[----:B------:R-:W-:-:S09]  /*10ac0*/  @UP2 UIADD3 UR6, UPT, UPT, UR6, 0x40, URZ ;  /* 0x0000004006062890 */ /* 0x000fd2000fffe0ff */
[----:B------:R-:W0:Y:S03]  /*10ad0*/  LDS.64 R2, [R2+UR6] ;  /* 0x0000000602027984 */ /* 0x000e260008000a00 */
.L_x_5656:
[----:B------:R-:W-:Y:S05]  /*10ae0*/  BSYNC.RECONVERGENT B0 ;  /* 0x0000000000007941 */ /* 0x000fea0003800200 */
.L_x_5655:
        /* <DEDUP_REMOVED lines=46> */
[C---:B------:R-:W-:Y:S01]  /*10dd0*/  FFMA.FTZ R83, R80.reuse, R107, R83 ;  /* 0x0000006b50537223 */ /* 0x040fe20000010053 */
[----:B------:R-:W-:Y:S02]  /*10de0*/  IMAD.U32 R107, RZ, RZ, UR16 ;  /* 0x00000010ff6b7e24 */ /* 0x000fe4000f8e00ff */
[----:B------:R-:W-:Y:S01]  /*10df0*/  FMUL.FTZ R81, R80, R81 ;  /* 0x0000005150517220 */ /* 0x000fe20000410000 */
[----:B-1----:R-:W-:Y:S01]  /*10e00*/  FMUL.FTZ R83, R82, R83 ;  /* 0x0000005352537220 */ /* 0x002fe20000410000 */
[----:B--2---:R-:W-:Y:S02]  /*10e10*/  FADD.FTZ R3, R2, R3 ;  /* 0x0000000302037221 */ /* 0x004fe40000010000 */
[----:B------:R-:W-:Y:S01]  /*10e20*/  FMUL.FTZ R81, R81, R145 ;  /* 0x0000009151517220 */ /* 0x000fe20000410000 */
[----:B------:R-:W0:Y:S01]  /*10e30*/  LDC R2, c[0x0][0x448] ;  /* 0x00011200ff027b82 */ /* 0x000e220000000800 */
[----:B------:R1:W2:Y:S01]  /*10e40*/  SHFL.IDX PT, R141, R83, RZ, 0x1f ;  /* 0x00001fff538d7589 */ /* 0x0002a200000e0000 */
[----:B------:R-:W-:Y:S01]  /*10e50*/  MOV R145, UR16 ;  /* 0x0000001000917c02 */ /* 0x000fe20008000f00 */
[----:B------:R-:W-:Y:S01]  /*10e60*/  FFMA.FTZ R3, R82, R81, R3 ;  /* 0x0000005152037223 */ /* 0x000fe20000010003 */
[----:B------:R-:W-:-:S04]  /*10e70*/  UIADD3 UR16, UPT, UPT, UR16, UR8, URZ ;  /* 0x0000000810107290 */ /* 0x000fc8000fffe0ff */
[----:B------:R-:W-:Y:S01]  /*10e80*/  UISETP.GE.AND UP1, UPT, UR16, UR9, UPT ;  /* 0x000000091000728c */ /* 0x000fe2000bf26270 */
[----:B------:R-:W0:Y:S01]  /*10e90*/  SHFL.IDX PT, R3, R3, RZ, 0x1f ;  /* 0x00001fff03037589 */ /* 0x000e2200000e0000 */
[----:B-1----:R-:W1:Y:S01]  /*10ea0*/  LDC.64 R82, c[0x0][0x428] ;  /* 0x00010a00ff527b82 */ /* 0x002e620000000a00 */
[C---:B--2---:R-:W-:Y:S01]  /*10eb0*/  FMUL.FTZ R0, R141.reuse, R141 ;  /* 0x0000008d8d007220 */ /* 0x044fe20000410000 */
[----:B------:R-:W-:-:S04]  /*10ec0*/  FSEL R84, R141, RZ, !P1 ;  /* 0x000000ff8d547208 */ /* 0x000fc80004800000 */
[----:B------:R-:W-:Y:S01]  /*10ed0*/  FSEL R81, R0, RZ, P1 ;  /* 0x000000ff00517208 */ /* 0x000fe20000800000 */
[C---:B------:R-:W-:Y:S01]  /*10ee0*/  FADD.FTZ R103, -R84.reuse, R103 ;  /* 0x0000006754677221 */ /* 0x040fe20000010100 */
        /* <DEDUP_REMOVED lines=11> */
[----:B------:R-:W3:Y:S01]  /*10fa0*/  @!P0 LDC.64 R80, c[0x0][0x3c8] ;  /* 0x0000f200ff508b82 */ /* 0x000ee20000000a00 */
        /* <DEDUP_REMOVED lines=15> */
[C---:B------:R-:W-:Y:S01]  /*110a0*/  FMUL.FTZ R0, R122.reuse, R105 ;  /* 0x000000697a007220 */ /* 0x040fe20000410000 */
[----:B------:R-:W-:Y:S01]  /*110b0*/  FMUL.FTZ R109, R122, R109 ;  /* 0x0000006d7a6d7220 */ /* 0x000fe20000410000 */
[----:B------:R-:W-:Y:S01]  /*110c0*/  FADD.FTZ R139, -R84, R139 ;  /* 0x0000008b548b7221 */ /* 0x000fe20000010100 */
[----:B------:R-:W-:Y:S01]  /*110d0*/  FFMA.FTZ R103, R103, R72, R48 ;  /* 0x0000004867677223 */ /* 0x000fe20000010030 */
[----:B------:R-:W-:Y:S01]  /*110e0*/  FFMA.FTZ R0, R0, R73, R49 ;  /* 0x0000004900007223 */ /* 0x000fe20000010031 */
[----:B------:R-:W-:Y:S01]  /*110f0*/  FADD.FTZ R143, -R84, R143 ;  /* 0x0000008f548f7221 */ /* 0x000fe20000010100 */
[----:B------:R-:W-:Y:S01]  /*11100*/  FMUL.FTZ R92, R122, R111 ;  /* 0x0000006f7a5c7220 */ /* 0x000fe20000410000 */
[----:B0-----:R-:W-:-:S04]  /*11110*/  @!P0 IMAD.WIDE R2, R107, 0x4, R2 ;  /* 0x000000046b028825 */ /* 0x001fc800078e0202 */
[C---:B------:R-:W-:Y:S01]  /*11120*/  FMUL.FTZ R95, R122.reuse, R95 ;  /* 0x0000005f7a5f7220 */ /* 0x040fe20000410000 */
[C---:B------:R-:W-:Y:S01]  /*11130*/  FMUL.FTZ R119, R122.reuse, R119 ;  /* 0x000000777a777220 */ /* 0x040fe20000410000 */
[----:B------:R-:W-:Y:S01]  /*11140*/  FMUL.FTZ R94, R122, R121 ;  /* 0x000000797a5e7220 */ /* 0x000fe20000410000 */
[----:B---3--:R-:W-:-:S04]  /*11150*/  @!P0 IMAD.WIDE R84, R145, 0x4, R80 ;  /* 0x0000000491548825 */ /* 0x008fc800078e0250 */
[----:B------:R-:W-:Y:S01]  /*11160*/  FFMA.FTZ R80, R109, R74, R50 ;  /* 0x0000004a6d507223 */ /* 0x000fe20000010032 */
[----:B------:R-:W-:Y:S01]  /*11170*/  FFMA.FTZ R81, R92, R75, R51 ;  /* 0x0000004b5c517223 */ /* 0x000fe20000010033 */
[----:B------:R-:W-:Y:S01]  /*11180*/  FMUL.FTZ R123, R122, R123 ;  /* 0x0000007b7a7b7220 */ /* 0x000fe20000410000 */
[----:B-1----:R-:W-:-:S04]  /*11190*/  IMAD.WIDE.U32 R104, R91, 0x10, R82 ;  /* 0x000000105b687825 */ /* 0x002fc800078e0052 */
[C---:B------:R-:W-:Y:S01]  /*111a0*/  FMUL.FTZ R112, R122.reuse, R125 ;  /* 0x0000007d7a707220 */ /* 0x040fe20000410000 */
[C---:B------:R-:W-:Y:S01]  /*111b0*/  FMUL.FTZ R127, R122.reuse, R127 ;  /* 0x0000007f7a7f7220 */ /* 0x040fe20000410000 */
[----:B------:R-:W-:Y:S01]  /*111c0*/  FMUL.FTZ R114, R122, R129 ;  /* 0x000000817a727220 */ /* 0x000fe20000410000 */
[----:B------:R-:W-:-:S04]  /*111d0*/  IMAD.WIDE.U32 R106, R113, 0x10, R82 ;  /* 0x00000010716a7825 */ /* 0x000fc800078e0052 */
[C---:B------:R-:W-:Y:S01]  /*111e0*/  FMUL.FTZ R99, R122.reuse, R99 ;  /* 0x000000637a637220 */ /* 0x040fe20000410000 */
[----:B------:R-:W-:Y:S01]  /*111f0*/  FMUL.FTZ R92, R122, R101 ;  /* 0x000000657a5c7220 */ /* 0x000fe20000410000 */
[----:B------:R-:W-:Y:S01]  /*11200*/  FFMA.FTZ R93, R119, R70, R46 ;  /* 0x00000046775d7223 */ /* 0x000fe2000001002e */
[----:B------:R-:W-:Y:S01]  /*11210*/  IMAD.WIDE.U32 R108, R131, 0x10, R82 ;  /* 0x00000010836c7825 */ /* 0x000fe200078e0052 */
[----:B------:R-:W-:-:S03]  /*11220*/  F2FP.BF16.F32.PACK_AB R82, R0, R103 ;  /* 0x000000670052723e */ /* 0x000fc600000010ff */
[----:B------:R-:W-:Y:S01]  /*11230*/  FMUL.FTZ R0, R122, R97 ;  /* 0x000000617a007220 */ /* 0x000fe20000410000 */
        /* <DEDUP_REMOVED lines=47> */
.L_x_5658:
        /* <DEDUP_REMOVED lines=13> */
.L_x_20948:


//--------------------- .text._ZN10layer_norm13ln_fwd_kernelINS_13Kernel_traitsIf13__nv_bfloat16S2_S2_fjLj6144ELj1ELj1ELj8ELj16ENS_18Kernel_traits_baseILj6144EfS2_S2_S2_fjLj256EEEEELb1ELb1ELb1ELb0EEEvNS_9FwdParamsE --------------------------
	.section	.text._ZN10layer_norm13ln_fwd_kernelINS_13Kernel_traitsIf13__nv_bfloat16S2_S2_fjLj6144ELj1ELj1ELj8ELj16ENS_18Kernel_traits_baseILj6144EfS2_S2_S2_fjLj256EEEEELb1ELb1ELb1ELb0EEEvNS_9FwdParamsE,"ax",@progbits
	.align	128
        .global         _ZN10layer_norm13ln_fwd_kernelINS_13Kernel_traitsIf13__nv_bfloat16S2_S2_fjLj6144ELj1ELj1ELj8ELj16ENS_18Kernel_traits_baseILj6144EfS2_S2_S2_fjLj256EEEEELb1ELb1ELb1ELb0EEEvNS_9FwdParamsE
        .type           _ZN10layer_norm13ln_fwd_kernelINS_13Kernel_traitsIf13__nv_bfloat16S2_S2_fjLj6144ELj1ELj1ELj8ELj16ENS_18Kernel_traits_baseILj6144EfS2_S2_S2_fjLj256EEEEELb1ELb1ELb1ELb0EEEvNS_9FwdParamsE,@function
        .size           _ZN10layer_norm13ln_fwd_kernelINS_13Kernel_traitsIf13__nv_bfloat16S2_S2_fjLj6144ELj1ELj1ELj8ELj16ENS_18Kernel_traits_baseILj6144EfS2_S2_S2_fjLj256EEEEELb1ELb1ELb1ELb0EEEvNS_9FwdParamsE,(.L_x_20949 - _ZN10layer_norm13ln_fwd_kernelINS_13Kernel_traitsIf13__nv_bfloat16S2_S2_fjLj6144ELj1ELj1ELj8ELj16ENS_18Kernel_traits_baseILj6144EfS2_S2_S2_fjLj256EEEEELb1ELb1ELb1ELb0EEEvNS_9FwdParamsE)
        .other          _ZN10layer_norm13ln_fwd_kernelINS_13Kernel_traitsIf13__nv_bfloat16S2_S2_fjLj6144ELj1ELj1ELj8ELj16ENS_18Kernel_traits_baseILj6144EfS2_S2_S2_fjLj256EEEEELb1ELb1ELb1ELb0EEEvNS_9FwdParamsE,@"STO_CUDA_ENTRY STV_DEFAULT"
_ZN10layer_norm13ln_fwd_kernelINS_13Kernel_traitsIf13__nv_bfloat16S2_S2_fjLj6144ELj1ELj1ELj8ELj16ENS_18Kernel_traits_baseILj6144EfS2_S2_S2_fjLj256EEEEELb1ELb1ELb1ELb0EEEvNS_9FwdParamsE:
.text._ZN10layer_norm13ln_fwd_kernelINS_13Kernel_traitsIf13__nv_bfloat16S2_S2_fjLj6144ELj1ELj1ELj8ELj16ENS_18Kernel_traits_baseILj6144EfS2_S2_S2_fjLj256EEEEELb1ELb1ELb1ELb0EEEvNS_9FwdParamsE:
        /* <DEDUP_REMOVED lines=34> */
[C---:B------:R-:W-:Y:S01]  /*0220*/  IADD3 R90, PT, PT, R3.reuse, -0x56f99767, RZ ;  /* 0xa9066899035a7810 */ /* 0x040fe20007ffe0ff */
[C---:B------:R-:W-:Y:S01]  /*0230*/  VIADD R87, R2.reuse, 0x78dde6e4 ;  /* 0x78dde6e402577836 */ /* 0x040fe20000000000 */
[C---:B------:R-:W-:Y:S01]  /*0240*/  IADD3 R94, PT, PT, R2.reuse, -0x700cb87f, RZ ;  /* 0x8ff34781025e7810 */ /* 0x040fe20007ffe0ff */
[----:B------:R-:W-:Y:S01]  /*0250*/  VIADD R92, R2, 0xb54cda56 ;  /* 0xb54cda56025c7836 */ /* 0x000fe20000000000 */
        /* <DEDUP_REMOVED lines=32> */
[----:B------:R-:W-:Y:S02]  /*0460*/  ISETP.GE.U32.AND P0, PT, R89, 0x300, PT ;  /* 0x000003005900780c */ /* 0x000fe40003f06070 */
[----:B------:R-:W-:-:S11]  /*0470*/  @P1 IADD3 R83, PT, PT, R83, 0x100, RZ ;  /* 0x0000010053531810 */ /* 0x000fd60007ffe0ff */
        /* <DEDUP_REMOVED lines=14> */
.L_x_5660:
        /* <DEDUP_REMOVED lines=10> */
[----:B------:R-:W-:Y:S02]  /*0600*/  @P2 CS2R R18, SRZ ;  /* 0x0000000000122805 */ /* 0x000fe4000001ff00 */
[----:B------:R-:W-:Y:S01]  /*0610*/  @P2 CS2R R16, SRZ ;  /* 0x0000000000102805 */ /* 0x000fe2000001ff00 */
[----:B------:R-:W5:Y:S01]  /*0620*/  @P0 LDG.E.128 R72, desc[UR8][R36.64] ;  /* 0x0000000824480981 */ /* 0x000f62000c1e1d00 */
[----:B------:R-:W0:Y:S01]  /*0630*/  @P2 LDC.64 R64, c[0x0][0x3d0] ;  /* 0x0000f400ff402b82 */ /* 0x000e220000000a00 */
[C---:B-1----:R-:W-:Y:S01]  /*0640*/  @P0 IMAD.WIDE.U32 R40, R83.reuse, 0x20, R38 ;  /* 0x0000002053280825 */ /* 0x042fe200078e0026 */
[----:B------:R-:W-:Y:S01]  /*0650*/  @P0 LOP3.LUT R83, R83, 0x100, RZ, 0xfc, !PT ;  /* 0x0000010053530812 */ /* 0x000fe200078efcff */
[----:B------:R1:W5:Y:S05]  /*0660*/  @P0 LDG.E.128 R68, desc[UR8][R36.64+0x10] ;  /* 0x0000100824440981 */ /* 0x00036a000c1e1d00 */
[----:B------:R-:W4:Y:S01]  /*0670*/  @P2 LDC.64 R66, c[0x0][0x3e8] ;  /* 0x0000fa00ff422b82 */ /* 0x000f220000000a00 */
[----:B--2---:R-:W-:Y:S01]  /*0680*/  @P1 IMAD.WIDE.U32 R42, R83, 0x20, R42 ;  /* 0x00000020532a1825 */ /* 0x004fe200078e002a */
[----:B------:R-:W5:Y:S01]  /*0690*/  @P0 LDG.E.128 R56, desc[UR8][R40.64] ;  /* 0x0000000828380981 */ /* 0x000f62000c1e1d00 */
[----:B------:R-:W-:-:S03]  /*06a0*/  CS2R R38, SRZ ;  /* 0x0000000000267805 */ /* 0x000fc6000001ff00 */
[----:B------:R2:W5:Y:S01]  /*06b0*/  @P0 LDG.E.128 R52, desc[UR8][R40.64+0x10] ;  /* 0x0000100828340981 */ /* 0x000562000c1e1d00 */
[C---:B---3--:R-:W-:Y:S01]  /*06c0*/  @P1 IMAD.WIDE.U32 R62, R83.reuse, 0x20, R60 ;  /* 0x00000020533e1825 */ /* 0x048fe200078e003c */
[----:B-1----:R-:W-:Y:S02]  /*06d0*/  CS2R R36, SRZ ;  /* 0x0000000000247805 */ /* 0x002fe4000001ff00 */
[----:B------:R-:W5:Y:S01]  /*06e0*/  @P1 LDG.E.128 R48, desc[UR8][R42.64] ;  /* 0x000000082a301981 */ /* 0x000f62000c1e1d00 */
[----:B------:R-:W-:-:S03]  /*06f0*/  @P1 VIADD R83, R83, 0x100 ;  /* 0x0000010053531836 */ /* 0x000fc60000000000 */
[----:B------:R1:W5:Y:S01]  /*0700*/  @P1 LDG.E.128 R44, desc[UR8][R42.64+0x10] ;  /* 0x000010082a2c1981 */ /* 0x000362000c1e1d00 */
[C---:B0-----:R-:W-:Y:S01]  /*0710*/  @P2 IMAD.WIDE.U32 R60, R83.reuse, 0x20, R64 ;  /* 0x00000020533c2825 */ /* 0x041fe200078e0040 */
[----:B--2---:R-:W-:Y:S02]  /*0720*/  CS2R R40, SRZ ;  /* 0x0000000000287805 */ /* 0x004fe4000001ff00 */
[----:B------:R-:W5:Y:S04]  /*0730*/  @P1 LDG.E.128 R32, desc[UR8][R62.64] ;  /* 0x000000083e201981 */ /* 0x000f68000c1e1d00 */
[----:B------:R0:W5:Y:S01]  /*0740*/  @P1 LDG.E.128 R28, desc[UR8][R62.64+0x10] ;  /* 0x000010083e1c1981 */ /* 0x000162000c1e1d00 */
[----:B----4-:R-:W-:Y:S01]  /*0750*/  @P2 IMAD.WIDE.U32 R64, R83, 0x20, R66 ;  /* 0x0000002053402825 */ /* 0x010fe200078e0042 */
[----:B-1----:R-:W-:-:S02]  /*0760*/  CS2R R42, SRZ ;  /* 0x00000000002a7805 */ /* 0x002fc4000001ff00 */
[----:B------:R-:W5:Y:S01]  /*0770*/  @P2 LDG.E.128 R24, desc[UR8][R60.64] ;  /* 0x000000083c182981 */ /* 0x000f62000c1e1d00 */
[----:B------:R-:W-:-:S03]  /*0780*/  CS2R R66, SRZ ;  /* 0x0000000000427805 */ /* 0x000fc6000001ff00 */
[----:B------:R1:W5:Y:S01]  /*0790*/  @P2 LDG.E.128 R20, desc[UR8][R60.64+0x10] ;  /* 0x000010083c142981 */ /* 0x000362000c1e1d00 */
[----:B0-----:R-:W-:-:S03]  /*07a0*/  CS2R R62, SRZ ;  /* 0x00000000003e7805 */ /* 0x001fc6000001ff00 */
[----:B------:R-:W5:Y:S04]  /*07b0*/  @P2 LDG.E.128 R8, desc[UR8][R64.64] ;  /* 0x0000000840082981 */ /* 0x000f68000c1e1d00 */
[----:B------:R0:W5:Y:S01]  /*07c0*/  @P2 LDG.E.128 R4, desc[UR8][R64.64+0x10] ;  /* 0x0000100840042981 */ /* 0x000162000c1e1d00 */
[----:B-1----:R-:W-:Y:S02]  /*07d0*/  CS2R R60, SRZ ;  /* 0x00000000003c7805 */ /* 0x002fe4000001ff00 */
[----:B0-----:R-:W-:-:S07]  /*07e0*/  CS2R R64, SRZ ;  /* 0x0000000000407805 */ /* 0x001fce000001ff00 */
.L_x_5661:
[----:B------:R-:W-:Y:S05]  /*07f0*/  BSYNC.RECONVERGENT B0 ;  /* 0x0000000000007941 */ /* 0x000fea0003800200 */
.L_x_5659:
[----:B------:R-:W1:Y:S02]  /*0800*/  LDCU UR5, c[0x0][0x384] ;  /* 0x00007080ff0577ac */ /* 0x000e640008000800 */
[----:B-1----:R-:W-:-:S13]  /*0810*/  ISETP.GE.AND P0, PT, R88, UR5, PT ;  /* 0x0000000558007c0c */ /* 0x002fda000bf06270 */
[----:B------:R-:W-:Y:S05]  /*0820*/  @P0 EXIT ;  /* 0x000000000000094d */ /* 0x000fea0003800000 */
[----:B------:R-:W1:Y:S01]  /*0830*/  LDCU UR5, c[0x0][0x360] ;  /* 0x00006c00ff0577ac */ /* 0x000e620008000800 */
[----:B0-----:R-:W-:Y:S01]  /*0840*/  IMAD.HI.U32 R77, R126, -0x2daee0ad, RZ ;  /* 0xd2511f537e4d7827 */ /* 0x001fe200078e00ff */
[----:B------:R-:W-:Y:S01]  /*0850*/  LOP3.LUT R114, R114, 0x3, RZ, 0xc0, !PT ;  /* 0x0000000372727812 */ /* 0x000fe200078ec0ff */
[----:B------:R-:W-:Y:S02]  /*0860*/  ULOP3.LUT UR6, UR4, 0xff, URZ, 0xc0, !UPT ;  /* 0x000000ff04067892 */ /* 0x000fe4000f8ec0ff */
[----:B------:R-:W-:Y:S01]  /*0870*/  IMAD R81, R126, -0x2daee0ad, RZ ;  /* 0xd2511f537e517824 */ /* 0x000fe200078e02ff */
[----:B------:R-:W-:Y:S01]  /*0880*/  LOP3.LUT R77, R77, R3, RZ, 0x3c, !PT ;  /* 0x000000034d4d7212 */ /* 0x000fe200078e3cff */
[----:B------:R-:W-:Y:S01]  /*0890*/  VIADD R83, R3, 0x76cf5d0a ;  /* 0x76cf5d0a03537836 */ /* 0x000fe20000000000 */
[----:B------:R-:W0:Y:S03]  /*08a0*/  LDCU UR7, c[0x0][0x404] ;  /* 0x00008080ff0777ac */ /* 0x000e260008000800 */
[C---:B------:R-:W-:Y:S01]  /*08b0*/  IMAD.HI.U32 R78, R77.reuse, -0x326172a9, RZ ;  /* 0xcd9e8d574d4e7827 */ /* 0x040fe200078e00ff */
[----:B------:R-:W2:Y:S03]  /*08c0*/  LDCU.U8 UR14, c[0x0][0x410] ;  /* 0x00008200ff0e77ac */ /* 0x000ea60008000000 */
[----:B------:R-:W-:Y:S01]  /*08d0*/  IMAD R77, R77, -0x326172a9, RZ ;  /* 0xcd9e8d574d4d7824 */ /* 0x000fe200078e02ff */
[----:B------:R-:W3:Y:S01]  /*08e0*/  LDCU UR15, c[0x0][0x400] ;  /* 0x00008000ff0f77ac */ /* 0x000ee20008000800 */
[----:B-1----:R-:W-:Y:S01]  /*08f0*/  IMAD R128, R88, UR5, R85 ;  /* 0x0000000558807c24 */ /* 0x002fe2000f8e0255 */
[----:B------:R-:W-:-:S03]  /*0900*/  ULOP3.LUT UR5, UR4, 0xffffff00, URZ, 0xc0, !UPT ;  /* 0xffffff0004057892 */ /* 0x000fc6000f8ec0ff */
[C---:B------:R-:W-:Y:S01]  /*0910*/  IMAD.HI.U32 R76, R128.reuse, -0x326172a9, RZ ;  /* 0xcd9e8d57804c7827 */ /* 0x040fe200078e00ff */
[----:B------:R-:W1:Y:S03]  /*0920*/  LDCU.64 UR12, c[0x0][0x408] ;  /* 0x00008100ff0c77ac */ /* 0x000e660008000a00 */
[----:B------:R-:W-:Y:S01]  /*0930*/  IMAD R79, R128, -0x326172a9, RZ ;  /* 0xcd9e8d57804f7824 */ /* 0x000fe200078e02ff */
[----:B------:R-:W-:Y:S01]  /*0940*/  LOP3.LUT R76, R91, R76, R2, 0x96, !PT ;  /* 0x0000004c5b4c7212 */ /* 0x000fe200078e9602 */
[----:B------:R-:W4:Y:S03]  /*0950*/  LDCU.64 UR10, c[0x0][0x3a0] ;  /* 0x00007400ff0a77ac */ /* 0x000f260008000a00 */
[----:B------:R-:W-:Y:S01]  /*0960*/  LOP3.LUT R78, R82, R79, R78, 0x96, !PT ;  /* 0x0000004f524e7212 */ /* 0x000fe200078e964e */
[----:B------:R-:W-:Y:S01]  /*0970*/  IMAD.HI.U32 R80, R76, -0x2daee0ad, RZ ;  /* 0xd2511f534c507827 */ /* 0x000fe200078e00ff */
[----:B------:R-:W-:Y:S01]  /*0980*/  IADD3 R79, PT, PT, R2, 0x3c6ef372, RZ ;  /* 0x3c6ef372024f7810 */ /* 0x000fe20007ffe0ff */
[----:B------:R-:W-:-:S02]  /*0990*/  UPLOP3.LUT UP1, UPT, UPT, UPT, UPT, 0x40, 0x4 ;  /* 0x000000000004789c */ /* 0x000fc40003f2e870 */
[----:B------:R-:W-:Y:S01]  /*09a0*/  IMAD R82, R76, -0x2daee0ad, RZ ;  /* 0xd2511f534c527824 */ /* 0x000fe200078e02ff */
[----:B------:R-:W-:Y:S01]  /*09b0*/  LOP3.LUT R80, R84, R81, R80, 0x96, !PT ;  /* 0x0000005154507212 */ /* 0x000fe200078e9650 */
[----:B------:R-:W-:-:S04]  /*09c0*/  IMAD.HI.U32 R81, R78, -0x2daee0ad, RZ ;  /* 0xd2511f534e517827 */ /* 0x000fc800078e00ff */
[----:B------:R-:W-:Y:S01]  /*09d0*/  IMAD.HI.U32 R76, R80, -0x326172a9, RZ ;  /* 0xcd9e8d57504c7827 */ /* 0x000fe200078e00ff */
[----:B------:R-:W-:-:S03]  /*09e0*/  LOP3.LUT R81, R83, R82, R81, 0x96, !PT ;  /* 0x0000005253517212 */ /* 0x000fc600078e9651 */
[----:B------:R-:W-:Y:S01]  /*09f0*/  IMAD R83, R78, -0x2daee0ad, RZ ;  /* 0xd2511f534e537824 */ /* 0x000fe200078e02ff */
[----:B------:R-:W-:Y:S01]  /*0a00*/  LOP3.LUT R76, R79, R77, R76, 0x96, !PT ;  /* 0x0000004d4f4c7212 */ /* 0x000fe200078e964c */
[----:B------:R-:W-:Y:S02]  /*0a10*/  IMAD R80, R80, -0x326172a9, RZ ;  /* 0xcd9e8d5750507824 */ /* 0x000fe400078e02ff */
[----:B------:R-:W-:-:S04]  /*0a20*/  IMAD.HI.U32 R77, R81, -0x326172a9, RZ ;  /* 0xcd9e8d57514d7827 */ /* 0x000fc800078e00ff */
[----:B------:R-:W-:-:S04]  /*0a30*/  IMAD.HI.U32 R78, R76, -0x2daee0ad, RZ ;  /* 0xd2511f534c4e7827 */ /* 0x000fc800078e00ff */
[----:B------:R-:W-:Y:S01]  /*0a40*/  VIADD R79, R2, 0xdaa66d2b ;  /* 0xdaa66d2b024f7836 */ /* 0x000fe20000000000 */
[----:B------:R-:W-:Y:S01]  /*0a50*/  LOP3.LUT R78, R86, R83, R78, 0x96, !PT ;  /* 0x00000053564e7212 */ /* 0x000fe200078e964e */
        /* <DEDUP_REMOVED lines=9> */
[----:B------:R-:W-:Y:S01]  /*0af0*/  IMAD R82, R77, -0x2daee0ad, RZ ;  /* 0xd2511f534d527824 */ /* 0x000fe200078e02ff */
[----:B------:R-:W-:Y:S01]  /*0b00*/  IADD3 R80, PT, PT, R2, 0x1715609d, RZ ;  /* 0x1715609d02507810 */ /* 0x000fe20007ffe0ff */
        /* <DEDUP_REMOVED lines=8> */
[----:B------:R-:W-:Y:S02]  /*0b90*/  LOP3.LUT R76, R92, R79, R76, 0x96, !PT ;  /* 0x0000004f5c4c7212 */ /* 0x000fe400078e964c */
[----:B------:R-:W-:Y:S01]  /*0ba0*/  IADD3 R79, PT, PT, R2, 0x5384540f, RZ ;  /* 0x5384540f024f7810 */ /* 0x000fe20007ffe0ff */
[----:B------:R-:W-:Y:S02]  /*0bb0*/  VIADD R82, R3, 0x646e171e ;  /* 0x646e171e03527836 */ /* 0x000fe40000000000 */
[----:B------:R-:W-:Y:S02]  /*0bc0*/  IMAD.MOV R83, RZ, RZ, -R0 ;  /* 0x000000ffff537224 */ /* 0x000fe400078e0a00 */
[----:B------:R-:W-:Y:S01]  /*0bd0*/  IMAD R77, R77, -0x326172a9, RZ ;  /* 0xcd9e8d574d4d7824 */ /* 0x000fe200078e02ff */
[----:B------:R-:W-:Y:S01]  /*0be0*/  LOP3.LUT R80, R82, R81, R80, 0x96, !PT ;  /* 0x0000005152507212 */ /* 0x000fe200078e9650 */
[----:B------:R-:W-:-:S02]  /*0bf0*/  IMAD R81, R78, -0x2daee0ad, RZ ;  /* 0xd2511f534e517824 */ /* 0x000fc400078e02ff */
[----:B------:R-:W-:-:S04]  /*0c00*/  IMAD.HI.U32 R78, R76, -0x2daee0ad, RZ ;  /* 0xd2511f534c4e7827 */ /* 0x000fc800078e00ff */
[----:B------:R-:W-:Y:S01]  /*0c10*/  IMAD.HI.U32 R0, R80, -0x326172a9, RZ ;  /* 0xcd9e8d5750007827 */ /* 0x000fe200078e00ff */
[----:B------:R-:W-:-:S03]  /*0c20*/  LOP3.LUT R78, R93, R81, R78, 0x96, !PT ;  /* 0x000000515d4e7212 */ /* 0x000fc600078e964e */
[----:B------:R-:W-:Y:S02]  /*0c30*/  HFMA2 R93, -RZ, RZ, 0, 0 ;  /* 0x00000000ff5d7431 */ /* 0x000fe400000001ff */
[----:B------:R-:W-:Y:S01]  /*0c40*/  IMAD.SHL.U32 R81, R85, 0x20, RZ ;  /* 0x0000002055517824 */ /* 0x000fe200078e00ff */
[----:B------:R-:W-:Y:S01]  /*0c50*/  LOP3.LUT R0, R79, R77, R0, 0x96, !PT ;  /* 0x0000004d4f007212 */ /* 0x000fe200078e9600 */
[----:B------:R-:W-:Y:S02]  /*0c60*/  IMAD R77, R76, -0x2daee0ad, RZ ;  /* 0xd2511f534c4d7824 */ /* 0x000fe400078e02ff */
[----:B------:R-:W-:Y:S01]  /*0c70*/  VIADD R79, R3, 0xdb3d7428 ;  /* 0xdb3d7428034f7836 */ /* 0x000fe20000000000 */
[----:B------:R-:W-:Y:S01]  /*0c80*/  LOP3.LUT R82, R81, 0x3e0, RZ, 0xc0, !PT ;  /* 0x000003e051527812 */ /* 0x000fe200078ec0ff */
[----:B------:R-:W-:Y:S01]  /*0c90*/  IMAD.HI.U32 R76, R0, -0x2daee0ad, RZ ;  /* 0xd2511f53004c7827 */ /* 0x000fe200078e00ff */
[----:B------:R-:W-:Y:S02]  /*0ca0*/  VIADDMNMX R81, R83, UR6, RZ, !PT ;  /* 0x0000000653517c46 */ /* 0x000fe4000f8001ff */
[----:B------:R-:W-:-:S02]  /*0cb0*/  IADD3 R82, PT, PT, RZ, -R82, RZ ;  /* 0x80000052ff527210 */ /* 0x000fc40007ffe0ff */
[----:B------:R-:W-:Y:S02]  /*0cc0*/  VIMNMX R81, PT, PT, R81, 0x20, PT ;  /* 0x0000002051517848 */ /* 0x000fe40003fe0100 */
[----:B------:R-:W-:Y:S01]  /*0cd0*/  LOP3.LUT R108, R79, R77, R76, 0x96, !PT ;  /* 0x0000004d4f6c7212 */ /* 0x000fe200078e964c */
[----:B------:R-:W-:Y:S01]  /*0ce0*/  IMAD R77, R80, -0x326172a9, RZ ;  /* 0xcd9e8d57504d7824 */ /* 0x000fe200078e02ff */
[----:B------:R-:W-:Y:S01]  /*0cf0*/  LEA R81, R81, UR5, 0x3 ;  /* 0x0000000551517c11 */ /* 0x000fe2000f8e18ff */
[----:B------:R-:W-:-:S03]  /*0d00*/  IMAD.HI.U32 R76, R78, -0x326172a9, RZ ;  /* 0xcd9e8d574e4c7827 */ /* 0x000fc600078e00ff */
[----:B------:R-:W-:Y:S01]  /*0d10*/  I2FP.F32.U32 R81, R81 ;  /* 0x0000005100517245 */ /* 0x000fe20000201000 */
[----:B------:R-:W-:Y:S02]  /*0d20*/  VIADD R79, R2, 0xf1bbcdc8 ;  /* 0xf1bbcdc8024f7836 */ /* 0x000fe40000000000 */
[----:B------:R-:W-:Y:S01]  /*0d30*/  IMAD.MOV.U32 R80, RZ, RZ, R82 ;  /* 0x000000ffff507224 */ /* 0x000fe200078e0052 */
[----:B------:R0:W0:Y:S01]  /*0d40*/  MUFU.RCP R90, R81 ;  /* 0x00000051005a7308 */ /* 0x0000220000001000 */
[----:B------:R-:W-:Y:S01]  /*0d50*/  IMAD.HI.U32 R106, R108, -0x326172a9, RZ ;  /* 0xcd9e8d576c6a7827 */ /* 0x000fe200078e00ff */
[----:B------:R-:W-:-:S03]  /*0d60*/  LOP3.LUT R76, R79, R77, R76, 0x96, !PT ;  /* 0x0000004d4f4c7212 */ /* 0x000fc600078e964c */
[----:B------:R-:W-:Y:S01]  /*0d70*/  IMAD R77, R0, -0x2daee0ad, RZ ;  /* 0xd2511f53004d7824 */ /* 0x000fe200078e02ff */
[----:B------:R-:W-:Y:S01]  /*0d80*/  VIADDMNMX R0, R80, UR6, RZ, !PT ;  /* 0x0000000650007c46 */ /* 0x000fe2000f8001ff */
[----:B------:R-:W-:Y:S02]  /*0d90*/  IMAD R79, R78, -0x326172a9, RZ ;  /* 0xcd9e8d574e4f7824 */ /* 0x000fe400078e02ff */
[----:B------:R-:W-:Y:S01]  /*0da0*/  IMAD.HI.U32 R112, R76, -0x2daee0ad, RZ ;  /* 0xd2511f534c707827 */ /* 0x000fe200078e00ff */
[----:B------:R-:W-:Y:S02]  /*0db0*/  VIMNMX R0, PT, PT, R0, 0x20, PT ;  /* 0x0000002000007848 */ /* 0x000fe40003fe0100 */
[----:B------:R-:W-:Y:S01]  /*0dc0*/  LOP3.LUT R106, R94, R79, R106, 0x96, !PT ;  /* 0x0000004f5e6a7212 */ /* 0x000fe200078e966a */
[----:B------:R-:W-:Y:S01]  /*0dd0*/  IMAD R108, R108, -0x326172a9, RZ ;  /* 0xcd9e8d576c6c7824 */ /* 0x000fe200078e02ff */
[----:B------:R-:W-:Y:S01]  /*0de0*/  LOP3.LUT R112, R95, R77, R112, 0x96, !PT ;  /* 0x0000004d5f707212 */ /* 0x000fe200078e9670 */
[----:B------:R-:W-:Y:S01]  /*0df0*/  IMAD R110, R76, -0x2daee0ad, RZ ;  /* 0xd2511f534c6e7824 */ /* 0x000fe200078e02ff */
[----:B-1234-:R-:W-:-:S07]  /*0e00*/  LEA R92, R0, UR5, 0x3 ;  /* 0x00000005005c7c11 */ /* 0x01efce000f8e18ff */
.L_x_5975:
[----:B------:R-:W1:Y:S08]  /*0e10*/  LDC.64 R84, c[0x0][0x3f0] ;  /* 0x0000fc00ff547b82 */ /* 0x000e700000000a00 */
[----:B------:R-:W2:Y:S08]  /*0e20*/  LDC.64 R86, c[0x0][0x3f8] ;  /* 0x0000fe00ff567b82 */ /* 0x000eb00000000a00 */
[----:B------:R-:W3:Y:S01]  /*0e30*/  LDC R133, c[0x0][0x388] ;  /* 0x0000e200ff857b82 */ /* 0x000ee20000000800 */
[----:B-1----:R-:W-:-:S05]  /*0e40*/  IMAD.WIDE R84, R88, 0x4, R84 ;  /* 0x0000000458547825 */ /* 0x002fca00078e0254 */
[----:B------:R1:W4:Y:S01]  /*0e50*/  LDG.E R120, desc[UR8][R84.64] ;  /* 0x0000000854787981 */ /* 0x000322000c1e1900 */
[----:B--2---:R-:W-:-:S05]  /*0e60*/  IMAD.WIDE R86, R88, 0x4, R86 ;  /* 0x0000000458567825 */ /* 0x004fca00078e0256 */
[----:B-----5:R2:W5:Y:S01]  /*0e70*/  LDG.E R102, desc[UR8][R86.64] ;  /* 0x0000000856667981 */ /* 0x020562000c1e1900 */
        /* <DEDUP_REMOVED lines=8> */
[----:B------:R-:W-:-:S04]  /*0f00*/  @P3 VIADD R0, R120, 0xffffffff ;  /* 0xffffffff78003836 */ /* 0x000fc80000000000 */
        /* <DEDUP_REMOVED lines=9> */
[----:B------:R-:W1:Y:S02]  /*0fa0*/  LDC.64 R76, c[0x0][0x390] ;  /* 0x0000e400ff4c7b82 */ /* 0x000e640000000a00 */
[----:B-1----:R-:W-:-:S06]  /*0fb0*/  IMAD.WIDE.U32 R76, R0, 0x10, R76 ;  /* 0x00000010004c7825 */ /* 0x002fcc00078e004c */
[----:B------:R-:W5:Y:S02]  /*0fc0*/  LDG.E.128 R76, desc[UR8][R76.64] ;  /* 0x000000084c4c7981 */ /* 0x000f64000c1e1d00 */
.L_x_5664:
[----:B------:R-:W-:Y:S05]  /*0fd0*/  BRA.U !UP0, `(.L_x_5665) ;  /* 0x0000003508d07547 */ /* 0x000fea000b800000 */
[----:B0-----:R-:W0:Y:S02]  /*0fe0*/  LDC.64 R80, c[0x0][0x3a0] ;  /* 0x0000e800ff507b82 */ /* 0x001e240000000a00 */
        /* <DEDUP_REMOVED lines=23> */
.L_x_5669:
        /* <DEDUP_REMOVED lines=13> */
.L_x_5671:
[----:B------:R-:W-:Y:S05]  /*1230*/  BSYNC.RECONVERGENT B2 ;  /* 0x0000000000027941 */ /* 0x000fea0003800200 */
.L_x_5670:
        /* <DEDUP_REMOVED lines=60> */
.L_x_5668:
[----:B------:R-:W-:Y:S05]  /*1600*/  BSYNC.RECONVERGENT B1 ;  /* 0x0000000000017941 */ /* 0x000fea0003800200 */
.L_x_5667:
        /* <DEDUP_REMOVED lines=10> */
[----:B------:R-:W-:-:S07]  /*16b0*/  FFMA.FTZ R135, R135, R56, R84 ;  /* 0x0000003887877223 */ /* 0x000fce0000010054 */
.L_x_5666:
        /* <DEDUP_REMOVED lines=22> */
.L_x_5675:
        /* <DEDUP_REMOVED lines=13> */
.L_x_5677:
[----:B------:R-:W-:Y:S05]  /*18f0*/  BSYNC.RECONVERGENT B2 ;  /* 0x0000000000027941 */ /* 0x000fea0003800200 */
.L_x_5676:
        /* <DEDUP_REMOVED lines=13> */
[C---:B------:R-:W-:Y:S01]  /*19d0*/  VIADD R85, R2.reuse, 0x3c6ef372 ;  /* 0x3c6ef37202557836 */ /* 0x040fe20000000000 */
[----:B------:R-:W-:-:S04]  /*19e0*/  IADD3 R87, PT, PT, R2, -0x255992d5, RZ ;  /* 0xdaa66d2b02577810 */ /* 0x000fc80007ffe0ff */
        /* <DEDUP_REMOVED lines=9> */
[C---:B------:R-:W-:Y:S02]  /*1a80*/  IADD3 R85, PT, PT, R2.reuse, 0x78dde6e4, RZ ;  /* 0x78dde6e402557810 */ /* 0x040fe40007ffe0ff */
        /* <DEDUP_REMOVED lines=34> */
[----:B------:R-:W-:Y:S01]  /*1cb0*/  LOP3.LUT R112, R85, R86, R139, 0x96, !PT ;  /* 0x0000005655707212 */ /* 0x000fe200078e968b */
[----:B------:R-:W-:-:S07]  /*1cc0*/  IMAD.MOV.U32 R86, RZ, RZ, RZ ;  /* 0x000000ffff567224 */ /* 0x000fce00078e00ff */
.L_x_5674:
[----:B------:R-:W-:Y:S05]  /*1cd0*/  BSYNC.RECONVERGENT B1 ;  /* 0x0000000000017941 */ /* 0x000fea0003800200 */
.L_x_5673:
[----:B------:R-:W-:Y:S01]  /*1ce0*/  HFMA2 R114, -RZ, RZ, 0.1171875, 0 ;  /* 0x2f800000ff727431 */ /* 0x000fe200000001ff */
[----:B-----5:R-:W-:Y:S02]  /*1cf0*/  PRMT R94, R76, 0x7632, R94 ;  /* 0x000076324c5e7816 */ /* 0x020fe4000000005e */
[----:B------:R-:W-:Y:S02]  /*1d00*/  I2FP.F32.U32 R85, R87 ;  /* 0x0000005700557245 */ /* 0x000fe40000201000 */
[----:B------:R-:W-:Y:S01]  /*1d10*/  PRMT R87, R80, 0x7632, R87 ;  /* 0x0000763250577816 */ /* 0x000fe20000000057 */
[----:B------:R-:W-:Y:S02]  /*1d20*/  IMAD.U32 R94, R94, 0x10000, RZ ;  /* 0x000100005e5e7824 */ /* 0x000fe400078e00ff */
[----:B------:R-:W-:Y:S02]  /*1d30*/  FFMA.FTZ R85, R85, R114, 1.1641532182693481445e-10 ;  /* 0x2f00000055557423 */ /* 0x000fe40000010072 */
[----:B------:R-:W-:Y:S01]  /*1d40*/  FMUL.FTZ R94, R94, UR13 ;  /* 0x0000000d5e5e7c20 */ /* 0x000fe20008410000 */
[----:B------:R-:W-:-:S02]  /*1d50*/  IMAD.U32 R87, R87, 0x10000, RZ ;  /* 0x0001000057577824 */ /* 0x000fc400078e00ff */
[----:B------:R-:W-:Y:S01]  /*1d60*/  FSETP.GTU.FTZ.AND P1, PT, R85, UR7, PT ;  /* 0x0000000755007c0b */ /* 0x000fe2000bf3c000 */
[----:B------:R-:W-:-:S03]  /*1d70*/  FMUL.FTZ R85, R94, UR12 ;  /* 0x0000000c5e557c20 */ /* 0x000fc60008410000 */
[----:B------:R-:W-:Y:S02]  /*1d80*/  SEL R94, RZ, 0x1, P1 ;  /* 0x00000001ff5e7807 */ /* 0x000fe40000800000 */
[----:B------:R-:W-:-:S05]  /*1d90*/  FSEL R114, R85, RZ, !P1 ;  /* 0x000000ff55727208 */ /* 0x000fca0004800000 */
[----:B------:R-:W-:-:S07]  /*1da0*/  FFMA.FTZ R137, R114, R57, R87 ;  /* 0x0000003972897223 */ /* 0x000fce0000010057 */
.L_x_5672:
        /* <DEDUP_REMOVED lines=21> */
.L_x_5681:
        /* <DEDUP_REMOVED lines=13> */
.L_x_5683:
[----:B------:R-:W-:Y:S05]  /*1fd0*/  BSYNC.RECONVERGENT B2 ;  /* 0x0000000000027941 */ /* 0x000fea0003800200 */
.L_x_5682:
        /* <DEDUP_REMOVED lines=61> */
.L_x_5680:
[----:B------:R-:W-:Y:S05]  /*23b0*/  BSYNC.RECONVERGENT B1 ;  /* 0x0000000000017941 */ /* 0x000fea0003800200 */
.L_x_5679:
        /* <DEDUP_REMOVED lines=10> */
[----:B------:R-:W-:-:S07]  /*2460*/  FFMA.FTZ R139, R139, R58, R110 ;  /* 0x0000003a8b8b7223 */ /* 0x000fce000001006e */
.L_x_5678:
        /* <DEDUP_REMOVED lines=22> */
.L_x_5687:
        /* <DEDUP_REMOVED lines=13> */
.L_x_5689:
[----:B------:R-:W-:Y:S05]  /*26a0*/  BSYNC.RECONVERGENT B2 ;  /* 0x0000000000027941 */ /* 0x000fea0003800200 */
.L_x_5688:
[----:B------:R-:W-:Y:S01]  /*26b0*/  IMAD.WIDE.U32 R142, R128, -0x326172a9, RZ ;  /* 0xcd9e8d57808e7825 */ /* 0x000fe200078e00ff */
[----:B------:R-:W-:-:S03]  /*26c0*/  LOP3.LUT R146, R93, R141, R3, 0x96, !PT ;  /* 0x0000008d5d927212 */ /* 0x000fc600078e9603 */
[----:B------:R-:W-:Y:S01]  /*26d0*/  HFMA2 R86, -RZ, RZ, 0, 0 ;  /* 0x00000000ff567431 */ /* 0x000fe200000001ff */
[----:B------:R-:W-:Y:S01]  /*26e0*/  IADD3 R141, PT, PT, R2, -0x61c88647, RZ ;  /* 0x9e3779b9028d7810 */ /* 0x000fe20007ffe0ff */
[----:B------:R-:W-:Y:S01]  /*26f0*/  IMAD.MOV.U32 R96, RZ, RZ, R122 ;  /* 0x000000ffff607224 */ /* 0x000fe200078e007a */
        /* <DEDUP_REMOVED lines=56> */
.L_x_5686:
[----:B------:R-:W-:Y:S05]  /*2a80*/  BSYNC.RECONVERGENT B1 ;  /* 0x0000000000017941 */ /* 0x000fea0003800200 */
.L_x_5685:
        /* <DEDUP_REMOVED lines=12> */
[----:B------:R-:W-:-:S07]  /*2b50*/  FFMA.FTZ R141, R110, R59, R141 ;  /* 0x0000003b6e8d7223 */ /* 0x000fce000001008d */
.L_x_5684:
        /* <DEDUP_REMOVED lines=21> */
.L_x_5693:
        /* <DEDUP_REMOVED lines=13> */
.L_x_5695:
[----:B------:R-:W-:Y:S05]  /*2d80*/  BSYNC.RECONVERGENT B2 ;  /* 0x0000000000027941 */ /* 0x000fea0003800200 */
.L_x_5694:
        /* <DEDUP_REMOVED lines=58> */
[----:B------:R-:W-:-:S03]  /*3130*/  IMAD.MOV.U32 R108, RZ, RZ, R148 ;  /* 0x000000ffff6c7224 */ /* 0x000fc600078e0094 */
[----:B------:R-:W-:Y:S01]  /*3140*/  LOP3.LUT R112, R97, R142, R147, 0x96, !PT ;  /* 0x0000008e61707212 */ /* 0x000fe200078e9693 */
[----:B------:R-:W-:-:S07]  /*3150*/  IMAD.MOV.U32 R97, RZ, RZ, R124 ;  /* 0x000000ffff617224 */ /* 0x000fce00078e007c */
.L_x_5692:
[----:B------:R-:W-:Y:S05]  /*3160*/  BSYNC.RECONVERGENT B1 ;  /* 0x0000000000017941 */ /* 0x000fea0003800200 */
.L_x_5691:
        /* <DEDUP_REMOVED lines=11> */
.L_x_5690:
        /* <DEDUP_REMOVED lines=22> */
.L_x_5699:
        /* <DEDUP_REMOVED lines=13> */
.L_x_5701:
[----:B------:R-:W-:Y:S05]  /*3450*/  BSYNC.RECONVERGENT B2 ;  /* 0x0000000000027941 */ /* 0x000fea0003800200 */
.L_x_5700:
        /* <DEDUP_REMOVED lines=8> */
[C---:B------:R-:W-:Y:S01]  /*34e0*/  IADD3 R151, PT, PT, R3.reuse, 0x76cf5d0a, RZ ;  /* 0x76cf5d0a03977810 */ /* 0x040fe20007ffe0ff */
        /* <DEDUP_REMOVED lines=52> */
.L_x_5698:
[----:B------:R-:W-:Y:S05]  /*3830*/  BSYNC.RECONVERGENT B1 ;  /* 0x0000000000017941 */ /* 0x000fea0003800200 */
.L_x_5697:
        /* <DEDUP_REMOVED lines=13> */
.L_x_5696:
        /* <DEDUP_REMOVED lines=21> */
.L_x_5705:
        /* <DEDUP_REMOVED lines=13> */
.L_x_5707:
[----:B------:R-:W-:Y:S05]  /*3b30*/  BSYNC.RECONVERGENT B2 ;  /* 0x0000000000027941 */ /* 0x000fea0003800200 */
.L_x_5706:
        /* <DEDUP_REMOVED lines=52> */
[----:B------:R-:W-:-:S03]  /*3e80*/  LOP3.LUT R99, R99, R152, R149, 0x96, !PT ;  /* 0x0000009863637212 */ /* 0x000fc600078e9695 */
[----:B------:R-:W-:-:S04]  /*3e90*/  IMAD.WIDE.U32 R152, R151, -0x326172a9, RZ ;  /* 0xcd9e8d5797987825 */ /* 0x000fc800078e00ff */
[----:B------:R-:W-:Y:S01]  /*3ea0*/  IMAD.WIDE.U32 R150, R99, -0x2daee0ad, RZ ;  /* 0xd2511f5363967825 */ /* 0x000fe200078e00ff */
[----:B------:R-:W-:Y:S02]  /*3eb0*/  LOP3.LUT R106, R147, R148, R153, 0x96, !PT ;  /* 0x00000094936a7212 */ /* 0x000fe400078e9699 */
[----:B------:R-:W-:Y:S01]  /*3ec0*/  MOV R108, R152 ;  /* 0x00000098006c7202 */ /* 0x000fe20000000f00 */
[----:B------:R-:W-:Y:S02]  /*3ed0*/  VIADD R99, R3, 0x96a522ad ;  /* 0x96a522ad03637836 */ /* 0x000fe40000000000 */
[----:B------:R-:W-:-:S03]  /*3ee0*/  IMAD.MOV.U32 R136, RZ, RZ, R150 ;  /* 0x000000ffff887224 */ /* 0x000fc600078e0096 */
[----:B------:R-:W-:Y:S01]  /*3ef0*/  LOP3.LUT R112, R99, R146, R151, 0x96, !PT ;  /* 0x0000009263707212 */ /* 0x000fe200078e9697 */
[----:B------:R-:W-:-:S07]  /*3f00*/  IMAD.MOV.U32 R99, RZ, RZ, R132 ;  /* 0x000000ffff637224 */ /* 0x000fce00078e0084 */
.L_x_5704:
[----:B------:R-:W-:Y:S05]  /*3f10*/  BSYNC.RECONVERGENT B1 ;  /* 0x0000000000017941 */ /* 0x000fea0003800200 */
.L_x_5703:
        /* <DEDUP_REMOVED lines=11> */
.L_x_5702:
        /* <DEDUP_REMOVED lines=22> */
.L_x_5711:
        /* <DEDUP_REMOVED lines=13> */
.L_x_5713:
[----:B------:R-:W-:Y:S05]  /*4200*/  BSYNC.RECONVERGENT B2 ;  /* 0x0000000000027941 */ /* 0x000fea0003800200 */
.L_x_5712:
        /* <DEDUP_REMOVED lines=60> */
[----:B------:R-:W-:-:S07]  /*45d0*/  LOP3.LUT R112, R151, R148, R153, 0x96, !PT ;  /* 0x0000009497707212 */ /* 0x000fce00078e9699 */
.L_x_5710:
[----:B------:R-:W-:Y:S05]  /*45e0*/  BSYNC.RECONVERGENT B1 ;  /* 0x0000000000017941 */ /* 0x000fea0003800200 */
.L_x_5709:
        /* <DEDUP_REMOVED lines=13> */
.L_x_5708:
[----:B------:R-:W-:Y:S02]  /*46c0*/  F2FP.BF16.F32.PACK_AB R130, RZ, R149 ;  /* 0x00000095ff82723e */ /* 0x000fe400000010ff */
[----:B------:R-:W-:Y:S02]  /*46d0*/  PRMT R84, R84, 0x5410, R87 ;  /* 0x0000541054547816 */ /* 0x000fe40000000057 */
[----:B------:R-:W-:Y:S02]  /*46e0*/  PRMT R86, R86, 0x5410, R124 ;  /* 0x0000541056567816 */ /* 0x000fe4000000007c */
[----:B------:R-:W-:Y:S02]  /*46f0*/  PRMT R85, R85, 0x5410, R110 ;  /* 0x0000541055557816 */ /* 0x000fe4000000006e */
[----:B------:R-:W-:Y:S01]  /*4700*/  PRMT R87, R138, 0x5410, R130 ;  /* 0x000054108a577816 */ /* 0x000fe20000000082 */
[----:B------:R-:W-:Y:S06]  /*4710*/  BRA `(.L_x_5714) ;  /* 0x0000003400107947 */ /* 0x000fec0003800000 */
.L_x_5665:
[----:B------:R-:W-:Y:S01]  /*4720*/  MOV R135, RZ ;  /* 0x000000ff00877202 */ /* 0x000fe20000000f00 */
[----:B------:R-:W-:Y:S02]  /*4730*/  IMAD.MOV.U32 R85, RZ, RZ, R114 ;  /* 0x000000ffff557224 */ /* 0x000fe400078e0072 */
[----:B------:R-:W-:Y:S01]  /*4740*/  IMAD.MOV.U32 R122, RZ, RZ, R110 ;  /* 0x000000ffff7a7224 */ /* 0x000fe200078e006e */
        /* <DEDUP_REMOVED lines=17> */
.L_x_5718:
        /* <DEDUP_REMOVED lines=13> */
.L_x_5720:
[----:B0-----:R-:W-:Y:S05]  /*4930*/  BSYNC.RECONVERGENT B2 ;  /* 0x0000000000027941 */ /* 0x001fea0003800200 */
.L_x_5719:
        /* <DEDUP_REMOVED lines=59> */
[----:B------:R-:W-:Y:S01]  /*4cf0*/  MOV R84, R110 ;  /* 0x0000006e00547202 */ /* 0x000fe20000000f00 */
[----:B------:R-:W-:-:S07]  /*4d00*/  IMAD.MOV.U32 R85, RZ, RZ, RZ ;  /* 0x000000ffff557224 */ /* 0x000fce00078e00ff */
.L_x_5717:
[----:B0-----:R-:W-:Y:S05]  /*4d10*/  BSYNC.RECONVERGENT B1 ;  /* 0x0000000000017941 */ /* 0x001fea0003800200 */
.L_x_5716:
        /* <DEDUP_REMOVED lines=8> */
[----:B------:R-:W-:-:S05]  /*4da0*/  FSEL R135, R86, RZ, !P0 ;  /* 0x000000ff56877208 */ /* 0x000fca0004000000 */
[----:B------:R-:W-:-:S07]  /*4db0*/  FMUL.FTZ R135, R135, R56 ;  /* 0x0000003887877220 */ /* 0x000fce0000410000 */
.L_x_5715:
[----:B------:R-:W-:Y:S01]  /*4dc0*/  F2FP.BF16.F32.PACK_AB R84, RZ, R135 ;  /* 0x00000087ff54723e */ /* 0x000fe200000010ff */
[----:B------:R-:W-:Y:S02]  /*4dd0*/  IMAD.MOV.U32 R137, RZ, RZ, RZ ;  /* 0x000000ffff897224 */ /* 0x000fe400078e00ff */
[----:B------:R-:W-:Y:S01]  /*4de0*/  IMAD.MOV.U32 R86, RZ, RZ, R85 ;  /* 0x000000ffff567224 */ /* 0x000fe200078e0055 */
        /* <DEDUP_REMOVED lines=14> */
.L_x_5724:
        /* <DEDUP_REMOVED lines=13> */
.L_x_5726:
[----:B0-----:R-:W-:Y:S05]  /*4fa0*/  BSYNC.RECONVERGENT B2 ;  /* 0x0000000000027941 */ /* 0x001fea0003800200 */
.L_x_5725:
        /* <DEDUP_REMOVED lines=57> */
[----:B------:R-:W-:Y:S01]  /*5340*/  LOP3.LUT R112, R85, R86, R139, 0x96, !PT ;  /* 0x0000005655707212 */ /* 0x000fe200078e968b */
[----:B------:R-:W-:Y:S01]  /*5350*/  IMAD.MOV.U32 R108, RZ, RZ, R140 ;  /* 0x000000ffff6c7224 */ /* 0x000fe200078e008c */
[----:B------:R-:W-:Y:S01]  /*5360*/  MOV R122, R138 ;  /* 0x0000008a007a7202 */ /* 0x000fe20000000f00 */
[----:B------:R-:W-:-:S07]  /*5370*/  IMAD.MOV.U32 R86, RZ, RZ, RZ ;  /* 0x000000ffff567224 */ /* 0x000fce00078e00ff */
.L_x_5723:
[----:B0-----:R-:W-:Y:S05]  /*5380*/  BSYNC.RECONVERGENT B1 ;  /* 0x0000000000017941 */ /* 0x001fea0003800200 */
.L_x_5722:
        /* <DEDUP_REMOVED lines=11> */
.L_x_5721:
        /* <DEDUP_REMOVED lines=17> */
.L_x_5730:
        /* <DEDUP_REMOVED lines=13> */
.L_x_5732:
[----:B0-----:R-:W-:Y:S05]  /*5620*/  BSYNC.RECONVERGENT B2 ;  /* 0x0000000000027941 */ /* 0x001fea0003800200 */
.L_x_5731:
        /* <DEDUP_REMOVED lines=61> */
.L_x_5729:
[----:B0-----:R-:W-:Y:S05]  /*5a00*/  BSYNC.RECONVERGENT B1 ;  /* 0x0000000000017941 */ /* 0x001fea0003800200 */
.L_x_5728:
[----:B------:R-:W-:Y:S01]  /*5a10*/  I2FP.F32.U32 R85, R85 ;  /* 0x0000005500557245 */ /* 0x000fe20000201000 */
[----:B------:R-:W-:Y:S01]  /*5a20*/  IMAD.MOV.U32 R86, RZ, RZ, 0x2f800000 ;  /* 0x2f800000ff567424 */ /* 0x000fe200078e00ff */
[----:B-----5:R-:W-:-:S03]  /*5a30*/  SHF.L.U32 R95, R77, 0x10, RZ ;  /* 0x000000104d5f7819 */ /* 0x020fc600000006ff */
[----:B------:R-:W-:Y:S02]  /*5a40*/  FFMA.FTZ R85, R85, R86, 1.1641532182693481445e-10 ;  /* 0x2f00000055557423 */ /* 0x000fe40000010056 */
[----:B------:R-:W-:-:S03]  /*5a50*/  FMUL.FTZ R95, R95, UR13 ;  /* 0x0000000d5f5f7c20 */ /* 0x000fc60008410000 */
[----:B------:R-:W-:Y:S01]  /*5a60*/  FSETP.GTU.FTZ.AND P0, PT, R85, UR7, PT ;  /* 0x0000000755007c0b */ /* 0x000fe2000bf1c000 */
[----:B------:R-:W-:-:S05]  /*5a70*/  FMUL.FTZ R95, R95, UR12 ;  /* 0x0000000c5f5f7c20 */ /* 0x000fca0008410000 */
[----:B------:R-:W-:Y:S02]  /*5a80*/  FSEL R139, R95, RZ, !P0 ;  /* 0x000000ff5f8b7208 */ /* 0x000fe40004000000 */
[----:B------:R-:W-:-:S03]  /*5a90*/  SEL R95, RZ, 0x1, P0 ;  /* 0x00000001ff5f7807 */ /* 0x000fc60000000000 */
[----:B------:R-:W-:-:S07]  /*5aa0*/  FMUL.FTZ R139, R139, R58 ;  /* 0x0000003a8b8b7220 */ /* 0x000fce0000410000 */
.L_x_5727:
        /* <DEDUP_REMOVED lines=17> */
.L_x_5736:
        /* <DEDUP_REMOVED lines=13> */
.L_x_5738:
[----:B0-----:R-:W-:Y:S05]  /*5c90*/  BSYNC.RECONVERGENT B2 ;  /* 0x0000000000027941 */ /* 0x001fea0003800200 */
.L_x_5737:
        /* <DEDUP_REMOVED lines=59> */
[----:B------:R-:W-:Y:S02]  /*6050*/  LOP3.LUT R112, R143, R140, R145, 0x96, !PT ;  /* 0x0000008c8f707212 */ /* 0x000fe400078e9691 */
[----:B------:R-:W-:-:S07]  /*6060*/  MOV R122, R144 ;  /* 0x00000090007a7202 */ /* 0x000fce0000000f00 */
.L_x_5735:
[----:B0-----:R-:W-:Y:S05]  /*6070*/  BSYNC.RECONVERGENT B1 ;  /* 0x0000000000017941 */ /* 0x001fea0003800200 */
.L_x_5734:
        /* <DEDUP_REMOVED lines=11> */
.L_x_5733:
        /* <DEDUP_REMOVED lines=17> */
.L_x_5742:
        /* <DEDUP_REMOVED lines=13> */
.L_x_5744:
[----:B0-----:R-:W-:Y:S05]  /*6310*/  BSYNC.RECONVERGENT B2 ;  /* 0x0000000000027941 */ /* 0x001fea0003800200 */
.L_x_5743:
        /* <DEDUP_REMOVED lines=60> */
[----:B------:R-:W-:-:S07]  /*66e0*/  MOV R122, R146 ;  /* 0x00000092007a7202 */ /* 0x000fce0000000f00 */
.L_x_5741:
[----:B0-----:R-:W-:Y:S05]  /*66f0*/  BSYNC.RECONVERGENT B1 ;  /* 0x0000000000017941 */ /* 0x001fea0003800200 */
.L_x_5740:
        /* <DEDUP_REMOVED lines=10> */
.L_x_5739:
        /* <DEDUP_REMOVED lines=17> */
.L_x_5748:
        /* <DEDUP_REMOVED lines=13> */
.L_x_5750:
[----:B0-----:R-:W-:Y:S05]  /*6980*/  BSYNC.RECONVERGENT B2 ;  /* 0x0000000000027941 */ /* 0x001fea0003800200 */
.L_x_5749:
        /* <DEDUP_REMOVED lines=61> */
.L_x_5747:
[----:B0-----:R-:W-:Y:S05]  /*6d60*/  BSYNC.RECONVERGENT B1 ;  /* 0x0000000000017941 */ /* 0x001fea0003800200 */
.L_x_5746:
        /* <DEDUP_REMOVED lines=11> */
.L_x_5745:
        /* <DEDUP_REMOVED lines=17> */
.L_x_5754:
        /* <DEDUP_REMOVED lines=13> */
.L_x_5756:
[----:B0-----:R-:W-:Y:S05]  /*7000*/  BSYNC.RECONVERGENT B2 ;  /* 0x0000000000027941 */ /* 0x001fea0003800200 */
.L_x_5755:
        /* <DEDUP_REMOVED lines=61> */
.L_x_5753:
[----:B0-----:R-:W-:Y:S05]  /*73e0*/  BSYNC.RECONVERGENT B1 ;  /* 0x0000000000017941 */ /* 0x001fea0003800200 */
.L_x_5752:
        /* <DEDUP_REMOVED lines=10> */
.L_x_5751:
        /* <DEDUP_REMOVED lines=17> */
.L_x_5760:
        /* <DEDUP_REMOVED lines=13> */
.L_x_5762:
[----:B0-----:R-:W-:Y:S05]  /*7670*/  BSYNC.RECONVERGENT B2 ;  /* 0x0000000000027941 */ /* 0x001fea0003800200 */
.L_x_5761:
        /* <DEDUP_REMOVED lines=61> */
.L_x_5759:
[----:B0-----:R-:W-:Y:S05]  /*7a50*/  BSYNC.RECONVERGENT B1 ;  /* 0x0000000000017941 */ /* 0x001fea0003800200 */
.L_x_5758:
        /* <DEDUP_REMOVED lines=11> */
.L_x_5757:
[----:B------:R-:W-:Y:S02]  /*7b10*/  F2FP.BF16.F32.PACK_AB R130, RZ, R149 ;  /* 0x00000095ff82723e */ /* 0x000fe400000010ff */
[----:B------:R-:W-:Y:S02]  /*7b20*/  PRMT R84, R84, 0x5410, R87 ;  /* 0x0000541054547816 */ /* 0x000fe40000000057 */
[----:B------:R-:W-:Y:S02]  /*7b30*/  PRMT R86, R86, 0x5410, R124 ;  /* 0x0000541056567816 */ /* 0x000fe4000000007c */
[----:B------:R-:W-:Y:S02]  /*7b40*/  PRMT R85, R85, 0x5410, R110 ;  /* 0x0000541055557816 */ /* 0x000fe4000000006e */
[----:B------:R-:W-:-:S07]  /*7b50*/  PRMT R87, R134, 0x5410, R130 ;  /* 0x0000541086577816 */ /* 0x000fce0000000082 */
.L_x_5714:
[----:B------:R-:W1:Y:S01]  /*7b60*/  LDC.64 R150, c[0x0][0x3a8] ;  /* 0x0000ea00ff967b82 */ /* 0x000e620000000a00 */
[----:B------:R-:W-:Y:S02]  /*7b70*/  IMAD.MOV.U32 R110, RZ, RZ, R122 ;  /* 0x000000ffff6e7224 */ /* 0x000fe400078e007a */
[----:B-1----:R-:W-:-:S05]  /*7b80*/  IMAD.WIDE.U32 R150, R118, 0x10, R150 ;  /* 0x0000001076967825 */ /* 0x002fca00078e0096 */
[----:B------:R1:W-:Y:S01]  /*7b90*/  STG.E.128 desc[UR8][R150.64], R84 ;  /* 0x0000005496007986 */ /* 0x0003e2000c101d08 */
[----:B------:R-:W-:Y:S05]  /*7ba0*/  @!P3 BRA `(.L_x_5763) ;  /* 0x000000000050b947 */ /* 0x000fea0003800000 */
[----:B-1----:R-:W-:Y:S01]  /*7bb0*/  IMAD.U32 R85, R99, 0x10000, RZ ;  /* 0x0001000063557824 */ /* 0x002fe200078e00ff */
[----:B------:R-:W1:Y:S01]  /*7bc0*/  LDC.64 R152, c[0x0][0x3b0] ;  /* 0x0000ec00ff987b82 */ /* 0x000e620000000a00 */
        /* <DEDUP_REMOVED lines=12> */
[----:B------:R-:W-:Y:S02]  /*7c90*/  LOP3.LUT R85, R87, R157, R85, 0xfe, !PT ;  /* 0x0000009d57557212 */ /* 0x000fe400078efe55 */
[----:B------:R-:W-:Y:S02]  /*7ca0*/  LOP3.LUT R155, R150, R84, R86, 0xfe, !PT ;  /* 0x00000054969b7212 */ /* 0x000fe400078efe56 */
[----:B------:R-:W-:Y:S01]  /*7cb0*/  LOP3.LUT R87, R85, R151, RZ, 0xfc, !PT ;  /* 0x0000009755577212 */ /* 0x000fe200078efcff */
[----:B-1----:R-:W-:Y:S01]  /*7cc0*/  IMAD.WIDE.U32 R84, R0, 0x8, R152 ;  /* 0x0000000800547825 */ /* 0x002fe200078e0098 */
[----:B------:R-:W-:-:S05]  /*7cd0*/  LOP3.LUT R86, R155, 0xff, R116, 0xf8, !PT ;  /* 0x000000ff9b567812 */ /* 0x000fca00078ef874 */
[----:B------:R2:W-:Y:S02]  /*7ce0*/  STG.E.64 desc[UR8][R84.64], R86 ;  /* 0x0000005654007986 */ /* 0x0005e4000c101b08 */
.L_x_5763:
[----:B------:R-:W-:Y:S01]  /*7cf0*/  IADD3 R118, PT, PT, R118, 0x100, RZ ;  /* 0x0000010076767810 */ /* 0x000fe20007ffe0ff */
[----:B------:R-:W-:-:S07]  /*7d00*/  VIADD R0, R0, 0x100 ;  /* 0x0000010000007836 */ /* 0x000fce0000000000 */
.L_x_5663:
[----:B0-----:R-:W-:Y:S05]  /*7d10*/  BSYNC.RECONVERGENT B0 ;  /* 0x0000000000007941 */ /* 0x001fea0003800200 */
.L_x_5662:
        /* <DEDUP_REMOVED lines=33> */
.L_x_5770:
        /* <DEDUP_REMOVED lines=13> */
.L_x_5772:
[----:B------:R-:W-:Y:S05]  /*8000*/  BSYNC.RECONVERGENT B2 ;  /* 0x0000000000027941 */ /* 0x000fea0003800200 */
.L_x_5771:
        /* <DEDUP_REMOVED lines=56> */
[----:B------:R-:W-:Y:S01]  /*8390*/  MOV R105, R86 ;  /* 0x0000005600697202 */ /* 0x000fe20000000f00 */
[----:B------:R-:W-:Y:S02]  /*83a0*/  IMAD.MOV.U32 R84, RZ, RZ, R110 ;  /* 0x000000ffff547224 */ /* 0x000fe400078e006e */
[----:B------:R-:W-:Y:S01]  /*83b0*/  IMAD.MOV.U32 R85, RZ, RZ, RZ ;  /* 0x000000ffff557224 */ /* 0x000fe200078e00ff */
[----:B------:R-:W-:-:S07]  /*83c0*/  LOP3.LUT R112, R101, R112, R87, 0x96, !PT ;  /* 0x0000007065707212 */ /* 0x000fce00078e9657 */
.L_x_5769:
[----:B------:R-:W-:Y:S05]  /*83d0*/  BSYNC.RECONVERGENT B1 ;  /* 0x0000000000017941 */ /* 0x000fea0003800200 */
.L_x_5768:
[----:B------:R-:W-:Y:S01]  /*83e0*/  HFMA2 R87, -RZ, RZ, 0.1171875, 0 ;  /* 0x2f800000ff577431 */ /* 0x000fe200000001ff */
[----:B------:R-:W-:Y:S01]  /*83f0*/  I2FP.F32.U32 R84, R84 ;  /* 0x0000005400547245 */ /* 0x000fe20000201000 */
[----:B------:R-:W-:-:S04]  /*8400*/  IMAD.U32 R86, R76, 0x10000, RZ ;  /* 0x000100004c567824 */ /* 0x000fc800078e00ff */
        /* <DEDUP_REMOVED lines=8> */
.L_x_5767:
        /* <DEDUP_REMOVED lines=22> */
.L_x_5776:
        /* <DEDUP_REMOVED lines=13> */
.L_x_5778:
[----:B------:R-:W-:Y:S05]  /*86c0*/  BSYNC.RECONVERGENT B2 ;  /* 0x0000000000027941 */ /* 0x000fea0003800200 */
.L_x_5777:
        /* <DEDUP_REMOVED lines=43> */
[----:B------:R-:W-:Y:S02]  /*8980*/  VIADD R85, R3, 0x1fd5c5a3 ;  /* 0x1fd5c5a303557836 */ /* 0x000fe40000000000 */
[----:B------:R-:W-:Y:S01]  /*8990*/  IMAD.WIDE.U32 R112, R87, -0x2daee0ad, RZ ;  /* 0xd2511f5357707825 */ /* 0x000fe200078e00ff */
[----:B------:R-:W-:Y:S02]  /*89a0*/  IADD3 R87, PT, PT, R3, -0x24c28bd8, RZ ;  /* 0xdb3d742803577810 */ /* 0x000fe40007ffe0ff */
[----:B------:R-:W-:Y:S01]  /*89b0*/  LOP3.LUT R85, R85, R86, R109, 0x96, !PT ;  /* 0x0000005655557212 */ /* 0x000fe200078e966d */
[----:B------:R-:W-:Y:S01]  /*89c0*/  VIADD R103, R2, 0x8ff34781 ;  /* 0x8ff3478102677836 */ /* 0x000fe20000000000 */
[----:B------:R-:W-:-:S03]  /*89d0*/  LOP3.LUT R108, R87, R108, R113, 0x96, !PT ;  /* 0x0000006c576c7212 */ /* 0x000fc600078e9671 */
[----:B------:R-:W-:-:S04]  /*89e0*/  IMAD.WIDE.U32 R106, R85, -0x326172a9, RZ ;  /* 0xcd9e8d57556a7825 */ /* 0x000fc800078e00ff */
[----:B------:R-:W-:Y:S02]  /*89f0*/  VIADD R85, R2, 0xf1bbcdc8 ;  /* 0xf1bbcdc802557836 */ /* 0x000fe40000000000 */
[----:B------:R-:W-:-:S03]  /*8a00*/  IMAD.WIDE.U32 R108, R108, -0x326172a9, RZ ;  /* 0xcd9e8d576c6c7825 */ /* 0x000fc600078e00ff */
[----:B------:R-:W-:Y:S02]  /*8a10*/  LOP3.LUT R85, R85, R110, R107, 0x96, !PT ;  /* 0x0000006e55557212 */ /* 0x000fe400078e966b */
[----:B------:R-:W-:-:S03]  /*8a20*/  LOP3.LUT R106, R103, R106, R109, 0x96, !PT ;  /* 0x0000006a676a7212 */ /* 0x000fc600078e966d */
[----:B------:R-:W-:Y:S01]  /*8a30*/  IMAD.WIDE.U32 R86, R85, -0x2daee0ad, RZ ;  /* 0xd2511f5355567825 */ /* 0x000fe200078e00ff */
[----:B------:R-:W-:-:S03]  /*8a40*/  IADD3 R85, PT, PT, R3, -0x695add53, RZ ;  /* 0x96a522ad03557810 */ /* 0x000fc60007ffe0ff */
[----:B------:R-:W-:Y:S02]  /*8a50*/  IMAD.MOV.U32 R122, RZ, RZ, R86 ;  /* 0x000000ffff7a7224 */ /* 0x000fe400078e0056 */
[----:B------:R-:W-:Y:S01]  /*8a60*/  HFMA2 R86, -RZ, RZ, 0, 0 ;  /* 0x00000000ff567431 */ /* 0x000fe200000001ff */
[----:B------:R-:W-:Y:S01]  /*8a70*/  LOP3.LUT R112, R85, R112, R87, 0x96, !PT ;  /* 0x0000007055707212 */ /* 0x000fe200078e9657 */
[----:B------:R-:W-:-:S07]  /*8a80*/  IMAD.MOV.U32 R87, RZ, RZ, R105 ;  /* 0x000000ffff577224 */ /* 0x000fce00078e0069 */
.L_x_5775:
[----:B------:R-:W-:Y:S05]  /*8a90*/  BSYNC.RECONVERGENT B1 ;  /* 0x0000000000017941 */ /* 0x000fea0003800200 */
.L_x_5774:
[----:B------:R-:W-:Y:S01]  /*8aa0*/  PRMT R94, R76, 0x7632, R94 ;  /* 0x000076324c5e7816 */ /* 0x000fe2000000005e */
        /* <DEDUP_REMOVED lines=12> */
.L_x_5773:
        /* <DEDUP_REMOVED lines=21> */
.L_x_5782:
        /* <DEDUP_REMOVED lines=13> */
.L_x_5784:
[----:B------:R-:W-:Y:S05]  /*8d90*/  BSYNC.RECONVERGENT B2 ;  /* 0x0000000000027941 */ /* 0x000fea0003800200 */
.L_x_5783:
        /* <DEDUP_REMOVED lines=43> */
[----:B------:R-:W-:Y:S02]  /*9050*/  LOP3.LUT R95, R95, R108, R113, 0x96, !PT ;  /* 0x0000006c5f5f7212 */ /* 0x000fe400078e9671 */
[----:B------:R-:W-:Y:S01]  /*9060*/  LOP3.LUT R106, R85, R106, R111, 0x96, !PT ;  /* 0x0000006a556a7212 */ /* 0x000fe200078e966f */
[----:B------:R-:W-:Y:S02]  /*9070*/  VIADD R85, R2, 0xf1bbcdc8 ;  /* 0xf1bbcdc802557836 */ /* 0x000fe40000000000 */
[----:B------:R-:W-:-:S04]  /*9080*/  IMAD.WIDE.U32 R114, R95, -0x2daee0ad, RZ ;  /* 0xd2511f535f727825 */ /* 0x000fc800078e00ff */
[----:B------:R-:W-:-:S04]  /*9090*/  IMAD.WIDE.U32 R106, R106, -0x326172a9, RZ ;  /* 0xcd9e8d576a6a7825 */ /* 0x000fc800078e00ff */
        /* <DEDUP_REMOVED lines=8> */
[----:B------:R-:W-:Y:S02]  /*9120*/  IMAD.MOV.U32 R124, RZ, RZ, R110 ;  /* 0x000000ffff7c7224 */ /* 0x000fe400078e006e */
[----:B------:R-:W-:Y:S01]  /*9130*/  IMAD.MOV.U32 R109, RZ, RZ, RZ ;  /* 0x000000ffff6d7224 */ /* 0x000fe200078e00ff */
[----:B------:R-:W-:Y:S02]  /*9140*/  LOP3.LUT R112, R85, R114, R111, 0x96, !PT ;  /* 0x0000007255707212 */ /* 0x000fe400078e966f */
[----:B------:R-:W-:-:S07]  /*9150*/  MOV R85, R122 ;  /* 0x0000007a00557202 */ /* 0x000fce0000000f00 */
.L_x_5781:
[----:B------:R-:W-:Y:S05]  /*9160*/  BSYNC.RECONVERGENT B1 ;  /* 0x0000000000017941 */ /* 0x000fea0003800200 */
.L_x_5780:
[----:B------:R-:W-:Y:S01]  /*9170*/  I2FP.F32.U32 R85, R85 ;  /* 0x0000005500557245 */ /* 0x000fe20000201000 */
[----:B------:R-:W-:Y:S01]  /*9180*/  IMAD.MOV.U32 R86, RZ, RZ, 0x2f800000 ;  /* 0x2f800000ff567424 */ /* 0x000fe200078e00ff */
[----:B------:R-:W-:-:S03]  /*9190*/  SHF.L.U32 R95, R77, 0x10, RZ ;  /* 0x000000104d5f7819 */ /* 0x000fc600000006ff */
[----:B------:R-:W-:Y:S01]  /*91a0*/  FFMA.FTZ R85, R85, R86, 1.1641532182693481445e-10 ;  /* 0x2f00000055557423 */ /* 0x000fe20000010056 */
[----:B------:R-:W-:Y:S02]  /*91b0*/  IMAD.U32 R86, R81, 0x10000, RZ ;  /* 0x0001000051567824 */ /* 0x000fe400078e00ff */
[----:B------:R-:W-:Y:S02]  /*91c0*/  FMUL.FTZ R95, R95, UR13 ;  /* 0x0000000d5f5f7c20 */ /* 0x000fe40008410000 */
[----:B------:R-:W-:Y:S02]  /*91d0*/  FSETP.GTU.FTZ.AND P4, PT, R85, UR7, PT ;  /* 0x0000000755007c0b */ /* 0x000fe4000bf9c000 */
[----:B------:R-:W-:-:S05]  /*91e0*/  FMUL.FTZ R95, R95, UR12 ;  /* 0x0000000c5f5f7c20 */ /* 0x000fca0008410000 */
[----:B------:R-:W-:Y:S02]  /*91f0*/  FSEL R105, R95, RZ, !P4 ;  /* 0x000000ff5f697208 */ /* 0x000fe40006000000 */
[----:B------:R-:W-:-:S03]  /*9200*/  SEL R95, RZ, 0x1, P4 ;  /* 0x00000001ff5f7807 */ /* 0x000fc60002000000 */
[----:B------:R-:W-:-:S07]  /*9210*/  FFMA.FTZ R105, R105, R34, R86 ;  /* 0x0000002269697223 */ /* 0x000fce0000010056 */
.L_x_5779:
        /* <DEDUP_REMOVED lines=22> */
.L_x_5788:
        /* <DEDUP_REMOVED lines=13> */
.L_x_5790:
[----:B------:R-:W-:Y:S05]  /*9450*/  BSYNC.RECONVERGENT B2 ;  /* 0x0000000000027941 */ /* 0x000fea0003800200 */
.L_x_5789:
        /* <DEDUP_REMOVED lines=46> */
[----:B------:R-:W-:Y:S01]  /*9740*/  IMAD.MOV.U32 R86, RZ, RZ, RZ ;  /* 0x000000ffff567224 */ /* 0x000fe200078e00ff */
        /* <DEDUP_REMOVED lines=12> */
[----:B------:R-:W-:-:S07]  /*9810*/  LOP3.LUT R112, R113, R114, R111, 0x96, !PT ;  /* 0x0000007271707212 */ /* 0x000fce00078e966f */
.L_x_5787:
[----:B------:R-:W-:Y:S05]  /*9820*/  BSYNC.RECONVERGENT B1 ;  /* 0x0000000000017941 */ /* 0x000fea0003800200 */
.L_x_5786:
[----:B------:R-:W-:Y:S01]  /*9830*/  HFMA2 R109, -RZ, RZ, 0.1171875, 0 ;  /* 0x2f800000ff6d7431 */ /* 0x000fe200000001ff */
[----:B------:R-:W-:Y:S02]  /*9840*/  PRMT R107, R77, 0x7632, R107 ;  /* 0x000076324d6b7816 */ /* 0x000fe4000000006b */
        /* <DEDUP_REMOVED lines=11> */
.L_x_5785:
[----:B------:R-:W-:Y:S01]  /*9900*/  F2FP.BF16.F32.PACK_AB R110, RZ, R107 ;  /* 0x0000006bff6e723e */ /* 0x000fe200000010ff */
[----:B------:R-:W-:Y:S01]  /*9910*/  @!P0 IMAD.U32 R109, R82, 0x10000, RZ ;  /* 0x00010000526d8824 */ /* 0x000fe200078e00ff */
[----:B------:R-:W-:Y:S01]  /*9920*/  @!P0 MOV R113, R86 ;  /* 0x0000005600718202 */ /* 0x000fe20000000f00 */
[----:B------:R-:W-:Y:S01]  /*9930*/  @!P0 IMAD.MOV.U32 R124, RZ, RZ, R122 ;  /* 0x000000ffff7c8224 */ /* 0x000fe200078e007a */
[----:B------:R-:W-:Y:S06]  /*9940*/  @!P0 BRA `(.L_x_5791) ;  /* 0x00000004009c8947 */ /* 0x000fec0003800000 */
[----:B------:R-:W-:Y:S01]  /*9950*/  ISETP.NE.AND P4, PT, R86, 0x1, PT ;  /* 0x000000015600780c */ /* 0x000fe20003f85270 */
[----:B------:R-:W-:Y:S01]  /*9960*/  BSSY.RECONVERGENT B1, `(.L_x_5792) ;  /* 0x000005a000017945 */ /* 0x000fe20003800200 */
[----:B------:R-:W-:Y:S01]  /*9970*/  MOV R113, 0x2 ;  /* 0x0000000200717802 */ /* 0x000fe20000000f00 */
        /* <DEDUP_REMOVED lines=13> */
.L_x_5794:
        /* <DEDUP_REMOVED lines=13> */
.L_x_5796:
[----:B------:R-:W-:Y:S05]  /*9b20*/  BSYNC.RECONVERGENT B2 ;  /* 0x0000000000027941 */ /* 0x000fea0003800200 */
.L_x_5795:
        /* <DEDUP_REMOVED lines=49> */
[----:B------:R-:W-:Y:S02]  /*9e40*/  IMAD.MOV.U32 R113, RZ, RZ, RZ ;  /* 0x000000ffff717224 */ /* 0x000fe400078e00ff */
        /* <DEDUP_REMOVED lines=9> */
[----:B------:R-:W-:Y:S02]  /*9ee0*/  LOP3.LUT R112, R97, R112, R115, 0x96, !PT ;  /* 0x0000007061707212 */ /* 0x000fe400078e9673 */
[----:B------:R-:W-:-:S07]  /*9ef0*/  MOV R97, R122 ;  /* 0x0000007a00617202 */ /* 0x000fce0000000f00 */
.L_x_5793:
[----:B------:R-:W-:Y:S05]  /*9f00*/  BSYNC.RECONVERGENT B1 ;  /* 0x0000000000017941 */ /* 0x000fea0003800200 */
.L_x_5792:
[----:B------:R-:W-:Y:S01]  /*9f10*/  I2FP.F32.U32 R86, R97 ;  /* 0x0000006100567245 */ /* 0x000fe20000201000 */
[----:B------:R-:W-:Y:S02]  /*9f20*/  HFMA2 R97, -RZ, RZ, 0.1171875, 0 ;  /* 0x2f800000ff617431 */ /* 0x000fe400000001ff */
[----:B------:R-:W-:-:S04]  /*9f30*/  IMAD.U32 R109, R78, 0x10000, RZ ;  /* 0x000100004e6d7824 */ /* 0x000fc800078e00ff */
[----:B------:R-:W-:-:S04]  /*9f40*/  FMUL.FTZ R109, R109, UR13 ;  /* 0x0000000d6d6d7c20 */ /* 0x000fc80008410000 */
[----:B------:R-:W-:Y:S01]  /*9f50*/  FMUL.FTZ R109, R109, UR12 ;  /* 0x0000000c6d6d7c20 */ /* 0x000fe20008410000 */
[----:B------:R-:W-:-:S05]  /*9f60*/  FFMA.FTZ R86, R86, R97, 1.1641532182693481445e-10 ;  /* 0x2f00000056567423 */ /* 0x000fca0000010061 */
[----:B------:R-:W-:Y:S02]  /*9f70*/  FSETP.GTU.FTZ.AND P4, PT, R86, UR7, PT ;  /* 0x0000000756007c0b */ /* 0x000fe4000bf9c000 */
[----:B------:R-:W-:Y:S02]  /*9f80*/  SHF.L.U32 R86, R82, 0x10, RZ ;  /* 0x0000001052567819 */ /* 0x000fe400000006ff */
[----:B------:R-:W-:Y:S02]  /*9f90*/  FSEL R109, R109, RZ, !P4 ;  /* 0x000000ff6d6d7208 */ /* 0x000fe40006000000 */
[----:B------:R-:W-:-:S03]  /*9fa0*/  SEL R97, RZ, 0x1, P4 ;  /* 0x00000001ff617807 */ /* 0x000fc60002000000 */
[----:B------:R-:W-:-:S07]  /*9fb0*/  FFMA.FTZ R109, R109, R28, R86 ;  /* 0x0000001c6d6d7223 */ /* 0x000fce0000010056 */
.L_x_5791:
        /* <DEDUP_REMOVED lines=22> */
.L_x_5800:
        /* <DEDUP_REMOVED lines=13> */
.L_x_5802:
[----:B------:R-:W-:Y:S05]  /*a1f0*/  BSYNC.RECONVERGENT B2 ;  /* 0x0000000000027941 */ /* 0x000fea0003800200 */
.L_x_5801:
        /* <DEDUP_REMOVED lines=61> */
.L_x_5799:
[----:B------:R-:W-:Y:S05]  /*a5d0*/  BSYNC.RECONVERGENT B1 ;  /* 0x0000000000017941 */ /* 0x000fea0003800200 */
.L_x_5798:
        /* <DEDUP_REMOVED lines=13> */
.L_x_5797:
        /* <DEDUP_REMOVED lines=21> */
.L_x_5806:
        /* <DEDUP_REMOVED lines=13> */
.L_x_5808:
[----:B------:R-:W-:Y:S05]  /*a8d0*/  BSYNC.RECONVERGENT B2 ;  /* 0x0000000000027941 */ /* 0x000fea0003800200 */
.L_x_5807:
        /* <DEDUP_REMOVED lines=59> */
[----:B------:R-:W-:Y:S02]  /*ac90*/  LOP3.LUT R112, R99, R112, R151, 0x96, !PT ;  /* 0x0000007063707212 */ /* 0x000fe400078e9697 */
[----:B------:R-:W-:-:S07]  /*aca0*/  MOV R99, R122 ;  /* 0x0000007a00637202 */ /* 0x000fce0000000f00 */
.L_x_5805:
[----:B------:R-:W-:Y:S05]  /*acb0*/  BSYNC.RECONVERGENT B1 ;  /* 0x0000000000017941 */ /* 0x000fea0003800200 */
.L_x_5804:
[----:B------:R-:W-:Y:S01]  /*acc0*/  HFMA2 R114, -RZ, RZ, 0.1171875, 0 ;  /* 0x2f800000ff727431 */ /* 0x000fe200000001ff */
[----:B------:R-:W-:Y:S01]  /*acd0*/  I2FP.F32.U32 R99, R99 ;  /* 0x0000006300637245 */ /* 0x000fe20000201000 */
[----:B------:R-:W-:-:S04]  /*ace0*/  IMAD.U32 R113, R79, 0x10000, RZ ;  /* 0x000100004f717824 */ /* 0x000fc800078e00ff */
        /* <DEDUP_REMOVED lines=8> */
.L_x_5803:
        /* <DEDUP_REMOVED lines=22> */
.L_x_5812:
        /* <DEDUP_REMOVED lines=13> */
.L_x_5814:
[----:B------:R-:W-:Y:S05]  /*afa0*/  BSYNC.RECONVERGENT B2 ;  /* 0x0000000000027941 */ /* 0x000fea0003800200 */
.L_x_5813:
[----:B------:R-:W-:Y:S01]  /*afb0*/  IMAD.WIDE.U32 R150, R128, -0x326172a9, RZ ;  /* 0xcd9e8d5780967825 */ /* 0x000fe200078e00ff */
[----:B------:R-:W-:Y:S02]  /*afc0*/  LOP3.LUT R154, R93, R115, R3, 0x96, !PT ;  /* 0x000000735d9a7212 */ /* 0x000fe400078e9603 */
[----:B------:R-:W-:Y:S02]  /*afd0*/  IADD3 R115, PT, PT, R2, -0x61c88647, RZ ;  /* 0x9e3779b902737810 */ /* 0x000fe40007ffe0ff */
[----:B------:R-:W-:Y:S01]  /*afe0*/  LOP3.LUT R152, R91, R151, R2, 0x96, !PT ;  /* 0x000000975b987212 */ /* 0x000fe200078e9602 */
[----:B------:R-:W-:Y:S01]  /*aff0*/  VIADD R151, R3, 0xbb67ae85 ;  /* 0xbb67ae8503977836 */ /* 0x000fe20000000000 */
[----:B------:R-:W-:Y:S01]  /*b000*/  MOV R100, R132 ;  /* 0x0000008400647202 */ /* 0x000fe20000000f00 */
[----:B------:R-:W-:-:S04]  /*b010*/  IMAD.WIDE.U32 R154, R154, -0x326172a9, RZ ;  /* 0xcd9e8d579a9a7825 */ /* 0x000fc800078e00ff */
[----:B------:R-:W-:Y:S01]  /*b020*/  IMAD.WIDE.U32 R152, R152, -0x2daee0ad, RZ ;  /* 0xd2511f5398987825 */ /* 0x000fe200078e00ff */
[----:B------:R-:W-:Y:S02]  /*b030*/  LOP3.LUT R115, R115, R150, R155, 0x96, !PT ;  /* 0x0000009673737212 */ /* 0x000fe400078e969b */
[----:B------:R-:W-:Y:S02]  /*b040*/  IADD3 R155, PT, PT, R3, 0x76cf5d0a, RZ ;  /* 0x76cf5d0a039b7810 */ /* 0x000fe40007ffe0ff */
[----:B------:R-:W-:Y:S01]  /*b050*/  LOP3.LUT R151, R151, R114, R153, 0x96, !PT ;  /* 0x0000007297977212 */ /* 0x000fe200078e9699 */
[----:B------:R-:W-:Y:S02]  /*b060*/  VIADD R153, R2, 0x3c6ef372 ;  /* 0x3c6ef37202997836 */ /* 0x000fe40000000000 */
[----:B------:R-:W-:-:S04]  /*b070*/  IMAD.WIDE.U32 R114, R115, -0x2daee0ad, RZ ;  /* 0xd2511f5373727825 */ /* 0x000fc800078e00ff */
[----:B------:R-:W-:Y:S01]  /*b080*/  IMAD.WIDE.U32 R150, R151, -0x326172a9, RZ ;  /* 0xcd9e8d5797967825 */ /* 0x000fe200078e00ff */
[----:B------:R-:W-:Y:S02]  /*b090*/  LOP3.LUT R155, R155, R152, R115, 0x96, !PT ;  /* 0x000000989b9b7212 */ /* 0x000fe400078e9673 */
[----:B------:R-:W-:Y:S02]  /*b0a0*/  IADD3 R115, PT, PT, R2, -0x255992d5, RZ ;  /* 0xdaa66d2b02737810 */ /* 0x000fe40007ffe0ff */
        /* <DEDUP_REMOVED lines=41> */
[----:B------:R-:W-:Y:S01]  /*b340*/  MOV R108, R154 ;  /* 0x0000009a006c7202 */ /* 0x000fe20000000f00 */
[----:B------:R-:W-:Y:S01]  /*b350*/  IMAD.MOV.U32 R122, RZ, RZ, R152 ;  /* 0x000000ffff7a7224 */ /* 0x000fe200078e0098 */
[----:B------:R-:W-:Y:S01]  /*b360*/  LOP3.LUT R112, R151, R114, R153, 0x96, !PT ;  /* 0x0000007297707212 */ /* 0x000fe200078e9699 */
[----:B------:R-:W-:-:S07]  /*b370*/  IMAD.MOV.U32 R114, RZ, RZ, RZ ;  /* 0x000000ffff727224 */ /* 0x000fce00078e00ff */
.L_x_5811:
[----:B------:R-:W-:Y:S05]  /*b380*/  BSYNC.RECONVERGENT B1 ;  /* 0x0000000000017941 */ /* 0x000fea0003800200 */
.L_x_5810:
[----:B------:R-:W-:Y:S01]  /*b390*/  HFMA2 R151, -RZ, RZ, 0.1171875, 0 ;  /* 0x2f800000ff977431 */ /* 0x000fe200000001ff */
[----:B------:R-:W-:Y:S02]  /*b3a0*/  PRMT R115, R79, 0x7632, R115 ;  /* 0x000076324f737816 */ /* 0x000fe40000000073 */
[----:B------:R-:W-:Y:S02]  /*b3b0*/  I2FP.F32.U32 R100, R100 ;  /* 0x0000006400647245 */ /* 0x000fe40000201000 */
[----:B------:R-:W-:Y:S01]  /*b3c0*/  PRMT R130, R83, 0x7632, R130 ;  /* 0x0000763253827816 */ /* 0x000fe20000000082 */
        /* <DEDUP_REMOVED lines=8> */
[----:B------:R-:W-:-:S07]  /*b450*/  FFMA.FTZ R115, R130, R31, R151 ;  /* 0x0000001f82737223 */ /* 0x000fce0000010097 */
.L_x_5809:
[----:B------:R-:W-:Y:S02]  /*b460*/  F2FP.BF16.F32.PACK_AB R130, RZ, R115 ;  /* 0x00000073ff82723e */ /* 0x000fe400000010ff */
[----:B------:R-:W-:Y:S02]  /*b470*/  PRMT R84, R84, 0x5410, R87 ;  /* 0x0000541054547816 */ /* 0x000fe40000000057 */
[----:B------:R-:W-:Y:S02]  /*b480*/  PRMT R86, R86, 0x5410, R124 ;  /* 0x0000541056567816 */ /* 0x000fe4000000007c */
[----:B------:R-:W-:Y:S02]  /*b490*/  PRMT R85, R85, 0x5410, R110 ;  /* 0x0000541055557816 */ /* 0x000fe4000000006e */
[----:B------:R-:W-:Y:S01]  /*b4a0*/  PRMT R87, R134, 0x5410, R130 ;  /* 0x0000541086577816 */ /* 0x000fe20000000082 */
[----:B------:R-:W-:Y:S06]  /*b4b0*/  BRA `(.L_x_5815) ;  /* 0x0000003400007947 */ /* 0x000fec0003800000 */
.L_x_5766:
[----:B------:R-:W-:Y:S01]  /*b4c0*/  IMAD.MOV.U32 R101, RZ, RZ, RZ ;  /* 0x000000ffff657224 */ /* 0x000fe200078e00ff */
[----:B0-----:R-:W-:Y:S01]  /*b4d0*/  MOV R85, R114 ;  /* 0x0000007200557202 */ /* 0x001fe20000000f00 */
        /* <DEDUP_REMOVED lines=18> */
.L_x_5819:
        /* <DEDUP_REMOVED lines=13> */
.L_x_5821:
[----:B------:R-:W-:Y:S05]  /*b6d0*/  BSYNC.RECONVERGENT B2 ;  /* 0x0000000000027941 */ /* 0x000fea0003800200 */
.L_x_5820:
[----:B------:R-:W-:Y:S01]  /*b6e0*/  IMAD.WIDE.U32 R86, R128, -0x326172a9, RZ ;  /* 0xcd9e8d5780567825 */ /* 0x000fe200078e00ff */
[----:B------:R-:W-:Y:S02]  /*b6f0*/  LOP3.LUT R108, R93, R85, R3, 0x96, !PT ;  /* 0x000000555d6c7212 */ /* 0x000fe400078e9603 */
[C---:B------:R-:W-:Y:S01]  /*b700*/  IADD3 R85, PT, PT, R2.reuse, -0x61c88647, RZ ;  /* 0x9e3779b902557810 */ /* 0x040fe20007ffe0ff */
        /* <DEDUP_REMOVED lines=51> */
[----:B------:R-:W-:-:S03]  /*ba40*/  LOP3.LUT R106, R85, R84, R109, 0x96, !PT ;  /* 0x00000054556a7212 */ /* 0x000fc600078e966d */
[----:B------:R-:W-:Y:S02]  /*ba50*/  HFMA2 R85, -RZ, RZ, 0, 0 ;  /* 0x00000000ff557431 */ /* 0x000fe400000001ff */
[----:B------:R-:W-:Y:S01]  /*ba60*/  VIADD R101, R3, 0x96a522ad ;  /* 0x96a522ad03657836 */ /* 0x000fe20000000000 */
[----:B------:R-:W-:Y:S01]  /*ba70*/  MOV R122, R86 ;  /* 0x00000056007a7202 */ /* 0x000fe20000000f00 */
[----:B------:R-:W-:-:S03]  /*ba80*/  IMAD.MOV.U32 R84, RZ, RZ, R110 ;  /* 0x000000ffff547224 */ /* 0x000fc600078e006e */
[----:B------:R-:W-:-:S07]  /*ba90*/  LOP3.LUT R112, R101, R112, R87, 0x96, !PT ;  /* 0x0000007065707212 */ /* 0x000fce00078e9657 */
.L_x_5818:
[----:B------:R-:W-:Y:S05]  /*baa0*/  BSYNC.RECONVERGENT B1 ;  /* 0x0000000000017941 */ /* 0x000fea0003800200 */
.L_x_5817:
        /* <DEDUP_REMOVED lines=10> */
.L_x_5816:
        /* <DEDUP_REMOVED lines=17> */
.L_x_5825:
        /* <DEDUP_REMOVED lines=13> */
.L_x_5827:
[----:B------:R-:W-:Y:S05]  /*bd30*/  BSYNC.RECONVERGENT B2 ;  /* 0x0000000000027941 */ /* 0x000fea0003800200 */
.L_x_5826:
        /* <DEDUP_REMOVED lines=52> */
[----:B------:R-:W-:Y:S02]  /*c080*/  LOP3.LUT R85, R85, R110, R107, 0x96, !PT ;  /* 0x0000006e55557212 */ /* 0x000fe400078e966b */
[----:B------:R-:W-:-:S03]  /*c090*/  LOP3.LUT R106, R103, R106, R109, 0x96, !PT ;  /* 0x0000006a676a7212 */ /* 0x000fc600078e966d */
[----:B------:R-:W-:-:S04]  /*c0a0*/  IMAD.WIDE.U32 R86, R85, -0x2daee0ad, RZ ;  /* 0xd2511f5355567825 */ /* 0x000fc800078e00ff */
[----:B------:R-:W-:-:S05]  /*c0b0*/  VIADD R85, R3, 0x96a522ad ;  /* 0x96a522ad03557836 */ /* 0x000fca0000000000 */
[----:B------:R-:W-:Y:S02]  /*c0c0*/  LOP3.LUT R112, R85, R112, R87, 0x96, !PT ;  /* 0x0000007055707212 */ /* 0x000fe400078e9657 */
[----:B------:R-:W-:Y:S01]  /*c0d0*/  MOV R87, R122 ;  /* 0x0000007a00577202 */ /* 0x000fe20000000f00 */
[----:B------:R-:W-:Y:S02]  /*c0e0*/  IMAD.MOV.U32 R122, RZ, RZ, R86 ;  /* 0x000000ffff7a7224 */ /* 0x000fe400078e0056 */
[----:B------:R-:W-:-:S07]  /*c0f0*/  HFMA2 R86, -RZ, RZ, 0, 0 ;  /* 0x00000000ff567431 */ /* 0x000fce00000001ff */
.L_x_5824:
[----:B------:R-:W-:Y:S05]  /*c100*/  BSYNC.RECONVERGENT B1 ;  /* 0x0000000000017941 */ /* 0x000fea0003800200 */
.L_x_5823:
        /* <DEDUP_REMOVED lines=11> */
.L_x_5822:
        /* <DEDUP_REMOVED lines=17> */
.L_x_5831:
        /* <DEDUP_REMOVED lines=13> */
.L_x_5833:
[----:B------:R-:W-:Y:S05]  /*c3a0*/  BSYNC.RECONVERGENT B2 ;  /* 0x0000000000027941 */ /* 0x000fea0003800200 */
.L_x_5832:
        /* <DEDUP_REMOVED lines=52> */
[----:B------:R-:W-:-:S03]  /*c6f0*/  IADD3 R95, PT, PT, R2, -0x700cb87f, RZ ;  /* 0x8ff34781025f7810 */ /* 0x000fc60007ffe0ff */
[----:B------:R-:W-:Y:S01]  /*c700*/  IMAD.WIDE.U32 R110, R85, -0x2daee0ad, RZ ;  /* 0xd2511f53556e7825 */ /* 0x000fe200078e00ff */
[----:B------:R-:W-:-:S03]  /*c710*/  LOP3.LUT R106, R95, R106, R109, 0x96, !PT ;  /* 0x0000006a5f6a7212 */ /* 0x000fc600078e966d */
[----:B------:R-:W-:Y:S02]  /*c720*/  HFMA2 R109, -RZ, RZ, 0, 0 ;  /* 0x00000000ff6d7431 */ /* 0x000fe400000001ff */
[----:B------:R-:W-:-:S05]  /*c730*/  VIADD R85, R3, 0x96a522ad ;  /* 0x96a522ad03557836 */ /* 0x000fca0000000000 */
[----:B------:R-:W-:Y:S02]  /*c740*/  LOP3.LUT R112, R85, R114, R111, 0x96, !PT ;  /* 0x0000007255707212 */ /* 0x000fe400078e966f */
[----:B------:R-:W-:Y:S01]  /*c750*/  MOV R85, R122 ;  /* 0x0000007a00557202 */ /* 0x000fe20000000f00 */
[----:B------:R-:W-:-:S07]  /*c760*/  IMAD.MOV.U32 R122, RZ, RZ, R110 ;  /* 0x000000ffff7a7224 */ /* 0x000fce00078e006e */
.L_x_5830:
[----:B------:R-:W-:Y:S05]  /*c770*/  BSYNC.RECONVERGENT B1 ;  /* 0x0000000000017941 */ /* 0x000fea0003800200 */
.L_x_5829:
        /* <DEDUP_REMOVED lines=10> */
.L_x_5828:
        /* <DEDUP_REMOVED lines=17> */
.L_x_5837:
        /* <DEDUP_REMOVED lines=13> */
.L_x_5839:
[----:B------:R-:W-:Y:S05]  /*ca00*/  BSYNC.RECONVERGENT B2 ;  /* 0x0000000000027941 */ /* 0x000fea0003800200 */
.L_x_5838:
        /* <DEDUP_REMOVED lines=49> */
[C---:B------:R-:W-:Y:S01]  /*cd20*/  IADD3 R111, PT, PT, R3.reuse, -0x24c28bd8, RZ ;  /* 0xdb3d7428036f7810 */ /* 0x040fe20007ffe0ff */
[----:B------:R-:W-:Y:S02]  /*cd30*/  VIADD R113, R3, 0x96a522ad ;  /* 0x96a522ad03717836 */ /* 0x000fe40000000000 */
        /* <DEDUP_REMOVED lines=8> */
[----:B------:R-:W-:-:S07]  /*cdc0*/  LOP3.LUT R112, R113, R114, R111, 0x96, !PT ;  /* 0x0000007271707212 */ /* 0x000fce00078e966f */
.L_x_5836:
[----:B------:R-:W-:Y:S05]  /*cdd0*/  BSYNC.RECONVERGENT B1 ;  /* 0x0000000000017941 */ /* 0x000fea0003800200 */
.L_x_5835:
        /* <DEDUP_REMOVED lines=11> */
.L_x_5834:
        /* <DEDUP_REMOVED lines=17> */
.L_x_5843:
        /* <DEDUP_REMOVED lines=13> */
.L_x_5845:
[----:B------:R-:W-:Y:S05]  /*d070*/  BSYNC.RECONVERGENT B2 ;  /* 0x0000000000027941 */ /* 0x000fea0003800200 */
.L_x_5844:
        /* <DEDUP_REMOVED lines=61> */
.L_x_5842:
[----:B------:R-:W-:Y:S05]  /*d450*/  BSYNC.RECONVERGENT B1 ;  /* 0x0000000000017941 */ /* 0x000fea0003800200 */
.L_x_5841:
[----:B------:R-:W-:Y:S01]  /*d460*/  I2FP.F32.U32 R86, R97 ;  /* 0x0000006100567245 */ /* 0x000fe20000201000 */
[----:B------:R-:W-:Y:S02]  /*d470*/  HFMA2 R97, -RZ, RZ, 0.1171875, 0 ;  /* 0x2f800000ff617431 */ /* 0x000fe400000001ff */
[----:B-----5:R-:W-:-:S04]  /*d480*/  IMAD.U32 R109, R78, 0x10000, RZ ;  /* 0x000100004e6d7824 */ /* 0x020fc800078e00ff */
[----:B------:R-:W-:-:S04]  /*d490*/  FMUL.FTZ R109, R109, UR13 ;  /* 0x0000000d6d6d7c20 */ /* 0x000fc80008410000 */
[----:B------:R-:W-:Y:S01]  /*d4a0*/  FMUL.FTZ R109, R109, UR12 ;  /* 0x0000000c6d6d7c20 */ /* 0x000fe20008410000 */
[----:B------:R-:W-:-:S05]  /*d4b0*/  FFMA.FTZ R86, R86, R97, 1.1641532182693481445e-10 ;  /* 0x2f00000056567423 */ /* 0x000fca0000010061 */
[----:B------:R-:W-:-:S04]  /*d4c0*/  FSETP.GTU.FTZ.AND P0, PT, R86, UR7, PT ;  /* 0x0000000756007c0b */ /* 0x000fc8000bf1c000 */
[----:B------:R-:W-:Y:S02]  /*d4d0*/  FSEL R109, R109, RZ, !P0 ;  /* 0x000000ff6d6d7208 */ /* 0x000fe40004000000 */
[----:B------:R-:W-:-:S03]  /*d4e0*/  SEL R97, RZ, 0x1, P0 ;  /* 0x00000001ff617807 */ /* 0x000fc60000000000 */
[----:B------:R-:W-:-:S07]  /*d4f0*/  FMUL.FTZ R109, R109, R28 ;  /* 0x0000001c6d6d7220 */ /* 0x000fce0000410000 */
.L_x_5840:
[----:B------:R-:W-:Y:S01]  /*d500*/  F2FP.BF16.F32.PACK_AB R86, RZ, R109 ;  /* 0x0000006dff56723e */ /* 0x000fe200000010ff */
        /* <DEDUP_REMOVED lines=16> */
.L_x_5849:
        /* <DEDUP_REMOVED lines=13> */
.L_x_5851:
[----:B------:R-:W-:Y:S05]  /*d6e0*/  BSYNC.RECONVERGENT B2 ;  /* 0x0000000000027941 */ /* 0x000fea0003800200 */
.L_x_5850:
        /* <DEDUP_REMOVED lines=57> */
[----:B------:R-:W-:Y:S02]  /*da80*/  HFMA2 R114, -RZ, RZ, 0, 0 ;  /* 0x00000000ff727431 */ /* 0x000fe400000001ff */
[----:B------:R-:W-:Y:S01]  /*da90*/  IMAD.MOV.U32 R108, RZ, RZ, R152 ;  /* 0x000000ffff6c7224 */ /* 0x000fe200078e0098 */
[----:B------:R-:W-:Y:S01]  /*daa0*/  LOP3.LUT R112, R111, R112, R151, 0x96, !PT ;  /* 0x000000706f707212 */ /* 0x000fe200078e9697 */
[----:B------:R-:W-:-:S07]  /*dab0*/  IMAD.MOV.U32 R122, RZ, RZ, R150 ;  /* 0x000000ffff7a7224 */ /* 0x000fce00078e0096 */
.L_x_5848:
[----:B------:R-:W-:Y:S05]  /*dac0*/  BSYNC.RECONVERGENT B1 ;  /* 0x0000000000017941 */ /* 0x000fea0003800200 */
.L_x_5847:
        /* <DEDUP_REMOVED lines=11> */
.L_x_5846:
        /* <DEDUP_REMOVED lines=17> */
.L_x_5855:
        /* <DEDUP_REMOVED lines=13> */
.L_x_5857:
[----:B------:R-:W-:Y:S05]  /*dd60*/  BSYNC.RECONVERGENT B2 ;  /* 0x0000000000027941 */ /* 0x000fea0003800200 */
.L_x_5856:
        /* <DEDUP_REMOVED lines=59> */
[----:B------:R-:W-:Y:S01]  /*e120*/  IMAD.MOV.U32 R99, RZ, RZ, R122 ;  /* 0x000000ffff637224 */ /* 0x000fe200078e007a */
[----:B------:R-:W-:-:S07]  /*e130*/  MOV R122, R150 ;  /* 0x00000096007a7202 */ /* 0x000fce0000000f00 */
.L_x_5854:
[----:B------:R-:W-:Y:S05]  /*e140*/  BSYNC.RECONVERGENT B1 ;  /* 0x0000000000017941 */ /* 0x000fea0003800200 */
.L_x_5853:
[----:B------:R-:W-:Y:S01]  /*e150*/  HFMA2 R114, -RZ, RZ, 0.1171875, 0 ;  /* 0x2f800000ff727431 */ /* 0x000fe200000001ff */
[----:B------:R-:W-:Y:S01]  /*e160*/  I2FP.F32.U32 R99, R99 ;  /* 0x0000006300637245 */ /* 0x000fe20000201000 */
[----:B-----5:R-:W-:-:S04]  /*e170*/  IMAD.U32 R113, R79, 0x10000, RZ ;  /* 0x000100004f717824 */ /* 0x020fc800078e00ff */
[----:B------:R-:W-:Y:S01]  /*e180*/  FMUL.FTZ R113, R113, UR13 ;  /* 0x0000000d71717c20 */ /* 0x000fe20008410000 */
[----:B------:R-:W-:-:S03]  /*e190*/  FFMA.FTZ R99, R99, R114, 1.1641532182693481445e-10 ;  /* 0x2f00000063637423 */ /* 0x000fc60000010072 */
[----:B------:R-:W-:Y:S02]  /*e1a0*/  FMUL.FTZ R113, R113, UR12 ;  /* 0x0000000c71717c20 */ /* 0x000fe40008410000 */
[----:B------:R-:W-:-:S04]  /*e1b0*/  FSETP.GTU.FTZ.AND P0, PT, R99, UR7, PT ;  /* 0x0000000763007c0b */ /* 0x000fc8000bf1c000 */
[----:B------:R-:W-:Y:S02]  /*e1c0*/  FSEL R113, R113, RZ, !P0 ;  /* 0x000000ff71717208 */ /* 0x000fe40004000000 */
[----:B------:R-:W-:-:S03]  /*e1d0*/  SEL R99, RZ, 0x1, P0 ;  /* 0x00000001ff637807 */ /* 0x000fc60000000000 */
[----:B------:R-:W-:-:S07]  /*e1e0*/  FMUL.FTZ R113, R113, R30 ;  /* 0x0000001e71717220 */ /* 0x000fce0000410000 */
.L_x_5852:
        /* <DEDUP_REMOVED lines=17> */
.L_x_5861:
        /* <DEDUP_REMOVED lines=13> */
.L_x_5863:
[----:B------:R-:W-:Y:S05]  /*e3d0*/  BSYNC.RECONVERGENT B2 ;  /* 0x0000000000027941 */ /* 0x000fea0003800200 */
.L_x_5862:
        /* <DEDUP_REMOVED lines=61> */
.L_x_5860:
[----:B------:R-:W-:Y:S05]  /*e7b0*/  BSYNC.RECONVERGENT B1 ;  /* 0x0000000000017941 */ /* 0x000fea0003800200 */
.L_x_5859:
        /* <DEDUP_REMOVED lines=11> */
.L_x_5858:
[----:B------:R-:W-:Y:S02]  /*e870*/  F2FP.BF16.F32.PACK_AB R130, RZ, R115 ;  /* 0x00000073ff82723e */ /* 0x000fe400000010ff */
[----:B------:R-:W-:Y:S02]  /*e880*/  PRMT R84, R84, 0x5410, R87 ;  /* 0x0000541054547816 */ /* 0x000fe40000000057 */
[----:B------:R-:W-:Y:S02]  /*e890*/  PRMT R86, R86, 0x5410, R124 ;  /* 0x0000541056567816 */ /* 0x000fe4000000007c */
[----:B------:R-:W-:Y:S02]  /*e8a0*/  PRMT R85, R85, 0x5410, R110 ;  /* 0x0000541055557816 */ /* 0x000fe4000000006e */
[----:B------:R-:W-:-:S07]  /*e8b0*/  PRMT R87, R132, 0x5410, R130 ;  /* 0x0000541084577816 */ /* 0x000fce0000000082 */
.L_x_5815:
        /* <DEDUP_REMOVED lines=25> */
.L_x_5864:
[----:B------:R-:W-:Y:S01]  /*ea50*/  VIADD R118, R118, 0x100 ;  /* 0x0000010076767836 */ /* 0x000fe20000000000 */
[----:B------:R-:W-:-:S07]  /*ea60*/  IADD3 R0, PT, PT, R0, 0x100, RZ ;  /* 0x0000010000007810 */ /* 0x000fce0007ffe0ff */
.L_x_5765:
[----:B------:R-:W-:Y:S05]  /*ea70*/  BSYNC.RECONVERGENT B0 ;  /* 0x0000000000007941 */ /* 0x000fea0003800200 */
.L_x_5764:
        /* <DEDUP_REMOVED lines=33> */
.L_x_5871:
        /* <DEDUP_REMOVED lines=13> */
.L_x_5873:
[----:B------:R-:W-:Y:S05]  /*ed60*/  BSYNC.RECONVERGENT B2 ;  /* 0x0000000000027941 */ /* 0x000fea0003800200 */
.L_x_5872:
        /* <DEDUP_REMOVED lines=59> */
[----:B------:R-:W-:Y:S02]  /*f120*/  LOP3.LUT R112, R87, R84, R117, 0x96, !PT ;  /* 0x0000005457707212 */ /* 0x000fe400078e9675 */
[----:B------:R-:W-:-:S07]  /*f130*/  MOV R84, R110 ;  /* 0x0000006e00547202 */ /* 0x000fce0000000f00 */
.L_x_5870:
[----:B------:R-:W-:Y:S05]  /*f140*/  BSYNC.RECONVERGENT B1 ;  /* 0x0000000000017941 */ /* 0x000fea0003800200 */
.L_x_5869:
[----:B------:R-:W-:Y:S01]  /*f150*/  HFMA2 R87, -RZ, RZ, 0.1171875, 0 ;  /* 0x2f800000ff577431 */ /* 0x000fe200000001ff */
[----:B------:R-:W-:Y:S01]  /*f160*/  I2FP.F32.U32 R84, R84 ;  /* 0x0000005400547245 */ /* 0x000fe20000201000 */
[----:B------:R-:W-:-:S04]  /*f170*/  IMAD.U32 R86, R76, 0x10000, RZ ;  /* 0x000100004c567824 */ /* 0x000fc800078e00ff */
        /* <DEDUP_REMOVED lines=8> */
.L_x_5868:
        /* <DEDUP_REMOVED lines=22> */
.L_x_5877:
        /* <DEDUP_REMOVED lines=13> */
.L_x_5879:
[----:B------:R-:W-:Y:S05]  /*f430*/  BSYNC.RECONVERGENT B2 ;  /* 0x0000000000027941 */ /* 0x000fea0003800200 */
.L_x_5878:
        /* <DEDUP_REMOVED lines=59> */
[----:B------:R-:W-:Y:S01]  /*f7f0*/  LOP3.LUT R112, R85, R86, R125, 0x96, !PT ;  /* 0x0000005655707212 */ /* 0x000fe200078e967d */
[----:B------:R-:W-:-:S07]  /*f800*/  IMAD.MOV.U32 R86, RZ, RZ, RZ ;  /* 0x000000ffff567224 */ /* 0x000fce00078e00ff */
.L_x_5876:
[----:B------:R-:W-:Y:S05]  /*f810*/  BSYNC.RECONVERGENT B1 ;  /* 0x0000000000017941 */ /* 0x000fea0003800200 */
.L_x_5875:
[----:B------:R-:W-:Y:S01]  /*f820*/  HFMA2 R114, -RZ, RZ, 0.1171875, 0 ;  /* 0x2f800000ff727431 */ /* 0x000fe200000001ff */
[----:B------:R-:W-:Y:S02]  /*f830*/  PRMT R94, R76, 0x7632, R94 ;  /* 0x000076324c5e7816 */ /* 0x000fe4000000005e */
[----:B------:R-:W-:Y:S02]  /*f840*/  I2FP.F32.U32 R85, R87 ;  /* 0x0000005700557245 */ /* 0x000fe40000201000 */
[----:B------:R-:W-:Y:S01]  /*f850*/  PRMT R87, R80, 0x7632, R87 ;  /* 0x0000763250577816 */ /* 0x000fe20000000057 */
[----:B------:R-:W-:-:S03]  /*f860*/  IMAD.U32 R94, R94, 0x10000, RZ ;  /* 0x000100005e5e7824 */ /* 0x000fc600078e00ff */
[----:B------:R-:W-:Y:S01]  /*f870*/  SHF.L.U32 R87, R87, 0x10, RZ ;  /* 0x0000001057577819 */ /* 0x000fe200000006ff */
[----:B------:R-:W-:Y:S01]  /*f880*/  FFMA.FTZ R85, R85, R114, 1.1641532182693481445e-10 ;  /* 0x2f00000055557423 */ /* 0x000fe20000010072 */
[----:B------:R-:W-:-:S04]  /*f890*/  FMUL.FTZ R94, R94, UR13 ;  /* 0x0000000d5e5e7c20 */ /* 0x000fc80008410000 */
[----:B------:R-:W-:Y:S01]  /*f8a0*/  FSETP.GTU.FTZ.AND P5, PT, R85, UR7, PT ;  /* 0x0000000755007c0b */ /* 0x000fe2000bfbc000 */
[----:B------:R-:W-:-:S03]  /*f8b0*/  FMUL.FTZ R85, R94, UR12 ;  /* 0x0000000c5e557c20 */ /* 0x000fc60008410000 */
[----:B------:R-:W-:Y:S02]  /*f8c0*/  SEL R94, RZ, 0x1, P5 ;  /* 0x00000001ff5e7807 */ /* 0x000fe40002800000 */
[----:B------:R-:W-:-:S05]  /*f8d0*/  FSEL R114, R85, RZ, !P5 ;  /* 0x000000ff55727208 */ /* 0x000fca0006800000 */
[----:B------:R-:W-:-:S07]  /*f8e0*/  FFMA.FTZ R123, R114, R9, R87 ;  /* 0x00000009727b7223 */ /* 0x000fce0000010057 */
.L_x_5874:
        /* <DEDUP_REMOVED lines=21> */
.L_x_5883:
        /* <DEDUP_REMOVED lines=13> */
.L_x_5885:
[----:B------:R-:W-:Y:S05]  /*fb10*/  BSYNC.RECONVERGENT B2 ;  /* 0x0000000000027941 */ /* 0x000fea0003800200 */
.L_x_5884:
        /* <DEDUP_REMOVED lines=61> */
.L_x_5882:
[----:B------:R-:W-:Y:S05]  /*fef0*/  BSYNC.RECONVERGENT B1 ;  /* 0x0000000000017941 */ /* 0x000fea0003800200 */
.L_x_5881:
        /* <DEDUP_REMOVED lines=11> */
.L_x_5880:
        /* <DEDUP_REMOVED lines=22> */
.L_x_5889:
        /* <DEDUP_REMOVED lines=13> */
.L_x_5891:
[----:B------:R-:W-:Y:S05]  /*101e0*/  BSYNC.RECONVERGENT B2 ;  /* 0x0000000000027941 */ /* 0x000fea0003800200 */
.L_x_5890:
        /* <DEDUP_REMOVED lines=60> */
[----:B------:R-:W-:-:S07]  /*105b0*/  LOP3.LUT R112, R119, R130, R153, 0x96, !PT ;  /* 0x0000008277707212 */ /* 0x000fce00078e9699 */
.L_x_5888:
[----:B------:R-:W-:Y:S05]  /*105c0*/  BSYNC.RECONVERGENT B1 ;  /* 0x0000000000017941 */ /* 0x000fea0003800200 */
.L_x_5887:
        /* <DEDUP_REMOVED lines=13> */
.L_x_5886:
        /* <DEDUP_REMOVED lines=21> */
.L_x_5895:
        /* <DEDUP_REMOVED lines=13> */
.L_x_5897:
[----:B------:R-:W-:Y:S05]  /*108c0*/  BSYNC.RECONVERGENT B2 ;  /* 0x0000000000027941 */ /* 0x000fea0003800200 */
.L_x_5896:
        /* <DEDUP_REMOVED lines=61> */
.L_x_5894:
[----:B------:R-:W-:Y:S05]  /*10ca0*/  BSYNC.RECONVERGENT B1 ;  /* 0x0000000000017941 */ /* 0x000fea0003800200 */
.L_x_5893:
        /* <DEDUP_REMOVED lines=11> */
.L_x_5892:
        /* <DEDUP_REMOVED lines=22> */
.L_x_5901:
        /* <DEDUP_REMOVED lines=13> */
.L_x_5903:
[----:B------:R-:W-:Y:S05]  /*10f90*/  BSYNC.RECONVERGENT B2 ;  /* 0x0000000000027941 */ /* 0x000fea0003800200 */
.L_x_5902:
        /* <DEDUP_REMOVED lines=61> */
.L_x_5900:
[----:B------:R-:W-:Y:S05]  /*11370*/  BSYNC.RECONVERGENT B1 ;  /* 0x0000000000017941 */ /* 0x000fea0003800200 */
.L_x_5899:
        /* <DEDUP_REMOVED lines=13> */
.L_x_5898:
        /* <DEDUP_REMOVED lines=21> */
.L_x_5907:
        /* <DEDUP_REMOVED lines=13> */
.L_x_5909:
[----:B------:R-:W-:Y:S05]  /*11670*/  BSYNC.RECONVERGENT B2 ;  /* 0x0000000000027941 */ /* 0x000fea0003800200 */
.L_x_5908:
        /* <DEDUP_REMOVED lines=61> */
.L_x_5906:
[----:B------:R-:W-:Y:S05]  /*11a50*/  BSYNC.RECONVERGENT B1 ;  /* 0x0000000000017941 */ /* 0x000fea0003800200 */
.L_x_5905:
        /* <DEDUP_REMOVED lines=11> */
.L_x_5904:
        /* <DEDUP_REMOVED lines=22> */
.L_x_5913:
        /* <DEDUP_REMOVED lines=13> */
.L_x_5915:
[----:B------:R-:W-:Y:S05]  /*11d40*/  BSYNC.RECONVERGENT B2 ;  /* 0x0000000000027941 */ /* 0x000fea0003800200 */
.L_x_5914:
        /* <DEDUP_REMOVED lines=61> */
.L_x_5912:
[----:B------:R-:W-:Y:S05]  /*12120*/  BSYNC.RECONVERGENT B1 ;  /* 0x0000000000017941 */ /* 0x000fea0003800200 */
.L_x_5911:
        /* <DEDUP_REMOVED lines=13> */
.L_x_5910:
[----:B------:R-:W-:Y:S02]  /*12200*/  F2FP.BF16.F32.PACK_AB R124, RZ, R117 ;  /* 0x00000075ff7c723e */ /* 0x000fe400000010ff */
[----:B------:R-:W-:Y:S02]  /*12210*/  PRMT R84, R84, 0x5410, R87 ;  /* 0x0000541054547816 */ /* 0x000fe40000000057 */
[----:B------:R-:W-:Y:S02]  /*12220*/  PRMT R86, R86, 0x5410, R122 ;  /* 0x0000541056567816 */ /* 0x000fe4000000007a */
[----:B------:R-:W-:Y:S02]  /*12230*/  PRMT R85, R85, 0x5410, R120 ;  /* 0x0000541055557816 */ /* 0x000fe40000000078 */
[----:B------:R-:W-:Y:S01]  /*12240*/  PRMT R87, R134, 0x5410, R124 ;  /* 0x0000541086577816 */ /* 0x000fe2000000007c */
[----:B------:R-:W-:Y:S06]  /*12250*/  BRA `(.L_x_5916) ;  /* 0x0000003400147947 */ /* 0x000fec0003800000 */
.L_x_5867:
        /* <DEDUP_REMOVED lines=20> */
.L_x_5920:
        /* <DEDUP_REMOVED lines=13> */
.L_x_5922:
[----:B------:R-:W-:Y:S05]  /*12470*/  BSYNC.RECONVERGENT B2 ;  /* 0x0000000000027941 */ /* 0x000fea0003800200 */
.L_x_5921:
        /* <DEDUP_REMOVED lines=61> */
.L_x_5919:
[----:B------:R-:W-:Y:S05]  /*12850*/  BSYNC.RECONVERGENT B1 ;  /* 0x0000000000017941 */ /* 0x000fea0003800200 */
.L_x_5918:
        /* <DEDUP_REMOVED lines=10> */
.L_x_5917:
        /* <DEDUP_REMOVED lines=17> */
.L_x_5926:
        /* <DEDUP_REMOVED lines=13> */
.L_x_5928:
[----:B------:R-:W-:Y:S05]  /*12ae0*/  BSYNC.RECONVERGENT B2 ;  /* 0x0000000000027941 */ /* 0x000fea0003800200 */
.L_x_5927:
        /* <DEDUP_REMOVED lines=56> */
[----:B------:R-:W-:Y:S01]  /*12e70*/  LOP3.LUT R106, R87, R124, R151, 0x96, !PT ;  /* 0x0000007c576a7212 */ /* 0x000fe200078e9697 */
[----:B------:R-:W-:Y:S01]  /*12e80*/  IMAD.MOV.U32 R108, RZ, RZ, R150 ;  /* 0x000000ffff6c7224 */ /* 0x000fe200078e0096 */
[----:B------:R-:W-:Y:S01]  /*12e90*/  MOV R87, R86 ;  /* 0x0000005600577202 */ /* 0x000fe20000000f00 */
[----:B------:R-:W-:Y:S01]  /*12ea0*/  IMAD.MOV.U32 R86, RZ, RZ, R130 ;  /* 0x000000ffff567224 */ /* 0x000fe200078e0082 */
[----:B------:R-:W-:-:S07]  /*12eb0*/  LOP3.LUT R112, R85, R122, R131, 0x96, !PT ;  /* 0x0000007a55707212 */ /* 0x000fce00078e9683 */
.L_x_5925:
[----:B------:R-:W-:Y:S05]  /*12ec0*/  BSYNC.RECONVERGENT B1 ;  /* 0x0000000000017941 */ /* 0x000fea0003800200 */
.L_x_5924:
        /* <DEDUP_REMOVED lines=11> */
.L_x_5923:
        /* <DEDUP_REMOVED lines=17> */
.L_x_5932:
        /* <DEDUP_REMOVED lines=13> */
.L_x_5934:
[----:B------:R-:W-:Y:S05]  /*13160*/  BSYNC.RECONVERGENT B2 ;  /* 0x0000000000027941 */ /* 0x000fea0003800200 */
.L_x_5933:
        /* <DEDUP_REMOVED lines=61> */
.L_x_5931:
[----:B------:R-:W-:Y:S05]  /*13540*/  BSYNC.RECONVERGENT B1 ;  /* 0x0000000000017941 */ /* 0x000fea0003800200 */
.L_x_5930:
        /* <DEDUP_REMOVED lines=10> */
.L_x_5929:
        /* <DEDUP_REMOVED lines=17> */
.L_x_5938:
        /* <DEDUP_REMOVED lines=13> */
.L_x_5940:
[----:B------:R-:W-:Y:S05]  /*137d0*/  BSYNC.RECONVERGENT B2 ;  /* 0x0000000000027941 */ /* 0x000fea0003800200 */
.L_x_5939:
        /* <DEDUP_REMOVED lines=59> */
[----:B------:R-:W-:Y:S01]  /*13b90*/  LOP3.LUT R112, R117, R130, R153, 0x96, !PT ;  /* 0x0000008275707212 */ /* 0x000fe200078e9699 */
[----:B------:R-:W-:-:S07]  /*13ba0*/  IMAD.MOV.U32 R86, RZ, RZ, R152 ;  /* 0x000000ffff567224 */ /* 0x000fce00078e0098 */
.L_x_5937:
[----:B------:R-:W-:Y:S05]  /*13bb0*/  BSYNC.RECONVERGENT B1 ;  /* 0x0000000000017941 */ /* 0x000fea0003800200 */
.L_x_5936:
        /* <DEDUP_REMOVED lines=11> */
.L_x_5935:
        /* <DEDUP_REMOVED lines=17> */
.L_x_5944:
        /* <DEDUP_REMOVED lines=13> */
.L_x_5946:
[----:B------:R-:W-:Y:S05]  /*13e50*/  BSYNC.RECONVERGENT B2 ;  /* 0x0000000000027941 */ /* 0x000fea0003800200 */
.L_x_5945:
        /* <DEDUP_REMOVED lines=61> */
.L_x_5943:
[----:B------:R-:W-:Y:S05]  /*14230*/  BSYNC.RECONVERGENT B1 ;  /* 0x0000000000017941 */ /* 0x000fea0003800200 */
.L_x_5942:
        /* <DEDUP_REMOVED lines=10> */
.L_x_5941:
        /* <DEDUP_REMOVED lines=17> */
.L_x_5950:
        /* <DEDUP_REMOVED lines=13> */
.L_x_5952:
[----:B------:R-:W-:Y:S05]  /*144c0*/  BSYNC.RECONVERGENT B2 ;  /* 0x0000000000027941 */ /* 0x000fea0003800200 */
.L_x_5951:
        /* <DEDUP_REMOVED lines=61> */
.L_x_5949:
[----:B------:R-:W-:Y:S05]  /*148a0*/  BSYNC.RECONVERGENT B1 ;  /* 0x0000000000017941 */ /* 0x000fea0003800200 */
.L_x_5948:
        /* <DEDUP_REMOVED lines=11> */
.L_x_5947:
        /* <DEDUP_REMOVED lines=17> */
.L_x_5956:
        /* <DEDUP_REMOVED lines=13> */
.L_x_5958:
[----:B------:R-:W-:Y:S05]  /*14b40*/  BSYNC.RECONVERGENT B2 ;  /* 0x0000000000027941 */ /* 0x000fea0003800200 */
.L_x_5957:
        /* <DEDUP_REMOVED lines=61> */
.L_x_5955:
[----:B------:R-:W-:Y:S05]  /*14f20*/  BSYNC.RECONVERGENT B1 ;  /* 0x0000000000017941 */ /* 0x000fea0003800200 */
.L_x_5954:
        /* <DEDUP_REMOVED lines=10> */
.L_x_5953:
        /* <DEDUP_REMOVED lines=17> */
.L_x_5962:
        /* <DEDUP_REMOVED lines=13> */
.L_x_5964:
[----:B------:R-:W-:Y:S05]  /*151b0*/  BSYNC.RECONVERGENT B2 ;  /* 0x0000000000027941 */ /* 0x000fea0003800200 */
.L_x_5963:
        /* <DEDUP_REMOVED lines=60> */
[----:B------:R-:W-:-:S07]  /*15580*/  IMAD.MOV.U32 R86, RZ, RZ, R154 ;  /* 0x000000ffff567224 */ /* 0x000fce00078e009a */
.L_x_5961:
[----:B------:R-:W-:Y:S05]  /*15590*/  BSYNC.RECONVERGENT B1 ;  /* 0x0000000000017941 */ /* 0x000fea0003800200 */
.L_x_5960:
        /* <DEDUP_REMOVED lines=11> */
.L_x_5959:
[----:B------:R-:W-:Y:S01]  /*15650*/  F2FP.BF16.F32.PACK_AB R130, RZ, R117 ;  /* 0x00000075ff82723e */ /* 0x000fe200000010ff */
[----:B------:R-:W-:Y:S01]  /*15660*/  IMAD.MOV.U32 R110, RZ, RZ, R86 ;  /* 0x000000ffff6e7224 */ /* 0x000fe200078e0056 */
[----:B------:R-:W-:Y:S02]  /*15670*/  PRMT R84, R84, 0x5410, R87 ;  /* 0x0000541054547816 */ /* 0x000fe40000000057 */
[----:B------:R-:W-:Y:S02]  /*15680*/  PRMT R86, R122, 0x5410, R124 ;  /* 0x000054107a567816 */ /* 0x000fe4000000007c */
[----:B------:R-:W-:Y:S02]  /*15690*/  PRMT R85, R85, 0x5410, R120 ;  /* 0x0000541055557816 */ /* 0x000fe40000000078 */
[----:B------:R-:W-:-:S07]  /*156a0*/  PRMT R87, R132, 0x5410, R130 ;  /* 0x0000541084577816 */ /* 0x000fce0000000082 */
.L_x_5916:
        /* <DEDUP_REMOVED lines=24> */
.L_x_5866:
[----:B------:R-:W-:Y:S05]  /*15830*/  BSYNC.RECONVERGENT B0 ;  /* 0x0000000000007941 */ /* 0x000fea0003800200 */
.L_x_5865:
        /* <DEDUP_REMOVED lines=13> */
[----:B01234-:R-:W-:-:S04]  /*15910*/  FADD.FTZ R84, R101, R0 ;  /* 0x0000000065547221 */ /* 0x01ffc80000010000 */
        /* <DEDUP_REMOVED lines=96> */
.L_x_5966:
[----:B------:R-:W-:Y:S05]  /*15f20*/  BSYNC.RECONVERGENT B0 ;  /* 0x0000000000007941 */ /* 0x000fea0003800200 */
.L_x_5965:
        /* <DEDUP_REMOVED lines=12> */
.L_x_5968:
[----:B------:R-:W-:Y:S05]  /*15ff0*/  BSYNC.RECONVERGENT B0 ;  /* 0x0000000000007941 */ /* 0x000fea0003800200 */
.L_x_5967:
        /* <DEDUP_REMOVED lines=75> */
[----:B------:R-:W0:Y:S01]  /*164b0*/  LDC.64 R132, c[0x0][0x428] ;  /* 0x00010a00ff847b82 */ /* 0x000e220000000a00 */
        /* <DEDUP_REMOVED lines=31> */
.L_x_5971:
[----:B------:R-:W-:Y:S05]  /*166b0*/  BSYNC.RECONVERGENT B0 ;  /* 0x0000000000007941 */ /* 0x000fea0003800200 */
.L_x_5970:
[----:B------:R-:W-:Y:S04]  /*166c0*/  BSSY.RECONVERGENT B0, `(.L_x_5972) ;  /* 0x0000022000007945 */ /* 0x000fe80003800200 */
[----:B------:R-:W-:Y:S05]  /*166d0*/  @!P1 BRA `(.L_x_5973) ;  /* 0x0000000000809947 */ /* 0x000fea0003800000 */
[----:B0-----:R-:W0:Y:S01]  /*166e0*/  LDC.64 R132, c[0x0][0x428] ;  /* 0x00010a00ff847b82 */ /* 0x001e220000000a00 */
        /* <DEDUP_REMOVED lines=31> */
.L_x_5973:
[----:B------:R-:W-:Y:S05]  /*168e0*/  BSYNC.RECONVERGENT B0 ;  /* 0x0000000000007941 */ /* 0x000fea0003800200 */
.L_x_5972:
        /* <DEDUP_REMOVED lines=33> */
.L_x_5974:
[----:B------:R-:W-:Y:S05]  /*16b00*/  BSYNC.RECONVERGENT B0 ;  /* 0x0000000000007941 */ /* 0x000fea0003800200 */
.L_x_5969:
[----:B012---:R-:W0:Y:S01]  /*16b10*/  LDC.64 R84, c[0x0][0x380] ;  /* 0x0000e000ff547b82 */ /* 0x007e220000000a00 */
[----:B------:R-:W-:Y:S01]  /*16b20*/  UPLOP3.LUT UP1, UPT, UPT, UPT, UP1, 0x40, 0x4 ;  /* 0x000000000004789c */ /* 0x000fe20003f2e810 */
[----:B0-----:R-:W-:-:S04]  /*16b30*/  IADD3 R88, PT, PT, R88, R84, RZ ;  /* 0x0000005458587210 */ /* 0x001fc80007ffe0ff */
[----:B------:R-:W-:-:S13]  /*16b40*/  ISETP.GE.AND P0, PT, R88, R85, PT ;  /* 0x000000555800720c */ /* 0x000fda0003f06270 */
[----:B------:R-:W-:Y:S05]  /*16b50*/  @!P0 BRA `(.L_x_5975) ;  /* 0xfffffea000ac8947 */ /* 0x000fea000383ffff */
[----:B------:R-:W-:Y:S05]  /*16b60*/  EXIT ;  /* 0x000000000000794d */ /* 0x000fea0003800000 */
.L_x_5976:
        /* <DEDUP_REMOVED lines=9> */
.L_x_20949:


//--------------------- .text._ZN10layer_norm13ln_fwd_kernelINS_13Kernel_traitsIf13__nv_bfloat16S2_S2_fjLj6144ELj1ELj1ELj8ELj16ENS_18Kernel_traits_baseILj6144EfS2_S2_S2_fjLj256EEEEELb1ELb1ELb1ELb1EEEvNS_9FwdParamsE --------------------------
	.section	.text._ZN10layer_norm13ln_fwd_kernelINS_13Kernel_traitsIf13__nv_bfloat16S2_S2_fjLj6144ELj1ELj1ELj8ELj16ENS_18Kernel_traits_baseILj6144EfS2_S2_S2_fjLj256EEEEELb1ELb1ELb1ELb1EEEvNS_9FwdParamsE,"ax",@progbits
	.align	128
        .global         _ZN10layer_norm13ln_fwd_kernelINS_13Kernel_traitsIf13__nv_bfloat16S2_S2_fjLj6144ELj1ELj1ELj8ELj16ENS_18Kernel_traits_baseILj6144EfS2_S2_S2_fjLj256EEEEELb1ELb1ELb1ELb1EEEvNS_9FwdParamsE
        .type           _ZN10layer_norm13ln_fwd_kernelINS_13Kernel_traitsIf13__nv_bfloat16S2_S2_fjLj6144ELj1ELj1ELj8ELj16ENS_18Kernel_traits_baseILj6144EfS2_S2_S2_fjLj256EEEEELb1ELb1ELb1ELb1EEEvNS_9FwdParamsE,@function
        .size           _ZN10layer_norm13ln_fwd_kernelINS_13Kernel_traitsIf13__nv_bfloat16S2_S2_fjLj6144ELj1ELj1ELj8ELj16ENS_18Kernel_traits_baseILj6144EfS2_S2_S2_fjLj256EEEEELb1ELb1ELb1ELb1EEEvNS_9FwdParamsE,(.L_x_20950 - _ZN10layer_norm13ln_fwd_kernelINS_13Kernel_traitsIf13__nv_bfloat16S2_S2_fjLj6144ELj1ELj1ELj8ELj16ENS_18Kernel_traits_baseILj6144EfS2_S2_S2_fjLj256EEEEELb1ELb1ELb1ELb1EEEvNS_9FwdParamsE)
        .other          _ZN10layer_norm13ln_fwd_kernelINS_13Kernel_traitsIf13__nv_bfloat16S2_S2_fjLj6144ELj1ELj1ELj8ELj16ENS_18Kernel_traits_baseILj6144EfS2_S2_S2_fjLj256EEEEELb1ELb1ELb1ELb1EEEvNS_9FwdParamsE,@"STO_CUDA_ENTRY STV_DEFAULT"
_ZN10layer_norm13ln_fwd_kernelINS_13Kernel_traitsIf13__nv_bfloat16S2_S2_fjLj6144ELj1ELj1ELj8ELj16ENS_18Kernel_traits_baseILj6144EfS2_S2_S2_fjLj256EEEEELb1ELb1ELb1ELb1EEEvNS_9FwdParamsE:
.text._ZN10layer_norm13ln_fwd_kernelINS_13Kernel_traitsIf13__nv_bfloat16S2_S2_fjLj6144ELj1ELj1ELj8ELj16ENS_18Kernel_traits_baseILj6144EfS2_S2_S2_fjLj256EEEEELb1ELb1ELb1ELb1EEEvNS_9FwdParamsE:
[----:B------:R-:W-:Y:S01]  /*0000*/  LDC R1, c[0x0][0x37c] ;  /* 0x0000df00ff017b82 */ /* 0x000fe20000000800 */
[----:B------:R-:W0:Y:S07]  /*0010*/  LDCU.U8 UR4, c[0x0][0x464] ;  /* 0x00008c80ff0477ac */ /* 0x000e2e0008000000 */
[----:B------:R-:W1:Y:S01]  /*0020*/  LDC R120, c[0x0][0x458] ;  /* 0x00011600ff787b82 */ /* 0x000e620000000800 */
[----:B------:R-:W2:Y:S01]  /*0030*/  LDCU.64 UR6, c[0x0][0x358] ;  /* 0x00006b00ff0677ac */ /* 0x000ea20008000a00 */
[----:B------:R-:W3:Y:S06]  /*0040*/  LDCU.64 UR8, c[0x0][0x450] ;  /* 0x00008a00ff0877ac */ /* 0x000eec0008000a00 */
[----:B------:R-:W4:Y:S01]  /*0050*/  LDC R121, c[0x0][0x45c] ;  /* 0x00011700ff797b82 */ /* 0x000f220000000800 */
[----:B0-----:R-:W-:-:S13]  /*0060*/  ISETP.NE.AND P0, PT, RZ, UR4, PT ;  /* 0x00000004ff007c0c */ /* 0x001fda000bf05270 */
[----:B-1----:R-:W-:Y:S01]  /*0070*/  @P0 IMAD.MOV.U32 R4, RZ, RZ, R120 ;  /* 0x000000ffff040224 */ /* 0x002fe200078e0078 */
[----:B---3--:R-:W-:Y:S01]  /*0080*/  MOV R2, UR8 ;  /* 0x0000000800027c02 */ /* 0x008fe20008000f00 */
[----:B----4-:R-:W-:Y:S01]  /*0090*/  @P0 IMAD.MOV.U32 R5, RZ, RZ, R121 ;  /* 0x000000ffff050224 */ /* 0x010fe200078e0079 */
[----:B------:R-:W0:Y:S01]  /*00a0*/  @P0 LDC R7, c[0x0][0x460] ;  /* 0x00011800ff070b82 */ /* 0x000e220000000800 */
[----:B------:R-:W-:Y:S01]  /*00b0*/  IMAD.U32 R3, RZ, RZ, UR9 ;  /* 0x00000009ff037e24 */ /* 0x000fe2000f8e00ff */
[----:B------:R-:W1:Y:S03]  /*00c0*/  LDCU.64 UR8, c[0x0][0x438] ;  /* 0x00008700ff0877ac */ /* 0x000e660008000a00 */
[----:B--2---:R-:W0:Y:S04]  /*00d0*/  @P0 LDG.E.64 R4, desc[UR6][R4.64] ;  /* 0x0000000604040981 */ /* 0x004e28000c1e1b00 */
[----:B------:R-:W2:Y:S01]  /*00e0*/  @P0 LDG.E.64 R2, desc[UR6][R2.64] ;  /* 0x0000000602020981 */ /* 0x000ea2000c1e1b00 */
[----:B------:R-:W3:Y:S01]  /*00f0*/  S2UR UR4, SR_CTAID.X ;  /* 0x00000000000479c3 */ /* 0x000ee20000002500 */
[----:B------:R-:W4:Y:S01]  /*0100*/  S2R R11, SR_TID.X ;  /* 0x00000000000b7919 */ /* 0x000f220000002100 */
[----:B-1----:R-:W-:-:S04]  /*0110*/  UISETP.NE.U32.AND UP0, UPT, UR8, URZ, UPT ;  /* 0x000000ff0800728c */ /* 0x002fc8000bf05070 */
[----:B------:R-:W-:Y:S01]  /*0120*/  UISETP.NE.AND.EX UP0, UPT, UR9, URZ, UPT, UP0 ;  /* 0x000000ff0900728c */ /* 0x000fe2000bf05300 */
[----:B---3--:R-:W-:Y:S02]  /*0130*/  MOV R90, UR4 ;  /* 0x00000004005a7c02 */ /* 0x008fe40008000f00 */
[----:B0-----:R-:W-:Y:S01]  /*0140*/  @P0 IADD3 R120, P1, PT, R4, R7, RZ ;  /* 0x0000000704780210 */ /* 0x001fe20007f3e0ff */
[----:B--2---:R-:W-:Y:S01]  /*0150*/  VIADD R10, R2, 0x9e3779b9 ;  /* 0x9e3779b9020a7836 */ /* 0x004fe20000000000 */
[----:B------:R-:W-:-:S03]  /*0160*/  IADD3 R85, PT, PT, R3, 0x32370b8f, RZ ;  /* 0x32370b8f03557810 */ /* 0x000fc60007ffe0ff */
[----:B------:R-:W-:Y:S01]  /*0170*/  @P0 IMAD.X R121, RZ, RZ, R5, P1 ;  /* 0x000000ffff790224 */ /* 0x000fe200008e0605 */
[C---:B------:R-:W-:Y:S01]  /*0180*/  IADD3 R88, PT, PT, R3.reuse, -0x56f99767, RZ ;  /* 0xa906689903587810 */ /* 0x040fe20007ffe0ff */
        /* <DEDUP_REMOVED lines=8> */
[----:B------:R-:W-:-:S02]  /*0210*/  VIADD R93, R3, 0x646e171e ;  /* 0x646e171e035d7836 */ /* 0x000fc40000000000 */
[----:B------:R-:W-:Y:S02]  /*0220*/  VIADD R95, R3, 0xdb3d7428 ;  /* 0xdb3d7428035f7836 */ /* 0x000fe40000000000 */
[----:B------:R-:W-:Y:S01]  /*0230*/  VIADD R96, R2, 0x8ff34781 ;  /* 0x8ff3478102607836 */ /* 0x000fe20000000000 */
[----:B----4-:R-:W-:Y:S06]  /*0240*/  BRA.U !UP0, `(.L_x_5977) ;  /* 0x0000000108647547 */ /* 0x010fec000b800000 */
        /* <DEDUP_REMOVED lines=25> */
.L_x_5977:
        /* <DEDUP_REMOVED lines=28> */
.L_x_5978:
[----:B------:R-:W1:Y:S02]  /*05a0*/  LDCU UR4, c[0x0][0x384] ;  /* 0x00007080ff0477ac */ /* 0x000e640008000800 */
[----:B-1----:R-:W-:-:S13]  /*05b0*/  ISETP.GE.AND P0, PT, R90, UR4, PT ;  /* 0x000000045a007c0c */ /* 0x002fda000bf06270 */
[----:B------:R-:W-:Y:S05]  /*05c0*/  @P0 EXIT ;  /* 0x000000000000094d */ /* 0x000fea0003800000 */
[----:B------:R-:W1:Y:S01]  /*05d0*/  LDCU UR4, c[0x0][0x360] ;  /* 0x00006c00ff0477ac */ /* 0x000e620008000800 */
[----:B0-----:R-:W-:Y:S01]  /*05e0*/  IMAD.HI.U32 R5, R128, -0x2daee0ad, RZ ;  /* 0xd2511f5380057827 */ /* 0x001fe200078e00ff */
[----:B------:R-:W-:Y:S01]  /*05f0*/  LOP3.LUT R120, R120, 0x3, RZ, 0xc0, !PT ;  /* 0x0000000378787812 */ /* 0x000fe200078ec0ff */
[----:B------:R-:W0:Y:S02]  /*0600*/  LDCU UR10, c[0x0][0x404] ;  /* 0x00008080ff0a77ac */ /* 0x000e240008000800 */
[----:B------:R-:W-:Y:S01]  /*0610*/  IMAD R9, R128, -0x2daee0ad, RZ ;  /* 0xd2511f5380097824 */ /* 0x000fe200078e02ff */
[----:B------:R-:W-:Y:S01]  /*0620*/  LOP3.LUT R5, R5, R3, RZ, 0x3c, !PT ;  /* 0x0000000305057212 */ /* 0x000fe200078e3cff */
[----:B------:R-:W2:Y:S04]  /*0630*/  LDCU.U8 UR11, c[0x0][0x410] ;  /* 0x00008200ff0b77ac */ /* 0x000ea80008000000 */
[C---:B------:R-:W-:Y:S01]  /*0640*/  IMAD.HI.U32 R4, R5.reuse, -0x326172a9, RZ ;  /* 0xcd9e8d5705047827 */ /* 0x040fe200078e00ff */
[----:B------:R-:W3:Y:S03]  /*0650*/  LDCU UR14, c[0x0][0x400] ;  /* 0x00008000ff0e77ac */ /* 0x000ee60008000800 */
[----:B------:R-:W-:Y:S01]  /*0660*/  IMAD R5, R5, -0x326172a9, RZ ;  /* 0xcd9e8d5705057824 */ /* 0x000fe200078e02ff */
[----:B------:R-:W4:Y:S01]  /*0670*/  LDCU.64 UR12, c[0x0][0x408] ;  /* 0x00008100ff0c77ac */ /* 0x000f220008000a00 */
[----:B-1----:R-:W-:Y:S01]  /*0680*/  IMAD R92, R90, UR4, R11 ;  /* 0x000000045a5c7c24 */ /* 0x002fe2000f8e020b */
[----:B------:R-:W1:Y:S03]  /*0690*/  LDCU.64 UR8, c[0x0][0x3a0] ;  /* 0x00007400ff0877ac */ /* 0x000e660008000a00 */
[----:B------:R-:W-:Y:S01]  /*06a0*/  IMAD.HI.U32 R0, R92, -0x326172a9, RZ ;  /* 0xcd9e8d575c007827 */ /* 0x000fe200078e00ff */
[----:B------:R-:W-:-:S03]  /*06b0*/  UPLOP3.LUT UP0, UPT, UPT, UPT, UPT, 0x40, 0x4 ;  /* 0x000000000004789c */ /* 0x000fc60003f0e870 */
[----:B------:R-:W-:Y:S01]  /*06c0*/  IMAD R7, R92, -0x326172a9, RZ ;  /* 0xcd9e8d575c077824 */ /* 0x000fe200078e02ff */
[----:B------:R-:W-:-:S04]  /*06d0*/  LOP3.LUT R0, R91, R0, R2, 0x96, !PT ;  /* 0x000000005b007212 */ /* 0x000fc800078e9602 */
[----:B------:R-:W-:Y:S01]  /*06e0*/  LOP3.LUT R4, R10, R7, R4, 0x96, !PT ;  /* 0x000000070a047212 */ /* 0x000fe200078e9604 */
[----:B------:R-:W-:-:S04]  /*06f0*/  IMAD.HI.U32 R6, R0, -0x2daee0ad, RZ ;  /* 0xd2511f5300067827 */ /* 0x000fc800078e00ff */
[----:B------:R-:W-:Y:S01]  /*0700*/  VIADD R10, R3, 0x76cf5d0a ;  /* 0x76cf5d0a030a7836 */ /* 0x000fe20000000000 */
[----:B------:R-:W-:Y:S01]  /*0710*/  LOP3.LUT R6, R84, R9, R6, 0x96, !PT ;  /* 0x0000000954067212 */ /* 0x000fe200078e9606 */
[----:B------:R-:W-:Y:S02]  /*0720*/  IMAD R9, R0, -0x2daee0ad, RZ ;  /* 0xd2511f5300097824 */ /* 0x000fe400078e02ff */
[----:B------:R-:W-:-:S04]  /*0730*/  IMAD.HI.U32 R8, R4, -0x2daee0ad, RZ ;  /* 0xd2511f5304087827 */ /* 0x000fc800078e00ff */
[----:B------:R-:W-:Y:S01]  /*0740*/  IMAD.HI.U32 R0, R6, -0x326172a9, RZ ;  /* 0xcd9e8d5706007827 */ /* 0x000fe200078e00ff */
[----:B------:R-:W-:-:S03]  /*0750*/  LOP3.LUT R8, R10, R9, R8, 0x96, !PT ;  /* 0x000000090a087212 */ /* 0x000fc600078e9608 */
[----:B------:R-:W-:Y:S02]  /*0760*/  VIADD R7, R2, 0x3c6ef372 ;  /* 0x3c6ef37202077836 */ /* 0x000fe40000000000 */
[----:B------:R-:W-:Y:S02]  /*0770*/  IMAD R9, R4, -0x2daee0ad, RZ ;  /* 0xd2511f5304097824 */ /* 0x000fe400078e02ff */
[----:B------:R-:W-:Y:S01]  /*0780*/  IMAD R6, R6, -0x326172a9, RZ ;  /* 0xcd9e8d5706067824 */ /* 0x000fe200078e02ff */
[----:B------:R-:W-:Y:S01]  /*0790*/  LOP3.LUT R0, R7, R5, R0, 0x96, !PT ;  /* 0x0000000507007212 */ /* 0x000fe200078e9600 */
[----:B------:R-:W-:Y:S01]  /*07a0*/  IMAD.HI.U32 R5, R8, -0x326172a9, RZ ;  /* 0xcd9e8d5708057827 */ /* 0x000fe200078e00ff */
[----:B------:R-:W-:-:S03]  /*07b0*/  IADD3 R7, PT, PT, R2, -0x255992d5, RZ ;  /* 0xdaa66d2b02077810 */ /* 0x000fc60007ffe0ff */
        /* <DEDUP_REMOVED lines=21> */
[----:B------:R-:W-:-:S04]  /*0910*/  IMAD.HI.U32 R0, R5, -0x326172a9, RZ ;  /* 0xcd9e8d5705007827 */ /* 0x000fc800078e00ff */
        /* <DEDUP_REMOVED lines=23> */
.L_x_6185:
[----:B------:R-:W0:Y:S01]  /*0a90*/  LDC.64 R84, c[0x0][0x3f0] ;  /* 0x0000fc00ff547b82 */ /* 0x000e220000000a00 */
[----:B------:R-:W1:Y:S07]  /*0aa0*/  S2R R102, SR_TID.X ;  /* 0x0000000000667919 */ /* 0x000e6e0000002100 */
[----:B------:R-:W2:Y:S08]  /*0ab0*/  LDC R101, c[0x0][0x388] ;  /* 0x0000e200ff657b82 */ /* 0x000eb00000000800 */
[----:B------:R-:W3:Y:S01]  /*0ac0*/  LDC.64 R86, c[0x0][0x3f8] ;  /* 0x0000fe00ff567b82 */ /* 0x000ee20000000a00 */
[----:B0-----:R-:W-:-:S05]  /*0ad0*/  IMAD.WIDE R84, R90, 0x4, R84 ;  /* 0x000000045a547825 */ /* 0x001fca00078e0254 */
[----:B------:R3:W4:Y:S01]  /*0ae0*/  LDG.E R111, desc[UR6][R84.64] ;  /* 0x00000006546f7981 */ /* 0x000722000c1e1900 */
[----:B------:R-:W-:Y:S02]  /*0af0*/  HFMA2 R112, -RZ, RZ, 0, 0 ;  /* 0x00000000ff707431 */ /* 0x000fe400000001ff */
[----:B---3--:R-:W-:Y:S01]  /*0b00*/  IMAD.WIDE R84, R90, 0x4, R86 ;  /* 0x000000045a547825 */ /* 0x008fe200078e0256 */
[----:B----4-:R-:W-:-:S13]  /*0b10*/  ISETP.GE.AND P1, PT, R111, 0x1, PT ;  /* 0x000000016f00780c */ /* 0x010fda0003f26270 */
[----:B------:R-:W0:Y:S01]  /*0b20*/  @P1 LDC.64 R88, c[0x0][0x390] ;  /* 0x0000e400ff581b82 */ /* 0x000e220000000a00 */
[----:B------:R-:W-:-:S04]  /*0b30*/  @P1 VIADD R0, R111, 0xffffffff ;  /* 0xffffffff6f001836 */ /* 0x000fc80000000000 */
[----:B--2---:R-:W-:-:S05]  /*0b40*/  @P1 IMAD R0, R0, R101, RZ ;  /* 0x0000006500001224 */ /* 0x004fca00078e02ff */
[----:B------:R-:W-:-:S04]  /*0b50*/  @P1 SHF.R.S32.HI R103, RZ, 0x1f, R0 ;  /* 0x0000001fff671819 */ /* 0x000fc80000011400 */
[----:B------:R-:W-:-:S04]  /*0b60*/  @P1 LEA.HI R103, R103, R0, RZ, 0x3 ;  /* 0x0000000067671211 */ /* 0x000fc800078f18ff */
[----:B-1----:R-:W-:Y:S02]  /*0b70*/  @P1 LEA.HI.SX32 R112, R103, R102, 0x1d ;  /* 0x0000006667701211 */ /* 0x002fe400078feaff */
[----:B-----5:R1:W5:Y:S03]  /*0b80*/  LDG.E R103, desc[UR6][R84.64] ;  /* 0x0000000654677981 */ /* 0x020366000c1e1900 */
[----:B0-----:R-:W-:-:S05]  /*0b90*/  @P1 IMAD.WIDE.U32 R86, R112, 0x10, R88 ;  /* 0x0000001070561825 */ /* 0x001fca00078e0058 */
[----:B------:R1:W5:Y:S01]  /*0ba0*/  @P1 LDG.E.128 R8, desc[UR6][R86.64] ;  /* 0x0000000656081981 */ /* 0x000362000c1e1d00 */
[----:B------:R-:W-:Y:S01]  /*0bb0*/  ISETP.NE.U32.AND P0, PT, RZ, UR8, PT ;  /* 0x00000008ff007c0c */ /* 0x000fe2000bf05070 */
[----:B------:R-:W-:-:S03]  /*0bc0*/  IMAD R0, R90, R101, RZ ;  /* 0x000000655a007224 */ /* 0x000fc600078e02ff */
[----:B------:R-:W-:Y:S02]  /*0bd0*/  ISETP.NE.AND.EX P0, PT, RZ, UR9, PT, P0 ;  /* 0x00000009ff007c0c */ /* 0x000fe4000bf05300 */
[----:B------:R-:W-:-:S04]  /*0be0*/  SHF.R.S32.HI R89, RZ, 0x1f, R0 ;  /* 0x0000001fff597819 */ /* 0x000fc80000011400 */
[----:B------:R-:W-:Y:S01]  /*0bf0*/  LEA.HI R89, R89, R0, RZ, 0x3 ;  /* 0x0000000059597211 */ /* 0x000fe200078f18ff */
[C---:B------:R-:W-:Y:S01]  /*0c00*/  VIADD R0, R3.reuse, 0xdb3d7428 ;  /* 0xdb3d742803007836 */ /* 0x040fe20000000000 */
[C---:B------:R-:W-:Y:S01]  /*0c10*/  IADD3 R106, PT, PT, R2.reuse, -0x700cb87f, RZ ;  /* 0x8ff34781026a7810 */ /* 0x040fe20007ffe0ff */
[C---:B------:R-:W-:Y:S01]  /*0c20*/  VIADD R105, R2.reuse, 0xf1bbcdc8 ;  /* 0xf1bbcdc802697836 */ /* 0x040fe20000000000 */
[----:B------:R-:W-:Y:S01]  /*0c30*/  IADD3 R109, PT, PT, R3, -0x4498517b, RZ ;  /* 0xbb67ae85036d7810 */ /* 0x000fe20007ffe0ff */
[----:B------:R-:W-:Y:S01]  /*0c40*/  VIADD R107, R2, 0xb54cda56 ;  /* 0xb54cda56026b7836 */ /* 0x000fe20000000000 */
[----:B------:R-:W-:Y:S01]  /*0c50*/  LEA.HI.SX32 R125, R89, R102, 0x1d ;  /* 0x00000066597d7211 */ /* 0x000fe200078feaff */
[----:B------:R-:W-:Y:S01]  /*0c60*/  VIADD R108, R3, 0x32370b8f ;  /* 0x32370b8f036c7836 */ /* 0x000fe20000000000 */
[----:B-1----:R-:W-:Y:S06]  /*0c70*/  @!P0 BRA `(.L_x_5979) ;  /* 0x0000003000908947 */ /* 0x002fec0003800000 */
        /* <DEDUP_REMOVED lines=23> */
.L_x_5982:
        /* <DEDUP_REMOVED lines=12> */
.L_x_5983:
        /* <DEDUP_REMOVED lines=55> */
.L_x_5981:
        /* <DEDUP_REMOVED lines=11> */
.L_x_5980:
        /* <DEDUP_REMOVED lines=21> */
.L_x_5986:
        /* <DEDUP_REMOVED lines=12> */
.L_x_5987:
        /* <DEDUP_REMOVED lines=54> */
.L_x_5985:
        /* <DEDUP_REMOVED lines=13> */
.L_x_5984:
        /* <DEDUP_REMOVED lines=20> */
.L_x_5990:
        /* <DEDUP_REMOVED lines=12> */
.L_x_5991:
        /* <DEDUP_REMOVED lines=55> */
.L_x_5989:
        /* <DEDUP_REMOVED lines=11> */
.L_x_5988:
        /* <DEDUP_REMOVED lines=21> */
.L_x_5994:
        /* <DEDUP_REMOVED lines=12> */
.L_x_5995:
        /* <DEDUP_REMOVED lines=52> */
[----:B------:R-:W-:Y:S01]  /*2480*/  IMAD.MOV.U32 R110, RZ, RZ, R126 ;  /* 0x000000ffff6e7224 */ /* 0x000fe200078e007e */
[----:B------:R-:W-:Y:S01]  /*2490*/  LOP3.LUT R114, R89, R88, R123, 0x96, !PT ;  /* 0x0000005859727212 */ /* 0x000fe200078e967b */
[----:B------:R-:W-:-:S07]  /*24a0*/  IMAD.MOV.U32 R89, RZ, RZ, R122 ;  /* 0x000000ffff597224 */ /* 0x000fce00078e007a */
.L_x_5993:
        /* <DEDUP_REMOVED lines=13> */
.L_x_5992:
        /* <DEDUP_REMOVED lines=20> */
.L_x_5998:
        /* <DEDUP_REMOVED lines=12> */
.L_x_5999:
        /* <DEDUP_REMOVED lines=55> */
.L_x_5997:
        /* <DEDUP_REMOVED lines=11> */
.L_x_5996:
        /* <DEDUP_REMOVED lines=21> */
.L_x_6002:
        /* <DEDUP_REMOVED lines=12> */
.L_x_6003:
        /* <DEDUP_REMOVED lines=53> */
[----:B------:R-:W-:Y:S01]  /*3100*/  IMAD.MOV.U32 R89, RZ, RZ, R118 ;  /* 0x000000ffff597224 */ /* 0x000fe200078e0076 */
[----:B------:R-:W-:-:S07]  /*3110*/  MOV R122, R132 ;  /* 0x00000084007a7202 */ /* 0x000fce0000000f00 */
.L_x_6001:
[----:B------:R-:W-:Y:S01]  /*3120*/  HFMA2 R116, -RZ, RZ, 0.1171875, 0 ;  /* 0x2f800000ff747431 */ /* 0x000fe200000001ff */
[----:B-----5:R-:W-:Y:S02]  /*3130*/  PRMT R100, R10, 0x7632, R100 ;  /* 0x000076320a647816 */ /* 0x020fe40000000064 */
[----:B------:R-:W-:-:S03]  /*3140*/  I2FP.F32.U32 R89, R89 ;  /* 0x0000005900597245 */ /* 0x000fc60000201000 */
[----:B------:R-:W-:Y:S02]  /*3150*/  IMAD.U32 R100, R100, 0x10000, RZ ;  /* 0x0001000064647824 */ /* 0x000fe400078e00ff */
[----:B------:R-:W-:Y:S02]  /*3160*/  FFMA.FTZ R89, R89, R116, 1.1641532182693481445e-10 ;  /* 0x2f00000059597423 */ /* 0x000fe40000010074 */
[----:B------:R-:W-:Y:S01]  /*3170*/  FMUL.FTZ R100, R100, UR13 ;  /* 0x0000000d64647c20 */ /* 0x000fe20008410000 */
[----:B------:R-:W-:Y:S02]  /*3180*/  PRMT R116, R6, 0x7632, R116 ;  /* 0x0000763206747816 */ /* 0x000fe40000000074 */
[----:B------:R-:W-:Y:S01]  /*3190*/  FSETP.GTU.FTZ.AND P3, PT, R89, UR10, PT ;  /* 0x0000000a59007c0b */ /* 0x000fe2000bf7c000 */
[----:B------:R-:W-:Y:S02]  /*31a0*/  FMUL.FTZ R89, R100, UR12 ;  /* 0x0000000c64597c20 */ /* 0x000fe40008410000 */
[----:B------:R-:W-:Y:S01]  /*31b0*/  IMAD.U32 R127, R116, 0x10000, RZ ;  /* 0x00010000747f7824 */ /* 0x000fe200078e00ff */
[----:B------:R-:W-:-:S02]  /*31c0*/  SEL R100, RZ, 0x1, P3 ;  /* 0x00000001ff647807 */ /* 0x000fc40001800000 */
[----:B------:R-:W-:-:S05]  /*31d0*/  FSEL R116, R89, RZ, !P3 ;  /* 0x000000ff59747208 */ /* 0x000fca0005800000 */
[----:B------:R-:W-:-:S07]  /*31e0*/  FFMA.FTZ R127, R116, R29, R127 ;  /* 0x0000001d747f7223 */ /* 0x000fce000001007f */
.L_x_6000:
        /* <DEDUP_REMOVED lines=20> */
.L_x_6006:
        /* <DEDUP_REMOVED lines=12> */
.L_x_6007:
        /* <DEDUP_REMOVED lines=16> */
[C---:B------:R-:W-:Y:S02]  /*34f0*/  VIADD R129, R2.reuse, 0xdaa66d2b ;  /* 0xdaa66d2b02817836 */ /* 0x040fe40000000000 */
[----:B------:R-:W-:Y:S01]  /*3500*/  IMAD.WIDE.U32 R134, R95, -0x2daee0ad, RZ ;  /* 0xd2511f535f867825 */ /* 0x000fe200078e00ff */
[----:B------:R-:W-:Y:S02]  /*3510*/  IADD3 R95, PT, PT, R2, 0x78dde6e4, RZ ;  /* 0x78dde6e4025f7810 */ /* 0x000fe40007ffe0ff */
        /* <DEDUP_REMOVED lines=32> */
[----:B------:R-:W-:-:S04]  /*3720*/  IMAD.WIDE.U32 R130, R130, -0x2daee0ad, RZ ;  /* 0xd2511f5382827825 */ /* 0x000fc800078e00ff */
[----:B------:R-:W-:Y:S01]  /*3730*/  IMAD.MOV.U32 R126, RZ, RZ, R130 ;  /* 0x000000ffff7e7224 */ /* 0x000fe200078e0082 */
[----:B------:R-:W-:Y:S02]  /*3740*/  LOP3.LUT R114, R95, R132, R131, 0x96, !PT ;  /* 0x000000845f727212 */ /* 0x000fe400078e9683 */
[----:B------:R-:W-:-:S07]  /*3750*/  MOV R95, R122 ;  /* 0x0000007a005f7202 */ /* 0x000fce0000000f00 */
.L_x_6005:
        /* <DEDUP_REMOVED lines=11> */
.L_x_6004:
        /* <DEDUP_REMOVED lines=21> */
.L_x_6010:
        /* <DEDUP_REMOVED lines=12> */
.L_x_6011:
        /* <DEDUP_REMOVED lines=54> */
[----:B------:R-:W-:-:S07]  /*3d80*/  LOP3.LUT R114, R131, R130, R135, 0x96, !PT ;  /* 0x0000008283727212 */ /* 0x000fce00078e9687 */
.L_x_6009:
        /* <DEDUP_REMOVED lines=13> */
.L_x_6008:
[----:B------:R-:W-:Y:S02]  /*3e60*/  F2FP.BF16.F32.PACK_AB R120, RZ, R131 ;  /* 0x00000083ff78723e */ /* 0x000fe400000010ff */
[----:B------:R-:W-:Y:S02]  /*3e70*/  PRMT R84, R84, 0x5410, R87 ;  /* 0x0000541054547816 */ /* 0x000fe40000000057 */
[----:B------:R-:W-:Y:S02]  /*3e80*/  PRMT R86, R86, 0x5410, R89 ;  /* 0x0000541056567816 */ /* 0x000fe40000000059 */
[----:B------:R-:W-:Y:S02]  /*3e90*/  PRMT R85, R85, 0x5410, R88 ;  /* 0x0000541055557816 */ /* 0x000fe40000000058 */
[----:B------:R-:W-:Y:S01]  /*3ea0*/  PRMT R87, R138, 0x5410, R120 ;  /* 0x000054108a577816 */ /* 0x000fe20000000078 */
[----:B------:R-:W-:Y:S06]  /*3eb0*/  BRA `(.L_x_6012) ;  /* 0x0000002c00cc7947 */ /* 0x000fec0003800000 */
.L_x_5979:
        /* <DEDUP_REMOVED lines=19> */
.L_x_6015:
        /* <DEDUP_REMOVED lines=12> */
.L_x_6016:
        /* <DEDUP_REMOVED lines=54> */
.L_x_6014:
        /* <DEDUP_REMOVED lines=10> */
.L_x_6013:
        /* <DEDUP_REMOVED lines=16> */
.L_x_6019:
        /* <DEDUP_REMOVED lines=12> */
.L_x_6020:
        /* <DEDUP_REMOVED lines=55> */
.L_x_6018:
        /* <DEDUP_REMOVED lines=11> */
.L_x_6017:
        /* <DEDUP_REMOVED lines=16> */
.L_x_6023:
        /* <DEDUP_REMOVED lines=12> */
.L_x_6024:
        /* <DEDUP_REMOVED lines=55> */
.L_x_6022:
        /* <DEDUP_REMOVED lines=10> */
.L_x_6021:
        /* <DEDUP_REMOVED lines=16> */
.L_x_6027:
        /* <DEDUP_REMOVED lines=12> */
.L_x_6028:
        /* <DEDUP_REMOVED lines=55> */
.L_x_6026:
        /* <DEDUP_REMOVED lines=11> */
.L_x_6025:
        /* <DEDUP_REMOVED lines=16> */
.L_x_6031:
        /* <DEDUP_REMOVED lines=12> */
.L_x_6032:
        /* <DEDUP_REMOVED lines=55> */
.L_x_6030:
        /* <DEDUP_REMOVED lines=10> */
.L_x_6029:
        /* <DEDUP_REMOVED lines=16> */
.L_x_6035:
        /* <DEDUP_REMOVED lines=12> */
.L_x_6036:
        /* <DEDUP_REMOVED lines=55> */
.L_x_6034:
        /* <DEDUP_REMOVED lines=11> */
.L_x_6033:
        /* <DEDUP_REMOVED lines=16> */
.L_x_6039:
        /* <DEDUP_REMOVED lines=12> */
.L_x_6040:
        /* <DEDUP_REMOVED lines=55> */
.L_x_6038:
        /* <DEDUP_REMOVED lines=10> */
.L_x_6037:
        /* <DEDUP_REMOVED lines=16> */
.L_x_6043:
        /* <DEDUP_REMOVED lines=12> */
.L_x_6044:
        /* <DEDUP_REMOVED lines=53> */
[----:B------:R-:W-:Y:S02]  /*6cd0*/  LOP3.LUT R114, R131, R130, R135, 0x96, !PT ;  /* 0x0000008283727212 */ /* 0x000fe400078e9687 */
[----:B------:R-:W-:-:S07]  /*6ce0*/  MOV R118, R134 ;  /* 0x0000008600767202 */ /* 0x000fce0000000f00 */
.L_x_6042:
        /* <DEDUP_REMOVED lines=11> */
.L_x_6041:
[----:B------:R-:W-:Y:S02]  /*6da0*/  F2FP.BF16.F32.PACK_AB R120, RZ, R131 ;  /* 0x00000083ff78723e */ /* 0x000fe400000010ff */
[----:B------:R-:W-:Y:S02]  /*6db0*/  PRMT R84, R84, 0x5410, R87 ;  /* 0x0000541054547816 */ /* 0x000fe40000000057 */
[----:B------:R-:W-:Y:S02]  /*6dc0*/  PRMT R86, R86, 0x5410, R89 ;  /* 0x0000541056567816 */ /* 0x000fe40000000059 */
[----:B------:R-:W-:Y:S02]  /*6dd0*/  PRMT R85, R85, 0x5410, R88 ;  /* 0x0000541055557816 */ /* 0x000fe40000000058 */
[----:B------:R-:W-:-:S07]  /*6de0*/  PRMT R87, R122, 0x5410, R120 ;  /* 0x000054107a577816 */ /* 0x000fce0000000078 */
.L_x_6012:
[----:B------:R-:W0:Y:S01]  /*6df0*/  LDC.64 R88, c[0x0][0x3a8] ;  /* 0x0000ea00ff587b82 */ /* 0x000e220000000a00 */
[----:B------:R-:W-:Y:S02]  /*6e00*/  @P1 VIADD R139, R112, 0x100 ;  /* 0x00000100708b1836 */ /* 0x000fe40000000000 */
[----:B------:R-:W-:-:S05]  /*6e10*/  @P0 VIADD R141, R125, 0x100 ;  /* 0x000001007d8d0836 */ /* 0x000fca0000000000 */
        /* <DEDUP_REMOVED lines=22> */
[----:B------:R-:W-:Y:S02]  /*6f80*/  LOP3.LUT R86, R132, R84, R86, 0xfe, !PT ;  /* 0x0000005484567212 */ /* 0x000fe400078efe56 */
[----:B------:R-:W-:Y:S01]  /*6f90*/  LOP3.LUT R87, R85, R133, RZ, 0xfc, !PT ;  /* 0x0000008555577212 */ /* 0x000fe200078efcff */
[----:B0-----:R-:W-:Y:S01]  /*6fa0*/  IMAD.WIDE.U32 R84, R112, 0x8, R138 ;  /* 0x0000000870547825 */ /* 0x001fe200078e008a */
[----:B------:R-:W-:-:S05]  /*6fb0*/  LOP3.LUT R86, R86, 0xff, R113, 0xf8, !PT ;  /* 0x000000ff56567812 */ /* 0x000fca00078ef871 */
[----:B------:R1:W-:Y:S02]  /*6fc0*/  STG.E.64 desc[UR6][R84.64], R86 ;  /* 0x0000005654007986 */ /* 0x0003e4000c101b06 */
.L_x_6045:
[----:B-----5:R2:W5:Y:S04]  /*6fd0*/  @P1 LDG.E.128 R8, desc[UR6][R134.64] ;  /* 0x0000000686081981 */ /* 0x020568000c1e1d00 */
[----:B------:R2:W5:Y:S01]  /*6fe0*/  @P0 LDG.E.128 R4, desc[UR6][R136.64] ;  /* 0x0000000688040981 */ /* 0x000562000c1e1d00 */
[----:B------:R-:W-:Y:S05]  /*6ff0*/  @!P0 BRA `(.L_x_6046) ;  /* 0x0000003000888947 */ /* 0x000fea0003800000 */
[----:B------:R-:W-:-:S13]  /*7000*/  ISETP.GT.AND P2, PT, R111, RZ, PT ;  /* 0x000000ff6f00720c */ /* 0x000fda0003f44270 */
[----:B0----5:R-:W-:Y:S01]  /*7010*/  @!P2 IMAD.U32 R133, R4, 0x10000, RZ ;  /* 0x000100000485a824 */ /* 0x021fe200078e00ff */
[----:B------:R-:W-:Y:S01]  /*7020*/  @!P2 MOV R120, R118 ;  /* 0x000000760078a202 */ /* 0x000fe20000000f00 */
[----:B-1----:R-:W-:Y:S01]  /*7030*/  @!P2 IMAD.MOV.U32 R85, RZ, RZ, R116 ;  /* 0x000000ffff55a224 */ /* 0x002fe200078e0074 */
        /* <DEDUP_REMOVED lines=16> */
.L_x_6049:
        /* <DEDUP_REMOVED lines=12> */
.L_x_6050:
[----:B------:R-:W-:Y:S01]  /*7200*/  IMAD.WIDE.U32 R86, R92, -0x326172a9, RZ ;  /* 0xcd9e8d575c567825 */ /* 0x000fe200078e00ff */
[----:B--2---:R-:W-:-:S03]  /*7210*/  LOP3.LUT R134, R93, R85, R3, 0x96, !PT ;  /* 0x000000555d867212 */ /* 0x004fc600078e9603 */
        /* <DEDUP_REMOVED lines=53> */
.L_x_6048:
        /* <DEDUP_REMOVED lines=11> */
.L_x_6047:
[----:B--2---:R-:W-:Y:S01]  /*7620*/  @!P2 PRMT R135, R4, 0x7632, R135 ;  /* 0x000076320487a816 */ /* 0x004fe20000000087 */
        /* <DEDUP_REMOVED lines=20> */
.L_x_6053:
        /* <DEDUP_REMOVED lines=12> */
.L_x_6054:
        /* <DEDUP_REMOVED lines=55> */
.L_x_6052:
[----:B------:R-:W-:Y:S01]  /*7ba0*/  PRMT R96, R8, 0x7632, R96 ;  /* 0x0000763208607816 */ /* 0x000fe20000000060 */
        /* <DEDUP_REMOVED lines=12> */
.L_x_6051:
        /* <DEDUP_REMOVED lines=20> */
.L_x_6057:
        /* <DEDUP_REMOVED lines=12> */
.L_x_6058:
        /* <DEDUP_REMOVED lines=55> */
.L_x_6056:
[----:B------:R-:W-:Y:S01]  /*81e0*/  I2FP.F32.U32 R85, R85 ;  /* 0x0000005500557245 */ /* 0x000fe20000201000 */
[----:B------:R-:W-:Y:S02]  /*81f0*/  IMAD.MOV.U32 R86, RZ, RZ, 0x2f800000 ;  /* 0x2f800000ff567424 */ /* 0x000fe400078e00ff */
[----:B------:R-:W-:Y:S02]  /*8200*/  IMAD.U32 R97, R9, 0x10000, RZ ;  /* 0x0001000009617824 */ /* 0x000fe400078e00ff */
[----:B------:R-:W-:Y:S01]  /*8210*/  FFMA.FTZ R85, R85, R86, 1.1641532182693481445e-10 ;  /* 0x2f00000055557423 */ /* 0x000fe20000010056 */
[----:B------:R-:W-:Y:S01]  /*8220*/  SHF.L.U32 R86, R5, 0x10, RZ ;  /* 0x0000001005567819 */ /* 0x000fe200000006ff */
[----:B------:R-:W-:-:S03]  /*8230*/  FMUL.FTZ R97, R97, UR13 ;  /* 0x0000000d61617c20 */ /* 0x000fc60008410000 */
[----:B------:R-:W-:Y:S01]  /*8240*/  FSETP.GTU.FTZ.AND P3, PT, R85, UR10, PT ;  /* 0x0000000a55007c0b */ /* 0x000fe2000bf7c000 */
[----:B------:R-:W-:-:S05]  /*8250*/  FMUL.FTZ R97, R97, UR12 ;  /* 0x0000000c61617c20 */ /* 0x000fca0008410000 */
[----:B------:R-:W-:Y:S02]  /*8260*/  FSEL R137, R97, RZ, !P3 ;  /* 0x000000ff61897208 */ /* 0x000fe40005800000 */
[----:B------:R-:W-:-:S03]  /*8270*/  SEL R97, RZ, 0x1, P3 ;  /* 0x00000001ff617807 */ /* 0x000fc60001800000 */
[----:B------:R-:W-:-:S07]  /*8280*/  FFMA.FTZ R137, R137, R26, R86 ;  /* 0x0000001a89897223 */ /* 0x000fce0000010056 */
.L_x_6055:
        /* <DEDUP_REMOVED lines=21> */
.L_x_6061:
        /* <DEDUP_REMOVED lines=12> */
.L_x_6062:
        /* <DEDUP_REMOVED lines=13> */
[C---:B------:R-:W-:Y:S02]  /*8570*/  VIADD R143, R2.reuse, 0x3c6ef372 ;  /* 0x3c6ef372028f7836 */ /* 0x040fe40000000000 */
[----:B------:R-:W-:Y:S02]  /*8580*/  VIADD R139, R2, 0xdaa66d2b ;  /* 0xdaa66d2b028b7836 */ /* 0x000fe40000000000 */
        /* <DEDUP_REMOVED lines=38> */
[----:B------:R-:W-:Y:S02]  /*87f0*/  LOP3.LUT R114, R139, R138, R143, 0x96, !PT ;  /* 0x0000008a8b727212 */ /* 0x000fe400078e968f */
[----:B------:R-:W-:-:S07]  /*8800*/  MOV R122, R142 ;  /* 0x0000008e007a7202 */ /* 0x000fce0000000f00 */
.L_x_6060:
        /* <DEDUP_REMOVED lines=13> */
.L_x_6059:
        /* <DEDUP_REMOVED lines=20> */
.L_x_6065:
        /* <DEDUP_REMOVED lines=12> */
.L_x_6066:
        /* <DEDUP_REMOVED lines=55> */
.L_x_6064:
[----:B------:R-:W-:Y:S01]  /*8e50*/  I2FP.F32.U32 R86, R99 ;  /* 0x0000006300567245 */ /* 0x000fe20000201000 */
[----:B------:R-:W-:Y:S01]  /*8e60*/  IMAD.MOV.U32 R99, RZ, RZ, 0x2f800000 ;  /* 0x2f800000ff637424 */ /* 0x000fe200078e00ff */
        /* <DEDUP_REMOVED lines=9> */
.L_x_6063:
        /* <DEDUP_REMOVED lines=21> */
.L_x_6069:
        /* <DEDUP_REMOVED lines=12> */
.L_x_6070:
[----:B------:R-:W-:Y:S01]  /*9110*/  IMAD.WIDE.U32 R144, R92, -0x326172a9, RZ ;  /* 0xcd9e8d575c907825 */ /* 0x000fe200078e00ff */
[----:B------:R-:W-:-:S03]  /*9120*/  LOP3.LUT R148, R93, R143, R3, 0x96, !PT ;  /* 0x0000008f5d947212 */ /* 0x000fc600078e9603 */
[----:B------:R-:W-:Y:S02]  /*9130*/  HFMA2 R122, -RZ, RZ, 0, 0 ;  /* 0x00000000ff7a7431 */ /* 0x000fe400000001ff */
        /* <DEDUP_REMOVED lines=52> */
.L_x_6068:
        /* <DEDUP_REMOVED lines=13> */
.L_x_6067:
        /* <DEDUP_REMOVED lines=20> */
.L_x_6073:
        /* <DEDUP_REMOVED lines=12> */
.L_x_6074:
[----:B------:R-:W-:Y:S01]  /*9750*/  IMAD.WIDE.U32 R146, R92, -0x326172a9, RZ ;  /* 0xcd9e8d575c927825 */ /* 0x000fe200078e00ff */
[----:B------:R-:W-:-:S03]  /*9760*/  LOP3.LUT R150, R93, R145, R3, 0x96, !PT ;  /* 0x000000915d967212 */ /* 0x000fc600078e9603 */
[----:B------:R-:W-:Y:S02]  /*9770*/  HFMA2 R126, -RZ, RZ, 0, 0 ;  /* 0x00000000ff7e7431 */ /* 0x000fe400000001ff */
        /* <DEDUP_REMOVED lines=52> */
.L_x_6072:
[----:B------:R-:W-:Y:S01]  /*9ac0*/  I2FP.F32.U32 R95, R95 ;  /* 0x0000005f005f7245 */ /* 0x000fe20000201000 */
[----:B------:R-:W-:Y:S01]  /*9ad0*/  IMAD.MOV.U32 R120, RZ, RZ, 0x2f800000 ;  /* 0x2f800000ff787424 */ /* 0x000fe200078e00ff */
        /* <DEDUP_REMOVED lines=9> */
.L_x_6071:
        /* <DEDUP_REMOVED lines=21> */
.L_x_6077:
        /* <DEDUP_REMOVED lines=12> */
.L_x_6078:
        /* <DEDUP_REMOVED lines=55> */
.L_x_6076:
        /* <DEDUP_REMOVED lines=13> */
.L_x_6075:
[----:B------:R-:W-:Y:S02]  /*a1c0*/  F2FP.BF16.F32.PACK_AB R124, RZ, R147 ;  /* 0x00000093ff7c723e */ /* 0x000fe400000010ff */
[----:B------:R-:W-:Y:S02]  /*a1d0*/  PRMT R84, R84, 0x5410, R87 ;  /* 0x0000541054547816 */ /* 0x000fe40000000057 */
[----:B------:R-:W-:Y:S02]  /*a1e0*/  PRMT R86, R86, 0x5410, R118 ;  /* 0x0000541056567816 */ /* 0x000fe40000000076 */
[----:B------:R-:W-:Y:S02]  /*a1f0*/  PRMT R85, R85, 0x5410, R116 ;  /* 0x0000541055557816 */ /* 0x000fe40000000074 */
[----:B------:R-:W-:Y:S01]  /*a200*/  PRMT R87, R132, 0x5410, R124 ;  /* 0x0000541084577816 */ /* 0x000fe2000000007c */
[----:B------:R-:W-:Y:S06]  /*a210*/  BRA `(.L_x_6079) ;  /* 0x0000002c00d07947 */ /* 0x000fec0003800000 */
.L_x_6046:
[----:B0-----:R-:W-:Y:S01]  /*a220*/  MOV R133, RZ ;  /* 0x000000ff00857202 */ /* 0x001fe20000000f00 */
[----:B-1----:R-:W-:Y:S01]  /*a230*/  IMAD.MOV.U32 R85, RZ, RZ, R116 ;  /* 0x000000ffff557224 */ /* 0x002fe200078e0074 */
        /* <DEDUP_REMOVED lines=17> */
.L_x_6082:
        /* <DEDUP_REMOVED lines=12> */
.L_x_6083:
        /* <DEDUP_REMOVED lines=52> */
[----:B------:R-:W-:Y:S01]  /*a750*/  HFMA2 R85, -RZ, RZ, 0, 0 ;  /* 0x00000000ff557431 */ /* 0x000fe200000001ff */
[----:B------:R-:W-:Y:S01]  /*a760*/  MOV R120, R132 ;  /* 0x0000008400787202 */ /* 0x000fe20000000f00 */
[----:B------:R-:W-:-:S07]  /*a770*/  IMAD.MOV.U32 R84, RZ, RZ, R118 ;  /* 0x000000ffff547224 */ /* 0x000fce00078e0076 */
.L_x_6081:
        /* <DEDUP_REMOVED lines=10> */
.L_x_6080:
[----:B------:R-:W-:Y:S01]  /*a820*/  F2FP.BF16.F32.PACK_AB R84, RZ, R133 ;  /* 0x00000085ff54723e */ /* 0x000fe200000010ff */
[----:B--2---:R-:W-:Y:S01]  /*a830*/  IMAD.MOV.U32 R135, RZ, RZ, RZ ;  /* 0x000000ffff877224 */ /* 0x004fe200078e00ff */
        /* <DEDUP_REMOVED lines=14> */
.L_x_6086:
        /* <DEDUP_REMOVED lines=12> */
.L_x_6087:
        /* <DEDUP_REMOVED lines=55> */
.L_x_6085:
        /* <DEDUP_REMOVED lines=11> */
.L_x_6084:
[----:B------:R-:W-:Y:S01]  /*ae00*/  F2FP.BF16.F32.PACK_AB R87, RZ, R135 ;  /* 0x00000087ff57723e */ /* 0x000fe200000010ff */
[----:B------:R-:W-:Y:S01]  /*ae10*/  IMAD.MOV.U32 R116, RZ, RZ, R86 ;  /* 0x000000ffff747224 */ /* 0x000fe200078e0056 */
[----:B------:R-:W-:Y:S01]  /*ae20*/  MOV R137, RZ ;  /* 0x000000ff00897202 */ /* 0x000fe20000000f00 */
        /* <DEDUP_REMOVED lines=13> */
.L_x_6090:
        /* <DEDUP_REMOVED lines=12> */
.L_x_6091:
        /* <DEDUP_REMOVED lines=55> */
.L_x_6089:
        /* <DEDUP_REMOVED lines=10> */
.L_x_6088:
        /* <DEDUP_REMOVED lines=16> */
.L_x_6094:
        /* <DEDUP_REMOVED lines=12> */
.L_x_6095:
[----:B------:R-:W-:Y:S01]  /*b590*/  IMAD.WIDE.U32 R140, R92, -0x326172a9, RZ ;  /* 0xcd9e8d575c8c7825 */ /* 0x000fe200078e00ff */
[----:B------:R-:W-:Y:S02]  /*b5a0*/  LOP3.LUT R144, R93, R139, R3, 0x96, !PT ;  /* 0x0000008b5d907212 */ /* 0x000fe400078e9603 */
        /* <DEDUP_REMOVED lines=50> */
[----:B------:R-:W-:Y:S02]  /*b8d0*/  MOV R110, R144 ;  /* 0x00000090006e7202 */ /* 0x000fe40000000f00 */
[----:B------:R-:W-:Y:S02]  /*b8e0*/  LOP3.LUT R114, R139, R138, R143, 0x96, !PT ;  /* 0x0000008a8b727212 */ /* 0x000fe400078e968f */
[----:B------:R-:W-:-:S07]  /*b8f0*/  MOV R120, R142 ;  /* 0x0000008e00787202 */ /* 0x000fce0000000f00 */
.L_x_6093:
        /* <DEDUP_REMOVED lines=11> */
.L_x_6092:
        /* <DEDUP_REMOVED lines=16> */
.L_x_6098:
        /* <DEDUP_REMOVED lines=12> */
.L_x_6099:
        /* <DEDUP_REMOVED lines=55> */
.L_x_6097:
        /* <DEDUP_REMOVED lines=10> */
.L_x_6096:
        /* <DEDUP_REMOVED lines=16> */
.L_x_6102:
        /* <DEDUP_REMOVED lines=12> */
.L_x_6103:
        /* <DEDUP_REMOVED lines=55> */
.L_x_6101:
        /* <DEDUP_REMOVED lines=11> */
.L_x_6100:
        /* <DEDUP_REMOVED lines=16> */
.L_x_6106:
        /* <DEDUP_REMOVED lines=12> */
.L_x_6107:
        /* <DEDUP_REMOVED lines=55> */
.L_x_6105:
        /* <DEDUP_REMOVED lines=10> */
.L_x_6104:
        /* <DEDUP_REMOVED lines=16> */
.L_x_6110:
        /* <DEDUP_REMOVED lines=12> */
.L_x_6111:
        /* <DEDUP_REMOVED lines=55> */
.L_x_6109:
        /* <DEDUP_REMOVED lines=11> */
.L_x_6108:
[----:B------:R-:W-:Y:S02]  /*d110*/  F2FP.BF16.F32.PACK_AB R124, RZ, R147 ;  /* 0x00000093ff7c723e */ /* 0x000fe400000010ff */
[----:B------:R-:W-:Y:S02]  /*d120*/  PRMT R84, R84, 0x5410, R87 ;  /* 0x0000541054547816 */ /* 0x000fe40000000057 */
[----:B------:R-:W-:Y:S02]  /*d130*/  PRMT R86, R86, 0x5410, R118 ;  /* 0x0000541056567816 */ /* 0x000fe40000000076 */
[----:B------:R-:W-:Y:S02]  /*d140*/  PRMT R85, R85, 0x5410, R116 ;  /* 0x0000541055557816 */ /* 0x000fe40000000074 */
[----:B------:R-:W-:-:S07]  /*d150*/  PRMT R87, R126, 0x5410, R124 ;  /* 0x000054107e577816 */ /* 0x000fce000000007c */
.L_x_6079:
[C---:B------:R-:W-:Y:S01]  /*d160*/  IADD3 R149, PT, PT, R125.reuse, 0x100, RZ ;  /* 0x000001007d957810 */ /* 0x040fe20007ffe0ff */
        /* <DEDUP_REMOVED lines=9> */
[----:B------:R-:W-:Y:S01]  /*d200*/  IMAD.U32 R85, R95, 0x10000, RZ ;  /* 0x000100005f557824 */ /* 0x000fe200078e00ff */
        /* <DEDUP_REMOVED lines=14> */
[----:B------:R-:W-:Y:S02]  /*d2f0*/  IADD3 R85, PT, PT, R112, 0x100, RZ ;  /* 0x0000010070557810 */ /* 0x000fe40007ffe0ff */
[----:B------:R-:W-:Y:S02]  /*d300*/  LOP3.LUT R84, R148, R84, R86, 0xfe, !PT ;  /* 0x0000005494547212 */ /* 0x000fe400078efe56 */
[----:B------:R-:W-:Y:S02]  /*d310*/  LOP3.LUT R149, R157, R149, RZ, 0xfc, !PT ;  /* 0x000000959d957212 */ /* 0x000fe400078efcff */
[----:B------:R-:W-:Y:S01]  /*d320*/  LOP3.LUT R148, R84, 0xff, R113, 0xf8, !PT ;  /* 0x000000ff54947812 */ /* 0x000fe200078ef871 */
[----:B0-----:R-:W-:-:S05]  /*d330*/  IMAD.WIDE.U32 R84, R85, 0x8, R154 ;  /* 0x0000000855547825 */ /* 0x001fca00078e009a */
[----:B------:R0:W-:Y:S02]  /*d340*/  STG.E.64 desc[UR6][R84.64], R148 ;  /* 0x0000009454007986 */ /* 0x0001e4000c101b06 */
.L_x_6112:
[----:B-----5:R1:W5:Y:S04]  /*d350*/  @P1 LDG.E.128 R8, desc[UR6][R150.64] ;  /* 0x0000000696081981 */ /* 0x020368000c1e1d00 */
        /* <DEDUP_REMOVED lines=22> */
.L_x_6116:
        /* <DEDUP_REMOVED lines=12> */
.L_x_6117:
        /* <DEDUP_REMOVED lines=51> */
[----:B------:R-:W-:Y:S01]  /*d8b0*/  IMAD.MOV.U32 R85, RZ, RZ, RZ ;  /* 0x000000ffff557224 */ /* 0x000fe200078e00ff */
[----:B------:R-:W-:-:S07]  /*d8c0*/  MOV R84, R120 ;  /* 0x0000007800547202 */ /* 0x000fce0000000f00 */
.L_x_6115:
[----:B------:R-:W-:Y:S01]  /*d8d0*/  I2FP.F32.U32 R84, R84 ;  /* 0x0000005400547245 */ /* 0x000fe20000201000 */
[----:B------:R-:W-:Y:S01]  /*d8e0*/  IMAD.U32 R86, R8, 0x10000, RZ ;  /* 0x0001000008567824 */ /* 0x000fe200078e00ff */
        /* <DEDUP_REMOVED lines=9> */
.L_x_6114:
        /* <DEDUP_REMOVED lines=21> */
.L_x_6120:
        /* <DEDUP_REMOVED lines=12> */
.L_x_6121:
[----:B------:R-:W-:Y:S01]  /*db90*/  IMAD.WIDE.U32 R148, R92, -0x326172a9, RZ ;  /* 0xcd9e8d575c947825 */ /* 0x000fe200078e00ff */
[----:B-1----:R-:W-:Y:S02]  /*dba0*/  LOP3.LUT R152, R93, R87, R3, 0x96, !PT ;  /* 0x000000575d987212 */ /* 0x002fe400078e9603 */
        /* <DEDUP_REMOVED lines=53> */
.L_x_6119:
[----:B------:R-:W-:Y:S02]  /*df00*/  PRMT R96, R8, 0x7632, R96 ;  /* 0x0000763208607816 */ /* 0x000fe40000000060 */
[----:B------:R-:W-:Y:S02]  /*df10*/  I2FP.F32.U32 R85, R87 ;  /* 0x0000005700557245 */ /* 0x000fe40000201000 */
[----:B------:R-:W-:Y:S01]  /*df20*/  MOV R112, 0x2f800000 ;  /* 0x2f80000000707802 */ /* 0x000fe20000000f00 */
[----:B------:R-:W-:Y:S01]  /*df30*/  IMAD.U32 R96, R96, 0x10000, RZ ;  /* 0x0001000060607824 */ /* 0x000fe200078e00ff */
[----:B------:R-:W-:-:S03]  /*df40*/  PRMT R87, R4, 0x7632, R87 ;  /* 0x0000763204577816 */ /* 0x000fc60000000057 */
[----:B------:R-:W-:Y:S01]  /*df50*/  FFMA.FTZ R85, R85, R112, 1.1641532182693481445e-10 ;  /* 0x2f00000055557423 */ /* 0x000fe20000010070 */
[----:B------:R-:W-:Y:S01]  /*df60*/  FMUL.FTZ R96, R96, UR13 ;  /* 0x0000000d60607c20 */ /* 0x000fe20008410000 */
[----:B------:R-:W-:-:S03]  /*df70*/  SHF.L.U32 R87, R87, 0x10, RZ ;  /* 0x0000001057577819 */ /* 0x000fc600000006ff */
[----:B------:R-:W-:Y:S01]  /*df80*/  FSETP.GTU.FTZ.AND P2, PT, R85, UR10, PT ;  /* 0x0000000a55007c0b */ /* 0x000fe2000bf5c000 */
[----:B------:R-:W-:-:S03]  /*df90*/  FMUL.FTZ R85, R96, UR12 ;  /* 0x0000000c60557c20 */ /* 0x000fc60008410000 */
[----:B------:R-:W-:Y:S02]  /*dfa0*/  SEL R96, RZ, 0x1, P2 ;  /* 0x00000001ff607807 */ /* 0x000fe40001000000 */
[----:B------:R-:W-:-:S05]  /*dfb0*/  FSEL R112, R85, RZ, !P2 ;  /* 0x000000ff55707208 */ /* 0x000fca0005000000 */
[----:B------:R-:W-:-:S07]  /*dfc0*/  FFMA.FTZ R149, R112, R17, R87 ;  /* 0x0000001170957223 */ /* 0x000fce0000010057 */
.L_x_6118:
[----:B------:R-:W-:Y:S01]  /*dfd0*/  F2FP.BF16.F32.PACK_AB R87, RZ, R149 ;  /* 0x00000095ff57723e */ /* 0x000fe200000010ff */
[----:B-1----:R-:W-:Y:S01]  /*dfe0*/  @!P0 IMAD.U32 R151, R5, 0x10000, RZ ;  /* 0x0001000005978824 */ /* 0x002fe200078e00ff */
        /* <DEDUP_REMOVED lines=18> */
.L_x_6124:
        /* <DEDUP_REMOVED lines=12> */
.L_x_6125:
        /* <DEDUP_REMOVED lines=55> */
.L_x_6123:
[----:B------:R-:W-:Y:S01]  /*e540*/  I2FP.F32.U32 R85, R85 ;  /* 0x0000005500557245 */ /* 0x000fe20000201000 */
[----:B------:R-:W-:Y:S01]  /*e550*/  IMAD.U32 R97, R9, 0x10000, RZ ;  /* 0x0001000009617824 */ /* 0x000fe200078e00ff */
        /* <DEDUP_REMOVED lines=9> */
.L_x_6122:
        /* <DEDUP_REMOVED lines=21> */
.L_x_6128:
        /* <DEDUP_REMOVED lines=12> */
.L_x_6129:
[----:B------:R-:W-:Y:S01]  /*e800*/  IMAD.WIDE.U32 R154, R92, -0x326172a9, RZ ;  /* 0xcd9e8d575c9a7825 */ /* 0x000fe200078e00ff */
[----:B------:R-:W-:Y:S02]  /*e810*/  LOP3.LUT R158, R93, R153, R3, 0x96, !PT ;  /* 0x000000995d9e7212 */ /* 0x000fe400078e9603 */
[----:B------:R-:W-:Y:S01]  /*e820*/  IADD3 R153, PT, PT, R2, -0x61c88647, RZ ;  /* 0x9e3779b902997810 */ /* 0x000fe20007ffe0ff */
[----:B------:R-:W-:Y:S01]  /*e830*/  IMAD.MOV.U32 R86, RZ, RZ, RZ ;  /* 0x000000ffff567224 */ /* 0x000fe200078e00ff */
        /* <DEDUP_REMOVED lines=51> */
.L_x_6127:
        /* <DEDUP_REMOVED lines=8> */
[----:B------:R-:W-:Y:S01]  /*ebf0*/  FMUL.FTZ R112, R112, UR12 ;  /* 0x0000000c70707c20 */ /* 0x000fe20008410000 */
[----:B------:R-:W-:-:S04]  /*ec00*/  FSETP.GTU.FTZ.AND P2, PT, R98, UR10, PT ;  /* 0x0000000a62007c0b */ /* 0x000fc8000bf5c000 */
[----:B------:R-:W-:Y:S02]  /*ec10*/  FSEL R112, R112, RZ, !P2 ;  /* 0x000000ff70707208 */ /* 0x000fe40005000000 */
[----:B------:R-:W-:-:S03]  /*ec20*/  SEL R98, RZ, 0x1, P2 ;  /* 0x00000001ff627807 */ /* 0x000fc60001000000 */
[----:B------:R-:W-:-:S07]  /*ec30*/  FFMA.FTZ R153, R112, R19, R153 ;  /* 0x0000001370997223 */ /* 0x000fce0000010099 */
.L_x_6126:
        /* <DEDUP_REMOVED lines=20> */
.L_x_6132:
        /* <DEDUP_REMOVED lines=12> */
.L_x_6133:
[----:B------:R-:W-:Y:S01]  /*ee40*/  IMAD.WIDE.U32 R156, R92, -0x326172a9, RZ ;  /* 0xcd9e8d575c9c7825 */ /* 0x000fe200078e00ff */
[----:B------:R-:W-:Y:S02]  /*ee50*/  LOP3.LUT R160, R93, R155, R3, 0x96, !PT ;  /* 0x0000009b5da07212 */ /* 0x000fe400078e9603 */
[----:B------:R-:W-:Y:S01]  /*ee60*/  IADD3 R99, PT, PT, R2, -0x61c88647, RZ ;  /* 0x9e3779b902637810 */ /* 0x000fe20007ffe0ff */
[----:B------:R-:W-:Y:S01]  /*ee70*/  IMAD.MOV.U32 R120, RZ, RZ, RZ ;  /* 0x000000ffff787224 */ /* 0x000fe200078e00ff */
        /* <DEDUP_REMOVED lines=51> */
.L_x_6131:
        /* <DEDUP_REMOVED lines=11> */
.L_x_6130:
        /* <DEDUP_REMOVED lines=21> */
.L_x_6136:
        /* <DEDUP_REMOVED lines=12> */
.L_x_6137:
        /* <DEDUP_REMOVED lines=55> */
.L_x_6135:
        /* <DEDUP_REMOVED lines=13> */
.L_x_6134:
        /* <DEDUP_REMOVED lines=20> */
.L_x_6140:
        /* <DEDUP_REMOVED lines=12> */
.L_x_6141:
        /* <DEDUP_REMOVED lines=55> */
.L_x_6139:
        /* <DEDUP_REMOVED lines=11> */
.L_x_6138:
        /* <DEDUP_REMOVED lines=21> */
.L_x_6144:
        /* <DEDUP_REMOVED lines=12> */
.L_x_6145:
        /* <DEDUP_REMOVED lines=15> */
[C---:B------:R-:W-:Y:S01]  /*101d0*/  VIADD R161, R2.reuse, 0xdaa66d2b ;  /* 0xdaa66d2b02a17836 */ /* 0x040fe20000000000 */
        /* <DEDUP_REMOVED lines=39> */
.L_x_6143:
        /* <DEDUP_REMOVED lines=13> */
.L_x_6142:
[----:B------:R-:W-:Y:S02]  /*10520*/  F2FP.BF16.F32.PACK_AB R0, RZ, R161 ;  /* 0x000000a1ff00723e */ /* 0x000fe400000010ff */
[----:B------:R-:W-:Y:S02]  /*10530*/  PRMT R84, R84, 0x5410, R87 ;  /* 0x0000541054547816 */ /* 0x000fe40000000057 */
[----:B------:R-:W-:Y:S02]  /*10540*/  PRMT R86, R86, 0x5410, R122 ;  /* 0x0000541056567816 */ /* 0x000fe4000000007a */
[----:B------:R-:W-:Y:S02]  /*10550*/  PRMT R85, R85, 0x5410, R112 ;  /* 0x0000541055557816 */ /* 0x000fe40000000070 */
[----:B------:R-:W-:Y:S01]  /*10560*/  PRMT R87, R124, 0x5410, R0 ;  /* 0x000054107c577816 */ /* 0x000fe20000000000 */
[----:B------:R-:W-:Y:S06]  /*10570*/  BRA `(.L_x_6146) ;  /* 0x0000002c00cc7947 */ /* 0x000fec0003800000 */
.L_x_6113:
[----:B------:R-:W-:Y:S01]  /*10580*/  IMAD.MOV.U32 R111, RZ, RZ, RZ ;  /* 0x000000ffff6f7224 */ /* 0x000fe200078e00ff */
[----:B0-----:R-:W-:Y:S01]  /*10590*/  MOV R85, R122 ;  /* 0x0000007a00557202 */ /* 0x001fe20000000f00 */
        /* <DEDUP_REMOVED lines=17> */
.L_x_6149:
        /* <DEDUP_REMOVED lines=12> */
.L_x_6150:
        /* <DEDUP_REMOVED lines=54> */
.L_x_6148:
        /* <DEDUP_REMOVED lines=10> */
.L_x_6147:
        /* <DEDUP_REMOVED lines=16> */
.L_x_6153:
        /* <DEDUP_REMOVED lines=12> */
.L_x_6154:
        /* <DEDUP_REMOVED lines=55> */
.L_x_6152:
        /* <DEDUP_REMOVED lines=11> */
.L_x_6151:
[----:B------:R-:W-:Y:S01]  /*11150*/  F2FP.BF16.F32.PACK_AB R87, RZ, R149 ;  /* 0x00000095ff57723e */ /* 0x000fe200000010ff */
[----:B------:R-:W-:Y:S01]  /*11160*/  IMAD.MOV.U32 R112, RZ, RZ, R86 ;  /* 0x000000ffff707224 */ /* 0x000fe200078e0056 */
[----:B-1----:R-:W-:Y:S01]  /*11170*/  MOV R151, RZ ;  /* 0x000000ff00977202 */ /* 0x002fe20000000f00 */
        /* <DEDUP_REMOVED lines=13> */
.L_x_6157:
        /* <DEDUP_REMOVED lines=12> */
.L_x_6158:
        /* <DEDUP_REMOVED lines=55> */
.L_x_6156:
        /* <DEDUP_REMOVED lines=10> */
.L_x_6155:
        /* <DEDUP_REMOVED lines=16> */
.L_x_6161:
        /* <DEDUP_REMOVED lines=12> */
.L_x_6162:
        /* <DEDUP_REMOVED lines=55> */
.L_x_6160:
        /* <DEDUP_REMOVED lines=11> */
.L_x_6159:
        /* <DEDUP_REMOVED lines=16> */
.L_x_6165:
        /* <DEDUP_REMOVED lines=12> */
.L_x_6166:
        /* <DEDUP_REMOVED lines=55> */
.L_x_6164:
        /* <DEDUP_REMOVED lines=10> */
.L_x_6163:
        /* <DEDUP_REMOVED lines=16> */
.L_x_6169:
        /* <DEDUP_REMOVED lines=12> */
.L_x_6170:
        /* <DEDUP_REMOVED lines=55> */
.L_x_6168:
        /* <DEDUP_REMOVED lines=11> */
.L_x_6167:
        /* <DEDUP_REMOVED lines=16> */
.L_x_6173:
        /* <DEDUP_REMOVED lines=12> */
.L_x_6174:
        /* <DEDUP_REMOVED lines=55> */
.L_x_6172:
        /* <DEDUP_REMOVED lines=10> */
.L_x_6171:
        /* <DEDUP_REMOVED lines=16> */
.L_x_6177:
        /* <DEDUP_REMOVED lines=12> */
.L_x_6178:
        /* <DEDUP_REMOVED lines=55> */
.L_x_6176:
        /* <DEDUP_REMOVED lines=11> */
.L_x_6175:
[----:B------:R-:W-:Y:S02]  /*13460*/  F2FP.BF16.F32.PACK_AB R0, RZ, R161 ;  /* 0x000000a1ff00723e */ /* 0x000fe400000010ff */
[----:B------:R-:W-:Y:S02]  /*13470*/  PRMT R84, R84, 0x5410, R87 ;  /* 0x0000541054547816 */ /* 0x000fe40000000057 */
[----:B------:R-:W-:Y:S02]  /*13480*/  PRMT R86, R86, 0x5410, R122 ;  /* 0x0000541056567816 */ /* 0x000fe4000000007a */
[----:B------:R-:W-:Y:S02]  /*13490*/  PRMT R85, R85, 0x5410, R112 ;  /* 0x0000541055557816 */ /* 0x000fe40000000070 */
[----:B------:R-:W-:-:S07]  /*134a0*/  PRMT R87, R124, 0x5410, R0 ;  /* 0x000054107c577816 */ /* 0x000fce0000000000 */
.L_x_6146:
        /* <DEDUP_REMOVED lines=47> */
.L_x_6179:
[----:B0-----:R-:W0:Y:S01]  /*137a0*/  SHFL.BFLY PT, R85, R0, 0x1, 0x1f ;  /* 0x0c201f0000557f89 */ /* 0x001e2200000e0000 */
[C---:B------:R-:W-:Y:S01]  /*137b0*/  LOP3.LUT P0, RZ, R102.reuse, 0x1f, RZ, 0xc0, !PT ;  /* 0x0000001f66ff7812 */ /* 0x040fe2000780c0ff */
[----:B------:R-:W-:Y:S01]  /*137c0*/  BSSY.RECONVERGENT B0, `(.L_x_6180) ;  /* 0x0000050000007945 */ /* 0x000fe20003800200 */
[----:B------:R-:W-:-:S04]  /*137d0*/  LOP3.LUT R105, R102, 0x1f, RZ, 0xc0, !PT ;  /* 0x0000001f66697812 */ /* 0x000fc800078ec0ff */
        /* <DEDUP_REMOVED lines=78> */
.L_x_6181:
[----:B------:R-:W-:Y:S05]  /*13cc0*/  BSYNC.RECONVERGENT B0 ;  /* 0x0000000000007941 */ /* 0x000fea0003800200 */
.L_x_6180:
        /* <DEDUP_REMOVED lines=12> */
.L_x_6183:
[----:B------:R-:W-:Y:S05]  /*13d90*/  BSYNC.RECONVERGENT B0 ;  /* 0x0000000000007941 */ /* 0x000fea0003800200 */
.L_x_6182:
[----:B0-----:R-:W0:Y:S01]  /*13da0*/  SHFL.DOWN PT, R0, R105, 0x4, 0x1f ;  /* 0x08801f0069007f89 */ /* 0x001e2200000e0000 */
[----:B------:R-:W-:Y:S02]  /*13db0*/  ISETP.NE.AND P0, PT, R102, RZ, PT ;  /* 0x000000ff6600720c */ /* 0x000fe40003f05270 */
[----:B------:R-:W-:Y:S01]  /*13dc0*/  ISETP.NE.AND P1, PT, RZ, UR11, PT ;  /* 0x0000000bff007c0c */ /* 0x000fe2000bf25270 */
[----:B-1----:R-:W1:Y:S04]  /*13dd0*/  SHFL.DOWN PT, R87, R84, 0x4, 0x1f ;  /* 0x08801f0054577f89 */ /* 0x002e6800000e0000 */
[----:B------:R-:W2:Y:S01]  /*13de0*/  SHFL.DOWN PT, R86, R85, 0x4, 0x1f ;  /* 0x08801f0055567f89 */ /* 0x000ea200000e0000 */
[----:B0-----:R-:W-:Y:S02]  /*13df0*/  IADD3 R88, PT, PT, R0, R105, RZ ;  /* 0x0000006900587210 */ /* 0x001fe40007ffe0ff */
[----:B------:R-:W-:-:S02]  /*13e00*/  I2FP.F32.S32 R108, R0 ;  /* 0x00000000006c7245 */ /* 0x000fc40000201400 */
[----:B------:R-:W-:Y:S01]  /*13e10*/  I2FP.F32.S32 R89, R88 ;  /* 0x0000005800597245 */ /* 0x000fe20000201400 */
[----:B------:R-:W0:Y:S01]  /*13e20*/  SHFL.DOWN PT, R109, R88, 0x2, 0x1f ;  /* 0x08401f00586d7f89 */ /* 0x000e2200000e0000 */
[----:B------:R-:W-:Y:S01]  /*13e30*/  I2FP.F32.U32 R0, R105 ;  /* 0x0000006900007245 */ /* 0x000fe20000201000 */
[C---:B-1----:R-:W-:Y:S01]  /*13e40*/  FMUL.FTZ R107, R87.reuse, R108 ;  /* 0x0000006c576b7220 */ /* 0x042fe20000410000 */
[----:B------:R-:W1:Y:S01]  /*13e50*/  MUFU.RCP R106, R89 ;  /* 0x00000059006a7308 */ /* 0x000e620000001000 */
[----:B------:R-:W-:Y:S01]  /*13e60*/  FADD.FTZ R87, -R87, R84 ;  /* 0x0000005457577221 */ /* 0x000fe20000010100 */
[----:B--2---:R-:W-:Y:S01]  /*13e70*/  FADD.FTZ R85, R86, R85 ;  /* 0x0000005556557221 */ /* 0x004fe20000010000 */
[----:B------:R-:W-:Y:S02]  /*13e80*/  FFMA.FTZ R107, R0, R84, R107 ;  /* 0x00000054006b7223 */ /* 0x000fe4000001006b */
        /* <DEDUP_REMOVED lines=52> */
[----:B------:R-:W-:Y:S01]  /*141d0*/  VIADD R0, R103, 0xffffffff ;  /* 0xffffffff67007836 */ /* 0x000fe20000000000 */
[----:B------:R-:W0:Y:S01]  /*141e0*/  LDC.64 R106, c[0x0][0x428] ;  /* 0x00010a00ff6a7b82 */ /* 0x000e220000000a00 */
[----:B------:R-:W-:Y:S02]  /*141f0*/  FSEL R84, R89, RZ, !P1 ;  /* 0x000000ff59547208 */ /* 0x000fe40004800000 */
[----:B------:R-:W-:-:S03]  /*14200*/  IMAD R0, R0, R101, RZ ;  /* 0x0000006500007224 */ /* 0x000fc600078e02ff */
        /* <DEDUP_REMOVED lines=27> */
[C---:B------:R-:W-:Y:S01]  /*143c0*/  FMUL.FTZ R84, R138.reuse, R127 ;  /* 0x0000007f8a547220 */ /* 0x040fe20000410000 */
[----:B------:R-:W-:Y:S01]  /*143d0*/  FMUL.FTZ R115, R138, R115 ;  /* 0x000000738a737220 */ /* 0x000fe20000410000 */
[----:B------:R-:W-:Y:S01]  /*143e0*/  LEA.HI.SX32 R85, R85, R102, 0x1d ;  /* 0x0000006655557211 */ /* 0x000fe200078feaff */
[----:B------:R-:W-:Y:S01]  /*143f0*/  FFMA.FTZ R86, R123, R76, R52 ;  /* 0x0000004c7b567223 */ /* 0x000fe20000010034 */
[----:B------:R-:W-:Y:S01]  /*14400*/  FFMA.FTZ R101, R84, R77, R53 ;  /* 0x0000004d54657223 */ /* 0x000fe20000010035 */
[C---:B------:R-:W-:Y:S01]  /*14410*/  FMUL.FTZ R0, R138.reuse, R117 ;  /* 0x000000758a007220 */ /* 0x040fe20000410000 */
[----:B------:R-:W-:Y:S01]  /*14420*/  FMUL.FTZ R88, R138, R131 ;  /* 0x000000838a587220 */ /* 0x000fe20000410000 */
[C---:B------:R-:W-:Y:S01]  /*14430*/  IADD3 R103, PT, PT, R85.reuse, 0x100, RZ ;  /* 0x0000010055677810 */ /* 0x040fe20007ffe0ff */
[----:B------:R-:W-:Y:S01]  /*14440*/  VIADD R105, R85, 0x200 ;  /* 0x0000020055697836 */ /* 0x000fe20000000000 */
[----:B------:R-:W-:Y:S01]  /*14450*/  F2FP.BF16.F32.PACK_AB R86, R101, R86 ;  /* 0x000000566556723e */ /* 0x000fe200000010ff */
[----:B------:R-:W-:Y:S01]  /*14460*/  FFMA.FTZ R84, R115, R80, R56 ;  /* 0x0000005073547223 */ /* 0x000fe20000010038 */
[----:B------:R-:W-:Y:S01]  /*14470*/  FFMA.FTZ R101, R0, R81, R57 ;  /* 0x0000005100657223 */ /* 0x000fe20000010039 */
        /* <DEDUP_REMOVED lines=19> */
[----:B------:R-:W-:Y:S01]  /*145b0*/  FMUL.FTZ R138, R138, R161 ;  /* 0x000000a18a8a7220 */ /* 0x000fe20000410000 */
[----:B0-----:R-:W-:-:S04]  /*145c0*/  IMAD.WIDE.U32 R88, R85, 0x10, R106 ;  /* 0x0000001055587825 */ /* 0x001fc800078e006a */
        /* <DEDUP_REMOVED lines=29> */
[----:B------:R-:W-:-:S02]  /*147a0*/  F2FP.BF16.F32.PACK_AB R159, R138, R159 ;  /* 0x0000009f8a9f723e */ /* 0x000fc400000010ff */
[----:B------:R-:W-:Y:S01]  /*147b0*/  F2FP.BF16.F32.PACK_AB R158, R136, R155 ;  /* 0x0000009b889e723e */ /* 0x000fe200000010ff */
[----:B------:R0:W-:Y:S01]  /*147c0*/  STG.E.128 desc[UR6][R102.64], R124 ;  /* 0x0000007c66007986 */ /* 0x0001e2000c101d06 */
[----:B------:R-:W-:Y:S02]  /*147d0*/  F2FP.BF16.F32.PACK_AB R157, R134, R151 ;  /* 0x00000097869d723e */ /* 0x000fe400000010ff */
[----:B------:R-:W-:-:S05]  /*147e0*/  F2FP.BF16.F32.PACK_AB R156, R132, R111 ;  /* 0x0000006f849c723e */ /* 0x000fca00000010ff */
[----:B------:R0:W-:Y:S02]  /*147f0*/  STG.E.128 desc[UR6][R106.64], R156 ;  /* 0x0000009c6a007986 */ /* 0x0001e4000c101d06 */
.L_x_6184:
[----:B0-----:R-:W0:Y:S01]  /*14800*/  LDC.64 R84, c[0x0][0x380] ;  /* 0x0000e000ff547b82 */ /* 0x001e220000000a00 */
[----:B------:R-:W-:Y:S01]  /*14810*/  UPLOP3.LUT UP0, UPT, UPT, UPT, UP0, 0x40, 0x4 ;  /* 0x000000000004789c */ /* 0x000fe20003f0e800 */
[----:B0-----:R-:W-:-:S04]  /*14820*/  IADD3 R90, PT, PT, R90, R84, RZ ;  /* 0x000000545a5a7210 */ /* 0x001fc80007ffe0ff */
[----:B------:R-:W-:-:S13]  /*14830*/  ISETP.GE.AND P0, PT, R90, R85, PT ;  /* 0x000000555a00720c */ /* 0x000fda0003f06270 */
[----:B------:R-:W-:Y:S05]  /*14840*/  @!P0 BRA `(.L_x_6185) ;  /* 0xfffffec000908947 */ /* 0x000fea000383ffff */
[----:B------:R-:W-:Y:S05]  /*14850*/  EXIT ;  /* 0x000000000000794d */ /* 0x000fea0003800000 */
.L_x_6186:
        /* <DEDUP_REMOVED lines=10> */
.L_x_20950:


//--------------------- .text._ZN10layer_norm13ln_fwd_kernelINS_13Kernel_traitsI13__nv_bfloat16S2_fS2_fjLj6144ELj1ELj1ELj8ELj16ENS_18Kernel_traits_baseILj6144ES2_S2_fS2_fjLj256EEEEELb0ELb0ELb0ELb0EEEvNS_9FwdParamsE --------------------------
	.section	.text._ZN10layer_norm13ln_fwd_kernelINS_13Kernel_traitsI13__nv_bfloat16S2_fS2_fjLj6144ELj1ELj1ELj8ELj16ENS_18Kernel_traits_baseILj6144ES2_S2_fS2_fjLj256EEEEELb0ELb0ELb0ELb0EEEvNS_9FwdParamsE,"ax",@progbits
	.align	128
        .global         _ZN10layer_norm13ln_fwd_kernelINS_13Kernel_traitsI13__nv_bfloat16S2_fS2_fjLj6144ELj1ELj1ELj8ELj16ENS_18Kernel_traits_baseILj6144ES2_S2_fS2_fjLj256EEEEELb0ELb0ELb0ELb0EEEvNS_9FwdParamsE
        .type           _ZN10layer_norm13ln_fwd_kernelINS_13Kernel_traitsI13__nv_bfloat16S2_fS2_fjLj6144ELj1ELj1ELj8ELj16ENS_18Kernel_traits_baseILj6144ES2_S2_fS2_fjLj256EEEEELb0ELb0ELb0ELb0EEEvNS_9FwdParamsE,@function
        .size           _ZN10layer_norm13ln_fwd_kernelINS_13Kernel_traitsI13__nv_bfloat16S2_fS2_fjLj6144ELj1ELj1ELj8ELj16ENS_18Kernel_traits_baseILj6144ES2_S2_fS2_fjLj256EEEEELb0ELb0ELb0ELb0EEEvNS_9FwdParamsE,(.L_x_20951 - _ZN10layer_norm13ln_fwd_kernelINS_13Kernel_traitsI13__nv_bfloat16S2_fS2_fjLj6144ELj1ELj1ELj8ELj16ENS_18Kernel_traits_baseILj6144ES2_S2_fS2_fjLj256EEEEELb0ELb0ELb0ELb0EEEvNS_9FwdParamsE)
        .other          _ZN10layer_norm13ln_fwd_kernelINS_13Kernel_traitsI13__nv_bfloat16S2_fS2_fjLj6144ELj1ELj1ELj8ELj16ENS_18Kernel_traits_baseILj6144ES2_S2_fS2_fjLj256EEEEELb0ELb0ELb0ELb0EEEvNS_9FwdParamsE,@"STO_CUDA_ENTRY STV_DEFAULT"
_ZN10layer_norm13ln_fwd_kernelINS_13Kernel_traitsI13__nv_bfloat16S2_fS2_fjLj6144ELj1ELj1ELj8ELj16ENS_18Kernel_traits_baseILj6144ES2_S2_fS2_fjLj256EEEEELb0ELb0ELb0ELb0EEEvNS_9FwdParamsE:
.text._ZN10layer_norm13ln_fwd_kernelINS_13Kernel_traitsI13__nv_bfloat16S2_fS2_fjLj6144ELj1ELj1ELj8ELj16ENS_18Kernel_traits_baseILj6144ES2_S2_fS2_fjLj256EEEEELb0ELb0ELb0ELb0EEEvNS_9FwdParamsE:
        /* <DEDUP_REMOVED lines=43> */
.L_x_6188:
        /* <DEDUP_REMOVED lines=22> */
.L_x_6189:
[----:B------:R-:W-:Y:S05]  /*0410*/  BSYNC.RECONVERGENT B0 ;  /* 0x0000000000007941 */ /* 0x000fea0003800200 */
.L_x_6187:
[----:B------:R-:W0:Y:S02]  /*0420*/  LDCU UR4, c[0x0][0x384] ;  /* 0x00007080ff0477ac */ /* 0x000e240008000800 */
[----:B0-----:R-:W-:-:S13]  /*0430*/  ISETP.GE.AND P0, PT, R67, UR4, PT ;  /* 0x0000000443007c0c */ /* 0x001fda000bf06270 */
[----:B------:R-:W-:Y:S05]  /*0440*/  @P0 EXIT ;  /* 0x000000000000094d */ /* 0x000fea0003800000 */
[----:B------:R-:W-:Y:S01]  /*0450*/  SHF.R.S32.HI R29, RZ, 0x3, R29 ;  /* 0x00000003ff1d7819 */ /* 0x000fe2000001141d */
[----:B------:R-:W0:Y:S01]  /*0460*/  LDC.64 R24, c[0x0][0x3e0] ;  /* 0x0000f800ff187b82 */ /* 0x000e220000000a00 */
[----:B-----5:R-:W-:Y:S01]  /*0470*/  PRMT R81, R23, 0x7632, R81 ;  /* 0x0000763217517816 */ /* 0x020fe20000000051 */
[----:B------:R-:W-:Y:S01]  /*0480*/  UPLOP3.LUT UP1, UPT, UPT, UPT, UPT, 0x40, 0x4 ;  /* 0x000000000004789c */ /* 0x000fe20003f2e870 */
[C---:B------:R-:W-:Y:S01]  /*0490*/  LOP3.LUT R3, R29.reuse, 0xff, RZ, 0xc0, !PT ;  /* 0x000000ff1d037812 */ /* 0x040fe200078ec0ff */
[----:B------:R-:W1:Y:S01]  /*04a0*/  LDCU UR12, c[0x0][0x388] ;  /* 0x00007100ff0c77ac */ /* 0x000e620008000800 */
[----:B------:R-:W-:Y:S02]  /*04b0*/  LOP3.LUT R29, R29, 0xffffff00, RZ, 0xc0, !PT ;  /* 0xffffff001d1d7812 */ /* 0x000fe400078ec0ff */
[----:B------:R-:W-:Y:S01]  /*04c0*/  PRMT R80, R19, 0x7632, R80 ;  /* 0x0000763213507816 */ /* 0x000fe20000000050 */
[----:B------:R-:W-:Y:S01]  /*04d0*/  IMAD R0, R0, -0x20, R3 ;  /* 0xffffffe000007824 */ /* 0x000fe200078e0203 */
[----:B------:R-:W-:Y:S01]  /*04e0*/  VIADDMNMX R3, R3, -R28, RZ, !PT ;  /* 0x8000001c03037246 */ /* 0x000fe200078001ff */
[----:B------:R-:W2:Y:S01]  /*04f0*/  LDCU.U8 UR10, c[0x0][0x410] ;  /* 0x00008200ff0a77ac */ /* 0x000ea20008000000 */
[----:B------:R-:W-:-:S02]  /*0500*/  PRMT R79, R22, 0x7632, R79 ;  /* 0x00007632164f7816 */ /* 0x000fc4000000004f */
[----:B------:R-:W-:Y:S01]  /*0510*/  VIMNMX R2, PT, PT, RZ, R0, !PT ;  /* 0x00000000ff027248 */ /* 0x000fe20007fe0100 */
[----:B------:R-:W3:Y:S01]  /*0520*/  LDCU UR11, c[0x0][0x400] ;  /* 0x00008000ff0b77ac */ /* 0x000ee20008000800 */
[----:B------:R-:W-:Y:S02]  /*0530*/  VIMNMX R0, PT, PT, R3, 0x20, PT ;  /* 0x0000002003007848 */ /* 0x000fe40003fe0100 */
[----:B------:R-:W-:Y:S01]  /*0540*/  VIMNMX R2, PT, PT, R2, 0x20, PT ;  /* 0x0000002002027848 */ /* 0x000fe20003fe0100 */
[----:B------:R-:W4:Y:S01]  /*0550*/  LDCU.64 UR8, c[0x0][0x3a0] ;  /* 0x00007400ff0877ac */ /* 0x000f220008000a00 */
[-C--:B------:R-:W-:Y:S02]  /*0560*/  LEA R0, R0, R29.reuse, 0x3 ;  /* 0x0000001d00007211 */ /* 0x080fe400078e18ff */
[----:B------:R-:W-:Y:S02]  /*0570*/  LEA R65, R2, R29, 0x3 ;  /* 0x0000001d02417211 */ /* 0x000fe400078e18ff */
[----:B------:R-:W-:-:S02]  /*0580*/  I2FP.F32.U32 R0, R0 ;  /* 0x0000000000007245 */ /* 0x000fc40000201000 */
[----:B0-----:R-:W-:Y:S02]  /*0590*/  ISETP.NE.U32.AND P0, PT, R24, RZ, PT ;  /* 0x000000ff1800720c */ /* 0x001fe40003f05070 */
[----:B------:R0:W0:Y:S01]  /*05a0*/  MUFU.RCP R64, R0 ;  /* 0x0000000000407308 */ /* 0x0000220000001000 */
[----:B------:R-:W-:Y:S02]  /*05b0*/  PRMT R78, R18, 0x7632, R78 ;  /* 0x00007632124e7816 */ /* 0x000fe4000000004e */
[----:B------:R-:W-:Y:S02]  /*05c0*/  ISETP.NE.AND.EX P0, PT, R25, RZ, PT, P0 ;  /* 0x000000ff1900720c */ /* 0x000fe40003f05300 */
        /* <DEDUP_REMOVED lines=19> */
[----:B01234-:R-:W-:-:S07]  /*0700*/  PRMT R2, R56, 0x7632, R2 ;  /* 0x0000763238027816 */ /* 0x01ffce0000000002 */
.L_x_6212:
[----:B------:R-:W0:Y:S02]  /*0710*/  @P0 LDC.64 R48, c[0x0][0x3e0] ;  /* 0x0000f800ff300b82 */ /* 0x000e240000000a00 */
[----:B0-----:R-:W-:-:S06]  /*0720*/  @P0 IMAD.WIDE R48, R67, 0x2, R48 ;  /* 0x0000000243300825 */ /* 0x001fcc00078e0230 */
[----:B------:R-:W2:Y:S01]  /*0730*/  @P0 LDG.E.U16 R48, desc[UR6][R48.64] ;  /* 0x0000000630300981 */ /* 0x000ea2000c1e1500 */
[----:B------:R-:W-:Y:S01]  /*0740*/  IMAD R0, R67, UR12, RZ ;  /* 0x0000000c43007c24 */ /* 0x000fe2000f8e02ff */
[----:B------:R-:W-:Y:S01]  /*0750*/  ISETP.GE.U32.AND P1, PT, R66, 0x100, PT ;  /* 0x000001004200780c */ /* 0x000fe20003f26070 */
[----:B------:R-:W-:Y:S01]  /*0760*/  BSSY.RECONVERGENT B0, `(.L_x_6190) ;  /* 0x0000041000007945 */ /* 0x000fe20003800200 */
[----:B------:R-:W0:Y:S02]  /*0770*/  S2R R83, SR_TID.X ;  /* 0x0000000000537919 */ /* 0x000e240000002100 */
[----:B------:R-:W-:-:S04]  /*0780*/  SHF.R.S32.HI R51, RZ, 0x1f, R0 ;  /* 0x0000001fff337819 */ /* 0x000fc80000011400 */
[----:B------:R-:W-:Y:S01]  /*0790*/  LEA.HI R82, R51, R0, RZ, 0x3 ;  /* 0x0000000033527211 */ /* 0x000fe200078f18ff */
[----:B------:R-:W-:-:S03]  /*07a0*/  HFMA2 R0, -RZ, RZ, 1.875, 0 ;  /* 0x3f800000ff007431 */ /* 0x000fc600000001ff */
        /* <DEDUP_REMOVED lines=11> */
[----:B0-----:R-:W-:-:S05]  /*0860*/  IMAD.WIDE.U32 R84, R82, 0x20, R84 ;  /* 0x0000002052547825 */ /* 0x001fca00078e0054 */
[----:B------:R-:W2:Y:S04]  /*0870*/  LDG.E.128 R24, desc[UR6][R84.64] ;  /* 0x0000000654187981 */ /* 0x000ea8000c1e1d00 */
[----:B------:R0:W3:Y:S01]  /*0880*/  LDG.E.128 R48, desc[UR6][R84.64+0x10] ;  /* 0x0000100654307981 */ /* 0x0000e2000c1e1d00 */
[C---:B-----5:R-:W-:Y:S02]  /*0890*/  SHF.L.U32 R87, R36.reuse, 0x10, RZ ;  /* 0x0000001024577819 */ /* 0x060fe400000006ff */
[----:B------:R-:W-:Y:S02]  /*08a0*/  PRMT R36, R36, 0x7632, R36 ;  /* 0x0000763224247816 */ /* 0x000fe40000000024 */
[----:B------:R-:W-:Y:S02]  /*08b0*/  PRMT R86, R37, 0x7632, R86 ;  /* 0x0000763225567816 */ /* 0x000fe40000000056 */
[----:B------:R-:W-:-:S02]  /*08c0*/  SHF.L.U32 R36, R36, 0x10, RZ ;  /* 0x0000001024247819 */ /* 0x000fc400000006ff */
[----:B------:R-:W-:Y:S02]  /*08d0*/  SHF.L.U32 R37, R37, 0x10, RZ ;  /* 0x0000001025257819 */ /* 0x000fe400000006ff */
[C---:B0-----:R-:W-:Y:S02]  /*08e0*/  PRMT R84, R39.reuse, 0x7632, R84 ;  /* 0x0000763227547816 */ /* 0x041fe40000000054 */
[----:B------:R-:W-:Y:S02]  /*08f0*/  SHF.L.U32 R39, R39, 0x10, RZ ;  /* 0x0000001027277819 */ /* 0x000fe400000006ff */
[----:B------:R-:W-:Y:S02]  /*0900*/  SHF.L.U32 R86, R86, 0x10, RZ ;  /* 0x0000001056567819 */ /* 0x000fe400000006ff */
[----:B------:R-:W-:Y:S01]  /*0910*/  SHF.L.U32 R84, R84, 0x10, RZ ;  /* 0x0000001054547819 */ /* 0x000fe200000006ff */
[-C--:B--2---:R-:W-:Y:S01]  /*0920*/  FFMA.FTZ R25, R36, R0.reuse, R25 ;  /* 0x0000000024197223 */ /* 0x084fe20000010019 */
[C---:B------:R-:W-:Y:S01]  /*0930*/  PRMT R36, R38.reuse, 0x7632, R36 ;  /* 0x0000763226247816 */ /* 0x040fe20000000024 */
[-C--:B------:R-:W-:Y:S01]  /*0940*/  FFMA.FTZ R26, R37, R0.reuse, R26 ;  /* 0x00000000251a7223 */ /* 0x080fe2000001001a */
[----:B------:R-:W-:Y:S01]  /*0950*/  SHF.L.U32 R37, R38, 0x10, RZ ;  /* 0x0000001026257819 */ /* 0x000fe200000006ff */
[-C--:B------:R-:W-:Y:S01]  /*0960*/  FFMA.FTZ R24, R87, R0.reuse, R24 ;  /* 0x0000000057187223 */ /* 0x080fe20000010018 */
[----:B------:R-:W-:Y:S01]  /*0970*/  SHF.L.U32 R38, R36, 0x10, RZ ;  /* 0x0000001024267819 */ /* 0x000fe200000006ff */
[----:B------:R-:W-:-:S02]  /*0980*/  FFMA.FTZ R27, R86, R0, R27 ;  /* 0x00000000561b7223 */ /* 0x000fc4000001001b */
[-C--:B---3--:R-:W-:Y:S02]  /*0990*/  FFMA.FTZ R36, R37, R0.reuse, R48 ;  /* 0x0000000025247223 */ /* 0x088fe40000010030 */
[-C--:B------:R-:W-:Y:S01]  /*09a0*/  FFMA.FTZ R37, R38, R0.reuse, R49 ;  /* 0x0000000026257223 */ /* 0x080fe20000010031 */
[-C--:B------:R-:W-:Y:S01]  /*09b0*/  FFMA.FTZ R38, R39, R0.reuse, R50 ;  /* 0x0000000027267223 */ /* 0x080fe20000010032 */
[----:B------:R-:W-:Y:S01]  /*09c0*/  FFMA.FTZ R39, R84, R0, R51 ;  /* 0x0000000054277223 */ /* 0x000fe20000010033 */
[----:B------:R-:W-:Y:S06]  /*09d0*/  BRA `(.L_x_6193) ;  /* 0x0000000000507947 */ /* 0x000fec0003800000 */
.L_x_6192:
[C---:B-----5:R-:W-:Y:S02]  /*09e0*/  PRMT R24, R36.reuse, 0x7632, R24 ;  /* 0x0000763224187816 */ /* 0x060fe40000000018 */
[----:B------:R-:W-:Y:S02]  /*09f0*/  SHF.L.U32 R25, R36, 0x10, RZ ;  /* 0x0000001024197819 */ /* 0x000fe400000006ff */
[----:B------:R-:W-:Y:S02]  /*0a00*/  PRMT R26, R37, 0x7632, R26 ;  /* 0x00007632251a7816 */ /* 0x000fe4000000001a */
[C---:B------:R-:W-:Y:S02]  /*0a10*/  PRMT R36, R38.reuse, 0x7632, R36 ;  /* 0x0000763226247816 */ /* 0x040fe40000000024 */
[----:B------:R-:W-:Y:S02]  /*0a20*/  SHF.L.U32 R49, R38, 0x10, RZ ;  /* 0x0000001026317819 */ /* 0x000fe400000006ff */
[----:B------:R-:W-:-:S02]  /*0a30*/  PRMT R38, R39, 0x7632, R38 ;  /* 0x0000763227267816 */ /* 0x000fc40000000026 */
[----:B------:R-:W-:Y:S02]  /*0a40*/  SHF.L.U32 R85, R39, 0x10, RZ ;  /* 0x0000001027557819 */ /* 0x000fe400000006ff */
        /* <DEDUP_REMOVED lines=12> */
[----:B------:R-:W-:-:S07]  /*0b10*/  FMUL.FTZ R39, R87, R0 ;  /* 0x0000000057277220 */ /* 0x000fce0000410000 */
.L_x_6193:
[----:B------:R-:W0:Y:S01]  /*0b20*/  LDC.64 R48, c[0x0][0x3a8] ;  /* 0x0000ea00ff307b82 */ /* 0x000e220000000a00 */
[C---:B------:R-:W-:Y:S01]  /*0b30*/  IADD3 R84, PT, PT, R82.reuse, 0x100, RZ ;  /* 0x0000010052547810 */ /* 0x040fe20007ffe0ff */
[----:B0-----:R-:W-:-:S05]  /*0b40*/  IMAD.WIDE.U32 R48, R82, 0x20, R48 ;  /* 0x0000002052307825 */ /* 0x001fca00078e0030 */
[----:B------:R0:W-:Y:S04]  /*0b50*/  STG.E.128 desc[UR6][R48.64], R24 ;  /* 0x0000001830007986 */ /* 0x0001e8000c101d06 */
[----:B------:R0:W-:Y:S02]  /*0b60*/  STG.E.128 desc[UR6][R48.64+0x10], R36 ;  /* 0x0000102430007986 */ /* 0x0001e4000c101d06 */
.L_x_6191:
[----:B------:R-:W-:Y:S05]  /*0b70*/  BSYNC.RECONVERGENT B0 ;  /* 0x0000000000007941 */ /* 0x000fea0003800200 */
.L_x_6190:
[----:B------:R-:W-:Y:S01]  /*0b80*/  ISETP.GE.U32.AND P2, PT, R66, 0x200, PT ;  /* 0x000002004200780c */ /* 0x000fe20003f46070 */
[----:B------:R-:W-:-:S12]  /*0b90*/  BSSY.RECONVERGENT B0, `(.L_x_6194) ;  /* 0x000003a000007945 */ /* 0x000fd80003800200 */
[----:B------:R-:W-:Y:S05]  /*0ba0*/  @!P2 BRA `(.L_x_6195) ;  /* 0x0000000000e0a947 */ /* 0x000fea0003800000 */
[----:B------:R-:W1:Y:S02]  /*0bb0*/  LDC.64 R40, c[0x0][0x390] ;  /* 0x0000e400ff287b82 */ /* 0x000e640000000a00 */
[----:B-1----:R-:W-:-:S06]  /*0bc0*/  IMAD.WIDE.U32 R40, R84, 0x10, R40 ;  /* 0x0000001054287825 */ /* 0x002fcc00078e0028 */
[----:B------:R-:W5:Y:S01]  /*0bd0*/  LDG.E.128 R40, desc[UR6][R40.64] ;  /* 0x0000000628287981 */ /* 0x000f62000c1e1d00 */
[----:B------:R-:W-:-:S04]  /*0be0*/  UISETP.NE.U32.AND UP0, UPT, UR8, URZ, UPT ;  /* 0x000000ff0800728c */ /* 0x000fc8000bf05070 */
[----:B------:R-:W-:-:S09]  /*0bf0*/  UISETP.NE.AND.EX UP0, UPT, UR9, URZ, UPT, UP0 ;  /* 0x000000ff0900728c */ /* 0x000fd2000bf05300 */
[----:B------:R-:W-:Y:S05]  /*0c00*/  BRA.U !UP0, `(.L_x_6196) ;  /* 0x0000000108647547 */ /* 0x000fea000b800000 */
[----:B------:R-:W1:Y:S02]  /*0c10*/  LDC.64 R86, c[0x0][0x3a0] ;  /* 0x0000e800ff567b82 */ /* 0x000e640000000a00 */
[----:B-1----:R-:W-:-:S05]  /*0c20*/  IMAD.WIDE.U32 R86, R84, 0x20, R86 ;  /* 0x0000002054567825 */ /* 0x002fca00078e0056 */
[----:B------:R-:W2:Y:S04]  /*0c30*/  LDG.E.128 R28, desc[UR6][R86.64] ;  /* 0x00000006561c7981 */ /* 0x000ea8000c1e1d00 */
[----:B0-----:R0:W3:Y:S01]  /*0c40*/  LDG.E.128 R48, desc[UR6][R86.64+0x10] ;  /* 0x0000100656307981 */ /* 0x0010e2000c1e1d00 */
[C---:B-----5:R-:W-:Y:S02]  /*0c50*/  PRMT R85, R40.reuse, 0x7632, R85 ;  /* 0x0000763228557816 */ /* 0x060fe40000000055 */
[----:B------:R-:W-:Y:S02]  /*0c60*/  SHF.L.U32 R89, R40, 0x10, RZ ;  /* 0x0000001028597819 */ /* 0x000fe400000006ff */
[----:B------:R-:W-:Y:S02]  /*0c70*/  SHF.L.U32 R40, R85, 0x10, RZ ;  /* 0x0000001055287819 */ /* 0x000fe400000006ff */
[----:B------:R-:W-:-:S02]  /*0c80*/  PRMT R88, R41, 0x7632, R88 ;  /* 0x0000763229587816 */ /* 0x000fc40000000058 */
[----:B------:R-:W-:Y:S02]  /*0c90*/  SHF.L.U32 R41, R41, 0x10, RZ ;  /* 0x0000001029297819 */ /* 0x000fe400000006ff */
[C---:B------:R-:W-:Y:S02]  /*0ca0*/  PRMT R85, R43.reuse, 0x7632, R85 ;  /* 0x000076322b557816 */ /* 0x040fe40000000055 */
[----:B------:R-:W-:Y:S02]  /*0cb0*/  SHF.L.U32 R43, R43, 0x10, RZ ;  /* 0x000000102b2b7819 */ /* 0x000fe400000006ff */
[----:B------:R-:W-:Y:S02]  /*0cc0*/  SHF.L.U32 R88, R88, 0x10, RZ ;  /* 0x0000001058587819 */ /* 0x000fe400000006ff */
[----:B0-----:R-:W-:Y:S01]  /*0cd0*/  SHF.L.U32 R86, R85, 0x10, RZ ;  /* 0x0000001055567819 */ /* 0x001fe200000006ff */
        /* <DEDUP_REMOVED lines=12> */
.L_x_6196:
[C---:B-----5:R-:W-:Y:S02]  /*0da0*/  PRMT R28, R40.reuse, 0x7632, R28 ;  /* 0x00007632281c7816 */ /* 0x060fe4000000001c */
[----:B------:R-:W-:Y:S02]  /*0db0*/  SHF.L.U32 R29, R40, 0x10, RZ ;  /* 0x00000010281d7819 */ /* 0x000fe400000006ff */
[----:B------:R-:W-:Y:S02]  /*0dc0*/  PRMT R30, R41, 0x7632, R30 ;  /* 0x00007632291e7816 */ /* 0x000fe4000000001e */
[C---:B------:R-:W-:Y:S02]  /*0dd0*/  PRMT R40, R42.reuse, 0x7632, R40 ;  /* 0x000076322a287816 */ /* 0x040fe40000000028 */
[----:B0-----:R-:W-:Y:S02]  /*0de0*/  SHF.L.U32 R49, R42, 0x10, RZ ;  /* 0x000000102a317819 */ /* 0x001fe400000006ff */
        /* <DEDUP_REMOVED lines=15> */
.L_x_6197:
[----:B------:R-:W0:Y:S02]  /*0ee0*/  LDC.64 R48, c[0x0][0x3a8] ;  /* 0x0000ea00ff307b82 */ /* 0x000e240000000a00 */
[C---:B0-----:R-:W-:Y:S01]  /*0ef0*/  IMAD.WIDE.U32 R48, R84.reuse, 0x20, R48 ;  /* 0x0000002054307825 */ /* 0x041fe200078e0030 */
[----:B------:R-:W-:-:S04]  /*0f00*/  IADD3 R84, PT, PT, R84, 0x100, RZ ;  /* 0x0000010054547810 */ /* 0x000fc80007ffe0ff */
[----:B------:R1:W-:Y:S04]  /*0f10*/  STG.E.128 desc[UR6][R48.64], R28 ;  /* 0x0000001c30007986 */ /* 0x0003e8000c101d06 */
[----:B------:R1:W-:Y:S02]  /*0f20*/  STG.E.128 desc[UR6][R48.64+0x10], R40 ;  /* 0x0000102830007986 */ /* 0x0003e4000c101d06 */
.L_x_6195:
[----:B------:R-:W-:Y:S05]  /*0f30*/  BSYNC.RECONVERGENT B0 ;  /* 0x0000000000007941 */ /* 0x000fea0003800200 */
.L_x_6194:
[----:B------:R-:W-:Y:S01]  /*0f40*/  ISETP.GE.U32.AND P3, PT, R66, 0x300, PT ;  /* 0x000003004200780c */ /* 0x000fe20003f66070 */
[----:B------:R-:W-:-:S12]  /*0f50*/  BSSY.RECONVERGENT B0, `(.L_x_6198) ;  /* 0x0000039000007945 */ /* 0x000fd80003800200 */
[----:B------:R-:W-:Y:S05]  /*0f60*/  @!P3 BRA `(.L_x_6199) ;  /* 0x0000000000dcb947 */ /* 0x000fea0003800000 */
[----:B------:R-:W2:Y:S02]  /*0f70*/  LDC.64 R44, c[0x0][0x390] ;  /* 0x0000e400ff2c7b82 */ /* 0x000ea40000000a00 */
[----:B--2---:R-:W-:-:S06]  /*0f80*/  IMAD.WIDE.U32 R44, R84, 0x10, R44 ;  /* 0x00000010542c7825 */ /* 0x004fcc00078e002c */
[----:B------:R-:W5:Y:S01]  /*0f90*/  LDG.E.128 R44, desc[UR6][R44.64] ;  /* 0x000000062c2c7981 */ /* 0x000f62000c1e1d00 */
[----:B------:R-:W-:-:S04]  /*0fa0*/  UISETP.NE.U32.AND UP0, UPT, UR8, URZ, UPT ;  /* 0x000000ff0800728c */ /* 0x000fc8000bf05070 */
[----:B------:R-:W-:-:S09]  /*0fb0*/  UISETP.NE.AND.EX UP0, UPT, UR9, URZ, UPT, UP0 ;  /* 0x000000ff0900728c */ /* 0x000fd2000bf05300 */
[----:B------:R-:W-:Y:S05]  /*0fc0*/  BRA.U !UP0, `(.L_x_6200) ;  /* 0x0000000108647547 */ /* 0x000fea000b800000 */
[----:B------:R-:W2:Y:S02]  /*0fd0*/  LDC.64 R86, c[0x0][0x3a0] ;  /* 0x0000e800ff567b82 */ /* 0x000ea40000000a00 */
[----:B--2---:R-:W-:-:S05]  /*0fe0*/  IMAD.WIDE.U32 R86, R84, 0x20, R86 ;  /* 0x0000002054567825 */ /* 0x004fca00078e0056 */
[----:B------:R-:W2:Y:S04]  /*0ff0*/  LDG.E.128 R32, desc[UR6][R86.64] ;  /* 0x0000000656207981 */ /* 0x000ea8000c1e1d00 */
[----:B01----:R0:W3:Y:S01]  /*1000*/  LDG.E.128 R48, desc[UR6][R86.64+0x10] ;  /* 0x0000100656307981 */ /* 0x0030e2000c1e1d00 */
        /* <DEDUP_REMOVED lines=21> */
.L_x_6200:
[C---:B-----5:R-:W-:Y:S02]  /*1160*/  PRMT R32, R44.reuse, 0x7632, R32 ;  /* 0x000076322c207816 */ /* 0x060fe40000000020 */
[----:B------:R-:W-:Y:S02]  /*1170*/  SHF.L.U32 R33, R44, 0x10, RZ ;  /* 0x000000102c217819 */ /* 0x000fe400000006ff */
[----:B------:R-:W-:Y:S02]  /*1180*/  PRMT R34, R45, 0x7632, R34 ;  /* 0x000076322d227816 */ /* 0x000fe40000000022 */
[C---:B------:R-:W-:Y:S02]  /*1190*/  PRMT R44, R46.reuse, 0x7632, R44 ;  /* 0x000076322e2c7816 */ /* 0x040fe4000000002c */
[----:B01----:R-:W-:Y:S02]  /*11a0*/  SHF.L.U32 R49, R46, 0x10, RZ ;  /* 0x000000102e317819 */ /* 0x003fe400000006ff */
        /* <DEDUP_REMOVED lines=15> */
.L_x_6201:
[----:B------:R-:W0:Y:S02]  /*12a0*/  LDC.64 R48, c[0x0][0x3a8] ;  /* 0x0000ea00ff307b82 */ /* 0x000e240000000a00 */
[----:B0-----:R-:W-:-:S05]  /*12b0*/  IMAD.WIDE.U32 R48, R84, 0x20, R48 ;  /* 0x0000002054307825 */ /* 0x001fca00078e0030 */
[----:B------:R2:W-:Y:S04]  /*12c0*/  STG.E.128 desc[UR6][R48.64], R32 ;  /* 0x0000002030007986 */ /* 0x0005e8000c101d06 */
[----:B------:R2:W-:Y:S02]  /*12d0*/  STG.E.128 desc[UR6][R48.64+0x10], R44 ;  /* 0x0000102c30007986 */ /* 0x0005e4000c101d06 */
.L_x_6199:
[----:B------:R-:W-:Y:S05]  /*12e0*/  BSYNC.RECONVERGENT B0 ;  /* 0x0000000000007941 */ /* 0x000fea0003800200 */
.L_x_6198:
[----:B------:R-:W-:Y:S01]  /*12f0*/  FADD.FTZ R0, RZ, R24 ;  /* 0x00000018ff007221 */ /* 0x000fe20000010000 */
[C---:B------:R-:W-:Y:S01]  /*1300*/  ISETP.GT.U32.AND P5, PT, R66.reuse, 0x1ff, PT ;  /* 0x000001ff4200780c */ /* 0x040fe20003fa4070 */
[----:B------:R-:W-:Y:S01]  /*1310*/  BSSY.RECONVERGENT B0, `(.L_x_6202) ;  /* 0x000006c000007945 */ /* 0x000fe20003800200 */
[----:B------:R-:W-:Y:S01]  /*1320*/  ISETP.GT.U32.AND P4, PT, R66, 0x2ff, PT ;  /* 0x000002ff4200780c */ /* 0x000fe20003f84070 */
[----:B012---:R-:W-:Y:S01]  /*1330*/  FADD.FTZ R49, R25, R0 ;  /* 0x0000000019317221 */ /* 0x007fe20000010000 */
        /* <DEDUP_REMOVED lines=72> */
[----:B------:R-:W-:Y:S02]  /*17c0*/  HFMA2 R86, -RZ, RZ, 0, 0 ;  /* 0x00000000ff567431 */ /* 0x000fe400000001ff */
        /* <DEDUP_REMOVED lines=32> */
.L_x_6203:
[----:B------:R-:W-:Y:S05]  /*19d0*/  BSYNC.RECONVERGENT B0 ;  /* 0x0000000000007941 */ /* 0x000fea0003800200 */
.L_x_6202:
        /* <DEDUP_REMOVED lines=12> */
.L_x_6205:
[----:B------:R-:W-:Y:S05]  /*1aa0*/  BSYNC.RECONVERGENT B0 ;  /* 0x0000000000007941 */ /* 0x000fea0003800200 */
.L_x_6204:
[----:B------:R-:W2:Y:S01]  /*1ab0*/  SHFL.DOWN PT, R51, R86, 0x4, 0x1f ;  /* 0x08801f0056337f89 */ /* 0x000ea200000e0000 */
[-C--:B------:R-:W-:Y:S01]  /*1ac0*/  I2FP.F32.S32 R87, R86.reuse ;  /* 0x0000005600577245 */ /* 0x080fe20000201400 */
[----:B------:R-:W-:Y:S01]  /*1ad0*/  BSSY.RECONVERGENT B0, `(.L_x_6206) ;  /* 0x0000072000007945 */ /* 0x000fe20003800200 */
[----:B------:R-:W-:Y:S01]  /*1ae0*/  ISETP.NE.AND P4, PT, R83, RZ, PT ;  /* 0x000000ff5300720c */ /* 0x000fe20003f85270 */
[----:B-1----:R-:W0:Y:S01]  /*1af0*/  SHFL.DOWN PT, R85, R48, 0x4, 0x1f ;  /* 0x08801f0030557f89 */ /* 0x002e2200000e0000 */
[----:B------:R-:W-:Y:S02]  /*1b00*/  ISETP.NE.AND P5, PT, RZ, UR10, PT ;  /* 0x0000000aff007c0c */ /* 0x000fe4000bfa5270 */
[----:B--2---:R-:W-:Y:S02]  /*1b10*/  I2FP.F32.S32 R88, R51 ;  /* 0x0000003300587245 */ /* 0x004fe40000201400 */
[----:B------:R-:W-:-:S03]  /*1b20*/  IADD3 R51, PT, PT, R51, R86, RZ ;  /* 0x0000005633337210 */ /* 0x000fc60007ffe0ff */
[C---:B0-----:R-:W-:Y:S01]  /*1b30*/  FMUL.FTZ R0, R85.reuse, R88 ;  /* 0x0000005855007220 */ /* 0x041fe20000410000 */
[----:B------:R-:W-:Y:S01]  /*1b40*/  I2FP.F32.S32 R50, R51 ;  /* 0x0000003300327245 */ /* 0x000fe20000201400 */
[----:B------:R-:W-:Y:S01]  /*1b50*/  SHFL.DOWN PT, R86, R51, 0x2, 0x1f ;  /* 0x08401f0033567f89 */ /* 0x000fe200000e0000 */
[----:B------:R-:W-:Y:S01]  /*1b60*/  FADD.FTZ R85, -R85, R48 ;  /* 0x0000003055557221 */ /* 0x000fe20000010100 */
[----:B------:R-:W-:Y:S01]  /*1b70*/  FFMA.FTZ R89, R87, R48, R0 ;  /* 0x0000003057597223 */ /* 0x000fe20000010000 */
[----:B------:R-:W0:Y:S01]  /*1b80*/  MUFU.RCP R84, R50 ;  /* 0x0000003200547308 */ /* 0x000e220000001000 */
[----:B------:R-:W1:Y:S01]  /*1b90*/  SHFL.DOWN PT, R0, R49, 0x4, 0x1f ;  /* 0x08801f0031007f89 */ /* 0x000e6200000e0000 */
[----:B------:R-:W-:-:S04]  /*1ba0*/  FMUL.FTZ R85, R85, R85 ;  /* 0x0000005555557220 */ /* 0x000fc80000410000 */
[----:B------:R-:W-:-:S04]  /*1bb0*/  FMUL.FTZ R85, R85, R87 ;  /* 0x0000005755557220 */ /* 0x000fc80000410000 */
[----:B------:R-:W-:Y:S01]  /*1bc0*/  FMUL.FTZ R88, R85, R88 ;  /* 0x0000005855587220 */ /* 0x000fe20000410000 */
[----:B0-----:R-:W-:-:S05]  /*1bd0*/  FMUL.FTZ R89, R84, R89 ;  /* 0x0000005954597220 */ /* 0x001fca0000410000 */
[----:B------:R-:W0:Y:S01]  /*1be0*/  SHFL.DOWN PT, R48, R89, 0x2, 0x1f ;  /* 0x08401f0059307f89 */ /* 0x000e2200000e0000 */
[----:B-1----:R-:W-:-:S04]  /*1bf0*/  FADD.FTZ R85, R0, R49 ;  /* 0x0000003100557221 */ /* 0x002fc80000010000 */
[----:B------:R-:W-:Y:S01]  /*1c00*/  FFMA.FTZ R85, R84, R88, R85 ;  /* 0x0000005854557223 */ /* 0x000fe20000010055 */
[-C--:B------:R-:W-:Y:S02]  /*1c10*/  IADD3 R84, PT, PT, R51, R86.reuse, RZ ;  /* 0x0000005633547210 */ /* 0x080fe40007ffe0ff */
[----:B------:R-:W-:Y:S02]  /*1c20*/  I2FP.F32.S32 R86, R86 ;  /* 0x0000005600567245 */ /* 0x000fe40000201400 */
[----:B------:R-:W-:Y:S01]  /*1c30*/  I2FP.F32.S32 R87, R84 ;  /* 0x0000005400577245 */ /* 0x000fe20000201400 */
[----:B------:R-:W1:Y:S03]  /*1c40*/  SHFL.DOWN PT, R0, R85, 0x2, 0x1f ;  /* 0x08401f0055007f89 */ /* 0x000e6600000e0000 */
[----:B------:R-:W2:Y:S01]  /*1c50*/  MUFU.RCP R49, R87 ;  /* 0x0000005700317308 */ /* 0x000ea20000001000 */
[----:B0-----:R-:W-:Y:S01]  /*1c60*/  FMUL.FTZ R91, R48, R86 ;  /* 0x00000056305b7220 */ /* 0x001fe20000410000 */
[----:B------:R-:W-:-:S03]  /*1c70*/  FADD.FTZ R51, R89, -R48 ;  /* 0x8000003059337221 */ /* 0x000fc60000010000 */
[C---:B------:R-:W-:Y:S01]  /*1c80*/  FFMA.FTZ R48, R50.reuse, R89, R91 ;  /* 0x0000005932307223 */ /* 0x040fe2000001005b */
[----:B------:R-:W-:Y:S01]  /*1c90*/  FMUL.FTZ R51, R51, R51 ;  /* 0x0000003333337220 */ /* 0x000fe20000410000 */
[----:B------:R-:W0:Y:S02]  /*1ca0*/  SHFL.DOWN PT, R89, R84, 0x1, 0x1f ;  /* 0x08201f0054597f89 */ /* 0x000e2400000e0000 */
[----:B--2---:R-:W-:Y:S01]  /*1cb0*/  FMUL.FTZ R48, R49, R48 ;  /* 0x0000003031307220 */ /* 0x004fe20000410000 */
[----:B------:R-:W-:Y:S01]  /*1cc0*/  FMUL.FTZ R51, R50, R51 ;  /* 0x0000003332337220 */ /* 0x000fe20000410000 */
[----:B-1----:R-:W-:-:S03]  /*1cd0*/  FADD.FTZ R0, R85, R0 ;  /* 0x0000000055007221 */ /* 0x002fc60000010000 */
[----:B------:R-:W1:Y:S01]  /*1ce0*/  SHFL.DOWN PT, R91, R48, 0x1, 0x1f ;  /* 0x08201f00305b7f89 */ /* 0x000e6200000e0000 */
[----:B------:R-:W-:-:S04]  /*1cf0*/  FMUL.FTZ R51, R51, R86 ;  /* 0x0000005633337220 */ /* 0x000fc80000410000 */
[----:B------:R-:W-:-:S05]  /*1d00*/  FFMA.FTZ R0, R49, R51, R0 ;  /* 0x0000003331007223 */ /* 0x000fca0000010000 */
[----:B------:R-:W2:Y:S01]  /*1d10*/  SHFL.DOWN PT, R49, R0, 0x1, 0x1f ;  /* 0x08201f0000317f89 */ /* 0x000ea200000e0000 */
[-C--:B0-----:R-:W-:Y:S02]  /*1d20*/  IADD3 R50, PT, PT, R84, R89.reuse, RZ ;  /* 0x0000005954327210 */ /* 0x081fe40007ffe0ff */
[----:B------:R-:W-:Y:S02]  /*1d30*/  I2FP.F32.S32 R89, R89 ;  /* 0x0000005900597245 */ /* 0x000fe40000201400 */
[----:B------:R-:W-:Y:S01]  /*1d40*/  I2FP.F32.S32 R50, R50 ;  /* 0x0000003200327245 */ /* 0x000fe20000201400 */
[----:B-1----:R-:W-:Y:S02]  /*1d50*/  FADD.FTZ R51, R48, -R91 ;  /* 0x8000005b30337221 */ /* 0x002fe40000010000 */
[----:B------:R-:W-:-:S03]  /*1d60*/  FMUL.FTZ R86, R91, R89 ;  /* 0x000000595b567220 */ /* 0x000fc60000410000 */
[----:B------:R-:W0:Y:S01]  /*1d70*/  MUFU.RCP R50, R50 ;  /* 0x0000003200327308 */ /* 0x000e220000001000 */
[----:B------:R-:W-:-:S04]  /*1d80*/  FMUL.FTZ R84, R51, R51 ;  /* 0x0000003333547220 */ /* 0x000fc80000410000 */
[C---:B------:R-:W-:Y:S01]  /*1d90*/  FMUL.FTZ R84, R87.reuse, R84 ;  /* 0x0000005457547220 */ /* 0x040fe20000410000 */
[----:B------:R-:W-:Y:S01]  /*1da0*/  FFMA.FTZ R87, R87, R48, R86 ;  /* 0x0000003057577223 */ /* 0x000fe20000010056 */
[----:B--2---:R-:W-:Y:S02]  /*1db0*/  FADD.FTZ R49, R0, R49 ;  /* 0x0000003100317221 */ /* 0x004fe40000010000 */
[----:B------:R-:W-:Y:S01]  /*1dc0*/  FMUL.FTZ R84, R84, R89 ;  /* 0x0000005954547220 */ /* 0x000fe20000410000 */
[----:B------:R-:W1:Y:S01]  /*1dd0*/  LDC R0, c[0x0][0x448] ;  /* 0x00011200ff007b82 */ /* 0x000e620000000800 */
[C---:B0-----:R-:W-:Y:S02]  /*1de0*/  FMUL.FTZ R87, R50.reuse, R87 ;  /* 0x0000005732577220 */ /* 0x041fe40000410000 */
[----:B------:R-:W-:-:S05]  /*1df0*/  FFMA.FTZ R84, R50, R84, R49 ;  /* 0x0000005432547223 */ /* 0x000fca0000010031 */
[----:B------:R-:W0:Y:S01]  /*1e00*/  @!P4 LDC.64 R50, c[0x0][0x3c8] ;  /* 0x0000f200ff32cb82 */ /* 0x000e220000000a00 */
[----:B------:R-:W2:Y:S04]  /*1e10*/  SHFL.IDX PT, R87, R87, RZ, 0x1f ;  /* 0x00001fff57577589 */ /* 0x000ea800000e0000 */
[----:B------:R-:W1:Y:S01]  /*1e20*/  SHFL.IDX PT, R49, R84, RZ, 0x1f ;  /* 0x00001fff54317589 */ /* 0x000e6200000e0000 */
[----:B0-----:R-:W-:-:S04]  /*1e30*/  @!P4 IMAD.WIDE R50, R67, 0x4, R50 ;  /* 0x000000044332c825 */ /* 0x001fc800078e0232 */
[----:B--2---:R-:W-:Y:S01]  /*1e40*/  FMUL.FTZ R83, R87, R87 ;  /* 0x0000005757537220 */ /* 0x004fe20000410000 */
[----:B-1----:R-:W-:-:S04]  /*1e50*/  FFMA.FTZ R0, R49, UR11, R0 ;  /* 0x0000000b31007c23 */ /* 0x002fc80008010000 */
[----:B------:R-:W-:Y:S01]  /*1e60*/  FSEL R83, R83, RZ, P5 ;  /* 0x000000ff53537208 */ /* 0x000fe20002800000 */
[----:B------:R-:W0:Y:S04]  /*1e70*/  @!P4 LDC.64 R48, c[0x0][0x3c0] ;  /* 0x0000f000ff30cb82 */ /* 0x000e280000000a00 */
[----:B------:R-:W-:Y:S01]  /*1e80*/  FADD.FTZ R0, R0, R83 ;  /* 0x0000005300007221 */ /* 0x000fe20000010000 */
[----:B------:R-:W-:-:S05]  /*1e90*/  FSEL R83, R87, RZ, !P5 ;  /* 0x000000ff57537208 */ /* 0x000fca0006800000 */
[----:B------:R-:W1:Y:S01]  /*1ea0*/  MUFU.RSQ R0, R0 ;  /* 0x0000000000007308 */ /* 0x000e620000001400 */
[----:B0-----:R-:W-:-:S05]  /*1eb0*/  @!P4 IMAD.WIDE R48, R67, 0x4, R48 ;  /* 0x000000044330c825 */ /* 0x001fca00078e0230 */
[----:B------:R0:W-:Y:S04]  /*1ec0*/  @!P4 STG.E desc[UR6][R48.64], R87 ;  /* 0x000000573000c986 */ /* 0x0001e8000c101906 */
[----:B-1----:R0:W-:Y:S01]  /*1ed0*/  @!P4 STG.E desc[UR6][R50.64], R0 ;  /* 0x000000003200c986 */ /* 0x0021e2000c101906 */
        /* <DEDUP_REMOVED lines=8> */
[----:B------:R-:W-:Y:S01]  /*1f60*/  SHF.L.U32 R88, R55, 0x10, RZ ;  /* 0x0000001037587819 */ /* 0x000fe200000006ff */
[----:B------:R-:W-:Y:S01]  /*1f70*/  FFMA.FTZ R48, R49, R48, R50 ;  /* 0x0000003031307223 */ /* 0x000fe20000010032 */
[----:B------:R-:W-:Y:S01]  /*1f80*/  SHF.L.U32 R50, R2, 0x10, RZ ;  /* 0x0000001002327819 */ /* 0x000fe200000006ff */
[--C-:B------:R-:W-:Y:S01]  /*1f90*/  FADD.FTZ R49, R26, -R83.reuse ;  /* 0x800000531a317221 */ /* 0x100fe20000010000 */
[----:B------:R-:W-:-:S03]  /*1fa0*/  FADD.FTZ R85, R39, -R83 ;  /* 0x8000005327557221 */ /* 0x000fc60000010000 */
[----:B------:R-:W-:Y:S01]  /*1fb0*/  FFMA.FTZ R87, R51, R50, R84 ;  /* 0x0000003233577223 */ /* 0x000fe20000010054 */
[----:B------:R-:W-:Y:S01]  /*1fc0*/  SHF.L.U32 R50, R57, 0x10, RZ ;  /* 0x0000001039327819 */ /* 0x000fe200000006ff */
[C---:B------:R-:W-:Y:S01]  /*1fd0*/  FMUL.FTZ R49, R0.reuse, R49 ;  /* 0x0000003100317220 */ /* 0x040fe20000410000 */
[----:B------:R-:W-:Y:S01]  /*1fe0*/  SHF.L.U32 R84, R5, 0x10, RZ ;  /* 0x0000001005547819 */ /* 0x000fe200000006ff */
[----:B------:R-:W-:Y:S01]  /*1ff0*/  FADD.FTZ R51, R27, -R83 ;  /* 0x800000531b337221 */ /* 0x000fe20000010000 */
[----:B------:R-:W-:Y:S01]  /*2000*/  FMUL.FTZ R85, R0, R85 ;  /* 0x0000005500557220 */ /* 0x000fe20000410000 */
[----:B------:R-:W-:Y:S02]  /*2010*/  F2FP.BF16.F32.PACK_AB R48, R87, R48 ;  /* 0x000000305730723e */ /* 0x000fe400000010ff */
[----:B------:R-:W-:Y:S01]  /*2020*/  FFMA.FTZ R49, R49, R50, R84 ;  /* 0x0000003231317223 */ /* 0x000fe20000010054 */
[----:B------:R-:W-:Y:S01]  /*2030*/  SHF.L.U32 R50, R52, 0x10, RZ ;  /* 0x0000001034327819 */ /* 0x000fe200000006ff */
[----:B------:R-:W-:Y:S01]  /*2040*/  FMUL.FTZ R51, R0, R51 ;  /* 0x0000003300337220 */ /* 0x000fe20000410000 */
[----:B------:R-:W-:-:S05]  /*2050*/  SHF.L.U32 R84, R53, 0x10, RZ ;  /* 0x0000001035547819 */ /* 0x000fca00000006ff */
        /* <DEDUP_REMOVED lines=17> */
[----:B------:R-:W-:Y:S02]  /*2170*/  SHF.L.U32 R84, R60, 0x10, RZ ;  /* 0x000000103c547819 */ /* 0x000fe400000006ff */
[----:B------:R-:W-:-:S05]  /*2180*/  SHF.L.U32 R88, R61, 0x10, RZ ;  /* 0x000000103d587819 */ /* 0x000fca00000006ff */
[----:B------:R-:W-:Y:S02]  /*2190*/  FFMA.FTZ R88, R85, R84, R88 ;  /* 0x0000005455587223 */ /* 0x000fe40000010058 */
[----:B------:R-:W0:Y:S03]  /*21a0*/  LDC.64 R84, c[0x0][0x428] ;  /* 0x00010a00ff547b82 */ /* 0x000e260000000a00 */
[----:B------:R-:W-:Y:S01]  /*21b0*/  F2FP.BF16.F32.PACK_AB R51, R88, R51 ;  /* 0x000000335833723e */ /* 0x000fe200000010ff */
[C---:B0-----:R-:W-:Y:S01]  /*21c0*/  IMAD.WIDE.U32 R84, R82.reuse, 0x10, R84 ;  /* 0x0000001052547825 */ /* 0x041fe200078e0054 */
[----:B------:R-:W-:-:S04]  /*21d0*/  IADD3 R82, PT, PT, R82, 0x100, RZ ;  /* 0x0000010052527810 */ /* 0x000fc80007ffe0ff */
[----:B------:R1:W-:Y:S03]  /*21e0*/  STG.E.128 desc[UR6][R84.64], R48 ;  /* 0x0000003054007986 */ /* 0x0003e6000c101d06 */
.L_x_6207:
[----:B------:R-:W-:Y:S05]  /*21f0*/  BSYNC.RECONVERGENT B0 ;  /* 0x0000000000007941 */ /* 0x000fea0003800200 */
.L_x_6206:
        /* <DEDUP_REMOVED lines=50> */
.L_x_6209:
[----:B------:R-:W-:Y:S05]  /*2520*/  BSYNC.RECONVERGENT B0 ;  /* 0x0000000000007941 */ /* 0x000fea0003800200 */
.L_x_6208:
        /* <DEDUP_REMOVED lines=12> */
[----:B------:R-:W-:-:S04]  /*25f0*/  FADD.FTZ R49, R34, -R83 ;  /* 0x8000005322317221 */ /* 0x000fc80000010000 */
[----:B------:R-:W-:Y:S01]  /*2600*/  FFMA.FTZ R87, R51, R50, R84 ;  /* 0x0000003233577223 */ /* 0x000fe20000010054 */
[----:B------:R-:W-:Y:S01]  /*2610*/  SHF.L.U32 R50, R17, 0x10, RZ ;  /* 0x0000001011327819 */ /* 0x000fe200000006ff */
[----:B------:R-:W-:Y:S01]  /*2620*/  FMUL.FTZ R49, R0, R49 ;  /* 0x0000003100317220 */ /* 0x000fe20000410000 */
[----:B------:R-:W-:Y:S01]  /*2630*/  SHF.L.U32 R84, R21, 0x10, RZ ;  /* 0x0000001015547819 */ /* 0x000fe200000006ff */
[----:B------:R-:W-:Y:S01]  /*2640*/  FADD.FTZ R51, R35, -R83 ;  /* 0x8000005323337221 */ /* 0x000fe20000010000 */
[----:B------:R-:W-:-:S03]  /*2650*/  F2FP.BF16.F32.PACK_AB R48, R87, R48 ;  /* 0x000000305730723e */ /* 0x000fc600000010ff */
        /* <DEDUP_REMOVED lines=15> */
[--C-:B------:R-:W-:Y:S01]  /*2750*/  FADD.FTZ R51, R46, -R83.reuse ;  /* 0x800000532e337221 */ /* 0x100fe20000010000 */
[----:B------:R-:W-:Y:S01]  /*2760*/  SHF.L.U32 R84, R19, 0x10, RZ ;  /* 0x0000001013547819 */ /* 0x000fe200000006ff */
[----:B------:R-:W-:Y:S01]  /*2770*/  FADD.FTZ R83, R47, -R83 ;  /* 0x800000532f537221 */ /* 0x000fe20000010000 */
[----:B------:R-:W-:Y:S01]  /*2780*/  SHF.L.U32 R88, R23, 0x10, RZ ;  /* 0x0000001017587819 */ /* 0x000fe200000006ff */
[C---:B------:R-:W-:Y:S01]  /*2790*/  FMUL.FTZ R51, R0.reuse, R51 ;  /* 0x0000003300337220 */ /* 0x040fe20000410000 */
[----:B------:R-:W-:Y:S01]  /*27a0*/  F2FP.BF16.F32.PACK_AB R50, R89, R50 ;  /* 0x000000325932723e */ /* 0x000fe200000010ff */
[----:B------:R-:W-:Y:S01]  /*27b0*/  FMUL.FTZ R83, R0, R83 ;  /* 0x0000005300537220 */ /* 0x000fe20000410000 */
[----:B------:R-:W-:Y:S01]  /*27c0*/  SHF.L.U32 R0, R80, 0x10, RZ ;  /* 0x0000001050007819 */ /* 0x000fe200000006ff */
[----:B------:R-:W-:Y:S01]  /*27d0*/  FFMA.FTZ R51, R51, R84, R88 ;  /* 0x0000005433337223 */ /* 0x000fe20000010058 */
[----:B------:R-:W-:Y:S01]  /*27e0*/  SHF.L.U32 R88, R81, 0x10, RZ ;  /* 0x0000001051587819 */ /* 0x000fe200000006ff */
[----:B------:R-:W0:Y:S04]  /*27f0*/  LDC.64 R84, c[0x0][0x428] ;  /* 0x00010a00ff547b82 */ /* 0x000e280000000a00 */
[----:B------:R-:W-:-:S05]  /*2800*/  FFMA.FTZ R0, R83, R0, R88 ;  /* 0x0000000053007223 */ /* 0x000fca0000010058 */
[----:B------:R-:W-:Y:S01]  /*2810*/  F2FP.BF16.F32.PACK_AB R51, R0, R51 ;  /* 0x000000330033723e */ /* 0x000fe200000010ff */
[----:B0-----:R-:W-:-:S05]  /*2820*/  IMAD.WIDE.U32 R84, R82, 0x10, R84 ;  /* 0x0000001052547825 */ /* 0x001fca00078e0054 */
[----:B------:R3:W-:Y:S02]  /*2830*/  STG.E.128 desc[UR6][R84.64], R48 ;  /* 0x0000003054007986 */ /* 0x0007e4000c101d06 */
.L_x_6211:
[----:B------:R-:W-:Y:S05]  /*2840*/  BSYNC.RECONVERGENT B0 ;  /* 0x0000000000007941 */ /* 0x000fea0003800200 */
.L_x_6210:
[----:B0123--:R-:W0:Y:S01]  /*2850*/  LDC.64 R48, c[0x0][0x380] ;  /* 0x0000e000ff307b82 */ /* 0x00fe220000000a00 */
[----:B------:R-:W-:Y:S01]  /*2860*/  UPLOP3.LUT UP1, UPT, UPT, UPT, UP1, 0x40, 0x4 ;  /* 0x000000000004789c */ /* 0x000fe20003f2e810 */
[----:B0-----:R-:W-:-:S04]  /*2870*/  IADD3 R67, PT, PT, R67, R48, RZ ;  /* 0x0000003043437210 */ /* 0x001fc80007ffe0ff */
[----:B------:R-:W-:-:S13]  /*2880*/  ISETP.GE.AND P1, PT, R67, R49, PT ;  /* 0x000000314300720c */ /* 0x000fda0003f26270 */
[----:B------:R-:W-:Y:S05]  /*2890*/  @!P1 BRA `(.L_x_6212) ;  /* 0xffffffdc009c9947 */ /* 0x000fea000383ffff */
[----:B------:R-:W-:Y:S05]  /*28a0*/  EXIT ;  /* 0x000000000000794d */ /* 0x000fea0003800000 */
.L_x_6213:
        /* <DEDUP_REMOVED lines=13> */
.L_x_20951:


//--------------------- .text._ZN10layer_norm13ln_fwd_kernelINS_13Kernel_traitsI13__nv_bfloat16S2_fS2_fjLj6144ELj1ELj1ELj8ELj16ENS_18Kernel_traits_baseILj6144ES2_S2_fS2_fjLj256EEEEELb0ELb0ELb0ELb1EEEvNS_9FwdParamsE --------------------------
	.section	.text._ZN10layer_norm13ln_fwd_kernelINS_13Kernel_traitsI13__nv_bfloat16S2_fS2_fjLj6144ELj1ELj1ELj8ELj16ENS_18Kernel_traits_baseILj6144ES2_S2_fS2_fjLj256EEEEELb0ELb0ELb0ELb1EEEvNS_9FwdParamsE,"ax",@progbits
	.align	128
        .global         _ZN10layer_norm13ln_fwd_kernelINS_13Kernel_traitsI13__nv_bfloat16S2_fS2_fjLj6144ELj1ELj1ELj8ELj16ENS_18Kernel_traits_baseILj6144ES2_S2_fS2_fjLj256EEEEELb0ELb0ELb0ELb1EEEvNS_9FwdParamsE
        .type           _ZN10layer_norm13ln_fwd_kernelINS_13Kernel_traitsI13__nv_bfloat16S2_fS2_fjLj6144ELj1ELj1ELj8ELj16ENS_18Kernel_traits_baseILj6144ES2_S2_fS2_fjLj256EEEEELb0ELb0ELb0ELb1EEEvNS_9FwdParamsE,@function
        .size           _ZN10layer_norm13ln_fwd_kernelINS_13Kernel_traitsI13__nv_bfloat16S2_fS2_fjLj6144ELj1ELj1ELj8ELj16ENS_18Kernel_traits_baseILj6144ES2_S2_fS2_fjLj256EEEEELb0ELb0ELb0ELb1EEEvNS_9FwdParamsE,(.L_x_20952 - _ZN10layer_norm13ln_fwd_kernelINS_13Kernel_traitsI13__nv_bfloat16S2_fS2_fjLj6144ELj1ELj1ELj8ELj16ENS_18Kernel_traits_baseILj6144ES2_S2_fS2_fjLj256EEEEELb0ELb0ELb0ELb1EEEvNS_9FwdParamsE)
        .other          _ZN10layer_norm13ln_fwd_kernelINS_13Kernel_traitsI13__nv_bfloat16S2_fS2_fjLj6144ELj1ELj1ELj8ELj16ENS_18Kernel_traits_baseILj6144ES2_S2_fS2_fjLj256EEEEELb0ELb0ELb0ELb1EEEvNS_9FwdParamsE,@"STO_CUDA_ENTRY STV_DEFAULT"
_ZN10layer_norm13ln_fwd_kernelINS_13Kernel_traitsI13__nv_bfloat16S2_fS2_fjLj6144ELj1ELj1ELj8ELj16ENS_18Kernel_traits_baseILj6144ES2_S2_fS2_fjLj256EEEEELb0ELb0ELb0ELb1EEEvNS_9FwdParamsE:
.text._ZN10layer_norm13ln_fwd_kernelINS_13Kernel_traitsI13__nv_bfloat16S2_fS2_fjLj6144ELj1ELj1ELj8ELj16ENS_18Kernel_traits_baseILj6144ES2_S2_fS2_fjLj256EEEEELb0ELb0ELb0ELb1EEEvNS_9FwdParamsE:
[----:B------:R-:W-:Y:S01]  /*0000*/  LDC R1, c[0x0][0x37c] ;  /* 0x0000df00ff017b82 */ /* 0x000fe20000000800 */
[----:B------:R-:W0:Y:S01]  /*0010*/  LDCU.64 UR4, c[0x0][0x438] ;  /* 0x00008700ff0477ac */ /* 0x000e220008000a00 */
[----:B------:R-:W1:Y:S06]  /*0020*/  S2R R80, SR_TID.X ;  /* 0x0000000000507919 */ /* 0x000e6c0000002100 */
[----:B------:R-:W1:Y:S01]  /*0030*/  LDC.64 R4, c[0x0][0x3d0] ;  /* 0x0000f400ff047b82 */ /* 0x000e620000000a00 */
[----:B------:R-:W2:Y:S01]  /*0040*/  LDCU.64 UR6, c[0x0][0x358] ;  /* 0x00006b00ff0677ac */ /* 0x000ea20008000a00 */
[----:B0-----:R-:W-:-:S04]  /*0050*/  ISETP.NE.U32.AND P0, PT, RZ, UR4, PT ;  /* 0x00000004ff007c0c */ /* 0x001fc8000bf05070 */
[----:B------:R-:W-:Y:S02]  /*0060*/  ISETP.NE.AND.EX P0, PT, RZ, UR5, PT, P0 ;  /* 0x00000005ff007c0c */ /* 0x000fe4000bf05300 */
[----:B------:R-:W0:Y:S01]  /*0070*/  S2UR UR4, SR_CTAID.X ;  /* 0x00000000000479c3 */ /* 0x000e220000002500 */
[----:B------:R-:W3:Y:S10]  /*0080*/  LDCU UR5, c[0x0][0x384] ;  /* 0x00007080ff0577ac */ /* 0x000ef40008000800 */
        /* <DEDUP_REMOVED lines=13> */
[----:B0-----:R-:W-:-:S04]  /*0160*/  MOV R78, UR4 ;  /* 0x00000004004e7c02 */ /* 0x001fc80008000f00 */
[----:B---3--:R-:W-:-:S13]  /*0170*/  ISETP.GE.AND P1, PT, R78, UR5, PT ;  /* 0x000000054e007c0c */ /* 0x008fda000bf26270 */
[----:B--2---:R-:W-:Y:S05]  /*0180*/  @P1 EXIT ;  /* 0x000000000000194d */ /* 0x004fea0003800000 */
[C---:B-----5:R-:W-:Y:S02]  /*0190*/  PRMT R29, R19.reuse, 0x7632, R29 ;  /* 0x00007632131d7816 */ /* 0x060fe4000000001d */
[----:B------:R-:W-:Y:S02]  /*01a0*/  @!P0 CS2R R4, SRZ ;  /* 0x0000000000048805 */ /* 0x000fe4000001ff00 */
[----:B------:R-:W-:Y:S02]  /*01b0*/  SHF.L.U32 R79, R19, 0x10, RZ ;  /* 0x00000010134f7819 */ /* 0x000fe400000006ff */
[----:B------:R-:W-:Y:S02]  /*01c0*/  @!P0 CS2R R54, SRZ ;  /* 0x0000000000368805 */ /* 0x000fe4000001ff00 */
[----:B------:R-:W-:Y:S02]  /*01d0*/  PRMT R32, R16, 0x7632, R32 ;  /* 0x0000763210207816 */ /* 0x000fe40000000020 */
[----:B------:R-:W-:-:S02]  /*01e0*/  @!P0 CS2R R10, SRZ ;  /* 0x00000000000a8805 */ /* 0x000fc4000001ff00 */
[----:B------:R-:W-:Y:S02]  /*01f0*/  SHF.L.U32 R75, R16, 0x10, RZ ;  /* 0x00000010104b7819 */ /* 0x000fe400000006ff */
[----:B------:R-:W-:Y:S02]  /*0200*/  @!P0 CS2R R8, SRZ ;  /* 0x0000000000088805 */ /* 0x000fe4000001ff00 */
[C---:B------:R-:W-:Y:S02]  /*0210*/  PRMT R19, R21.reuse, 0x7632, R19 ;  /* 0x0000763215137816 */ /* 0x040fe40000000013 */
[----:B------:R-:W-:Y:S02]  /*0220*/  @!P0 CS2R R6, SRZ ;  /* 0x0000000000068805 */ /* 0x000fe4000001ff00 */
[----:B------:R-:W-:Y:S02]  /*0230*/  SHF.L.U32 R71, R21, 0x10, RZ ;  /* 0x0000001015477819 */ /* 0x000fe400000006ff */
[----:B------:R-:W-:-:S02]  /*0240*/  @!P0 CS2R R52, SRZ ;  /* 0x0000000000348805 */ /* 0x000fc4000001ff00 */
[C---:B------:R-:W-:Y:S01]  /*0250*/  PRMT R16, R20.reuse, 0x7632, R16 ;  /* 0x0000763214107816 */ /* 0x040fe20000000010 */
[----:B------:R-:W-:Y:S01]  /*0260*/  UPLOP3.LUT UP1, UPT, UPT, UPT, UPT, 0x40, 0x4 ;  /* 0x000000000004789c */ /* 0x000fe20003f2e870 */
[----:B------:R-:W-:Y:S01]  /*0270*/  SHF.L.U32 R72, R20, 0x10, RZ ;  /* 0x0000001014487819 */ /* 0x000fe200000006ff */
[----:B------:R-:W0:Y:S01]  /*0280*/  LDCU UR10, c[0x0][0x388] ;  /* 0x00007100ff0a77ac */ /* 0x000e220008000800 */
[----:B------:R-:W1:Y:S01]  /*0290*/  LDC.64 R20, c[0x0][0x3e0] ;  /* 0x0000f800ff147b82 */ /* 0x000e620000000a00 */
[----:B------:R-:W-:Y:S02]  /*02a0*/  PRMT R12, R23, 0x7632, R12 ;  /* 0x00007632170c7816 */ /* 0x000fe4000000000c */
[C---:B------:R-:W-:Y:S01]  /*02b0*/  PRMT R14, R66.reuse, 0x7632, R14 ;  /* 0x00007632420e7816 */ /* 0x040fe2000000000e */
[----:B------:R-:W2:Y:S01]  /*02c0*/  LDCU.U8 UR12, c[0x0][0x410] ;  /* 0x00008200ff0c77ac */ /* 0x000ea20008000000 */
[----:B------:R-:W-:Y:S02]  /*02d0*/  SHF.L.U32 R70, R66, 0x10, RZ ;  /* 0x0000001042467819 */ /* 0x000fe400000006ff */
[C---:B------:R-:W-:Y:S01]  /*02e0*/  PRMT R24, R4.reuse, 0x7632, R24 ;  /* 0x0000763204187816 */ /* 0x040fe20000000018 */
[----:B------:R-:W3:Y:S01]  /*02f0*/  LDCU UR11, c[0x0][0x400] ;  /* 0x00008000ff0b77ac */ /* 0x000ee20008000800 */
[----:B------:R-:W-:-:S02]  /*0300*/  SHF.L.U32 R57, R4, 0x10, RZ ;  /* 0x0000001004397819 */ /* 0x000fc400000006ff */
[C---:B------:R-:W-:Y:S01]  /*0310*/  PRMT R13, R64.reuse, 0x7632, R13 ;  /* 0x00007632400d7816 */ /* 0x040fe2000000000d */
[----:B------:R-:W4:Y:S01]  /*0320*/  LDCU.64 UR8, c[0x0][0x3a0] ;  /* 0x00007400ff0877ac */ /* 0x000f220008000a00 */
[----:B------:R-:W-:Y:S02]  /*0330*/  SHF.L.U32 R66, R64, 0x10, RZ ;  /* 0x0000001040427819 */ /* 0x000fe400000006ff */
[----:B------:R-:W-:Y:S02]  /*0340*/  PRMT R4, R55, 0x7632, R4 ;  /* 0x0000763237047816 */ /* 0x000fe40000000004 */
[C---:B------:R-:W-:Y:S02]  /*0350*/  PRMT R30, R18.reuse, 0x7632, R30 ;  /* 0x00007632121e7816 */ /* 0x040fe4000000001e */
[----:B------:R-:W-:Y:S02]  /*0360*/  SHF.L.U32 R76, R18, 0x10, RZ ;  /* 0x00000010124c7819 */ /* 0x000fe400000006ff */
[----:B------:R-:W-:-:S02]  /*0370*/  PRMT R31, R17, 0x7632, R31 ;  /* 0x00007632111f7816 */ /* 0x000fc4000000001f */
[----:B------:R-:W-:Y:S02]  /*0380*/  SHF.L.U32 R77, R17, 0x10, RZ ;  /* 0x00000010114d7819 */ /* 0x000fe400000006ff */
[----:B-1----:R-:W-:Y:S02]  /*0390*/  ISETP.NE.U32.AND P1, PT, R20, RZ, PT ;  /* 0x000000ff1400720c */ /* 0x002fe40003f25070 */
[C---:B------:R-:W-:Y:S02]  /*03a0*/  PRMT R25, R11.reuse, 0x7632, R25 ;  /* 0x000076320b197816 */ /* 0x040fe40000000019 */
[----:B------:R-:W-:Y:S02]  /*03b0*/  SHF.L.U32 R64, R11, 0x10, RZ ;  /* 0x000000100b407819 */ /* 0x000fe400000006ff */
[C---:B------:R-:W-:Y:S02]  /*03c0*/  PRMT R26, R10.reuse, 0x7632, R26 ;  /* 0x000076320a1a7816 */ /* 0x040fe4000000001a */
[----:B------:R-:W-:-:S02]  /*03d0*/  SHF.L.U32 R63, R10, 0x10, RZ ;  /* 0x000000100a3f7819 */ /* 0x000fc400000006ff */
[C---:B------:R-:W-:Y:S02]  /*03e0*/  PRMT R27, R9.reuse, 0x7632, R27 ;  /* 0x00007632091b7816 */ /* 0x040fe4000000001b */
[----:B------:R-:W-:Y:S02]  /*03f0*/  SHF.L.U32 R62, R9, 0x10, RZ ;  /* 0x00000010093e7819 */ /* 0x000fe400000006ff */
        /* <DEDUP_REMOVED lines=46> */
[----:B0-234-:R-:W-:-:S07]  /*06e0*/  SHF.L.U32 R0, R24, 0x10, RZ ;  /* 0x0000001018007819 */ /* 0x01dfce00000006ff */
.L_x_6224:
[----:B0-----:R-:W0:Y:S01]  /*06f0*/  @P0 LDC.64 R28, c[0x0][0x3e0] ;  /* 0x0000f800ff1c0b82 */ /* 0x001e220000000a00 */
[----:B------:R-:W-:-:S05]  /*0700*/  IMAD R24, R78, UR10, RZ ;  /* 0x0000000a4e187c24 */ /* 0x000fca000f8e02ff */
[----:B------:R-:W-:Y:S02]  /*0710*/  SHF.R.S32.HI R25, RZ, 0x1f, R24 ;  /* 0x0000001fff197819 */ /* 0x000fe40000011418 */
[----:B------:R-:W1:Y:S02]  /*0720*/  LDC.64 R44, c[0x0][0x390] ;  /* 0x0000e400ff2c7b82 */ /* 0x000e640000000a00 */
[----:B------:R-:W-:-:S04]  /*0730*/  LEA.HI R25, R25, R24, RZ, 0x3 ;  /* 0x0000001819197211 */ /* 0x000fc800078f18ff */
[----:B------:R-:W-:Y:S01]  /*0740*/  LEA.HI.SX32 R83, R25, R80, 0x1d ;  /* 0x0000005019537211 */ /* 0x000fe200078feaff */
[----:B0-----:R-:W-:-:S06]  /*0750*/  @P0 IMAD.WIDE R28, R78, 0x2, R28 ;  /* 0x000000024e1c0825 */ /* 0x001fcc00078e021c */
[----:B------:R-:W2:Y:S01]  /*0760*/  @P0 LDG.E.U16 R28, desc[UR6][R28.64] ;  /* 0x000000061c1c0981 */ /* 0x000ea2000c1e1500 */
[----:B-1----:R-:W-:-:S06]  /*0770*/  IMAD.WIDE.U32 R24, R83, 0x10, R44 ;  /* 0x0000001053187825 */ /* 0x002fcc00078e002c */
[----:B------:R-:W5:Y:S01]  /*0780*/  LDG.E.128 R24, desc[UR6][R24.64] ;  /* 0x0000000618187981 */ /* 0x000f62000c1e1d00 */
[----:B------:R-:W-:Y:S01]  /*0790*/  UISETP.NE.U32.AND UP0, UPT, UR8, URZ, UPT ;  /* 0x000000ff0800728c */ /* 0x000fe2000bf05070 */
[----:B------:R-:W-:-:S03]  /*07a0*/  HFMA2 R82, -RZ, RZ, 1.875, 0 ;  /* 0x3f800000ff527431 */ /* 0x000fc600000001ff */
[----:B------:R-:W-:Y:S01]  /*07b0*/  UISETP.NE.AND.EX UP0, UPT, UR9, URZ, UPT, UP0 ;  /* 0x000000ff0900728c */ /* 0x000fe2000bf05300 */
[----:B--2---:R-:W-:-:S08]  /*07c0*/  @P0 SHF.L.U32 R82, R28, 0x10, RZ ;  /* 0x000000101c520819 */ /* 0x004fd000000006ff */
[----:B------:R-:W-:Y:S05]  /*07d0*/  BRA.U !UP0, `(.L_x_6214) ;  /* 0x0000000108647547 */ /* 0x000fea000b800000 */
[----:B------:R-:W0:Y:S02]  /*07e0*/  LDC.64 R36, c[0x0][0x3a0] ;  /* 0x0000e800ff247b82 */ /* 0x000e240000000a00 */
[----:B0-----:R-:W-:-:S05]  /*07f0*/  IMAD.WIDE.U32 R36, R83, 0x20, R36 ;  /* 0x0000002053247825 */ /* 0x001fca00078e0024 */
[----:B------:R-:W2:Y:S04]  /*0800*/  LDG.E.128 R32, desc[UR6][R36.64] ;  /* 0x0000000624207981 */ /* 0x000ea8000c1e1d00 */
[----:B------:R-:W3:Y:S01]  /*0810*/  LDG.E.128 R28, desc[UR6][R36.64+0x10] ;  /* 0x00001006241c7981 */ /* 0x000ee2000c1e1d00 */
[----:B-----5:R-:W-:Y:S02]  /*0820*/  PRMT R38, R24, 0x7632, R38 ;  /* 0x0000763218267816 */ /* 0x020fe40000000026 */
[----:B------:R-:W-:Y:S02]  /*0830*/  PRMT R40, R25, 0x7632, R40 ;  /* 0x0000763219287816 */ /* 0x000fe40000000028 */
[----:B------:R-:W-:Y:S02]  /*0840*/  PRMT R42, R26, 0x7632, R42 ;  /* 0x000076321a2a7816 */ /* 0x000fe4000000002a */
[----:B------:R-:W-:-:S02]  /*0850*/  PRMT R46, R27, 0x7632, R46 ;  /* 0x000076321b2e7816 */ /* 0x000fc4000000002e */
[----:B------:R-:W-:Y:S02]  /*0860*/  SHF.L.U32 R39, R24, 0x10, RZ ;  /* 0x0000001018277819 */ /* 0x000fe400000006ff */
[----:B------:R-:W-:Y:S02]  /*0870*/  SHF.L.U32 R41, R25, 0x10, RZ ;  /* 0x0000001019297819 */ /* 0x000fe400000006ff */
[----:B------:R-:W-:Y:S02]  /*0880*/  SHF.L.U32 R43, R26, 0x10, RZ ;  /* 0x000000101a2b7819 */ /* 0x000fe400000006ff */
[----:B------:R-:W-:Y:S02]  /*0890*/  SHF.L.U32 R38, R38, 0x10, RZ ;  /* 0x0000001026267819 */ /* 0x000fe400000006ff */
[----:B------:R-:W-:Y:S02]  /*08a0*/  SHF.L.U32 R47, R27, 0x10, RZ ;  /* 0x000000101b2f7819 */ /* 0x000fe400000006ff */
[----:B------:R-:W-:-:S02]  /*08b0*/  SHF.L.U32 R40, R40, 0x10, RZ ;  /* 0x0000001028287819 */ /* 0x000fc400000006ff */
[----:B------:R-:W-:Y:S02]  /*08c0*/  SHF.L.U32 R42, R42, 0x10, RZ ;  /* 0x000000102a2a7819 */ /* 0x000fe400000006ff */
[----:B------:R-:W-:Y:S01]  /*08d0*/  SHF.L.U32 R46, R46, 0x10, RZ ;  /* 0x000000102e2e7819 */ /* 0x000fe200000006ff */
[-C--:B--2---:R-:W-:Y:S01]  /*08e0*/  FFMA.FTZ R24, R39, R82.reuse, R32 ;  /* 0x0000005227187223 */ /* 0x084fe20000010020 */
[-C--:B------:R-:W-:Y:S01]  /*08f0*/  FFMA.FTZ R25, R38, R82.reuse, R33 ;  /* 0x0000005226197223 */ /* 0x080fe20000010021 */
[-C--:B------:R-:W-:Y:S01]  /*0900*/  FFMA.FTZ R26, R41, R82.reuse, R34 ;  /* 0x00000052291a7223 */ /* 0x080fe20000010022 */
[-C--:B------:R-:W-:Y:S01]  /*0910*/  FFMA.FTZ R27, R40, R82.reuse, R35 ;  /* 0x00000052281b7223 */ /* 0x080fe20000010023 */
[-C--:B---3--:R-:W-:Y:S01]  /*0920*/  FFMA.FTZ R28, R43, R82.reuse, R28 ;  /* 0x000000522b1c7223 */ /* 0x088fe2000001001c */
[-C--:B------:R-:W-:Y:S01]  /*0930*/  FFMA.FTZ R29, R42, R82.reuse, R29 ;  /* 0x000000522a1d7223 */ /* 0x080fe2000001001d */
[-C--:B------:R-:W-:Y:S01]  /*0940*/  FFMA.FTZ R30, R47, R82.reuse, R30 ;  /* 0x000000522f1e7223 */ /* 0x080fe2000001001e */
[----:B------:R-:W-:Y:S01]  /*0950*/  FFMA.FTZ R31, R46, R82, R31 ;  /* 0x000000522e1f7223 */ /* 0x000fe2000001001f */
[----:B------:R-:W-:Y:S06]  /*0960*/  BRA `(.L_x_6215) ;  /* 0x0000000000507947 */ /* 0x000fec0003800000 */
.L_x_6214:
[C---:B-----5:R-:W-:Y:S02]  /*0970*/  PRMT R28, R24.reuse, 0x7632, R28 ;  /* 0x00007632181c7816 */ /* 0x060fe4000000001c */
[----:B------:R-:W-:Y:S02]  /*0980*/  SHF.L.U32 R29, R24, 0x10, RZ ;  /* 0x00000010181d7819 */ /* 0x000fe400000006ff */
[C---:B------:R-:W-:Y:S02]  /*0990*/  PRMT R30, R26.reuse, 0x7632, R30 ;  /* 0x000076321a1e7816 */ /* 0x040fe4000000001e */
[----:B------:R-:W-:Y:S02]  /*09a0*/  SHF.L.U32 R33, R26, 0x10, RZ ;  /* 0x000000101a217819 */ /* 0x000fe400000006ff */
[----:B------:R-:W-:Y:S02]  /*09b0*/  PRMT R24, R25, 0x7632, R24 ;  /* 0x0000763219187816 */ /* 0x000fe40000000018 */
[----:B------:R-:W-:-:S02]  /*09c0*/  PRMT R26, R27, 0x7632, R26 ;  /* 0x000076321b1a7816 */ /* 0x000fc4000000001a */
        /* <DEDUP_REMOVED lines=14> */
.L_x_6215:
[----:B------:R-:W0:Y:S01]  /*0ab0*/  LDC.64 R68, c[0x0][0x3a8] ;  /* 0x0000ea00ff447b82 */ /* 0x000e220000000a00 */
[----:B------:R-:W-:-:S05]  /*0ac0*/  IADD3 R85, PT, PT, R83, 0x100, RZ ;  /* 0x0000010053557810 */ /* 0x000fca0007ffe0ff */
[----:B------:R-:W-:-:S04]  /*0ad0*/  IMAD.WIDE.U32 R32, R85, 0x10, R44 ;  /* 0x0000001055207825 */ /* 0x000fc800078e002c */
[----:B0-----:R-:W-:-:S05]  /*0ae0*/  IMAD.WIDE.U32 R36, R83, 0x20, R68 ;  /* 0x0000002053247825 */ /* 0x001fca00078e0044 */
[----:B------:R0:W-:Y:S04]  /*0af0*/  STG.E.128 desc[UR6][R36.64], R24 ;  /* 0x0000001824007986 */ /* 0x0001e8000c101d06 */
[----:B------:R0:W-:Y:S04]  /*0b00*/  STG.E.128 desc[UR6][R36.64+0x10], R28 ;  /* 0x0000101c24007986 */ /* 0x0001e8000c101d06 */
[----:B------:R-:W5:Y:S01]  /*0b10*/  LDG.E.128 R32, desc[UR6][R32.64] ;  /* 0x0000000620207981 */ /* 0x000f62000c1e1d00 */
[----:B------:R-:W-:Y:S05]  /*0b20*/  BRA.U !UP0, `(.L_x_6216) ;  /* 0x0000000108647547 */ /* 0x000fea000b800000 */
[----:B------:R-:W1:Y:S02]  /*0b30*/  LDC.64 R46, c[0x0][0x3a0] ;  /* 0x0000e800ff2e7b82 */ /* 0x000e640000000a00 */
[----:B-1----:R-:W-:-:S05]  /*0b40*/  IMAD.WIDE.U32 R46, R85, 0x20, R46 ;  /* 0x00000020552e7825 */ /* 0x002fca00078e002e */
[----:B------:R-:W2:Y:S04]  /*0b50*/  LDG.E.128 R40, desc[UR6][R46.64] ;  /* 0x000000062e287981 */ /* 0x000ea8000c1e1d00 */
[----:B0-----:R-:W3:Y:S01]  /*0b60*/  LDG.E.128 R36, desc[UR6][R46.64+0x10] ;  /* 0x000010062e247981 */ /* 0x001ee2000c1e1d00 */
        /* <DEDUP_REMOVED lines=21> */
.L_x_6216:
[C---:B0----5:R-:W-:Y:S02]  /*0cc0*/  PRMT R36, R32.reuse, 0x7632, R36 ;  /* 0x0000763220247816 */ /* 0x061fe40000000024 */
        /* <DEDUP_REMOVED lines=19> */
.L_x_6217:
[----:B------:R-:W-:Y:S01]  /*0e00*/  IADD3 R87, PT, PT, R83, 0x200, RZ ;  /* 0x0000020053577810 */ /* 0x000fe20007ffe0ff */
[----:B------:R-:W-:-:S04]  /*0e10*/  IMAD.WIDE.U32 R46, R85, 0x20, R68 ;  /* 0x00000020552e7825 */ /* 0x000fc800078e0044 */
[----:B------:R-:W-:Y:S01]  /*0e20*/  IMAD.WIDE.U32 R40, R87, 0x10, R44 ;  /* 0x0000001057287825 */ /* 0x000fe200078e002c */
[----:B------:R0:W-:Y:S04]  /*0e30*/  STG.E.128 desc[UR6][R46.64], R32 ;  /* 0x000000202e007986 */ /* 0x0001e8000c101d06 */
[----:B------:R0:W-:Y:S04]  /*0e40*/  STG.E.128 desc[UR6][R46.64+0x10], R36 ;  /* 0x000010242e007986 */ /* 0x0001e8000c101d06 */
[----:B------:R-:W5:Y:S01]  /*0e50*/  LDG.E.128 R40, desc[UR6][R40.64] ;  /* 0x0000000628287981 */ /* 0x000f62000c1e1d00 */
[----:B------:R-:W-:Y:S05]  /*0e60*/  BRA.U !UP0, `(.L_x_6218) ;  /* 0x0000000108647547 */ /* 0x000fea000b800000 */
[----:B------:R-:W1:Y:S02]  /*0e70*/  LDC.64 R80, c[0x0][0x3a0] ;  /* 0x0000e800ff507b82 */ /* 0x000e640000000a00 */
[----:B-1----:R-:W-:-:S05]  /*0e80*/  IMAD.WIDE.U32 R80, R87, 0x20, R80 ;  /* 0x0000002057507825 */ /* 0x002fca00078e0050 */
[----:B------:R-:W2:Y:S04]  /*0e90*/  LDG.E.128 R48, desc[UR6][R80.64] ;  /* 0x0000000650307981 */ /* 0x000ea8000c1e1d00 */
[----:B0-----:R0:W3:Y:S01]  /*0ea0*/  LDG.E.128 R44, desc[UR6][R80.64+0x10] ;  /* 0x00001006502c7981 */ /* 0x0010e2000c1e1d00 */
        /* <DEDUP_REMOVED lines=15> */
[-C--:B------:R-:W-:Y:S01]  /*0fa0*/  FFMA.FTZ R51, R84, R82.reuse, R51 ;  /* 0x0000005254337223 */ /* 0x080fe20000010033 */
[-C--:B---3--:R-:W-:Y:S01]  /*0fb0*/  FFMA.FTZ R46, R43, R82.reuse, R46 ;  /* 0x000000522b2e7223 */ /* 0x088fe2000001002e */
[-C--:B------:R-:W-:Y:S01]  /*0fc0*/  FFMA.FTZ R44, R41, R82.reuse, R44 ;  /* 0x00000052292c7223 */ /* 0x080fe2000001002c */
[-C--:B------:R-:W-:Y:S01]  /*0fd0*/  FFMA.FTZ R47, R80, R82.reuse, R47 ;  /* 0x00000052502f7223 */ /* 0x080fe2000001002f */
[----:B------:R-:W-:Y:S01]  /*0fe0*/  FFMA.FTZ R45, R40, R82, R45 ;  /* 0x00000052282d7223 */ /* 0x000fe2000001002d */
[----:B------:R-:W-:Y:S06]  /*0ff0*/  BRA `(.L_x_6219) ;  /* 0x0000000000507947 */ /* 0x000fec0003800000 */
.L_x_6218:
[C---:B-----5:R-:W-:Y:S02]  /*1000*/  PRMT R44, R40.reuse, 0x7632, R44 ;  /* 0x00007632282c7816 */ /* 0x060fe4000000002c */
[----:B------:R-:W-:Y:S02]  /*1010*/  SHF.L.U32 R45, R40, 0x10, RZ ;  /* 0x00000010282d7819 */ /* 0x000fe400000006ff */
[C---:B0-----:R-:W-:Y:S02]  /*1020*/  PRMT R46, R42.reuse, 0x7632, R46 ;  /* 0x000076322a2e7816 */ /* 0x041fe4000000002e */
[----:B------:R-:W-:Y:S01]  /*1030*/  SHF.L.U32 R47, R42, 0x10, RZ ;  /* 0x000000102a2f7819 */ /* 0x000fe200000006ff */
[----:B------:R-:W-:Y:S01]  /*1040*/  FMUL.FTZ R48, R45, R82 ;  /* 0x000000522d307220 */ /* 0x000fe20000410000 */
        /* <DEDUP_REMOVED lines=14> */
[----:B------:R-:W-:-:S07]  /*1130*/  FMUL.FTZ R47, R89, R82 ;  /* 0x00000052592f7220 */ /* 0x000fce0000410000 */
.L_x_6219:
[----:B------:R-:W-:Y:S01]  /*1140*/  FADD.FTZ R40, RZ, R24 ;  /* 0x00000018ff287221 */ /* 0x000fe20000010000 */
[----:B------:R-:W-:Y:S01]  /*1150*/  IMAD.WIDE.U32 R68, R87, 0x20, R68 ;  /* 0x0000002057447825 */ /* 0x000fe200078e0044 */
[----:B------:R-:W-:Y:S03]  /*1160*/  BSSY.RECONVERGENT B0, `(.L_x_6220) ;  /* 0x0000069000007945 */ /* 0x000fe60003800200 */
[----:B------:R-:W-:Y:S01]  /*1170*/  FADD.FTZ R41, R40, R25 ;  /* 0x0000001928297221 */ /* 0x000fe20000010000 */
[----:B------:R-:W-:Y:S03]  /*1180*/  STG.E.128 desc[UR6][R68.64], R48 ;  /* 0x0000003044007986 */ /* 0x000fe6000c101d06 */
        /* <DEDUP_REMOVED lines=102> */
.L_x_6221:
[----:B------:R-:W-:Y:S05]  /*17f0*/  BSYNC.RECONVERGENT B0 ;  /* 0x0000000000007941 */ /* 0x000fea0003800200 */
.L_x_6220:
[----:B0-----:R-:W-:Y:S01]  /*1800*/  LOP3.LUT R40, R80, 0x1f, RZ, 0xc0, !PT ;  /* 0x0000001f50287812 */ /* 0x001fe200078ec0ff */
[----:B------:R-:W-:Y:S01]  /*1810*/  BAR.SYNC.DEFER_BLOCKING 0x0 ;  /* 0x0000000000007b1d */ /* 0x000fe20000010000 */
[----:B------:R-:W-:Y:S02]  /*1820*/  MOV R42, RZ ;  /* 0x000000ff002a7202 */ /* 0x000fe40000000f00 */
[----:B------:R-:W-:Y:S02]  /*1830*/  ISETP.GT.U32.AND P1, PT, R40, 0x7, PT ;  /* 0x000000072800780c */ /* 0x000fe40003f24070 */
[----:B------:R-:W-:Y:S01]  /*1840*/  CS2R R40, SRZ ;  /* 0x0000000000287805 */ /* 0x000fe2000001ff00 */
[----:B------:R-:W-:Y:S10]  /*1850*/  BSSY.RECONVERGENT B0, `(.L_x_6222) ;  /* 0x000000a000007945 */ /* 0x000ff40003800200 */
        /* <DEDUP_REMOVED lines=9> */
.L_x_6223:
[----:B------:R-:W-:Y:S05]  /*18f0*/  BSYNC.RECONVERGENT B0 ;  /* 0x0000000000007941 */ /* 0x000fea0003800200 */
.L_x_6222:
[----:B------:R-:W1:Y:S01]  /*1900*/  SHFL.DOWN PT, R43, R42, 0x4, 0x1f ;  /* 0x08801f002a2b7f89 */ /* 0x000e6200000e0000 */
[-C--:B------:R-:W-:Y:S01]  /*1910*/  I2FP.F32.U32 R89, R42.reuse ;  /* 0x0000002a00597245 */ /* 0x080fe20000201000 */
[----:B------:R-:W-:Y:S01]  /*1920*/  UPLOP3.LUT UP1, UPT, UPT, UPT, UP1, 0x40, 0x4 ;  /* 0x000000000004789c */ /* 0x000fe20003f2e810 */
[----:B------:R-:W-:Y:S01]  /*1930*/  ISETP.NE.AND P1, PT, RZ, UR12, PT ;  /* 0x0000000cff007c0c */ /* 0x000fe2000bf25270 */
[----:B0-----:R-:W0:Y:S01]  /*1940*/  SHFL.DOWN PT, R69, R40, 0x4, 0x1f ;  /* 0x08801f0028457f89 */ /* 0x001e2200000e0000 */
[----:B-1----:R-:W-:Y:S02]  /*1950*/  I2FP.F32.S32 R84, R43 ;  /* 0x0000002b00547245 */ /* 0x002fe40000201400 */
[----:B------:R-:W-:Y:S01]  /*1960*/  IADD3 R43, PT, PT, R43, R42, RZ ;  /* 0x0000002a2b2b7210 */ /* 0x000fe20007ffe0ff */
[C---:B0-----:R-:W-:Y:S02]  /*1970*/  FADD.FTZ R82, -R69.reuse, R40 ;  /* 0x0000002845527221 */ /* 0x041fe40000010100 */
[----:B------:R-:W-:Y:S01]  /*1980*/  FMUL.FTZ R68, R69, R84 ;  /* 0x0000005445447220 */ /* 0x000fe20000410000 */
[----:B------:R-:W-:Y:S01]  /*1990*/  I2FP.F32.S32 R69, R43 ;  /* 0x0000002b00457245 */ /* 0x000fe20000201400 */
[----:B------:R-:W0:Y:S01]  /*19a0*/  SHFL.DOWN PT, R42, R43, 0x2, 0x1f ;  /* 0x08401f002b2a7f89 */ /* 0x000e2200000e0000 */
[----:B------:R-:W-:Y:S01]  /*19b0*/  FMUL.FTZ R82, R82, R82 ;  /* 0x0000005252527220 */ /* 0x000fe20000410000 */
[----:B------:R-:W-:Y:S01]  /*19c0*/  FFMA.FTZ R86, R89, R40, R68 ;  /* 0x0000002859567223 */ /* 0x000fe20000010044 */
[----:B------:R-:W1:Y:S01]  /*19d0*/  MUFU.RCP R81, R69 ;  /* 0x0000004500517308 */ /* 0x000e620000001000 */
[----:B------:R-:W2:Y:S01]  /*19e0*/  SHFL.DOWN PT, R68, R41, 0x4, 0x1f ;  /* 0x08801f0029447f89 */ /* 0x000ea200000e0000 */
[----:B------:R-:W-:-:S04]  /*19f0*/  FMUL.FTZ R82, R82, R89 ;  /* 0x0000005952527220 */ /* 0x000fc80000410000 */
[----:B------:R-:W-:Y:S01]  /*1a00*/  FMUL.FTZ R82, R82, R84 ;  /* 0x0000005452527220 */ /* 0x000fe20000410000 */
[----:B-1----:R-:W-:Y:S01]  /*1a10*/  FMUL.FTZ R86, R81, R86 ;  /* 0x0000005651567220 */ /* 0x002fe20000410000 */
[----:B0-----:R-:W-:-:S04]  /*1a20*/  IADD3 R40, PT, PT, R43, R42, RZ ;  /* 0x0000002a2b287210 */ /* 0x001fc80007ffe0ff */
[----:B------:R-:W0:Y:S01]  /*1a30*/  SHFL.DOWN PT, R89, R86, 0x2, 0x1f ;  /* 0x08401f0056597f89 */ /* 0x000e2200000e0000 */
[----:B--2---:R-:W-:-:S03]  /*1a40*/  FADD.FTZ R68, R68, R41 ;  /* 0x0000002944447221 */ /* 0x004fc60000010000 */
[----:B------:R-:W1:Y:S01]  /*1a50*/  SHFL.DOWN PT, R91, R40, 0x1, 0x1f ;  /* 0x08201f00285b7f89 */ /* 0x000e6200000e0000 */
[----:B------:R-:W-:Y:S01]  /*1a60*/  FFMA.FTZ R68, R81, R82, R68 ;  /* 0x0000005251447223 */ /* 0x000fe20000010044 */
[----:B------:R-:W-:Y:S02]  /*1a70*/  I2FP.F32.S32 R81, R40 ;  /* 0x0000002800517245 */ /* 0x000fe40000201400 */
[----:B------:R-:W-:Y:S02]  /*1a80*/  I2FP.F32.S32 R82, R42 ;  /* 0x0000002a00527245 */ /* 0x000fe40000201400 */
[----:B------:R-:W2:Y:S01]  /*1a90*/  SHFL.DOWN PT, R41, R68, 0x2, 0x1f ;  /* 0x08401f0044297f89 */ /* 0x000ea200000e0000 */
[----:B------:R-:W3:Y:S02]  /*1aa0*/  MUFU.RCP R43, R81 ;  /* 0x00000051002b7308 */ /* 0x000ee40000001000 */
[----:B0-----:R-:W-:Y:S01]  /*1ab0*/  FMUL.FTZ R42, R89, R82 ;  /* 0x00000052592a7220 */ /* 0x001fe20000410000 */
[----:B------:R-:W-:-:S03]  /*1ac0*/  FADD.FTZ R89, R86, -R89 ;  /* 0x8000005956597221 */ /* 0x000fc60000010000 */
[----:B------:R-:W-:Y:S01]  /*1ad0*/  FFMA.FTZ R86, R69, R86, R42 ;  /* 0x0000005645567223 */ /* 0x000fe2000001002a */
[----:B------:R-:W-:Y:S01]  /*1ae0*/  FMUL.FTZ R42, R89, R89 ;  /* 0x00000059592a7220 */ /* 0x000fe20000410000 */
[-C--:B-1----:R-:W-:Y:S02]  /*1af0*/  IADD3 R40, PT, PT, R40, R91.reuse, RZ ;  /* 0x0000005b28287210 */ /* 0x082fe40007ffe0ff */
[----:B---3--:R-:W-:Y:S01]  /*1b00*/  FMUL.FTZ R86, R43, R86 ;  /* 0x000000562b567220 */ /* 0x008fe20000410000 */
[----:B------:R-:W-:Y:S01]  /*1b10*/  FMUL.FTZ R42, R69, R42 ;  /* 0x0000002a452a7220 */ /* 0x000fe20000410000 */
[----:B------:R-:W-:Y:S01]  /*1b20*/  I2FP.F32.S32 R40, R40 ;  /* 0x0000002800287245 */ /* 0x000fe20000201400 */
[----:B--2---:R-:W-:Y:S02]  /*1b30*/  FADD.FTZ R68, R68, R41 ;  /* 0x0000002944447221 */ /* 0x004fe40000010000 */
[----:B------:R-:W-:Y:S01]  /*1b40*/  FMUL.FTZ R42, R42, R82 ;  /* 0x000000522a2a7220 */ /* 0x000fe20000410000 */
[----:B------:R-:W0:Y:S01]  /*1b50*/  SHFL.DOWN PT, R41, R86, 0x1, 0x1f ;  /* 0x08201f0056297f89 */ /* 0x000e2200000e0000 */
[----:B------:R-:W-:Y:S01]  /*1b60*/  I2FP.F32.S32 R91, R91 ;  /* 0x0000005b005b7245 */ /* 0x000fe20000201400 */
[----:B------:R-:W1:Y:S01]  /*1b70*/  MUFU.RCP R40, R40 ;  /* 0x0000002800287308 */ /* 0x000e620000001000 */
[----:B------:R-:W-:-:S05]  /*1b80*/  FFMA.FTZ R42, R43, R42, R68 ;  /* 0x0000002a2b2a7223 */ /* 0x000fca0000010044 */
[----:B------:R-:W2:Y:S01]  /*1b90*/  SHFL.DOWN PT, R43, R42, 0x1, 0x1f ;  /* 0x08201f002a2b7f89 */ /* 0x000ea200000e0000 */
[----:B0-----:R-:W-:Y:S01]  /*1ba0*/  FMUL.FTZ R68, R41, R91 ;  /* 0x0000005b29447220 */ /* 0x001fe20000410000 */
[----:B------:R-:W-:-:S03]  /*1bb0*/  FADD.FTZ R41, R86, -R41 ;  /* 0x8000002956297221 */ /* 0x000fc60000010000 */
[----:B------:R-:W-:Y:S01]  /*1bc0*/  FFMA.FTZ R69, R81, R86, R68 ;  /* 0x0000005651457223 */ /* 0x000fe20000010044 */
[----:B------:R-:W-:-:S03]  /*1bd0*/  FMUL.FTZ R68, R41, R41 ;  /* 0x0000002929447220 */ /* 0x000fc60000410000 */
[----:B-1----:R-:W-:Y:S01]  /*1be0*/  FMUL.FTZ R69, R40, R69 ;  /* 0x0000004528457220 */ /* 0x002fe20000410000 */
[----:B------:R-:W-:Y:S01]  /*1bf0*/  FMUL.FTZ R68, R81, R68 ;  /* 0x0000004451447220 */ /* 0x000fe20000410000 */
[----:B--2---:R-:W-:-:S03]  /*1c00*/  FADD.FTZ R43, R42, R43 ;  /* 0x0000002b2a2b7221 */ /* 0x004fc60000010000 */
[----:B------:R-:W-:Y:S01]  /*1c10*/  FMUL.FTZ R68, R68, R91 ;  /* 0x0000005b44447220 */ /* 0x000fe20000410000 */
[----:B------:R-:W0:Y:S03]  /*1c20*/  SHFL.IDX PT, R69, R69, RZ, 0x1f ;  /* 0x00001fff45457589 */ /* 0x000e2600000e0000 */
[----:B------:R-:W-:Y:S02]  /*1c30*/  FFMA.FTZ R43, R40, R68, R43 ;  /* 0x00000044282b7223 */ /* 0x000fe4000001002b */
[----:B------:R-:W1:Y:S04]  /*1c40*/  LDC R68, c[0x0][0x448] ;  /* 0x00011200ff447b82 */ /* 0x000e680000000800 */
[----:B------:R-:W1:Y:S01]  /*1c50*/  SHFL.IDX PT, R43, R43, RZ, 0x1f ;  /* 0x00001fff2b2b7589 */ /* 0x000e6200000e0000 */
[C---:B0-----:R-:W-:Y:S01]  /*1c60*/  FSEL R41, R69.reuse, RZ, !P1 ;  /* 0x000000ff45297208 */ /* 0x041fe20004800000 */
[----:B------:R-:W-:-:S04]  /*1c70*/  FMUL.FTZ R40, R69, R69 ;  /* 0x0000004545287220 */ /* 0x000fc80000410000 */
[C---:B------:R-:W-:Y:S01]  /*1c80*/  FADD.FTZ R100, -R41.reuse, R27 ;  /* 0x0000001b29647221 */ /* 0x040fe20000010100 */
[C---:B------:R-:W-:Y:S01]  /*1c90*/  FADD.FTZ R98, -R41.reuse, R26 ;  /* 0x0000001a29627221 */ /* 0x040fe20000010100 */
[----:B------:R-:W-:Y:S01]  /*1ca0*/  FSEL R27, R40, RZ, P1 ;  /* 0x000000ff281b7208 */ /* 0x000fe20000800000 */
[----:B------:R-:W-:Y:S01]  /*1cb0*/  FADD.FTZ R42, -R41, R24 ;  /* 0x00000018292a7221 */ /* 0x000fe20000010100 */
[----:B-1----:R-:W-:Y:S01]  /*1cc0*/  FFMA.FTZ R26, R43, UR11, R68 ;  /* 0x0000000b2b1a7c23 */ /* 0x002fe20008010044 */
[C---:B------:R-:W-:Y:S01]  /*1cd0*/  FADD.FTZ R96, -R41.reuse, R25 ;  /* 0x0000001929607221 */ /* 0x040fe20000010100 */
[C---:B------:R-:W-:Y:S01]  /*1ce0*/  FADD.FTZ R106, -R41.reuse, R30 ;  /* 0x0000001e296a7221 */ /* 0x040fe20000010100 */
[----:B------:R-:W0:Y:S01]  /*1cf0*/  LDC.64 R24, c[0x0][0x428] ;  /* 0x00010a00ff187b82 */ /* 0x000e220000000a00 */
[----:B------:R-:W-:Y:S01]  /*1d00*/  FADD.FTZ R26, R26, R27 ;  /* 0x0000001b1a1a7221 */ /* 0x000fe20000010000 */
[C---:B------:R-:W-:Y:S01]  /*1d10*/  FADD.FTZ R108, -R41.reuse, R31 ;  /* 0x0000001f296c7221 */ /* 0x040fe20000010100 */
[----:B------:R-:W-:Y:S01]  /*1d20*/  ISETP.NE.AND P1, PT, R80, RZ, PT ;  /* 0x000000ff5000720c */ /* 0x000fe20003f25270 */
        /* <DEDUP_REMOVED lines=36> */
[----:B------:R-:W-:-:S03]  /*1f70*/  F2FP.BF16.F32.PACK_AB R27, R42, R27 ;  /* 0x0000001b2a1b723e */ /* 0x000fc600000010ff */
[C---:B------:R-:W-:Y:S01]  /*1f80*/  FMUL.FTZ R30, R81.reuse, R30 ;  /* 0x0000001e511e7220 */ /* 0x040fe20000410000 */
[----:B------:R-:W-:Y:S01]  /*1f90*/  FMUL.FTZ R41, R81, R86 ;  /* 0x0000005651297220 */ /* 0x000fe20000410000 */
[--C-:B------:R-:W-:Y:S01]  /*1fa0*/  IMAD.WIDE.U32 R38, R85, 0x10, R24.reuse ;  /* 0x0000001055267825 */ /* 0x100fe200078e0018 */
[----:B------:R-:W0:Y:S03]  /*1fb0*/  @!P1 LDC.64 R42, c[0x0][0x3c0] ;  /* 0x0000f000ff2a9b82 */ /* 0x000e260000000a00 */
[C---:B------:R-:W-:Y:S01]  /*1fc0*/  FMUL.FTZ R90, R81.reuse, R90 ;  /* 0x0000005a515a7220 */ /* 0x040fe20000410000 */
[----:B------:R-:W-:Y:S01]  /*1fd0*/  FMUL.FTZ R94, R81, R94 ;  /* 0x0000005e515e7220 */ /* 0x000fe20000410000 */
[----:B------:R-:W-:Y:S01]  /*1fe0*/  IMAD.WIDE.U32 R44, R87, 0x10, R24 ;  /* 0x00000010572c7825 */ /* 0x000fe200078e0018 */
[----:B------:R-:W-:-:S03]  /*1ff0*/  F2FP.BF16.F32.PACK_AB R25, R32, R31 ;  /* 0x0000001f2019723e */ /* 0x000fc600000010ff */
[C---:B------:R-:W-:Y:S01]  /*2000*/  FMUL.FTZ R31, R81.reuse, R88 ;  /* 0x00000058511f7220 */ /* 0x040fe20000410000 */
[----:B------:R-:W-:Y:S01]  /*2010*/  F2FP.BF16.F32.PACK_AB R24, R96, R29 ;  /* 0x0000001d6018723e */ /* 0x000fe200000010ff */
[----:B------:R-:W-:Y:S01]  /*2020*/  FMUL.FTZ R29, R81, R40 ;  /* 0x00000028511d7220 */ /* 0x000fe20000410000 */
[----:B------:R-:W1:Y:S01]  /*2030*/  @!P1 LDC.64 R32, c[0x0][0x3c8] ;  /* 0x0000f200ff209b82 */ /* 0x000e620000000a00 */
[----:B------:R-:W-:Y:S01]  /*2040*/  F2FP.BF16.F32.PACK_AB R26, R35, R26 ;  /* 0x0000001a231a723e */ /* 0x000fe200000010ff */
[----:B------:R-:W-:Y:S01]  /*2050*/  FMUL.FTZ R49, R81, R46 ;  /* 0x0000002e51317220 */ /* 0x000fe20000410000 */
[----:B------:R-:W-:Y:S01]  /*2060*/  FFMA.FTZ R35, R30, R16, R5 ;  /* 0x000000101e237223 */ /* 0x000fe20000010005 */
[----:B------:R-:W-:Y:S01]  /*2070*/  FFMA.FTZ R46, R41, R73, R64 ;  /* 0x00000049292e7223 */ /* 0x000fe20000010040 */
[----:B------:R-:W-:Y:S01]  /*2080*/  FFMA.FTZ R29, R29, R71, R62 ;  /* 0x000000471d1d7223 */ /* 0x000fe2000001003e */
[----:B------:R-:W-:Y:S01]  /*2090*/  FFMA.FTZ R30, R90, R74, R63 ;  /* 0x0000004a5a1e7223 */ /* 0x000fe2000001003f */
[----:B------:R-:W-:Y:S01]  /*20a0*/  FFMA.FTZ R41, R94, R18, R7 ;  /* 0x000000125e297223 */ /* 0x000fe20000010007 */
[----:B------:R-:W-:Y:S01]  /*20b0*/  FFMA.FTZ R40, R31, R19, R6 ;  /* 0x000000131f287223 */ /* 0x000fe20000010006 */
        /* <DEDUP_REMOVED lines=8> */
[----:B------:R-:W-:Y:S01]  /*2140*/  FFMA.FTZ R86, R51, R17, R4 ;  /* 0x0000001133567223 */ /* 0x000fe20000010004 */
[----:B------:R-:W-:Y:S01]  /*2150*/  FFMA.FTZ R47, R47, R21, R8 ;  /* 0x000000152f2f7223 */ /* 0x000fe20000010008 */
[----:B------:R-:W-:Y:S01]  /*2160*/  F2FP.BF16.F32.PACK_AB R28, R35, R28 ;  /* 0x0000001c231c723e */ /* 0x000fe200000010ff */
[C---:B------:R-:W-:Y:S01]  /*2170*/  FMUL.FTZ R48, R81.reuse, R48 ;  /* 0x0000003051307220 */ /* 0x040fe20000410000 */
[C---:B------:R-:W-:Y:S01]  /*2180*/  FMUL.FTZ R51, R81.reuse, R68 ;  /* 0x0000004451337220 */ /* 0x040fe20000410000 */
        /* <DEDUP_REMOVED lines=26> */
.L_x_6225:
        /* <DEDUP_REMOVED lines=13> */
.L_x_20952:


//--------------------- .text._ZN10layer_norm13ln_fwd_kernelINS_13Kernel_traitsI13__nv_bfloat16S2_fS2_fjLj6144ELj1ELj1ELj8ELj16ENS_18Kernel_traits_baseILj6144ES2_S2_fS2_fjLj256EEEEELb0ELb0ELb1ELb0EEEvNS_9FwdParamsE --------------------------
	.section	.text._ZN10layer_norm13ln_fwd_kernelINS_13Kernel_traitsI13__nv_bfloat16S2_fS2_fjLj6144ELj1ELj1ELj8ELj16ENS_18Kernel_traits_baseILj6144ES2_S2_fS2_fjLj256EEEEELb0ELb0ELb1ELb0EEEvNS_9FwdParamsE,"ax",@progbits
	.align	128
        .global         _ZN10layer_norm13ln_fwd_kernelINS_13Kernel_traitsI13__nv_bfloat16S2_fS2_fjLj6144ELj1ELj1ELj8ELj16ENS_18Kernel_traits_baseILj6144ES2_S2_fS2_fjLj256EEEEELb0ELb0ELb1ELb0EEEvNS_9FwdParamsE
        .type           _ZN10layer_norm13ln_fwd_kernelINS_13Kernel_traitsI13__nv_bfloat16S2_fS2_fjLj6144ELj1ELj1ELj8ELj16ENS_18Kernel_traits_baseILj6144ES2_S2_fS2_fjLj256EEEEELb0ELb0ELb1ELb0EEEvNS_9FwdParamsE,@function
        .size           _ZN10layer_norm13ln_fwd_kernelINS_13Kernel_traitsI13__nv_bfloat16S2_fS2_fjLj6144ELj1ELj1ELj8ELj16ENS_18Kernel_traits_baseILj6144ES2_S2_fS2_fjLj256EEEEELb0ELb0ELb1ELb0EEEvNS_9FwdParamsE,(.L_x_20953 - _ZN10layer_norm13ln_fwd_kernelINS_13Kernel_traitsI13__nv_bfloat16S2_fS2_fjLj6144ELj1ELj1ELj8ELj16ENS_18Kernel_traits_baseILj6144ES2_S2_fS2_fjLj256EEEEELb0ELb0ELb1ELb0EEEvNS_9FwdParamsE)
        .other          _ZN10layer_norm13ln_fwd_kernelINS_13Kernel_traitsI13__nv_bfloat16S2_fS2_fjLj6144ELj1ELj1ELj8ELj16ENS_18Kernel_traits_baseILj6144ES2_S2_fS2_fjLj256EEEEELb0ELb0ELb1ELb0EEEvNS_9FwdParamsE,@"STO_CUDA_ENTRY STV_DEFAULT"
_ZN10layer_norm13ln_fwd_kernelINS_13Kernel_traitsI13__nv_bfloat16S2_fS2_fjLj6144ELj1ELj1ELj8ELj16ENS_18Kernel_traits_baseILj6144ES2_S2_fS2_fjLj256EEEEELb0ELb0ELb1ELb0EEEvNS_9FwdParamsE:
.text._ZN10layer_norm13ln_fwd_kernelINS_13Kernel_traitsI13__nv_bfloat16S2_fS2_fjLj6144ELj1ELj1ELj8ELj16ENS_18Kernel_traits_baseILj6144ES2_S2_fS2_fjLj256EEEEELb0ELb0ELb1ELb0EEEvNS_9FwdParamsE:
        /* <DEDUP_REMOVED lines=42> */
.L_x_6227:
        /* <DEDUP_REMOVED lines=23> */
.L_x_6228:
[----:B------:R-:W-:Y:S05]  /*0410*/  BSYNC.RECONVERGENT B0 ;  /* 0x0000000000007941 */ /* 0x000fea0003800200 */
.L_x_6226:
[----:B------:R-:W0:Y:S02]  /*0420*/  LDCU UR4, c[0x0][0x384] ;  /* 0x00007080ff0477ac */ /* 0x000e240008000800 */
[----:B0-----:R-:W-:-:S13]  /*0430*/  ISETP.GE.AND P0, PT, R71, UR4, PT ;  /* 0x0000000447007c0c */ /* 0x001fda000bf06270 */
[----:B------:R-:W-:Y:S05]  /*0440*/  @P0 EXIT ;  /* 0x000000000000094d */ /* 0x000fea0003800000 */
[----:B------:R-:W-:Y:S01]  /*0450*/  SHF.R.S32.HI R32, RZ, 0x3, R32 ;  /* 0x00000003ff207819 */ /* 0x000fe20000011420 */
[----:B------:R-:W-:Y:S01]  /*0460*/  UPLOP3.LUT UP1, UPT, UPT, UPT, UPT, 0x40, 0x4 ;  /* 0x000000000004789c */ /* 0x000fe20003f2e870 */
[----:B------:R-:W-:Y:S01]  /*0470*/  SHF.L.U32 R2, R33, 0x5, RZ ;  /* 0x0000000521027819 */ /* 0x000fe200000006ff */
[----:B------:R-:W0:Y:S01]  /*0480*/  LDCU.U8 UR10, c[0x0][0x410] ;  /* 0x00008200ff0a77ac */ /* 0x000e220008000000 */
[----:B------:R-:W-:Y:S02]  /*0490*/  LOP3.LUT R3, R32, 0xff, RZ, 0xc0, !PT ;  /* 0x000000ff20037812 */ /* 0x000fe400078ec0ff */
[----:B------:R-:W-:Y:S01]  /*04a0*/  LOP3.LUT R2, R2, 0x3e0, RZ, 0xc0, !PT ;  /* 0x000003e002027812 */ /* 0x000fe200078ec0ff */
[----:B------:R-:W1:Y:S01]  /*04b0*/  LDCU UR11, c[0x0][0x400] ;  /* 0x00008000ff0b77ac */ /* 0x000e620008000800 */
[C---:B------:R-:W-:Y:S02]  /*04c0*/  VIADDMNMX R0, R3.reuse, -R0, RZ, !PT ;  /* 0x8000000003007246 */ /* 0x040fe400078001ff */
[----:B------:R-:W-:Y:S01]  /*04d0*/  VIADDMNMX R2, R3, -R2, RZ, !PT ;  /* 0x8000000203027246 */ /* 0x000fe200078001ff */
[----:B------:R-:W2:Y:S01]  /*04e0*/  LDCU.64 UR8, c[0x0][0x3a0] ;  /* 0x00007400ff0877ac */ /* 0x000ea20008000a00 */
[----:B------:R-:W-:-:S02]  /*04f0*/  LOP3.LUT R32, R32, 0xffffff00, RZ, 0xc0, !PT ;  /* 0xffffff0020207812 */ /* 0x000fc400078ec0ff */
[----:B------:R-:W-:Y:S02]  /*0500*/  VIMNMX R3, PT, PT, R0, 0x20, PT ;  /* 0x0000002000037848 */ /* 0x000fe40003fe0100 */
[----:B------:R-:W-:Y:S02]  /*0510*/  VIMNMX R69, PT, PT, R2, 0x20, PT ;  /* 0x0000002002457848 */ /* 0x000fe40003fe0100 */
[-C--:B------:R-:W-:Y:S02]  /*0520*/  LEA R3, R3, R32.reuse, 0x3 ;  /* 0x0000002003037211 */ /* 0x080fe400078e18ff */
[----:B------:R-:W-:Y:S02]  /*0530*/  LEA R69, R69, R32, 0x3 ;  /* 0x0000002045457211 */ /* 0x000fe400078e18ff */
[----:B------:R-:W-:Y:S02]  /*0540*/  I2FP.F32.U32 R68, R3 ;  /* 0x0000000300447245 */ /* 0x000fe40000201000 */
[----:B-----5:R-:W-:-:S02]  /*0550*/  PRMT R87, R27, 0x7632, R87 ;  /* 0x000076321b577816 */ /* 0x020fc40000000057 */
[----:B------:R-:W-:Y:S02]  /*0560*/  PRMT R86, R23, 0x7632, R86 ;  /* 0x0000763217567816 */ /* 0x000fe40000000056 */
[----:B------:R-:W3:Y:S01]  /*0570*/  MUFU.RCP R68, R68 ;  /* 0x0000004400447308 */ /* 0x000ee20000001000 */
        /* <DEDUP_REMOVED lines=21> */
[----:B0123--:R-:W-:-:S07]  /*06d0*/  PRMT R2, R4, 0x7632, R2 ;  /* 0x0000763204027816 */ /* 0x00ffce0000000002 */
.L_x_6254:
[----:B------:R-:W0:Y:S08]  /*06e0*/  LDC.64 R72, c[0x0][0x3f0] ;  /* 0x0000fc00ff487b82 */ /* 0x000e300000000a00 */
[----:B------:R-:W1:Y:S08]  /*06f0*/  LDC.64 R88, c[0x0][0x3f8] ;  /* 0x0000fe00ff587b82 */ /* 0x000e700000000a00 */
[----:B------:R-:W2:Y:S01]  /*0700*/  LDC R58, c[0x0][0x388] ;  /* 0x0000e200ff3a7b82 */ /* 0x000ea20000000800 */
[----:B0-----:R-:W-:-:S05]  /*0710*/  IMAD.WIDE R72, R71, 0x4, R72 ;  /* 0x0000000447487825 */ /* 0x001fca00078e0248 */
[----:B------:R-:W3:Y:S01]  /*0720*/  LDG.E R0, desc[UR6][R72.64] ;  /* 0x0000000648007981 */ /* 0x000ee2000c1e1900 */
[----:B-1----:R-:W-:-:S05]  /*0730*/  IMAD.WIDE R88, R71, 0x4, R88 ;  /* 0x0000000447587825 */ /* 0x002fca00078e0258 */
[----:B------:R0:W5:Y:S01]  /*0740*/  LDG.E R56, desc[UR6][R88.64] ;  /* 0x0000000658387981 */ /* 0x000162000c1e1900 */
[----:B------:R-:W-:Y:S01]  /*0750*/  ISETP.GE.U32.AND P0, PT, R70, 0x100, PT ;  /* 0x000001004600780c */ /* 0x000fe20003f06070 */
[----:B------:R-:W-:Y:S01]  /*0760*/  BSSY.RECONVERGENT B0, `(.L_x_6229) ;  /* 0x0000061000007945 */ /* 0x000fe20003800200 */
[----:B--2---:R-:W-:Y:S01]  /*0770*/  IMAD R59, R71, R58, RZ ;  /* 0x0000003a473b7224 */ /* 0x004fe200078e02ff */
[----:B------:R-:W1:Y:S04]  /*0780*/  S2R R57, SR_TID.X ;  /* 0x0000000000397919 */ /* 0x000e680000002100 */
[----:B------:R-:W-:-:S04]  /*0790*/  SHF.R.S32.HI R90, RZ, 0x1f, R59 ;  /* 0x0000001fff5a7819 */ /* 0x000fc8000001143b */
[----:B------:R-:W-:-:S04]  /*07a0*/  LEA.HI R90, R90, R59, RZ, 0x3 ;  /* 0x0000003b5a5a7211 */ /* 0x000fc800078f18ff */
[----:B-1----:R-:W-:Y:S02]  /*07b0*/  LEA.HI.SX32 R59, R90, R57, 0x1d ;  /* 0x000000395a3b7211 */ /* 0x002fe400078feaff */
[----:B---3--:R-:W-:-:S13]  /*07c0*/  ISETP.GE.AND P3, PT, R0, 0x1, PT ;  /* 0x000000010000780c */ /* 0x008fda0003f66270 */
[----:B------:R-:W-:-:S05]  /*07d0*/  @P3 IADD3 R91, PT, PT, R0, -0x1, RZ ;  /* 0xffffffff005b3810 */ /* 0x000fca0007ffe0ff */
        /* <DEDUP_REMOVED lines=12> */
.L_x_6231:
[----:B------:R-:W-:Y:S05]  /*08a0*/  BRA.U !UP0, `(.L_x_6232) ;  /* 0x0000000108887547 */ /* 0x000fea000b800000 */
[----:B------:R-:W0:Y:S02]  /*08b0*/  LDC.64 R88, c[0x0][0x3a0] ;  /* 0x0000e800ff587b82 */ /* 0x000e240000000a00 */
[----:B0-----:R-:W-:-:S05]  /*08c0*/  IMAD.WIDE.U32 R88, R59, 0x20, R88 ;  /* 0x000000203b587825 */ /* 0x001fca00078e0058 */
[----:B------:R-:W2:Y:S04]  /*08d0*/  LDG.E.128 R32, desc[UR6][R88.64] ;  /* 0x0000000658207981 */ /* 0x000ea8000c1e1d00 */
[----:B------:R0:W3:Y:S01]  /*08e0*/  LDG.E.128 R44, desc[UR6][R88.64+0x10] ;  /* 0x00001006582c7981 */ /* 0x0000e2000c1e1d00 */
[----:B------:R-:W-:-:S13]  /*08f0*/  ISETP.GT.AND P1, PT, R0, RZ, PT ;  /* 0x000000ff0000720c */ /* 0x000fda0003f24270 */
[----:B------:R-:W2:Y:S01]  /*0900*/  @P1 LDC R90, c[0x0][0x40c] ;  /* 0x00010300ff5a1b82 */ /* 0x000ea20000000800 */
[----:B-----5:R-:W-:-:S07]  /*0910*/  @P1 SHF.L.U32 R73, R28, 0x10, RZ ;  /* 0x000000101c491819 */ /* 0x020fce00000006ff */
[----:B0-----:R-:W0:Y:S08]  /*0920*/  @P1 LDC R88, c[0x0][0x40c] ;  /* 0x00010300ff581b82 */ /* 0x001e300000000800 */
[----:B------:R-:W1:Y:S08]  /*0930*/  @P1 LDC R89, c[0x0][0x40c] ;  /* 0x00010300ff591b82 */ /* 0x000e700000000800 */
[----:B------:R-:W4:Y:S01]  /*0940*/  @P1 LDC R91, c[0x0][0x40c] ;  /* 0x00010300ff5b1b82 */ /* 0x000f220000000800 */
[----:B--2---:R-:W-:Y:S01]  /*0950*/  @P1 FFMA.FTZ R32, R73, R90, R32 ;  /* 0x0000005a49201223 */ /* 0x004fe20000010020 */
[----:B------:R-:W-:-:S04]  /*0960*/  @P1 PRMT R73, R28, 0x7632, R73 ;  /* 0x000076321c491816 */ /* 0x000fc80000000049 */
[----:B------:R-:W-:Y:S02]  /*0970*/  @P1 SHF.L.U32 R90, R73, 0x10, RZ ;  /* 0x00000010495a1819 */ /* 0x000fe400000006ff */
[----:B------:R-:W-:-:S03]  /*0980*/  @P1 SHF.L.U32 R73, R29, 0x10, RZ ;  /* 0x000000101d491819 */ /* 0x000fc600000006ff */
[----:B----4-:R-:W-:Y:S02]  /*0990*/  @P1 FFMA.FTZ R33, R90, R91, R33 ;  /* 0x0000005b5a211223 */ /* 0x010fe40000010021 */
[----:B0-----:R-:W-:Y:S01]  /*09a0*/  @P1 FFMA.FTZ R34, R73, R88, R34 ;  /* 0x0000005849221223 */ /* 0x001fe20000010022 */
[----:B------:R-:W-:-:S04]  /*09b0*/  @P1 PRMT R73, R29, 0x7632, R73 ;  /* 0x000076321d491816 */ /* 0x000fc80000000049 */
[----:B------:R-:W-:Y:S02]  /*09c0*/  @P1 SHF.L.U32 R88, R73, 0x10, RZ ;  /* 0x0000001049581819 */ /* 0x000fe400000006ff */
[----:B------:R-:W-:-:S03]  /*09d0*/  @P1 SHF.L.U32 R73, R30, 0x10, RZ ;  /* 0x000000101e491819 */ /* 0x000fc600000006ff */
[----:B-1----:R-:W-:Y:S02]  /*09e0*/  @P1 FFMA.FTZ R35, R88, R89, R35 ;  /* 0x0000005958231223 */ /* 0x002fe40000010023 */
[----:B------:R-:W3:Y:S08]  /*09f0*/  @P1 LDC R88, c[0x0][0x40c] ;  /* 0x00010300ff581b82 */ /* 0x000ef00000000800 */
[----:B------:R-:W0:Y:S01]  /*0a00*/  @P1 LDC R89, c[0x0][0x40c] ;  /* 0x00010300ff591b82 */ /* 0x000e220000000800 */
[----:B---3--:R-:W-:Y:S01]  /*0a10*/  @P1 FFMA.FTZ R44, R73, R88, R44 ;  /* 0x00000058492c1223 */ /* 0x008fe2000001002c */
[----:B------:R-:W-:-:S04]  /*0a20*/  @P1 PRMT R73, R30, 0x7632, R73 ;  /* 0x000076321e491816 */ /* 0x000fc80000000049 */
[----:B------:R-:W-:Y:S02]  /*0a30*/  @P1 SHF.L.U32 R88, R73, 0x10, RZ ;  /* 0x0000001049581819 */ /* 0x000fe400000006ff */
[----:B------:R-:W-:-:S03]  /*0a40*/  @P1 SHF.L.U32 R73, R31, 0x10, RZ ;  /* 0x000000101f491819 */ /* 0x000fc600000006ff */
[----:B0-----:R-:W-:Y:S02]  /*0a50*/  @P1 FFMA.FTZ R45, R88, R89, R45 ;  /* 0x00000059582d1223 */ /* 0x001fe4000001002d */
[----:B------:R-:W0:Y:S08]  /*0a60*/  @P1 LDC R88, c[0x0][0x40c] ;  /* 0x00010300ff581b82 */ /* 0x000e300000000800 */
[----:B------:R-:W1:Y:S01]  /*0a70*/  @P1 LDC R89, c[0x0][0x40c] ;  /* 0x00010300ff591b82 */ /* 0x000e620000000800 */
[----:B0-----:R-:W-:Y:S01]  /*0a80*/  @P1 FFMA.FTZ R46, R73, R88, R46 ;  /* 0x00000058492e1223 */ /* 0x001fe2000001002e */
[----:B------:R-:W-:-:S04]  /*0a90*/  @P1 PRMT R73, R31, 0x7632, R73 ;  /* 0x000076321f491816 */ /* 0x000fc80000000049 */
[----:B------:R-:W-:-:S05]  /*0aa0*/  @P1 SHF.L.U32 R88, R73, 0x10, RZ ;  /* 0x0000001049581819 */ /* 0x000fca00000006ff */
[----:B-1----:R-:W-:Y:S01]  /*0ab0*/  @P1 FFMA.FTZ R47, R88, R89, R47 ;  /* 0x00000059582f1223 */ /* 0x002fe2000001002f */
[----:B------:R-:W-:Y:S06]  /*0ac0*/  BRA `(.L_x_6233) ;  /* 0x0000000000907947 */ /* 0x000fec0003800000 */
.L_x_6232:
[----:B------:R-:W0:Y:S01]  /*0ad0*/  @P3 LDC R45, c[0x0][0x40c] ;  /* 0x00010300ff2d3b82 */ /* 0x000e220000000800 */
[----:B-----5:R-:W-:Y:S01]  /*0ae0*/  @P3 PRMT R32, R28, 0x7632, R32 ;  /* 0x000076321c203816 */ /* 0x020fe20000000020 */
[----:B------:R-:W-:Y:S01]  /*0af0*/  HFMA2 R35, -RZ, RZ, 0, 0 ;  /* 0x00000000ff237431 */ /* 0x000fe200000001ff */
[----:B------:R-:W-:Y:S02]  /*0b00*/  @P3 PRMT R33, R29, 0x7632, R33 ;  /* 0x000076321d213816 */ /* 0x000fe40000000021 */
[----:B------:R-:W-:Y:S02]  /*0b10*/  @P3 SHF.L.U32 R32, R32, 0x10, RZ ;  /* 0x0000001020203819 */ /* 0x000fe400000006ff */
[----:B------:R-:W-:Y:S01]  /*0b20*/  @P3 SHF.L.U32 R34, R33, 0x10, RZ ;  /* 0x0000001021223819 */ /* 0x000fe200000006ff */
[----:B------:R-:W1:Y:S01]  /*0b30*/  @P3 LDC R73, c[0x0][0x40c] ;  /* 0x00010300ff493b82 */ /* 0x000e620000000800 */
[----:B------:R-:W-:Y:S02]  /*0b40*/  MOV R33, RZ ;  /* 0x000000ff00217202 */ /* 0x000fe40000000f00 */
[----:B------:R-:W-:-:S02]  /*0b50*/  @P3 SHF.L.U32 R44, R29, 0x10, RZ ;  /* 0x000000101d2c3819 */ /* 0x000fc400000006ff */
[----:B------:R-:W-:-:S03]  /*0b60*/  @P3 SHF.L.U32 R46, R30, 0x10, RZ ;  /* 0x000000101e2e3819 */ /* 0x000fc600000006ff */
[----:B------:R-:W2:Y:S08]  /*0b70*/  @P3 LDC R47, c[0x0][0x40c] ;  /* 0x00010300ff2f3b82 */ /* 0x000eb00000000800 */
[----:B------:R-:W3:Y:S01]  /*0b80*/  @P3 LDC R89, c[0x0][0x40c] ;  /* 0x00010300ff593b82 */ /* 0x000ee20000000800 */
[----:B0-----:R-:W-:Y:S01]  /*0b90*/  @P3 FMUL.FTZ R33, R32, R45 ;  /* 0x0000002d20213220 */ /* 0x001fe20000410000 */
[----:B------:R-:W-:Y:S01]  /*0ba0*/  @P3 PRMT R32, R30, 0x7632, R32 ;  /* 0x000076321e203816 */ /* 0x000fe20000000020 */
[----:B------:R-:W-:-:S03]  /*0bb0*/  IMAD.MOV.U32 R45, RZ, RZ, RZ ;  /* 0x000000ffff2d7224 */ /* 0x000fc600078e00ff */
[----:B------:R-:W-:Y:S02]  /*0bc0*/  @P3 SHF.L.U32 R32, R32, 0x10, RZ ;  /* 0x0000001020203819 */ /* 0x000fe400000006ff */
[----:B------:R-:W0:Y:S03]  /*0bd0*/  @P3 LDC R91, c[0x0][0x40c] ;  /* 0x00010300ff5b3b82 */ /* 0x000e260000000800 */
[----:B-1----:R-:W-:Y:S01]  /*0be0*/  @P3 FMUL.FTZ R45, R32, R73 ;  /* 0x00000049202d3220 */ /* 0x002fe20000410000 */
[----:B------:R-:W-:-:S04]  /*0bf0*/  @P3 PRMT R32, R31, 0x7632, R32 ;  /* 0x000076321f203816 */ /* 0x000fc80000000020 */
[----:B------:R-:W-:Y:S01]  /*0c00*/  @P3 SHF.L.U32 R32, R32, 0x10, RZ ;  /* 0x0000001020203819 */ /* 0x000fe200000006ff */
[----:B--2---:R-:W-:Y:S01]  /*0c10*/  @P3 FMUL.FTZ R35, R34, R47 ;  /* 0x0000002f22233220 */ /* 0x004fe20000410000 */
[----:B------:R-:W1:Y:S01]  /*0c20*/  @P3 LDC R73, c[0x0][0x40c] ;  /* 0x00010300ff493b82 */ /* 0x000e620000000800 */
[----:B------:R-:W-:Y:S02]  /*0c30*/  MOV R47, RZ ;  /* 0x000000ff002f7202 */ /* 0x000fe40000000f00 */
[----:B------:R-:W-:Y:S01]  /*0c40*/  @P3 SHF.L.U32 R34, R28, 0x10, RZ ;  /* 0x000000101c223819 */ /* 0x000fe200000006ff */
[----:B---3--:R-:W-:Y:S01]  /*0c50*/  @P3 FMUL.FTZ R47, R32, R89 ;  /* 0x00000059202f3220 */ /* 0x008fe20000410000 */
[----:B------:R-:W-:-:S03]  /*0c60*/  HFMA2 R32, -RZ, RZ, 0, 0 ;  /* 0x00000000ff207431 */ /* 0x000fc600000001ff */
[----:B------:R-:W2:Y:S08]  /*0c70*/  @P3 LDC R89, c[0x0][0x40c] ;  /* 0x00010300ff593b82 */ /* 0x000eb00000000800 */
[----:B------:R-:W3:Y:S01]  /*0c80*/  @P3 LDC R88, c[0x0][0x40c] ;  /* 0x00010300ff583b82 */ /* 0x000ee20000000800 */
[----:B-1----:R-:W-:Y:S01]  /*0c90*/  @P3 FMUL.FTZ R32, R34, R73 ;  /* 0x0000004922203220 */ /* 0x002fe20000410000 */
[----:B------:R-:W-:-:S02]  /*0ca0*/  MOV R34, RZ ;  /* 0x000000ff00227202 */ /* 0x000fc40000000f00 */
[----:B------:R-:W-:Y:S01]  /*0cb0*/  @P3 SHF.L.U32 R73, R31, 0x10, RZ ;  /* 0x000000101f493819 */ /* 0x000fe200000006ff */
[----:B--2---:R-:W-:Y:S01]  /*0cc0*/  @P3 FMUL.FTZ R34, R44, R89 ;  /* 0x000000592c223220 */ /* 0x004fe20000410000 */
[----:B------:R-:W-:Y:S02]  /*0cd0*/  HFMA2 R44, -RZ, RZ, 0, 0 ;  /* 0x00000000ff2c7431 */ /* 0x000fe400000001ff */
[----:B0-----:R-:W-:Y:S01]  /*0ce0*/  @P3 FMUL.FTZ R44, R46, R91 ;  /* 0x0000005b2e2c3220 */ /* 0x001fe20000410000 */
[----:B------:R-:W-:Y:S01]  /*0cf0*/  MOV R46, RZ ;  /* 0x000000ff002e7202 */ /* 0x000fe20000000f00 */
[----:B---3--:R-:W-:-:S07]  /*0d00*/  @P3 FMUL.FTZ R46, R73, R88 ;  /* 0x00000058492e3220 */ /* 0x008fce0000410000 */
.L_x_6233:
[----:B------:R-:W0:Y:S01]  /*0d10*/  LDC.64 R88, c[0x0][0x3a8] ;  /* 0x0000ea00ff587b82 */ /* 0x000e220000000a00 */
[----:B------:R-:W-:Y:S01]  /*0d20*/  IADD3 R72, PT, PT, R72, 0x100, RZ ;  /* 0x0000010048487810 */ /* 0x000fe20007ffe0ff */
[C---:B0-----:R-:W-:Y:S01]  /*0d30*/  IMAD.WIDE.U32 R88, R59.reuse, 0x20, R88 ;  /* 0x000000203b587825 */ /* 0x041fe200078e0058 */
[----:B------:R-:W-:-:S04]  /*0d40*/  IADD3 R59, PT, PT, R59, 0x100, RZ ;  /* 0x000001003b3b7810 */ /* 0x000fc80007ffe0ff */
[----:B------:R0:W-:Y:S04]  /*0d50*/  STG.E.128 desc[UR6][R88.64], R32 ;  /* 0x0000002058007986 */ /* 0x0001e8000c101d06 */
[----:B------:R0:W-:Y:S02]  /*0d60*/  STG.E.128 desc[UR6][R88.64+0x10], R44 ;  /* 0x0000102c58007986 */ /* 0x0001e4000c101d06 */
.L_x_6230:
[----:B------:R-:W-:Y:S05]  /*0d70*/  BSYNC.RECONVERGENT B0 ;  /* 0x0000000000007941 */ /* 0x000fea0003800200 */
.L_x_6229:
        /* <DEDUP_REMOVED lines=9> */
.L_x_6236:
        /* <DEDUP_REMOVED lines=35> */
.L_x_6237:
[----:B------:R-:W1:Y:S01]  /*1040*/  @P3 LDC R49, c[0x0][0x40c] ;  /* 0x00010300ff313b82 */ /* 0x000e620000000800 */
[----:B-----5:R-:W-:Y:S01]  /*1050*/  @P3 PRMT R36, R28, 0x7632, R36 ;  /* 0x000076321c243816 */ /* 0x020fe20000000024 */
[----:B------:R-:W-:Y:S01]  /*1060*/  HFMA2 R39, -RZ, RZ, 0, 0 ;  /* 0x00000000ff277431 */ /* 0x000fe200000001ff */
[----:B------:R-:W-:Y:S02]  /*1070*/  @P3 PRMT R37, R29, 0x7632, R37 ;  /* 0x000076321d253816 */ /* 0x000fe40000000025 */
[----:B------:R-:W-:Y:S02]  /*1080*/  @P3 SHF.L.U32 R36, R36, 0x10, RZ ;  /* 0x0000001024243819 */ /* 0x000fe400000006ff */
[----:B------:R-:W-:Y:S01]  /*1090*/  @P3 SHF.L.U32 R38, R37, 0x10, RZ ;  /* 0x0000001025263819 */ /* 0x000fe200000006ff */
[----:B------:R-:W2:Y:S01]  /*10a0*/  @P3 LDC R73, c[0x0][0x40c] ;  /* 0x00010300ff493b82 */ /* 0x000ea20000000800 */
[----:B------:R-:W-:Y:S01]  /*10b0*/  IMAD.MOV.U32 R37, RZ, RZ, RZ ;  /* 0x000000ffff257224 */ /* 0x000fe200078e00ff */
[----:B------:R-:W-:-:S02]  /*10c0*/  @P3 SHF.L.U32 R48, R29, 0x10, RZ ;  /* 0x000000101d303819 */ /* 0x000fc400000006ff */
[----:B------:R-:W-:-:S04]  /*10d0*/  @P3 SHF.L.U32 R50, R30, 0x10, RZ ;  /* 0x000000101e323819 */ /* 0x000fc800000006ff */
[----:B------:R-:W3:Y:S08]  /*10e0*/  @P3 LDC R51, c[0x0][0x40c] ;  /* 0x00010300ff333b82 */ /* 0x000ef00000000800 */
[----:B0-----:R-:W0:Y:S01]  /*10f0*/  @P3 LDC R89, c[0x0][0x40c] ;  /* 0x00010300ff593b82 */ /* 0x001e220000000800 */
[----:B-1----:R-:W-:Y:S01]  /*1100*/  @P3 FMUL.FTZ R37, R36, R49 ;  /* 0x0000003124253220 */ /* 0x002fe20000410000 */
[----:B------:R-:W-:-:S02]  /*1110*/  @P3 PRMT R36, R30, 0x7632, R36 ;  /* 0x000076321e243816 */ /* 0x000fc40000000024 */
[----:B------:R-:W-:Y:S02]  /*1120*/  MOV R49, RZ ;  /* 0x000000ff00317202 */ /* 0x000fe40000000f00 */
[----:B------:R-:W-:Y:S02]  /*1130*/  @P3 SHF.L.U32 R36, R36, 0x10, RZ ;  /* 0x0000001024243819 */ /* 0x000fe400000006ff */
[----:B------:R-:W1:Y:S03]  /*1140*/  @P3 LDC R91, c[0x0][0x40c] ;  /* 0x00010300ff5b3b82 */ /* 0x000e660000000800 */
[----:B--2---:R-:W-:Y:S01]  /*1150*/  @P3 FMUL.FTZ R49, R36, R73 ;  /* 0x0000004924313220 */ /* 0x004fe20000410000 */
[----:B------:R-:W-:Y:S01]  /*1160*/  @P3 PRMT R36, R31, 0x7632, R36 ;  /* 0x000076321f243816 */ /* 0x000fe20000000024 */
[----:B---3--:R-:W-:-:S03]  /*1170*/  @P3 FMUL.FTZ R39, R38, R51 ;  /* 0x0000003326273220 */ /* 0x008fc60000410000 */
[----:B------:R-:W2:Y:S01]  /*1180*/  @P3 LDC R73, c[0x0][0x40c] ;  /* 0x00010300ff493b82 */ /* 0x000ea20000000800 */
[----:B------:R-:W-:Y:S01]  /*1190*/  HFMA2 R51, -RZ, RZ, 0, 0 ;  /* 0x00000000ff337431 */ /* 0x000fe200000001ff */
[----:B------:R-:W-:Y:S02]  /*11a0*/  @P3 SHF.L.U32 R36, R36, 0x10, RZ ;  /* 0x0000001024243819 */ /* 0x000fe400000006ff */
[----:B------:R-:W-:-:S03]  /*11b0*/  @P3 SHF.L.U32 R38, R28, 0x10, RZ ;  /* 0x000000101c263819 */ /* 0x000fc600000006ff */
[----:B0-----:R-:W-:Y:S01]  /*11c0*/  @P3 FMUL.FTZ R51, R36, R89 ;  /* 0x0000005924333220 */ /* 0x001fe20000410000 */
[----:B------:R-:W0:Y:S01]  /*11d0*/  @P3 LDC R88, c[0x0][0x40c] ;  /* 0x00010300ff583b82 */ /* 0x000e220000000800 */
[----:B------:R-:W-:-:S07]  /*11e0*/  MOV R36, RZ ;  /* 0x000000ff00247202 */ /* 0x000fce0000000f00 */
[----:B------:R-:W3:Y:S01]  /*11f0*/  @P3 LDC R89, c[0x0][0x40c] ;  /* 0x00010300ff593b82 */ /* 0x000ee20000000800 */
[----:B--2---:R-:W-:Y:S01]  /*1200*/  @P3 FMUL.FTZ R36, R38, R73 ;  /* 0x0000004926243220 */ /* 0x004fe20000410000 */
[----:B------:R-:W-:Y:S01]  /*1210*/  HFMA2 R38, -RZ, RZ, 0, 0 ;  /* 0x00000000ff267431 */ /* 0x000fe200000001ff */
[----:B------:R-:W-:Y:S01]  /*1220*/  @P3 SHF.L.U32 R73, R31, 0x10, RZ ;  /* 0x000000101f493819 */ /* 0x000fe200000006ff */
[----:B---3--:R-:W-:Y:S01]  /*1230*/  @P3 FMUL.FTZ R38, R48, R89 ;  /* 0x0000005930263220 */ /* 0x008fe20000410000 */
[----:B------:R-:W-:Y:S01]  /*1240*/  MOV R48, RZ ;  /* 0x000000ff00307202 */ /* 0x000fe20000000f00 */
[----:B-1----:R-:W-:Y:S01]  /*1250*/  @P3 FMUL.FTZ R48, R50, R91 ;  /* 0x0000005b32303220 */ /* 0x002fe20000410000 */
[----:B------:R-:W-:Y:S02]  /*1260*/  HFMA2 R50, -RZ, RZ, 0, 0 ;  /* 0x00000000ff327431 */ /* 0x000fe400000001ff */
[----:B0-----:R-:W-:-:S07]  /*1270*/  @P3 FMUL.FTZ R50, R73, R88 ;  /* 0x0000005849323220 */ /* 0x001fce0000410000 */
.L_x_6238:
[----:B------:R-:W0:Y:S01]  /*1280*/  LDC.64 R88, c[0x0][0x3a8] ;  /* 0x0000ea00ff587b82 */ /* 0x000e220000000a00 */
[----:B------:R-:W-:Y:S01]  /*1290*/  IADD3 R72, PT, PT, R72, 0x100, RZ ;  /* 0x0000010048487810 */ /* 0x000fe20007ffe0ff */
[C---:B0-----:R-:W-:Y:S01]  /*12a0*/  IMAD.WIDE.U32 R88, R59.reuse, 0x20, R88 ;  /* 0x000000203b587825 */ /* 0x041fe200078e0058 */
[----:B------:R-:W-:-:S04]  /*12b0*/  IADD3 R59, PT, PT, R59, 0x100, RZ ;  /* 0x000001003b3b7810 */ /* 0x000fc80007ffe0ff */
[----:B------:R1:W-:Y:S04]  /*12c0*/  STG.E.128 desc[UR6][R88.64], R36 ;  /* 0x0000002458007986 */ /* 0x0003e8000c101d06 */
[----:B------:R1:W-:Y:S02]  /*12d0*/  STG.E.128 desc[UR6][R88.64+0x10], R48 ;  /* 0x0000103058007986 */ /* 0x0003e4000c101d06 */
.L_x_6235:
[----:B------:R-:W-:Y:S05]  /*12e0*/  BSYNC.RECONVERGENT B0 ;  /* 0x0000000000007941 */ /* 0x000fea0003800200 */
.L_x_6234:
        /* <DEDUP_REMOVED lines=9> */
.L_x_6241:
[----:B------:R-:W-:Y:S05]  /*1380*/  BRA.U !UP0, `(.L_x_6242) ;  /* 0x0000000108887547 */ /* 0x000fea000b800000 */
[----:B------:R-:W2:Y:S02]  /*1390*/  LDC.64 R72, c[0x0][0x3a0] ;  /* 0x0000e800ff487b82 */ /* 0x000ea40000000a00 */
[----:B--2---:R-:W-:-:S05]  /*13a0*/  IMAD.WIDE.U32 R72, R59, 0x20, R72 ;  /* 0x000000203b487825 */ /* 0x004fca00078e0048 */
[----:B------:R-:W2:Y:S04]  /*13b0*/  LDG.E.128 R40, desc[UR6][R72.64] ;  /* 0x0000000648287981 */ /* 0x000ea8000c1e1d00 */
[----:B------:R3:W4:Y:S01]  /*13c0*/  LDG.E.128 R52, desc[UR6][R72.64+0x10] ;  /* 0x0000100648347981 */ /* 0x000722000c1e1d00 */
[----:B------:R-:W-:-:S13]  /*13d0*/  ISETP.GT.AND P3, PT, R0, RZ, PT ;  /* 0x000000ff0000720c */ /* 0x000fda0003f64270 */
[----:B------:R-:W2:Y:S01]  /*13e0*/  @P3 LDC R0, c[0x0][0x40c] ;  /* 0x00010300ff003b82 */ /* 0x000ea20000000800 */
[----:B01---5:R-:W-:Y:S02]  /*13f0*/  @P3 SHF.L.U32 R89, R28, 0x10, RZ ;  /* 0x000000101c593819 */ /* 0x023fe400000006ff */
[----:B---3--:R-:W-:-:S05]  /*1400*/  @P3 SHF.L.U32 R73, R29, 0x10, RZ ;  /* 0x000000101d493819 */ /* 0x008fca00000006ff */
[----:B------:R-:W0:Y:S08]  /*1410*/  @P3 LDC R88, c[0x0][0x40c] ;  /* 0x00010300ff583b82 */ /* 0x000e300000000800 */
[----:B------:R-:W1:Y:S01]  /*1420*/  @P3 LDC R72, c[0x0][0x40c] ;  /* 0x00010300ff483b82 */ /* 0x000e620000000800 */
[----:B--2---:R-:W-:Y:S01]  /*1430*/  @P3 FFMA.FTZ R40, R89, R0, R40 ;  /* 0x0000000059283223 */ /* 0x004fe20000010028 */
[----:B------:R-:W-:-:S06]  /*1440*/  @P3 PRMT R0, R28, 0x7632, R0 ;  /* 0x000076321c003816 */ /* 0x000fcc0000000000 */
[----:B------:R-:W2:Y:S01]  /*1450*/  @P3 LDC R89, c[0x0][0x40c] ;  /* 0x00010300ff593b82 */ /* 0x000ea20000000800 */
[----:B------:R-:W-:-:S05]  /*1460*/  @P3 SHF.L.U32 R0, R0, 0x10, RZ ;  /* 0x0000001000003819 */ /* 0x000fca00000006ff */
[----:B0-----:R-:W-:Y:S01]  /*1470*/  @P3 FFMA.FTZ R41, R0, R88, R41 ;  /* 0x0000005800293223 */ /* 0x001fe20000010029 */
[----:B------:R-:W-:Y:S01]  /*1480*/  @P3 PRMT R0, R29, 0x7632, R0 ;  /* 0x000076321d003816 */ /* 0x000fe20000000000 */
[----:B------:R-:W4:Y:S03]  /*1490*/  @P3 LDC R88, c[0x0][0x40c] ;  /* 0x00010300ff583b82 */ /* 0x000f260000000800 */
[----:B------:R-:W-:-:S05]  /*14a0*/  @P3 SHF.L.U32 R0, R0, 0x10, RZ ;  /* 0x0000001000003819 */ /* 0x000fca00000006ff */
[----:B-1----:R-:W-:Y:S01]  /*14b0*/  @P3 FFMA.FTZ R43, R0, R72, R43 ;  /* 0x00000048002b3223 */ /* 0x002fe2000001002b */
[----:B------:R-:W-:Y:S01]  /*14c0*/  @P3 PRMT R0, R30, 0x7632, R0 ;  /* 0x000076321e003816 */ /* 0x000fe20000000000 */
[----:B------:R-:W0:Y:S03]  /*14d0*/  @P3 LDC R72, c[0x0][0x40c] ;  /* 0x00010300ff483b82 */ /* 0x000e260000000800 */
[----:B------:R-:W-:Y:S01]  /*14e0*/  @P3 SHF.L.U32 R0, R0, 0x10, RZ ;  /* 0x0000001000003819 */ /* 0x000fe200000006ff */
[----:B--2---:R-:W-:Y:S01]  /*14f0*/  @P3 FFMA.FTZ R42, R73, R89, R42 ;  /* 0x00000059492a3223 */ /* 0x004fe2000001002a */
[----:B------:R-:W-:-:S05]  /*1500*/  @P3 SHF.L.U32 R73, R30, 0x10, RZ ;  /* 0x000000101e493819 */ /* 0x000fca00000006ff */
[----:B----4-:R-:W-:Y:S01]  /*1510*/  @P3 FFMA.FTZ R52, R73, R88, R52 ;  /* 0x0000005849343223 */ /* 0x010fe20000010034 */
[C---:B------:R-:W-:Y:S01]  /*1520*/  @P3 SHF.L.U32 R73, R31.reuse, 0x10, RZ ;  /* 0x000000101f493819 */ /* 0x040fe200000006ff */
[----:B------:R-:W1:Y:S01]  /*1530*/  @P3 LDC R88, c[0x0][0x40c] ;  /* 0x00010300ff583b82 */ /* 0x000e620000000800 */
[----:B0-----:R-:W-:Y:S01]  /*1540*/  @P3 FFMA.FTZ R53, R0, R72, R53 ;  /* 0x0000004800353223 */ /* 0x001fe20000010035 */
[----:B------:R-:W-:-:S06]  /*1550*/  @P3 PRMT R0, R31, 0x7632, R0 ;  /* 0x000076321f003816 */ /* 0x000fcc0000000000 */
[----:B------:R-:W0:Y:S01]  /*1560*/  @P3 LDC R72, c[0x0][0x40c] ;  /* 0x00010300ff483b82 */ /* 0x000e220000000800 */
[----:B------:R-:W-:Y:S02]  /*1570*/  @P3 IMAD.U32 R0, R0, 0x10000, RZ ;  /* 0x0001000000003824 */ /* 0x000fe400078e00ff */
[----:B-1----:R-:W-:Y:S02]  /*1580*/  @P3 FFMA.FTZ R54, R73, R88, R54 ;  /* 0x0000005849363223 */ /* 0x002fe40000010036 */
[----:B0-----:R-:W-:Y:S01]  /*1590*/  @P3 FFMA.FTZ R55, R0, R72, R55 ;  /* 0x0000004800373223 */ /* 0x001fe20000010037 */
[----:B------:R-:W-:Y:S06]  /*15a0*/  BRA `(.L_x_6243) ;  /* 0x0000000000847947 */ /* 0x000fec0003800000 */
.L_x_6242:
[----:B------:R-:W2:Y:S01]  /*15b0*/  @P3 LDC R53, c[0x0][0x40c] ;  /* 0x00010300ff353b82 */ /* 0x000ea20000000800 */
[----:B-----5:R-:W-:Y:S02]  /*15c0*/  @P3 PRMT R0, R28, 0x7632, R0 ;  /* 0x000076321c003816 */ /* 0x020fe40000000000 */
[----:B------:R-:W-:Y:S02]  /*15d0*/  CS2R R42, SRZ ;  /* 0x00000000002a7805 */ /* 0x000fe4000001ff00 */
[----:B------:R-:W-:Y:S02]  /*15e0*/  @P3 PRMT R40, R29, 0x7632, R40 ;  /* 0x000076321d283816 */ /* 0x000fe40000000028 */
[----:B------:R-:W-:Y:S02]  /*15f0*/  @P3 SHF.L.U32 R0, R0, 0x10, RZ ;  /* 0x0000001000003819 */ /* 0x000fe400000006ff */
[----:B------:R-:W-:Y:S01]  /*1600*/  MOV R41, RZ ;  /* 0x000000ff00297202 */ /* 0x000fe20000000f00 */
[----:B------:R-:W3:Y:S01]  /*1610*/  @P3 LDC R55, c[0x0][0x40c] ;  /* 0x00010300ff373b82 */ /* 0x000ee20000000800 */
[----:B------:R-:W-:-:S07]  /*1620*/  @P3 SHF.L.U32 R40, R40, 0x10, RZ ;  /* 0x0000001028283819 */ /* 0x000fce00000006ff */
[----:B01----:R-:W0:Y:S08]  /*1630*/  @P3 LDC R89, c[0x0][0x40c] ;  /* 0x00010300ff593b82 */ /* 0x003e300000000800 */
[----:B------:R-:W1:Y:S01]  /*1640*/  @P3 LDC R91, c[0x0][0x40c] ;  /* 0x00010300ff5b3b82 */ /* 0x000e620000000800 */
[----:B--2---:R-:W-:Y:S01]  /*1650*/  @P3 FMUL.FTZ R41, R0, R53 ;  /* 0x0000003500293220 */ /* 0x004fe20000410000 */
[----:B------:R-:W-:-:S02]  /*1660*/  @P3 PRMT R0, R30, 0x7632, R0 ;  /* 0x000076321e003816 */ /* 0x000fc40000000000 */
[----:B------:R-:W-:Y:S02]  /*1670*/  CS2R R52, SRZ ;  /* 0x0000000000347805 */ /* 0x000fe4000001ff00 */
[----:B------:R-:W-:Y:S02]  /*1680*/  @P3 SHF.L.U32 R0, R0, 0x10, RZ ;  /* 0x0000001000003819 */ /* 0x000fe400000006ff */
[----:B------:R-:W2:Y:S01]  /*1690*/  @P3 LDC R73, c[0x0][0x40c] ;  /* 0x00010300ff493b82 */ /* 0x000ea20000000800 */
[----:B---3--:R-:W-:Y:S01]  /*16a0*/  @P3 FMUL.FTZ R43, R40, R55 ;  /* 0x00000037282b3220 */ /* 0x008fe20000410000 */
[----:B------:R-:W-:Y:S02]  /*16b0*/  @P3 PRMT R40, R31, 0x7632, R40 ;  /* 0x000076321f283816 */ /* 0x000fe40000000028 */
[----:B------:R-:W-:Y:S02]  /*16c0*/  CS2R R54, SRZ ;  /* 0x0000000000367805 */ /* 0x000fe4000001ff00 */
[----:B------:R-:W-:Y:S01]  /*16d0*/  @P3 SHF.L.U32 R40, R40, 0x10, RZ ;  /* 0x0000001028283819 */ /* 0x000fe200000006ff */
[----:B0-----:R-:W-:Y:S01]  /*16e0*/  @P3 FMUL.FTZ R53, R0, R89 ;  /* 0x0000005900353220 */ /* 0x001fe20000410000 */
[----:B------:R-:W-:Y:S01]  /*16f0*/  @P3 SHF.L.U32 R0, R28, 0x10, RZ ;  /* 0x000000101c003819 */ /* 0x000fe200000006ff */
[----:B------:R-:W0:Y:S02]  /*1700*/  @P3 LDC R89, c[0x0][0x40c] ;  /* 0x00010300ff593b82 */ /* 0x000e240000000800 */
[----:B-1----:R-:W-:Y:S01]  /*1710*/  @P3 FMUL.FTZ R55, R40, R91 ;  /* 0x0000005b28373220 */ /* 0x002fe20000410000 */
[----:B------:R-:W-:-:S05]  /*1720*/  HFMA2 R40, -RZ, RZ, 0, 0 ;  /* 0x00000000ff287431 */ /* 0x000fca00000001ff */
[----:B------:R-:W1:Y:S01]  /*1730*/  @P3 LDC R91, c[0x0][0x40c] ;  /* 0x00010300ff5b3b82 */ /* 0x000e620000000800 */
[----:B--2---:R-:W-:Y:S01]  /*1740*/  @P3 FMUL.FTZ R40, R0, R73 ;  /* 0x0000004900283220 */ /* 0x004fe20000410000 */
[----:B------:R-:W-:-:S06]  /*1750*/  @P3 SHF.L.U32 R0, R29, 0x10, RZ ;  /* 0x000000101d003819 */ /* 0x000fcc00000006ff */
[----:B------:R-:W2:Y:S01]  /*1760*/  @P3 LDC R73, c[0x0][0x40c] ;  /* 0x00010300ff493b82 */ /* 0x000ea20000000800 */
[----:B0-----:R-:W-:Y:S01]  /*1770*/  @P3 FMUL.FTZ R42, R0, R89 ;  /* 0x00000059002a3220 */ /* 0x001fe20000410000 */
[----:B------:R-:W-:-:S05]  /*1780*/  @P3 SHF.L.U32 R0, R30, 0x10, RZ ;  /* 0x000000101e003819 */ /* 0x000fca00000006ff */
[----:B-1----:R-:W-:Y:S01]  /*1790*/  @P3 FMUL.FTZ R52, R0, R91 ;  /* 0x0000005b00343220 */ /* 0x002fe20000410000 */
[----:B------:R-:W-:-:S05]  /*17a0*/  @P3 SHF.L.U32 R0, R31, 0x10, RZ ;  /* 0x000000101f003819 */ /* 0x000fca00000006ff */
[----:B--2---:R-:W-:-:S07]  /*17b0*/  @P3 FMUL.FTZ R54, R0, R73 ;  /* 0x0000004900363220 */ /* 0x004fce0000410000 */
.L_x_6243:
[----:B------:R-:W0:Y:S02]  /*17c0*/  LDC.64 R72, c[0x0][0x3a8] ;  /* 0x0000ea00ff487b82 */ /* 0x000e240000000a00 */
[----:B0-----:R-:W-:-:S05]  /*17d0*/  IMAD.WIDE.U32 R72, R59, 0x20, R72 ;  /* 0x000000203b487825 */ /* 0x001fca00078e0048 */
[----:B------:R2:W-:Y:S04]  /*17e0*/  STG.E.128 desc[UR6][R72.64], R40 ;  /* 0x0000002848007986 */ /* 0x0005e8000c101d06 */
[----:B------:R2:W-:Y:S02]  /*17f0*/  STG.E.128 desc[UR6][R72.64+0x10], R52 ;  /* 0x0000103448007986 */ /* 0x0005e4000c101d06 */
.L_x_6240:
[----:B------:R-:W-:Y:S05]  /*1800*/  BSYNC.RECONVERGENT B0 ;  /* 0x0000000000007941 */ /* 0x000fea0003800200 */
.L_x_6239:
        /* <DEDUP_REMOVED lines=13> */
[----:B--2---:R-:W-:-:S04]  /*18e0*/  FADD.FTZ R73, R37, R0 ;  /* 0x0000000025497221 */ /* 0x004fc80000010000 */
        /* <DEDUP_REMOVED lines=14> */
[----:B------:R-:W2:Y:S02]  /*19d0*/  SHFL.BFLY PT, R0, R59, 0x1, 0x1f ;  /* 0x0c201f003b007f89 */ /* 0x000ea400000e0000 */
[----:B--2---:R-:W-:-:S05]  /*19e0*/  FADD.FTZ R73, R59, R0 ;  /* 0x000000003b497221 */ /* 0x004fca0000010000 */
[----:B------:R-:W0:Y:S02]  /*19f0*/  SHFL.BFLY PT, R0, R73, 0x2, 0x1f ;  /* 0x0c401f0049007f89 */ /* 0x000e2400000e0000 */
[----:B01----:R-:W-:-:S05]  /*1a00*/  FADD.FTZ R88, R73, R0 ;  /* 0x0000000049587221 */ /* 0x003fca0000010000 */
        /* <DEDUP_REMOVED lines=77> */
.L_x_6245:
[----:B------:R-:W-:Y:S05]  /*1ee0*/  BSYNC.RECONVERGENT B0 ;  /* 0x0000000000007941 */ /* 0x000fea0003800200 */
.L_x_6244:
[----:B------:R-:W-:Y:S01]  /*1ef0*/  BAR.SYNC.DEFER_BLOCKING 0x0 ;  /* 0x0000000000007b1d */ /* 0x000fe20000010000 */
[----:B0-----:R-:W-:Y:S02]  /*1f00*/  MOV R0, RZ ;  /* 0x000000ff00007202 */ /* 0x001fe40000000f00 */
[----:B------:R-:W-:-:S03]  /*1f10*/  CS2R R72, SRZ ;  /* 0x0000000000487805 */ /* 0x000fc6000001ff00 */
        /* <DEDUP_REMOVED lines=10> */
.L_x_6247:
[----:B------:R-:W-:Y:S05]  /*1fc0*/  BSYNC.RECONVERGENT B0 ;  /* 0x0000000000007941 */ /* 0x000fea0003800200 */
.L_x_6246:
        /* <DEDUP_REMOVED lines=12> */
[----:B------:R-:W-:Y:S02]  /*2090*/  FMUL.FTZ R90, R90, R59 ;  /* 0x0000003b5a5a7220 */ /* 0x000fe40000410000 */
[----:B------:R-:W0:Y:S01]  /*20a0*/  MUFU.RCP R59, R0 ;  /* 0x00000000003b7308 */ /* 0x000e220000001000 */
[----:B------:R-:W-:Y:S02]  /*20b0*/  FFMA.FTZ R92, R91, R72, R92 ;  /* 0x000000485b5c7223 */ /* 0x000fe4000001005c */
[----:B------:R-:W1:Y:S02]  /*20c0*/  SHFL.DOWN PT, R72, R73, 0x4, 0x1f ;  /* 0x08801f0049487f89 */ /* 0x000e6400000e0000 */
[----:B0-----:R-:W-:Y:S01]  /*20d0*/  FMUL.FTZ R89, R59, R92 ;  /* 0x0000005c3b597220 */ /* 0x001fe20000410000 */
[----:B-1----:R-:W-:-:S04]  /*20e0*/  FADD.FTZ R72, R72, R73 ;  /* 0x0000004948487221 */ /* 0x002fc80000010000 */
[----:B------:R-:W-:Y:S02]  /*20f0*/  FFMA.FTZ R72, R59, R90, R72 ;  /* 0x0000005a3b487223 */ /* 0x000fe40000010048 */
[----:B------:R-:W0:Y:S04]  /*2100*/  SHFL.DOWN PT, R90, R89, 0x2, 0x1f ;  /* 0x08401f00595a7f89 */ /* 0x000e2800000e0000 */
[----:B------:R-:W1:Y:S01]  /*2110*/  SHFL.DOWN PT, R59, R88, 0x2, 0x1f ;  /* 0x08401f00583b7f89 */ /* 0x000e6200000e0000 */
[----:B0-----:R-:W-:-:S04]  /*2120*/  FADD.FTZ R91, R89, -R90 ;  /* 0x8000005a595b7221 */ /* 0x001fc80000010000 */
[----:B------:R-:W-:Y:S01]  /*2130*/  FMUL.FTZ R93, R91, R91 ;  /* 0x0000005b5b5d7220 */ /* 0x000fe20000410000 */
[-C--:B-1----:R-:W-:Y:S02]  /*2140*/  IADD3 R91, PT, PT, R88, R59.reuse, RZ ;  /* 0x0000003b585b7210 */ /* 0x082fe40007ffe0ff */
[----:B------:R-:W-:Y:S01]  /*2150*/  I2FP.F32.S32 R59, R59 ;  /* 0x0000003b003b7245 */ /* 0x000fe20000201400 */
[----:B------:R-:W-:Y:S02]  /*2160*/  FMUL.FTZ R93, R0, R93 ;  /* 0x0000005d005d7220 */ /* 0x000fe40000410000 */
[----:B------:R-:W0:Y:S02]  /*2170*/  SHFL.DOWN PT, R88, R91, 0x1, 0x1f ;  /* 0x08201f005b587f89 */ /* 0x000e2400000e0000 */
[-C--:B------:R-:W-:Y:S01]  /*2180*/  FMUL.FTZ R93, R93, R59.reuse ;  /* 0x0000003b5d5d7220 */ /* 0x080fe20000410000 */
[----:B------:R-:W-:-:S04]  /*2190*/  FMUL.FTZ R59, R90, R59 ;  /* 0x0000003b5a3b7220 */ /* 0x000fc80000410000 */
[----:B------:R-:W-:Y:S01]  /*21a0*/  FFMA.FTZ R92, R0, R89, R59 ;  /* 0x00000059005c7223 */ /* 0x000fe2000001003b */
[----:B------:R-:W-:Y:S01]  /*21b0*/  I2FP.F32.S32 R0, R91 ;  /* 0x0000005b00007245 */ /* 0x000fe20000201400 */
[----:B------:R-:W1:Y:S01]  /*21c0*/  SHFL.DOWN PT, R59, R72, 0x2, 0x1f ;  /* 0x08401f00483b7f89 */ /* 0x000e6200000e0000 */
[-C--:B0-----:R-:W-:Y:S02]  /*21d0*/  IADD3 R89, PT, PT, R91, R88.reuse, RZ ;  /* 0x000000585b597210 */ /* 0x081fe40007ffe0ff */
[----:B------:R-:W-:Y:S02]  /*21e0*/  I2FP.F32.S32 R88, R88 ;  /* 0x0000005800587245 */ /* 0x000fe40000201400 */
[----:B------:R-:W-:Y:S01]  /*21f0*/  I2FP.F32.S32 R89, R89 ;  /* 0x0000005900597245 */ /* 0x000fe20000201400 */
[----:B-1----:R-:W-:-:S05]  /*2200*/  FADD.FTZ R90, R72, R59 ;  /* 0x0000003b485a7221 */ /* 0x002fca0000010000 */
[----:B------:R-:W-:Y:S08]  /*2210*/  MUFU.RCP R89, R89 ;  /* 0x0000005900597308 */ /* 0x000ff00000001000 */
[----:B------:R-:W0:Y:S02]  /*2220*/  MUFU.RCP R59, R0 ;  /* 0x00000000003b7308 */ /* 0x000e240000001000 */
[C---:B0-----:R-:W-:Y:S01]  /*2230*/  FMUL.FTZ R73, R59.reuse, R92 ;  /* 0x0000005c3b497220 */ /* 0x041fe20000410000 */
[----:B------:R-:W-:-:S04]  /*2240*/  FFMA.FTZ R90, R59, R93, R90 ;  /* 0x0000005d3b5a7223 */ /* 0x000fc8000001005a */
[----:B------:R-:W0:Y:S02]  /*2250*/  SHFL.DOWN PT, R92, R73, 0x1, 0x1f ;  /* 0x08201f00495c7f89 */ /* 0x000e2400000e0000 */
[----:B0-----:R-:W-:-:S04]  /*2260*/  FADD.FTZ R59, R73, -R92 ;  /* 0x8000005c493b7221 */ /* 0x001fc80000010000 */
[----:B------:R-:W-:-:S04]  /*2270*/  FMUL.FTZ R59, R59, R59 ;  /* 0x0000003b3b3b7220 */ /* 0x000fc80000410000 */
[----:B------:R-:W-:-:S04]  /*2280*/  FMUL.FTZ R59, R0, R59 ;  /* 0x0000003b003b7220 */ /* 0x000fc80000410000 */
[-C--:B------:R-:W-:Y:S01]  /*2290*/  FMUL.FTZ R72, R59, R88.reuse ;  /* 0x000000583b487220 */ /* 0x080fe20000410000 */
[----:B------:R-:W-:-:S04]  /*22a0*/  FMUL.FTZ R59, R92, R88 ;  /* 0x000000585c3b7220 */ /* 0x000fc80000410000 */
[----:B------:R-:W-:Y:S02]  /*22b0*/  FFMA.FTZ R88, R0, R73, R59 ;  /* 0x0000004900587223 */ /* 0x000fe4000001003b */
[----:B------:R-:W0:Y:S02]  /*22c0*/  SHFL.DOWN PT, R59, R90, 0x1, 0x1f ;  /* 0x08201f005a3b7f89 */ /* 0x000e2400000e0000 */
[----:B------:R-:W-:-:S06]  /*22d0*/  FMUL.FTZ R91, R89, R88 ;  /* 0x00000058595b7220 */ /* 0x000fcc0000410000 */
[----:B------:R-:W1:Y:S01]  /*22e0*/  SHFL.IDX PT, R91, R91, RZ, 0x1f ;  /* 0x00001fff5b5b7589 */ /* 0x000e6200000e0000 */
[----:B0-----:R-:W-:-:S04]  /*22f0*/  FADD.FTZ R0, R90, R59 ;  /* 0x0000003b5a007221 */ /* 0x001fc80000010000 */
[----:B------:R-:W-:Y:S02]  /*2300*/  FFMA.FTZ R59, R89, R72, R0 ;  /* 0x00000048593b7223 */ /* 0x000fe40000010000 */
[----:B------:R-:W0:Y:S01]  /*2310*/  LDC R0, c[0x0][0x448] ;  /* 0x00011200ff007b82 */ /* 0x000e220000000800 */
[----:B-1----:R-:W-:-:S03]  /*2320*/  FMUL.FTZ R72, R91, R91 ;  /* 0x0000005b5b487220 */ /* 0x002fc60000410000 */
[----:B------:R-:W0:Y:S02]  /*2330*/  SHFL.IDX PT, R59, R59, RZ, 0x1f ;  /* 0x00001fff3b3b7589 */ /* 0x000e2400000e0000 */
[----:B------:R-:W-:Y:S02]  /*2340*/  FSEL R73, R72, RZ, P3 ;  /* 0x000000ff48497208 */ /* 0x000fe40001800000 */
[----:B------:R-:W1:Y:S01]  /*2350*/  @!P4 LDC.64 R88, c[0x0][0x3c0] ;  /* 0x0000f000ff58cb82 */ /* 0x000e620000000a00 */
[----:B0-----:R-:W-:-:S04]  /*2360*/  FFMA.FTZ R0, R59, UR11, R0 ;  /* 0x0000000b3b007c23 */ /* 0x001fc80008010000 */
[----:B------:R-:W-:Y:S01]  /*2370*/  FADD.FTZ R0, R0, R73 ;  /* 0x0000004900007221 */ /* 0x000fe20000010000 */
[C---:B-1----:R-:W-:Y:S02]  /*2380*/  @!P4 IMAD.WIDE R88, R71.reuse, 0x4, R88 ;  /* 0x000000044758c825 */ /* 0x042fe400078e0258 */
[----:B------:R-:W0:Y:S03]  /*2390*/  @!P4 LDC.64 R72, c[0x0][0x3c8] ;  /* 0x0000f200ff48cb82 */ /* 0x000e260000000a00 */
[----:B------:R-:W1:Y:S01]  /*23a0*/  MUFU.RSQ R0, R0 ;  /* 0x0000000000007308 */ /* 0x000e620000001400 */
[----:B------:R2:W-:Y:S01]  /*23b0*/  @!P4 STG.E desc[UR6][R88.64], R91 ;  /* 0x0000005b5800c986 */ /* 0x0005e2000c101906 */
[----:B0-----:R-:W-:-:S05]  /*23c0*/  @!P4 IMAD.WIDE R72, R71, 0x4, R72 ;  /* 0x000000044748c825 */ /* 0x001fca00078e0248 */
[----:B-1----:R2:W-:Y:S01]  /*23d0*/  @!P4 STG.E desc[UR6][R72.64], R0 ;  /* 0x000000004800c986 */ /* 0x0025e2000c101906 */
[----:B-----5:R-:W-:-:S13]  /*23e0*/  ISETP.GE.AND P4, PT, R56, 0x1, PT ;  /* 0x000000013800780c */ /* 0x020fda0003f86270 */
[----:B--2---:R-:W-:Y:S05]  /*23f0*/  @!P4 BRA `(.L_x_6248) ;  /* 0x000000080078c947 */ /* 0x004fea0003800000 */
        /* <DEDUP_REMOVED lines=17> */
[--C-:B------:R-:W-:Y:S01]  /*2510*/  FADD.FTZ R57, R33, -R73.reuse ;  /* 0x8000004921397221 */ /* 0x100fe20000010000 */
[----:B------:R-:W-:Y:S01]  /*2520*/  SHF.L.U32 R58, R2, 0x10, RZ ;  /* 0x00000010023a7819 */ /* 0x000fe200000006ff */
[----:B------:R-:W-:Y:S01]  /*2530*/  FADD.FTZ R93, R47, -R73 ;  /* 0x800000492f5d7221 */ /* 0x000fe20000010000 */
[----:B------:R-:W-:Y:S01]  /*2540*/  SHF.L.U32 R92, R63, 0x10, RZ ;  /* 0x000000103f5c7819 */ /* 0x000fe200000006ff */
[----:B------:R-:W-:-:S02]  /*2550*/  FMUL.FTZ R57, R0, R57 ;  /* 0x0000003900397220 */ /* 0x000fc40000410000 */
[----:B------:R-:W-:Y:S02]  /*2560*/  FMUL.FTZ R93, R0, R93 ;  /* 0x0000005d005d7220 */ /* 0x000fe40000410000 */
        /* <DEDUP_REMOVED lines=8> */
[----:B------:R-:W-:-:S05]  /*25f0*/  SHF.L.U32 R88, R61, 0x10, RZ ;  /* 0x000000103d587819 */ /* 0x000fca00000006ff */
[----:B------:R-:W-:Y:S01]  /*2600*/  FFMA.FTZ R88, R59, R58, R88 ;  /* 0x0000003a3b587223 */ /* 0x000fe20000010058 */
[----:B------:R-:W-:Y:S01]  /*2610*/  FADD.FTZ R59, R44, -R73 ;  /* 0x800000492c3b7221 */ /* 0x000fe20000010000 */
[----:B------:R-:W-:-:S03]  /*2620*/  SHF.L.U32 R58, R6, 0x10, RZ ;  /* 0x00000010063a7819 */ /* 0x000fc600000006ff */
        /* <DEDUP_REMOVED lines=15> */
[----:B------:R-:W-:Y:S01]  /*2720*/  SHF.L.U32 R92, R65, 0x10, RZ ;  /* 0x00000010415c7819 */ /* 0x000fe200000006ff */
[C---:B0-----:R-:W-:Y:S01]  /*2730*/  IMAD.WIDE.U32 R88, R72.reuse, 0x10, R88 ;  /* 0x0000001048587825 */ /* 0x041fe200078e0058 */
[----:B------:R-:W-:-:S03]  /*2740*/  IADD3 R72, PT, PT, R72, 0x100, RZ ;  /* 0x0000010048487810 */ /* 0x000fc60007ffe0ff */
[----:B------:R-:W-:-:S05]  /*2750*/  FFMA.FTZ R90, R93, R90, R92 ;  /* 0x0000005a5d5a7223 */ /* 0x000fca000001005c */
[----:B------:R-:W-:-:S05]  /*2760*/  F2FP.BF16.F32.PACK_AB R59, R90, R59 ;  /* 0x0000003b5a3b723e */ /* 0x000fca00000010ff */
[----:B------:R0:W-:Y:S02]  /*2770*/  STG.E.128 desc[UR6][R88.64], R56 ;  /* 0x0000003858007986 */ /* 0x0001e4000c101d06 */
.L_x_6250:
[----:B------:R-:W-:Y:S05]  /*2780*/  BSYNC.RECONVERGENT B0 ;  /* 0x0000000000007941 */ /* 0x000fea0003800200 */
.L_x_6249:
[----:B------:R-:W-:Y:S04]  /*2790*/  BSSY.RECONVERGENT B0, `(.L_x_6251) ;  /* 0x0000032000007945 */ /* 0x000fe80003800200 */
        /* <DEDUP_REMOVED lines=10> */
[----:B------:R-:W-:Y:S01]  /*2840*/  FADD.FTZ R57, R37, -R73 ;  /* 0x8000004925397221 */ /* 0x000fe20000010000 */
[----:B------:R-:W-:Y:S01]  /*2850*/  SHF.L.U32 R58, R66, 0x10, RZ ;  /* 0x00000010423a7819 */ /* 0x000fe200000006ff */
[----:B------:R-:W-:-:S02]  /*2860*/  IMAD.U32 R92, R77, 0x10000, RZ ;  /* 0x000100004d5c7824 */ /* 0x000fc400078e00ff */
[----:B------:R-:W-:Y:S01]  /*2870*/  FADD.FTZ R93, R51, -R73 ;  /* 0x80000049335d7221 */ /* 0x000fe20000010000 */
[----:B------:R-:W-:-:S03]  /*2880*/  FMUL.FTZ R57, R0, R57 ;  /* 0x0000003900397220 */ /* 0x000fc60000410000 */
[----:B------:R-:W-:Y:S01]  /*2890*/  FMUL.FTZ R93, R0, R93 ;  /* 0x0000005d005d7220 */ /* 0x000fe20000410000 */
        /* <DEDUP_REMOVED lines=33> */
.L_x_6252:
[----:B------:R-:W-:Y:S05]  /*2ab0*/  BSYNC.RECONVERGENT B0 ;  /* 0x0000000000007941 */ /* 0x000fea0003800200 */
.L_x_6251:
        /* <DEDUP_REMOVED lines=43> */
[----:B------:R-:W-:-:S05]  /*2d70*/  SHF.L.U32 R88, R87, 0x10, RZ ;  /* 0x0000001057587819 */ /* 0x000fca00000006ff */
[----:B------:R-:W-:Y:S02]  /*2d80*/  FFMA.FTZ R0, R73, R0, R88 ;  /* 0x0000000049007223 */ /* 0x000fe40000010058 */
[----:B------:R-:W0:Y:S03]  /*2d90*/  LDC.64 R88, c[0x0][0x428] ;  /* 0x00010a00ff587b82 */ /* 0x000e260000000a00 */
[----:B------:R-:W-:Y:S01]  /*2da0*/  F2FP.BF16.F32.PACK_AB R59, R0, R59 ;  /* 0x0000003b003b723e */ /* 0x000fe200000010ff */
[----:B0-----:R-:W-:-:S05]  /*2db0*/  IMAD.WIDE.U32 R72, R72, 0x10, R88 ;  /* 0x0000001048487825 */ /* 0x001fca00078e0058 */
[----:B------:R2:W-:Y:S02]  /*2dc0*/  STG.E.128 desc[UR6][R72.64], R56 ;  /* 0x0000003848007986 */ /* 0x0005e4000c101d06 */
.L_x_6253:
[----:B------:R-:W-:Y:S05]  /*2dd0*/  BSYNC.RECONVERGENT B0 ;  /* 0x0000000000007941 */ /* 0x000fea0003800200 */
.L_x_6248:
[----:B012---:R-:W0:Y:S01]  /*2de0*/  LDC.64 R56, c[0x0][0x380] ;  /* 0x0000e000ff387b82 */ /* 0x007e220000000a00 */
[----:B------:R-:W-:Y:S01]  /*2df0*/  UPLOP3.LUT UP1, UPT, UPT, UPT, UP1, 0x40, 0x4 ;  /* 0x000000000004789c */ /* 0x000fe20003f2e810 */
[----:B0-----:R-:W-:-:S04]  /*2e00*/  IADD3 R71, PT, PT, R71, R56, RZ ;  /* 0x0000003847477210 */ /* 0x001fc80007ffe0ff */
[----:B------:R-:W-:-:S13]  /*2e10*/  ISETP.GE.AND P0, PT, R71, R57, PT ;  /* 0x000000394700720c */ /* 0x000fda0003f06270 */
[----:B------:R-:W-:Y:S05]  /*2e20*/  @!P0 BRA `(.L_x_6254) ;  /* 0xffffffd8002c8947 */ /* 0x000fea000383ffff */
[----:B------:R-:W-:Y:S05]  /*2e30*/  EXIT ;  /* 0x000000000000794d */ /* 0x000fea0003800000 */
.L_x_6255:
        /* <DEDUP_REMOVED lines=12> */
.L_x_20953:


//--------------------- .text._ZN10layer_norm13ln_fwd_kernelINS_13Kernel_traitsI13__nv_bfloat16S2_fS2_fjLj6144ELj1ELj1ELj8ELj16ENS_18Kernel_traits_baseILj6144ES2_S2_fS2_fjLj256EEEEELb0ELb0ELb1ELb1EEEvNS_9FwdParamsE --------------------------
	.section	.text._ZN10layer_norm13ln_fwd_kernelINS_13Kernel_traitsI13__nv_bfloat16S2_fS2_fjLj6144ELj1ELj1ELj8ELj16ENS_18Kernel_traits_baseILj6144ES2_S2_fS2_fjLj256EEEEELb0ELb0ELb1ELb1EEEvNS_9FwdParamsE,"ax",@progbits
	.align	128
        .global         _ZN10layer_norm13ln_fwd_kernelINS_13Kernel_traitsI13__nv_bfloat16S2_fS2_fjLj6144ELj1ELj1ELj8ELj16ENS_18Kernel_traits_baseILj6144ES2_S2_fS2_fjLj256EEEEELb0ELb0ELb1ELb1EEEvNS_9FwdParamsE
        .type           _ZN10layer_norm13ln_fwd_kernelINS_13Kernel_traitsI13__nv_bfloat16S2_fS2_fjLj6144ELj1ELj1ELj8ELj16ENS_18Kernel_traits_baseILj6144ES2_S2_fS2_fjLj256EEEEELb0ELb0ELb1ELb1EEEvNS_9FwdParamsE,@function
        .size           _ZN10layer_norm13ln_fwd_kernelINS_13Kernel_traitsI13__nv_bfloat16S2_fS2_fjLj6144ELj1ELj1ELj8ELj16ENS_18Kernel_traits_baseILj6144ES2_S2_fS2_fjLj256EEEEELb0ELb0ELb1ELb1EEEvNS_9FwdParamsE,(.L_x_20954 - _ZN10layer_norm13ln_fwd_kernelINS_13Kernel_traitsI13__nv_bfloat16S2_fS2_fjLj6144ELj1ELj1ELj8ELj16ENS_18Kernel_traits_baseILj6144ES2_S2_fS2_fjLj256EEEEELb0ELb0ELb1ELb1EEEvNS_9FwdParamsE)
        .other          _ZN10layer_norm13ln_fwd_kernelINS_13Kernel_traitsI13__nv_bfloat16S2_fS2_fjLj6144ELj1ELj1ELj8ELj16ENS_18Kernel_traits_baseILj6144ES2_S2_fS2_fjLj256EEEEELb0ELb0ELb1ELb1EEEvNS_9FwdParamsE,@"STO_CUDA_ENTRY STV_DEFAULT"
_ZN10layer_norm13ln_fwd_kernelINS_13Kernel_traitsI13__nv_bfloat16S2_fS2_fjLj6144ELj1ELj1ELj8ELj16ENS_18Kernel_traits_baseILj6144ES2_S2_fS2_fjLj256EEEEELb0ELb0ELb1ELb1EEEvNS_9FwdParamsE:
.text._ZN10layer_norm13ln_fwd_kernelINS_13Kernel_traitsI13__nv_bfloat16S2_fS2_fjLj6144ELj1ELj1ELj8ELj16ENS_18Kernel_traits_baseILj6144ES2_S2_fS2_fjLj256EEEEELb0ELb0ELb1ELb1EEEvNS_9FwdParamsE:
        /* <DEDUP_REMOVED lines=38> */
[----:B------:R-:W0:Y:S01]  /*0260*/  LDCU.U8 UR10, c[0x0][0x410] ;  /* 0x00008200ff0a77ac */ /* 0x000e220008000000 */
[----:B------:R-:W-:-:S02]  /*0270*/  PRMT R6, R42, 0x7632, R6 ;  /* 0x000076322a067816 */ /* 0x000fc40000000006 */
[----:B------:R-:W-:Y:S01]  /*0280*/  PRMT R7, R41, 0x7632, R7 ;  /* 0x0000763229077816 */ /* 0x000fe20000000007 */
[----:B------:R-:W1:Y:S01]  /*0290*/  LDCU UR11, c[0x0][0x400] ;  /* 0x00008000ff0b77ac */ /* 0x000e620008000800 */
[----:B------:R-:W-:Y:S01]  /*02a0*/  PRMT R60, R40, 0x7632, R60 ;  /* 0x00007632283c7816 */ /* 0x000fe2000000003c */
[----:B------:R-:W2:Y:S06]  /*02b0*/  LDCU.64 UR8, c[0x0][0x3a0] ;  /* 0x00007400ff0877ac */ /* 0x000eac0008000a00 */
.L_x_6268:
[----:B------:R-:W3:Y:S08]  /*02c0*/  LDC.64 R64, c[0x0][0x3f0] ;  /* 0x0000fc00ff407b82 */ /* 0x000ef00000000a00 */
[----:B------:R-:W4:Y:S08]  /*02d0*/  LDC R67, c[0x0][0x388] ;  /* 0x0000e200ff437b82 */ /* 0x000f300000000800 */
[----:B------:R-:W0:Y:S01]  /*02e0*/  LDC.64 R10, c[0x0][0x3f8] ;  /* 0x0000fe00ff0a7b82 */ /* 0x000e220000000a00 */
[----:B---3--:R-:W-:-:S06]  /*02f0*/  IMAD.WIDE R64, R62, 0x4, R64 ;  /* 0x000000043e407825 */ /* 0x008fcc00078e0240 */
[----:B------:R-:W3:Y:S01]  /*0300*/  LDG.E R64, desc[UR6][R64.64] ;  /* 0x0000000640407981 */ /* 0x000ee2000c1e1900 */
[----:B0-----:R-:W-:-:S05]  /*0310*/  IMAD.WIDE R10, R62, 0x4, R10 ;  /* 0x000000043e0a7825 */ /* 0x001fca00078e020a */
[----:B------:R0:W5:Y:S01]  /*0320*/  LDG.E R63, desc[UR6][R10.64] ;  /* 0x000000060a3f7981 */ /* 0x000162000c1e1900 */
[----:B---3--:R-:W-:-:S13]  /*0330*/  ISETP.GE.AND P0, PT, R64, 0x1, PT ;  /* 0x000000014000780c */ /* 0x008fda0003f06270 */
[----:B------:R-:W-:Y:S01]  /*0340*/  @P0 IADD3 R8, PT, PT, R64, -0x1, RZ ;  /* 0xffffffff40080810 */ /* 0x000fe20007ffe0ff */
[----:B------:R-:W3:Y:S04]  /*0350*/  @P0 LDC.64 R12, c[0x0][0x390] ;  /* 0x0000e400ff0c0b82 */ /* 0x000ee80000000a00 */
[----:B----4-:R-:W-:-:S05]  /*0360*/  @P0 IMAD R8, R8, R67, RZ ;  /* 0x0000004308080224 */ /* 0x010fca00078e02ff */
[----:B------:R-:W-:-:S04]  /*0370*/  @P0 SHF.R.S32.HI R9, RZ, 0x1f, R8 ;  /* 0x0000001fff090819 */ /* 0x000fc80000011408 */
[----:B------:R-:W-:Y:S01]  /*0380*/  @P0 LEA.HI R9, R9, R8, RZ, 0x3 ;  /* 0x0000000809090211 */ /* 0x000fe200078f18ff */
[----:B------:R-:W-:-:S03]  /*0390*/  HFMA2 R8, -RZ, RZ, 0, 0 ;  /* 0x00000000ff087431 */ /* 0x000fc600000001ff */
[----:B------:R-:W-:-:S05]  /*03a0*/  @P0 LEA.HI.SX32 R8, R9, R66, 0x1d ;  /* 0x0000004209080211 */ /* 0x000fca00078feaff */
[----:B---3--:R-:W-:-:S05]  /*03b0*/  @P0 IMAD.WIDE.U32 R12, R8, 0x10, R12 ;  /* 0x00000010080c0825 */ /* 0x008fca00078e000c */
[----:B------:R0:W5:Y:S01]  /*03c0*/  @P0 LDG.E.128 R28, desc[UR6][R12.64] ;  /* 0x000000060c1c0981 */ /* 0x000162000c1e1d00 */
[----:B--2---:R-:W-:Y:S01]  /*03d0*/  UISETP.NE.U32.AND UP0, UPT, UR8, URZ, UPT ;  /* 0x000000ff0800728c */ /* 0x004fe2000bf05070 */
[----:B------:R-:W-:-:S03]  /*03e0*/  IMAD R9, R62, R67, RZ ;  /* 0x000000433e097224 */ /* 0x000fc600078e02ff */
[----:B------:R-:W-:Y:S02]  /*03f0*/  UISETP.NE.AND.EX UP0, UPT, UR9, URZ, UPT, UP0 ;  /* 0x000000ff0900728c */ /* 0x000fe4000bf05300 */
[----:B------:R-:W-:-:S04]  /*0400*/  SHF.R.S32.HI R14, RZ, 0x1f, R9 ;  /* 0x0000001fff0e7819 */ /* 0x000fc80000011409 */
[----:B------:R-:W-:-:S04]  /*0410*/  LEA.HI R65, R14, R9, RZ, 0x3 ;  /* 0x000000090e417211 */ /* 0x000fc800078f18ff */
[----:B------:R-:W-:Y:S01]  /*0420*/  LEA.HI.SX32 R65, R65, R66, 0x1d ;  /* 0x0000004241417211 */ /* 0x000fe200078feaff */
[----:B0-----:R-:W-:Y:S06]  /*0430*/  BRA.U !UP0, `(.L_x_6256) ;  /* 0x0000000108887547 */ /* 0x001fec000b800000 */
[----:B------:R-:W0:Y:S02]  /*0440*/  LDC.64 R14, c[0x0][0x3a0] ;  /* 0x0000e800ff0e7b82 */ /* 0x000e240000000a00 */
[----:B0-----:R-:W-:-:S05]  /*0450*/  IMAD.WIDE.U32 R14, R65, 0x20, R14 ;  /* 0x00000020410e7825 */ /* 0x001fca00078e000e */
[----:B------:R-:W2:Y:S04]  /*0460*/  LDG.E.128 R24, desc[UR6][R14.64] ;  /* 0x000000060e187981 */ /* 0x000ea8000c1e1d00 */
[----:B------:R0:W3:Y:S01]  /*0470*/  LDG.E.128 R20, desc[UR6][R14.64+0x10] ;  /* 0x000010060e147981 */ /* 0x0000e2000c1e1d00 */
[----:B------:R-:W-:-:S13]  /*0480*/  ISETP.GT.AND P1, PT, R64, RZ, PT ;  /* 0x000000ff4000720c */ /* 0x000fda0003f24270 */
[----:B------:R-:W2:Y:S01]  /*0490*/  @P1 LDC R18, c[0x0][0x40c] ;  /* 0x00010300ff121b82 */ /* 0x000ea20000000800 */
[C---:B-----5:R-:W-:Y:S02]  /*04a0*/  @P1 SHF.L.U32 R13, R28.reuse, 0x10, RZ ;  /* 0x000000101c0d1819 */ /* 0x060fe400000006ff */
[----:B------:R-:W-:Y:S02]  /*04b0*/  @P1 PRMT R16, R28, 0x7632, R16 ;  /* 0x000076321c101816 */ /* 0x000fe40000000010 */
[----:B------:R-:W-:Y:S02]  /*04c0*/  @P1 SHF.L.U32 R17, R29, 0x10, RZ ;  /* 0x000000101d111819 */ /* 0x000fe400000006ff */
[----:B------:R-:W-:Y:S01]  /*04d0*/  @P1 SHF.L.U32 R16, R16, 0x10, RZ ;  /* 0x0000001010101819 */ /* 0x000fe200000006ff */
[----:B------:R-:W4:Y:S01]  /*04e0*/  @P1 LDC R56, c[0x0][0x40c] ;  /* 0x00010300ff381b82 */ /* 0x000f220000000800 */
[----:B0-----:R-:W-:-:S07]  /*04f0*/  @P1 SHF.L.U32 R15, R30, 0x10, RZ ;  /* 0x000000101e0f1819 */ /* 0x001fce00000006ff */
[----:B------:R-:W0:Y:S08]  /*0500*/  @P1 LDC R19, c[0x0][0x40c] ;  /* 0x00010300ff131b82 */ /* 0x000e300000000800 */
[----:B------:R-:W1:Y:S08]  /*0510*/  @P1 LDC R10, c[0x0][0x40c] ;  /* 0x00010300ff0a1b82 */ /* 0x000e700000000800 */
[----:B------:R-:W3:Y:S08]  /*0520*/  @P1 LDC R9, c[0x0][0x40c] ;  /* 0x00010300ff091b82 */ /* 0x000ef00000000800 */
[----:B------:R-:W1:Y:S08]  /*0530*/  @P1 LDC R12, c[0x0][0x40c] ;  /* 0x00010300ff0c1b82 */ /* 0x000e700000000800 */
[----:B------:R-:W1:Y:S08]  /*0540*/  @P1 LDC R11, c[0x0][0x40c] ;  /* 0x00010300ff0b1b82 */ /* 0x000e700000000800 */
[----:B------:R-:W1:Y:S01]  /*0550*/  @P1 LDC R14, c[0x0][0x40c] ;  /* 0x00010300ff0e1b82 */ /* 0x000e620000000800 */
[----:B--2---:R-:W-:Y:S01]  /*0560*/  @P1 FFMA.FTZ R24, R13, R18, R24 ;  /* 0x000000120d181223 */ /* 0x004fe20000010018 */
[----:B----4-:R-:W-:Y:S01]  /*0570*/  @P1 FFMA.FTZ R26, R17, R56, R26 ;  /* 0x00000038111a1223 */ /* 0x010fe2000001001a */
[----:B------:R-:W-:Y:S01]  /*0580*/  @P1 PRMT R13, R29, 0x7632, R13 ;  /* 0x000076321d0d1816 */ /* 0x000fe2000000000d */
[----:B0-----:R-:W-:Y:S01]  /*0590*/  @P1 FFMA.FTZ R25, R16, R19, R25 ;  /* 0x0000001310191223 */ /* 0x001fe20000010019 */
[----:B------:R-:W-:Y:S01]  /*05a0*/  @P1 PRMT R17, R30, 0x7632, R17 ;  /* 0x000076321e111816 */ /* 0x000fe20000000011 */
[----:B---3--:R-:W-:Y:S01]  /*05b0*/  @P1 FFMA.FTZ R20, R15, R9, R20 ;  /* 0x000000090f141223 */ /* 0x008fe20000010014 */
[----:B------:R-:W-:-:S02]  /*05c0*/  @P1 PRMT R56, R31, 0x7632, R56 ;  /* 0x000076321f381816 */ /* 0x000fc40000000038 */
[----:B------:R-:W-:Y:S02]  /*05d0*/  @P1 SHF.L.U32 R19, R31, 0x10, RZ ;  /* 0x000000101f131819 */ /* 0x000fe400000006ff */
[----:B------:R-:W-:Y:S02]  /*05e0*/  @P1 SHF.L.U32 R16, R13, 0x10, RZ ;  /* 0x000000100d101819 */ /* 0x000fe400000006ff */
[----:B------:R-:W-:Y:S01]  /*05f0*/  @P1 SHF.L.U32 R18, R17, 0x10, RZ ;  /* 0x0000001011121819 */ /* 0x000fe200000006ff */
[----:B-1----:R-:W-:Y:S01]  /*0600*/  @P1 FFMA.FTZ R22, R19, R11, R22 ;  /* 0x0000000b13161223 */ /* 0x002fe20000010016 */
[----:B------:R-:W-:Y:S01]  /*0610*/  @P1 SHF.L.U32 R56, R56, 0x10, RZ ;  /* 0x0000001038381819 */ /* 0x000fe200000006ff */
[----:B------:R-:W-:Y:S02]  /*0620*/  @P1 FFMA.FTZ R27, R16, R10, R27 ;  /* 0x0000000a101b1223 */ /* 0x000fe4000001001b */
[----:B------:R-:W-:Y:S02]  /*0630*/  @P1 FFMA.FTZ R21, R18, R12, R21 ;  /* 0x0000000c12151223 */ /* 0x000fe40000010015 */
[----:B------:R-:W-:Y:S01]  /*0640*/  @P1 FFMA.FTZ R23, R56, R14, R23 ;  /* 0x0000000e38171223 */ /* 0x000fe20000010017 */
[----:B------:R-:W-:Y:S06]  /*0650*/  BRA `(.L_x_6257) ;  /* 0x0000000000807947 */ /* 0x000fec0003800000 */
.L_x_6256:
[----:B------:R-:W0:Y:S01]  /*0660*/  @P0 LDC R12, c[0x0][0x40c] ;  /* 0x00010300ff0c0b82 */ /* 0x000e220000000800 */
[----:B-----5:R-:W-:Y:S02]  /*0670*/  @P0 PRMT R9, R28, 0x7632, R9 ;  /* 0x000076321c090816 */ /* 0x020fe40000000009 */
[----:B------:R-:W-:Y:S02]  /*0680*/  CS2R R24, SRZ ;  /* 0x0000000000187805 */ /* 0x000fe4000001ff00 */
[----:B------:R-:W-:Y:S02]  /*0690*/  @P0 PRMT R10, R29, 0x7632, R10 ;  /* 0x000076321d0a0816 */ /* 0x000fe4000000000a */
[----:B------:R-:W-:Y:S02]  /*06a0*/  CS2R R26, SRZ ;  /* 0x00000000001a7805 */ /* 0x000fe4000001ff00 */
[----:B------:R-:W-:Y:S02]  /*06b0*/  @P0 PRMT R11, R30, 0x7632, R11 ;  /* 0x000076321e0b0816 */ /* 0x000fe4000000000b */
[----:B------:R-:W-:-:S02]  /*06c0*/  CS2R R20, SRZ ;  /* 0x0000000000147805 */ /* 0x000fc4000001ff00 */
[----:B------:R-:W-:Y:S01]  /*06d0*/  @P0 SHF.L.U32 R9, R9, 0x10, RZ ;  /* 0x0000001009090819 */ /* 0x000fe200000006ff */
[----:B------:R-:W2:Y:S01]  /*06e0*/  @P0 LDC R15, c[0x0][0x40c] ;  /* 0x00010300ff0f0b82 */ /* 0x000ea20000000800 */
[----:B------:R-:W-:Y:S02]  /*06f0*/  @P0 SHF.L.U32 R10, R10, 0x10, RZ ;  /* 0x000000100a0a0819 */ /* 0x000fe400000006ff */
[----:B------:R-:W-:Y:S02]  /*0700*/  CS2R R22, SRZ ;  /* 0x0000000000167805 */ /* 0x000fe4000001ff00 */
[----:B------:R-:W-:-:S03]  /*0710*/  @P0 SHF.L.U32 R11, R11, 0x10, RZ ;  /* 0x000000100b0b0819 */ /* 0x000fc600000006ff */
[----:B------:R-:W3:Y:S08]  /*0720*/  @P0 LDC R16, c[0x0][0x40c] ;  /* 0x00010300ff100b82 */ /* 0x000ef00000000800 */
[----:B------:R-:W4:Y:S01]  /*0730*/  @P0 LDC R56, c[0x0][0x40c] ;  /* 0x00010300ff380b82 */ /* 0x000f220000000800 */
[----:B0-----:R-:W-:Y:S01]  /*0740*/  @P0 FMUL.FTZ R25, R9, R12 ;  /* 0x0000000c09190220 */ /* 0x001fe20000410000 */
[----:B------:R-:W-:-:S02]  /*0750*/  @P0 PRMT R9, R31, 0x7632, R9 ;  /* 0x000076321f090816 */ /* 0x000fc40000000009 */
[----:B------:R-:W-:Y:S02]  /*0760*/  @P0 SHF.L.U32 R12, R30, 0x10, RZ ;  /* 0x000000101e0c0819 */ /* 0x000fe400000006ff */
[----:B------:R-:W-:Y:S02]  /*0770*/  @P0 SHF.L.U32 R9, R9, 0x10, RZ ;  /* 0x0000001009090819 */ /* 0x000fe400000006ff */
[----:B------:R-:W0:Y:S01]  /*0780*/  @P0 LDC R13, c[0x0][0x40c] ;  /* 0x00010300ff0d0b82 */ /* 0x000e220000000800 */
[----:B--2---:R-:W-:Y:S01]  /*0790*/  @P0 FMUL.FTZ R27, R10, R15 ;  /* 0x0000000f0a1b0220 */ /* 0x004fe20000410000 */
[----:B------:R-:W-:Y:S02]  /*07a0*/  @P0 SHF.L.U32 R10, R28, 0x10, RZ ;  /* 0x000000101c0a0819 */ /* 0x000fe400000006ff */
[----:B------:R-:W-:-:S04]  /*07b0*/  @P0 SHF.L.U32 R15, R31, 0x10, RZ ;  /* 0x000000101f0f0819 */ /* 0x000fc800000006ff */
[----:B------:R-:W2:Y:S01]  /*07c0*/  @P0 LDC R14, c[0x0][0x40c] ;  /* 0x00010300ff0e0b82 */ /* 0x000ea20000000800 */
[----:B---3--:R-:W-:Y:S01]  /*07d0*/  @P0 FMUL.FTZ R21, R11, R16 ;  /* 0x000000100b150220 */ /* 0x008fe20000410000 */
[----:B------:R-:W-:-:S06]  /*07e0*/  @P0 SHF.L.U32 R11, R29, 0x10, RZ ;  /* 0x000000101d0b0819 */ /* 0x000fcc00000006ff */
[----:B------:R-:W3:Y:S01]  /*07f0*/  @P0 LDC R17, c[0x0][0x40c] ;  /* 0x00010300ff110b82 */ /* 0x000ee20000000800 */
[----:B----4-:R-:W-:-:S07]  /*0800*/  @P0 FMUL.FTZ R23, R9, R56 ;  /* 0x0000003809170220 */ /* 0x010fce0000410000 */
[----:B------:R-:W4:Y:S01]  /*0810*/  @P0 LDC R18, c[0x0][0x40c] ;  /* 0x00010300ff120b82 */ /* 0x000f220000000800 */
[----:B0-----:R-:W-:Y:S01]  /*0820*/  @P0 FMUL.FTZ R24, R10, R13 ;  /* 0x0000000d0a180220 */ /* 0x001fe20000410000 */
[----:B--2---:R-:W-:Y:S01]  /*0830*/  @P0 FMUL.FTZ R26, R11, R14 ;  /* 0x0000000e0b1a0220 */ /* 0x004fe20000410000 */
[----:B---3--:R-:W-:Y:S01]  /*0840*/  @P0 FMUL.FTZ R20, R12, R17 ;  /* 0x000000110c140220 */ /* 0x008fe20000410000 */
[----:B----4-:R-:W-:-:S07]  /*0850*/  @P0 FMUL.FTZ R22, R15, R18 ;  /* 0x000000120f160220 */ /* 0x010fce0000410000 */
.L_x_6257:
[----:B------:R-:W0:Y:S01]  /*0860*/  LDC.64 R68, c[0x0][0x3a8] ;  /* 0x0000ea00ff447b82 */ /* 0x000e220000000a00 */
[----:B------:R-:W-:-:S07]  /*0870*/  @P0 IADD3 R9, PT, PT, R8, 0x100, RZ ;  /* 0x0000010008090810 */ /* 0x000fce0007ffe0ff */
[----:B------:R-:W2:Y:S01]  /*0880*/  @P0 LDC.64 R12, c[0x0][0x390] ;  /* 0x0000e400ff0c0b82 */ /* 0x000ea20000000a00 */
[----:B0-----:R-:W-:-:S05]  /*0890*/  IMAD.WIDE.U32 R10, R65, 0x20, R68 ;  /* 0x00000020410a7825 */ /* 0x001fca00078e0044 */
[----:B------:R0:W-:Y:S01]  /*08a0*/  STG.E.128 desc[UR6][R10.64], R24 ;  /* 0x000000180a007986 */ /* 0x0001e2000c101d06 */
[----:B--2---:R-:W-:-:S03]  /*08b0*/  @P0 IMAD.WIDE.U32 R12, R9, 0x10, R12 ;  /* 0x00000010090c0825 */ /* 0x004fc600078e000c */
[----:B------:R0:W-:Y:S04]  /*08c0*/  STG.E.128 desc[UR6][R10.64+0x10], R20 ;  /* 0x000010140a007986 */ /* 0x0001e8000c101d06 */
[----:B------:R0:W5:Y:S01]  /*08d0*/  @P0 LDG.E.128 R28, desc[UR6][R12.64] ;  /* 0x000000060c1c0981 */ /* 0x000162000c1e1d00 */
[----:B------:R-:W-:Y:S05]  /*08e0*/  BRA.U !UP0, `(.L_x_6258) ;  /* 0x00000001088c7547 */ /* 0x000fea000b800000 */
[----:B------:R-:W2:Y:S01]  /*08f0*/  LDC.64 R56, c[0x0][0x3a0] ;  /* 0x0000e800ff387b82 */ /* 0x000ea20000000a00 */
[----:B------:R-:W-:-:S05]  /*0900*/  IADD3 R9, PT, PT, R65, 0x100, RZ ;  /* 0x0000010041097810 */ /* 0x000fca0007ffe0ff */
[----:B--2---:R-:W-:-:S05]  /*0910*/  IMAD.WIDE.U32 R56, R9, 0x20, R56 ;  /* 0x0000002009387825 */ /* 0x004fca00078e0038 */
[----:B------:R-:W2:Y:S04]  /*0920*/  LDG.E.128 R16, desc[UR6][R56.64] ;  /* 0x0000000638107981 */ /* 0x000ea8000c1e1d00 */
[----:B0-----:R0:W3:Y:S01]  /*0930*/  LDG.E.128 R12, desc[UR6][R56.64+0x10] ;  /* 0x00001006380c7981 */ /* 0x0010e2000c1e1d00 */
[----:B------:R-:W-:-:S13]  /*0940*/  ISETP.GT.AND P1, PT, R64, RZ, PT ;  /* 0x000000ff4000720c */ /* 0x000fda0003f24270 */
[----:B------:R-:W2:Y:S01]  /*0950*/  @P1 LDC R59, c[0x0][0x40c] ;  /* 0x00010300ff3b1b82 */ /* 0x000ea20000000800 */
[C---:B-----5:R-:W-:Y:S02]  /*0960*/  @P1 PRMT R9, R28.reuse, 0x7632, R9 ;  /* 0x000076321c091816 */ /* 0x060fe40000000009 */
[----:B------:R-:W-:Y:S02]  /*0970*/  @P1 SHF.L.U32 R11, R28, 0x10, RZ ;  /* 0x000000101c0b1819 */ /* 0x000fe400000006ff */
[----:B------:R-:W-:Y:S02]  /*0980*/  @P1 SHF.L.U32 R58, R9, 0x10, RZ ;  /* 0x00000010093a1819 */ /* 0x000fe400000006ff */
[----:B------:R-:W-:Y:S01]  /*0990*/  @P1 SHF.L.U32 R9, R29, 0x10, RZ ;  /* 0x000000101d091819 */ /* 0x000fe200000006ff */
[----:B------:R-:W4:Y:S08]  /*09a0*/  @P1 LDC R66, c[0x0][0x40c] ;  /* 0x00010300ff421b82 */ /* 0x000f300000000800 */
[----:B------:R-:W1:Y:S08]  /*09b0*/  @P1 LDC R70, c[0x0][0x40c] ;  /* 0x00010300ff461b82 */ /* 0x000e700000000800 */
[----:B------:R-:W1:Y:S08]  /*09c0*/  @P1 LDC R10, c[0x0][0x40c] ;  /* 0x00010300ff0a1b82 */ /* 0x000e700000000800 */
[----:B0-----:R-:W3:Y:S08]  /*09d0*/  @P1 LDC R57, c[0x0][0x40c] ;  /* 0x00010300ff391b82 */ /* 0x001ef00000000800 */
[----:B------:R-:W0:Y:S01]  /*09e0*/  @P1 LDC R56, c[0x0][0x40c] ;  /* 0x00010300ff381b82 */ /* 0x000e220000000800 */
[----:B--2---:R-:W-:Y:S01]  /*09f0*/  @P1 FFMA.FTZ R16, R11, R59, R16 ;  /* 0x0000003b0b101223 */ /* 0x004fe20000010010 */
[----:B----4-:R-:W-:Y:S01]  /*0a00*/  @P1 FFMA.FTZ R17, R58, R66, R17 ;  /* 0x000000423a111223 */ /* 0x010fe20000010011 */
[----:B------:R-:W-:Y:S01]  /*0a10*/  @P1 PRMT R11, R29, 0x7632, R11 ;  /* 0x000076321d0b1816 */ /* 0x000fe2000000000b */
[----:B-1----:R-:W-:-:S04]  /*0a20*/  @P1 FFMA.FTZ R18, R9, R70, R18 ;  /* 0x0000004609121223 */ /* 0x002fc80000010012 */
[----:B------:R-:W1:Y:S01]  /*0a30*/  @P1 LDC R58, c[0x0][0x40c] ;  /* 0x00010300ff3a1b82 */ /* 0x000e620000000800 */
[----:B------:R-:W-:Y:S02]  /*0a40*/  @P1 SHF.L.U32 R66, R11, 0x10, RZ ;  /* 0x000000100b421819 */ /* 0x000fe400000006ff */
[----:B------:R-:W-:-:S03]  /*0a50*/  @P1 SHF.L.U32 R11, R30, 0x10, RZ ;  /* 0x000000101e0b1819 */ /* 0x000fc600000006ff */
[----:B------:R-:W-:Y:S02]  /*0a60*/  @P1 FFMA.FTZ R19, R66, R10, R19 ;  /* 0x0000000a42131223 */ /* 0x000fe40000010013 */
[----:B------:R-:W2:Y:S01]  /*0a70*/  @P1 LDC R9, c[0x0][0x40c] ;  /* 0x00010300ff091b82 */ /* 0x000ea20000000800 */
[----:B------:R-:W-:Y:S01]  /*0a80*/  @P1 PRMT R10, R30, 0x7632, R10 ;  /* 0x000076321e0a1816 */ /* 0x000fe2000000000a */
[----:B---3--:R-:W-:Y:S01]  /*0a90*/  @P1 FFMA.FTZ R12, R11, R57, R12 ;  /* 0x000000390b0c1223 */ /* 0x008fe2000001000c */
[C---:B------:R-:W-:Y:S02]  /*0aa0*/  @P1 PRMT R11, R31.reuse, 0x7632, R11 ;  /* 0x000076321f0b1816 */ /* 0x040fe4000000000b */
[----:B------:R-:W-:Y:S02]  /*0ab0*/  @P1 SHF.L.U32 R10, R10, 0x10, RZ ;  /* 0x000000100a0a1819 */ /* 0x000fe400000006ff */
[----:B------:R-:W-:-:S03]  /*0ac0*/  @P1 SHF.L.U32 R57, R31, 0x10, RZ ;  /* 0x000000101f391819 */ /* 0x000fc600000006ff */
[----:B0-----:R-:W-:Y:S01]  /*0ad0*/  @P1 FFMA.FTZ R13, R10, R56, R13 ;  /* 0x000000380a0d1223 */ /* 0x001fe2000001000d */
[----:B------:R-:W-:-:S05]  /*0ae0*/  @P1 SHF.L.U32 R10, R11, 0x10, RZ ;  /* 0x000000100b0a1819 */ /* 0x000fca00000006ff */
[----:B-1----:R-:W-:Y:S01]  /*0af0*/  @P1 FFMA.FTZ R15, R10, R58, R15 ;  /* 0x0000003a0a0f1223 */ /* 0x002fe2000001000f */
[----:B--2---:R-:W-:Y:S01]  /*0b00*/  @P1 FFMA.FTZ R14, R57, R9, R14 ;  /* 0x00000009390e1223 */ /* 0x004fe2000001000e */
[----:B------:R-:W-:Y:S06]  /*0b10*/  BRA `(.L_x_6259) ;  /* 0x0000000000907947 */ /* 0x000fec0003800000 */
.L_x_6258:
[----:B------:R-:W2:Y:S01]  /*0b20*/  @P0 LDC R59, c[0x0][0x40c] ;  /* 0x00010300ff3b0b82 */ /* 0x000ea20000000800 */
[----:B-----5:R-:W-:Y:S01]  /*0b30*/  @P0 PRMT R15, R30, 0x7632, R15 ;  /* 0x000076321e0f0816 */ /* 0x020fe2000000000f */
[----:B------:R-:W-:Y:S01]  /*0b40*/  HFMA2 R19, -RZ, RZ, 0, 0 ;  /* 0x00000000ff137431 */ /* 0x000fe200000001ff */
[----:B------:R-:W-:Y:S02]  /*0b50*/  @P0 PRMT R14, R29, 0x7632, R14 ;  /* 0x000076321d0e0816 */ /* 0x000fe4000000000e */
[----:B------:R-:W-:Y:S02]  /*0b60*/  @P0 PRMT R18, R31, 0x7632, R18 ;  /* 0x000076321f120816 */ /* 0x000fe40000000012 */
[----:B0-----:R-:W-:Y:S01]  /*0b70*/  @P0 PRMT R12, R28, 0x7632, R12 ;  /* 0x000076321c0c0816 */ /* 0x001fe2000000000c */
[----:B------:R-:W0:Y:S01]  /*0b80*/  @P0 LDC R73, c[0x0][0x40c] ;  /* 0x00010300ff490b82 */ /* 0x000e220000000800 */
[----:B------:R-:W-:Y:S01]  /*0b90*/  @P0 SHF.L.U32 R16, R15, 0x10, RZ ;  /* 0x000000100f100819 */ /* 0x000fe200000006ff */
[----:B------:R-:W-:Y:S01]  /*0ba0*/  HFMA2 R15, -RZ, RZ, 0, 0 ;  /* 0x00000000ff0f7431 */ /* 0x000fe200000001ff */
[----:B------:R-:W-:-:S02]  /*0bb0*/  @P0 SHF.L.U32 R14, R14, 0x10, RZ ;  /* 0x000000100e0e0819 */ /* 0x000fc400000006ff */
[----:B------:R-:W-:Y:S02]  /*0bc0*/  @P0 SHF.L.U32 R18, R18, 0x10, RZ ;  /* 0x0000001012120819 */ /* 0x000fe400000006ff */
[----:B------:R-:W-:Y:S01]  /*0bd0*/  @P0 SHF.L.U32 R12, R12, 0x10, RZ ;  /* 0x000000100c0c0819 */ /* 0x000fe200000006ff */
[----:B------:R-:W3:Y:S01]  /*0be0*/  @P0 LDC R57, c[0x0][0x40c] ;  /* 0x00010300ff390b82 */ /* 0x000ee20000000800 */
[----:B------:R-:W-:Y:S02]  /*0bf0*/  MOV R17, RZ ;  /* 0x000000ff00117202 */ /* 0x000fe40000000f00 */
[----:B------:R-:W-:Y:S02]  /*0c00*/  @P0 SHF.L.U32 R58, R29, 0x10, RZ ;  /* 0x000000101d3a0819 */ /* 0x000fe400000006ff */
[----:B------:R-:W-:Y:S02]  /*0c10*/  @P0 SHF.L.U32 R66, R30, 0x10, RZ ;  /* 0x000000101e420819 */ /* 0x000fe400000006ff */
[----:B------:R-:W-:Y:S01]  /*0c20*/  MOV R13, RZ ;  /* 0x000000ff000d7202 */ /* 0x000fe20000000f00 */
[----:B------:R-:W4:Y:S01]  /*0c30*/  @P0 LDC R71, c[0x0][0x40c] ;  /* 0x00010300ff470b82 */ /* 0x000f220000000800 */
[----:B--2---:R-:W-:Y:S01]  /*0c40*/  @P0 FMUL.FTZ R19, R14, R59 ;  /* 0x0000003b0e130220 */ /* 0x004fe20000410000 */
[----:B------:R-:W-:Y:S01]  /*0c50*/  HFMA2 R14, -RZ, RZ, 0, 0 ;  /* 0x00000000ff0e7431 */ /* 0x000fe200000001ff */
[----:B------:R-:W-:-:S05]  /*0c60*/  @P0 SHF.L.U32 R59, R31, 0x10, RZ ;  /* 0x000000101f3b0819 */ /* 0x000fca00000006ff */
[----:B------:R-:W2:Y:S01]  /*0c70*/  @P0 LDC R10, c[0x0][0x40c] ;  /* 0x00010300ff0a0b82 */ /* 0x000ea20000000800 */
[----:B0-----:R-:W-:Y:S01]  /*0c80*/  @P0 FMUL.FTZ R15, R18, R73 ;  /* 0x00000049120f0220 */ /* 0x001fe20000410000 */
[----:B------:R-:W-:-:S06]  /*0c90*/  HFMA2 R18, -RZ, RZ, 0, 0 ;  /* 0x00000000ff127431 */ /* 0x000fcc00000001ff */
[----:B------:R-:W0:Y:S01]  /*0ca0*/  @P0 LDC R9, c[0x0][0x40c] ;  /* 0x00010300ff090b82 */ /* 0x000e220000000800 */
[----:B---3--:R-:W-:Y:S01]  /*0cb0*/  @P0 FMUL.FTZ R17, R12, R57 ;  /* 0x000000390c110220 */ /* 0x008fe20000410000 */
[----:B------:R-:W-:Y:S02]  /*0cc0*/  @P0 SHF.L.U32 R57, R28, 0x10, RZ ;  /* 0x000000101c390819 */ /* 0x000fe400000006ff */
[----:B------:R-:W-:-:S04]  /*0cd0*/  MOV R12, RZ ;  /* 0x000000ff000c7202 */ /* 0x000fc80000000f00 */
[----:B------:R-:W3:Y:S01]  /*0ce0*/  @P0 LDC R11, c[0x0][0x40c] ;  /* 0x00010300ff0b0b82 */ /* 0x000ee20000000800 */
[----:B----4-:R-:W-:Y:S01]  /*0cf0*/  @P0 FMUL.FTZ R13, R16, R71 ;  /* 0x00000047100d0220 */ /* 0x010fe20000410000 */
[----:B------:R-:W-:-:S06]  /*0d00*/  MOV R16, RZ ;  /* 0x000000ff00107202 */ /* 0x000fcc0000000f00 */
[----:B------:R-:W4:Y:S01]  /*0d10*/  @P0 LDC R56, c[0x0][0x40c] ;  /* 0x00010300ff380b82 */ /* 0x000f220000000800 */
[----:B--2---:R-:W-:Y:S01]  /*0d20*/  @P0 FMUL.FTZ R16, R57, R10 ;  /* 0x0000000a39100220 */ /* 0x004fe20000410000 */
[----:B0-----:R-:W-:Y:S01]  /*0d30*/  @P0 FMUL.FTZ R18, R58, R9 ;  /* 0x000000093a120220 */ /* 0x001fe20000410000 */
[----:B---3--:R-:W-:Y:S01]  /*0d40*/  @P0 FMUL.FTZ R12, R66, R11 ;  /* 0x0000000b420c0220 */ /* 0x008fe20000410000 */
[----:B----4-:R-:W-:-:S07]  /*0d50*/  @P0 FMUL.FTZ R14, R59, R56 ;  /* 0x000000383b0e0220 */ /* 0x010fce0000410000 */
.L_x_6259:
[----:B------:R-:W-:-:S05]  /*0d60*/  IADD3 R11, PT, PT, R65, 0x100, RZ ;  /* 0x00000100410b7810 */ /* 0x000fca0007ffe0ff */
[----:B------:R-:W-:-:S05]  /*0d70*/  IMAD.WIDE.U32 R10, R11, 0x20, R68 ;  /* 0x000000200b0a7825 */ /* 0x000fca00078e0044 */
[----:B------:R0:W-:Y:S04]  /*0d80*/  STG.E.128 desc[UR6][R10.64], R16 ;  /* 0x000000100a007986 */ /* 0x0001e8000c101d06 */
[----:B------:R0:W-:Y:S01]  /*0d90*/  STG.E.128 desc[UR6][R10.64+0x10], R12 ;  /* 0x0000100c0a007986 */ /* 0x0001e2000c101d06 */
[----:B------:R-:W-:Y:S05]  /*0da0*/  @!P0 BRA `(.L_x_6260) ;  /* 0x0000000000108947 */ /* 0x000fea0003800000 */
[----:B------:R-:W2:Y:S01]  /*0db0*/  LDC.64 R28, c[0x0][0x390] ;  /* 0x0000e400ff1c7b82 */ /* 0x000ea20000000a00 */
[----:B------:R-:W-:-:S05]  /*0dc0*/  IADD3 R9, PT, PT, R8, 0x200, RZ ;  /* 0x0000020008097810 */ /* 0x000fca0007ffe0ff */
[----:B--2---:R-:W-:-:S06]  /*0dd0*/  IMAD.WIDE.U32 R28, R9, 0x10, R28 ;  /* 0x00000010091c7825 */ /* 0x004fcc00078e001c */
[----:B------:R-:W5:Y:S02]  /*0de0*/  LDG.E.128 R28, desc[UR6][R28.64] ;  /* 0x000000061c1c7981 */ /* 0x000f64000c1e1d00 */
.L_x_6260:
[----:B------:R-:W-:Y:S01]  /*0df0*/  IADD3 R65, PT, PT, R65, 0x200, RZ ;  /* 0x0000020041417810 */ /* 0x000fe20007ffe0ff */
[----:B------:R-:W-:Y:S06]  /*0e00*/  BRA.U !UP0, `(.L_x_6261) ;  /* 0x0000000108887547 */ /* 0x000fec000b800000 */
[----:B------:R-:W2:Y:S02]  /*0e10*/  LDC.64 R70, c[0x0][0x3a0] ;  /* 0x0000e800ff467b82 */ /* 0x000ea40000000a00 */
[----:B--2---:R-:W-:-:S05]  /*0e20*/  IMAD.WIDE.U32 R70, R65, 0x20, R70 ;  /* 0x0000002041467825 */ /* 0x004fca00078e0046 */
[----:B0-----:R-:W2:Y:S04]  /*0e30*/  LDG.E.128 R8, desc[UR6][R70.64] ;  /* 0x0000000646087981 */ /* 0x001ea8000c1e1d00 */
[----:B------:R0:W3:Y:S01]  /*0e40*/  LDG.E.128 R56, desc[UR6][R70.64+0x10] ;  /* 0x0000100646387981 */ /* 0x0000e2000c1e1d00 */
[----:B------:R-:W-:-:S13]  /*0e50*/  ISETP.GT.AND P0, PT, R64, RZ, PT ;  /* 0x000000ff4000720c */ /* 0x000fda0003f04270 */
[----:B------:R-:W2:Y:S01]  /*0e60*/  @P0 LDC R64, c[0x0][0x40c] ;  /* 0x00010300ff400b82 */ /* 0x000ea20000000800 */
[----:B-----5:R-:W-:Y:S02]  /*0e70*/  @P0 SHF.L.U32 R73, R28, 0x10, RZ ;  /* 0x000000101c490819 */ /* 0x020fe400000006ff */
[----:B0-----:R-:W-:-:S05]  /*0e80*/  @P0 SHF.L.U32 R71, R29, 0x10, RZ ;  /* 0x000000101d470819 */ /* 0x001fca00000006ff */
[----:B------:R-:W0:Y:S08]  /*0e90*/  @P0 LDC R66, c[0x0][0x40c] ;  /* 0x00010300ff420b82 */ /* 0x000e300000000800 */
[----:B------:R-:W4:Y:S08]  /*0ea0*/  @P0 LDC R72, c[0x0][0x40c] ;  /* 0x00010300ff480b82 */ /* 0x000f300000000800 */
[----:B------:R-:W3:Y:S01]  /*0eb0*/  @P0 LDC R70, c[0x0][0x40c] ;  /* 0x00010300ff460b82 */ /* 0x000ee20000000800 */
[----:B--2---:R-:W-:Y:S01]  /*0ec0*/  @P0 FFMA.FTZ R8, R73, R64, R8 ;  /* 0x0000004049080223 */ /* 0x004fe20000010008 */
[----:B------:R-:W-:Y:S01]  /*0ed0*/  @P0 PRMT R64, R28, 0x7632, R64 ;  /* 0x000076321c400816 */ /* 0x000fe20000000040 */
[----:B----4-:R-:W-:Y:S01]  /*0ee0*/  @P0 FFMA.FTZ R10, R71, R72, R10 ;  /* 0x00000048470a0223 */ /* 0x010fe2000001000a */
[----:B------:R-:W-:-:S02]  /*0ef0*/  @P0 SHF.L.U32 R71, R30, 0x10, RZ ;  /* 0x000000101e470819 */ /* 0x000fc400000006ff */
[----:B------:R-:W-:-:S03]  /*0f00*/  @P0 SHF.L.U32 R64, R64, 0x10, RZ ;  /* 0x0000001040400819 */ /* 0x000fc600000006ff */
[----:B---3--:R-:W-:Y:S01]  /*0f10*/  @P0 FFMA.FTZ R56, R71, R70, R56 ;  /* 0x0000004647380223 */ /* 0x008fe20000010038 */
[----:B------:R-:W-:Y:S01]  /*0f20*/  @P0 SHF.L.U32 R71, R31, 0x10, RZ ;  /* 0x000000101f470819 */ /* 0x000fe200000006ff */
[----:B0-----:R-:W-:Y:S01]  /*0f30*/  @P0 FFMA.FTZ R9, R64, R66, R9 ;  /* 0x0000004240090223 */ /* 0x001fe20000010009 */
[----:B------:R-:W-:Y:S01]  /*0f40*/  @P0 PRMT R64, R29, 0x7632, R64 ;  /* 0x000076321d400816 */ /* 0x000fe20000000040 */
[----:B------:R-:W0:Y:S03]  /*0f50*/  @P0 LDC R66, c[0x0][0x40c] ;  /* 0x00010300ff420b82 */ /* 0x000e260000000800 */
[----:B------:R-:W-:-:S05]  /*0f60*/  @P0 SHF.L.U32 R64, R64, 0x10, RZ ;  /* 0x0000001040400819 */ /* 0x000fca00000006ff */
[----:B------:R-:W2:Y:S01]  /*0f70*/  @P0 LDC R70, c[0x0][0x40c] ;  /* 0x00010300ff460b82 */ /* 0x000ea20000000800 */
[----:B0-----:R-:W-:Y:S01]  /*0f80*/  @P0 FFMA.FTZ R11, R64, R66, R11 ;  /* 0x00000042400b0223 */ /* 0x001fe2000001000b */
[----:B------:R-:W-:-:S06]  /*0f90*/  @P0 PRMT R64, R30, 0x7632, R64 ;  /* 0x000076321e400816 */ /* 0x000fcc0000000040 */
[----:B------:R-:W0:Y:S01]  /*0fa0*/  @P0 LDC R66, c[0x0][0x40c] ;  /* 0x00010300ff420b82 */ /* 0x000e220000000800 */
[----:B------:R-:W-:Y:S01]  /*0fb0*/  @P0 SHF.L.U32 R64, R64, 0x10, RZ ;  /* 0x0000001040400819 */ /* 0x000fe200000006ff */
[----:B--2---:R-:W-:-:S04]  /*0fc0*/  @P0 FFMA.FTZ R58, R71, R70, R58 ;  /* 0x00000046473a0223 */ /* 0x004fc8000001003a */
[----:B0-----:R-:W-:Y:S01]  /*0fd0*/  @P0 FFMA.FTZ R57, R64, R66, R57 ;  /* 0x0000004240390223 */ /* 0x001fe20000010039 */
[----:B------:R-:W-:Y:S01]  /*0fe0*/  @P0 PRMT R64, R31, 0x7632, R64 ;  /* 0x000076321f400816 */ /* 0x000fe20000000040 */
[----:B------:R-:W0:Y:S03]  /*0ff0*/  @P0 LDC R66, c[0x0][0x40c] ;  /* 0x00010300ff420b82 */ /* 0x000e260000000800 */
[----:B------:R-:W-:-:S05]  /*1000*/  @P0 SHF.L.U32 R64, R64, 0x10, RZ ;  /* 0x0000001040400819 */ /* 0x000fca00000006ff */
[----:B0-----:R-:W-:Y:S01]  /*1010*/  @P0 FFMA.FTZ R59, R64, R66, R59 ;  /* 0x00000042403b0223 */ /* 0x001fe2000001003b */
[----:B------:R-:W-:Y:S06]  /*1020*/  BRA `(.L_x_6262) ;  /* 0x0000000000907947 */ /* 0x000fec0003800000 */
.L_x_6261:
[----:B------:R-:W2:Y:S01]  /*1030*/  @P0 LDC R57, c[0x0][0x40c] ;  /* 0x00010300ff390b82 */ /* 0x000ea20000000800 */
[----:B0----5:R-:W-:Y:S02]  /*1040*/  @P0 PRMT R10, R28, 0x7632, R10 ;  /* 0x000076321c0a0816 */ /* 0x021fe4000000000a */
[----:B------:R-:W-:Y:S02]  /*1050*/  @P0 PRMT R11, R29, 0x7632, R11 ;  /* 0x000076321d0b0816 */ /* 0x000fe4000000000b */
[----:B------:R-:W-:Y:S02]  /*1060*/  @P0 SHF.L.U32 R56, R10, 0x10, RZ ;  /* 0x000000100a380819 */ /* 0x000fe400000006ff */
[----:B------:R-:W-:Y:S01]  /*1070*/  @P0 PRMT R59, R30, 0x7632, R59 ;  /* 0x000076321e3b0816 */ /* 0x000fe2000000003b */
[----:B------:R-:W0:Y:S01]  /*1080*/  @P0 LDC R64, c[0x0][0x40c] ;  /* 0x00010300ff400b82 */ /* 0x000e220000000800 */
[----:B------:R-:W-:Y:S01]  /*1090*/  @P0 SHF.L.U32 R58, R11, 0x10, RZ ;  /* 0x000000100b3a0819 */ /* 0x000fe200000006ff */
[----:B------:R-:W-:Y:S01]  /*10a0*/  HFMA2 R11, -RZ, RZ, 0, 0 ;  /* 0x00000000ff0b7431 */ /* 0x000fe200000001ff */
[----:B------:R-:W-:-:S02]  /*10b0*/  @P0 SHF.L.U32 R59, R59, 0x10, RZ ;  /* 0x000000103b3b0819 */ /* 0x000fc400000006ff */
[----:B------:R-:W-:-:S03]  /*10c0*/  MOV R9, RZ ;  /* 0x000000ff00097202 */ /* 0x000fc60000000f00 */
[----:B------:R-:W3:Y:S08]  /*10d0*/  @P0 LDC R71, c[0x0][0x40c] ;  /* 0x00010300ff470b82 */ /* 0x000ef00000000800 */
[----:B------:R-:W4:Y:S01]  /*10e0*/  @P0 LDC R8, c[0x0][0x40c] ;  /* 0x00010300ff080b82 */ /* 0x000f220000000800 */
[----:B--2---:R-:W-:Y:S01]  /*10f0*/  @P0 FMUL.FTZ R9, R56, R57 ;  /* 0x0000003938090220 */ /* 0x004fe20000410000 */
[----:B------:R-:W-:-:S02]  /*1100*/  @P0 PRMT R56, R31, 0x7632, R56 ;  /* 0x000076321f380816 */ /* 0x000fc40000000038 */
[----:B------:R-:W-:-:S04]  /*1110*/  MOV R57, RZ ;  /* 0x000000ff00397202 */ /* 0x000fc80000000f00 */
[----:B------:R-:W2:Y:S01]  /*1120*/  @P0 LDC R10, c[0x0][0x40c] ;  /* 0x00010300ff0a0b82 */ /* 0x000ea20000000800 */
[----:B0-----:R-:W-:Y:S01]  /*1130*/  @P0 FMUL.FTZ R57, R59, R64 ;  /* 0x000000403b390220 */ /* 0x001fe20000410000 */
[----:B------:R-:W-:Y:S01]  /*1140*/  HFMA2 R59, -RZ, RZ, 0, 0 ;  /* 0x00000000ff3b7431 */ /* 0x000fe200000001ff */
[----:B------:R-:W-:-:S05]  /*1150*/  @P0 SHF.L.U32 R64, R31, 0x10, RZ ;  /* 0x000000101f400819 */ /* 0x000fca00000006ff */
[----:B------:R-:W0:Y:S01]  /*1160*/  @P0 LDC R73, c[0x0][0x40c] ;  /* 0x00010300ff490b82 */ /* 0x000e220000000800 */
[----:B---3--:R-:W-:Y:S01]  /*1170*/  @P0 FMUL.FTZ R11, R58, R71 ;  /* 0x000000473a0b0220 */ /* 0x008fe20000410000 */
[----:B------:R-:W-:Y:S02]  /*1180*/  @P0 SHF.L.U32 R71, R56, 0x10, RZ ;  /* 0x0000001038470819 */ /* 0x000fe400000006ff */
[----:B------:R-:W-:Y:S02]  /*1190*/  @P0 SHF.L.U32 R56, R29, 0x10, RZ ;  /* 0x000000101d380819 */ /* 0x000fe400000006ff */
[----:B------:R-:W-:Y:S02]  /*11a0*/  @P0 SHF.L.U32 R58, R30, 0x10, RZ ;  /* 0x000000101e3a0819 */ /* 0x000fe400000006ff */
[----:B------:R-:W3:Y:S01]  /*11b0*/  @P0 LDC R75, c[0x0][0x40c] ;  /* 0x00010300ff4b0b82 */ /* 0x000ee20000000800 */
[----:B----4-:R-:W-:Y:S01]  /*11c0*/  @P0 FMUL.FTZ R59, R71, R8 ;  /* 0x00000008473b0220 */ /* 0x010fe20000410000 */
[----:B------:R-:W-:-:S02]  /*11d0*/  @P0 SHF.L.U32 R71, R28, 0x10, RZ ;  /* 0x000000101c470819 */ /* 0x000fc400000006ff */
[----:B------:R-:W-:-:S04]  /*11e0*/  MOV R8, RZ ;  /* 0x000000ff00087202 */ /* 0x000fc80000000f00 */
[----:B------:R-:W4:Y:S01]  /*11f0*/  @P0 LDC R77, c[0x0][0x40c] ;  /* 0x00010300ff4d0b82 */ /* 0x000f220000000800 */
[----:B--2---:R-:W-:Y:S01]  /*1200*/  @P0 FMUL.FTZ R8, R71, R10 ;  /* 0x0000000a47080220 */ /* 0x004fe20000410000 */
[----:B------:R-:W-:Y:S02]  /*1210*/  HFMA2 R10, -RZ, RZ, 0, 0 ;  /* 0x00000000ff0a7431 */ /* 0x000fe400000001ff */
[----:B0-----:R-:W-:Y:S01]  /*1220*/  @P0 FMUL.FTZ R10, R56, R73 ;  /* 0x00000049380a0220 */ /* 0x001fe20000410000 */
[----:B------:R-:W-:Y:S01]  /*1230*/  MOV R56, RZ ;  /* 0x000000ff00387202 */ /* 0x000fe20000000f00 */
[----:B---3--:R-:W-:Y:S01]  /*1240*/  @P0 FMUL.FTZ R56, R58, R75 ;  /* 0x0000004b3a380220 */ /* 0x008fe20000410000 */
[----:B------:R-:W-:Y:S02]  /*1250*/  HFMA2 R58, -RZ, RZ, 0, 0 ;  /* 0x00000000ff3a7431 */ /* 0x000fe400000001ff */
[----:B----4-:R-:W-:-:S07]  /*1260*/  @P0 FMUL.FTZ R58, R64, R77 ;  /* 0x0000004d403a0220 */ /* 0x010fce0000410000 */
.L_x_6262:
        /* <DEDUP_REMOVED lines=94> */
[----:B------:R-:W2:Y:S02]  /*1850*/  SHFL.BFLY PT, R75, R72, 0x8, 0x1f ;  /* 0x0d001f00484b7f89 */ /* 0x000ea400000e0000 */
[----:B--2---:R-:W-:Y:S01]  /*1860*/  FADD.FTZ R75, R72, R75 ;  /* 0x0000004b484b7221 */ /* 0x004fe20000010000 */
        /* <DEDUP_REMOVED lines=13> */
.L_x_6264:
[----:B-1----:R-:W-:Y:S05]  /*1940*/  BSYNC.RECONVERGENT B0 ;  /* 0x0000000000007941 */ /* 0x002fea0003800200 */
.L_x_6263:
        /* <DEDUP_REMOVED lines=13> */
.L_x_6266:
[----:B------:R-:W-:Y:S05]  /*1a20*/  BSYNC.RECONVERGENT B0 ;  /* 0x0000000000007941 */ /* 0x000fea0003800200 */
.L_x_6265:
[----:B------:R-:W1:Y:S01]  /*1a30*/  SHFL.DOWN PT, R71, R70, 0x4, 0x1f ;  /* 0x08801f0046477f89 */ /* 0x000e6200000e0000 */
[-C--:B------:R-:W-:Y:S02]  /*1a40*/  I2FP.F32.U32 R73, R70.reuse ;  /* 0x0000004600497245 */ /* 0x080fe40000201000 */
[----:B------:R-:W-:Y:S01]  /*1a50*/  ISETP.NE.AND P1, PT, R66, RZ, PT ;  /* 0x000000ff4200720c */ /* 0x000fe20003f25270 */
[----:B0-----:R-:W0:Y:S01]  /*1a60*/  SHFL.DOWN PT, R72, R64, 0x4, 0x1f ;  /* 0x08801f0040487f89 */ /* 0x001e2200000e0000 */
[----:B------:R-:W-:Y:S02]  /*1a70*/  ISETP.NE.AND P0, PT, RZ, UR10, PT ;  /* 0x0000000aff007c0c */ /* 0x000fe4000bf05270 */
        /* <DEDUP_REMOVED lines=8> */
[----:B------:R-:W-:Y:S01]  /*1b00*/  FMUL.FTZ R74, R71, R73 ;  /* 0x00000049474a7220 */ /* 0x000fe20000410000 */
[----:B------:R-:W1:Y:S03]  /*1b10*/  SHFL.DOWN PT, R72, R65, 0x4, 0x1f ;  /* 0x08801f0041487f89 */ /* 0x000e6600000e0000 */
[----:B------:R-:W-:Y:S01]  /*1b20*/  FMUL.FTZ R74, R74, R69 ;  /* 0x000000454a4a7220 */ /* 0x000fe20000410000 */
[----:B------:R-:W2:Y:S01]  /*1b30*/  SHFL.DOWN PT, R73, R68, 0x2, 0x1f ;  /* 0x08401f0044497f89 */ /* 0x000ea200000e0000 */
[----:B0-----:R-:W-:-:S05]  /*1b40*/  FMUL.FTZ R71, R64, R75 ;  /* 0x0000004b40477220 */ /* 0x001fca0000410000 */
[----:B------:R-:W0:Y:S01]  /*1b50*/  SHFL.DOWN PT, R75, R71, 0x2, 0x1f ;  /* 0x08401f00474b7f89 */ /* 0x000e2200000e0000 */
[----:B-1----:R-:W-:Y:S01]  /*1b60*/  FADD.FTZ R69, R72, R65 ;  /* 0x0000004148457221 */ /* 0x002fe20000010000 */
[----:B--2---:R-:W-:-:S03]  /*1b70*/  I2FP.F32.S32 R72, R73 ;  /* 0x0000004900487245 */ /* 0x004fc60000201400 */
[----:B------:R-:W-:Y:S01]  /*1b80*/  FFMA.FTZ R69, R64, R74, R69 ;  /* 0x0000004a40457223 */ /* 0x000fe20000010045 */
[----:B------:R-:W-:-:S04]  /*1b90*/  IADD3 R64, PT, PT, R68, R73, RZ ;  /* 0x0000004944407210 */ /* 0x000fc80007ffe0ff */
[----:B------:R-:W1:Y:S01]  /*1ba0*/  SHFL.DOWN PT, R74, R69, 0x2, 0x1f ;  /* 0x08401f00454a7f89 */ /* 0x000e6200000e0000 */
[----:B0-----:R-:W-:Y:S01]  /*1bb0*/  FADD.FTZ R65, R71, -R75 ;  /* 0x8000004b47417221 */ /* 0x001fe20000010000 */
[----:B------:R-:W-:-:S03]  /*1bc0*/  FMUL.FTZ R75, R75, R72 ;  /* 0x000000484b4b7220 */ /* 0x000fc60000410000 */
[----:B------:R-:W-:Y:S01]  /*1bd0*/  FMUL.FTZ R65, R65, R65 ;  /* 0x0000004141417220 */ /* 0x000fe20000410000 */
[C---:B------:R-:W-:Y:S02]  /*1be0*/  FFMA.FTZ R75, R70.reuse, R71, R75 ;  /* 0x00000047464b7223 */ /* 0x040fe4000001004b */
[----:B------:R-:W0:Y:S01]  /*1bf0*/  SHFL.DOWN PT, R71, R64, 0x1, 0x1f ;  /* 0x08201f0040477f89 */ /* 0x000e2200000e0000 */
[----:B------:R-:W-:Y:S01]  /*1c00*/  FMUL.FTZ R73, R70, R65 ;  /* 0x0000004146497220 */ /* 0x000fe20000410000 */
[----:B------:R-:W-:-:S03]  /*1c10*/  I2FP.F32.S32 R65, R64 ;  /* 0x0000004000417245 */ /* 0x000fc60000201400 */
[----:B------:R-:W-:Y:S01]  /*1c20*/  FMUL.FTZ R72, R73, R72 ;  /* 0x0000004849487220 */ /* 0x000fe20000410000 */
[----:B------:R-:W2:Y:S02]  /*1c30*/  MUFU.RCP R70, R65 ;  /* 0x0000004100467308 */ /* 0x000ea40000001000 */
[----:B--2---:R-:W-:Y:S01]  /*1c40*/  FMUL.FTZ R68, R70, R75 ;  /* 0x0000004b46447220 */ /* 0x004fe20000410000 */
[----:B-1----:R-:W-:-:S04]  /*1c50*/  FADD.FTZ R75, R69, R74 ;  /* 0x0000004a454b7221 */ /* 0x002fc80000010000 */
[----:B------:R-:W1:Y:S01]  /*1c60*/  SHFL.DOWN PT, R73, R68, 0x1, 0x1f ;  /* 0x08201f0044497f89 */ /* 0x000e6200000e0000 */
[----:B------:R-:W-:Y:S01]  /*1c70*/  FFMA.FTZ R75, R70, R72, R75 ;  /* 0x00000048464b7223 */ /* 0x000fe2000001004b */
[-C--:B0-----:R-:W-:Y:S02]  /*1c80*/  IADD3 R72, PT, PT, R64, R71.reuse, RZ ;  /* 0x0000004740487210 */ /* 0x081fe40007ffe0ff */
[----:B------:R-:W-:Y:S02]  /*1c90*/  I2FP.F32.S32 R71, R71 ;  /* 0x0000004700477245 */ /* 0x000fe40000201400 */
[----:B------:R-:W0:Y:S01]  /*1ca0*/  SHFL.DOWN PT, R70, R75, 0x1, 0x1f ;  /* 0x08201f004b467f89 */ /* 0x000e2200000e0000 */
[----:B------:R-:W-:-:S04]  /*1cb0*/  I2FP.F32.S32 R72, R72 ;  /* 0x0000004800487245 */ /* 0x000fc80000201400 */
[----:B------:R-:W2:Y:S01]  /*1cc0*/  MUFU.RCP R69, R72 ;  /* 0x0000004800457308 */ /* 0x000ea20000001000 */
[----:B-1----:R-:W-:Y:S01]  /*1cd0*/  FADD.FTZ R74, R68, -R73 ;  /* 0x80000049444a7221 */ /* 0x002fe20000010000 */
[----:B------:R-:W-:-:S03]  /*1ce0*/  FMUL.FTZ R64, R73, R71 ;  /* 0x0000004749407220 */ /* 0x000fc60000410000 */
[----:B------:R-:W-:Y:S01]  /*1cf0*/  FMUL.FTZ R74, R74, R74 ;  /* 0x0000004a4a4a7220 */ /* 0x000fe20000410000 */
[----:B------:R-:W-:Y:S01]  /*1d00*/  FFMA.FTZ R64, R65, R68, R64 ;  /* 0x0000004441407223 */ /* 0x000fe20000010040 */
[----:B0-----:R-:W-:Y:S01]  /*1d10*/  FADD.FTZ R70, R75, R70 ;  /* 0x000000464b467221 */ /* 0x001fe20000010000 */
[----:B------:R-:W0:Y:S01]  /*1d20*/  LDC R68, c[0x0][0x448] ;  /* 0x00011200ff447b82 */ /* 0x000e220000000800 */
[----:B------:R-:W-:Y:S01]  /*1d30*/  FMUL.FTZ R74, R65, R74 ;  /* 0x0000004a414a7220 */ /* 0x000fe20000410000 */
[----:B--2---:R-:W-:-:S03]  /*1d40*/  FMUL.FTZ R73, R69, R64 ;  /* 0x0000004045497220 */ /* 0x004fc60000410000 */
[----:B------:R-:W-:-:S03]  /*1d50*/  FMUL.FTZ R74, R74, R71 ;  /* 0x000000474a4a7220 */ /* 0x000fc60000410000 */
[----:B------:R-:W1:Y:S01]  /*1d60*/  SHFL.IDX PT, R73, R73, RZ, 0x1f ;  /* 0x00001fff49497589 */ /* 0x000e6200000e0000 */
[----:B------:R-:W-:Y:S02]  /*1d70*/  FFMA.FTZ R74, R69, R74, R70 ;  /* 0x0000004a454a7223 */ /* 0x000fe40000010046 */
[----:B------:R-:W2:Y:S03]  /*1d80*/  @!P1 LDC.64 R70, c[0x0][0x3c0] ;  /* 0x0000f000ff469b82 */ /* 0x000ea60000000a00 */
[----:B------:R-:W0:Y:S01]  /*1d90*/  SHFL.IDX PT, R65, R74, RZ, 0x1f ;  /* 0x00001fff4a417589 */ /* 0x000e2200000e0000 */
[----:B-1----:R-:W-:Y:S01]  /*1da0*/  FMUL.FTZ R64, R73, R73 ;  /* 0x0000004949407220 */ /* 0x002fe20000410000 */
[----:B--2---:R-:W-:-:S04]  /*1db0*/  @!P1 IMAD.WIDE R70, R62, 0x4, R70 ;  /* 0x000000043e469825 */ /* 0x004fc800078e0246 */
[----:B------:R-:W-:Y:S01]  /*1dc0*/  FSEL R69, R64, RZ, P0 ;  /* 0x000000ff40457208 */ /* 0x000fe20000000000 */
[----:B0-----:R-:W-:Y:S02]  /*1dd0*/  FFMA.FTZ R68, R65, UR11, R68 ;  /* 0x0000000b41447c23 */ /* 0x001fe40008010044 */
[----:B------:R-:W0:Y:S01]  /*1de0*/  @!P1 LDC.64 R64, c[0x0][0x3c8] ;  /* 0x0000f200ff409b82 */ /* 0x000e220000000a00 */
[----:B------:R1:W-:Y:S01]  /*1df0*/  @!P1 STG.E desc[UR6][R70.64], R73 ;  /* 0x0000004946009986 */ /* 0x0003e2000c101906 */
[----:B------:R-:W-:-:S06]  /*1e00*/  FADD.FTZ R69, R68, R69 ;  /* 0x0000004544457221 */ /* 0x000fcc0000010000 */
[----:B------:R-:W2:Y:S01]  /*1e10*/  MUFU.RSQ R69, R69 ;  /* 0x0000004500457308 */ /* 0x000ea20000001400 */
[----:B0-----:R-:W-:-:S05]  /*1e20*/  @!P1 IMAD.WIDE R64, R62, 0x4, R64 ;  /* 0x000000043e409825 */ /* 0x001fca00078e0240 */
[----:B--2---:R1:W-:Y:S01]  /*1e30*/  @!P1 STG.E desc[UR6][R64.64], R69 ;  /* 0x0000004540009986 */ /* 0x0043e2000c101906 */
[----:B------:R-:W-:-:S13]  /*1e40*/  ISETP.GE.AND P1, PT, R63, 0x1, PT ;  /* 0x000000013f00780c */ /* 0x000fda0003f26270 */
[----:B-1----:R-:W-:Y:S05]  /*1e50*/  @!P1 BRA `(.L_x_6267) ;  /* 0x0000000800889947 */ /* 0x002fea0003800000 */
[----:B------:R-:W-:Y:S02]  /*1e60*/  FSEL R68, R73, RZ, !P0 ;  /* 0x000000ff49447208 */ /* 0x000fe40004000000 */
[----:B------:R-:W-:Y:S02]  /*1e70*/  PRMT R72, R36, 0x7632, R72 ;  /* 0x0000763224487816 */ /* 0x000fe40000000048 */
[----:B------:R-:W-:Y:S01]  /*1e80*/  SHF.L.U32 R70, R61, 0x10, RZ ;  /* 0x000000103d467819 */ /* 0x000fe200000006ff */
[----:B------:R-:W-:Y:S01]  /*1e90*/  FADD.FTZ R64, -R68, R17 ;  /* 0x0000001144407221 */ /* 0x000fe20000010100 */
[----:B------:R-:W-:Y:S01]  /*1ea0*/  SHF.L.U32 R72, R72, 0x10, RZ ;  /* 0x0000001048487819 */ /* 0x000fe200000006ff */
[----:B------:R-:W-:Y:S01]  /*1eb0*/  FADD.FTZ R24, -R68, R24 ;  /* 0x0000001844187221 */ /* 0x000fe20000010100 */
[----:B------:R-:W-:Y:S01]  /*1ec0*/  PRMT R65, R44, 0x7632, R65 ;  /* 0x000076322c417816 */ /* 0x000fe20000000041 */
[----:B------:R-:W-:Y:S01]  /*1ed0*/  FMUL.FTZ R17, R69, R64 ;  /* 0x0000004045117220 */ /* 0x000fe20000410000 */
[C---:B------:R-:W-:Y:S01]  /*1ee0*/  FADD.FTZ R64, -R68.reuse, R19 ;  /* 0x0000001344407221 */ /* 0x040fe20000010100 */
[----:B------:R-:W-:Y:S01]  /*1ef0*/  PRMT R74, R33, 0x7632, R74 ;  /* 0x00007632214a7816 */ /* 0x000fe2000000004a */
[----:B------:R-:W-:Y:S01]  /*1f00*/  FMUL.FTZ R24, R69, R24 ;  /* 0x0000001845187220 */ /* 0x000fe20000410000 */
[----:B------:R-:W-:Y:S01]  /*1f10*/  FFMA.FTZ R17, R17, R70, R72 ;  /* 0x0000004611117223 */ /* 0x000fe20000010048 */
[----:B------:R-:W-:Y:S01]  /*1f20*/  PRMT R70, R49, 0x7632, R70 ;  /* 0x0000763231467816 */ /* 0x000fe20000000046 */
[----:B------:R-:W-:Y:S01]  /*1f30*/  FMUL.FTZ R19, R69, R64 ;  /* 0x0000004045137220 */ /* 0x000fe20000410000 */
[----:B------:R-:W-:Y:S01]  /*1f40*/  PRMT R72, R37, 0x7632, R72 ;  /* 0x0000763225487816 */ /* 0x000fe20000000048 */
[----:B------:R-:W-:Y:S01]  /*1f50*/  FADD.FTZ R64, -R68, R13 ;  /* 0x0000000d44407221 */ /* 0x000fe20000010100 */
[----:B------:R-:W-:Y:S01]  /*1f60*/  SHF.L.U32 R70, R70, 0x10, RZ ;  /* 0x0000001046467819 */ /* 0x000fe200000006ff */
[----:B------:R-:W-:Y:S01]  /*1f70*/  FADD.FTZ R26, -R68, R26 ;  /* 0x0000001a441a7221 */ /* 0x000fe20000010100 */
[----:B------:R-:W-:Y:S01]  /*1f80*/  SHF.L.U32 R72, R72, 0x10, RZ ;  /* 0x0000001048487819 */ /* 0x000fe200000006ff */
[----:B------:R-:W-:Y:S01]  /*1f90*/  FMUL.FTZ R13, R69, R64 ;  /* 0x00000040450d7220 */ /* 0x000fe20000410000 */
[----:B------:R-:W-:Y:S01]  /*1fa0*/  FADD.FTZ R64, -R68, R15 ;  /* 0x0000000f44407221 */ /* 0x000fe20000010100 */
[----:B------:R-:W-:Y:S01]  /*1fb0*/  SHF.L.U32 R74, R74, 0x10, RZ ;  /* 0x000000104a4a7819 */ /* 0x000fe200000006ff */
[----:B------:R-:W-:Y:S01]  /*1fc0*/  FADD.FTZ R20, -R68, R20 ;  /* 0x0000001444147221 */ /* 0x000fe20000010100 */
[----:B------:R-:W-:Y:S01]  /*1fd0*/  FFMA.FTZ R19, R19, R70, R72 ;  /* 0x0000004613137223 */ /* 0x000fe20000010048 */
[----:B------:R-:W-:Y:S01]  /*1fe0*/  PRMT R70, R50, 0x7632, R70 ;  /* 0x0000763232467816 */ /* 0x000fe20000000046 */
[C---:B------:R-:W-:Y:S01]  /*1ff0*/  FMUL.FTZ R15, R69.reuse, R64 ;  /* 0x00000040450f7220 */ /* 0x040fe20000410000 */
[----:B------:R-:W-:Y:S01]  /*2000*/  PRMT R72, R38, 0x7632, R72 ;  /* 0x0000763226487816 */ /* 0x000fe20000000048 */
[----:B------:R-:W-:Y:S01]  /*2010*/  FADD.FTZ R64, -R68, R9 ;  /* 0x0000000944407221 */ /* 0x000fe20000010100 */
[----:B------:R-:W-:Y:S01]  /*2020*/  SHF.L.U32 R70, R70, 0x10, RZ ;  /* 0x0000001046467819 */ /* 0x000fe200000006ff */
[C---:B------:R-:W-:Y:S01]  /*2030*/  FMUL.FTZ R20, R69.reuse, R20 ;  /* 0x0000001445147220 */ /* 0x040fe20000410000 */
[----:B------:R-:W-:Y:S01]  /*2040*/  SHF.L.U32 R72, R72, 0x10, RZ ;  /* 0x0000001048487819 */ /* 0x000fe200000006ff */
[----:B------:R-:W-:Y:S01]  /*2050*/  FMUL.FTZ R64, R69, R64 ;  /* 0x0000004045407220 */ /* 0x000fe20000410000 */
[----:B------:R-:W-:Y:S01]  /*2060*/  SHF.L.U32 R9, R65, 0x10, RZ ;  /* 0x0000001041097819 */ /* 0x000fe200000006ff */
[----:B------:R-:W-:Y:S01]  /*2070*/  FADD.FTZ R22, -R68, R22 ;  /* 0x0000001644167221 */ /* 0x000fe20000010100 */
[----:B------:R-:W-:Y:S01]  /*2080*/  SHF.L.U32 R71, R54, 0x10, RZ ;  /* 0x0000001036477819 */ /* 0x000fe200000006ff */
[----:B------:R-:W-:Y:S01]  /*2090*/  FFMA.FTZ R13, R13, R70, R72 ;  /* 0x000000460d0d7223 */ /* 0x000fe20000010048 */
[----:B------:R-:W-:Y:S01]  /*20a0*/  PRMT R70, R51, 0x7632, R70 ;  /* 0x0000763233467816 */ /* 0x000fe20000000046 */
[C---:B------:R-:W-:Y:S01]  /*20b0*/  FADD.FTZ R16, -R68.reuse, R16 ;  /* 0x0000001044107221 */ /* 0x040fe20000010100 */
[----:B------:R-:W-:Y:S01]  /*20c0*/  PRMT R72, R39, 0x7632, R72 ;  /* 0x0000763227487816 */ /* 0x000fe20000000048 */
[----:B------:R-:W-:Y:S01]  /*20d0*/  FADD.FTZ R18, -R68, R18 ;  /* 0x0000001244127221 */ /* 0x000fe20000010100 */
[----:B------:R-:W-:Y:S01]  /*20e0*/  SHF.L.U32 R70, R70, 0x10, RZ ;  /* 0x0000001046467819 */ /* 0x000fe200000006ff */
[C---:B------:R-:W-:Y:S01]  /*20f0*/  FMUL.FTZ R16, R69.reuse, R16 ;  /* 0x0000001045107220 */ /* 0x040fe20000410000 */
[----:B------:R-:W-:Y:S01]  /*2100*/  SHF.L.U32 R72, R72, 0x10, RZ ;  /* 0x0000001048487819 */ /* 0x000fe200000006ff */
[----:B------:R-:W-:Y:S01]  /*2110*/  FMUL.FTZ R18, R69, R18 ;  /* 0x0000001245127220 */ /* 0x000fe20000410000 */
[C---:B------:R-:W-:Y:S01]  /*2120*/  FADD.FTZ R8, -R68.reuse, R8 ;  /* 0x0000000844087221 */ /* 0x040fe20000010100 */
[C---:B------:R-:W-:Y:S01]  /*2130*/  FADD.FTZ R10, -R68.reuse, R10 ;  /* 0x0000000a440a7221 */ /* 0x040fe20000010100 */
[----:B------:R-:W-:Y:S01]  /*2140*/  FADD.FTZ R56, -R68, R56 ;  /* 0x0000003844387221 */ /* 0x000fe20000010100 */
[----:B------:R-:W-:Y:S01]  /*2150*/  FFMA.FTZ R15, R15, R70, R72 ;  /* 0x000000460f0f7223 */ /* 0x000fe20000010048 */
[----:B------:R-:W-:Y:S01]  /*2160*/  PRMT R70, R32, 0x7632, R70 ;  /* 0x0000763220467816 */ /* 0x000fe20000000046 */
[----:B------:R-:W-:Y:S01]  /*2170*/  FMUL.FTZ R8, R69, R8 ;  /* 0x0000000845087220 */ /* 0x000fe20000410000 */
[----:B------:R-:W-:Y:S01]  /*2180*/  PRMT R72, R45, 0x7632, R72 ;  /* 0x000076322d487816 */ /* 0x000fe20000000048 */
[C---:B------:R-:W-:Y:S01]  /*2190*/  FMUL.FTZ R10, R69.reuse, R10 ;  /* 0x0000000a450a7220 */ /* 0x040fe20000410000 */
[----:B------:R-:W-:Y:S01]  /*21a0*/  SHF.L.U32 R65, R70, 0x10, RZ ;  /* 0x0000001046417819 */ /* 0x000fe200000006ff */
[----:B------:R-:W-:Y:S01]  /*21b0*/  FADD.FTZ R70, -R68, R11 ;  /* 0x0000000b44467221 */ /* 0x000fe20000010100 */
[----:B------:R-:W-:Y:S01]  /*21c0*/  SHF.L.U32 R11, R40, 0x10, RZ ;  /* 0x00000010280b7819 */ /* 0x000fe200000006ff */
[----:B------:R-:W-:Y:S01]  /*21d0*/  FADD.FTZ R58, -R68, R58 ;  /* 0x0000003a443a7221 */ /* 0x000fe20000010100 */
[----:B------:R-:W-:Y:S01]  /*21e0*/  SHF.L.U32 R72, R72, 0x10, RZ ;  /* 0x0000001048487819 */ /* 0x000fe200000006ff */
[----:B------:R-:W-:Y:S01]  /*21f0*/  FFMA.FTZ R64, R64, R9, R65 ;  /* 0x0000000940407223 */ /* 0x000fe20000010041 */
[----:B------:R-:W-:Y:S01]  /*2200*/  SHF.L.U32 R9, R52, 0x10, RZ ;  /* 0x0000001034097819 */ /* 0x000fe200000006ff */
[C---:B------:R-:W-:Y:S01]  /*2210*/  FMUL.FTZ R65, R69.reuse, R70 ;  /* 0x0000004645417220 */ /* 0x040fe20000410000 */
[----:B------:R-:W-:Y:S01]  /*2220*/  FADD.FTZ R70, -R68, R25 ;  /* 0x0000001944467221 */ /* 0x000fe20000010100 */
[----:B------:R-:W-:-:S02]  /*2230*/  FMUL.FTZ R58, R69, R58 ;  /* 0x0000003a453a7220 */ /* 0x000fc40000410000 */
[----:B------:R-:W-:Y:S01]  /*2240*/  FFMA.FTZ R24, R24, R9, R11 ;  /* 0x0000000918187223 */ /* 0x000fe2000001000b */
[----:B------:R-:W-:Y:S01]  /*2250*/  FFMA.FTZ R65, R65, R72, R74 ;  /* 0x0000004841417223 */ /* 0x000fe2000001004a */
[C---:B------:R-:W-:Y:S01]  /*2260*/  FMUL.FTZ R9, R69.reuse, R26 ;  /* 0x0000001a45097220 */ /* 0x040fe20000410000 */
[----:B------:R-:W-:Y:S01]  /*2270*/  SHF.L.U32 R72, R4, 0x10, RZ ;  /* 0x0000001004487819 */ /* 0x000fe200000006ff */
[----:B------:R-:W-:Y:S01]  /*2280*/  FADD.FTZ R26, -R68, R27 ;  /* 0x0000001b441a7221 */ /* 0x000fe20000010100 */
[----:B------:R-:W-:Y:S01]  /*2290*/  SHF.L.U32 R74, R60, 0x10, RZ ;  /* 0x000000103c4a7819 */ /* 0x000fe200000006ff */
[----:B------:R-:W-:Y:S01]  /*22a0*/  FMUL.FTZ R25, R69, R70 ;  /* 0x0000004645197220 */ /* 0x000fe20000410000 */
[----:B------:R-:W-:Y:S01]  /*22b0*/  SHF.L.U32 R11, R3, 0x10, RZ ;  /* 0x00000010030b7819 */ /* 0x000fe200000006ff */
[----:B------:R-:W-:Y:S01]  /*22c0*/  FMUL.FTZ R26, R69, R26 ;  /* 0x0000001a451a7220 */ /* 0x000fe20000410000 */
[----:B------:R-:W-:Y:S01]  /*22d0*/  SHF.L.U32 R27, R7, 0x10, RZ ;  /* 0x00000010071b7819 */ /* 0x000fe200000006ff */
[----:B------:R-:W-:Y:S01]  /*22e0*/  FFMA.FTZ R25, R25, R72, R74 ;  /* 0x0000004819197223 */ /* 0x000fe2000001004a */
[----:B------:R-:W-:-:S02]  /*22f0*/  SHF.L.U32 R70, R53, 0x10, RZ ;  /* 0x0000001035467819 */ /* 0x000fc400000006ff */
[----:B------:R-:W-:Y:S01]  /*2300*/  SHF.L.U32 R72, R41, 0x10, RZ ;  /* 0x0000001029487819 */ /* 0x000fe200000006ff */
[----:B------:R-:W-:Y:S01]  /*2310*/  FFMA.FTZ R26, R26, R11, R27 ;  /* 0x0000000b1a1a7223 */ /* 0x000fe2000001001b */
[----:B------:R-:W-:Y:S02]  /*2320*/  SHF.L.U32 R11, R42, 0x10, RZ ;  /* 0x000000102a0b7819 */ /* 0x000fe400000006ff */
[----:B------:R-:W-:Y:S01]  /*2330*/  SHF.L.U32 R27, R44, 0x10, RZ ;  /* 0x000000102c1b7819 */ /* 0x000fe200000006ff */
[----:B------:R-:W-:Y:S01]  /*2340*/  FFMA.FTZ R9, R9, R70, R72 ;  /* 0x0000004609097223 */ /* 0x000fe20000010048 */
[----:B------:R-:W-:Y:S01]  /*2350*/  FADD.FTZ R70, -R68, R21 ;  /* 0x0000001544467221 */ /* 0x000fe20000010100 */
[----:B------:R-:W-:Y:S01]  /*2360*/  FFMA.FTZ R71, R20, R71, R11 ;  /* 0x0000004714477223 */ /* 0x000fe2000001000b */
[----:B------:R-:W-:Y:S02]  /*2370*/  SHF.L.U32 R11, R2, 0x10, RZ ;  /* 0x00000010020b7819 */ /* 0x000fe400000006ff */
[----:B------:R-:W-:Y:S01]  /*2380*/  SHF.L.U32 R21, R6, 0x10, RZ ;  /* 0x0000001006157819 */ /* 0x000fe200000006ff */
[----:B------:R-:W-:Y:S01]  /*2390*/  FMUL.FTZ R70, R69, R70 ;  /* 0x0000004645467220 */ /* 0x000fe20000410000 */
[----:B------:R-:W-:-:S02]  /*23a0*/  SHF.L.U32 R20, R55, 0x10, RZ ;  /* 0x0000001037147819 */ /* 0x000fc400000006ff */
[----:B------:R-:W-:Y:S01]  /*23b0*/  F2FP.BF16.F32.PACK_AB R9, R26, R9 ;  /* 0x000000091a09723e */ /* 0x000fe200000010ff */
[----:B------:R-:W-:Y:S01]  /*23c0*/  FFMA.FTZ R72, R70, R11, R21 ;  /* 0x0000000b46487223 */ /* 0x000fe20000010015 */
[----:B------:R-:W-:Y:S01]  /*23d0*/  FMUL.FTZ R11, R69, R22 ;  /* 0x00000016450b7220 */ /* 0x000fe20000410000 */
[----:B------:R-:W-:Y:S01]  /*23e0*/  FADD.FTZ R22, -R68, R23 ;  /* 0x0000001744167221 */ /* 0x000fe20000010100 */
[----:B------:R-:W-:Y:S02]  /*23f0*/  SHF.L.U32 R21, R0, 0x10, RZ ;  /* 0x0000001000157819 */ /* 0x000fe400000006ff */
[----:B------:R-:W-:Y:S01]  /*2400*/  SHF.L.U32 R23, R5, 0x10, RZ ;  /* 0x0000001005177819 */ /* 0x000fe200000006ff */
[----:B------:R-:W-:Y:S01]  /*2410*/  FMUL.FTZ R22, R69, R22 ;  /* 0x0000001645167220 */ /* 0x000fe20000410000 */
[----:B------:R-:W-:-:S03]  /*2420*/  SHF.L.U32 R70, R43, 0x10, RZ ;  /* 0x000000102b467819 */ /* 0x000fc600000006ff */
[----:B------:R-:W-:Y:S01]  /*2430*/  FFMA.FTZ R74, R22, R21, R23 ;  /* 0x00000015164a7223 */ /* 0x000fe20000010017 */
[----:B------:R-:W-:Y:S01]  /*2440*/  SHF.L.U32 R21, R48, 0x10, RZ ;  /* 0x0000001030157819 */ /* 0x000fe200000006ff */
[----:B------:R-:W-:Y:S01]  /*2450*/  FFMA.FTZ R11, R11, R20, R70 ;  /* 0x000000140b0b7223 */ /* 0x000fe20000010046 */
[----:B------:R-:W-:Y:S01]  /*2460*/  SHF.L.U32 R23, R36, 0x10, RZ ;  /* 0x0000001024177819 */ /* 0x000fe200000006ff */
[----:B------:R-:W-:-:S03]  /*2470*/  FADD.FTZ R20, -R68, R12 ;  /* 0x0000000c44147221 */ /* 0x000fc60000010100 */
[----:B------:R-:W-:Y:S01]  /*2480*/  F2FP.BF16.F32.PACK_AB R11, R74, R11 ;  /* 0x0000000b4a0b723e */ /* 0x000fe200000010ff */
[----:B------:R-:W-:Y:S01]  /*2490*/  FFMA.FTZ R16, R16, R21, R23 ;  /* 0x0000001510107223 */ /* 0x000fe20000010017 */
[----:B------:R-:W-:Y:S01]  /*24a0*/  SHF.L.U32 R21, R49, 0x10, RZ ;  /* 0x0000001031157819 */ /* 0x000fe200000006ff */
[----:B------:R-:W-:Y:S01]  /*24b0*/  FMUL.FTZ R20, R69, R20 ;  /* 0x0000001445147220 */ /* 0x000fe20000410000 */
[----:B------:R-:W-:-:S05]  /*24c0*/  SHF.L.U32 R23, R37, 0x10, RZ ;  /* 0x0000001025177819 */ /* 0x000fca00000006ff */
[----:B------:R-:W-:Y:S01]  /*24d0*/  FFMA.FTZ R12, R18, R21, R23 ;  /* 0x00000015120c7223 */ /* 0x000fe20000010017 */
[----:B------:R-:W-:Y:S01]  /*24e0*/  SHF.L.U32 R21, R50, 0x10, RZ ;  /* 0x0000001032157819 */ /* 0x000fe200000006ff */
[----:B------:R-:W-:Y:S01]  /*24f0*/  FADD.FTZ R18, -R68, R14 ;  /* 0x0000000e44127221 */ /* 0x000fe20000010100 */
[----:B------:R-:W-:-:S03]  /*2500*/  SHF.L.U32 R23, R38, 0x10, RZ ;  /* 0x0000001026177819 */ /* 0x000fc600000006ff */
[----:B------:R-:W-:Y:S02]  /*2510*/  FMUL.FTZ R18, R69, R18 ;  /* 0x0000001245127220 */ /* 0x000fe40000410000 */
[----:B------:R-:W-:Y:S01]  /*2520*/  FFMA.FTZ R14, R20, R21, R23 ;  /* 0x00000015140e7223 */ /* 0x000fe20000010017 */
[----:B------:R-:W-:Y:S02]  /*2530*/  SHF.L.U32 R21, R51, 0x10, RZ ;  /* 0x0000001033157819 */ /* 0x000fe400000006ff */
[----:B------:R-:W-:Y:S02]  /*2540*/  SHF.L.U32 R23, R39, 0x10, RZ ;  /* 0x0000001027177819 */ /* 0x000fe400000006ff */
[----:B------:R-:W-:Y:S02]  /*2550*/  PRMT R20, R35, 0x7632, R20 ;  /* 0x0000763223147816 */ /* 0x000fe40000000014 */
[----:B------:R-:W-:Y:S01]  /*2560*/  F2FP.BF16.F32.PACK_AB R14, R13, R14 ;  /* 0x0000000e0d0e723e */ /* 0x000fe200000010ff */
[----:B------:R-:W-:Y:S01]  /*2570*/  FFMA.FTZ R76, R18, R21, R23 ;  /* 0x00000015124c7223 */ /* 0x000fe20000010017 */
[----:B------:R-:W-:Y:S01]  /*2580*/  SHF.L.U32 R21, R32, 0x10, RZ ;  /* 0x0000001020157819 */ /* 0x000fe200000006ff */
[----:B------:R-:W-:Y:S01]  /*2590*/  FMUL.FTZ R18, R69, R56 ;  /* 0x0000003845127220 */ /* 0x000fe20000410000 */
[----:B------:R-:W-:-:S02]  /*25a0*/  SHF.L.U32 R23, R33, 0x10, RZ ;  /* 0x0000001021177819 */ /* 0x000fc400000006ff */
[----:B------:R-:W-:Y:S01]  /*25b0*/  F2FP.BF16.F32.PACK_AB R13, R19, R12 ;  /* 0x0000000c130d723e */ /* 0x000fe200000010ff */
[----:B------:R-:W-:Y:S01]  /*25c0*/  FFMA.FTZ R27, R8, R27, R21 ;  /* 0x0000001b081b7223 */ /* 0x000fe20000010015 */
[----:B------:R-:W-:Y:S02]  /*25d0*/  SHF.L.U32 R21, R45, 0x10, RZ ;  /* 0x000000102d157819 */ /* 0x000fe400000006ff */
[----:B------:R-:W-:Y:S02]  /*25e0*/  IADD3 R8, PT, PT, R63, -0x1, RZ ;  /* 0xffffffff3f087810 */ /* 0x000fe40007ffe0ff */
[----:B------:R-:W-:Y:S01]  /*25f0*/  F2FP.BF16.F32.PACK_AB R15, R15, R76 ;  /* 0x0000004c0f0f723e */ /* 0x000fe200000010ff */
[----:B------:R-:W-:Y:S01]  /*2600*/  FFMA.FTZ R70, R10, R21, R23 ;  /* 0x000000150a467223 */ /* 0x000fe20000010017 */
[----:B------:R-:W-:Y:S01]  /*2610*/  SHF.L.U32 R21, R46, 0x10, RZ ;  /* 0x000000102e157819 */ /* 0x000fe200000006ff */
[----:B------:R-:W-:Y:S01]  /*2620*/  IMAD R67, R8, R67, RZ ;  /* 0x0000004308437224 */ /* 0x000fe200078e02ff */
[----:B------:R-:W-:Y:S01]  /*2630*/  SHF.L.U32 R23, R34, 0x10, RZ ;  /* 0x0000001022177819 */ /* 0x000fe200000006ff */
[C---:B------:R-:W-:Y:S01]  /*2640*/  FADD.FTZ R8, -R68.reuse, R57 ;  /* 0x0000003944087221 */ /* 0x040fe20000010100 */
[----:B------:R-:W-:Y:S01]  /*2650*/  FADD.FTZ R68, -R68, R59 ;  /* 0x0000003b44447221 */ /* 0x000fe20000010100 */
[----:B------:R-:W-:-:S02]  /*2660*/  PRMT R10, R47, 0x7632, R10 ;  /* 0x000076322f0a7816 */ /* 0x000fc4000000000a */
[----:B------:R-:W-:Y:S01]  /*2670*/  FFMA.FTZ R18, R18, R21, R23 ;  /* 0x0000001512127223 */ /* 0x000fe20000010017 */
[----:B------:R-:W-:Y:S01]  /*2680*/  PRMT R21, R46, 0x7632, R21 ;  /* 0x000076322e157816 */ /* 0x000fe20000000015 */
[C---:B------:R-:W-:Y:S01]  /*2690*/  FMUL.FTZ R8, R69.reuse, R8 ;  /* 0x0000000845087220 */ /* 0x040fe20000410000 */
[----:B------:R-:W-:Y:S01]  /*26a0*/  PRMT R23, R34, 0x7632, R23 ;  /* 0x0000763222177816 */ /* 0x000fe20000000017 */
[----:B------:R-:W-:Y:S01]  /*26b0*/  FMUL.FTZ R63, R69, R68 ;  /* 0x00000044453f7220 */ /* 0x000fe20000410000 */
[----:B------:R-:W-:Y:S02]  /*26c0*/  SHF.L.U32 R21, R21, 0x10, RZ ;  /* 0x0000001015157819 */ /* 0x000fe400000006ff */
[----:B------:R-:W-:Y:S02]  /*26d0*/  SHF.L.U32 R23, R23, 0x10, RZ ;  /* 0x0000001017177819 */ /* 0x000fe400000006ff */
[----:B------:R-:W-:Y:S02]  /*26e0*/  SHF.L.U32 R57, R35, 0x10, RZ ;  /* 0x0000001023397819 */ /* 0x000fe400000006ff */
[----:B------:R-:W-:Y:S01]  /*26f0*/  F2FP.BF16.F32.PACK_AB R12, R17, R16 ;  /* 0x00000010110c723e */ /* 0x000fe200000010ff */
[----:B------:R-:W-:Y:S01]  /*2700*/  FFMA.FTZ R59, R8, R21, R23 ;  /* 0x00000015083b7223 */ /* 0x000fe20000010017 */
[----:B------:R-:W-:Y:S01]  /*2710*/  SHF.R.S32.HI R8, RZ, 0x1f, R67 ;  /* 0x0000001fff087819 */ /* 0x000fe20000011443 */
[----:B------:R-:W0:Y:S01]  /*2720*/  LDC.64 R22, c[0x0][0x428] ;  /* 0x00010a00ff167b82 */ /* 0x000e220000000a00 */
[----:B------:R-:W-:-:S02]  /*2730*/  SHF.L.U32 R21, R47, 0x10, RZ ;  /* 0x000000102f157819 */ /* 0x000fc400000006ff */
[----:B------:R-:W-:Y:S02]  /*2740*/  LEA.HI R67, R8, R67, RZ, 0x3 ;  /* 0x0000004308437211 */ /* 0x000fe400078f18ff */
[----:B------:R-:W-:Y:S01]  /*2750*/  SHF.L.U32 R8, R10, 0x10, RZ ;  /* 0x000000100a087819 */ /* 0x000fe200000006ff */
[----:B------:R-:W-:Y:S01]  /*2760*/  FFMA.FTZ R58, R58, R21, R57 ;  /* 0x000000153a3a7223 */ /* 0x000fe20000010039 */
[----:B------:R-:W-:Y:S02]  /*2770*/  SHF.L.U32 R10, R20, 0x10, RZ ;  /* 0x00000010140a7819 */ /* 0x000fe400000006ff */
[----:B------:R-:W-:Y:S02]  /*2780*/  LEA.HI.SX32 R67, R67, R66, 0x1d ;  /* 0x0000004243437211 */ /* 0x000fe400078feaff */
[----:B------:R-:W-:Y:S01]  /*2790*/  F2FP.BF16.F32.PACK_AB R18, R59, R18 ;  /* 0x000000123b12723e */ /* 0x000fe200000010ff */
[----:B------:R-:W-:Y:S01]  /*27a0*/  FFMA.FTZ R63, R63, R8, R10 ;  /* 0x000000083f3f7223 */ /* 0x000fe2000001000a */
[----:B------:R-:W-:-:S02]  /*27b0*/  IADD3 R21, PT, PT, R67, 0x100, RZ ;  /* 0x0000010043157810 */ /* 0x000fc40007ffe0ff */
[----:B------:R-:W-:Y:S02]  /*27c0*/  IADD3 R69, PT, PT, R67, 0x200, RZ ;  /* 0x0000020043457810 */ /* 0x000fe40007ffe0ff */
[----:B------:R-:W-:Y:S02]  /*27d0*/  F2FP.BF16.F32.PACK_AB R10, R72, R71 ;  /* 0x00000047480a723e */ /* 0x000fe400000010ff */
[----:B------:R-:W-:Y:S02]  /*27e0*/  F2FP.BF16.F32.PACK_AB R8, R25, R24 ;  /* 0x000000181908723e */ /* 0x000fe400000010ff */
[----:B------:R-:W-:Y:S02]  /*27f0*/  F2FP.BF16.F32.PACK_AB R19, R63, R58 ;  /* 0x0000003a3f13723e */ /* 0x000fe400000010ff */
[----:B------:R-:W-:Y:S01]  /*2800*/  F2FP.BF16.F32.PACK_AB R17, R65, R70 ;  /* 0x000000464111723e */ /* 0x000fe200000010ff */
[----:B0-----:R-:W-:Y:S01]  /*2810*/  IMAD.WIDE.U32 R56, R67, 0x10, R22 ;  /* 0x0000001043387825 */ /* 0x001fe200078e0016 */
[----:B------:R-:W-:-:S03]  /*2820*/  F2FP.BF16.F32.PACK_AB R16, R64, R27 ;  /* 0x0000001b4010723e */ /* 0x000fc600000010ff */
[--C-:B------:R-:W-:Y:S01]  /*2830*/  IMAD.WIDE.U32 R20, R21, 0x10, R22.reuse ;  /* 0x0000001015147825 */ /* 0x100fe200078e0016 */
[----:B------:R0:W-:Y:S03]  /*2840*/  STG.E.128 desc[UR6][R56.64], R8 ;  /* 0x0000000838007986 */ /* 0x0001e6000c101d06 */
[----:B------:R-:W-:Y:S01]  /*2850*/  IMAD.WIDE.U32 R22, R69, 0x10, R22 ;  /* 0x0000001045167825 */ /* 0x000fe200078e0016 */
[----:B------:R0:W-:Y:S04]  /*2860*/  STG.E.128 desc[UR6][R20.64], R12 ;  /* 0x0000000c14007986 */ /* 0x0001e8000c101d06 */
[----:B------:R0:W-:Y:S02]  /*2870*/  STG.E.128 desc[UR6][R22.64], R16 ;  /* 0x0000001016007986 */ /* 0x0001e4000c101d06 */
.L_x_6267:
[----:B0-----:R-:W0:Y:S01]  /*2880*/  LDC.64 R8, c[0x0][0x380] ;  /* 0x0000e000ff087b82 */ /* 0x001e220000000a00 */
[----:B------:R-:W-:Y:S01]  /*2890*/  UPLOP3.LUT UP1, UPT, UPT, UPT, UP1, 0x40, 0x4 ;  /* 0x000000000004789c */ /* 0x000fe20003f2e810 */
[----:B0-----:R-:W-:-:S04]  /*28a0*/  IADD3 R62, PT, PT, R62, R8, RZ ;  /* 0x000000083e3e7210 */ /* 0x001fc80007ffe0ff */
[----:B------:R-:W-:-:S13]  /*28b0*/  ISETP.GE.AND P0, PT, R62, R9, PT ;  /* 0x000000093e00720c */ /* 0x000fda0003f06270 */
[----:B------:R-:W-:Y:S05]  /*28c0*/  @!P0 BRA `(.L_x_6268) ;  /* 0xffffffd8007c8947 */ /* 0x000fea000383ffff */
[----:B------:R-:W-:Y:S05]  /*28d0*/  EXIT ;  /* 0x000000000000794d */ /* 0x000fea0003800000 */
.L_x_6269:
        /* <DEDUP_REMOVED lines=10> */
.L_x_20954:


//--------------------- .text._ZN10layer_norm13ln_fwd_kernelINS_13Kernel_traitsI13__nv_bfloat16S2_fS2_fjLj6144ELj1ELj1ELj8ELj16ENS_18Kernel_traits_baseILj6144ES2_S2_fS2_fjLj256EEEEELb0ELb1ELb0ELb0EEEvNS_9FwdParamsE --------------------------
	.section	.text._ZN10layer_norm13ln_fwd_kernelINS_13Kernel_traitsI13__nv_bfloat16S2_fS2_fjLj6144ELj1ELj1ELj8ELj16ENS_18Kernel_traits_baseILj6144ES2_S2_fS2_fjLj256EEEEELb0ELb1ELb0ELb0EEEvNS_9FwdParamsE,"ax",@progbits
	.align	128
        .global         _ZN10layer_norm13ln_fwd_kernelINS_13Kernel_traitsI13__nv_bfloat16S2_fS2_fjLj6144ELj1ELj1ELj8ELj16ENS_18Kernel_traits_baseILj6144ES2_S2_fS2_fjLj256EEEEELb0ELb1ELb0ELb0EEEvNS_9FwdParamsE
        .type           _ZN10layer_norm13ln_fwd_kernelINS_13Kernel_traitsI13__nv_bfloat16S2_fS2_fjLj6144ELj1ELj1ELj8ELj16ENS_18Kernel_traits_baseILj6144ES2_S2_fS2_fjLj256EEEEELb0ELb1ELb0ELb0EEEvNS_9FwdParamsE,@function
        .size           _ZN10layer_norm13ln_fwd_kernelINS_13Kernel_traitsI13__nv_bfloat16S2_fS2_fjLj6144ELj1ELj1ELj8ELj16ENS_18Kernel_traits_baseILj6144ES2_S2_fS2_fjLj256EEEEELb0ELb1ELb0ELb0EEEvNS_9FwdParamsE,(.L_x_20955 - _ZN10layer_norm13ln_fwd_kernelINS_13Kernel_traitsI13__nv_bfloat16S2_fS2_fjLj6144ELj1ELj1ELj8ELj16ENS_18Kernel_traits_baseILj6144ES2_S2_fS2_fjLj256EEEEELb0ELb1ELb0ELb0EEEvNS_9FwdParamsE)
        .other          _ZN10layer_norm13ln_fwd_kernelINS_13Kernel_traitsI13__nv_bfloat16S2_fS2_fjLj6144ELj1ELj1ELj8ELj16ENS_18Kernel_traits_baseILj6144ES2_S2_fS2_fjLj256EEEEELb0ELb1ELb0ELb0EEEvNS_9FwdParamsE,@"STO_CUDA_ENTRY STV_DEFAULT"
_ZN10layer_norm13ln_fwd_kernelINS_13Kernel_traitsI13__nv_bfloat16S2_fS2_fjLj6144ELj1ELj1ELj8ELj16ENS_18Kernel_traits_baseILj6144ES2_S2_fS2_fjLj256EEEEELb0ELb1ELb0ELb0EEEvNS_9FwdParamsE:
.text._ZN10layer_norm13ln_fwd_kernelINS_13Kernel_traitsI13__nv_bfloat16S2_fS2_fjLj6144ELj1ELj1ELj8ELj16ENS_18Kernel_traits_baseILj6144ES2_S2_fS2_fjLj256EEEEELb0ELb1ELb0ELb0EEEvNS_9FwdParamsE:
        /* <DEDUP_REMOVED lines=52> */
.L_x_6271:
        /* <DEDUP_REMOVED lines=32> */
.L_x_6272:
[----:B------:R-:W-:Y:S05]  /*0540*/  BSYNC.RECONVERGENT B0 ;  /* 0x0000000000007941 */ /* 0x000fea0003800200 */
.L_x_6270:
        /* <DEDUP_REMOVED lines=59> */
.L_x_6293:
        /* <DEDUP_REMOVED lines=28> */
[C---:B-----5:R-:W-:Y:S02]  /*0ac0*/  PRMT R86, R60.reuse, 0x7632, R86 ;  /* 0x000076323c567816 */ /* 0x060fe40000000056 */
        /* <DEDUP_REMOVED lines=8> */
[----:B------:R-:W-:Y:S02]  /*0b50*/  SHF.L.U32 R86, R86, 0x10, RZ ;  /* 0x0000001056567819 */ /* 0x000fe400000006ff */
[----:B0-----:R-:W-:Y:S02]  /*0b60*/  SHF.L.U32 R64, R25, 0x10, RZ ;  /* 0x0000001019407819 */ /* 0x001fe400000006ff */
[----:B------:R-:W-:Y:S01]  /*0b70*/  SHF.L.U32 R87, R87, 0x10, RZ ;  /* 0x0000001057577819 */ /* 0x000fe200000006ff */
[----:B------:R-:W-:Y:S01]  /*0b80*/  FMUL.FTZ R86, R86, UR4 ;  /* 0x0000000456567c20 */ /* 0x000fe20008410000 */
[----:B------:R-:W-:-:S02]  /*0b90*/  PRMT R67, R63, 0x7632, R67 ;  /* 0x000076323f437816 */ /* 0x000fc40000000043 */
[----:B------:R-:W-:Y:S01]  /*0ba0*/  SHF.L.U32 R66, R63, 0x10, RZ ;  /* 0x000000103f427819 */ /* 0x000fe200000006ff */
[----:B------:R-:W-:Y:S01]  /*0bb0*/  FMUL.FTZ R114, R87, UR4 ;  /* 0x0000000457727c20 */ /* 0x000fe20008410000 */
[----:B------:R-:W-:Y:S02]  /*0bc0*/  SHF.L.U32 R63, R100, 0x10, RZ ;  /* 0x00000010643f7819 */ /* 0x000fe400000006ff */
[----:B------:R-:W-:Y:S02]  /*0bd0*/  SHF.L.U32 R65, R99, 0x10, RZ ;  /* 0x0000001063417819 */ /* 0x000fe400000006ff */
[----:B------:R-:W-:Y:S02]  /*0be0*/  SHF.L.U32 R85, R85, 0x10, RZ ;  /* 0x0000001055557819 */ /* 0x000fe400000006ff */
[----:B------:R-:W-:Y:S02]  /*0bf0*/  SHF.L.U32 R87, R27, 0x10, RZ ;  /* 0x000000101b577819 */ /* 0x000fe400000006ff */
[----:B------:R-:W-:Y:S01]  /*0c00*/  SHF.L.U32 R115, R97, 0x10, RZ ;  /* 0x0000001061737819 */ /* 0x000fe200000006ff */
[----:B--2---:R-:W-:Y:S01]  /*0c10*/  FFMA.FTZ R60, R61, R62, R52 ;  /* 0x0000003e3d3c7223 */ /* 0x004fe20000010034 */
[----:B------:R-:W-:Y:S01]  /*0c20*/  FFMA.FTZ R62, R113, R64, R54 ;  /* 0x00000040713e7223 */ /* 0x000fe20000010036 */
[----:B------:R-:W-:Y:S01]  /*0c30*/  SHF.L.U32 R113, R67, 0x10, RZ ;  /* 0x0000001043717819 */ /* 0x000fe200000006ff */
[----:B------:R-:W-:Y:S01]  /*0c40*/  FFMA.FTZ R61, R86, R63, R53 ;  /* 0x0000003f563d7223 */ /* 0x000fe20000010035 */
[----:B------:R-:W-:Y:S01]  /*0c50*/  FFMA.FTZ R63, R114, R65, R55 ;  /* 0x00000041723f7223 */ /* 0x000fe20000010037 */
[----:B------:R-:W-:Y:S01]  /*0c60*/  SHF.L.U32 R64, R26, 0x10, RZ ;  /* 0x000000101a407819 */ /* 0x000fe200000006ff */
[----:B------:R-:W-:Y:S01]  /*0c70*/  FMUL.FTZ R65, R84, UR4 ;  /* 0x0000000454417c20 */ /* 0x000fe20008410000 */
[----:B------:R-:W-:Y:S01]  /*0c80*/  SHF.L.U32 R86, R98, 0x10, RZ ;  /* 0x0000001062567819 */ /* 0x000fe200000006ff */
[----:B------:R-:W-:Y:S01]  /*0c90*/  FMUL.FTZ R67, R66, UR4 ;  /* 0x0000000442437c20 */ /* 0x000fe20008410000 */
[----:B------:R-:W-:Y:S01]  /*0ca0*/  FMUL.FTZ R84, R85, UR4 ;  /* 0x0000000455547c20 */ /* 0x000fe20008410000 */
[----:B------:R-:W-:Y:S01]  /*0cb0*/  FMUL.FTZ R114, R113, UR4 ;  /* 0x0000000471727c20 */ /* 0x000fe20008410000 */
[----:B---3--:R-:W-:Y:S01]  /*0cc0*/  FFMA.FTZ R64, R65, R64, R56 ;  /* 0x0000004041407223 */ /* 0x008fe20000010038 */
[----:B------:R-:W-:Y:S01]  /*0cd0*/  FFMA.FTZ R66, R67, R87, R58 ;  /* 0x0000005743427223 */ /* 0x000fe2000001003a */
[----:B------:R-:W-:Y:S01]  /*0ce0*/  FFMA.FTZ R65, R84, R86, R57 ;  /* 0x0000005654417223 */ /* 0x000fe20000010039 */
[----:B------:R-:W-:Y:S01]  /*0cf0*/  FFMA.FTZ R67, R114, R115, R59 ;  /* 0x0000007372437223 */ /* 0x000fe2000001003b */
[----:B------:R-:W-:Y:S06]  /*0d00*/  BRA `(.L_x_6276) ;  /* 0x0000000000907947 */ /* 0x000fec0003800000 */
.L_x_6275:
[----:B-----5:R-:W-:Y:S02]  /*0d10*/  SHF.L.U32 R64, R61, 0x10, RZ ;  /* 0x000000103d407819 */ /* 0x020fe400000006ff */
[C---:B------:R-:W-:Y:S02]  /*0d20*/  PRMT R84, R62.reuse, 0x7632, R84 ;  /* 0x000076323e547816 */ /* 0x040fe40000000054 */
[----:B------:R-:W-:Y:S01]  /*0d30*/  SHF.L.U32 R62, R62, 0x10, RZ ;  /* 0x000000103e3e7819 */ /* 0x000fe200000006ff */
[----:B------:R-:W-:Y:S01]  /*0d40*/  FMUL.FTZ R64, R64, UR4 ;  /* 0x0000000440407c20 */ /* 0x000fe20008410000 */
[----:B------:R-:W-:Y:S02]  /*0d50*/  SHF.L.U32 R86, R63, 0x10, RZ ;  /* 0x000000103f567819 */ /* 0x000fe400000006ff */
[----:B------:R-:W-:Y:S01]  /*0d60*/  PRMT R65, R60, 0x7632, R65 ;  /* 0x000076323c417816 */ /* 0x000fe20000000041 */
[----:B------:R-:W-:Y:S01]  /*0d70*/  FMUL.FTZ R66, R62, UR4 ;  /* 0x000000043e427c20 */ /* 0x000fe20008410000 */
[----:B------:R-:W-:Y:S01]  /*0d80*/  PRMT R67, R61, 0x7632, R67 ;  /* 0x000076323d437816 */ /* 0x000fe20000000043 */
[----:B------:R-:W-:Y:S01]  /*0d90*/  FMUL.FTZ R86, R86, UR4 ;  /* 0x0000000456567c20 */ /* 0x000fe20008410000 */
[----:B------:R-:W-:-:S02]  /*0da0*/  SHF.L.U32 R85, R25, 0x10, RZ ;  /* 0x0000001019557819 */ /* 0x000fc400000006ff */
[----:B------:R-:W-:Y:S02]  /*0db0*/  PRMT R61, R63, 0x7632, R61 ;  /* 0x000076323f3d7816 */ /* 0x000fe4000000003d */
[----:B------:R-:W-:Y:S01]  /*0dc0*/  SHF.L.U32 R87, R26, 0x10, RZ ;  /* 0x000000101a577819 */ /* 0x000fe200000006ff */
[----:B------:R-:W-:Y:S01]  /*0dd0*/  FMUL.FTZ R62, R64, R85 ;  /* 0x00000055403e7220 */ /* 0x000fe20000410000 */
[----:B------:R-:W-:Y:S02]  /*0de0*/  SHF.L.U32 R113, R27, 0x10, RZ ;  /* 0x000000101b717819 */ /* 0x000fe400000006ff */
        /* <DEDUP_REMOVED lines=19> */
[----:B------:R-:W-:-:S02]  /*0f20*/  FMUL.FTZ R63, R67, R114 ;  /* 0x00000072433f7220 */ /* 0x000fc40000410000 */
[----:B------:R-:W-:Y:S02]  /*0f30*/  FMUL.FTZ R65, R84, R85 ;  /* 0x0000005554417220 */ /* 0x000fe40000410000 */
[----:B------:R-:W-:-:S07]  /*0f40*/  FMUL.FTZ R67, R87, R116 ;  /* 0x0000007457437220 */ /* 0x000fce0000410000 */
.L_x_6276:
[----:B------:R-:W0:Y:S01]  /*0f50*/  LDC.64 R84, c[0x0][0x3a8] ;  /* 0x0000ea00ff547b82 */ /* 0x000e220000000a00 */
[C---:B------:R-:W-:Y:S01]  /*0f60*/  IADD3 R87, PT, PT, R101.reuse, 0x100, RZ ;  /* 0x0000010065577810 */ /* 0x040fe20007ffe0ff */
[----:B0-----:R-:W-:-:S05]  /*0f70*/  IMAD.WIDE.U32 R84, R101, 0x20, R84 ;  /* 0x0000002065547825 */ /* 0x001fca00078e0054 */
[----:B------:R0:W-:Y:S04]  /*0f80*/  STG.E.128 desc[UR8][R84.64], R60 ;  /* 0x0000003c54007986 */ /* 0x0001e8000c101d08 */
[----:B------:R0:W-:Y:S02]  /*0f90*/  STG.E.128 desc[UR8][R84.64+0x10], R64 ;  /* 0x0000104054007986 */ /* 0x0001e4000c101d08 */
.L_x_6274:
[----:B------:R-:W-:Y:S05]  /*0fa0*/  BSYNC.RECONVERGENT B0 ;  /* 0x0000000000007941 */ /* 0x000fea0003800200 */
.L_x_6273:
[----:B------:R-:W-:Y:S01]  /*0fb0*/  ISETP.GE.U32.AND P1, PT, R111, 0x200, PT ;  /* 0x000002006f00780c */ /* 0x000fe20003f26070 */
[----:B------:R-:W-:-:S12]  /*0fc0*/  BSSY.RECONVERGENT B0, `(.L_x_6277) ;  /* 0x000005a000007945 */ /* 0x000fd80003800200 */
[----:B------:R-:W-:Y:S05]  /*0fd0*/  @!P1 BRA `(.L_x_6278) ;  /* 0x0000000400609947 */ /* 0x000fea0003800000 */
[----:B------:R-:W-:Y:S01]  /*0fe0*/  ISETP.NE.U32.AND P0, PT, RZ, UR10, PT ;  /* 0x0000000aff007c0c */ /* 0x000fe2000bf05070 */
[----:B------:R-:W1:Y:S03]  /*0ff0*/  LDC.64 R68, c[0x0][0x390] ;  /* 0x0000e400ff447b82 */ /* 0x000e660000000a00 */
[----:B------:R-:W-:-:S13]  /*1000*/  ISETP.NE.AND.EX P0, PT, RZ, UR11, PT, P0 ;  /* 0x0000000bff007c0c */ /* 0x000fda000bf05300 */
[----:B------:R-:W2:Y:S01]  /*1010*/  @P0 LDC.64 R72, c[0x0][0x3a0] ;  /* 0x0000e800ff480b82 */ /* 0x000ea20000000a00 */
[----:B-1----:R-:W-:-:S06]  /*1020*/  IMAD.WIDE.U32 R68, R87, 0x10, R68 ;  /* 0x0000001057447825 */ /* 0x002fcc00078e0044 */
[----:B------:R-:W5:Y:S01]  /*1030*/  LDG.E.128 R68, desc[UR8][R68.64] ;  /* 0x0000000844447981 */ /* 0x000f62000c1e1d00 */
[----:B--2---:R-:W-:-:S05]  /*1040*/  @P0 IMAD.WIDE.U32 R72, R87, 0x20, R72 ;  /* 0x0000002057480825 */ /* 0x004fca00078e0048 */
[----:B------:R1:W5:Y:S04]  /*1050*/  @P0 LDG.E.128 R52, desc[UR8][R72.64] ;  /* 0x0000000848340981 */ /* 0x000368000c1e1d00 */
[----:B------:R1:W5:Y:S01]  /*1060*/  @P0 LDG.E.128 R56, desc[UR8][R72.64+0x10] ;  /* 0x0000100848380981 */ /* 0x000362000c1e1d00 */
[----:B------:R-:W-:Y:S05]  /*1070*/  @!P0 BRA `(.L_x_6279) ;  /* 0x0000000000948947 */ /* 0x000fea0003800000 */
[C---:B-----5:R-:W-:Y:S02]  /*1080*/  PRMT R75, R68.reuse, 0x7632, R75 ;  /* 0x00007632444b7816 */ /* 0x060fe4000000004b */
[----:B------:R-:W-:Y:S02]  /*1090*/  SHF.L.U32 R68, R68, 0x10, RZ ;  /* 0x0000001044447819 */ /* 0x000fe400000006ff */
[C---:B-1----:R-:W-:Y:S02]  /*10a0*/  SHF.L.U32 R72, R69.reuse, 0x10, RZ ;  /* 0x0000001045487819 */ /* 0x042fe400000006ff */
[----:B0-----:R-:W-:Y:S02]  /*10b0*/  PRMT R84, R69, 0x7632, R84 ;  /* 0x0000763245547816 */ /* 0x001fe40000000054 */
[----:B------:R-:W-:Y:S01]  /*10c0*/  PRMT R69, R70, 0x7632, R69 ;  /* 0x0000763246457816 */ /* 0x000fe20000000045 */
[----:B------:R-:W-:Y:S01]  /*10d0*/  FMUL.FTZ R85, R72, UR4 ;  /* 0x0000000448557c20 */ /* 0x000fe20008410000 */
[----:B------:R-:W-:-:S02]  /*10e0*/  SHF.L.U32 R86, R70, 0x10, RZ ;  /* 0x0000001046567819 */ /* 0x000fc400000006ff */
[C---:B------:R-:W-:Y:S02]  /*10f0*/  PRMT R73, R71.reuse, 0x7632, R73 ;  /* 0x0000763247497816 */ /* 0x040fe40000000049 */
[----:B------:R-:W-:Y:S01]  /*1100*/  SHF.L.U32 R115, R71, 0x10, RZ ;  /* 0x0000001047737819 */ /* 0x000fe200000006ff */
[----:B------:R-:W-:Y:S01]  /*1110*/  FMUL.FTZ R71, R68, UR4 ;  /* 0x0000000444477c20 */ /* 0x000fe20008410000 */
        /* <DEDUP_REMOVED lines=8> */
[----:B------:R-:W-:Y:S01]  /*11a0*/  SHF.L.U32 R75, R75, 0x10, RZ ;  /* 0x000000104b4b7819 */ /* 0x000fe200000006ff */
[----:B------:R-:W-:Y:S01]  /*11b0*/  FFMA.FTZ R72, R113, R114, R56 ;  /* 0x0000007271487223 */ /* 0x000fe20000010038 */
[----:B------:R-:W-:Y:S01]  /*11c0*/  SHF.L.U32 R85, R84, 0x10, RZ ;  /* 0x0000001054557819 */ /* 0x000fe200000006ff */
[----:B------:R-:W-:Y:S01]  /*11d0*/  FFMA.FTZ R74, R115, R116, R58 ;  /* 0x00000074734a7223 */ /* 0x000fe2000001003a */
        /* <DEDUP_REMOVED lines=11> */
[----:B------:R-:W-:-:S02]  /*1290*/  FFMA.FTZ R71, R86, R113, R55 ;  /* 0x0000007156477223 */ /* 0x000fc40000010037 */
[----:B------:R-:W-:Y:S02]  /*12a0*/  FFMA.FTZ R73, R114, R115, R57 ;  /* 0x0000007372497223 */ /* 0x000fe40000010039 */
[----:B------:R-:W-:Y:S01]  /*12b0*/  FFMA.FTZ R75, R116, R117, R59 ;  /* 0x00000075744b7223 */ /* 0x000fe2000001003b */
[----:B------:R-:W-:Y:S06]  /*12c0*/  BRA `(.L_x_6280) ;  /* 0x0000000000907947 */ /* 0x000fec0003800000 */
.L_x_6279:
[C---:B0----5:R-:W-:Y:S02]  /*12d0*/  PRMT R84, R69.reuse, 0x7632, R84 ;  /* 0x0000763245547816 */ /* 0x061fe40000000054 */
[----:B-1----:R-:W-:Y:S02]  /*12e0*/  SHF.L.U32 R72, R69, 0x10, RZ ;  /* 0x0000001045487819 */ /* 0x002fe400000006ff */
[C---:B------:R-:W-:Y:S02]  /*12f0*/  PRMT R69, R70.reuse, 0x7632, R69 ;  /* 0x0000763246457816 */ /* 0x040fe40000000045 */
[----:B------:R-:W-:Y:S01]  /*1300*/  SHF.L.U32 R70, R70, 0x10, RZ ;  /* 0x0000001046467819 */ /* 0x000fe200000006ff */
[----:B------:R-:W-:Y:S01]  /*1310*/  FMUL.FTZ R72, R72, UR4 ;  /* 0x0000000448487c20 */ /* 0x000fe20008410000 */
[----:B------:R-:W-:Y:S02]  /*1320*/  PRMT R75, R68, 0x7632, R75 ;  /* 0x00007632444b7816 */ /* 0x000fe4000000004b */
[----:B------:R-:W-:Y:S01]  /*1330*/  SHF.L.U32 R86, R71, 0x10, RZ ;  /* 0x0000001047567819 */ /* 0x000fe200000006ff */
[----:B------:R-:W-:Y:S01]  /*1340*/  FMUL.FTZ R74, R70, UR4 ;  /* 0x00000004464a7c20 */ /* 0x000fe20008410000 */
[----:B------:R-:W-:-:S02]  /*1350*/  SHF.L.U32 R68, R68, 0x10, RZ ;  /* 0x0000001044447819 */ /* 0x000fc400000006ff */
[----:B------:R-:W-:Y:S01]  /*1360*/  SHF.L.U32 R85, R37, 0x10, RZ ;  /* 0x0000001025557819 */ /* 0x000fe200000006ff */
[----:B------:R-:W-:Y:S01]  /*1370*/  FMUL.FTZ R86, R86, UR4 ;  /* 0x0000000456567c20 */ /* 0x000fe20008410000 */
[----:B------:R-:W-:Y:S01]  /*1380*/  PRMT R73, R71, 0x7632, R73 ;  /* 0x0000763247497816 */ /* 0x000fe20000000049 */
[----:B------:R-:W-:Y:S01]  /*1390*/  FMUL.FTZ R68, R68, UR4 ;  /* 0x0000000444447c20 */ /* 0x000fe20008410000 */
        /* <DEDUP_REMOVED lines=20> */
[----:B------:R-:W-:-:S02]  /*14e0*/  FMUL.FTZ R71, R84, R71 ;  /* 0x0000004754477220 */ /* 0x000fc40000410000 */
[----:B------:R-:W-:Y:S02]  /*14f0*/  FMUL.FTZ R73, R73, R114 ;  /* 0x0000007249497220 */ /* 0x000fe40000410000 */
[----:B------:R-:W-:-:S07]  /*1500*/  FMUL.FTZ R75, R85, R116 ;  /* 0x00000074554b7220 */ /* 0x000fce0000410000 */
.L_x_6280:
[----:B------:R-:W0:Y:S02]  /*1510*/  LDC.64 R84, c[0x0][0x3a8] ;  /* 0x0000ea00ff547b82 */ /* 0x000e240000000a00 */
[C---:B0-----:R-:W-:Y:S01]  /*1520*/  IMAD.WIDE.U32 R84, R87.reuse, 0x20, R84 ;  /* 0x0000002057547825 */ /* 0x041fe200078e0054 */
[----:B------:R-:W-:-:S04]  /*1530*/  IADD3 R87, PT, PT, R87, 0x100, RZ ;  /* 0x0000010057577810 */ /* 0x000fc80007ffe0ff */
[----:B------:R1:W-:Y:S04]  /*1540*/  STG.E.128 desc[UR8][R84.64], R68 ;  /* 0x0000004454007986 */ /* 0x0003e8000c101d08 */
[----:B------:R1:W-:Y:S02]  /*1550*/  STG.E.128 desc[UR8][R84.64+0x10], R72 ;  /* 0x0000104854007986 */ /* 0x0003e4000c101d08 */
.L_x_6278:
[----:B------:R-:W-:Y:S05]  /*1560*/  BSYNC.RECONVERGENT B0 ;  /* 0x0000000000007941 */ /* 0x000fea0003800200 */
.L_x_6277:
[----:B------:R-:W-:Y:S01]  /*1570*/  ISETP.GE.U32.AND P3, PT, R111, 0x300, PT ;  /* 0x000003006f00780c */ /* 0x000fe20003f66070 */
[----:B------:R-:W-:-:S12]  /*1580*/  BSSY.RECONVERGENT B0, `(.L_x_6281) ;  /* 0x0000059000007945 */ /* 0x000fd80003800200 */
[----:B------:R-:W-:Y:S05]  /*1590*/  @!P3 BRA `(.L_x_6282) ;  /* 0x00000004005cb947 */ /* 0x000fea0003800000 */
[----:B------:R-:W-:Y:S01]  /*15a0*/  ISETP.NE.U32.AND P0, PT, RZ, UR10, PT ;  /* 0x0000000aff007c0c */ /* 0x000fe2000bf05070 */
[----:B------:R-:W2:Y:S03]  /*15b0*/  LDC.64 R76, c[0x0][0x390] ;  /* 0x0000e400ff4c7b82 */ /* 0x000ea60000000a00 */
[----:B------:R-:W-:-:S13]  /*15c0*/  ISETP.NE.AND.EX P0, PT, RZ, UR11, PT, P0 ;  /* 0x0000000bff007c0c */ /* 0x000fda000bf05300 */
[----:B------:R-:W3:Y:S01]  /*15d0*/  @P0 LDC.64 R80, c[0x0][0x3a0] ;  /* 0x0000e800ff500b82 */ /* 0x000ee20000000a00 */
[----:B--2---:R-:W-:-:S06]  /*15e0*/  IMAD.WIDE.U32 R76, R87, 0x10, R76 ;  /* 0x00000010574c7825 */ /* 0x004fcc00078e004c */
[----:B------:R-:W5:Y:S01]  /*15f0*/  LDG.E.128 R76, desc[UR8][R76.64] ;  /* 0x000000084c4c7981 */ /* 0x000f62000c1e1d00 */
[----:B---3--:R-:W-:-:S05]  /*1600*/  @P0 IMAD.WIDE.U32 R80, R87, 0x20, R80 ;  /* 0x0000002057500825 */ /* 0x008fca00078e0050 */
[----:B------:R2:W5:Y:S04]  /*1610*/  @P0 LDG.E.128 R52, desc[UR8][R80.64] ;  /* 0x0000000850340981 */ /* 0x000568000c1e1d00 */
[----:B------:R2:W5:Y:S01]  /*1620*/  @P0 LDG.E.128 R56, desc[UR8][R80.64+0x10] ;  /* 0x0000100850380981 */ /* 0x000562000c1e1d00 */
[----:B------:R-:W-:Y:S05]  /*1630*/  @!P0 BRA `(.L_x_6283) ;  /* 0x0000000000948947 */ /* 0x000fea0003800000 */
[C---:B-----5:R-:W-:Y:S02]  /*1640*/  PRMT R83, R76.reuse, 0x7632, R83 ;  /* 0x000076324c537816 */ /* 0x060fe40000000053 */
[----:B------:R-:W-:Y:S02]  /*1650*/  SHF.L.U32 R76, R76, 0x10, RZ ;  /* 0x000000104c4c7819 */ /* 0x000fe400000006ff */
[C---:B--2---:R-:W-:Y:S02]  /*1660*/  SHF.L.U32 R80, R77.reuse, 0x10, RZ ;  /* 0x000000104d507819 */ /* 0x044fe400000006ff */
[----:B01----:R-:W-:Y:S02]  /*1670*/  PRMT R84, R77, 0x7632, R84 ;  /* 0x000076324d547816 */ /* 0x003fe40000000054 */
        /* <DEDUP_REMOVED lines=33> */
.L_x_6283:
[C---:B01---5:R-:W-:Y:S02]  /*1890*/  PRMT R84, R77.reuse, 0x7632, R84 ;  /* 0x000076324d547816 */ /* 0x063fe40000000054 */
[----:B--2---:R-:W-:Y:S02]  /*18a0*/  SHF.L.U32 R80, R77, 0x10, RZ ;  /* 0x000000104d507819 */ /* 0x004fe400000006ff */
        /* <DEDUP_REMOVED lines=34> */
.L_x_6284:
[----:B------:R-:W0:Y:S02]  /*1ad0*/  LDC.64 R84, c[0x0][0x3a8] ;  /* 0x0000ea00ff547b82 */ /* 0x000e240000000a00 */
[----:B0-----:R-:W-:-:S05]  /*1ae0*/  IMAD.WIDE.U32 R84, R87, 0x20, R84 ;  /* 0x0000002057547825 */ /* 0x001fca00078e0054 */
[----:B------:R2:W-:Y:S04]  /*1af0*/  STG.E.128 desc[UR8][R84.64], R76 ;  /* 0x0000004c54007986 */ /* 0x0005e8000c101d08 */
[----:B------:R2:W-:Y:S02]  /*1b00*/  STG.E.128 desc[UR8][R84.64+0x10], R80 ;  /* 0x0000105054007986 */ /* 0x0005e4000c101d08 */
.L_x_6282:
[----:B------:R-:W-:Y:S05]  /*1b10*/  BSYNC.RECONVERGENT B0 ;  /* 0x0000000000007941 */ /* 0x000fea0003800200 */
.L_x_6281:
        /* <DEDUP_REMOVED lines=100> */
[----:B------:R-:W-:Y:S01]  /*2160*/  @P4 IADD3 R84, PT, PT, R84, 0x40, RZ ;  /* 0x0000004054544810 */ /* 0x000fe20007ffe0ff */
[----:B0-----:R-:W-:-:S05]  /*2170*/  FADD.FTZ R114, R85, R114 ;  /* 0x0000007255727221 */ /* 0x001fca0000010000 */
[----:B------:R-:W0:Y:S02]  /*2180*/  SHFL.BFLY PT, R87, R114, 0x4, 0x1f ;  /* 0x0c801f0072577f89 */ /* 0x000e2400000e0000 */
[----:B0-----:R-:W-:Y:S01]  /*2190*/  FADD.FTZ R87, R114, R87 ;  /* 0x0000005772577221 */ /* 0x001fe20000010000 */
[----:B------:R-:W-:Y:S02]  /*21a0*/  @!P0 LEA R114, R117, R84, 0x3 ;  /* 0x0000005475728211 */ /* 0x000fe400078e18ff */
[----:B------:R-:W-:Y:S02]  /*21b0*/  CS2R R84, SRZ ;  /* 0x0000000000547805 */ /* 0x000fe4000001ff00 */
        /* <DEDUP_REMOVED lines=12> */
.L_x_6286:
[----:B------:R-:W-:Y:S05]  /*2280*/  BSYNC.RECONVERGENT B0 ;  /* 0x0000000000007941 */ /* 0x000fea0003800200 */
.L_x_6285:
[----:B------:R-:W-:Y:S01]  /*2290*/  BAR.SYNC.DEFER_BLOCKING 0x0 ;  /* 0x0000000000007b1d */ /* 0x000fe20000010000 */
[----:B0-----:R-:W-:Y:S01]  /*22a0*/  HFMA2 R87, -RZ, RZ, 0, 0 ;  /* 0x00000000ff577431 */ /* 0x001fe200000001ff */
[----:B------:R-:W-:-:S04]  /*22b0*/  ISETP.NE.AND P4, PT, R0, RZ, PT ;  /* 0x000000ff0000720c */ /* 0x000fc80003f85270 */
[----:B------:R-:W-:Y:S01]  /*22c0*/  BSSY.RECONVERGENT B0, `(.L_x_6287) ;  /* 0x0000077000007945 */ /* 0x000fe20003800200 */
[----:B------:R-:W-:-:S04]  /*22d0*/  @!P0 MOV R87, R2 ;  /* 0x0000000200578202 */ /* 0x000fc80000000f00 */
[-C--:B------:R-:W-:Y:S01]  /*22e0*/  I2FP.F32.S32 R119, R87.reuse ;  /* 0x0000005700777245 */ /* 0x080fe20000201400 */
[----:B------:R-:W0:Y:S04]  /*22f0*/  SHFL.DOWN PT, R86, R87, 0x4, 0x1f ;  /* 0x08801f0057567f89 */ /* 0x000e2800000e0000 */
[----:B------:R-:W1:Y:S01]  /*2300*/  @!P0 LDS.64 R84, [R114] ;  /* 0x0000000072548984 */ /* 0x000e620000000a00 */
[----:B------:R-:W-:Y:S02]  /*2310*/  ISETP.NE.AND P0, PT, RZ, UR12, PT ;  /* 0x0000000cff007c0c */ /* 0x000fe4000bf05270 */
[----:B0-----:R-:W-:Y:S02]  /*2320*/  I2FP.F32.S32 R115, R86 ;  /* 0x0000005600737245 */ /* 0x001fe40000201400 */
[----:B------:R-:W-:-:S05]  /*2330*/  IADD3 R113, PT, PT, R86, R87, RZ ;  /* 0x0000005756717210 */ /* 0x000fca0007ffe0ff */
[----:B------:R-:W-:Y:S04]  /*2340*/  SHFL.DOWN PT, R114, R113, 0x2, 0x1f ;  /* 0x08401f0071727f89 */ /* 0x000fe800000e0000 */
[----:B-1----:R-:W0:Y:S02]  /*2350*/  SHFL.DOWN PT, R116, R84, 0x4, 0x1f ;  /* 0x08801f0054747f89 */ /* 0x002e2400000e0000 */
[C---:B0-----:R-:W-:Y:S01]  /*2360*/  FMUL.FTZ R86, R116.reuse, R115 ;  /* 0x0000007374567220 */ /* 0x041fe20000410000 */
[----:B------:R-:W-:Y:S02]  /*2370*/  FADD.FTZ R118, -R116, R84 ;  /* 0x0000005474767221 */ /* 0x000fe40000010100 */
[----:B------:R-:W0:Y:S01]  /*2380*/  SHFL.DOWN PT, R116, R85, 0x4, 0x1f ;  /* 0x08801f0055747f89 */ /* 0x000e2200000e0000 */
[----:B------:R-:W-:Y:S01]  /*2390*/  FFMA.FTZ R120, R119, R84, R86 ;  /* 0x0000005477787223 */ /* 0x000fe20000010056 */
[----:B------:R-:W-:Y:S01]  /*23a0*/  I2FP.F32.S32 R86, R113 ;  /* 0x0000007100567245 */ /* 0x000fe20000201400 */
[----:B------:R-:W-:-:S03]  /*23b0*/  FMUL.FTZ R118, R118, R118 ;  /* 0x0000007676767220 */ /* 0x000fc60000410000 */
[----:B------:R-:W1:Y:S01]  /*23c0*/  MUFU.RCP R117, R86 ;  /* 0x0000005600757308 */ /* 0x000e620000001000 */
[----:B------:R-:W-:-:S04]  /*23d0*/  FMUL.FTZ R118, R118, R119 ;  /* 0x0000007776767220 */ /* 0x000fc80000410000 */
[----:B------:R-:W-:Y:S01]  /*23e0*/  FMUL.FTZ R118, R118, R115 ;  /* 0x0000007376767220 */ /* 0x000fe20000410000 */
[----:B------:R-:W-:Y:S01]  /*23f0*/  IADD3 R115, PT, PT, R113, R114, RZ ;  /* 0x0000007271737210 */ /* 0x000fe20007ffe0ff */
[----:B-1----:R-:W-:Y:S01]  /*2400*/  FMUL.FTZ R87, R117, R120 ;  /* 0x0000007875577220 */ /* 0x002fe20000410000 */
[----:B0-----:R-:W-:-:S04]  /*2410*/  FADD.FTZ R116, R116, R85 ;  /* 0x0000005574747221 */ /* 0x001fc80000010000 */
[----:B------:R-:W0:Y:S01]  /*2420*/  SHFL.DOWN PT, R84, R87, 0x2, 0x1f ;  /* 0x08401f0057547f89 */ /* 0x000e2200000e0000 */
[----:B------:R-:W-:Y:S01]  /*2430*/  FFMA.FTZ R117, R117, R118, R116 ;  /* 0x0000007675757223 */ /* 0x000fe20000010074 */
[----:B------:R-:W-:Y:S02]  /*2440*/  I2FP.F32.S32 R116, R115 ;  /* 0x0000007300747245 */ /* 0x000fe40000201400 */
[----:B------:R-:W-:Y:S02]  /*2450*/  I2FP.F32.S32 R118, R114 ;  /* 0x0000007200767245 */ /* 0x000fe40000201400 */
[----:B------:R-:W1:Y:S01]  /*2460*/  MUFU.RCP R85, R116 ;  /* 0x0000007400557308 */ /* 0x000e620000001000 */
[----:B------:R-:W2:Y:S01]  /*2470*/  SHFL.DOWN PT, R114, R117, 0x2, 0x1f ;  /* 0x08401f0075727f89 */ /* 0x000ea200000e0000 */
[----:B0-----:R-:W-:Y:S01]  /*2480*/  FADD.FTZ R113, R87, -R84 ;  /* 0x8000005457717221 */ /* 0x001fe20000010000 */
[----:B------:R-:W-:Y:S02]  /*2490*/  FMUL.FTZ R119, R84, R118 ;  /* 0x0000007654777220 */ /* 0x000fe40000410000 */
[----:B------:R-:W0:Y:S01]  /*24a0*/  SHFL.DOWN PT, R84, R115, 0x1, 0x1f ;  /* 0x08201f0073547f89 */ /* 0x000e2200000e0000 */
[----:B------:R-:W-:Y:S01]  /*24b0*/  FMUL.FTZ R113, R113, R113 ;  /* 0x0000007171717220 */ /* 0x000fe20000410000 */
[----:B------:R-:W-:Y:S01]  /*24c0*/  FFMA.FTZ R120, R86, R87, R119 ;  /* 0x0000005756787223 */ /* 0x000fe20000010077 */
[----:B--2---:R-:W-:-:S02]  /*24d0*/  FADD.FTZ R114, R117, R114 ;  /* 0x0000007275727221 */ /* 0x004fc40000010000 */
[----:B------:R-:W-:Y:S01]  /*24e0*/  FMUL.FTZ R113, R86, R113 ;  /* 0x0000007156717220 */ /* 0x000fe20000410000 */
[----:B-1----:R-:W-:-:S03]  /*24f0*/  FMUL.FTZ R87, R85, R120 ;  /* 0x0000007855577220 */ /* 0x002fc60000410000 */
[----:B------:R-:W-:Y:S02]  /*2500*/  FMUL.FTZ R113, R113, R118 ;  /* 0x0000007671717220 */ /* 0x000fe40000410000 */
        /* <DEDUP_REMOVED lines=10> */
[----:B--2---:R-:W-:-:S03]  /*25b0*/  FADD.FTZ R114, R113, R114 ;  /* 0x0000007271727221 */ /* 0x004fc60000010000 */
[C---:B------:R-:W-:Y:S01]  /*25c0*/  FMUL.FTZ R117, R116.reuse, R117 ;  /* 0x0000007574757220 */ /* 0x040fe20000410000 */
[----:B------:R-:W-:Y:S01]  /*25d0*/  FFMA.FTZ R116, R116, R87, R115 ;  /* 0x0000005774747223 */ /* 0x000fe20000010073 */
[----:B------:R-:W1:Y:S02]  /*25e0*/  LDC R113, c[0x0][0x448] ;  /* 0x00011200ff717b82 */ /* 0x000e640000000800 */
[----:B------:R-:W-:Y:S01]  /*25f0*/  FMUL.FTZ R117, R117, R84 ;  /* 0x0000005475757220 */ /* 0x000fe20000410000 */
[----:B0-----:R-:W-:-:S03]  /*2600*/  FMUL.FTZ R115, R85, R116 ;  /* 0x0000007455737220 */ /* 0x001fc60000410000 */
[----:B------:R-:W-:Y:S02]  /*2610*/  FFMA.FTZ R114, R85, R117, R114 ;  /* 0x0000007555727223 */ /* 0x000fe40000010072 */
[----:B------:R-:W0:Y:S01]  /*2620*/  @!P4 LDC.64 R86, c[0x0][0x3c0] ;  /* 0x0000f000ff56cb82 */ /* 0x000e220000000a00 */
[----:B------:R-:W-:Y:S01]  /*2630*/  MOV R117, UR6 ;  /* 0x0000000600757c02 */ /* 0x000fe20008000f00 */
[----:B------:R-:W2:Y:S04]  /*2640*/  SHFL.IDX PT, R115, R115, RZ, 0x1f ;  /* 0x00001fff73737589 */ /* 0x000ea800000e0000 */
[----:B------:R-:W1:Y:S02]  /*2650*/  SHFL.IDX PT, R114, R114, RZ, 0x1f ;  /* 0x00001fff72727589 */ /* 0x000e6400000e0000 */
[----:B------:R-:W3:Y:S01]  /*2660*/  @!P4 LDC.64 R84, c[0x0][0x3c8] ;  /* 0x0000f200ff54cb82 */ /* 0x000ee20000000a00 */
[----:B--2---:R-:W-:Y:S01]  /*2670*/  FMUL.FTZ R116, R115, R115 ;  /* 0x0000007373747220 */ /* 0x004fe20000410000 */
[----:B-1----:R-:W-:-:S04]  /*2680*/  FFMA.FTZ R113, R114, UR13, R113 ;  /* 0x0000000d72717c23 */ /* 0x002fc80008010071 */
[----:B------:R-:W-:Y:S01]  /*2690*/  FSEL R116, R116, RZ, P0 ;  /* 0x000000ff74747208 */ /* 0x000fe20000000000 */
[----:B---3--:R-:W-:-:S04]  /*26a0*/  @!P4 IMAD.WIDE R84, R117, 0x4, R84 ;  /* 0x000000047554c825 */ /* 0x008fc800078e0254 */
[----:B------:R-:W-:Y:S01]  /*26b0*/  FADD.FTZ R116, R113, R116 ;  /* 0x0000007471747221 */ /* 0x000fe20000010000 */
[----:B------:R-:W-:-:S05]  /*26c0*/  MOV R113, UR6 ;  /* 0x0000000600717c02 */ /* 0x000fca0008000f00 */
[----:B------:R-:W1:Y:S01]  /*26d0*/  MUFU.RSQ R116, R116 ;  /* 0x0000007400747308 */ /* 0x000e620000001400 */
[----:B0-----:R-:W-:Y:S01]  /*26e0*/  @!P4 IMAD.WIDE R86, R113, 0x4, R86 ;  /* 0x000000047156c825 */ /* 0x001fe200078e0256 */
[----:B------:R-:W-:-:S04]  /*26f0*/  FSEL R113, R115, RZ, !P0 ;  /* 0x000000ff73717208 */ /* 0x000fc80004000000 */
[----:B------:R0:W-:Y:S04]  /*2700*/  @!P4 STG.E desc[UR8][R86.64], R115 ;  /* 0x000000735600c986 */ /* 0x0001e8000c101908 */
[----:B-1----:R0:W-:Y:S01]  /*2710*/  @!P4 STG.E desc[UR8][R84.64], R116 ;  /* 0x000000745400c986 */ /* 0x0021e2000c101908 */
[----:B------:R-:W-:Y:S05]  /*2720*/  @!P2 BRA `(.L_x_6288) ;  /* 0x0000000000c0a947 */ /* 0x000fea0003800000 */
[--C-:B0-----:R-:W-:Y:S01]  /*2730*/  FADD.FTZ R85, R60, -R113.reuse ;  /* 0x800000713c557221 */ /* 0x101fe20000010000 */
[----:B------:R-:W-:Y:S02]  /*2740*/  SHF.L.U32 R87, R16, 0x10, RZ ;  /* 0x0000001010577819 */ /* 0x000fe400000006ff */
[----:B------:R-:W-:Y:S01]  /*2750*/  SHF.L.U32 R115, R20, 0x10, RZ ;  /* 0x0000001014737819 */ /* 0x000fe200000006ff */
[----:B------:R-:W-:Y:S01]  /*2760*/  FMUL.FTZ R84, R116, R85 ;  /* 0x0000005574547220 */ /* 0x000fe20000410000 */
[----:B------:R-:W-:Y:S01]  /*2770*/  FADD.FTZ R85, R61, -R113 ;  /* 0x800000713d557221 */ /* 0x000fe20000010000 */
[----:B------:R-:W-:Y:S02]  /*2780*/  SHF.L.U32 R86, R15, 0x10, RZ ;  /* 0x000000100f567819 */ /* 0x000fe400000006ff */
[----:B------:R-:W-:Y:S01]  /*2790*/  SHF.L.U32 R114, R14, 0x10, RZ ;  /* 0x000000100e727819 */ /* 0x000fe200000006ff */
[----:B------:R-:W-:Y:S01]  /*27a0*/  FMUL.FTZ R85, R116, R85 ;  /* 0x0000005574557220 */ /* 0x000fe20000410000 */
[----:B------:R-:W-:Y:S01]  /*27b0*/  FFMA.FTZ R84, R84, R87, R115 ;  /* 0x0000005754547223 */ /* 0x000fe20000010073 */
[--C-:B------:R-:W-:Y:S01]  /*27c0*/  FADD.FTZ R87, R62, -R113.reuse ;  /* 0x800000713e577221 */ /* 0x100fe20000010000 */
        /* <DEDUP_REMOVED lines=9> */
[----:B------:R-:W-:Y:S01]  /*2860*/  SHF.L.U32 R86, R12, 0x10, RZ ;  /* 0x000000100c567819 */ /* 0x000fe200000006ff */
[----:B------:R-:W-:Y:S01]  /*2870*/  FMUL.FTZ R87, R116, R87 ;  /* 0x0000005774577220 */ /* 0x000fe20000410000 */
[----:B------:R-:W-:Y:S02]  /*2880*/  SHF.L.U32 R114, R11, 0x10, RZ ;  /* 0x000000100b727819 */ /* 0x000fe400000006ff */
[----:B------:R-:W-:Y:S01]  /*2890*/  F2FP.BF16.F32.PACK_AB R84, R117, R84 ;  /* 0x000000547554723e */ /* 0x000fe200000010ff */
[----:B------:R-:W-:Y:S01]  /*28a0*/  FFMA.FTZ R118, R87, R118, R86 ;  /* 0x0000007657767223 */ /* 0x000fe20000010056 */
[----:B------:R-:W-:-:S04]  /*28b0*/  FADD.FTZ R87, R64, -R113 ;  /* 0x8000007140577221 */ /* 0x000fc80000010000 */
        /* <DEDUP_REMOVED lines=23> */
.L_x_6288:
[----:B------:R-:W-:Y:S05]  /*2a30*/  BSYNC.RECONVERGENT B0 ;  /* 0x0000000000007941 */ /* 0x000fea0003800200 */
.L_x_6287:
[----:B------:R-:W-:Y:S04]  /*2a40*/  BSSY.RECONVERGENT B0, `(.L_x_6289) ;  /* 0x0000032000007945 */ /* 0x000fe80003800200 */
[----:B------:R-:W-:Y:S05]  /*2a50*/  @!P1 BRA `(.L_x_6290) ;  /* 0x0000000000c09947 */ /* 0x000fea0003800000 */
[--C-:B01----:R-:W-:Y:S01]  /*2a60*/  FADD.FTZ R85, R68, -R113.reuse ;  /* 0x8000007144557221 */ /* 0x103fe20000010000 */
        /* <DEDUP_REMOVED lines=47> */
.L_x_6290:
[----:B------:R-:W-:Y:S05]  /*2d60*/  BSYNC.RECONVERGENT B0 ;  /* 0x0000000000007941 */ /* 0x000fea0003800200 */
.L_x_6289:
[----:B------:R-:W-:Y:S04]  /*2d70*/  BSSY.RECONVERGENT B0, `(.L_x_6291) ;  /* 0x0000033000007945 */ /* 0x000fe80003800200 */
[----:B------:R-:W-:Y:S05]  /*2d80*/  @!P3 BRA `(.L_x_6292) ;  /* 0x0000000000c4b947 */ /* 0x000fea0003800000 */
[----:B012---:R-:W-:Y:S01]  /*2d90*/  PRMT R84, R43, 0x7632, R84 ;  /* 0x000076322b547816 */ /* 0x007fe20000000054 */
[--C-:B------:R-:W-:Y:S01]  /*2da0*/  FADD.FTZ R85, R83, -R113.reuse ;  /* 0x8000007153557221 */ /* 0x100fe20000010000 */
[----:B------:R-:W-:Y:S02]  /*2db0*/  PRMT R86, R47, 0x7632, R86 ;  /* 0x000076322f567816 */ /* 0x000fe40000000056 */
[----:B------:R-:W-:Y:S01]  /*2dc0*/  SHF.L.U32 R84, R84, 0x10, RZ ;  /* 0x0000001054547819 */ /* 0x000fe200000006ff */
[----:B------:R-:W-:Y:S01]  /*2dd0*/  FMUL.FTZ R85, R116, R85 ;  /* 0x0000005574557220 */ /* 0x000fe20000410000 */
[----:B------:R-:W-:Y:S02]  /*2de0*/  SHF.L.U32 R86, R86, 0x10, RZ ;  /* 0x0000001056567819 */ /* 0x000fe400000006ff */
[----:B------:R-:W-:Y:S02]  /*2df0*/  SHF.L.U32 R115, R40, 0x10, RZ ;  /* 0x0000001028737819 */ /* 0x000fe400000006ff */
[----:B------:R-:W-:Y:S01]  /*2e00*/  SHF.L.U32 R117, R44, 0x10, RZ ;  /* 0x000000102c757819 */ /* 0x000fe200000006ff */
[----:B------:R-:W-:Y:S01]  /*2e10*/  FFMA.FTZ R87, R85, R84, R86 ;  /* 0x0000005455577223 */ /* 0x000fe20000010056 */
[----:B------:R-:W-:Y:S01]  /*2e20*/  FADD.FTZ R85, R76, -R113 ;  /* 0x800000714c557221 */ /* 0x000fe20000010000 */
[----:B------:R-:W-:-:S02]  /*2e30*/  SHF.L.U32 R86, R41, 0x10, RZ ;  /* 0x0000001029567819 */ /* 0x000fc400000006ff */
[----:B------:R-:W-:Y:S01]  /*2e40*/  SHF.L.U32 R114, R45, 0x10, RZ ;  /* 0x000000102d727819 */ /* 0x000fe200000006ff */
[----:B------:R-:W-:Y:S01]  /*2e50*/  FMUL.FTZ R84, R116, R85 ;  /* 0x0000005574547220 */ /* 0x000fe20000410000 */
[----:B------:R-:W-:Y:S01]  /*2e60*/  FADD.FTZ R85, R78, -R113 ;  /* 0x800000714e557221 */ /* 0x000fe20000010000 */
[----:B------:R-:W-:Y:S02]  /*2e70*/  SHF.L.U32 R118, R107, 0x10, RZ ;  /* 0x000000106b767819 */ /* 0x000fe400000006ff */
[----:B------:R-:W-:Y:S01]  /*2e80*/  FFMA.FTZ R84, R84, R115, R117 ;  /* 0x0000007354547223 */ /* 0x000fe20000010075 */
[----:B------:R-:W-:Y:S01]  /*2e90*/  FMUL.FTZ R85, R116, R85 ;  /* 0x0000005574557220 */ /* 0x000fe20000410000 */
[----:B------:R-:W-:Y:S01]  /*2ea0*/  FADD.FTZ R115, R79, -R113 ;  /* 0x800000714f737221 */ /* 0x000fe20000010000 */
[----:B------:R-:W-:Y:S02]  /*2eb0*/  SHF.L.U32 R117, R46, 0x10, RZ ;  /* 0x000000102e757819 */ /* 0x000fe400000006ff */
[----:B------:R-:W-:Y:S01]  /*2ec0*/  FFMA.FTZ R85, R85, R86, R114 ;  /* 0x0000005655557223 */ /* 0x000fe20000010072 */
[----:B------:R-:W-:Y:S01]  /*2ed0*/  SHF.L.U32 R86, R108, 0x10, RZ ;  /* 0x000000106c567819 */ /* 0x000fe200000006ff */
[----:B------:R-:W-:Y:S01]  /*2ee0*/  FMUL.FTZ R115, R116, R115 ;  /* 0x0000007374737220 */ /* 0x000fe20000410000 */
[----:B------:R-:W-:-:S02]  /*2ef0*/  SHF.L.U32 R114, R109, 0x10, RZ ;  /* 0x000000106d727819 */ /* 0x000fc400000006ff */
[----:B------:R-:W-:Y:S01]  /*2f00*/  SHF.L.U32 R120, R110, 0x10, RZ ;  /* 0x000000106e787819 */ /* 0x000fe200000006ff */
[----:B------:R-:W-:Y:S01]  /*2f10*/  FFMA.FTZ R118, R115, R118, R86 ;  /* 0x0000007673767223 */ /* 0x000fe20000010056 */
[----:B------:R-:W-:-:S04]  /*2f20*/  FADD.FTZ R115, R80, -R113 ;  /* 0x8000007150737221 */ /* 0x000fc80000010000 */
[----:B------:R-:W-:Y:S01]  /*2f30*/  FMUL.FTZ R86, R116, R115 ;  /* 0x0000007374567220 */ /* 0x000fe20000410000 */
[----:B------:R-:W-:Y:S02]  /*2f40*/  SHF.L.U32 R115, R42, 0x10, RZ ;  /* 0x000000102a737819 */ /* 0x000fe400000006ff */
[----:B------:R-:W-:-:S03]  /*2f50*/  F2FP.BF16.F32.PACK_AB R85, R118, R85 ;  /* 0x000000557655723e */ /* 0x000fc600000010ff */
[----:B------:R-:W-:Y:S01]  /*2f60*/  FFMA.FTZ R86, R86, R115, R117 ;  /* 0x0000007356567223 */ /* 0x000fe20000010075 */
[----:B------:R-:W-:-:S04]  /*2f70*/  FADD.FTZ R115, R81, -R113 ;  /* 0x8000007151737221 */ /* 0x000fc80000010000 */
        /* <DEDUP_REMOVED lines=12> */
[----:B------:R-:W0:Y:S03]  /*3040*/  LDC.64 R114, c[0x0][0x428] ;  /* 0x00010a00ff727b82 */ /* 0x000e260000000a00 */
[----:B------:R-:W-:Y:S01]  /*3050*/  F2FP.BF16.F32.PACK_AB R87, R87, R122 ;  /* 0x0000007a5757723e */ /* 0x000fe200000010ff */
[----:B------:R-:W-:-:S05]  /*3060*/  FFMA.FTZ R113, R113, R116, R120 ;  /* 0x0000007471717223 */ /* 0x000fca0000010078 */
[----:B------:R-:W-:Y:S01]  /*3070*/  F2FP.BF16.F32.PACK_AB R84, R113, R84 ;  /* 0x000000547154723e */ /* 0x000fe200000010ff */
[----:B0-----:R-:W-:-:S05]  /*3080*/  IMAD.WIDE.U32 R114, R101, 0x10, R114 ;  /* 0x0000001065727825 */ /* 0x001fca00078e0072 */
[----:B------:R3:W-:Y:S02]  /*3090*/  STG.E.128 desc[UR8][R114.64], R84 ;  /* 0x0000005472007986 */ /* 0x0007e4000c101d08 */
.L_x_6292:
[----:B------:R-:W-:Y:S05]  /*30a0*/  BSYNC.RECONVERGENT B0 ;  /* 0x0000000000007941 */ /* 0x000fea0003800200 */
.L_x_6291:
[----:B------:R-:W-:Y:S02]  /*30b0*/  UIADD3 UR6, UPT, UPT, UR6, UR14, URZ ;  /* 0x0000000e06067290 */ /* 0x000fe4000fffe0ff */
[----:B------:R-:W-:Y:S02]  /*30c0*/  UPLOP3.LUT UP2, UPT, UPT, UPT, UP2, 0x40, 0x4 ;  /* 0x000000000004789c */ /* 0x000fe40003f4e820 */
[----:B------:R-:W-:-:S09]  /*30d0*/  UISETP.GE.AND UP1, UPT, UR6, UR15, UPT ;  /* 0x0000000f0600728c */ /* 0x000fd2000bf26270 */
[----:B------:R-:W-:Y:S05]  /*30e0*/  BRA.U !UP1, `(.L_x_6293) ;  /* 0xffffffd909047547 */ /* 0x000fea000b83ffff */
[----:B------:R-:W-:Y:S05]  /*30f0*/  EXIT ;  /* 0x000000000000794d */ /* 0x000fea0003800000 */
.L_x_6294:
        /* <DEDUP_REMOVED lines=16> */
.L_x_20955:


//--------------------- .text._ZN10layer_norm13ln_fwd_kernelINS_13Kernel_traitsI13__nv_bfloat16S2_fS2_fjLj6144ELj1ELj1ELj8ELj16ENS_18Kernel_traits_baseILj6144ES2_S2_fS2_fjLj256EEEEELb0ELb1ELb0ELb1EEEvNS_9FwdParamsE --------------------------
	.section	.text._ZN10layer_norm13ln_fwd_kernelINS_13Kernel_traitsI13__nv_bfloat16S2_fS2_fjLj6144ELj1ELj1ELj8ELj16ENS_18Kernel_traits_baseILj6144ES2_S2_fS2_fjLj256EEEEELb0ELb1ELb0ELb1EEEvNS_9FwdParamsE,"ax",@progbits
	.align	128
        .global         _ZN10layer_norm13ln_fwd_kernelINS_13Kernel_traitsI13__nv_bfloat16S2_fS2_fjLj6144ELj1ELj1ELj8ELj16ENS_18Kernel_traits_baseILj6144ES2_S2_fS2_fjLj256EEEEELb0ELb1ELb0ELb1EEEvNS_9FwdParamsE
        .type           _ZN10layer_norm13ln_fwd_kernelINS_13Kernel_traitsI13__nv_bfloat16S2_fS2_fjLj6144ELj1ELj1ELj8ELj16ENS_18Kernel_traits_baseILj6144ES2_S2_fS2_fjLj256EEEEELb0ELb1ELb0ELb1EEEvNS_9FwdParamsE,@function
        .size           _ZN10layer_norm13ln_fwd_kernelINS_13Kernel_traitsI13__nv_bfloat16S2_fS2_fjLj6144ELj1ELj1ELj8ELj16ENS_18Kernel_traits_baseILj6144ES2_S2_fS2_fjLj256EEEEELb0ELb1ELb0ELb1EEEvNS_9FwdParamsE,(.L_x_20956 - _ZN10layer_norm13ln_fwd_kernelINS_13Kernel_traitsI13__nv_bfloat16S2_fS2_fjLj6144ELj1ELj1ELj8ELj16ENS_18Kernel_traits_baseILj6144ES2_S2_fS2_fjLj256EEEEELb0ELb1ELb0ELb1EEEvNS_9FwdParamsE)
        .other          _ZN10layer_norm13ln_fwd_kernelINS_13Kernel_traitsI13__nv_bfloat16S2_fS2_fjLj6144ELj1ELj1ELj8ELj16ENS_18Kernel_traits_baseILj6144ES2_S2_fS2_fjLj256EEEEELb0ELb1ELb0ELb1EEEvNS_9FwdParamsE,@"STO_CUDA_ENTRY STV_DEFAULT"
_ZN10layer_norm13ln_fwd_kernelINS_13Kernel_traitsI13__nv_bfloat16S2_fS2_fjLj6144ELj1ELj1ELj8ELj16ENS_18Kernel_traits_baseILj6144ES2_S2_fS2_fjLj256EEEEELb0ELb1ELb0ELb1EEEvNS_9FwdParamsE:
.text._ZN10layer_norm13ln_fwd_kernelINS_13Kernel_traitsI13__nv_bfloat16S2_fS2_fjLj6144ELj1ELj1ELj8ELj16ENS_18Kernel_traits_baseILj6144ES2_S2_fS2_fjLj256EEEEELb0ELb1ELb0ELb1EEEvNS_9FwdParamsE:
        /* <DEDUP_REMOVED lines=11> */
[----:B------:R-:W4:Y:S04]  /*00b0*/  LDG.E.128 R20, desc[UR6][R2.64+0x2000] ;  /* 0x0020000602147981 */ /* 0x000f28000c1e1d00 */
[----:B------:R-:W4:Y:S01]  /*00c0*/  LDG.E.128 R4, desc[UR6][R30.64+0x2000] ;  /* 0x002000061e047981 */ /* 0x000f22000c1e1d00 */
[----:B--2---:R-:W-:Y:S01]  /*00d0*/  ISETP.NE.U32.AND P0, PT, RZ, UR4, PT ;  /* 0x00000004ff007c0c */ /* 0x004fe2000bf05070 */
[----:B------:R-:W0:Y:S02]  /*00e0*/  S2UR UR4, SR_CTAID.X ;  /* 0x00000000000479c3 */ /* 0x000e240000002500 */
[----:B------:R-:W5:Y:S01]  /*00f0*/  LDG.E.128 R32, desc[UR6][R2.64] ;  /* 0x0000000602207981 */ /* 0x000f62000c1e1d00 */
[----:B------:R-:W-:Y:S01]  /*0100*/  ISETP.NE.AND.EX P0, PT, RZ, UR5, PT, P0 ;  /* 0x00000005ff007c0c */ /* 0x000fe2000bf05300 */
[----:B------:R-:W1:-:S12]  /*0110*/  LDCU UR5, c[0x0][0x384] ;  /* 0x00007080ff0577ac */ /* 0x000e580008000800 */
[----:B------:R-:W2:Y:S02]  /*0120*/  @P0 LDC.64 R28, c[0x0][0x438] ;  /* 0x00010e00ff1c0b82 */ /* 0x000ea40000000a00 */
[----:B--2---:R-:W-:-:S05]  /*0130*/  @P0 IMAD.WIDE.U32 R28, R0, 0x10, R28 ;  /* 0x00000010001c0825 */ /* 0x004fca00078e001c */
[----:B------:R-:W5:Y:S04]  /*0140*/  @P0 LDG.E.128 R8, desc[UR6][R28.64] ;  /* 0x000000061c080981 */ /* 0x000f68000c1e1d00 */
[----:B------:R-:W5:Y:S04]  /*0150*/  @P0 LDG.E.128 R12, desc[UR6][R28.64+0x1000] ;  /* 0x001000061c0c0981 */ /* 0x000f68000c1e1d00 */
[----:B------:R2:W5:Y:S01]  /*0160*/  @P0 LDG.E.128 R16, desc[UR6][R28.64+0x2000] ;  /* 0x002000061c100981 */ /* 0x000562000c1e1d00 */
[-C--:B---3--:R-:W-:Y:S02]  /*0170*/  @P0 MOV R107, R109.reuse ;  /* 0x0000006d006b0202 */ /* 0x088fe40000000f00 */
[----:B------:R-:W-:-:S02]  /*0180*/  @!P0 MOV R107, R109 ;  /* 0x0000006d006b8202 */ /* 0x000fc40000000f00 */
[----:B0-----:R-:W-:-:S04]  /*0190*/  MOV R109, UR4 ;  /* 0x00000004006d7c02 */ /* 0x001fc80008000f00 */
[----:B-1----:R-:W-:Y:S02]  /*01a0*/  ISETP.GE.AND P1, PT, R109, UR5, PT ;  /* 0x000000056d007c0c */ /* 0x002fe4000bf26270 */
[----:B------:R-:W-:Y:S02]  /*01b0*/  @P0 MOV R106, R110 ;  /* 0x0000006e006a0202 */ /* 0x000fe40000000f00 */
[----:B------:R-:W-:Y:S02]  /*01c0*/  @P0 MOV R105, R111 ;  /* 0x0000006f00690202 */ /* 0x000fe40000000f00 */
[----:B----4-:R-:W-:Y:S02]  /*01d0*/  @P0 MOV R58, R36 ;  /* 0x00000024003a0202 */ /* 0x010fe40000000f00 */
[----:B------:R-:W-:Y:S02]  /*01e0*/  @P0 MOV R57, R37 ;  /* 0x0000002500390202 */ /* 0x000fe40000000f00 */
[----:B------:R-:W-:-:S02]  /*01f0*/  @P0 MOV R56, R38 ;  /* 0x0000002600380202 */ /* 0x000fc40000000f00 */
[----:B--2---:R-:W-:Y:S02]  /*0200*/  @P0 MOV R28, R39 ;  /* 0x00000027001c0202 */ /* 0x004fe40000000f00 */
        /* <DEDUP_REMOVED lines=32> */
[----:B-----5:R-:W-:Y:S02]  /*0410*/  @!P0 CS2R R18, SRZ ;  /* 0x0000000000128805 */ /* 0x020fe4000001ff00 */
[----:B------:R-:W-:Y:S02]  /*0420*/  @!P0 CS2R R10, SRZ ;  /* 0x00000000000a8805 */ /* 0x000fe4000001ff00 */
[----:B------:R-:W-:Y:S02]  /*0430*/  @!P0 CS2R R8, SRZ ;  /* 0x0000000000088805 */ /* 0x000fe4000001ff00 */
[----:B------:R-:W-:Y:S02]  /*0440*/  @!P0 CS2R R14, SRZ ;  /* 0x00000000000e8805 */ /* 0x000fe4000001ff00 */
[----:B------:R-:W-:Y:S02]  /*0450*/  @!P0 CS2R R12, SRZ ;  /* 0x00000000000c8805 */ /* 0x000fe4000001ff00 */
[----:B------:R-:W-:-:S02]  /*0460*/  @!P0 CS2R R16, SRZ ;  /* 0x0000000000108805 */ /* 0x000fc4000001ff00 */
[----:B------:R-:W-:Y:S01]  /*0470*/  PRMT R95, R18, 0x7632, R95 ;  /* 0x00007632125f7816 */ /* 0x000fe2000000005f */
[----:B------:R-:W-:Y:S01]  /*0480*/  UPLOP3.LUT UP0, UPT, UPT, UPT, UPT, 0x40, 0x4 ;  /* 0x000000000004789c */ /* 0x000fe20003f0e870 */
[----:B------:R-:W-:Y:S01]  /*0490*/  PRMT R86, R11, 0x7632, R86 ;  /* 0x000076320b567816 */ /* 0x000fe20000000056 */
[----:B------:R-:W1:Y:S01]  /*04a0*/  LDCU UR10, c[0x0][0x388] ;  /* 0x00007100ff0a77ac */ /* 0x000e620008000800 */
[----:B------:R-:W-:Y:S01]  /*04b0*/  PRMT R87, R10, 0x7632, R87 ;  /* 0x000076320a577816 */ /* 0x000fe20000000057 */
[----:B------:R-:W-:Y:S01]  /*04c0*/  IMAD.U32 R95, R95, 0x10000, RZ ;  /* 0x000100005f5f7824 */ /* 0x000fe200078e00ff */
[----:B------:R-:W-:Y:S01]  /*04d0*/  PRMT R88, R9, 0x7632, R88 ;  /* 0x0000763209587816 */ /* 0x000fe20000000058 */
[----:B------:R-:W2:Y:S01]  /*04e0*/  LDCU.U8 UR12, c[0x0][0x410] ;  /* 0x00008200ff0c77ac */ /* 0x000ea20008000000 */
[----:B------:R-:W-:Y:S02]  /*04f0*/  PRMT R89, R8, 0x7632, R89 ;  /* 0x0000763208597816 */ /* 0x000fe40000000059 */
[----:B------:R-:W-:Y:S01]  /*0500*/  PRMT R90, R15, 0x7632, R90 ;  /* 0x000076320f5a7816 */ /* 0x000fe2000000005a */
[----:B------:R-:W3:Y:S01]  /*0510*/  LDCU UR11, c[0x0][0x400] ;  /* 0x00008000ff0b77ac */ /* 0x000ee20008000800 */
[----:B------:R-:W-:-:S02]  /*0520*/  PRMT R91, R14, 0x7632, R91 ;  /* 0x000076320e5b7816 */ /* 0x000fc4000000005b */
[----:B------:R-:W-:Y:S01]  /*0530*/  PRMT R92, R13, 0x7632, R92 ;  /* 0x000076320d5c7816 */ /* 0x000fe2000000005c */
[----:B------:R-:W4:Y:S01]  /*0540*/  LDCU.64 UR8, c[0x0][0x3a0] ;  /* 0x00007400ff0877ac */ /* 0x000f220008000a00 */
[----:B------:R-:W-:Y:S02]  /*0550*/  PRMT R93, R12, 0x7632, R93 ;  /* 0x000076320c5d7816 */ /* 0x000fe4000000005d */
[----:B0-----:R-:W-:Y:S02]  /*0560*/  ISETP.NE.U32.AND P1, PT, R20, RZ, PT ;  /* 0x000000ff1400720c */ /* 0x001fe40003f25070 */
[----:B------:R-:W-:Y:S02]  /*0570*/  PRMT R94, R19, 0x7632, R94 ;  /* 0x00007632135e7816 */ /* 0x000fe4000000005e */
[----:B------:R-:W-:Y:S02]  /*0580*/  PRMT R96, R17, 0x7632, R96 ;  /* 0x0000763211607816 */ /* 0x000fe40000000060 */
[----:B------:R-:W-:-:S02]  /*0590*/  PRMT R97, R16, 0x7632, R97 ;  /* 0x0000763210617816 */ /* 0x000fc40000000061 */
[----:B------:R-:W-:Y:S02]  /*05a0*/  LOP3.LUT R71, R0, 0xe0, RZ, 0xc0, !PT ;  /* 0x000000e000477812 */ /* 0x000fe400078ec0ff */
        /* <DEDUP_REMOVED lines=12> */
[----:B------:R-:W-:Y:S02]  /*0670*/  SHF.L.U32 R4, R10, 0x10, RZ ;  /* 0x000000100a047819 */ /* 0x000fe400000006ff */
[----:B------:R-:W-:Y:S02]  /*0680*/  SHF.L.U32 R5, R9, 0x10, RZ ;  /* 0x0000001009057819 */ /* 0x000fe400000006ff */
[----:B------:R-:W-:Y:S02]  /*0690*/  SHF.L.U32 R6, R8, 0x10, RZ ;  /* 0x0000001008067819 */ /* 0x000fe400000006ff */
[----:B------:R-:W-:Y:S01]  /*06a0*/  SHF.L.U32 R3, R11, 0x10, RZ ;  /* 0x000000100b037819 */ /* 0x000fe200000006ff */
[----:B------:R-:W-:Y:S01]  /*06b0*/  IMAD.U32 R11, R19, 0x10000, RZ ;  /* 0x00010000130b7824 */ /* 0x000fe200078e00ff */
[----:B------:R-:W-:-:S02]  /*06c0*/  SHF.L.U32 R8, R14, 0x10, RZ ;  /* 0x000000100e087819 */ /* 0x000fc400000006ff */
[----:B------:R-:W-:Y:S02]  /*06d0*/  SHF.L.U32 R9, R13, 0x10, RZ ;  /* 0x000000100d097819 */ /* 0x000fe400000006ff */
[----:B------:R-:W-:Y:S02]  /*06e0*/  SHF.L.U32 R10, R12, 0x10, RZ ;  /* 0x000000100c0a7819 */ /* 0x000fe400000006ff */
[----:B------:R-:W-:Y:S02]  /*06f0*/  SHF.L.U32 R7, R15, 0x10, RZ ;  /* 0x000000100f077819 */ /* 0x000fe400000006ff */
[----:B------:R-:W-:Y:S02]  /*0700*/  SHF.L.U32 R12, R18, 0x10, RZ ;  /* 0x00000010120c7819 */ /* 0x000fe400000006ff */
[----:B------:R-:W-:Y:S02]  /*0710*/  SHF.L.U32 R13, R17, 0x10, RZ ;  /* 0x00000010110d7819 */ /* 0x000fe400000006ff */
[----:B------:R-:W-:-:S02]  /*0720*/  SHF.L.U32 R14, R16, 0x10, RZ ;  /* 0x00000010100e7819 */ /* 0x000fc400000006ff */
[----:B------:R-:W-:Y:S02]  /*0730*/  ISETP.NE.AND.EX P0, PT, R21, RZ, PT, P1 ;  /* 0x000000ff1500720c */ /* 0x000fe40003f05310 */
[----:B------:R-:W-:Y:S02]  /*0740*/  LOP3.LUT R110, R0, 0x1f, RZ, 0xc0, !PT ;  /* 0x0000001f006e7812 */ /* 0x000fe400078ec0ff */
[----:B------:R-:W-:Y:S02]  /*0750*/  SHF.L.U32 R15, R35, 0x10, RZ ;  /* 0x00000010230f7819 */ /* 0x000fe400000006ff */
        /* <DEDUP_REMOVED lines=10> */
[----:B------:R-:W-:Y:S02]  /*0800*/  SHF.L.U32 R58, R58, 0x10, RZ ;  /* 0x000000103a3a7819 */ /* 0x000fe400000006ff */
[----:B------:R-:W-:Y:S02]  /*0810*/  PRMT R59, R101, 0x7632, R59 ;  /* 0x00007632653b7816 */ /* 0x000fe4000000003b */
[----:B------:R-:W-:Y:S02]  /*0820*/  PRMT R60, R102, 0x7632, R60 ;  /* 0x00007632663c7816 */ /* 0x000fe4000000003c */
[----:B------:R-:W-:Y:S02]  /*0830*/  PRMT R61, R103, 0x7632, R61 ;  /* 0x00007632673d7816 */ /* 0x000fe4000000003d */
[----:B------:R-:W-:-:S02]  /*0840*/  PRMT R62, R104, 0x7632, R62 ;  /* 0x00007632683e7816 */ /* 0x000fc4000000003e */
[----:B------:R-:W-:Y:S02]  /*0850*/  SHF.L.U32 R63, R63, 0x10, RZ ;  /* 0x000000103f3f7819 */ /* 0x000fe400000006ff */
[----:B------:R-:W-:Y:S02]  /*0860*/  SHF.L.U32 R64, R64, 0x10, RZ ;  /* 0x0000001040407819 */ /* 0x000fe400000006ff */
[----:B------:R-:W-:Y:S02]  /*0870*/  SHF.L.U32 R65, R65, 0x10, RZ ;  /* 0x0000001041417819 */ /* 0x000fe400000006ff */
[----:B------:R-:W-:Y:S02]  /*0880*/  SHF.L.U32 R66, R66, 0x10, RZ ;  /* 0x0000001042427819 */ /* 0x000fe400000006ff */
[----:B------:R-:W-:Y:S02]  /*0890*/  PRMT R67, R2, 0x7632, R67 ;  /* 0x0000763202437816 */ /* 0x000fe40000000043 */
[----:B------:R-:W-:-:S02]  /*08a0*/  PRMT R68, R98, 0x7632, R68 ;  /* 0x0000763262447816 */ /* 0x000fc40000000044 */
[----:B------:R-:W-:Y:S02]  /*08b0*/  PRMT R69, R99, 0x7632, R69 ;  /* 0x0000763263457816 */ /* 0x000fe40000000045 */
[----:B------:R-:W-:Y:S02]  /*08c0*/  PRMT R70, R100, 0x7632, R70 ;  /* 0x0000763264467816 */ /* 0x000fe40000000046 */
[----:B------:R-:W-:Y:S02]  /*08d0*/  LOP3.LUT R71, R71, 0x1f, R0, 0xf8, !PT ;  /* 0x0000001f47477812 */ /* 0x000fe400078ef800 */
        /* <DEDUP_REMOVED lines=22> */
[----:B-1234-:R-:W-:-:S07]  /*0a40*/  SHF.L.U32 R97, R97, 0x10, RZ ;  /* 0x0000001061617819 */ /* 0x01efce00000006ff */
.L_x_6303:
[----:B0-----:R-:W0:Y:S01]  /*0a50*/  @P0 LDC.64 R32, c[0x0][0x3e0] ;  /* 0x0000f800ff200b82 */ /* 0x001e220000000a00 */
[----:B------:R-:W-:-:S05]  /*0a60*/  IMAD R34, R109, UR10, RZ ;  /* 0x0000000a6d227c24 */ /* 0x000fca000f8e02ff */
[----:B------:R-:W-:Y:S02]  /*0a70*/  SHF.R.S32.HI R35, RZ, 0x1f, R34 ;  /* 0x0000001fff237819 */ /* 0x000fe40000011422 */
[----:B------:R-:W1:Y:S02]  /*0a80*/  LDC.64 R48, c[0x0][0x390] ;  /* 0x0000e400ff307b82 */ /* 0x000e640000000a00 */
[----:B------:R-:W-:-:S04]  /*0a90*/  LEA.HI R34, R35, R34, RZ, 0x3 ;  /* 0x0000002223227211 */ /* 0x000fc800078f18ff */
[----:B------:R-:W-:Y:S01]  /*0aa0*/  LEA.HI.SX32 R111, R34, R71, 0x1d ;  /* 0x00000047226f7211 */ /* 0x000fe200078feaff */
[----:B0-----:R-:W-:-:S05]  /*0ab0*/  @P0 IMAD.WIDE R32, R109, 0x2, R32 ;  /* 0x000000026d200825 */ /* 0x001fca00078e0220 */
[----:B------:R1:W2:Y:S02]  /*0ac0*/  @P0 LDG.E.U16 R36, desc[UR6][R32.64] ;  /* 0x0000000620240981 */ /* 0x0002a4000c1e1500 */
[----:B-1----:R-:W-:-:S06]  /*0ad0*/  IMAD.WIDE.U32 R32, R111, 0x10, R48 ;  /* 0x000000106f207825 */ /* 0x002fcc00078e0030 */
[----:B------:R-:W5:Y:S01]  /*0ae0*/  LDG.E.128 R32, desc[UR6][R32.64] ;  /* 0x0000000620207981 */ /* 0x000f62000c1e1d00 */
[----:B------:R-:W-:Y:S01]  /*0af0*/  ISETP.NE.U32.AND P1, PT, RZ, UR8, PT ;  /* 0x00000008ff007c0c */ /* 0x000fe2000bf25070 */
[----:B------:R-:W-:-:S03]  /*0b00*/  HFMA2 R54, -RZ, RZ, 1.875, 0 ;  /* 0x3f800000ff367431 */ /* 0x000fc600000001ff */
[----:B------:R-:W-:Y:S02]  /*0b10*/  ISETP.NE.AND.EX P1, PT, RZ, UR9, PT, P1 ;  /* 0x00000009ff007c0c */ /* 0x000fe4000bf25310 */
[----:B--2---:R-:W-:-:S11]  /*0b20*/  @P0 SHF.L.U32 R54, R36, 0x10, RZ ;  /* 0x0000001024360819 */ /* 0x004fd600000006ff */
[----:B------:R-:W-:Y:S05]  /*0b30*/  @!P1 BRA `(.L_x_6295) ;  /* 0x0000000000a49947 */ /* 0x000fea0003800000 */
[----:B------:R-:W0:Y:S02]  /*0b40*/  LDC.64 R28, c[0x0][0x3a0] ;  /* 0x0000e800ff1c7b82 */ /* 0x000e240000000a00 */
[----:B0-----:R-:W-:-:S05]  /*0b50*/  IMAD.WIDE.U32 R28, R111, 0x20, R28 ;  /* 0x000000206f1c7825 */ /* 0x001fca00078e001c */
[----:B------:R-:W2:Y:S04]  /*0b60*/  LDG.E.128 R24, desc[UR6][R28.64] ;  /* 0x000000061c187981 */ /* 0x000ea8000c1e1d00 */
[----:B------:R-:W3:Y:S01]  /*0b70*/  LDG.E.128 R28, desc[UR6][R28.64+0x10] ;  /* 0x000010061c1c7981 */ /* 0x000ee2000c1e1d00 */
[C---:B-----5:R-:W-:Y:S02]  /*0b80*/  PRMT R36, R32.reuse, 0x7632, R36 ;  /* 0x0000763220247816 */ /* 0x060fe40000000024 */
[----:B------:R-:W-:Y:S02]  /*0b90*/  SHF.L.U32 R37, R32, 0x10, RZ ;  /* 0x0000001020257819 */ /* 0x000fe400000006ff */
[C---:B------:R-:W-:Y:S02]  /*0ba0*/  PRMT R38, R33.reuse, 0x7632, R38 ;  /* 0x0000763221267816 */ /* 0x040fe40000000026 */
[----:B------:R-:W-:Y:S01]  /*0bb0*/  SHF.L.U32 R39, R33, 0x10, RZ ;  /* 0x0000001021277819 */ /* 0x000fe200000006ff */
[----:B------:R-:W-:Y:S01]  /*0bc0*/  FMUL.FTZ R37, R37, R54 ;  /* 0x0000003625257220 */ /* 0x000fe20000410000 */
[----:B------:R-:W-:-:S02]  /*0bd0*/  SHF.L.U32 R33, R36, 0x10, RZ ;  /* 0x0000001024217819 */ /* 0x000fc400000006ff */
[----:B------:R-:W-:Y:S01]  /*0be0*/  SHF.L.U32 R32, R108, 0x10, RZ ;  /* 0x000000106c207819 */ /* 0x000fe200000006ff */
[-C--:B------:R-:W-:Y:S01]  /*0bf0*/  FMUL.FTZ R39, R39, R54.reuse ;  /* 0x0000003627277220 */ /* 0x080fe20000410000 */
[----:B------:R-:W-:Y:S02]  /*0c00*/  SHF.L.U32 R41, R38, 0x10, RZ ;  /* 0x0000001026297819 */ /* 0x000fe400000006ff */
[C---:B------:R-:W-:Y:S02]  /*0c10*/  PRMT R42, R34.reuse, 0x7632, R42 ;  /* 0x00007632222a7816 */ /* 0x040fe4000000002a */
[----:B------:R-:W-:Y:S01]  /*0c20*/  PRMT R44, R35, 0x7632, R44 ;  /* 0x00007632232c7816 */ /* 0x000fe2000000002c */
[-C--:B------:R-:W-:Y:S01]  /*0c30*/  FMUL.FTZ R38, R41, R54.reuse ;  /* 0x0000003629267220 */ /* 0x080fe20000410000 */
[----:B------:R-:W-:Y:S02]  /*0c40*/  SHF.L.U32 R45, R35, 0x10, RZ ;  /* 0x00000010232d7819 */ /* 0x000fe400000006ff */
[----:B------:R-:W-:Y:S01]  /*0c50*/  SHF.L.U32 R43, R34, 0x10, RZ ;  /* 0x00000010222b7819 */ /* 0x000fe200000006ff */
[-C--:B------:R-:W-:Y:S01]  /*0c60*/  FMUL.FTZ R34, R33, R54.reuse ;  /* 0x0000003621227220 */ /* 0x080fe20000410000 */
[----:B------:R-:W-:Y:S01]  /*0c70*/  SHF.L.U32 R35, R22, 0x10, RZ ;  /* 0x0000001016237819 */ /* 0x000fe200000006ff */
[-C--:B------:R-:W-:Y:S01]  /*0c80*/  FMUL.FTZ R45, R45, R54.reuse ;  /* 0x000000362d2d7220 */ /* 0x080fe20000410000 */
[----:B------:R-:W-:Y:S01]  /*0c90*/  SHF.L.U32 R36, R107, 0x10, RZ ;  /* 0x000000106b247819 */ /* 0x000fe200000006ff */
[----:B------:R-:W-:Y:S01]  /*0ca0*/  FMUL.FTZ R43, R43, R54 ;  /* 0x000000362b2b7220 */ /* 0x000fe20000410000 */
[----:B------:R-:W-:-:S02]  /*0cb0*/  SHF.L.U32 R40, R21, 0x10, RZ ;  /* 0x0000001015287819 */ /* 0x000fc400000006ff */
[----:B------:R-:W-:Y:S02]  /*0cc0*/  SHF.L.U32 R41, R44, 0x10, RZ ;  /* 0x000000102c297819 */ /* 0x000fe400000006ff */
[----:B------:R-:W-:Y:S01]  /*0cd0*/  SHF.L.U32 R44, R19, 0x10, RZ ;  /* 0x00000010132c7819 */ /* 0x000fe200000006ff */
[----:B--2---:R-:W-:Y:S01]  /*0ce0*/  FFMA.FTZ R32, R37, R32, R24 ;  /* 0x0000002025207223 */ /* 0x004fe20000010018 */
[----:B------:R-:W-:Y:S01]  /*0cf0*/  SHF.L.U32 R37, R42, 0x10, RZ ;  /* 0x000000102a257819 */ /* 0x000fe200000006ff */
[----:B------:R-:W-:Y:S01]  /*0d00*/  FFMA.FTZ R33, R34, R35, R25 ;  /* 0x0000002322217223 */ /* 0x000fe20000010019 */
[----:B------:R-:W-:Y:S01]  /*0d10*/  FFMA.FTZ R34, R39, R36, R26 ;  /* 0x0000002427227223 */ /* 0x000fe2000001001a */
[----:B------:R-:W-:Y:S01]  /*0d20*/  FFMA.FTZ R35, R38, R40, R27 ;  /* 0x0000002826237223 */ /* 0x000fe2000001001b */
[----:B------:R-:W-:Y:S01]  /*0d30*/  SHF.L.U32 R39, R20, 0x10, RZ ;  /* 0x0000001014277819 */ /* 0x000fe200000006ff */
[-C--:B------:R-:W-:Y:S01]  /*0d40*/  FMUL.FTZ R38, R37, R54.reuse ;  /* 0x0000003625267220 */ /* 0x080fe20000410000 */
[----:B------:R-:W-:Y:S01]  /*0d50*/  SHF.L.U32 R36, R106, 0x10, RZ ;  /* 0x000000106a247819 */ /* 0x000fe200000006ff */
[----:B------:R-:W-:Y:S01]  /*0d60*/  FMUL.FTZ R42, R41, R54 ;  /* 0x00000036292a7220 */ /* 0x000fe20000410000 */
[----:B------:R-:W-:Y:S01]  /*0d70*/  SHF.L.U32 R40, R105, 0x10, RZ ;  /* 0x0000001069287819 */ /* 0x000fe200000006ff */
[----:B---3--:R-:W-:-:S02]  /*0d80*/  FFMA.FTZ R37, R38, R39, R29 ;  /* 0x0000002726257223 */ /* 0x008fc4000001001d */
[----:B------:R-:W-:Y:S01]  /*0d90*/  FFMA.FTZ R36, R43, R36, R28 ;  /* 0x000000242b247223 */ /* 0x000fe2000001001c */
[----:B------:R-:W-:Y:S01]  /*0da0*/  FFMA.FTZ R39, R42, R44, R31 ;  /* 0x0000002c2a277223 */ /* 0x000fe2000001001f */
[----:B------:R-:W-:Y:S01]  /*0db0*/  FFMA.FTZ R38, R45, R40, R30 ;  /* 0x000000282d267223 */ /* 0x000fe2000001001e */
[----:B------:R-:W-:Y:S06]  /*0dc0*/  BRA `(.L_x_6296) ;  /* 0x0000000000907947 */ /* 0x000fec0003800000 */
.L_x_6295:
[C---:B-----5:R-:W-:Y:S02]  /*0dd0*/  PRMT R41, R33.reuse, 0x7632, R41 ;  /* 0x0000763221297816 */ /* 0x060fe40000000029 */
[----:B------:R-:W-:Y:S02]  /*0de0*/  SHF.L.U32 R33, R33, 0x10, RZ ;  /* 0x0000001021217819 */ /* 0x000fe400000006ff */
[C---:B------:R-:W-:Y:S02]  /*0df0*/  PRMT R43, R34.reuse, 0x7632, R43 ;  /* 0x00007632222b7816 */ /* 0x040fe4000000002b */
[----:B------:R-:W-:Y:S01]  /*0e00*/  SHF.L.U32 R45, R34, 0x10, RZ ;  /* 0x00000010222d7819 */ /* 0x000fe200000006ff */
[-C--:B------:R-:W-:Y:S01]  /*0e10*/  FMUL.FTZ R33, R33, R54.reuse ;  /* 0x0000003621217220 */ /* 0x080fe20000410000 */
[----:B------:R-:W-:Y:S02]  /*0e20*/  SHF.L.U32 R34, R107, 0x10, RZ ;  /* 0x000000106b227819 */ /* 0x000fe400000006ff */
[C---:B------:R-:W-:Y:S01]  /*0e30*/  PRMT R37, R32.reuse, 0x7632, R37 ;  /* 0x0000763220257816 */ /* 0x040fe20000000025 */
[----:B------:R-:W-:Y:S01]  /*0e40*/  FMUL.FTZ R45, R45, R54 ;  /* 0x000000362d2d7220 */ /* 0x000fe20000410000 */
[----:B------:R-:W-:Y:S01]  /*0e50*/  SHF.L.U32 R39, R32, 0x10, RZ ;  /* 0x0000001020277819 */ /* 0x000fe200000006ff */
[----:B------:R-:W-:Y:S01]  /*0e60*/  FMUL.FTZ R34, R33, R34 ;  /* 0x0000002221227220 */ /* 0x000fe20000410000 */
[----:B------:R-:W-:-:S02]  /*0e70*/  PRMT R46, R35, 0x7632, R46 ;  /* 0x00007632232e7816 */ /* 0x000fc4000000002e */
[----:B------:R-:W-:Y:S01]  /*0e80*/  SHF.L.U32 R35, R35, 0x10, RZ ;  /* 0x0000001023237819 */ /* 0x000fe200000006ff */
[-C--:B------:R-:W-:Y:S01]  /*0e90*/  FMUL.FTZ R39, R39, R54.reuse ;  /* 0x0000003627277220 */ /* 0x080fe20000410000 */
[----:B------:R-:W-:Y:S02]  /*0ea0*/  SHF.L.U32 R32, R108, 0x10, RZ ;  /* 0x000000106c207819 */ /* 0x000fe400000006ff */
[----:B------:R-:W-:Y:S01]  /*0eb0*/  SHF.L.U32 R37, R37, 0x10, RZ ;  /* 0x0000001025257819 */ /* 0x000fe200000006ff */
[----:B------:R-:W-:Y:S01]  /*0ec0*/  FMUL.FTZ R35, R35, R54 ;  /* 0x0000003623237220 */ /* 0x000fe20000410000 */
        /* <DEDUP_REMOVED lines=20> */
.L_x_6296:
[----:B------:R-:W0:Y:S01]  /*1010*/  LDC.64 R114, c[0x0][0x3a8] ;  /* 0x0000ea00ff727b82 */ /* 0x000e220000000a00 */
[----:B------:R-:W-:-:S04]  /*1020*/  VIADD R112, R111, 0x100 ;  /* 0x000001006f707836 */ /* 0x000fc80000000000 */
[----:B------:R-:W-:-:S03]  /*1030*/  IMAD.WIDE.U32 R42, R112, 0x10, R48 ;  /* 0x00000010702a7825 */ /* 0x000fc600078e0030 */
[----:B------:R-:W1:Y:S01]  /*1040*/  @P1 LDC.64 R40, c[0x0][0x3a0] ;  /* 0x0000e800ff281b82 */ /* 0x000e620000000a00 */
[----:B0-----:R-:W-:-:S05]  /*1050*/  IMAD.WIDE.U32 R44, R111, 0x20, R114 ;  /* 0x000000206f2c7825 */ /* 0x001fca00078e0072 */
[----:B------:R0:W-:Y:S01]  /*1060*/  STG.E.128 desc[UR6][R44.64], R32 ;  /* 0x000000202c007986 */ /* 0x0001e2000c101d06 */
[----:B-1----:R-:W-:-:S03]  /*1070*/  @P1 IMAD.WIDE.U32 R40, R112, 0x20, R40 ;  /* 0x0000002070281825 */ /* 0x002fc600078e0028 */
[----:B------:R0:W-:Y:S04]  /*1080*/  STG.E.128 desc[UR6][R44.64+0x10], R36 ;  /* 0x000010242c007986 */ /* 0x0001e8000c101d06 */
[----:B------:R0:W5:Y:S04]  /*1090*/  @P1 LDG.E.128 R24, desc[UR6][R40.64] ;  /* 0x0000000628181981 */ /* 0x000168000c1e1d00 */
[----:B------:R0:W5:Y:S04]  /*10a0*/  @P1 LDG.E.128 R28, desc[UR6][R40.64+0x10] ;  /* 0x00001006281c1981 */ /* 0x000168000c1e1d00 */
[----:B------:R-:W5:Y:S01]  /*10b0*/  LDG.E.128 R40, desc[UR6][R42.64] ;  /* 0x000000062a287981 */ /* 0x000f62000c1e1d00 */
[----:B0-----:R-:W-:Y:S05]  /*10c0*/  @!P1 BRA `(.L_x_6297) ;  /* 0x0000000000949947 */ /* 0x001fea0003800000 */
[C---:B-----5:R-:W-:Y:S02]  /*10d0*/  SHF.L.U32 R51, R40.reuse, 0x10, RZ ;  /* 0x0000001028337819 */ /* 0x060fe400000006ff */
[----:B------:R-:W-:Y:S02]  /*10e0*/  PRMT R45, R43, 0x7632, R45 ;  /* 0x000076322b2d7816 */ /* 0x000fe4000000002d */
[----:B------:R-:W-:Y:S01]  /*10f0*/  PRMT R47, R40, 0x7632, R47 ;  /* 0x00007632282f7816 */ /* 0x000fe2000000002f */
[-C--:B------:R-:W-:Y:S01]  /*1100*/  FMUL.FTZ R51, R51, R54.reuse ;  /* 0x0000003633337220 */ /* 0x080fe20000410000 */
[----:B------:R-:W-:Y:S02]  /*1110*/  SHF.L.U32 R43, R43, 0x10, RZ ;  /* 0x000000102b2b7819 */ /* 0x000fe400000006ff */
[----:B------:R-:W-:Y:S02]  /*1120*/  SHF.L.U32 R53, R41, 0x10, RZ ;  /* 0x0000001029357819 */ /* 0x000fe400000006ff */
[----:B------:R-:W-:Y:S01]  /*1130*/  SHF.L.U32 R55, R42, 0x10, RZ ;  /* 0x000000102a377819 */ /* 0x000fe200000006ff */
[-C--:B------:R-:W-:Y:S01]  /*1140*/  FMUL.FTZ R43, R43, R54.reuse ;  /* 0x000000362b2b7220 */ /* 0x080fe20000410000 */
[----:B------:R-:W-:Y:S01]  /*1150*/  SHF.L.U32 R40, R104, 0x10, RZ ;  /* 0x0000001068287819 */ /* 0x000fe200000006ff */
[-C--:B------:R-:W-:Y:S01]  /*1160*/  FMUL.FTZ R53, R53, R54.reuse ;  /* 0x0000003635357220 */ /* 0x080fe20000410000 */
[----:B------:R-:W-:Y:S01]  /*1170*/  PRMT R50, R41, 0x7632, R50 ;  /* 0x0000763229327816 */ /* 0x000fe20000000032 */
[----:B------:R-:W-:Y:S01]  /*1180*/  FMUL.FTZ R55, R55, R54 ;  /* 0x0000003637377220 */ /* 0x000fe20000410000 */
[----:B------:R-:W-:Y:S01]  /*1190*/  PRMT R41, R42, 0x7632, R41 ;  /* 0x000076322a297816 */ /* 0x000fe20000000029 */
[----:B------:R-:W-:Y:S01]  /*11a0*/  FFMA.FTZ R40, R51, R40, R24 ;  /* 0x0000002833287223 */ /* 0x000fe20000010018 */
[----:B------:R-:W-:-:S02]  /*11b0*/  SHF.L.U32 R46, R101, 0x10, RZ ;  /* 0x00000010652e7819 */ /* 0x000fc400000006ff */
[----:B------:R-:W-:Y:S02]  /*11c0*/  SHF.L.U32 R42, R103, 0x10, RZ ;  /* 0x00000010672a7819 */ /* 0x000fe400000006ff */
[----:B------:R-:W-:Y:S01]  /*11d0*/  SHF.L.U32 R44, R102, 0x10, RZ ;  /* 0x00000010662c7819 */ /* 0x000fe200000006ff */
[----:B------:R-:W-:Y:S01]  /*11e0*/  FFMA.FTZ R46, R43, R46, R30 ;  /* 0x0000002e2b2e7223 */ /* 0x000fe2000001001e */
[----:B------:R-:W-:Y:S01]  /*11f0*/  SHF.L.U32 R47, R47, 0x10, RZ ;  /* 0x000000102f2f7819 */ /* 0x000fe200000006ff */
[----:B------:R-:W-:Y:S01]  /*1200*/  FFMA.FTZ R42, R53, R42, R26 ;  /* 0x0000002a352a7223 */ /* 0x000fe2000001001a */
[----:B------:R-:W-:Y:S01]  /*1210*/  SHF.L.U32 R51, R50, 0x10, RZ ;  /* 0x0000001032337819 */ /* 0x000fe200000006ff */
[----:B------:R-:W-:Y:S01]  /*1220*/  FFMA.FTZ R44, R55, R44, R28 ;  /* 0x0000002c372c7223 */ /* 0x000fe2000001001c */
        /* <DEDUP_REMOVED lines=11> */
[----:B------:R-:W-:-:S02]  /*12e0*/  FFMA.FTZ R43, R52, R53, R27 ;  /* 0x00000035342b7223 */ /* 0x000fc4000001001b */
[----:B------:R-:W-:Y:S02]  /*12f0*/  FFMA.FTZ R45, R78, R55, R29 ;  /* 0x000000374e2d7223 */ /* 0x000fe4000001001d */
[----:B------:R-:W-:Y:S01]  /*1300*/  FFMA.FTZ R47, R116, R79, R31 ;  /* 0x0000004f742f7223 */ /* 0x000fe2000001001f */
[----:B------:R-:W-:Y:S06]  /*1310*/  BRA `(.L_x_6298) ;  /* 0x0000000000907947 */ /* 0x000fec0003800000 */
.L_x_6297:
[C---:B-----5:R-:W-:Y:S02]  /*1320*/  PRMT R45, R43.reuse, 0x7632, R45 ;  /* 0x000076322b2d7816 */ /* 0x060fe4000000002d */
[C---:B------:R-:W-:Y:S02]  /*1330*/  SHF.L.U32 R51, R40.reuse, 0x10, RZ ;  /* 0x0000001028337819 */ /* 0x040fe400000006ff */
[----:B------:R-:W-:Y:S02]  /*1340*/  SHF.L.U32 R43, R43, 0x10, RZ ;  /* 0x000000102b2b7819 */ /* 0x000fe400000006ff */
[----:B------:R-:W-:Y:S01]  /*1350*/  PRMT R47, R40, 0x7632, R47 ;  /* 0x00007632282f7816 */ /* 0x000fe2000000002f */
[-C--:B------:R-:W-:Y:S01]  /*1360*/  FMUL.FTZ R51, R51, R54.reuse ;  /* 0x0000003633337220 */ /* 0x080fe20000410000 */
[----:B------:R-:W-:Y:S01]  /*1370*/  SHF.L.U32 R40, R104, 0x10, RZ ;  /* 0x0000001068287819 */ /* 0x000fe200000006ff */
[----:B------:R-:W-:Y:S01]  /*1380*/  FMUL.FTZ R43, R43, R54 ;  /* 0x000000362b2b7220 */ /* 0x000fe20000410000 */
[----:B------:R-:W-:-:S02]  /*1390*/  SHF.L.U32 R46, R101, 0x10, RZ ;  /* 0x00000010652e7819 */ /* 0x000fc400000006ff */
[----:B------:R-:W-:Y:S01]  /*13a0*/  PRMT R50, R41, 0x7632, R50 ;  /* 0x0000763229327816 */ /* 0x000fe20000000032 */
[----:B------:R-:W-:Y:S01]  /*13b0*/  FMUL.FTZ R40, R51, R40 ;  /* 0x0000002833287220 */ /* 0x000fe20000410000 */
[----:B------:R-:W-:Y:S01]  /*13c0*/  SHF.L.U32 R53, R41, 0x10, RZ ;  /* 0x0000001029357819 */ /* 0x000fe200000006ff */
[----:B------:R-:W-:Y:S01]  /*13d0*/  FMUL.FTZ R46, R43, R46 ;  /* 0x0000002e2b2e7220 */ /* 0x000fe20000410000 */
[C---:B------:R-:W-:Y:S02]  /*13e0*/  PRMT R41, R42.reuse, 0x7632, R41 ;  /* 0x000076322a297816 */ /* 0x040fe40000000029 */
        /* <DEDUP_REMOVED lines=23> */
.L_x_6298:
[----:B------:R-:W0:Y:S01]  /*1560*/  @P1 LDC.64 R50, c[0x0][0x3a0] ;  /* 0x0000e800ff321b82 */ /* 0x000e220000000a00 */
[----:B------:R-:W-:Y:S01]  /*1570*/  IADD3 R113, PT, PT, R111, 0x200, RZ ;  /* 0x000002006f717810 */ /* 0x000fe20007ffe0ff */
[----:B------:R-:W-:-:S04]  /*1580*/  IMAD.WIDE.U32 R52, R112, 0x20, R114 ;  /* 0x0000002070347825 */ /* 0x000fc800078e0072 */
[C---:B------:R-:W-:Y:S01]  /*1590*/  IMAD.WIDE.U32 R48, R113.reuse, 0x10, R48 ;  /* 0x0000001071307825 */ /* 0x040fe200078e0030 */
[----:B------:R1:W-:Y:S04]  /*15a0*/  STG.E.128 desc[UR6][R52.64], R40 ;  /* 0x0000002834007986 */ /* 0x0003e8000c101d06 */
[----:B------:R1:W-:Y:S01]  /*15b0*/  STG.E.128 desc[UR6][R52.64+0x10], R44 ;  /* 0x0000102c34007986 */ /* 0x0003e2000c101d06 */
[----:B0-----:R-:W-:-:S05]  /*15c0*/  @P1 IMAD.WIDE.U32 R50, R113, 0x20, R50 ;  /* 0x0000002071321825 */ /* 0x001fca00078e0032 */
[----:B------:R1:W5:Y:S04]  /*15d0*/  @P1 LDG.E.128 R24, desc[UR6][R50.64] ;  /* 0x0000000632181981 */ /* 0x000368000c1e1d00 */
[----:B------:R1:W5:Y:S04]  /*15e0*/  @P1 LDG.E.128 R28, desc[UR6][R50.64+0x10] ;  /* 0x00001006321c1981 */ /* 0x000368000c1e1d00 */
[----:B------:R-:W5:Y:S01]  /*15f0*/  LDG.E.128 R48, desc[UR6][R48.64] ;  /* 0x0000000630307981 */ /* 0x000f62000c1e1d00 */
[----:B-1----:R-:W-:Y:S05]  /*1600*/  @!P1 BRA `(.L_x_6299) ;  /* 0x0000000000949947 */ /* 0x002fea0003800000 */
[C---:B-----5:R-:W-:Y:S01]  /*1610*/  SHF.L.U32 R53, R48.reuse, 0x10, RZ ;  /* 0x0000001030357819 */ /* 0x060fe200000006ff */
[----:B------:R-:W-:Y:S01]  /*1620*/  IMAD.U32 R119, R51, 0x10000, RZ ;  /* 0x0001000033777824 */ /* 0x000fe200078e00ff */
[----:B------:R-:W-:Y:S02]  /*1630*/  SHF.L.U32 R79, R49, 0x10, RZ ;  /* 0x00000010314f7819 */ /* 0x000fe400000006ff */
[----:B------:R-:W-:Y:S01]  /*1640*/  PRMT R52, R48, 0x7632, R52 ;  /* 0x0000763230347816 */ /* 0x000fe20000000034 */
[-C--:B------:R-:W-:Y:S01]  /*1650*/  FMUL.FTZ R119, R119, R54.reuse ;  /* 0x0000003677777220 */ /* 0x080fe20000410000 */
[C---:B------:R-:W-:Y:S02]  /*1660*/  PRMT R78, R50.reuse, 0x7632, R78 ;  /* 0x00007632324e7816 */ /* 0x040fe4000000004e */
[----:B------:R-:W-:Y:S02]  /*1670*/  SHF.L.U32 R117, R50, 0x10, RZ ;  /* 0x0000001032757819 */ /* 0x000fe400000006ff */
[----:B------:R-:W-:Y:S01]  /*1680*/  PRMT R48, R49, 0x7632, R48 ;  /* 0x0000763231307816 */ /* 0x000fe20000000030 */
[-C--:B------:R-:W-:Y:S01]  /*1690*/  FMUL.FTZ R49, R53, R54.reuse ;  /* 0x0000003635317220 */ /* 0x080fe20000410000 */
[----:B------:R-:W-:Y:S01]  /*16a0*/  PRMT R50, R51, 0x7632, R50 ;  /* 0x0000763233327816 */ /* 0x000fe20000000032 */
        /* <DEDUP_REMOVED lines=23> */
[----:B------:R-:W-:-:S02]  /*1820*/  FFMA.FTZ R51, R118, R51, R27 ;  /* 0x0000003376337223 */ /* 0x000fc4000001001b */
[----:B------:R-:W-:Y:S02]  /*1830*/  FFMA.FTZ R53, R78, R53, R29 ;  /* 0x000000354e357223 */ /* 0x000fe4000001001d */
[----:B------:R-:W-:Y:S01]  /*1840*/  FFMA.FTZ R55, R116, R55, R31 ;  /* 0x0000003774377223 */ /* 0x000fe2000001001f */
[----:B------:R-:W-:Y:S06]  /*1850*/  BRA `(.L_x_6300) ;  /* 0x0000000000907947 */ /* 0x000fec0003800000 */
.L_x_6299:
[C---:B-----5:R-:W-:Y:S02]  /*1860*/  PRMT R52, R48.reuse, 0x7632, R52 ;  /* 0x0000763230347816 */ /* 0x060fe40000000034 */
[C---:B------:R-:W-:Y:S02]  /*1870*/  PRMT R55, R49.reuse, 0x7632, R55 ;  /* 0x0000763231377816 */ /* 0x040fe40000000037 */
[----:B------:R-:W-:Y:S02]  /*1880*/  SHF.L.U32 R53, R48, 0x10, RZ ;  /* 0x0000001030357819 */ /* 0x000fe400000006ff */
[----:B------:R-:W-:Y:S02]  /*1890*/  SHF.L.U32 R79, R49, 0x10, RZ ;  /* 0x00000010314f7819 */ /* 0x000fe400000006ff */
[----:B------:R-:W-:Y:S01]  /*18a0*/  PRMT R78, R50, 0x7632, R78 ;  /* 0x00007632324e7816 */ /* 0x000fe2000000004e */
[----:B------:R-:W-:Y:S01]  /*18b0*/  FMUL.FTZ R48, R53, R54 ;  /* 0x0000003635307220 */ /* 0x000fe20000410000 */
        /* <DEDUP_REMOVED lines=17> */
[----:B------:R-:W-:Y:S01]  /*19d0*/  FMUL.FTZ R48, R48, R79 ;  /* 0x0000004f30307220 */ /* 0x000fe20000410000 */
[----:B------:R-:W-:Y:S01]  /*19e0*/  FMUL.FTZ R49, R49, R78 ;  /* 0x0000004e31317220 */ /* 0x000fe20000410000 */
[----:B------:R-:W-:Y:S01]  /*19f0*/  SHF.L.U32 R117, R99, 0x10, RZ ;  /* 0x0000001063757819 */ /* 0x000fe200000006ff */
[----:B------:R-:W-:Y:S01]  /*1a00*/  FMUL.FTZ R51, R51, R116 ;  /* 0x0000007433337220 */ /* 0x000fe20000410000 */
[----:B------:R-:W-:-:S02]  /*1a10*/  SHF.L.U32 R79, R98, 0x10, RZ ;  /* 0x00000010624f7819 */ /* 0x000fc400000006ff */
[----:B------:R-:W-:Y:S01]  /*1a20*/  SHF.L.U32 R54, R2, 0x10, RZ ;  /* 0x0000001002367819 */ /* 0x000fe200000006ff */
[----:B------:R-:W-:Y:S01]  /*1a30*/  FMUL.FTZ R50, R50, R117 ;  /* 0x0000007532327220 */ /* 0x000fe20000410000 */
[----:B------:R-:W-:Y:S01]  /*1a40*/  SHF.L.U32 R78, R68, 0x10, RZ ;  /* 0x00000010444e7819 */ /* 0x000fe200000006ff */
[----:B------:R-:W-:Y:S01]  /*1a50*/  FMUL.FTZ R52, R52, R79 ;  /* 0x0000004f34347220 */ /* 0x000fe20000410000 */
[----:B------:R-:W-:Y:S01]  /*1a60*/  SHF.L.U32 R116, R67, 0x10, RZ ;  /* 0x0000001043747819 */ /* 0x000fe200000006ff */
[----:B------:R-:W-:Y:S02]  /*1a70*/  FMUL.FTZ R54, R119, R54 ;  /* 0x0000003677367220 */ /* 0x000fe40000410000 */
[----:B------:R-:W-:Y:S02]  /*1a80*/  FMUL.FTZ R53, R53, R78 ;  /* 0x0000004e35357220 */ /* 0x000fe40000410000 */
[----:B------:R-:W-:-:S07]  /*1a90*/  FMUL.FTZ R55, R55, R116 ;  /* 0x0000007437377220 */ /* 0x000fce0000410000 */
.L_x_6300:
[----:B------:R-:W-:Y:S01]  /*1aa0*/  FADD.FTZ R78, RZ, R32 ;  /* 0x00000020ff4e7221 */ /* 0x000fe20000010000 */
[----:B------:R-:W-:Y:S01]  /*1ab0*/  IMAD.WIDE.U32 R114, R113, 0x20, R114 ;  /* 0x0000002071727825 */ /* 0x000fe200078e0072 */
[----:B------:R-:W-:Y:S01]  /*1ac0*/  ISETP.NE.AND P1, PT, R110, RZ, PT ;  /* 0x000000ff6e00720c */ /* 0x000fe20003f25270 */
[----:B------:R-:W-:Y:S02]  /*1ad0*/  BSSY.RECONVERGENT B0, `(.L_x_6301) ;  /* 0x0000067000007945 */ /* 0x000fe40003800200 */
        /* <DEDUP_REMOVED lines=102> */
.L_x_6302:
[----:B------:R-:W-:Y:S05]  /*2140*/  BSYNC.RECONVERGENT B0 ;  /* 0x0000000000007941 */ /* 0x000fea0003800200 */
.L_x_6301:
[----:B------:R-:W-:Y:S01]  /*2150*/  BAR.SYNC.DEFER_BLOCKING 0x0 ;  /* 0x0000000000007b1d */ /* 0x000fe20000010000 */
[----:B------:R-:W-:Y:S02]  /*2160*/  ISETP.GT.U32.AND P1, PT, R110, 0x7, PT ;  /* 0x000000076e00780c */ /* 0x000fe40003f24070 */
[----:B------:R-:W-:Y:S01]  /*2170*/  PLOP3.LUT P3, PT, PT, PT, UP0, 0x80, 0x8 ;  /* 0x000000000008781c */ /* 0x000fe20003f6f008 */
[----:B------:R-:W-:Y:S01]  /*2180*/  UPLOP3.LUT UP0, UPT, UPT, UPT, UP0, 0x40, 0x4 ;  /* 0x000000000004789c */ /* 0x000fe20003f0e800 */
[----:B------:R-:W-:-:S09]  /*2190*/  PLOP3.LUT P2, PT, PT, PT, PT, 0x8, 0x80 ;  /* 0x000000000080781c */ /* 0x000fd20003f4e170 */
[----:B0-----:R-:W0:Y:S01]  /*21a0*/  @!P1 S2R R79, SR_CgaCtaId ;  /* 0x00000000004f9919 */ /* 0x001e220000008800 */
[----:B------:R-:W-:Y:S02]  /*21b0*/  @!P1 PLOP3.LUT P2, PT, P3, PT, PT, 0x80, 0x8 ;  /* 0x000000000008981c */ /* 0x000fe40001f4f070 */
[----:B------:R-:W-:-:S04]  /*21c0*/  @!P1 MOV R78, 0x400 ;  /* 0x00000400004e9802 */ /* 0x000fc80000000f00 */
[----:B0-----:R-:W-:Y:S02]  /*21d0*/  @!P1 LEA R115, R79, R78, 0x18 ;  /* 0x0000004e4f739211 */ /* 0x001fe400078ec0ff */
[----:B------:R-:W-:-:S05]  /*21e0*/  CS2R R78, SRZ ;  /* 0x00000000004e7805 */ /* 0x000fca000001ff00 */
[----:B------:R-:W-:-:S04]  /*21f0*/  @P2 IADD3 R115, PT, PT, R115, 0x40, RZ ;  /* 0x0000004073732810 */ /* 0x000fc80007ffe0ff */
[----:B------:R-:W-:Y:S01]  /*2200*/  @!P1 LEA R114, R110, R115, 0x3 ;  /* 0x000000736e729211 */ /* 0x000fe200078e18ff */
[----:B------:R-:W-:-:S04]  /*2210*/  HFMA2 R115, -RZ, RZ, 0, 0 ;  /* 0x00000000ff737431 */ /* 0x000fc800000001ff */
[----:B------:R-:W-:Y:S01]  /*2220*/  @!P1 LDS.64 R78, [R114] ;  /* 0x00000000724e9984 */ /* 0x000fe20000000a00 */
[----:B------:R-:W-:Y:S02]  /*2230*/  @!P1 MOV R115, 0x300 ;  /* 0x0000030000739802 */ /* 0x000fe40000000f00 */
[----:B------:R-:W-:Y:S02]  /*2240*/  ISETP.NE.AND P1, PT, RZ, UR12, PT ;  /* 0x0000000cff007c0c */ /* 0x000fe4000bf25270 */
[-C--:B------:R-:W-:Y:S01]  /*2250*/  I2FP.F32.U32 R121, R115.reuse ;  /* 0x0000007300797245 */ /* 0x080fe20000201000 */
[----:B------:R-:W0:Y:S02]  /*2260*/  SHFL.DOWN PT, R118, R115, 0x4, 0x1f ;  /* 0x08801f0073767f89 */ /* 0x000e2400000e0000 */
[----:B0-----:R-:W-:Y:S02]  /*2270*/  IADD3 R117, PT, PT, R118, R115, RZ ;  /* 0x0000007376757210 */ /* 0x001fe40007ffe0ff */
[----:B------:R-:W-:-:S02]  /*2280*/  I2FP.F32.S32 R116, R118 ;  /* 0x0000007600747245 */ /* 0x000fc40000201400 */
[----:B------:R-:W-:Y:S01]  /*2290*/  I2FP.F32.S32 R114, R117 ;  /* 0x0000007500727245 */ /* 0x000fe20000201400 */
[----:B------:R-:W0:Y:S04]  /*22a0*/  SHFL.DOWN PT, R119, R78, 0x4, 0x1f ;  /* 0x08801f004e777f89 */ /* 0x000e2800000e0000 */
[----:B------:R-:W1:Y:S01]  /*22b0*/  SHFL.DOWN PT, R120, R79, 0x4, 0x1f ;  /* 0x08801f004f787f89 */ /* 0x000e6200000e0000 */
[C---:B0-----:R-:W-:Y:S01]  /*22c0*/  FMUL.FTZ R118, R119.reuse, R116 ;  /* 0x0000007477767220 */ /* 0x041fe20000410000 */
[----:B------:R-:W-:Y:S02]  /*22d0*/  FADD.FTZ R122, -R119, R78 ;  /* 0x0000004e777a7221 */ /* 0x000fe40000010100 */
[----:B------:R-:W0:Y:S01]  /*22e0*/  MUFU.RCP R119, R114 ;  /* 0x0000007200777308 */ /* 0x000e220000001000 */
[----:B------:R-:W-:Y:S01]  /*22f0*/  FFMA.FTZ R124, R121, R78, R118 ;  /* 0x0000004e797c7223 */ /* 0x000fe20000010076 */
[----:B------:R-:W-:Y:S01]  /*2300*/  FMUL.FTZ R122, R122, R122 ;  /* 0x0000007a7a7a7220 */ /* 0x000fe20000410000 */
[----:B------:R-:W2:Y:S01]  /*2310*/  SHFL.DOWN PT, R118, R117, 0x2, 0x1f ;  /* 0x08401f0075767f89 */ /* 0x000ea200000e0000 */
[----:B-1----:R-:W-:-:S02]  /*2320*/  FADD.FTZ R120, R120, R79 ;  /* 0x0000004f78787221 */ /* 0x002fc40000010000 */
[----:B------:R-:W-:-:S04]  /*2330*/  FMUL.FTZ R121, R122, R121 ;  /* 0x000000797a797220 */ /* 0x000fc80000410000 */
[----:B------:R-:W-:Y:S01]  /*2340*/  FMUL.FTZ R121, R121, R116 ;  /* 0x0000007479797220 */ /* 0x000fe20000410000 */
[----:B0-----:R-:W-:-:S03]  /*2350*/  FMUL.FTZ R115, R119, R124 ;  /* 0x0000007c77737220 */ /* 0x001fc60000410000 */
[----:B------:R-:W-:Y:S02]  /*2360*/  FFMA.FTZ R120, R119, R121, R120 ;  /* 0x0000007977787223 */ /* 0x000fe40000010078 */
[----:B------:R-:W0:Y:S01]  /*2370*/  SHFL.DOWN PT, R78, R115, 0x2, 0x1f ;  /* 0x08401f00734e7f89 */ /* 0x000e2200000e0000 */
[-C--:B--2---:R-:W-:Y:S02]  /*2380*/  IADD3 R119, PT, PT, R117, R118.reuse, RZ ;  /* 0x0000007675777210 */ /* 0x084fe40007ffe0ff */
[----:B------:R-:W-:Y:S01]  /*2390*/  I2FP.F32.S32 R121, R118 ;  /* 0x0000007600797245 */ /* 0x000fe20000201400 */
[----:B------:R-:W1:Y:S01]  /*23a0*/  SHFL.DOWN PT, R117, R120, 0x2, 0x1f ;  /* 0x08401f0078757f89 */ /* 0x000e6200000e0000 */
[----:B------:R-:W-:-:S04]  /*23b0*/  I2FP.F32.S32 R116, R119 ;  /* 0x0000007700747245 */ /* 0x000fc80000201400 */
[----:B------:R-:W2:Y:S01]  /*23c0*/  MUFU.RCP R79, R116 ;  /* 0x00000074004f7308 */ /* 0x000ea20000001000 */
[----:B0-----:R-:W-:Y:S01]  /*23d0*/  FMUL.FTZ R123, R78, R121 ;  /* 0x000000794e7b7220 */ /* 0x001fe20000410000 */
[----:B------:R-:W-:Y:S02]  /*23e0*/  FADD.FTZ R118, R115, -R78 ;  /* 0x8000004e73767221 */ /* 0x000fe40000010000 */
[----:B------:R-:W0:Y:S01]  /*23f0*/  SHFL.DOWN PT, R78, R119, 0x1, 0x1f ;  /* 0x08201f00774e7f89 */ /* 0x000e2200000e0000 */
[----:B------:R-:W-:Y:S01]  /*2400*/  FFMA.FTZ R122, R114, R115, R123 ;  /* 0x00000073727a7223 */ /* 0x000fe2000001007b */
[----:B------:R-:W-:Y:S01]  /*2410*/  FMUL.FTZ R115, R118, R118 ;  /* 0x0000007676737220 */ /* 0x000fe20000410000 */
[----:B-1----:R-:W-:-:S03]  /*2420*/  FADD.FTZ R118, R120, R117 ;  /* 0x0000007578767221 */ /* 0x002fc60000010000 */
[----:B------:R-:W-:Y:S01]  /*2430*/  FMUL.FTZ R114, R114, R115 ;  /* 0x0000007372727220 */ /* 0x000fe20000410000 */
[----:B--2---:R-:W-:-:S03]  /*2440*/  FMUL.FTZ R115, R79, R122 ;  /* 0x0000007a4f737220 */ /* 0x004fc60000410000 */
        /* <DEDUP_REMOVED lines=25> */
[C---:B------:R-:W-:Y:S01]  /*25e0*/  FADD.FTZ R36, -R115.reuse, R36 ;  /* 0x0000002473247221 */ /* 0x040fe20000010100 */
[C---:B------:R-:W-:Y:S01]  /*25f0*/  FADD.FTZ R37, -R115.reuse, R37 ;  /* 0x0000002573257221 */ /* 0x040fe20000010100 */
[----:B------:R-:W-:Y:S01]  /*2600*/  FADD.FTZ R118, -R115, R35 ;  /* 0x0000002373767221 */ /* 0x000fe20000010100 */
[----:B------:R-:W-:Y:S01]  /*2610*/  FADD.FTZ R79, R79, R114 ;  /* 0x000000724f4f7221 */ /* 0x000fe20000010000 */
        /* <DEDUP_REMOVED lines=25> */
[----:B------:R-:W-:Y:S01]  /*27b0*/  FMUL.FTZ R39, R79, R39 ;  /* 0x000000274f277220 */ /* 0x000fe20000410000 */
[----:B------:R-:W-:Y:S01]  /*27c0*/  FFMA.FTZ R34, R35, R16, R4 ;  /* 0x0000001023227223 */ /* 0x000fe20000010004 */
[----:B------:R-:W-:Y:S01]  /*27d0*/  FFMA.FTZ R37, R36, R73, R87 ;  /* 0x0000004924257223 */ /* 0x000fe20000010057 */
[----:B0-----:R-:W-:-:S04]  /*27e0*/  IMAD.WIDE.U32 R120, R112, 0x10, R32 ;  /* 0x0000001070787825 */ /* 0x001fc800078e0020 */
[----:B------:R-:W-:Y:S01]  /*27f0*/  FMUL.FTZ R116, R79, R116 ;  /* 0x000000744f747220 */ /* 0x000fe20000410000 */
[----:B------:R-:W-:Y:S01]  /*2800*/  FFMA.FTZ R35, R38, R15, R3 ;  /* 0x0000000f26237223 */ /* 0x000fe20000010003 */
[----:B------:R-:W-:Y:S01]  /*2810*/  FFMA.FTZ R38, R39, R72, R86 ;  /* 0x0000004827267223 */ /* 0x000fe20000010056 */
[----:B------:R-:W-:Y:S01]  /*2820*/  IMAD.WIDE.U32 R54, R111, 0x10, R32 ;  /* 0x000000106f367825 */ /* 0x000fe200078e0020 */
[----:B------:R-:W-:-:S03]  /*2830*/  F2FP.BF16.F32.PACK_AB R34, R37, R34 ;  /* 0x000000222522723e */ /* 0x000fc600000010ff */
[----:B------:R-:W-:Y:S01]  /*2840*/  FMUL.FTZ R36, R79, R117 ;  /* 0x000000754f247220 */ /* 0x000fe20000410000 */
[----:B------:R-:W-:Y:S01]  /*2850*/  ISETP.NE.AND P1, PT, R0, RZ, PT ;  /* 0x000000ff0000720c */ /* 0x000fe20003f25270 */
[----:B------:R-:W-:-:S04]  /*2860*/  IMAD.WIDE.U32 R112, R113, 0x10, R32 ;  /* 0x0000001071707825 */ /* 0x000fc800078e0020 */
[C---:B------:R-:W-:Y:S01]  /*2870*/  FMUL.FTZ R33, R79.reuse, R114 ;  /* 0x000000724f217220 */ /* 0x040fe20000410000 */
[C---:B------:R-:W-:Y:S01]  /*2880*/  FMUL.FTZ R39, R79.reuse, R118 ;  /* 0x000000764f277220 */ /* 0x040fe20000410000 */
[----:B------:R-:W-:Y:S01]  /*2890*/  FMUL.FTZ R111, R79, R44 ;  /* 0x0000002c4f6f7220 */ /* 0x000fe20000410000 */
[----:B------:R-:W-:Y:S01]  /*28a0*/  FFMA.FTZ R37, R116, R75, R89 ;  /* 0x0000004b74257223 */ /* 0x000fe20000010059 */
[----:B------:R-:W-:Y:S01]  /*28b0*/  FFMA.FTZ R32, R33, R18, R6 ;  /* 0x0000001221207223 */ /* 0x000fe20000010006 */
        /* <DEDUP_REMOVED lines=9> */
[----:B------:R-:W-:Y:S01]  /*2950*/  F2FP.BF16.F32.PACK_AB R32, R37, R32 ;  /* 0x000000202520723e */ /* 0x000fe200000010ff */
[----:B------:R-:W-:Y:S01]  /*2960*/  FFMA.FTZ R46, R47, R76, R90 ;  /* 0x0000004c2f2e7223 */ /* 0x000fe2000001005a */
[C---:B------:R-:W-:Y:S01]  /*2970*/  FMUL.FTZ R37, R79.reuse, R40 ;  /* 0x000000284f257220 */ /* 0x040fe20000410000 */
[----:B------:R-:W-:Y:S01]  /*2980*/  FMUL.FTZ R40, R79, R41 ;  /* 0x000000294f287220 */ /* 0x000fe20000410000 */
[----:B------:R-:W-:Y:S01]  /*2990*/  F2FP.BF16.F32.PACK_AB R38, R45, R38 ;  /* 0x000000262d26723e */ /* 0x000fe200000010ff */
[C---:B------:R-:W-:Y:S01]  /*29a0*/  FMUL.FTZ R45, R79.reuse, R43 ;  /* 0x0000002b4f2d7220 */ /* 0x040fe20000410000 */
[----:B------:R-:W-:Y:S01]  /*29b0*/  F2FP.BF16.F32.PACK_AB R39, R46, R39 ;  /* 0x000000272e27723e */ /* 0x000fe200000010ff */
[C---:B------:R-:W-:Y:S01]  /*29c0*/  FMUL.FTZ R44, R79.reuse, R119 ;  /* 0x000000774f2c7220 */ /* 0x040fe20000410000 */
[----:B------:R-:W0:Y:S01]  /*29d0*/  @!P1 LDC.64 R46, c[0x0][0x3c0] ;  /* 0x0000f000ff2e9b82 */ /* 0x000e220000000a00 */
[----:B------:R-:W-:Y:S01]  /*29e0*/  FMUL.FTZ R115, R79, R115 ;  /* 0x000000734f737220 */ /* 0x000fe20000410000 */
[----:B------:R-:W-:Y:S01]  /*29f0*/  FFMA.FTZ R43, R40, R81, R93 ;  /* 0x00000051282b7223 */ /* 0x000fe2000001005d */
[----:B------:R-:W-:Y:S01]  /*2a00*/  F2FP.BF16.F32.PACK_AB R33, R36, R33 ;  /* 0x000000212421723e */ /* 0x000fe200000010ff */
[----:B------:R-:W-:Y:S01]  /*2a10*/  FFMA.FTZ R36, R37, R58, R10 ;  /* 0x0000003a25247223 */ /* 0x000fe2000001000a */
[----:B------:R-:W-:Y:S01]  /*2a20*/  FMUL.FTZ R42, R79, R42 ;  /* 0x0000002a4f2a7220 */ /* 0x000fe20000410000 */
[----:B------:R-:W-:Y:S01]  /*2a30*/  FFMA.FTZ R44, R44, R63, R11 ;  /* 0x0000003f2c2c7223 */ /* 0x000fe2000001000b */
[----:B------:R-:W-:Y:S01]  /*2a40*/  FFMA.FTZ R115, R115, R82, R94 ;  /* 0x0000005273737223 */ /* 0x000fe2000001005e */
[----:B------:R-:W1:Y:S01]  /*2a50*/  @!P1 LDC.64 R40, c[0x0][0x3c8] ;  /* 0x0000f200ff289b82 */ /* 0x000e620000000a00 */
[----:B------:R-:W-:Y:S01]  /*2a60*/  FFMA.FTZ R37, R42, R57, R9 ;  /* 0x000000392a257223 */ /* 0x000fe20000010009 */
[----:B------:R-:W-:Y:S01]  /*2a70*/  F2FP.BF16.F32.PACK_AB R36, R43, R36 ;  /* 0x000000242b24723e */ /* 0x000fe200000010ff */
[----:B------:R-:W-:Y:S01]  /*2a80*/  FFMA.FTZ R42, R45, R80, R92 ;  /* 0x000000502d2a7223 */ /* 0x000fe2000001005c */
[----:B------:R-:W-:Y:S01]  /*2a90*/  F2FP.BF16.F32.PACK_AB R43, R115, R44 ;  /* 0x0000002c732b723e */ /* 0x000fe200000010ff */
[C---:B------:R-:W-:Y:S01]  /*2aa0*/  FMUL.FTZ R111, R79.reuse, R48 ;  /* 0x000000304f6f7220 */ /* 0x040fe20000410000 */
[C---:B------:R-:W-:Y:S01]  /*2ab0*/  FMUL.FTZ R50, R79.reuse, R50 ;  /* 0x000000324f327220 */ /* 0x040fe20000410000 */
[C---:B------:R-:W-:Y:S01]  /*2ac0*/  FMUL.FTZ R115, R79.reuse, R52 ;  /* 0x000000344f737220 */ /* 0x040fe20000410000 */
[----:B------:R-:W2:Y:S01]  /*2ad0*/  LDC.64 R44, c[0x0][0x380] ;  /* 0x0000e000ff2c7b82 */ /* 0x000ea20000000a00 */
        /* <DEDUP_REMOVED lines=15> */
[----:B------:R-:W-:-:S03]  /*2bd0*/  F2FP.BF16.F32.PACK_AB R40, R50, R111 ;  /* 0x0000006f3228723e */ /* 0x000fc600000010ff */
[----:B------:R0:W-:Y:S01]  /*2be0*/  @!P1 STG.E desc[UR6][R48.64], R79 ;  /* 0x0000004f30009986 */ /* 0x0001e2000c101906 */
[----:B--2---:R-:W-:-:S03]  /*2bf0*/  IADD3 R109, PT, PT, R109, R44, RZ ;  /* 0x0000002c6d6d7210 */ /* 0x004fc60007ffe0ff */
[----:B------:R0:W-:Y:S01]  /*2c00*/  STG.E.128 desc[UR6][R54.64], R32 ;  /* 0x0000002036007986 */ /* 0x0001e2000c101d06 */
[----:B------:R-:W-:-:S03]  /*2c10*/  ISETP.GE.AND P1, PT, R109, R45, PT ;  /* 0x0000002d6d00720c */ /* 0x000fc60003f26270 */
[----:B------:R0:W-:Y:S04]  /*2c20*/  STG.E.128 desc[UR6][R120.64], R36 ;  /* 0x0000002478007986 */ /* 0x0001e8000c101d06 */
[----:B------:R0:W-:Y:S06]  /*2c30*/  STG.E.128 desc[UR6][R112.64], R40 ;  /* 0x0000002870007986 */ /* 0x0001ec000c101d06 */
[----:B------:R-:W-:Y:S05]  /*2c40*/  @!P1 BRA `(.L_x_6303) ;  /* 0xffffffdc00809947 */ /* 0x000fea000383ffff */
[----:B------:R-:W-:Y:S05]  /*2c50*/  EXIT ;  /* 0x000000000000794d */ /* 0x000fea0003800000 */
.L_x_6304:
        /* <DEDUP_REMOVED lines=10> */
.L_x_20956:


//--------------------- .text._ZN10layer_norm13ln_fwd_kernelINS_13Kernel_traitsI13__nv_bfloat16S2_fS2_fjLj6144ELj1ELj1ELj8ELj16ENS_18Kernel_traits_baseILj6144ES2_S2_fS2_fjLj256EEEEELb0ELb1ELb1ELb0EEEvNS_9FwdParamsE --------------------------
	.section	.text._ZN10layer_norm13ln_fwd_kernelINS_13Kernel_traitsI13__nv_bfloat16S2_fS2_fjLj6144ELj1ELj1ELj8ELj16ENS_18Kernel_traits_baseILj6144ES2_S2_fS2_fjLj256EEEEELb0ELb1ELb1ELb0EEEvNS_9FwdParamsE,"ax",@progbits
	.align	128
        .global         _ZN10layer_norm13ln_fwd_kernelINS_13Kernel_traitsI13__nv_bfloat16S2_fS2_fjLj6144ELj1ELj1ELj8ELj16ENS_18Kernel_traits_baseILj6144ES2_S2_fS2_fjLj256EEEEELb0ELb1ELb1ELb0EEEvNS_9FwdParamsE
        .type           _ZN10layer_norm13ln_fwd_kernelINS_13Kernel_traitsI13__nv_bfloat16S2_fS2_fjLj6144ELj1ELj1ELj8ELj16ENS_18Kernel_traits_baseILj6144ES2_S2_fS2_fjLj256EEEEELb0ELb1ELb1ELb0EEEvNS_9FwdParamsE,@function
        .size           _ZN10layer_norm13ln_fwd_kernelINS_13Kernel_traitsI13__nv_bfloat16S2_fS2_fjLj6144ELj1ELj1ELj8ELj16ENS_18Kernel_traits_baseILj6144ES2_S2_fS2_fjLj256EEEEELb0ELb1ELb1ELb0EEEvNS_9FwdParamsE,(.L_x_20957 - _ZN10layer_norm13ln_fwd_kernelINS_13Kernel_traitsI13__nv_bfloat16S2_fS2_fjLj6144ELj1ELj1ELj8ELj16ENS_18Kernel_traits_baseILj6144ES2_S2_fS2_fjLj256EEEEELb0ELb1ELb1ELb0EEEvNS_9FwdParamsE)
        .other          _ZN10layer_norm13ln_fwd_kernelINS_13Kernel_traitsI13__nv_bfloat16S2_fS2_fjLj6144ELj1ELj1ELj8ELj16ENS_18Kernel_traits_baseILj6144ES2_S2_fS2_fjLj256EEEEELb0ELb1ELb1ELb0EEEvNS_9FwdParamsE,@"STO_CUDA_ENTRY STV_DEFAULT"
_ZN10layer_norm13ln_fwd_kernelINS_13Kernel_traitsI13__nv_bfloat16S2_fS2_fjLj6144ELj1ELj1ELj8ELj16ENS_18Kernel_traits_baseILj6144ES2_S2_fS2_fjLj256EEEEELb0ELb1ELb1ELb0EEEvNS_9FwdParamsE:
.text._ZN10layer_norm13ln_fwd_kernelINS_13Kernel_traitsI13__nv_bfloat16S2_fS2_fjLj6144ELj1ELj1ELj8ELj16ENS_18Kernel_traits_baseILj6144ES2_S2_fS2_fjLj256EEEEELb0ELb1ELb1ELb0EEEvNS_9FwdParamsE:
        /* <DEDUP_REMOVED lines=11> */
[----:B0-----:R-:W-:-:S04]  /*00b0*/  LOP3.LUT R53, R52, 0xe0, RZ, 0xc0, !PT ;  /* 0x000000e034357812 */ /* 0x001fc800078ec0ff */
[----:B------:R-:W-:Y:S02]  /*00c0*/  LOP3.LUT R55, R53, 0x1f, R52, 0xf8, !PT ;  /* 0x0000001f35377812 */ /* 0x000fe400078ef834 */
[----:B------:R-:W-:Y:S02]  /*00d0*/  LOP3.LUT R52, R52, 0x1f, RZ, 0xc0, !PT ;  /* 0x0000001f34347812 */ /* 0x000fe400078ec0ff */
[----:B------:R-:W-:-:S04]  /*00e0*/  LOP3.LUT R3, R55, 0xff, RZ, 0x3c, !PT ;  /* 0x000000ff37037812 */ /* 0x000fc800078e3cff */
[----:B------:R-:W-:Y:S01]  /*00f0*/  LEA.HI.SX32 R0, R54, R3, 0x1d ;  /* 0x0000000336007211 */ /* 0x000fe200078feaff */
[----:B---34-:R-:W-:Y:S06]  /*0100*/  BRA.U !UP0, `(.L_x_6306) ;  /* 0x0000000108887547 */ /* 0x018fec000b800000 */
        /* <DEDUP_REMOVED lines=34> */
.L_x_6306:
        /* <DEDUP_REMOVED lines=31> */
.L_x_6307:
[----:B------:R-:W-:Y:S05]  /*0520*/  BSYNC.RECONVERGENT B0 ;  /* 0x0000000000007941 */ /* 0x000fea0003800200 */
.L_x_6305:
        /* <DEDUP_REMOVED lines=20> */
[----:B------:R-:W4:Y:S01]  /*0670*/  LDCU.64 UR14, c[0x0][0x3a0] ;  /* 0x00007400ff0e77ac */ /* 0x000f220008000a00 */
[----:B------:R-:W-:Y:S02]  /*0680*/  I2FP.F32.U32 R53, R53 ;  /* 0x0000003500357245 */ /* 0x000fe40000201000 */
[----:B------:R-:W-:Y:S01]  /*0690*/  PRMT R6, R31, 0x7632, R6 ;  /* 0x000076321f067816 */ /* 0x000fe20000000006 */
[----:B------:R-:W-:Y:S01]  /*06a0*/  IMAD R2, R3, 0x8, R2 ;  /* 0x0000000803027824 */ /* 0x000fe200078e0202 */
[----:B------:R0:W0:Y:S01]  /*06b0*/  MUFU.RCP R102, R53 ;  /* 0x0000003500667308 */ /* 0x0000220000001000 */
[----:B------:R-:W-:Y:S01]  /*06c0*/  PRMT R3, R37, 0x7632, R3 ;  /* 0x0000763225037816 */ /* 0x000fe20000000003 */
[----:B------:R-:W0:Y:S01]  /*06d0*/  LDCU.128 UR8, c[0x0][0x3f0] ;  /* 0x00007e00ff0877ac */ /* 0x000e220008000c00 */
[----:B------:R-:W-:-:S02]  /*06e0*/  PRMT R7, R27, 0x7632, R7 ;  /* 0x000076321b077816 */ /* 0x000fc40000000007 */
[----:B------:R-:W-:Y:S01]  /*06f0*/  PRMT R8, R30, 0x7632, R8 ;  /* 0x000076321e087816 */ /* 0x000fe20000000008 */
[----:B------:R-:W0:Y:S01]  /*0700*/  LDCU.64 UR16, c[0x0][0x380] ;  /* 0x00007000ff1077ac */ /* 0x000e220008000a00 */
        /* <DEDUP_REMOVED lines=25> */
.L_x_6331:
[----:B------:R-:W-:-:S06]  /*08a0*/  UIMAD.WIDE UR4, UR18, 0x4, UR8 ;  /* 0x00000004120478a5 */ /* 0x000fcc000f8e0208 */
[----:B012---:R-:W-:Y:S02]  /*08b0*/  MOV R86, UR4 ;  /* 0x0000000400567c02 */ /* 0x007fe40008000f00 */
[----:B------:R-:W-:-:S05]  /*08c0*/  MOV R87, UR5 ;  /* 0x0000000500577c02 */ /* 0x000fca0008000f00 */
[----:B------:R-:W2:Y:S01]  /*08d0*/  LDG.E R86, desc[UR12][R86.64] ;  /* 0x0000000c56567981 */ /* 0x000ea2000c1e1900 */
[----:B------:R-:W-:-:S06]  /*08e0*/  UIMAD.WIDE UR4, UR18, 0x4, UR10 ;  /* 0x00000004120478a5 */ /* 0x000fcc000f8e020a */
[----:B------:R-:W-:Y:S02]  /*08f0*/  MOV R84, UR4 ;  /* 0x0000000400547c02 */ /* 0x000fe40008000f00 */
[----:B------:R-:W-:-:S05]  /*0900*/  MOV R85, UR5 ;  /* 0x0000000500557c02 */ /* 0x000fca0008000f00 */
[----:B------:R-:W3:Y:S01]  /*0910*/  LDG.E R84, desc[UR12][R84.64] ;  /* 0x0000000c54547981 */ /* 0x000ee2000c1e1900 */
[----:B------:R-:W-:Y:S01]  /*0920*/  UIMAD UR4, UR18, UR22, URZ ;  /* 0x00000016120472a4 */ /* 0x000fe2000f8e02ff */
[----:B------:R-:W-:Y:S01]  /*0930*/  ISETP.GE.U32.AND P2, PT, R0, 0x100, PT ;  /* 0x000001000000780c */ /* 0x000fe20003f46070 */
[----:B------:R-:W-:Y:S01]  /*0940*/  BSSY.RECONVERGENT B0, `(.L_x_6308) ;  /* 0x000008d000007945 */ /* 0x000fe20003800200 */
[----:B------:R-:W0:Y:S01]  /*0950*/  S2R R113, SR_TID.X ;  /* 0x0000000000717919 */ /* 0x000e220000002100 */
[----:B--2---:R-:W-:Y:S01]  /*0960*/  R2UR UR21, R86 ;  /* 0x00000000561572ca */ /* 0x004fe200000e0000 */
[----:B------:R-:W-:-:S12]  /*0970*/  HFMA2 R86, -RZ, RZ, 0, 0 ;  /* 0x00000000ff567431 */ /* 0x000fd800000001ff */
        /* <DEDUP_REMOVED lines=11> */
[-C--:B0-----:R-:W-:Y:S02]  /*0a30*/  LEA.HI.SX32 R87, R84, R113.reuse, 0x1d ;  /* 0x0000007154577211 */ /* 0x081fe400078feaff */
        /* <DEDUP_REMOVED lines=8> */
.L_x_6310:
[----:B------:R-:W-:Y:S05]  /*0ac0*/  BRA.U !UP0, `(.L_x_6311) ;  /* 0x0000000108e87547 */ /* 0x000fea000b800000 */
[----:B------:R-:W0:Y:S02]  /*0ad0*/  LDC.64 R60, c[0x0][0x3a0] ;  /* 0x0000e800ff3c7b82 */ /* 0x000e240000000a00 */
[----:B0-----:R-:W-:-:S05]  /*0ae0*/  IMAD.WIDE.U32 R60, R87, 0x20, R60 ;  /* 0x00000020573c7825 */ /* 0x001fca00078e003c */
[----:B------:R-:W2:Y:S04]  /*0af0*/  LDG.E.128 R52, desc[UR12][R60.64] ;  /* 0x0000000c3c347981 */ /* 0x000ea8000c1e1d00 */
[----:B------:R0:W3:Y:S01]  /*0b00*/  LDG.E.128 R56, desc[UR12][R60.64+0x10] ;  /* 0x0000100c3c387981 */ /* 0x0000e2000c1e1d00 */
[----:B------:R-:W-:-:S13]  /*0b10*/  ISETP.LT.AND P0, PT, RZ, UR21, PT ;  /* 0x00000015ff007c0c */ /* 0x000fda000bf01270 */
[----:B------:R-:W1:Y:S01]  /*0b20*/  @P0 LDC R67, c[0x0][0x40c] ;  /* 0x00010300ff430b82 */ /* 0x000e620000000800 */
[C---:B-----5:R-:W-:Y:S01]  /*0b30*/  @P0 PRMT R63, R48.reuse, 0x7632, R63 ;  /* 0x00007632303f0816 */ /* 0x060fe2000000003f */
[----:B------:R-:W-:Y:S01]  /*0b40*/  @P0 IMAD.U32 R62, R48, 0x10000, RZ ;  /* 0x00010000303e0824 */ /* 0x000fe200078e00ff */
[----:B------:R-:W-:Y:S02]  /*0b50*/  @P0 SHF.L.U32 R85, R49, 0x10, RZ ;  /* 0x0000001031550819 */ /* 0x000fe400000006ff */
[----:B------:R-:W-:Y:S02]  /*0b60*/  @P0 SHF.L.U32 R66, R63, 0x10, RZ ;  /* 0x000000103f420819 */ /* 0x000fe400000006ff */
[----:B0-----:R-:W-:Y:S01]  /*0b70*/  @P0 PRMT R60, R49, 0x7632, R60 ;  /* 0x00007632313c0816 */ /* 0x001fe2000000003c */
[----:B------:R-:W0:Y:S08]  /*0b80*/  @P0 LDC R84, c[0x0][0x40c] ;  /* 0x00010300ff540b82 */ /* 0x000e300000000800 */
[----:B------:R-:W4:Y:S08]  /*0b90*/  @P0 LDC R101, c[0x0][0x40c] ;  /* 0x00010300ff650b82 */ /* 0x000f300000000800 */
[----:B------:R-:W4:Y:S01]  /*0ba0*/  @P0 LDC R100, c[0x0][0x40c] ;  /* 0x00010300ff640b82 */ /* 0x000f220000000800 */
[----:B-1----:R-:W-:Y:S01]  /*0bb0*/  @P0 FMUL.FTZ R63, R62, R67 ;  /* 0x000000433e3f0220 */ /* 0x002fe20000410000 */
[----:B------:R-:W-:-:S02]  /*0bc0*/  @P0 SHF.L.U32 R62, R20, 0x10, RZ ;  /* 0x00000010143e0819 */ /* 0x000fc400000006ff */
[----:B------:R-:W-:-:S04]  /*0bd0*/  @P0 SHF.L.U32 R67, R60, 0x10, RZ ;  /* 0x000000103c430819 */ /* 0x000fc800000006ff */
[----:B------:R-:W1:Y:S01]  /*0be0*/  @P0 LDC R114, c[0x0][0x40c] ;  /* 0x00010300ff720b82 */ /* 0x000e620000000800 */
[----:B0-----:R-:W-:Y:S01]  /*0bf0*/  @P0 FMUL.FTZ R85, R85, R84 ;  /* 0x0000005455550220 */ /* 0x001fe20000410000 */
[----:B------:R-:W-:-:S06]  /*0c00*/  @P0 SHF.L.U32 R84, R112, 0x10, RZ ;  /* 0x0000001070540819 */ /* 0x000fcc00000006ff */
[----:B------:R-:W0:Y:S01]  /*0c10*/  @P0 LDC R65, c[0x0][0x40c] ;  /* 0x00010300ff410b82 */ /* 0x000e220000000800 */
[----:B----4-:R-:W-:Y:S01]  /*0c20*/  @P0 FMUL.FTZ R66, R66, R101 ;  /* 0x0000006542420220 */ /* 0x010fe20000410000 */
[----:B------:R-:W-:-:S06]  /*0c30*/  @P0 SHF.L.U32 R101, R50, 0x10, RZ ;  /* 0x0000001032650819 */ /* 0x000fcc00000006ff */
[----:B------:R-:W4:Y:S01]  /*0c40*/  @P0 LDC R64, c[0x0][0x40c] ;  /* 0x00010300ff400b82 */ /* 0x000f220000000800 */
[----:B------:R-:W-:Y:S01]  /*0c50*/  @P0 FMUL.FTZ R100, R67, R100 ;  /* 0x0000006443640220 */ /* 0x000fe20000410000 */
[----:B-1----:R-:W-:Y:S01]  /*0c60*/  @P0 FMUL.FTZ R67, R101, R114 ;  /* 0x0000007265430220 */ /* 0x002fe20000410000 */
[----:B------:R-:W-:-:S05]  /*0c70*/  @P0 SHF.L.U32 R101, R51, 0x10, RZ ;  /* 0x0000001033650819 */ /* 0x000fca00000006ff */
[----:B----4-:R-:W-:Y:S01]  /*0c80*/  @P0 FMUL.FTZ R101, R101, R64 ;  /* 0x0000004065650220 */ /* 0x010fe20000410000 */
[----:B--2---:R-:W-:Y:S01]  /*0c90*/  @!P0 MOV R60, R52 ;  /* 0x00000034003c8202 */ /* 0x004fe20000000f00 */
[--C-:B------:R-:W-:Y:S02]  /*0ca0*/  IMAD.MOV.U32 R61, RZ, RZ, R53.reuse ;  /* 0x000000ffff3d7224 */ /* 0x100fe400078e0035 */
[----:B------:R-:W-:Y:S01]  /*0cb0*/  @P0 FFMA.FTZ R60, R63, R62, R52 ;  /* 0x0000003e3f3c0223 */ /* 0x000fe20000010034 */
[----:B------:R-:W-:Y:S01]  /*0cc0*/  @P0 PRMT R62, R50, 0x7632, R62 ;  /* 0x00007632323e0816 */ /* 0x000fe2000000003e */
[----:B------:R-:W-:Y:S01]  /*0cd0*/  @P0 FFMA.FTZ R61, R66, R84, R53 ;  /* 0x00000054423d0223 */ /* 0x000fe20000010035 */
[----:B------:R-:W-:Y:S02]  /*0ce0*/  @P0 SHF.L.U32 R84, R111, 0x10, RZ ;  /* 0x000000106f540819 */ /* 0x000fe400000006ff */
[----:B------:R-:W-:Y:S02]  /*0cf0*/  @P0 SHF.L.U32 R66, R21, 0x10, RZ ;  /* 0x0000001015420819 */ /* 0x000fe400000006ff */
[----:B------:R-:W-:-:S02]  /*0d00*/  @P0 SHF.L.U32 R114, R62, 0x10, RZ ;  /* 0x000000103e720819 */ /* 0x000fc400000006ff */
[----:B------:R-:W-:Y:S01]  /*0d10*/  MOV R63, R55 ;  /* 0x00000037003f7202 */ /* 0x000fe20000000f00 */
[----:B------:R-:W-:Y:S01]  /*0d20*/  @P0 FFMA.FTZ R63, R100, R84, R55 ;  /* 0x00000054643f0223 */ /* 0x000fe20000010037 */
[----:B------:R-:W-:Y:S01]  /*0d30*/  MOV R62, R54 ;  /* 0x00000036003e7202 */ /* 0x000fe20000000f00 */
[----:B------:R-:W-:Y:S01]  /*0d40*/  @P0 FFMA.FTZ R62, R85, R66, R54 ;  /* 0x00000042553e0223 */ /* 0x000fe20000010036 */
[----:B------:R-:W-:Y:S01]  /*0d50*/  @P0 SHF.L.U32 R84, R22, 0x10, RZ ;  /* 0x0000001016540819 */ /* 0x000fe200000006ff */
[----:B0-----:R-:W-:Y:S01]  /*0d60*/  @P0 FMUL.FTZ R114, R114, R65 ;  /* 0x0000004172720220 */ /* 0x001fe20000410000 */
[----:B------:R-:W-:Y:S01]  /*0d70*/  @P0 SHF.L.U32 R100, R23, 0x10, RZ ;  /* 0x0000001017640819 */ /* 0x000fe200000006ff */
[----:B------:R-:W-:Y:S01]  /*0d80*/  @P0 IMAD.U32 R85, R110, 0x10000, RZ ;  /* 0x000100006e550824 */ /* 0x000fe200078e00ff */
[----:B---3--:R-:W-:Y:S01]  /*0d90*/  MOV R64, R56 ;  /* 0x0000003800407202 */ /* 0x008fe20000000f00 */
[----:B------:R-:W-:Y:S01]  /*0da0*/  @P0 FFMA.FTZ R64, R67, R84, R56 ;  /* 0x0000005443400223 */ /* 0x000fe20000010038 */
[----:B------:R-:W-:Y:S01]  /*0db0*/  MOV R65, R57 ;  /* 0x0000003900417202 */ /* 0x000fe20000000f00 */
[----:B------:R-:W-:Y:S01]  /*0dc0*/  @P0 FFMA.FTZ R65, R114, R85, R57 ;  /* 0x0000005572410223 */ /* 0x000fe20000010039 */
[----:B------:R-:W-:Y:S01]  /*0dd0*/  MOV R66, R58 ;  /* 0x0000003a00427202 */ /* 0x000fe20000000f00 */
[----:B------:R-:W-:Y:S01]  /*0de0*/  @P0 FFMA.FTZ R66, R101, R100, R58 ;  /* 0x0000006465420223 */ /* 0x000fe2000001003a */
[----:B------:R-:W-:Y:S01]  /*0df0*/  MOV R67, R59 ;  /* 0x0000003b00437202 */ /* 0x000fe20000000f00 */
[----:B------:R-:W-:Y:S06]  /*0e00*/  @!P0 BRA `(.L_x_6312) ;  /* 0x0000000000e88947 */ /* 0x000fec0003800000 */
[----:B------:R-:W-:Y:S02]  /*0e10*/  PRMT R67, R51, 0x7632, R67 ;  /* 0x0000763233437816 */ /* 0x000fe40000000043 */
[----:B------:R-:W-:Y:S02]  /*0e20*/  SHF.L.U32 R85, R109, 0x10, RZ ;  /* 0x000000106d557819 */ /* 0x000fe400000006ff */
[----:B------:R-:W-:-:S05]  /*0e30*/  SHF.L.U32 R67, R67, 0x10, RZ ;  /* 0x0000001043437819 */ /* 0x000fca00000006ff */
[----:B------:R-:W-:-:S04]  /*0e40*/  FMUL.FTZ R84, R67, UR23 ;  /* 0x0000001743547c20 */ /* 0x000fc80008410000 */
[----:B------:R-:W-:Y:S01]  /*0e50*/  FFMA.FTZ R67, R84, R85, R59 ;  /* 0x0000005554437223 */ /* 0x000fe2000001003b */
[----:B------:R-:W-:Y:S06]  /*0e60*/  BRA `(.L_x_6312) ;  /* 0x0000000000d07947 */ /* 0x000fec0003800000 */
.L_x_6311:
[----:B------:R-:W0:Y:S01]  /*0e70*/  @UP2 LDCU UR4, c[0x0][0x40c] ;  /* 0x00008180ff0427ac */ /* 0x000e220008000800 */
[----:B-----5:R-:W-:Y:S02]  /*0e80*/  @P1 IMAD.U32 R61, R48, 0x10000, RZ ;  /* 0x00010000303d1824 */ /* 0x020fe400078e00ff */
[----:B------:R-:W-:Y:S01]  /*0e90*/  HFMA2 R60, -RZ, RZ, 0, 0 ;  /* 0x00000000ff3c7431 */ /* 0x000fe200000001ff */
[----:B------:R-:W-:Y:S01]  /*0ea0*/  @P1 SHF.L.U32 R64, R20, 0x10, RZ ;  /* 0x0000001014401819 */ /* 0x000fe200000006ff */
[----:B------:R-:W1:Y:S01]  /*0eb0*/  @UP2 LDCU UR5, c[0x0][0x40c] ;  /* 0x00008180ff0527ac */ /* 0x000e620008000800 */
[----:B------:R-:W-:Y:S02]  /*0ec0*/  @P1 SHF.L.U32 R63, R49, 0x10, RZ ;  /* 0x00000010313f1819 */ /* 0x000fe400000006ff */
[----:B------:R-:W-:Y:S01]  /*0ed0*/  @P1 SHF.L.U32 R66, R21, 0x10, RZ ;  /* 0x0000001015421819 */ /* 0x000fe200000006ff */
[----:B------:R-:W2:Y:S01]  /*0ee0*/  @UP2 LDCU UR7, c[0x0][0x40c] ;  /* 0x00008180ff0727ac */ /* 0x000ea20008000800 */
[----:B------:R-:W-:-:S02]  /*0ef0*/  MOV R62, RZ ;  /* 0x000000ff003e7202 */ /* 0x000fc40000000f00 */
[----:B------:R-:W-:Y:S01]  /*0f00*/  @P1 SHF.L.U32 R84, R22, 0x10, RZ ;  /* 0x0000001016541819 */ /* 0x000fe200000006ff */
[----:B------:R-:W3:Y:S01]  /*0f10*/  @UP2 LDCU UR24, c[0x0][0x40c] ;  /* 0x00008180ff1827ac */ /* 0x000ee20008000800 */
[----:B------:R-:W-:Y:S02]  /*0f20*/  @P1 SHF.L.U32 R100, R23, 0x10, RZ ;  /* 0x0000001017641819 */ /* 0x000fe400000006ff */
[----:B------:R-:W-:Y:S02]  /*0f30*/  @P1 PRMT R65, R49, 0x7632, R65 ;  /* 0x0000763231411816 */ /* 0x000fe40000000041 */
[----:B------:R-:W-:Y:S01]  /*0f40*/  @P1 PRMT R85, R51, 0x7632, R85 ;  /* 0x0000763233551816 */ /* 0x000fe20000000055 */
[----:B0-----:R-:W-:Y:S01]  /*0f50*/  @P1 FMUL.FTZ R61, R61, UR4 ;  /* 0x000000043d3d1c20 */ /* 0x001fe20008410000 */
[----:B------:R-:W0:Y:S01]  /*0f60*/  @UP2 LDCU UR4, c[0x0][0x40c] ;  /* 0x00008180ff0427ac */ /* 0x000e220008000800 */
[----:B------:R-:W-:Y:S02]  /*0f70*/  @P1 SHF.L.U32 R67, R65, 0x10, RZ ;  /* 0x0000001041431819 */ /* 0x000fe400000006ff */
[----:B------:R-:W-:Y:S01]  /*0f80*/  @P1 FMUL.FTZ R60, R61, R64 ;  /* 0x000000403d3c1220 */ /* 0x000fe20000410000 */
[----:B-1----:R-:W-:Y:S01]  /*0f90*/  @P1 FMUL.FTZ R63, R63, UR5 ;  /* 0x000000053f3f1c20 */ /* 0x002fe20008410000 */
[----:B------:R-:W-:Y:S01]  /*0fa0*/  @P1 SHF.L.U32 R61, R50, 0x10, RZ ;  /* 0x00000010323d1819 */ /* 0x000fe200000006ff */
[----:B------:R-:W-:Y:S01]  /*0fb0*/  HFMA2 R64, -RZ, RZ, 0, 0 ;  /* 0x00000000ff407431 */ /* 0x000fe200000001ff */
[----:B------:R-:W1:Y:S01]  /*0fc0*/  @UP2 LDCU UR5, c[0x0][0x40c] ;  /* 0x00008180ff0527ac */ /* 0x000e620008000800 */
[----:B------:R-:W-:Y:S01]  /*0fd0*/  @P1 FMUL.FTZ R62, R63, R66 ;  /* 0x000000423f3e1220 */ /* 0x000fe20000410000 */
[----:B------:R-:W-:-:S02]  /*0fe0*/  @P1 IMAD.U32 R63, R51, 0x10000, RZ ;  /* 0x00010000333f1824 */ /* 0x000fc400078e00ff */
[----:B--2---:R-:W-:Y:S01]  /*0ff0*/  @P1 FMUL.FTZ R61, R61, UR7 ;  /* 0x000000073d3d1c20 */ /* 0x004fe20008410000 */
[----:B------:R-:W-:Y:S01]  /*1000*/  MOV R66, RZ ;  /* 0x000000ff00427202 */ /* 0x000fe20000000f00 */
[----:B------:R-:W2:Y:S01]  /*1010*/  @UP2 LDCU UR7, c[0x0][0x40c] ;  /* 0x00008180ff0727ac */ /* 0x000ea20008000800 */
[----:B---3--:R-:W-:Y:S01]  /*1020*/  @P1 FMUL.FTZ R63, R63, UR24 ;  /* 0x000000183f3f1c20 */ /* 0x008fe20008410000 */
[----:B------:R-:W-:Y:S01]  /*1030*/  @P1 FMUL.FTZ R64, R61, R84 ;  /* 0x000000543d401220 */ /* 0x000fe20000410000 */
[----:B------:R-:W-:Y:S01]  /*1040*/  @P1 PRMT R61, R48, 0x7632, R61 ;  /* 0x00007632303d1816 */ /* 0x000fe2000000003d */
[----:B------:R-:W3:Y:S01]  /*1050*/  @UP2 LDCU UR24, c[0x0][0x40c] ;  /* 0x00008180ff1827ac */ /* 0x000ee20008000800 */
[----:B------:R-:W-:Y:S01]  /*1060*/  @P1 FMUL.FTZ R66, R63, R100 ;  /* 0x000000643f421220 */ /* 0x000fe20000410000 */
[----:B------:R-:W-:Y:S01]  /*1070*/  @P1 SHF.L.U32 R84, R112, 0x10, RZ ;  /* 0x0000001070541819 */ /* 0x000fe200000006ff */
[----:B------:R-:W-:Y:S01]  /*1080*/  @P1 IMAD.U32 R100, R111, 0x10000, RZ ;  /* 0x000100006f641824 */ /* 0x000fe200078e00ff */
[----:B------:R-:W-:Y:S01]  /*1090*/  @P1 SHF.L.U32 R63, R61, 0x10, RZ ;  /* 0x000000103d3f1819 */ /* 0x000fe200000006ff */
[----:B------:R-:W-:Y:S01]  /*10a0*/  HFMA2 R61, -RZ, RZ, 0, 0 ;  /* 0x00000000ff3d7431 */ /* 0x000fe200000001ff */
[----:B------:R-:W-:-:S02]  /*10b0*/  @P1 SHF.L.U32 R85, R85, 0x10, RZ ;  /* 0x0000001055551819 */ /* 0x000fc400000006ff */
[----:B------:R-:W-:Y:S01]  /*10c0*/  @P1 SHF.L.U32 R101, R110, 0x10, RZ ;  /* 0x000000106e651819 */ /* 0x000fe200000006ff */
[----:B0-----:R-:W-:Y:S01]  /*10d0*/  @P1 FMUL.FTZ R65, R63, UR4 ;  /* 0x000000043f411c20 */ /* 0x001fe20008410000 */
[----:B-1----:R-:W-:Y:S01]  /*10e0*/  @P1 FMUL.FTZ R67, R67, UR5 ;  /* 0x0000000543431c20 */ /* 0x002fe20008410000 */
[----:B------:R-:W-:Y:S02]  /*10f0*/  MOV R63, RZ ;  /* 0x000000ff003f7202 */ /* 0x000fe40000000f00 */
[----:B------:R-:W-:Y:S01]  /*1100*/  @P1 FMUL.FTZ R61, R65, R84 ;  /* 0x00000054413d1220 */ /* 0x000fe20000410000 */
[----:B------:R-:W-:Y:S01]  /*1110*/  @P1 PRMT R65, R50, 0x7632, R65 ;  /* 0x0000763232411816 */ /* 0x000fe20000000041 */
[----:B------:R-:W-:Y:S01]  /*1120*/  @P1 FMUL.FTZ R63, R67, R100 ;  /* 0x00000064433f1220 */ /* 0x000fe20000410000 */
[----:B------:R-:W-:Y:S02]  /*1130*/  @P1 SHF.L.U32 R100, R109, 0x10, RZ ;  /* 0x000000106d641819 */ /* 0x000fe400000006ff */
[----:B------:R-:W-:Y:S01]  /*1140*/  @P1 SHF.L.U32 R84, R65, 0x10, RZ ;  /* 0x0000001041541819 */ /* 0x000fe200000006ff */
[----:B------:R-:W-:-:S02]  /*1150*/  HFMA2 R65, -RZ, RZ, 0, 0 ;  /* 0x00000000ff417431 */ /* 0x000fc400000001ff */
[----:B---3--:R-:W-:Y:S01]  /*1160*/  @P1 FMUL.FTZ R85, R85, UR24 ;  /* 0x0000001855551c20 */ /* 0x008fe20008410000 */
[----:B------:R-:W-:Y:S01]  /*1170*/  MOV R67, RZ ;  /* 0x000000ff00437202 */ /* 0x000fe20000000f00 */
[----:B--2---:R-:W-:Y:S02]  /*1180*/  @P1 FMUL.FTZ R84, R84, UR7 ;  /* 0x0000000754541c20 */ /* 0x004fe40008410000 */
[----:B------:R-:W-:Y:S02]  /*1190*/  @P1 FMUL.FTZ R67, R85, R100 ;  /* 0x0000006455431220 */ /* 0x000fe40000410000 */
[----:B------:R-:W-:-:S07]  /*11a0*/  @P1 FMUL.FTZ R65, R84, R101 ;  /* 0x0000006554411220 */ /* 0x000fce0000410000 */
.L_x_6312:
[----:B------:R-:W0:Y:S01]  /*11b0*/  LDC.64 R84, c[0x0][0x3a8] ;  /* 0x0000ea00ff547b82 */ /* 0x000e220000000a00 */
[----:B------:R-:W-:Y:S02]  /*11c0*/  VIADD R86, R86, 0x100 ;  /* 0x0000010056567836 */ /* 0x000fe40000000000 */
[C---:B0-----:R-:W-:Y:S01]  /*11d0*/  IMAD.WIDE.U32 R84, R87.reuse, 0x20, R84 ;  /* 0x0000002057547825 */ /* 0x041fe200078e0054 */
[----:B------:R-:W-:-:S04]  /*11e0*/  IADD3 R87, PT, PT, R87, 0x100, RZ ;  /* 0x0000010057577810 */ /* 0x000fc80007ffe0ff */
[----:B------:R0:W-:Y:S04]  /*11f0*/  STG.E.128 desc[UR12][R84.64], R60 ;  /* 0x0000003c54007986 */ /* 0x0001e8000c101d0c */
[----:B------:R0:W-:Y:S02]  /*1200*/  STG.E.128 desc[UR12][R84.64+0x10], R64 ;  /* 0x0000104054007986 */ /* 0x0001e4000c101d0c */
.L_x_6309:
[----:B------:R-:W-:Y:S05]  /*1210*/  BSYNC.RECONVERGENT B0 ;  /* 0x0000000000007941 */ /* 0x000fea0003800200 */
.L_x_6308:
[----:B------:R-:W-:Y:S01]  /*1220*/  ISETP.GE.U32.AND P3, PT, R0, 0x200, PT ;  /* 0x000002000000780c */ /* 0x000fe20003f66070 */
[----:B------:R-:W-:-:S12]  /*1230*/  BSSY.RECONVERGENT B0, `(.L_x_6313) ;  /* 0x000007d000007945 */ /* 0x000fd80003800200 */
[----:B------:R-:W-:Y:S05]  /*1240*/  @!P3 BRA `(.L_x_6314) ;  /* 0x0000000400ecb947 */ /* 0x000fea0003800000 */
[----:B------:R-:W-:Y:S01]  /*1250*/  ISETP.NE.U32.AND P0, PT, RZ, UR14, PT ;  /* 0x0000000eff007c0c */ /* 0x000fe2000bf05070 */
[----:B------:R-:W1:Y:S01]  /*1260*/  @UP2 LDCU.64 UR4, c[0x0][0x390] ;  /* 0x00007200ff0427ac */ /* 0x000e620008000a00 */
[----:B------:R-:W-:Y:S02]  /*1270*/  HFMA2 R71, -RZ, RZ, 0, 9.5367431640625e-07 ;  /* 0x00000010ff477431 */ /* 0x000fe400000001ff */
[----:B------:R-:W-:-:S13]  /*1280*/  ISETP.NE.AND.EX P0, PT, RZ, UR15, PT, P0 ;  /* 0x0000000fff007c0c */ /* 0x000fda000bf05300 */
[----:B------:R-:W2:Y:S01]  /*1290*/  @P0 LDC.64 R68, c[0x0][0x3a0] ;  /* 0x0000e800ff440b82 */ /* 0x000ea20000000a00 */
[----:B-1----:R-:W-:-:S05]  /*12a0*/  @P1 IMAD.WIDE.U32 R70, R86, R71, UR4 ;  /* 0x0000000456461e25 */ /* 0x002fca000f8e0047 */
[----:B------:R1:W5:Y:S01]  /*12b0*/  @P1 LDG.E.128 R48, desc[UR12][R70.64] ;  /* 0x0000000c46301981 */ /* 0x000362000c1e1d00 */
[----:B--2---:R-:W-:-:S05]  /*12c0*/  @P0 IMAD.WIDE.U32 R68, R87, 0x20, R68 ;  /* 0x0000002057440825 */ /* 0x004fca00078e0044 */
[----:B------:R1:W5:Y:S04]  /*12d0*/  @P0 LDG.E.128 R52, desc[UR12][R68.64] ;  /* 0x0000000c44340981 */ /* 0x000368000c1e1d00 */
[----:B------:R1:W5:Y:S01]  /*12e0*/  @P0 LDG.E.128 R56, desc[UR12][R68.64+0x10] ;  /* 0x0000100c44380981 */ /* 0x000362000c1e1d00 */
[----:B------:R-:W-:Y:S05]  /*12f0*/  @!P0 BRA `(.L_x_6315) ;  /* 0x0000000000d88947 */ /* 0x000fea0003800000 */
[----:B------:R-:W-:-:S13]  /*1300*/  ISETP.LT.AND P0, PT, RZ, UR21, PT ;  /* 0x00000015ff007c0c */ /* 0x000fda000bf01270 */
[----:B-1----:R-:W1:Y:S01]  /*1310*/  @P0 LDC R70, c[0x0][0x40c] ;  /* 0x00010300ff460b82 */ /* 0x002e620000000800 */
[----:B-----5:R-:W-:Y:S01]  /*1320*/  @P0 SHF.L.U32 R69, R48, 0x10, RZ ;  /* 0x0000001030450819 */ /* 0x020fe200000006ff */
[----:B------:R-:W-:Y:S01]  /*1330*/  @P0 IMAD.U32 R100, R50, 0x10000, RZ ;  /* 0x0001000032640824 */ /* 0x000fe200078e00ff */
[----:B------:R-:W-:Y:S02]  /*1340*/  @P0 PRMT R68, R48, 0x7632, R68 ;  /* 0x0000763230440816 */ /* 0x000fe40000000044 */
[----:B0-----:R-:W-:Y:S02]  /*1350*/  @P0 SHF.L.U32 R85, R49, 0x10, RZ ;  /* 0x0000001031550819 */ /* 0x001fe400000006ff */
[----:B------:R-:W-:Y:S01]  /*1360*/  @P0 SHF.L.U32 R68, R68, 0x10, RZ ;  /* 0x0000001044440819 */ /* 0x000fe200000006ff */
[----:B------:R-:W0:Y:S08]  /*1370*/  @P0 LDC R71, c[0x0][0x40c] ;  /* 0x00010300ff470b82 */ /* 0x000e300000000800 */
[----:B------:R-:W2:Y:S08]  /*1380*/  @P0 LDC R74, c[0x0][0x40c] ;  /* 0x00010300ff4a0b82 */ /* 0x000eb00000000800 */
[----:B------:R-:W3:Y:S01]  /*1390*/  @P0 LDC R84, c[0x0][0x40c] ;  /* 0x00010300ff540b82 */ /* 0x000ee20000000800 */
[----:B-1----:R-:W-:Y:S01]  /*13a0*/  @P0 FMUL.FTZ R101, R69, R70 ;  /* 0x0000004645650220 */ /* 0x002fe20000410000 */
[----:B------:R-:W-:-:S04]  /*13b0*/  @P0 PRMT R69, R49, 0x7632, R69 ;  /* 0x0000763231450816 */ /* 0x000fc80000000045 */
[----:B------:R-:W-:Y:S02]  /*13c0*/  @P0 SHF.L.U32 R75, R69, 0x10, RZ ;  /* 0x00000010454b0819 */ /* 0x000fe400000006ff */
[----:B------:R-:W1:Y:S01]  /*13d0*/  @P0 LDC R115, c[0x0][0x40c] ;  /* 0x00010300ff730b82 */ /* 0x000e620000000800 */
[----:B0-----:R-:W-:Y:S01]  /*13e0*/  @P0 FMUL.FTZ R70, R68, R71 ;  /* 0x0000004744460220 */ /* 0x001fe20000410000 */
[----:B------:R-:W-:Y:S02]  /*13f0*/  @P0 SHF.L.U32 R71, R32, 0x10, RZ ;  /* 0x0000001020470819 */ /* 0x000fe400000006ff */
[----:B------:R-:W-:Y:S02]  /*1400*/  MOV R68, R52 ;  /* 0x0000003400447202 */ /* 0x000fe40000000f00 */
[----:B------:R-:W-:Y:S01]  /*1410*/  MOV R69, R53 ;  /* 0x0000003500457202 */ /* 0x000fe20000000f00 */
[----:B------:R-:W-:Y:S01]  /*1420*/  @P0 FFMA.FTZ R68, R101, R71, R52 ;  /* 0x0000004765440223 */ /* 0x000fe20000010034 */
[----:B------:R-:W0:Y:S01]  /*1430*/  @P0 LDC R72, c[0x0][0x40c] ;  /* 0x00010300ff480b82 */ /* 0x000e220000000800 */
[----:B--2---:R-:W-:Y:S01]  /*1440*/  @P0 FMUL.FTZ R85, R85, R74 ;  /* 0x0000004a55550220 */ /* 0x004fe20000410000 */
[----:B------:R-:W-:-:S02]  /*1450*/  @P0 SHF.L.U32 R74, R108, 0x10, RZ ;  /* 0x000000106c4a0819 */ /* 0x000fc400000006ff */
[----:B------:R-:W-:Y:S02]  /*1460*/  @P0 SHF.L.U32 R101, R51, 0x10, RZ ;  /* 0x0000001033650819 */ /* 0x000fe400000006ff */
[----:B------:R-:W-:Y:S01]  /*1470*/  MOV R71, R55 ;  /* 0x0000003700477202 */ /* 0x000fe20000000f00 */
[----:B------:R-:W-:Y:S01]  /*1480*/  @P0 FFMA.FTZ R69, R70, R74, R53 ;  /* 0x0000004a46450223 */ /* 0x000fe20000010035 */
[----:B------:R-:W2:Y:S01]  /*1490*/  @P0 LDC R73, c[0x0][0x40c] ;  /* 0x00010300ff490b82 */ /* 0x000ea20000000800 */
[----:B---3--:R-:W-:Y:S01]  /*14a0*/  @P0 FMUL.FTZ R84, R75, R84 ;  /* 0x000000544b540220 */ /* 0x008fe20000410000 */
[----:B------:R-:W-:Y:S02]  /*14b0*/  @P0 SHF.L.U32 R74, R33, 0x10, RZ ;  /* 0x00000010214a0819 */ /* 0x000fe400000006ff */
[----:B------:R-:W-:-:S03]  /*14c0*/  MOV R70, R54 ;  /* 0x0000003600467202 */ /* 0x000fc60000000f00 */
[----:B------:R-:W-:Y:S01]  /*14d0*/  @P0 FFMA.FTZ R70, R85, R74, R54 ;  /* 0x0000004a55460223 */ /* 0x000fe20000010036 */
[----:B-1----:R-:W-:Y:S01]  /*14e0*/  @P0 FMUL.FTZ R75, R100, R115 ;  /* 0x00000073644b0220 */ /* 0x002fe20000410000 */
[----:B------:R-:W-:Y:S02]  /*14f0*/  @P0 PRMT R100, R50, 0x7632, R100 ;  /* 0x0000763232640816 */ /* 0x000fe40000000064 */
[----:B------:R-:W-:Y:S02]  /*1500*/  @P0 SHF.L.U32 R85, R106, 0x10, RZ ;  /* 0x000000106a550819 */ /* 0x000fe400000006ff */
[----:B------:R-:W-:Y:S01]  /*1510*/  @P0 SHF.L.U32 R114, R100, 0x10, RZ ;  /* 0x0000001064720819 */ /* 0x000fe200000006ff */
[----:B------:R-:W-:Y:S01]  /*1520*/  @P0 IMAD.U32 R100, R107, 0x10000, RZ ;  /* 0x000100006b640824 */ /* 0x000fe200078e00ff */
[----:B------:R-:W-:Y:S01]  /*1530*/  MOV R74, R58 ;  /* 0x0000003a004a7202 */ /* 0x000fe20000000f00 */
[----:B0-----:R-:W-:Y:S01]  /*1540*/  @P0 FMUL.FTZ R115, R101, R72 ;  /* 0x0000004865730220 */ /* 0x001fe20000410000 */
[----:B------:R-:W-:Y:S01]  /*1550*/  @P0 SHF.L.U32 R101, R35, 0x10, RZ ;  /* 0x0000001023650819 */ /* 0x000fe200000006ff */
[----:B------:R-:W-:Y:S01]  /*1560*/  @P0 FFMA.FTZ R71, R84, R100, R55 ;  /* 0x0000006454470223 */ /* 0x000fe20000010037 */
[----:B------:R-:W-:-:S02]  /*1570*/  @P0 SHF.L.U32 R84, R34, 0x10, RZ ;  /* 0x0000001022540819 */ /* 0x000fc400000006ff */
[----:B------:R-:W-:Y:S01]  /*1580*/  MOV R72, R56 ;  /* 0x0000003800487202 */ /* 0x000fe20000000f00 */
[----:B------:R-:W-:Y:S01]  /*1590*/  @P0 FFMA.FTZ R74, R115, R101, R58 ;  /* 0x00000065734a0223 */ /* 0x000fe2000001003a */
[----:B--2---:R-:W-:Y:S01]  /*15a0*/  @P0 FMUL.FTZ R114, R114, R73 ;  /* 0x0000004972720220 */ /* 0x004fe20000410000 */
[----:B------:R-:W-:Y:S01]  /*15b0*/  MOV R73, R57 ;  /* 0x0000003900497202 */ /* 0x000fe20000000f00 */
[----:B------:R-:W-:Y:S01]  /*15c0*/  @P0 FFMA.FTZ R72, R75, R84, R56 ;  /* 0x000000544b480223 */ /* 0x000fe20000010038 */
[----:B------:R-:W-:Y:S01]  /*15d0*/  MOV R75, R59 ;  /* 0x0000003b004b7202 */ /* 0x000fe20000000f00 */
[----:B------:R-:W-:Y:S01]  /*15e0*/  @P0 FFMA.FTZ R73, R114, R85, R57 ;  /* 0x0000005572490223 */ /* 0x000fe20000010039 */
[----:B------:R-:W-:Y:S06]  /*15f0*/  @!P0 BRA `(.L_x_6316) ;  /* 0x0000000000e88947 */ /* 0x000fec0003800000 */
[----:B------:R-:W-:Y:S01]  /*1600*/  PRMT R75, R51, 0x7632, R75 ;  /* 0x00007632334b7816 */ /* 0x000fe2000000004b */
[----:B------:R-:W-:-:S03]  /*1610*/  IMAD.U32 R85, R105, 0x10000, RZ ;  /* 0x0001000069557824 */ /* 0x000fc600078e00ff */
[----:B------:R-:W-:-:S05]  /*1620*/  SHF.L.U32 R75, R75, 0x10, RZ ;  /* 0x000000104b4b7819 */ /* 0x000fca00000006ff */
[----:B------:R-:W-:-:S04]  /*1630*/  FMUL.FTZ R84, R75, UR23 ;  /* 0x000000174b547c20 */ /* 0x000fc80008410000 */
[----:B------:R-:W-:Y:S01]  /*1640*/  FFMA.FTZ R75, R84, R85, R59 ;  /* 0x00000055544b7223 */ /* 0x000fe2000001003b */
[----:B------:R-:W-:Y:S06]  /*1650*/  BRA `(.L_x_6316) ;  /* 0x0000000000d07947 */ /* 0x000fec0003800000 */
.L_x_6315:
[----:B------:R-:W2:Y:S01]  /*1660*/  @UP2 LDCU UR4, c[0x0][0x40c] ;  /* 0x00008180ff0427ac */ /* 0x000ea20008000800 */
[----:B-1---5:R-:W-:Y:S02]  /*1670*/  @P1 SHF.L.U32 R69, R48, 0x10, RZ ;  /* 0x0000001030451819 */ /* 0x022fe400000006ff */
[----:B------:R-:W-:Y:S01]  /*1680*/  @P1 SHF.L.U32 R72, R32, 0x10, RZ ;  /* 0x0000001020481819 */ /* 0x000fe200000006ff */
[----:B------:R-:W1:Y:S01]  /*1690*/  @UP2 LDCU UR5, c[0x0][0x40c] ;  /* 0x00008180ff0527ac */ /* 0x000e620008000800 */
[----:B------:R-:W-:Y:S02]  /*16a0*/  @P1 SHF.L.U32 R71, R49, 0x10, RZ ;  /* 0x0000001031471819 */ /* 0x000fe400000006ff */
[----:B------:R-:W-:Y:S01]  /*16b0*/  MOV R68, RZ ;  /* 0x000000ff00447202 */ /* 0x000fe20000000f00 */
[----:B------:R-:W3:Y:S01]  /*16c0*/  @UP2 LDCU UR7, c[0x0][0x40c] ;  /* 0x00008180ff0727ac */ /* 0x000ee20008000800 */
[----:B------:R-:W-:Y:S02]  /*16d0*/  @P1 SHF.L.U32 R74, R33, 0x10, RZ ;  /* 0x00000010214a1819 */ /* 0x000fe400000006ff */
[----:B------:R-:W-:Y:S01]  /*16e0*/  MOV R70, RZ ;  /* 0x000000ff00467202 */ /* 0x000fe20000000f00 */
[----:B------:R-:W4:Y:S01]  /*16f0*/  @UP2 LDCU UR24, c[0x0][0x40c] ;  /* 0x00008180ff1827ac */ /* 0x000f220008000800 */
[----:B0-----:R-:W-:-:S02]  /*1700*/  @P1 SHF.L.U32 R84, R34, 0x10, RZ ;  /* 0x0000001022541819 */ /* 0x001fc400000006ff */
[----:B------:R-:W-:Y:S02]  /*1710*/  @P1 SHF.L.U32 R100, R35, 0x10, RZ ;  /* 0x0000001023641819 */ /* 0x000fe400000006ff */
[----:B------:R-:W-:Y:S01]  /*1720*/  @P1 PRMT R73, R49, 0x7632, R73 ;  /* 0x0000763231491816 */ /* 0x000fe20000000049 */
[----:B--2---:R-:W-:Y:S01]  /*1730*/  @P1 FMUL.FTZ R69, R69, UR4 ;  /* 0x0000000445451c20 */ /* 0x004fe20008410000 */
[----:B------:R-:W0:Y:S01]  /*1740*/  @UP2 LDCU UR4, c[0x0][0x40c] ;  /* 0x00008180ff0427ac */ /* 0x000e220008000800 */
[----:B------:R-:W-:Y:S02]  /*1750*/  @P1 PRMT R85, R51, 0x7632, R85 ;  /* 0x0000763233551816 */ /* 0x000fe40000000055 */
[----:B------:R-:W-:Y:S01]  /*1760*/  @P1 FMUL.FTZ R68, R69, R72 ;  /* 0x0000004845441220 */ /* 0x000fe20000410000 */
[----:B-1----:R-:W-:Y:S01]  /*1770*/  @P1 FMUL.FTZ R71, R71, UR5 ;  /* 0x0000000547471c20 */ /* 0x002fe20008410000 */
[----:B------:R-:W-:Y:S01]  /*1780*/  @P1 SHF.L.U32 R69, R50, 0x10, RZ ;  /* 0x0000001032451819 */ /* 0x000fe200000006ff */
[----:B------:R-:W1:Y:S01]  /*1790*/  @UP2 LDCU UR5, c[0x0][0x40c] ;  /* 0x00008180ff0527ac */ /* 0x000e620008000800 */
[----:B------:R-:W-:Y:S01]  /*17a0*/  MOV R72, RZ ;  /* 0x000000ff00487202 */ /* 0x000fe20000000f00 */
[----:B------:R-:W-:Y:S01]  /*17b0*/  @P1 FMUL.FTZ R70, R71, R74 ;  /* 0x0000004a47461220 */ /* 0x000fe20000410000 */
[----:B------:R-:W-:-:S02]  /*17c0*/  @P1 IMAD.U32 R71, R51, 0x10000, RZ ;  /* 0x0001000033471824 */ /* 0x000fc400078e00ff */
[----:B---3--:R-:W-:Y:S01]  /*17d0*/  @P1 FMUL.FTZ R69, R69, UR7 ;  /* 0x0000000745451c20 */ /* 0x008fe20008410000 */
[----:B------:R-:W-:Y:S01]  /*17e0*/  MOV R74, RZ ;  /* 0x000000ff004a7202 */ /* 0x000fe20000000f00 */
[----:B------:R-:W2:Y:S01]  /*17f0*/  @UP2 LDCU UR7, c[0x0][0x40c] ;  /* 0x00008180ff0727ac */ /* 0x000ea20008000800 */
[----:B----4-:R-:W-:Y:S01]  /*1800*/  @P1 FMUL.FTZ R71, R71, UR24 ;  /* 0x0000001847471c20 */ /* 0x010fe20008410000 */
[----:B------:R-:W-:Y:S01]  /*1810*/  @P1 FMUL.FTZ R72, R69, R84 ;  /* 0x0000005445481220 */ /* 0x000fe20000410000 */
[----:B------:R-:W-:Y:S01]  /*1820*/  @P1 PRMT R69, R48, 0x7632, R69 ;  /* 0x0000763230451816 */ /* 0x000fe20000000045 */
[----:B------:R-:W3:Y:S01]  /*1830*/  @UP2 LDCU UR24, c[0x0][0x40c] ;  /* 0x00008180ff1827ac */ /* 0x000ee20008000800 */
[----:B------:R-:W-:Y:S01]  /*1840*/  @P1 FMUL.FTZ R74, R71, R100 ;  /* 0x00000064474a1220 */ /* 0x000fe20000410000 */
[----:B------:R-:W-:Y:S02]  /*1850*/  @P1 SHF.L.U32 R84, R108, 0x10, RZ ;  /* 0x000000106c541819 */ /* 0x000fe400000006ff */
[----:B------:R-:W-:-:S02]  /*1860*/  @P1 SHF.L.U32 R71, R69, 0x10, RZ ;  /* 0x0000001045471819 */ /* 0x000fc400000006ff */
[----:B------:R-:W-:Y:S02]  /*1870*/  @P1 SHF.L.U32 R75, R73, 0x10, RZ ;  /* 0x00000010494b1819 */ /* 0x000fe400000006ff */
[----:B------:R-:W-:Y:S01]  /*1880*/  MOV R69, RZ ;  /* 0x000000ff00457202 */ /* 0x000fe20000000f00 */
[----:B0-----:R-:W-:Y:S01]  /*1890*/  @P1 FMUL.FTZ R73, R71, UR4 ;  /* 0x0000000447491c20 */ /* 0x001fe20008410000 */
[----:B------:R-:W-:Y:S01]  /*18a0*/  @P1 SHF.L.U32 R100, R107, 0x10, RZ ;  /* 0x000000106b641819 */ /* 0x000fe200000006ff */
[----:B-1----:R-:W-:Y:S01]  /*18b0*/  @P1 FMUL.FTZ R75, R75, UR5 ;  /* 0x000000054b4b1c20 */ /* 0x002fe20008410000 */
[----:B------:R-:W-:Y:S01]  /*18c0*/  @P1 SHF.L.U32 R85, R85, 0x10, RZ ;  /* 0x0000001055551819 */ /* 0x000fe200000006ff */
[----:B------:R-:W-:Y:S01]  /*18d0*/  @P1 FMUL.FTZ R69, R84, R73 ;  /* 0x0000004954451220 */ /* 0x000fe20000410000 */
[----:B------:R-:W-:Y:S01]  /*18e0*/  @P1 PRMT R73, R50, 0x7632, R73 ;  /* 0x0000763232491816 */ /* 0x000fe20000000049 */
[----:B------:R-:W-:Y:S02]  /*18f0*/  IMAD.MOV.U32 R71, RZ, RZ, RZ ;  /* 0x000000ffff477224 */ /* 0x000fe400078e00ff */
[----:B------:R-:W-:Y:S01]  /*1900*/  @P1 FMUL.FTZ R71, R100, R75 ;  /* 0x0000004b64471220 */ /* 0x000fe20000410000 */
[----:B------:R-:W-:Y:S01]  /*1910*/  @P1 SHF.L.U32 R101, R106, 0x10, RZ ;  /* 0x000000106a651819 */ /* 0x000fe200000006ff */
[----:B---3--:R-:W-:Y:S01]  /*1920*/  @P1 FMUL.FTZ R85, R85, UR24 ;  /* 0x0000001855551c20 */ /* 0x008fe20008410000 */
[----:B------:R-:W-:-:S02]  /*1930*/  @P1 SHF.L.U32 R84, R73, 0x10, RZ ;  /* 0x0000001049541819 */ /* 0x000fc400000006ff */
[----:B------:R-:W-:Y:S02]  /*1940*/  @P1 SHF.L.U32 R100, R105, 0x10, RZ ;  /* 0x0000001069641819 */ /* 0x000fe400000006ff */
[----:B------:R-:W-:Y:S01]  /*1950*/  MOV R73, RZ ;  /* 0x000000ff00497202 */ /* 0x000fe20000000f00 */
[----:B--2---:R-:W-:Y:S01]  /*1960*/  @P1 FMUL.FTZ R84, R84, UR7 ;  /* 0x0000000754541c20 */ /* 0x004fe20008410000 */
[----:B------:R-:W-:Y:S01]  /*1970*/  MOV R75, RZ ;  /* 0x000000ff004b7202 */ /* 0x000fe20000000f00 */
[----:B------:R-:W-:Y:S02]  /*1980*/  @P1 FMUL.FTZ R75, R100, R85 ;  /* 0x00000055644b1220 */ /* 0x000fe40000410000 */
[----:B------:R-:W-:-:S07]  /*1990*/  @P1 FMUL.FTZ R73, R101, R84 ;  /* 0x0000005465491220 */ /* 0x000fce0000410000 */
.L_x_6316:
[----:B------:R-:W0:Y:S01]  /*19a0*/  LDC.64 R84, c[0x0][0x3a8] ;  /* 0x0000ea00ff547b82 */ /* 0x000e220000000a00 */
[----:B------:R-:W-:Y:S01]  /*19b0*/  IADD3 R86, PT, PT, R86, 0x100, RZ ;  /* 0x0000010056567810 */ /* 0x000fe20007ffe0ff */
[C---:B0-----:R-:W-:Y:S01]  /*19c0*/  IMAD.WIDE.U32 R84, R87.reuse, 0x20, R84 ;  /* 0x0000002057547825 */ /* 0x041fe200078e0054 */
[----:B------:R-:W-:-:S04]  /*19d0*/  IADD3 R87, PT, PT, R87, 0x100, RZ ;  /* 0x0000010057577810 */ /* 0x000fc80007ffe0ff */
[----:B------:R1:W-:Y:S04]  /*19e0*/  STG.E.128 desc[UR12][R84.64], R68 ;  /* 0x0000004454007986 */ /* 0x0003e8000c101d0c */
[----:B------:R1:W-:Y:S02]  /*19f0*/  STG.E.128 desc[UR12][R84.64+0x10], R72 ;  /* 0x0000104854007986 */ /* 0x0003e4000c101d0c */
.L_x_6314:
[----:B------:R-:W-:Y:S05]  /*1a00*/  BSYNC.RECONVERGENT B0 ;  /* 0x0000000000007941 */ /* 0x000fea0003800200 */
.L_x_6313:
[----:B------:R-:W-:Y:S01]  /*1a10*/  ISETP.GE.U32.AND P4, PT, R0, 0x300, PT ;  /* 0x000003000000780c */ /* 0x000fe20003f86070 */
[----:B------:R-:W-:-:S12]  /*1a20*/  BSSY.RECONVERGENT B0, `(.L_x_6317) ;  /* 0x000007b000007945 */ /* 0x000fd80003800200 */
[----:B------:R-:W-:Y:S05]  /*1a30*/  @!P4 BRA `(.L_x_6318) ;  /* 0x0000000400e4c947 */ /* 0x000fea0003800000 */
[----:B------:R-:W-:Y:S01]  /*1a40*/  ISETP.NE.U32.AND P0, PT, RZ, UR14, PT ;  /* 0x0000000eff007c0c */ /* 0x000fe2000bf05070 */
[----:B------:R-:W2:Y:S01]  /*1a50*/  @UP2 LDCU.64 UR4, c[0x0][0x390] ;  /* 0x00007200ff0427ac */ /* 0x000ea20008000a00 */
[----:B------:R-:W-:Y:S02]  /*1a60*/  IMAD.MOV.U32 R79, RZ, RZ, 0x10 ;  /* 0x00000010ff4f7424 */ /* 0x000fe400078e00ff */
[----:B------:R-:W-:-:S13]  /*1a70*/  ISETP.NE.AND.EX P0, PT, RZ, UR15, PT, P0 ;  /* 0x0000000fff007c0c */ /* 0x000fda000bf05300 */
[----:B------:R-:W3:Y:S01]  /*1a80*/  @P0 LDC.64 R76, c[0x0][0x3a0] ;  /* 0x0000e800ff4c0b82 */ /* 0x000ee20000000a00 */
[----:B--2---:R-:W-:-:S05]  /*1a90*/  @P1 IMAD.WIDE.U32 R78, R86, R79, UR4 ;  /* 0x00000004564e1e25 */ /* 0x004fca000f8e004f */
[----:B------:R2:W5:Y:S01]  /*1aa0*/  @P1 LDG.E.128 R48, desc[UR12][R78.64] ;  /* 0x0000000c4e301981 */ /* 0x000562000c1e1d00 */
[----:B---3--:R-:W-:-:S05]  /*1ab0*/  @P0 IMAD.WIDE.U32 R76, R87, 0x20, R76 ;  /* 0x00000020574c0825 */ /* 0x008fca00078e004c */
[----:B------:R2:W5:Y:S04]  /*1ac0*/  @P0 LDG.E.128 R52, desc[UR12][R76.64] ;  /* 0x0000000c4c340981 */ /* 0x000568000c1e1d00 */
[----:B------:R2:W5:Y:S01]  /*1ad0*/  @P0 LDG.E.128 R56, desc[UR12][R76.64+0x10] ;  /* 0x0000100c4c380981 */ /* 0x000562000c1e1d00 */
[----:B------:R-:W-:Y:S05]  /*1ae0*/  @!P0 BRA `(.L_x_6319) ;  /* 0x0000000000d88947 */ /* 0x000fea0003800000 */
[----:B------:R-:W-:-:S13]  /*1af0*/  ISETP.LT.AND P0, PT, RZ, UR21, PT ;  /* 0x00000015ff007c0c */ /* 0x000fda000bf01270 */
[----:B--2---:R-:W2:Y:S01]  /*1b00*/  @P0 LDC R78, c[0x0][0x40c] ;  /* 0x00010300ff4e0b82 */ /* 0x004ea20000000800 */
[C---:B-----5:R-:W-:Y:S02]  /*1b10*/  @P0 PRMT R76, R48.reuse, 0x7632, R76 ;  /* 0x00007632304c0816 */ /* 0x060fe4000000004c */
[----:B------:R-:W-:Y:S02]  /*1b20*/  @P0 SHF.L.U32 R77, R48, 0x10, RZ ;  /* 0x00000010304d0819 */ /* 0x000fe400000006ff */
[----:B------:R-:W-:Y:S02]  /*1b30*/  @P0 SHF.L.U32 R76, R76, 0x10, RZ ;  /* 0x000000104c4c0819 */ /* 0x000fe400000006ff */
[----:B------:R-:W-:Y:S01]  /*1b40*/  @P0 SHF.L.U32 R86, R50, 0x10, RZ ;  /* 0x0000001032560819 */ /* 0x000fe200000006ff */
[----:B------:R-:W3:Y:S01]  /*1b50*/  @P0 LDC R81, c[0x0][0x40c] ;  /* 0x00010300ff510b82 */ /* 0x000ee20000000800 */
[----:B------:R-:W-:-:S07]  /*1b60*/  @P0 SHF.L.U32 R114, R51, 0x10, RZ ;  /* 0x0000001033720819 */ /* 0x000fce00000006ff */
[----:B01----:R-:W0:Y:S08]  /*1b70*/  @P0 LDC R84, c[0x0][0x40c] ;  /* 0x00010300ff540b82 */ /* 0x003e300000000800 */
[----:B------:R-:W1:Y:S01]  /*1b80*/  @P0 LDC R85, c[0x0][0x40c] ;  /* 0x00010300ff550b82 */ /* 0x000e620000000800 */
[----:B--2---:R-:W-:Y:S01]  /*1b90*/  @P0 FMUL.FTZ R79, R77, R78 ;  /* 0x0000004e4d4f0220 */ /* 0x004fe20000410000 */
[----:B------:R-:W-:-:S04]  /*1ba0*/  @P0 PRMT R77, R49, 0x7632, R77 ;  /* 0x00007632314d0816 */ /* 0x000fc8000000004d */
[----:B------:R-:W-:Y:S02]  /*1bb0*/  @P0 SHF.L.U32 R78, R77, 0x10, RZ ;  /* 0x000000104d4e0819 */ /* 0x000fe400000006ff */
[----:B------:R-:W2:Y:S01]  /*1bc0*/  @P0 LDC R101, c[0x0][0x40c] ;  /* 0x00010300ff650b82 */ /* 0x000ea20000000800 */
[----:B---3--:R-:W-:Y:S01]  /*1bd0*/  @P0 FMUL.FTZ R82, R76, R81 ;  /* 0x000000514c520220 */ /* 0x008fe20000410000 */
[----:B------:R-:W-:Y:S02]  /*1be0*/  @P0 SHF.L.U32 R81, R49, 0x10, RZ ;  /* 0x0000001031510819 */ /* 0x000fe400000006ff */
[----:B------:R-:W-:Y:S02]  /*1bf0*/  @P0 SHF.L.U32 R77, R44, 0x10, RZ ;  /* 0x000000102c4d0819 */ /* 0x000fe400000006ff */
[----:B------:R-:W-:Y:S02]  /*1c00*/  MOV R76, R52 ;  /* 0x00000034004c7202 */ /* 0x000fe40000000f00 */
[----:B------:R-:W3:Y:S01]  /*1c10*/  @P0 LDC R83, c[0x0][0x40c] ;  /* 0x00010300ff530b82 */ /* 0x000ee20000000800 */
[----:B0-----:R-:W-:Y:S01]  /*1c20*/  @P0 FMUL.FTZ R117, R81, R84 ;  /* 0x0000005451750220 */ /* 0x001fe20000410000 */
[----:B------:R-:W-:Y:S01]  /*1c30*/  @P0 PRMT R81, R50, 0x7632, R81 ;  /* 0x0000763232510816 */ /* 0x000fe20000000051 */
[----:B------:R-:W-:Y:S01]  /*1c40*/  @P0 FFMA.FTZ R76, R79, R77, R52 ;  /* 0x0000004d4f4c0223 */ /* 0x000fe20000010034 */
[----:B------:R-:W-:-:S02]  /*1c50*/  MOV R79, R55 ;  /* 0x00000037004f7202 */ /* 0x000fc40000000f00 */
[----:B------:R-:W-:Y:S02]  /*1c60*/  @P0 SHF.L.U32 R115, R81, 0x10, RZ ;  /* 0x0000001051730819 */ /* 0x000fe400000006ff */
[----:B------:R-:W0:Y:S01]  /*1c70*/  @P0 LDC R80, c[0x0][0x40c] ;  /* 0x00010300ff500b82 */ /* 0x000e220000000800 */
[----:B-1----:R-:W-:Y:S01]  /*1c80*/  @P0 FMUL.FTZ R84, R78, R85 ;  /* 0x000000554e540220 */ /* 0x002fe20000410000 */
[----:B------:R-:W-:Y:S01]  /*1c90*/  IMAD.MOV.U32 R78, RZ, RZ, R54 ;  /* 0x000000ffff4e7224 */ /* 0x000fe200078e0036 */
[----:B------:R-:W-:Y:S02]  /*1ca0*/  @P0 SHF.L.U32 R81, R104, 0x10, RZ ;  /* 0x0000001068510819 */ /* 0x000fe400000006ff */
[----:B------:R-:W-:Y:S01]  /*1cb0*/  MOV R77, R53 ;  /* 0x00000035004d7202 */ /* 0x000fe20000000f00 */
[----:B--2---:R-:W-:Y:S01]  /*1cc0*/  @P0 FMUL.FTZ R85, R86, R101 ;  /* 0x0000006556550220 */ /* 0x004fe20000410000 */
[----:B------:R-:W-:Y:S01]  /*1cd0*/  @P0 SHF.L.U32 R101, R45, 0x10, RZ ;  /* 0x000000102d650819 */ /* 0x000fe200000006ff */
[----:B------:R-:W-:Y:S01]  /*1ce0*/  @P0 FFMA.FTZ R77, R82, R81, R53 ;  /* 0x00000051524d0223 */ /* 0x000fe20000010035 */
[----:B------:R-:W-:Y:S01]  /*1cf0*/  @P0 SHF.L.U32 R86, R103, 0x10, RZ ;  /* 0x0000001067560819 */ /* 0x000fe200000006ff */
[----:B------:R-:W-:Y:S01]  /*1d00*/  IMAD.MOV.U32 R82, RZ, RZ, R58 ;  /* 0x000000ffff527224 */ /* 0x000fe200078e003a */
[----:B------:R-:W-:Y:S01]  /*1d10*/  MOV R81, R57 ;  /* 0x0000003900517202 */ /* 0x000fe20000000f00 */
[----:B------:R-:W-:Y:S01]  /*1d20*/  @P0 FFMA.FTZ R78, R117, R101, R54 ;  /* 0x00000065754e0223 */ /* 0x000fe20000010036 */
[----:B------:R-:W-:Y:S01]  /*1d30*/  @P0 SHF.L.U32 R101, R47, 0x10, RZ ;  /* 0x000000102f650819 */ /* 0x000fe200000006ff */
[----:B------:R-:W-:Y:S01]  /*1d40*/  @P0 FFMA.FTZ R79, R84, R86, R55 ;  /* 0x00000056544f0223 */ /* 0x000fe20000010037 */
[----:B------:R-:W-:Y:S01]  /*1d50*/  @P0 SHF.L.U32 R84, R46, 0x10, RZ ;  /* 0x000000102e540819 */ /* 0x000fe200000006ff */
[----:B---3--:R-:W-:Y:S01]  /*1d60*/  @P0 FMUL.FTZ R83, R114, R83 ;  /* 0x0000005372530220 */ /* 0x008fe20000410000 */
[----:B------:R-:W-:-:S03]  /*1d70*/  @P0 SHF.L.U32 R86, R99, 0x10, RZ ;  /* 0x0000001063560819 */ /* 0x000fc600000006ff */
[----:B------:R-:W-:Y:S01]  /*1d80*/  @P0 FFMA.FTZ R82, R83, R101, R58 ;  /* 0x0000006553520223 */ /* 0x000fe2000001003a */
[----:B------:R-:W-:Y:S01]  /*1d90*/  MOV R83, R59 ;  /* 0x0000003b00537202 */ /* 0x000fe20000000f00 */
[----:B0-----:R-:W-:Y:S01]  /*1da0*/  @P0 FMUL.FTZ R100, R115, R80 ;  /* 0x0000005073640220 */ /* 0x001fe20000410000 */
[----:B------:R-:W-:Y:S01]  /*1db0*/  MOV R80, R56 ;  /* 0x0000003800507202 */ /* 0x000fe20000000f00 */
[----:B------:R-:W-:Y:S02]  /*1dc0*/  @P0 FFMA.FTZ R80, R85, R84, R56 ;  /* 0x0000005455500223 */ /* 0x000fe40000010038 */
[----:B------:R-:W-:Y:S01]  /*1dd0*/  @P0 FFMA.FTZ R81, R100, R86, R57 ;  /* 0x0000005664510223 */ /* 0x000fe20000010039 */
[----:B------:R-:W-:Y:S06]  /*1de0*/  @!P0 BRA `(.L_x_6320) ;  /* 0x0000000000e88947 */ /* 0x000fec0003800000 */
[----:B------:R-:W-:Y:S02]  /*1df0*/  PRMT R83, R51, 0x7632, R83 ;  /* 0x0000763233537816 */ /* 0x000fe40000000053 */
[----:B------:R-:W-:Y:S02]  /*1e00*/  SHF.L.U32 R85, R98, 0x10, RZ ;  /* 0x0000001062557819 */ /* 0x000fe400000006ff */
[----:B------:R-:W-:-:S05]  /*1e10*/  SHF.L.U32 R83, R83, 0x10, RZ ;  /* 0x0000001053537819 */ /* 0x000fca00000006ff */
[----:B------:R-:W-:-:S04]  /*1e20*/  FMUL.FTZ R84, R83, UR23 ;  /* 0x0000001753547c20 */ /* 0x000fc80008410000 */
[----:B------:R-:W-:Y:S01]  /*1e30*/  FFMA.FTZ R83, R84, R85, R59 ;  /* 0x0000005554537223 */ /* 0x000fe2000001003b */
[----:B------:R-:W-:Y:S06]  /*1e40*/  BRA `(.L_x_6320) ;  /* 0x0000000000d07947 */ /* 0x000fec0003800000 */
.L_x_6319:
[----:B------:R-:W3:Y:S01]  /*1e50*/  @UP2 LDCU UR7, c[0x0][0x40c] ;  /* 0x00008180ff0727ac */ /* 0x000ee20008000800 */
[----:B--2--5:R-:W-:Y:S01]  /*1e60*/  @P1 IMAD.U32 R79, R49, 0x10000, RZ ;  /* 0x00010000314f1824 */ /* 0x024fe200078e00ff */
[----:B------:R-:W-:Y:S01]  /*1e70*/  @P1 SHF.L.U32 R82, R45, 0x10, RZ ;  /* 0x000000102d521819 */ /* 0x000fe200000006ff */
[----:B------:R-:W-:Y:S01]  /*1e80*/  HFMA2 R76, -RZ, RZ, 0, 0 ;  /* 0x00000000ff4c7431 */ /* 0x000fe200000001ff */
[----:B------:R-:W2:Y:S01]  /*1e90*/  @UP2 LDCU UR4, c[0x0][0x40c] ;  /* 0x00008180ff0427ac */ /* 0x000ea20008000800 */
[----:B------:R-:W-:Y:S02]  /*1ea0*/  MOV R78, RZ ;  /* 0x000000ff004e7202 */ /* 0x000fe40000000f00 */
[----:B------:R-:W-:Y:S01]  /*1eb0*/  @P1 SHF.L.U32 R77, R48, 0x10, RZ ;  /* 0x00000010304d1819 */ /* 0x000fe200000006ff */
[----:B------:R-:W4:Y:S01]  /*1ec0*/  @UP2 LDCU UR5, c[0x0][0x40c] ;  /* 0x00008180ff0527ac */ /* 0x000f220008000800 */
[----:B------:R-:W-:Y:S02]  /*1ed0*/  @P1 SHF.L.U32 R80, R44, 0x10, RZ ;  /* 0x000000102c501819 */ /* 0x000fe400000006ff */
[----:B------:R-:W-:Y:S01]  /*1ee0*/  @P1 SHF.L.U32 R81, R50, 0x10, RZ ;  /* 0x0000001032511819 */ /* 0x000fe200000006ff */
[----:B------:R-:W4:Y:S01]  /*1ef0*/  @UP2 LDCU UR24, c[0x0][0x40c] ;  /* 0x00008180ff1827ac */ /* 0x000f220008000800 */
[----:B01----:R-:W-:-:S02]  /*1f00*/  @P1 SHF.L.U32 R84, R104, 0x10, RZ ;  /* 0x0000001068541819 */ /* 0x003fc400000006ff */
[----:B------:R-:W-:Y:S01]  /*1f10*/  @P1 SHF.L.U32 R86, R46, 0x10, RZ ;  /* 0x000000102e561819 */ /* 0x000fe200000006ff */
[----:B------:R-:W0:Y:S01]  /*1f20*/  @UP2 LDCU UR25, c[0x0][0x40c] ;  /* 0x00008180ff1927ac */ /* 0x000e220008000800 */
[----:B------:R-:W-:Y:S01]  /*1f30*/  @P1 SHF.L.U32 R83, R51, 0x10, RZ ;  /* 0x0000001033531819 */ /* 0x000fe200000006ff */
[----:B---3--:R-:W-:Y:S01]  /*1f40*/  @P1 FMUL.FTZ R79, R79, UR7 ;  /* 0x000000074f4f1c20 */ /* 0x008fe20008410000 */
[----:B------:R-:W-:Y:S01]  /*1f50*/  @P1 SHF.L.U32 R100, R47, 0x10, RZ ;  /* 0x000000102f641819 */ /* 0x000fe200000006ff */
[----:B------:R-:W1:Y:S01]  /*1f60*/  @UP2 LDCU UR7, c[0x0][0x40c] ;  /* 0x00008180ff0727ac */ /* 0x000e620008000800 */
[----:B------:R-:W-:Y:S01]  /*1f70*/  @P1 SHF.L.U32 R101, R103, 0x10, RZ ;  /* 0x0000001067651819 */ /* 0x000fe200000006ff */
[----:B------:R-:W-:Y:S01]  /*1f80*/  @P1 FMUL.FTZ R78, R79, R82 ;  /* 0x000000524f4e1220 */ /* 0x000fe20000410000 */
[----:B------:R-:W-:Y:S01]  /*1f90*/  @P1 PRMT R79, R48, 0x7632, R79 ;  /* 0x00007632304f1816 */ /* 0x000fe2000000004f */
[----:B--2---:R-:W-:Y:S01]  /*1fa0*/  @P1 FMUL.FTZ R77, R77, UR4 ;  /* 0x000000044d4d1c20 */ /* 0x004fe20008410000 */
[----:B------:R-:W2:Y:S01]  /*1fb0*/  @UP2 LDCU UR4, c[0x0][0x40c] ;  /* 0x00008180ff0427ac */ /* 0x000ea20008000800 */
[----:B------:R-:W-:-:S02]  /*1fc0*/  MOV R82, RZ ;  /* 0x000000ff00527202 */ /* 0x000fc40000000f00 */
[----:B------:R-:W-:Y:S01]  /*1fd0*/  @P1 SHF.L.U32 R79, R79, 0x10, RZ ;  /* 0x000000104f4f1819 */ /* 0x000fe200000006ff */
[----:B------:R-:W-:Y:S01]  /*1fe0*/  @P1 FMUL.FTZ R76, R77, R80 ;  /* 0x000000504d4c1220 */ /* 0x000fe20000410000 */
[----:B------:R-:W-:Y:S02]  /*1ff0*/  HFMA2 R80, -RZ, RZ, 0, 0 ;  /* 0x00000000ff507431 */ /* 0x000fe400000001ff */
[----:B----4-:R-:W-:Y:S01]  /*2000*/  @P1 FMUL.FTZ R81, R81, UR24 ;  /* 0x0000001851511c20 */ /* 0x010fe20008410000 */
[----:B------:R-:W-:Y:S02]  /*2010*/  IMAD.MOV.U32 R77, RZ, RZ, RZ ;  /* 0x000000ffff4d7224 */ /* 0x000fe400078e00ff */
[----:B------:R-:W-:Y:S01]  /*2020*/  @P1 FMUL.FTZ R79, R79, UR5 ;  /* 0x000000054f4f1c20 */ /* 0x000fe20008410000 */
[----:B------:R-:W3:Y:S01]  /*2030*/  @UP2 LDCU UR5, c[0x0][0x40c] ;  /* 0x00008180ff0527ac */ /* 0x000ee20008000800 */
[----:B0-----:R-:W-:Y:S01]  /*2040*/  @P1 FMUL.FTZ R83, R83, UR25 ;  /* 0x0000001953531c20 */ /* 0x001fe20008410000 */
[----:B------:R-:W-:Y:S01]  /*2050*/  @P1 FMUL.FTZ R80, R81, R86 ;  /* 0x0000005651501220 */ /* 0x000fe20000410000 */
[----:B------:R-:W-:Y:S01]  /*2060*/  @P1 FMUL.FTZ R77, R84, R79 ;  /* 0x0000004f544d1220 */ /* 0x000fe20000410000 */
[----:B------:R-:W-:Y:S01]  /*2070*/  @P1 PRMT R79, R49, 0x7632, R79 ;  /* 0x00007632314f1816 */ /* 0x000fe2000000004f */
[----:B------:R-:W-:Y:S01]  /*2080*/  @P1 FMUL.FTZ R82, R83, R100 ;  /* 0x0000006453521220 */ /* 0x000fe20000410000 */
[----:B------:R-:W-:-:S02]  /*2090*/  @P1 PRMT R81, R50, 0x7632, R81 ;  /* 0x0000763232511816 */ /* 0x000fc40000000051 */
[----:B------:R-:W-:Y:S02]  /*20a0*/  @P1 PRMT R84, R51, 0x7632, R84 ;  /* 0x0000763233541816 */ /* 0x000fe40000000054 */
[----:B------:R-:W-:Y:S01]  /*20b0*/  @P1 SHF.L.U32 R83, R79, 0x10, RZ ;  /* 0x000000104f531819 */ /* 0x000fe200000006ff */
[----:B------:R-:W-:Y:S01]  /*20c0*/  IMAD.MOV.U32 R79, RZ, RZ, RZ ;  /* 0x000000ffff4f7224 */ /* 0x000fe200078e00ff */
[----:B------:R-:W-:Y:S01]  /*20d0*/  @P1 SHF.L.U32 R85, R81, 0x10, RZ ;  /* 0x0000001051551819 */ /* 0x000fe200000006ff */
[----:B------:R-:W-:Y:S01]  /*20e0*/  HFMA2 R81, -RZ, RZ, 0, 0 ;  /* 0x00000000ff517431 */ /* 0x000fe200000001ff */
[----:B------:R-:W-:Y:S01]  /*20f0*/  @P1 SHF.L.U32 R86, R84, 0x10, RZ ;  /* 0x0000001054561819 */ /* 0x000fe200000006ff */
[----:B--2---:R-:W-:Y:S01]  /*2100*/  @P1 FMUL.FTZ R84, R83, UR4 ;  /* 0x0000000453541c20 */ /* 0x004fe20008410000 */
[----:B------:R-:W-:Y:S01]  /*2110*/  @P1 SHF.L.U32 R100, R99, 0x10, RZ ;  /* 0x0000001063641819 */ /* 0x000fe200000006ff */
[----:B-1----:R-:W-:Y:S01]  /*2120*/  @P1 FMUL.FTZ R85, R85, UR7 ;  /* 0x0000000755551c20 */ /* 0x002fe20008410000 */
[----:B------:R-:W-:Y:S01]  /*2130*/  @P1 SHF.L.U32 R115, R98, 0x10, RZ ;  /* 0x0000001062731819 */ /* 0x000fe200000006ff */
[----:B---3--:R-:W-:Y:S01]  /*2140*/  @P1 FMUL.FTZ R86, R86, UR5 ;  /* 0x0000000556561c20 */ /* 0x008fe20008410000 */
[----:B------:R-:W-:Y:S01]  /*2150*/  MOV R83, RZ ;  /* 0x000000ff00537202 */ /* 0x000fe20000000f00 */
[----:B------:R-:W-:Y:S01]  /*2160*/  @P1 FMUL.FTZ R79, R101, R84 ;  /* 0x00000054654f1220 */ /* 0x000fe20000410000 */
[----:B------:R-:W-:Y:S01]  /*2170*/  @P1 FMUL.FTZ R81, R100, R85 ;  /* 0x0000005564511220 */ /* 0x000fe20000410000 */
[----:B------:R-:W-:-:S07]  /*2180*/  @P1 FMUL.FTZ R83, R115, R86 ;  /* 0x0000005673531220 */ /* 0x000fce0000410000 */
.L_x_6320:
[----:B------:R-:W0:Y:S02]  /*2190*/  LDC.64 R84, c[0x0][0x3a8] ;  /* 0x0000ea00ff547b82 */ /* 0x000e240000000a00 */
[----:B0-----:R-:W-:-:S05]  /*21a0*/  IMAD.WIDE.U32 R84, R87, 0x20, R84 ;  /* 0x0000002057547825 */ /* 0x001fca00078e0054 */
[----:B------:R2:W-:Y:S04]  /*21b0*/  STG.E.128 desc[UR12][R84.64], R76 ;  /* 0x0000004c54007986 */ /* 0x0005e8000c101d0c */
[----:B------:R2:W-:Y:S02]  /*21c0*/  STG.E.128 desc[UR12][R84.64+0x10], R80 ;  /* 0x0000105054007986 */ /* 0x0005e4000c101d0c */
.L_x_6318:
[----:B------:R-:W-:Y:S05]  /*21d0*/  BSYNC.RECONVERGENT B0 ;  /* 0x0000000000007941 */ /* 0x000fea0003800200 */
.L_x_6317:
        /* <DEDUP_REMOVED lines=109> */
.L_x_6322:
[----:B------:R-:W-:Y:S05]  /*28b0*/  BSYNC.RECONVERGENT B0 ;  /* 0x0000000000007941 */ /* 0x000fea0003800200 */
.L_x_6321:
        /* <DEDUP_REMOVED lines=12> */
.L_x_6324:
[----:B------:R-:W-:Y:S05]  /*2980*/  BSYNC.RECONVERGENT B0 ;  /* 0x0000000000007941 */ /* 0x000fea0003800200 */
.L_x_6323:
[----:B------:R-:W1:Y:S01]  /*2990*/  SHFL.DOWN PT, R87, R116, 0x4, 0x1f ;  /* 0x08801f0074577f89 */ /* 0x000e6200000e0000 */
[----:B------:R-:W-:Y:S01]  /*29a0*/  I2FP.F32.S32 R117, R116 ;  /* 0x0000007400757245 */ /* 0x000fe20000201400 */
[----:B------:R-:W-:Y:S01]  /*29b0*/  UISETP.GE.AND UP0, UPT, UR6, 0x1, UPT ;  /* 0x000000010600788c */ /* 0x000fe2000bf06270 */
[----:B------:R-:W-:Y:S01]  /*29c0*/  ISETP.NE.AND P0, PT, R113, RZ, PT ;  /* 0x000000ff7100720c */ /* 0x000fe20003f05270 */
[----:B0-----:R-:W0:Y:S01]  /*29d0*/  SHFL.DOWN PT, R101, R84, 0x4, 0x1f ;  /* 0x08801f0054657f89 */ /* 0x001e2200000e0000 */
[----:B------:R-:W-:-:S03]  /*29e0*/  ISETP.NE.AND P1, PT, RZ, UR19, PT ;  /* 0x00000013ff007c0c */ /* 0x000fc6000bf25270 */
[----:B------:R-:W2:Y:S01]  /*29f0*/  SHFL.DOWN PT, R118, R85, 0x4, 0x1f ;  /* 0x08801f0055767f89 */ /* 0x000ea200000e0000 */
[----:B-1----:R-:W-:Y:S02]  /*2a00*/  I2FP.F32.S32 R100, R87 ;  /* 0x0000005700647245 */ /* 0x002fe40000201400 */
[----:B------:R-:W-:-:S03]  /*2a10*/  IADD3 R87, PT, PT, R87, R116, RZ ;  /* 0x0000007457577210 */ /* 0x000fc60007ffe0ff */
[C---:B0-----:R-:W-:Y:S01]  /*2a20*/  FMUL.FTZ R86, R101.reuse, R100 ;  /* 0x0000006465567220 */ /* 0x041fe20000410000 */
[----:B------:R-:W-:Y:S01]  /*2a30*/  FADD.FTZ R101, -R101, R84 ;  /* 0x0000005465657221 */ /* 0x000fe20000010100 */
[----:B------:R-:W0:Y:S01]  /*2a40*/  SHFL.DOWN PT, R114, R87, 0x2, 0x1f ;  /* 0x08401f0057727f89 */ /* 0x000e2200000e0000 */
[----:B--2---:R-:W-:Y:S01]  /*2a50*/  FADD.FTZ R116, R118, R85 ;  /* 0x0000005576747221 */ /* 0x004fe20000010000 */
[----:B------:R-:W-:Y:S01]  /*2a60*/  FFMA.FTZ R120, R117, R84, R86 ;  /* 0x0000005475787223 */ /* 0x000fe20000010056 */
[----:B------:R-:W-:Y:S01]  /*2a70*/  I2FP.F32.S32 R86, R87 ;  /* 0x0000005700567245 */ /* 0x000fe20000201400 */
[----:B------:R-:W-:-:S03]  /*2a80*/  FMUL.FTZ R84, R101, R101 ;  /* 0x0000006565547220 */ /* 0x000fc60000410000 */
[----:B------:R-:W1:Y:S01]  /*2a90*/  MUFU.RCP R115, R86 ;  /* 0x0000005600737308 */ /* 0x000e620000001000 */
[----:B------:R-:W-:-:S04]  /*2aa0*/  FMUL.FTZ R117, R84, R117 ;  /* 0x0000007554757220 */ /* 0x000fc80000410000 */
[----:B------:R-:W-:Y:S01]  /*2ab0*/  FMUL.FTZ R117, R117, R100 ;  /* 0x0000006475757220 */ /* 0x000fe20000410000 */
[----:B-1----:R-:W-:Y:S01]  /*2ac0*/  FMUL.FTZ R101, R115, R120 ;  /* 0x0000007873657220 */ /* 0x002fe20000410000 */
[-C--:B0-----:R-:W-:Y:S02]  /*2ad0*/  IADD3 R100, PT, PT, R87, R114.reuse, RZ ;  /* 0x0000007257647210 */ /* 0x081fe40007ffe0ff */
[----:B------:R-:W-:Y:S01]  /*2ae0*/  FFMA.FTZ R116, R115, R117, R116 ;  /* 0x0000007573747223 */ /* 0x000fe20000010074 */
[----:B------:R-:W-:Y:S01]  /*2af0*/  I2FP.F32.S32 R119, R114 ;  /* 0x0000007200777245 */ /* 0x000fe20000201400 */
[----:B------:R-:W0:Y:S01]  /*2b00*/  SHFL.DOWN PT, R84, R101, 0x2, 0x1f ;  /* 0x08401f0065547f89 */ /* 0x000e2200000e0000 */
[----:B------:R-:W-:-:S03]  /*2b10*/  I2FP.F32.S32 R115, R100 ;  /* 0x0000006400737245 */ /* 0x000fc60000201400 */
[----:B------:R-:W1:Y:S01]  /*2b20*/  SHFL.DOWN PT, R117, R116, 0x2, 0x1f ;  /* 0x08401f0074757f89 */ /* 0x000e6200000e0000 */
[----:B------:R-:W2:Y:S01]  /*2b30*/  MUFU.RCP R85, R115 ;  /* 0x0000007300557308 */ /* 0x000ea20000001000 */
[----:B0-----:R-:W-:Y:S01]  /*2b40*/  FADD.FTZ R87, R101, -R84 ;  /* 0x8000005465577221 */ /* 0x001fe20000010000 */
[----:B------:R-:W-:-:S03]  /*2b50*/  FMUL.FTZ R121, R84, R119 ;  /* 0x0000007754797220 */ /* 0x000fc60000410000 */
[----:B------:R-:W-:Y:S01]  /*2b60*/  FMUL.FTZ R87, R87, R87 ;  /* 0x0000005757577220 */ /* 0x000fe20000410000 */
[----:B------:R-:W-:-:S03]  /*2b70*/  FFMA.FTZ R84, R86, R101, R121 ;  /* 0x0000006556547223 */ /* 0x000fc60000010079 */
[----:B------:R-:W-:Y:S01]  /*2b80*/  FMUL.FTZ R86, R86, R87 ;  /* 0x0000005756567220 */ /* 0x000fe20000410000 */
[C---:B--2---:R-:W-:Y:S01]  /*2b90*/  FMUL.FTZ R84, R85.reuse, R84 ;  /* 0x0000005455547220 */ /* 0x044fe20000410000 */
[----:B------:R-:W0:Y:S02]  /*2ba0*/  SHFL.DOWN PT, R87, R100, 0x1, 0x1f ;  /* 0x08201f0064577f89 */ /* 0x000e2400000e0000 */
[----:B------:R-:W-:Y:S01]  /*2bb0*/  FMUL.FTZ R119, R86, R119 ;  /* 0x0000007756777220 */ /* 0x000fe20000410000 */
[----:B-1----:R-:W-:Y:S01]  /*2bc0*/  FADD.FTZ R86, R116, R117 ;  /* 0x0000007574567221 */ /* 0x002fe20000010000 */
[----:B------:R-:W1:Y:S01]  /*2bd0*/  SHFL.DOWN PT, R101, R84, 0x1, 0x1f ;  /* 0x08201f0054657f89 */ /* 0x000e6200000e0000 */
[----:B------:R-:W-:Y:S02]  /*2be0*/  MOV R117, UR18 ;  /* 0x0000001200757c02 */ /* 0x000fe40008000f00 */
[----:B------:R-:W-:-:S05]  /*2bf0*/  FFMA.FTZ R86, R85, R119, R86 ;  /* 0x0000007755567223 */ /* 0x000fca0000010056 */
[----:B------:R-:W2:Y:S01]  /*2c00*/  SHFL.DOWN PT, R85, R86, 0x1, 0x1f ;  /* 0x08201f0056557f89 */ /* 0x000ea200000e0000 */
[----:B0-----:R-:W-:Y:S01]  /*2c10*/  IMAD.IADD R114, R100, 0x1, R87 ;  /* 0x0000000164727824 */ /* 0x001fe200078e0257 */
[----:B------:R-:W-:Y:S01]  /*2c20*/  I2FP.F32.S32 R87, R87 ;  /* 0x0000005700577245 */ /* 0x000fe20000201400 */
[----:B-1----:R-:W-:-:S03]  /*2c30*/  FADD.FTZ R116, R84, -R101 ;  /* 0x8000006554747221 */ /* 0x002fc60000010000 */
[----:B------:R-:W-:Y:S01]  /*2c40*/  I2FP.F32.S32 R114, R114 ;  /* 0x0000007200727245 */ /* 0x000fe20000201400 */
[----:B------:R-:W-:Y:S01]  /*2c50*/  FMUL.FTZ R100, R101, R87 ;  /* 0x0000005765647220 */ /* 0x000fe20000410000 */
[----:B------:R-:W-:-:S04]  /*2c60*/  FMUL.FTZ R116, R116, R116 ;  /* 0x0000007474747220 */ /* 0x000fc80000410000 */
[----:B------:R-:W0:Y:S01]  /*2c70*/  MUFU.RCP R114, R114 ;  /* 0x0000007200727308 */ /* 0x000e220000001000 */
[C---:B------:R-:W-:Y:S01]  /*2c80*/  FMUL.FTZ R116, R115.reuse, R116 ;  /* 0x0000007473747220 */ /* 0x040fe20000410000 */
[----:B------:R-:W-:Y:S01]  /*2c90*/  FFMA.FTZ R115, R115, R84, R100 ;  /* 0x0000005473737223 */ /* 0x000fe20000010064 */
[----:B--2---:R-:W-:Y:S01]  /*2ca0*/  FADD.FTZ R85, R86, R85 ;  /* 0x0000005556557221 */ /* 0x004fe20000010000 */
[----:B------:R-:W1:Y:S01]  /*2cb0*/  LDC R100, c[0x0][0x448] ;  /* 0x00011200ff647b82 */ /* 0x000e620000000800 */
[----:B------:R-:W-:-:S07]  /*2cc0*/  FMUL.FTZ R116, R116, R87 ;  /* 0x0000005774747220 */ /* 0x000fce0000410000 */
[----:B------:R-:W2:Y:S01]  /*2cd0*/  @!P0 LDC.64 R86, c[0x0][0x3c0] ;  /* 0x0000f000ff568b82 */ /* 0x000ea20000000a00 */
[C---:B0-----:R-:W-:Y:S01]  /*2ce0*/  FMUL.FTZ R115, R114.reuse, R115 ;  /* 0x0000007372737220 */ /* 0x041fe20000410000 */
[----:B------:R-:W-:-:S05]  /*2cf0*/  FFMA.FTZ R116, R114, R116, R85 ;  /* 0x0000007472747223 */ /* 0x000fca0000010055 */
[----:B------:R-:W0:Y:S04]  /*2d00*/  SHFL.IDX PT, R115, R115, RZ, 0x1f ;  /* 0x00001fff73737589 */ /* 0x000e2800000e0000 */
[----:B------:R-:W1:Y:S01]  /*2d10*/  SHFL.IDX PT, R85, R116, RZ, 0x1f ;  /* 0x00001fff74557589 */ /* 0x000e6200000e0000 */
[----:B0-----:R-:W-:Y:S01]  /*2d20*/  FMUL.FTZ R101, R115, R115 ;  /* 0x0000007373657220 */ /* 0x001fe20000410000 */
        /* <DEDUP_REMOVED lines=8> */
[----:B0-----:R-:W-:-:S05]  /*2db0*/  @!P0 IMAD.WIDE R84, R117, 0x4, R84 ;  /* 0x0000000475548825 */ /* 0x001fca00078e0254 */
[----:B-1----:R2:W-:Y:S01]  /*2dc0*/  @!P0 STG.E desc[UR12][R84.64], R114 ;  /* 0x0000007254008986 */ /* 0x0025e2000c10190c */
[----:B------:R-:W-:Y:S05]  /*2dd0*/  BRA.U !UP0, `(.L_x_6325) ;  /* 0x0000000908907547 */ /* 0x000fea000b800000 */
[----:B------:R-:W-:Y:S01]  /*2de0*/  UIADD3 UR4, UPT, UPT, UR6, -0x1, URZ ;  /* 0xffffffff06047890 */ /* 0x000fe2000fffe0ff */
[----:B------:R-:W-:Y:S01]  /*2df0*/  BSSY.RECONVERGENT B0, `(.L_x_6326) ;  /* 0x0000038000007945 */ /* 0x000fe20003800200 */
[----:B--2---:R-:W-:Y:S02]  /*2e00*/  FSEL R115, R115, RZ, !P1 ;  /* 0x000000ff73737208 */ /* 0x004fe40004800000 */
[----:B------:R-:W-:-:S04]  /*2e10*/  UIMAD UR4, UR4, UR22, URZ ;  /* 0x00000016040472a4 */ /* 0x000fc8000f8e02ff */
[----:B------:R-:W-:-:S04]  /*2e20*/  USHF.R.S32.HI UR5, URZ, 0x1f, UR4 ;  /* 0x0000001fff057899 */ /* 0x000fc80008011404 */
[----:B------:R-:W-:-:S06]  /*2e30*/  ULEA.HI UR5, UR5, UR4, URZ, 0x3 ;  /* 0x0000000405057291 */ /* 0x000fcc000f8f18ff */
[----:B------:R-:W-:-:S04]  /*2e40*/  MOV R84, UR5 ;  /* 0x0000000500547c02 */ /* 0x000fc80008000f00 */
[----:B------:R-:W-:Y:S01]  /*2e50*/  LEA.HI.SX32 R113, R84, R113, 0x1d ;  /* 0x0000007154717211 */ /* 0x000fe200078feaff */
[----:B------:R-:W-:Y:S06]  /*2e60*/  @!P2 BRA `(.L_x_6327) ;  /* 0x0000000000c0a947 */ /* 0x000fec0003800000 */
[--C-:B------:R-:W-:Y:S01]  /*2e70*/  FADD.FTZ R85, R60, -R115.reuse ;  /* 0x800000733c557221 */ /* 0x100fe20000010000 */
[----:B------:R-:W-:Y:S01]  /*2e80*/  SHF.L.U32 R87, R12, 0x10, RZ ;  /* 0x000000100c577819 */ /* 0x000fe200000006ff */
[--C-:B------:R-:W-:Y:S01]  /*2e90*/  FADD.FTZ R119, R61, -R115.reuse ;  /* 0x800000733d777221 */ /* 0x100fe20000010000 */
[----:B------:R-:W-:Y:S01]  /*2ea0*/  SHF.L.U32 R101, R16, 0x10, RZ ;  /* 0x0000001010657819 */ /* 0x000fe200000006ff */
[----:B------:R-:W-:Y:S01]  /*2eb0*/  FMUL.FTZ R84, R114, R85 ;  /* 0x0000005572547220 */ /* 0x000fe20000410000 */
[----:B------:R-:W-:Y:S01]  /*2ec0*/  FADD.FTZ R85, R62, -R115 ;  /* 0x800000733e557221 */ /* 0x000fe20000010000 */
[----:B------:R-:W-:Y:S01]  /*2ed0*/  SHF.L.U32 R86, R13, 0x10, RZ ;  /* 0x000000100d567819 */ /* 0x000fe200000006ff */
[----:B------:R-:W-:Y:S01]  /*2ee0*/  FMUL.FTZ R119, R114, R119 ;  /* 0x0000007772777220 */ /* 0x000fe20000410000 */
[----:B------:R-:W-:Y:S01]  /*2ef0*/  SHF.L.U32 R100, R17, 0x10, RZ ;  /* 0x0000001011647819 */ /* 0x000fe200000006ff */
[----:B------:R-:W-:Y:S01]  /*2f00*/  FFMA.FTZ R84, R84, R87, R101 ;  /* 0x0000005754547223 */ /* 0x000fe20000010065 */
[----:B------:R-:W-:Y:S01]  /*2f10*/  FMUL.FTZ R85, R114, R85 ;  /* 0x0000005572557220 */ /* 0x000fe20000410000 */
[--C-:B------:R-:W-:Y:S01]  /*2f20*/  FADD.FTZ R87, R63, -R115.reuse ;  /* 0x800000733f577221 */ /* 0x100fe20000010000 */
[----:B------:R-:W-:Y:S01]  /*2f30*/  SHF.L.U32 R116, R95, 0x10, RZ ;  /* 0x000000105f747819 */ /* 0x000fe200000006ff */
[----:B------:R-:W-:Y:S01]  /*2f40*/  FADD.FTZ R101, R64, -R115 ;  /* 0x8000007340657221 */ /* 0x000fe20000010000 */
[----:B------:R-:W-:Y:S01]  /*2f50*/  FFMA.FTZ R85, R85, R86, R100 ;  /* 0x0000005655557223 */ /* 0x000fe20000010064 */
[----:B------:R-:W-:-:S02]  /*2f60*/  IMAD.U32 R86, R94, 0x10000, RZ ;  /* 0x000100005e567824 */ /* 0x000fc400078e00ff */
[----:B------:R-:W-:Y:S01]  /*2f70*/  FMUL.FTZ R87, R114, R87 ;  /* 0x0000005772577220 */ /* 0x000fe20000410000 */
[----:B------:R-:W-:Y:S02]  /*2f80*/  SHF.L.U32 R100, R93, 0x10, RZ ;  /* 0x000000105d647819 */ /* 0x000fe400000006ff */
[----:B------:R-:W-:Y:S01]  /*2f90*/  SHF.L.U32 R118, R92, 0x10, RZ ;  /* 0x000000105c767819 */ /* 0x000fe200000006ff */
[----:B------:R-:W-:Y:S01]  /*2fa0*/  FFMA.FTZ R116, R87, R116, R86 ;  /* 0x0000007457747223 */ /* 0x000fe20000010056 */
[----:B------:R-:W-:Y:S01]  /*2fb0*/  FMUL.FTZ R86, R114, R101 ;  /* 0x0000006572567220 */ /* 0x000fe20000410000 */
[----:B------:R-:W-:Y:S02]  /*2fc0*/  SHF.L.U32 R87, R14, 0x10, RZ ;  /* 0x000000100e577819 */ /* 0x000fe400000006ff */
[----:B------:R-:W-:Y:S02]  /*2fd0*/  SHF.L.U32 R101, R18, 0x10, RZ ;  /* 0x0000001012657819 */ /* 0x000fe400000006ff */
[----:B------:R-:W-:-:S02]  /*2fe0*/  SHF.L.U32 R120, R96, 0x10, RZ ;  /* 0x0000001060787819 */ /* 0x000fc400000006ff */
[----:B------:R-:W-:Y:S01]  /*2ff0*/  F2FP.BF16.F32.PACK_AB R85, R116, R85 ;  /* 0x000000557455723e */ /* 0x000fe200000010ff */
        /* <DEDUP_REMOVED lines=23> */
.L_x_6327:
[----:B------:R-:W-:Y:S05]  /*3170*/  BSYNC.RECONVERGENT B0 ;  /* 0x0000000000007941 */ /* 0x000fea0003800200 */
.L_x_6326:
[----:B------:R-:W-:Y:S04]  /*3180*/  BSSY.RECONVERGENT B0, `(.L_x_6328) ;  /* 0x0000032000007945 */ /* 0x000fe80003800200 */
[----:B------:R-:W-:Y:S05]  /*3190*/  @!P3 BRA `(.L_x_6329) ;  /* 0x0000000000c0b947 */ /* 0x000fea0003800000 */
[--C-:B0-----:R-:W-:Y:S01]  /*31a0*/  FADD.FTZ R85, R68, -R115.reuse ;  /* 0x8000007344557221 */ /* 0x101fe20000010000 */
[----:B------:R-:W-:Y:S01]  /*31b0*/  SHF.L.U32 R87, R24, 0x10, RZ ;  /* 0x0000001018577819 */ /* 0x000fe200000006ff */
[--C-:B------:R-:W-:Y:S01]  /*31c0*/  FADD.FTZ R119, R69, -R115.reuse ;  /* 0x8000007345777221 */ /* 0x100fe20000010000 */
[----:B------:R-:W-:Y:S01]  /*31d0*/  SHF.L.U32 R101, R28, 0x10, RZ ;  /* 0x000000101c657819 */ /* 0x000fe200000006ff */
[----:B------:R-:W-:Y:S01]  /*31e0*/  FMUL.FTZ R84, R114, R85 ;  /* 0x0000005572547220 */ /* 0x000fe20000410000 */
[----:B------:R-:W-:Y:S01]  /*31f0*/  FADD.FTZ R85, R70, -R115 ;  /* 0x8000007346557221 */ /* 0x000fe20000010000 */
[----:B------:R-:W-:Y:S01]  /*3200*/  SHF.L.U32 R86, R25, 0x10, RZ ;  /* 0x0000001019567819 */ /* 0x000fe200000006ff */
[C---:B------:R-:W-:Y:S01]  /*3210*/  FMUL.FTZ R119, R114.reuse, R119 ;  /* 0x0000007772777220 */ /* 0x040fe20000410000 */
        /* <DEDUP_REMOVED lines=8> */
[----:B------:R-:W-:Y:S01]  /*32a0*/  FADD.FTZ R101, R72, -R115 ;  /* 0x8000007348657221 */ /* 0x000fe20000010000 */
[----:B------:R-:W-:Y:S01]  /*32b0*/  SHF.L.U32 R100, R9, 0x10, RZ ;  /* 0x0000001009647819 */ /* 0x000fe200000006ff */
[----:B------:R-:W-:-:S02]  /*32c0*/  IMAD.U32 R120, R88, 0x10000, RZ ;  /* 0x0001000058787824 */ /* 0x000fc400078e00ff */
[----:B------:R-:W-:Y:S01]  /*32d0*/  FFMA.FTZ R116, R87, R116, R86 ;  /* 0x0000007457747223 */ /* 0x000fe20000010056 */
[----:B------:R-:W-:Y:S01]  /*32e0*/  FMUL.FTZ R86, R114, R101 ;  /* 0x0000006572567220 */ /* 0x000fe20000410000 */
[----:B------:R-:W-:Y:S01]  /*32f0*/  SHF.L.U32 R101, R30, 0x10, RZ ;  /* 0x000000101e657819 */ /* 0x000fe200000006ff */
[----:B------:R-:W-:Y:S01]  /*3300*/  IMAD.U32 R87, R26, 0x10000, RZ ;  /* 0x000100001a577824 */ /* 0x000fe200078e00ff */
[----:B------:R-:W-:Y:S02]  /*3310*/  SHF.L.U32 R118, R8, 0x10, RZ ;  /* 0x0000001008767819 */ /* 0x000fe400000006ff */
        /* <DEDUP_REMOVED lines=16> */
[----:B------:R-:W-:Y:S01]  /*3420*/  SHF.L.U32 R118, R89, 0x10, RZ ;  /* 0x0000001059767819 */ /* 0x000fe200000006ff */
[----:B------:R-:W0:Y:S03]  /*3430*/  LDC.64 R100, c[0x0][0x428] ;  /* 0x00010a00ff647b82 */ /* 0x000e260000000a00 */
[----:B------:R-:W-:Y:S01]  /*3440*/  F2FP.BF16.F32.PACK_AB R87, R122, R87 ;  /* 0x000000577a57723e */ /* 0x000fe200000010ff */
[----:B------:R-:W-:-:S05]  /*3450*/  FFMA.FTZ R119, R119, R118, R120 ;  /* 0x0000007677777223 */ /* 0x000fca0000010078 */
[----:B------:R-:W-:Y:S01]  /*3460*/  F2FP.BF16.F32.PACK_AB R84, R119, R84 ;  /* 0x000000547754723e */ /* 0x000fe200000010ff */
[C---:B0-----:R-:W-:Y:S01]  /*3470*/  IMAD.WIDE.U32 R100, R113.reuse, 0x10, R100 ;  /* 0x0000001071647825 */ /* 0x041fe200078e0064 */
[----:B------:R-:W-:-:S04]  /*3480*/  IADD3 R113, PT, PT, R113, 0x100, RZ ;  /* 0x0000010071717810 */ /* 0x000fc80007ffe0ff */
[----:B------:R1:W-:Y:S03]  /*3490*/  STG.E.128 desc[UR12][R100.64], R84 ;  /* 0x0000005464007986 */ /* 0x0003e6000c101d0c */
.L_x_6329:
[----:B------:R-:W-:Y:S05]  /*34a0*/  BSYNC.RECONVERGENT B0 ;  /* 0x0000000000007941 */ /* 0x000fea0003800200 */
.L_x_6328:
[----:B------:R-:W-:Y:S04]  /*34b0*/  BSSY.RECONVERGENT B0, `(.L_x_6325) ;  /* 0x0000036000007945 */ /* 0x000fe80003800200 */
[----:B------:R-:W-:Y:S05]  /*34c0*/  @!P4 BRA `(.L_x_6330) ;  /* 0x0000000000d0c947 */ /* 0x000fea0003800000 */
[----:B01----:R-:W-:Y:S01]  /*34d0*/  PRMT R86, R41, 0x7632, R86 ;  /* 0x0000763229567816 */ /* 0x003fe20000000056 */
[--C-:B------:R-:W-:Y:S01]  /*34e0*/  FADD.FTZ R85, R79, -R115.reuse ;  /* 0x800000734f557221 */ /* 0x100fe20000010000 */
[----:B------:R-:W-:Y:S01]  /*34f0*/  SHF.L.U32 R84, R3, 0x10, RZ ;  /* 0x0000001003547819 */ /* 0x000fe200000006ff */
[----:B------:R-:W-:Y:S01]  /*3500*/  FADD.FTZ R87, R81, -R115 ;  /* 0x8000007351577221 */ /* 0x000fe20000010000 */
[----:B------:R-:W-:Y:S01]  /*3510*/  SHF.L.U32 R86, R86, 0x10, RZ ;  /* 0x0000001056567819 */ /* 0x000fe200000006ff */
[----:B------:R-:W-:Y:S01]  /*3520*/  FMUL.FTZ R85, R114, R85 ;  /* 0x0000005572557220 */ /* 0x000fe20000410000 */
[----:B------:R-:W-:Y:S02]  /*3530*/  PRMT R101, R38, 0x7632, R101 ;  /* 0x0000763226657816 */ /* 0x000fe40000000065 */
[----:B------:R-:W-:Y:S01]  /*3540*/  PRMT R117, R42, 0x7632, R117 ;  /* 0x000076322a757816 */ /* 0x000fe20000000075 */
[----:B------:R-:W-:Y:S01]  /*3550*/  FFMA.FTZ R85, R85, R84, R86 ;  /* 0x0000005455557223 */ /* 0x000fe20000010056 */
[----:B------:R-:W-:Y:S01]  /*3560*/  SHF.L.U32 R101, R101, 0x10, RZ ;  /* 0x0000001065657819 */ /* 0x000fe200000006ff */
[----:B------:R-:W-:Y:S01]  /*3570*/  FMUL.FTZ R86, R114, R87 ;  /* 0x0000005772567220 */ /* 0x000fe20000410000 */
[----:B------:R-:W-:Y:S01]  /*3580*/  SHF.L.U32 R117, R117, 0x10, RZ ;  /* 0x0000001075757819 */ /* 0x000fe200000006ff */
[----:B------:R-:W-:Y:S01]  /*3590*/  FADD.FTZ R87, R83, -R115 ;  /* 0x8000007353577221 */ /* 0x000fe20000010000 */
[----:B------:R-:W-:-:S02]  /*35a0*/  PRMT R84, R39, 0x7632, R84 ;  /* 0x0000763227547816 */ /* 0x000fc40000000054 */
[----:B------:R-:W-:Y:S01]  /*35b0*/  PRMT R100, R43, 0x7632, R100 ;  /* 0x000076322b647816 */ /* 0x000fe20000000064 */
[----:B------:R-:W-:Y:S01]  /*35c0*/  FFMA.FTZ R86, R86, R101, R117 ;  /* 0x0000006556567223 */ /* 0x000fe20000010075 */
[----:B------:R-:W-:Y:S01]  /*35d0*/  SHF.L.U32 R84, R84, 0x10, RZ ;  /* 0x0000001054547819 */ /* 0x000fe200000006ff */
[----:B------:R-:W-:Y:S01]  /*35e0*/  FMUL.FTZ R87, R114, R87 ;  /* 0x0000005772577220 */ /* 0x000fe20000410000 */
[----:B------:R-:W-:Y:S01]  /*35f0*/  SHF.L.U32 R100, R100, 0x10, RZ ;  /* 0x0000001064647819 */ /* 0x000fe200000006ff */
[----:B------:R-:W-:Y:S01]  /*3600*/  FADD.FTZ R101, R76, -R115 ;  /* 0x800000734c657221 */ /* 0x000fe20000010000 */
[----:B------:R-:W-:Y:S01]  /*3610*/  IMAD.U32 R117, R40, 0x10000, RZ ;  /* 0x0001000028757824 */ /* 0x000fe200078e00ff */
[----:B------:R-:W-:Y:S02]  /*3620*/  SHF.L.U32 R116, R37, 0x10, RZ ;  /* 0x0000001025747819 */ /* 0x000fe400000006ff */
[----:B------:R-:W-:Y:S01]  /*3630*/  FFMA.FTZ R87, R87, R84, R100 ;  /* 0x0000005457577223 */ /* 0x000fe20000010064 */
[----:B------:R-:W-:Y:S01]  /*3640*/  FMUL.FTZ R84, R114, R101 ;  /* 0x0000006572547220 */ /* 0x000fe20000410000 */
[----:B------:R-:W-:-:S02]  /*3650*/  SHF.L.U32 R101, R36, 0x10, RZ ;  /* 0x0000001024657819 */ /* 0x000fc400000006ff */
[----:B------:R-:W-:Y:S02]  /*3660*/  SHF.L.U32 R100, R41, 0x10, RZ ;  /* 0x0000001029647819 */ /* 0x000fe400000006ff */
[----:B------:R-:W-:Y:S01]  /*3670*/  SHF.L.U32 R118, R42, 0x10, RZ ;  /* 0x000000102a767819 */ /* 0x000fe200000006ff */
[----:B------:R-:W-:Y:S01]  /*3680*/  FFMA.FTZ R84, R84, R101, R117 ;  /* 0x0000006554547223 */ /* 0x000fe20000010075 */
[----:B------:R-:W-:Y:S01]  /*3690*/  FADD.FTZ R101, R78, -R115 ;  /* 0x800000734e657221 */ /* 0x000fe20000010000 */
[----:B------:R-:W-:Y:S02]  /*36a0*/  SHF.L.U32 R119, R39, 0x10, RZ ;  /* 0x0000001027777819 */ /* 0x000fe400000006ff */
[----:B------:R-:W-:Y:S01]  /*36b0*/  SHF.L.U32 R121, R43, 0x10, RZ ;  /* 0x000000102b797819 */ /* 0x000fe200000006ff */
[----:B------:R-:W-:-:S04]  /*36c0*/  FMUL.FTZ R101, R114, R101 ;  /* 0x0000006572657220 */ /* 0x000fc80000410000 */
[----:B------:R-:W-:Y:S01]  /*36d0*/  FFMA.FTZ R116, R101, R116, R100 ;  /* 0x0000007465747223 */ /* 0x000fe20000010064 */
[----:B------:R-:W-:Y:S01]  /*36e0*/  FADD.FTZ R101, R80, -R115 ;  /* 0x8000007350657221 */ /* 0x000fe20000010000 */
[----:B------:R-:W-:-:S03]  /*36f0*/  SHF.L.U32 R100, R38, 0x10, RZ ;  /* 0x0000001026647819 */ /* 0x000fc600000006ff */
[----:B------:R-:W-:Y:S01]  /*3700*/  FMUL.FTZ R101, R114, R101 ;  /* 0x0000006572657220 */ /* 0x000fe20000410000 */
[----:B------:R-:W-:-:S03]  /*3710*/  F2FP.BF16.F32.PACK_AB R85, R85, R116 ;  /* 0x000000745555723e */ /* 0x000fc600000010ff */
        /* <DEDUP_REMOVED lines=11> */
[----:B------:R-:W-:-:S05]  /*37d0*/  FFMA.FTZ R115, R115, R114, R118 ;  /* 0x0000007273737223 */ /* 0x000fca0000010076 */
[----:B------:R-:W-:Y:S01]  /*37e0*/  F2FP.BF16.F32.PACK_AB R84, R115, R84 ;  /* 0x000000547354723e */ /* 0x000fe200000010ff */
[----:B0-----:R-:W-:-:S05]  /*37f0*/  IMAD.WIDE.U32 R100, R113, 0x10, R100 ;  /* 0x0000001071647825 */ /* 0x001fca00078e0064 */
[----:B------:R2:W-:Y:S02]  /*3800*/  STG.E.128 desc[UR12][R100.64], R84 ;  /* 0x0000005464007986 */ /* 0x0005e4000c101d0c */
.L_x_6330:
[----:B------:R-:W-:Y:S05]  /*3810*/  BSYNC.RECONVERGENT B0 ;  /* 0x0000000000007941 */ /* 0x000fea0003800200 */
.L_x_6325:
[----:B------:R-:W-:Y:S02]  /*3820*/  UIADD3 UR18, UPT, UPT, UR18, UR16, URZ ;  /* 0x0000001012127290 */ /* 0x000fe4000fffe0ff */
[----:B------:R-:W-:Y:S02]  /*3830*/  UPLOP3.LUT UP1, UPT, UPT, UPT, UP1, 0x40, 0x4 ;  /* 0x000000000004789c */ /* 0x000fe40003f2e810 */
[----:B------:R-:W-:-:S09]  /*3840*/  UISETP.GE.AND UP0, UPT, UR18, UR17, UPT ;  /* 0x000000111200728c */ /* 0x000fd2000bf06270 */
[----:B------:R-:W-:Y:S05]  /*3850*/  BRA.U !UP0, `(.L_x_6331) ;  /* 0xffffffd108107547 */ /* 0x000fea000b83ffff */
[----:B------:R-:W-:Y:S05]  /*3860*/  EXIT ;  /* 0x000000000000794d */ /* 0x000fea0003800000 */
.L_x_6332:
        /* <DEDUP_REMOVED lines=9> */
.L_x_20957:


//--------------------- .text._ZN10layer_norm13ln_fwd_kernelINS_13Kernel_traitsI13__nv_bfloat16S2_fS2_fjLj6144ELj1ELj1ELj8ELj16ENS_18Kernel_traits_baseILj6144ES2_S2_fS2_fjLj256EEEEELb0ELb1ELb1ELb1EEEvNS_9FwdParamsE --------------------------
	.section	.text._ZN10layer_norm13ln_fwd_kernelINS_13Kernel_traitsI13__nv_bfloat16S2_fS2_fjLj6144ELj1ELj1ELj8ELj16ENS_18Kernel_traits_baseILj6144ES2_S2_fS2_fjLj256EEEEELb0ELb1ELb1ELb1EEEvNS_9FwdParamsE,"ax",@progbits
	.align	128
        .global         _ZN10layer_norm13ln_fwd_kernelINS_13Kernel_traitsI13__nv_bfloat16S2_fS2_fjLj6144ELj1ELj1ELj8ELj16ENS_18Kernel_traits_baseILj6144ES2_S2_fS2_fjLj256EEEEELb0ELb1ELb1ELb1EEEvNS_9FwdParamsE
        .type           _ZN10layer_norm13ln_fwd_kernelINS_13Kernel_traitsI13__nv_bfloat16S2_fS2_fjLj6144ELj1ELj1ELj8ELj16ENS_18Kernel_traits_baseILj6144ES2_S2_fS2_fjLj256EEEEELb0ELb1ELb1ELb1EEEvNS_9FwdParamsE,@function
        .size           _ZN10layer_norm13ln_fwd_kernelINS_13Kernel_traitsI13__nv_bfloat16S2_fS2_fjLj6144ELj1ELj1ELj8ELj16ENS_18Kernel_traits_baseILj6144ES2_S2_fS2_fjLj256EEEEELb0ELb1ELb1ELb1EEEvNS_9FwdParamsE,(.L_x_20958 - _ZN10layer_norm13ln_fwd_kernelINS_13Kernel_traitsI13__nv_bfloat16S2_fS2_fjLj6144ELj1ELj1ELj8ELj16ENS_18Kernel_traits_baseILj6144ES2_S2_fS2_fjLj256EEEEELb0ELb1ELb1ELb1EEEvNS_9FwdParamsE)
        .other          _ZN10layer_norm13ln_fwd_kernelINS_13Kernel_traitsI13__nv_bfloat16S2_fS2_fjLj6144ELj1ELj1ELj8ELj16ENS_18Kernel_traits_baseILj6144ES2_S2_fS2_fjLj256EEEEELb0ELb1ELb1ELb1EEEvNS_9FwdParamsE,@"STO_CUDA_ENTRY STV_DEFAULT"
_ZN10layer_norm13ln_fwd_kernelINS_13Kernel_traitsI13__nv_bfloat16S2_fS2_fjLj6144ELj1ELj1ELj8ELj16ENS_18Kernel_traits_baseILj6144ES2_S2_fS2_fjLj256EEEEELb0ELb1ELb1ELb1EEEvNS_9FwdParamsE:
.text._ZN10layer_norm13ln_fwd_kernelINS_13Kernel_traitsI13__nv_bfloat16S2_fS2_fjLj6144ELj1ELj1ELj8ELj16ENS_18Kernel_traits_baseILj6144ES2_S2_fS2_fjLj256EEEEELb0ELb1ELb1ELb1EEEvNS_9FwdParamsE:
        /* <DEDUP_REMOVED lines=12> */
[----:B------:R0:W4:Y:S01]  /*00c0*/  LDG.E.128 R36, desc[UR12][R4.64+0x2000] ;  /* 0x0020000c04247981 */ /* 0x000122000c1e1d00 */
[----:B--2---:R-:W-:Y:S01]  /*00d0*/  ISETP.NE.U32.AND P0, PT, RZ, UR4, PT ;  /* 0x00000004ff007c0c */ /* 0x004fe2000bf05070 */
[----:B------:R-:W1:Y:S01]  /*00e0*/  S2UR UR7, SR_CTAID.X ;  /* 0x00000000000779c3 */ /* 0x000e620000002500 */
[----:B------:R-:W1:Y:S01]  /*00f0*/  LDCU UR4, c[0x0][0x384] ;  /* 0x00007080ff0477ac */ /* 0x000e620008000800 */
[----:B------:R4:W5:Y:S01]  /*0100*/  LDG.E.128 R32, desc[UR12][R6.64+0x2000] ;  /* 0x0020000c06207981 */ /* 0x000962000c1e1d00 */
[----:B------:R-:W-:-:S13]  /*0110*/  ISETP.NE.AND.EX P0, PT, RZ, UR5, PT, P0 ;  /* 0x00000005ff007c0c */ /* 0x000fda000bf05300 */
[----:B------:R-:W2:Y:S01]  /*0120*/  @P0 LDC.64 R8, c[0x0][0x438] ;  /* 0x00010e00ff080b82 */ /* 0x000ea20000000a00 */
[----:B-1----:R-:W-:-:S06]  /*0130*/  UISETP.GE.AND UP0, UPT, UR7, UR4, UPT ;  /* 0x000000040700728c */ /* 0x002fcc000bf06270 */
[----:B------:R-:W-:Y:S01]  /*0140*/  PLOP3.LUT P1, PT, PT, PT, UP0, 0x80, 0x8 ;  /* 0x000000000008781c */ /* 0x000fe20003f2f008 */
[----:B--2---:R-:W-:-:S05]  /*0150*/  @P0 IMAD.WIDE.U32 R8, R0, 0x10, R8 ;  /* 0x0000001000080825 */ /* 0x004fca00078e0008 */
[----:B------:R-:W5:Y:S04]  /*0160*/  @P0 LDG.E.128 R28, desc[UR12][R8.64] ;  /* 0x0000000c081c0981 */ /* 0x000f68000c1e1d00 */
[----:B------:R-:W5:Y:S04]  /*0170*/  @P0 LDG.E.128 R24, desc[UR12][R8.64+0x1000] ;  /* 0x0010000c08180981 */ /* 0x000f68000c1e1d00 */
[----:B------:R1:W5:Y:S01]  /*0180*/  @P0 LDG.E.128 R20, desc[UR12][R8.64+0x2000] ;  /* 0x0020000c08140981 */ /* 0x000362000c1e1d00 */
[----:B---3--:R-:W-:Y:S02]  /*0190*/  @P0 MOV R2, R12 ;  /* 0x0000000c00020202 */ /* 0x008fe40000000f00 */
[----:B------:R-:W-:-:S02]  /*01a0*/  @P0 MOV R3, R13 ;  /* 0x0000000d00030202 */ /* 0x000fc40000000f00 */
[----:B0-----:R-:W-:Y:S01]  /*01b0*/  @P0 MOV R4, R14 ;  /* 0x0000000e00040202 */ /* 0x001fe20000000f00 */
[----:B----4-:R-:W-:Y:S01]  /*01c0*/  @P0 IMAD.MOV.U32 R6, RZ, RZ, R16 ;  /* 0x000000ffff060224 */ /* 0x010fe200078e0010 */
[----:B------:R-:W-:Y:S01]  /*01d0*/  @P0 MOV R5, R15 ;  /* 0x0000000f00050202 */ /* 0x000fe20000000f00 */
[----:B-1----:R-:W-:Y:S01]  /*01e0*/  @P0 IMAD.MOV.U32 R9, RZ, RZ, R19 ;  /* 0x000000ffff090224 */ /* 0x002fe200078e0013 */
[----:B------:R-:W-:Y:S02]  /*01f0*/  @P0 MOV R7, R17 ;  /* 0x0000001100070202 */ /* 0x000fe40000000f00 */
[----:B------:R-:W-:Y:S02]  /*0200*/  @P0 MOV R8, R18 ;  /* 0x0000001200080202 */ /* 0x000fe40000000f00 */
        /* <DEDUP_REMOVED lines=9> */
[----:B------:R-:W-:Y:S02]  /*02a0*/  @P0 MOV R10, R44 ;  /* 0x0000002c000a0202 */ /* 0x000fe40000000f00 */
        /* <DEDUP_REMOVED lines=19> */
[----:B-----5:R-:W-:Y:S02]  /*03e0*/  @P0 MOV R70, R32 ;  /* 0x0000002000460202 */ /* 0x020fe40000000f00 */
[----:B------:R-:W-:Y:S02]  /*03f0*/  @!P0 CS2R R30, SRZ ;  /* 0x00000000001e8805 */ /* 0x000fe4000001ff00 */
[----:B------:R-:W-:Y:S02]  /*0400*/  @!P0 CS2R R28, SRZ ;  /* 0x00000000001c8805 */ /* 0x000fe4000001ff00 */
[----:B------:R-:W-:Y:S02]  /*0410*/  @!P0 CS2R R26, SRZ ;  /* 0x00000000001a8805 */ /* 0x000fe4000001ff00 */
[----:B------:R-:W-:Y:S02]  /*0420*/  @!P0 CS2R R24, SRZ ;  /* 0x0000000000188805 */ /* 0x000fe4000001ff00 */
[----:B------:R-:W-:-:S02]  /*0430*/  @!P0 CS2R R22, SRZ ;  /* 0x0000000000168805 */ /* 0x000fc4000001ff00 */
[----:B------:R-:W-:Y:S02]  /*0440*/  @!P0 CS2R R20, SRZ ;  /* 0x0000000000148805 */ /* 0x000fe4000001ff00 */
[----:B------:R-:W-:Y:S01]  /*0450*/  @P0 MOV R68, R38 ;  /* 0x0000002600440202 */ /* 0x000fe20000000f00 */
[----:B------:R-:W-:Y:S01]  /*0460*/  @!P0 IMAD.MOV.U32 R70, RZ, RZ, R32 ;  /* 0x000000ffff468224 */ /* 0x000fe200078e0020 */
[----:B------:R-:W-:Y:S01]  /*0470*/  @P0 MOV R69, R39 ;  /* 0x0000002700450202 */ /* 0x000fe20000000f00 */
[----:B------:R-:W-:Y:S01]  /*0480*/  UPLOP3.LUT UP0, UPT, UPT, UPT, UPT, 0x40, 0x4 ;  /* 0x000000000004789c */ /* 0x000fe20003f0e870 */
[----:B------:R-:W-:Y:S01]  /*0490*/  @P0 MOV R71, R33 ;  /* 0x0000002100470202 */ /* 0x000fe20000000f00 */
[----:B------:R-:W0:Y:S01]  /*04a0*/  LDCU UR26, c[0x0][0x40c] ;  /* 0x00008180ff1a77ac */ /* 0x000e220008000800 */
[----:B------:R-:W-:Y:S02]  /*04b0*/  @P0 MOV R72, R34 ;  /* 0x0000002200480202 */ /* 0x000fe40000000f00 */
[----:B------:R-:W-:Y:S01]  /*04c0*/  @P0 MOV R73, R35 ;  /* 0x0000002300490202 */ /* 0x000fe20000000f00 */
[----:B------:R-:W1:Y:S01]  /*04d0*/  LDCU UR20, c[0x0][0x388] ;  /* 0x00007100ff1477ac */ /* 0x000e620008000800 */
[----:B------:R-:W-:-:S02]  /*04e0*/  @!P0 MOV R68, R38 ;  /* 0x0000002600448202 */ /* 0x000fc40000000f00 */
[----:B------:R-:W-:Y:S01]  /*04f0*/  @!P0 MOV R69, R39 ;  /* 0x0000002700458202 */ /* 0x000fe20000000f00 */
[----:B------:R-:W2:Y:S01]  /*0500*/  LDCU.U8 UR21, c[0x0][0x410] ;  /* 0x00008200ff1577ac */ /* 0x000ea20008000000 */
[----:B------:R-:W-:Y:S02]  /*0510*/  @!P0 MOV R71, R33 ;  /* 0x0000002100478202 */ /* 0x000fe40000000f00 */
[----:B------:R-:W-:Y:S01]  /*0520*/  @!P0 MOV R72, R34 ;  /* 0x0000002200488202 */ /* 0x000fe20000000f00 */
[----:B------:R-:W3:Y:S01]  /*0530*/  LDCU UR24, c[0x0][0x400] ;  /* 0x00008000ff1877ac */ /* 0x000ee20008000800 */
[----:B------:R-:W-:Y:S02]  /*0540*/  @!P0 MOV R73, R35 ;  /* 0x0000002300498202 */ /* 0x000fe40000000f00 */
[----:B------:R-:W-:Y:S01]  /*0550*/  PRMT R74, R5, 0x7632, R74 ;  /* 0x00007632054a7816 */ /* 0x000fe2000000004a */
[----:B------:R-:W4:Y:S01]  /*0560*/  LDCU.128 UR8, c[0x0][0x3f0] ;  /* 0x00007e00ff0877ac */ /* 0x000f220008000c00 */
[----:B------:R-:W-:-:S02]  /*0570*/  PRMT R75, R4, 0x7632, R75 ;  /* 0x00007632044b7816 */ /* 0x000fc4000000004b */
[----:B------:R-:W-:Y:S01]  /*0580*/  PRMT R76, R3, 0x7632, R76 ;  /* 0x00007632034c7816 */ /* 0x000fe2000000004c */
[----:B------:R-:W0:Y:S01]  /*0590*/  LDCU.64 UR14, c[0x0][0x3a0] ;  /* 0x00007400ff0e77ac */ /* 0x000e220008000a00 */
        /* <DEDUP_REMOVED lines=34> */
.L_x_6344:
[----:B------:R-:W-:-:S06]  /*07c0*/  UIMAD.WIDE UR4, UR7, 0x4, UR8 ;  /* 0x00000004070478a5 */ /* 0x000fcc000f8e0208 */
[----:B0-----:R-:W-:Y:S01]  /*07d0*/  IMAD.U32 R44, RZ, RZ, UR4 ;  /* 0x00000004ff2c7e24 */ /* 0x001fe2000f8e00ff */
[----:B------:R-:W-:-:S05]  /*07e0*/  MOV R45, UR5 ;  /* 0x00000005002d7c02 */ /* 0x000fca0008000f00 */
[----:B--2---:R0:W2:Y:S01]  /*07f0*/  LDG.E R44, desc[UR12][R44.64] ;  /* 0x0000000c2c2c7981 */ /* 0x0040a2000c1e1900 */
[----:B------:R-:W-:Y:S01]  /*0800*/  HFMA2 R62, -RZ, RZ, 0, 0 ;  /* 0x00000000ff3e7431 */ /* 0x000fe200000001ff */
[----:B------:R-:W-:-:S06]  /*0810*/  UIMAD.WIDE UR18, UR7, 0x4, UR10 ;  /* 0x00000004071278a5 */ /* 0x000fcc000f8e020a */
[----:B0-----:R-:W-:Y:S02]  /*0820*/  MOV R45, UR19 ;  /* 0x00000013002d7c02 */ /* 0x001fe40008000f00 */
        /* <DEDUP_REMOVED lines=11> */
[----:B------:R-:W-:Y:S02]  /*08e0*/  @P1 LEA.HI.SX32 R62, R47, R0, 0x1d ;  /* 0x000000002f3e1211 */ /* 0x000fe400078feaff */
[----:B------:R-:W-:-:S05]  /*08f0*/  MOV R47, 0x10 ;  /* 0x00000010002f7802 */ /* 0x000fca0000000f00 */
[----:B0-----:R-:W-:-:S05]  /*0900*/  @P1 IMAD.WIDE.U32 R46, R62, R47, UR22 ;  /* 0x000000163e2e1e25 */ /* 0x001fca000f8e002f */
[----:B------:R-:W3:Y:S01]  /*0910*/  @P1 LDG.E.128 R32, desc[UR12][R46.64] ;  /* 0x0000000c2e201981 */ /* 0x000ee2000c1e1d00 */
[----:B------:R-:W-:Y:S01]  /*0920*/  UIMAD UR4, UR7, UR20, URZ ;  /* 0x00000014070472a4 */ /* 0x000fe2000f8e02ff */
[----:B------:R-:W-:-:S03]  /*0930*/  ISETP.NE.U32.AND P0, PT, RZ, UR14, PT ;  /* 0x0000000eff007c0c */ /* 0x000fc6000bf05070 */
[----:B------:R-:W-:Y:S01]  /*0940*/  USHF.R.S32.HI UR5, URZ, 0x1f, UR4 ;  /* 0x0000001fff057899 */ /* 0x000fe20008011404 */
[----:B------:R-:W-:-:S03]  /*0950*/  ISETP.NE.AND.EX P0, PT, RZ, UR15, PT, P0 ;  /* 0x0000000fff007c0c */ /* 0x000fc6000bf05300 */
[----:B------:R-:W-:-:S06]  /*0960*/  ULEA.HI UR5, UR5, UR4, URZ, 0x3 ;  /* 0x0000000405057291 */ /* 0x000fcc000f8f18ff */
[----:B------:R-:W-:-:S05]  /*0970*/  IMAD.U32 R63, RZ, RZ, UR5 ;  /* 0x00000005ff3f7e24 */ /* 0x000fca000f8e00ff */
[----:B------:R-:W-:Y:S02]  /*0980*/  LEA.HI.SX32 R63, R63, R0, 0x1d ;  /* 0x000000003f3f7211 */ /* 0x000fe400078feaff */
[----:B--2---:R-:W-:Y:S02]  /*0990*/  R2UR UR6, R44 ;  /* 0x000000002c0672ca */ /* 0x004fe400000e0000 */
[----:B---3--:R-:W-:Y:S02]  /*09a0*/  PRMT R52, R35, 0x7632, R52 ;  /* 0x0000763223347816 */ /* 0x008fe40000000034 */
[----:B------:R-:W-:Y:S02]  /*09b0*/  PRMT R48, R34, 0x7632, R48 ;  /* 0x0000763222307816 */ /* 0x000fe40000000030 */
[----:B------:R-:W-:Y:S02]  /*09c0*/  PRMT R46, R33, 0x7632, R46 ;  /* 0x00007632212e7816 */ /* 0x000fe4000000002e */
[----:B------:R-:W-:Y:S01]  /*09d0*/  PRMT R47, R32, 0x7632, R47 ;  /* 0x00007632202f7816 */ /* 0x000fe2000000002f */
[----:B------:R-:W-:Y:S06]  /*09e0*/  @!P0 BRA `(.L_x_6333) ;  /* 0x0000000000d88947 */ /* 0x000fec0003800000 */
[----:B------:R-:W0:Y:S02]  /*09f0*/  LDC.64 R44, c[0x0][0x3a0] ;  /* 0x0000e800ff2c7b82 */ /* 0x000e240000000a00 */
[----:B0-----:R-:W-:-:S05]  /*0a00*/  IMAD.WIDE.U32 R44, R63, 0x20, R44 ;  /* 0x000000203f2c7825 */ /* 0x001fca00078e002c */
[----:B------:R-:W2:Y:S04]  /*0a10*/  LDG.E.128 R36, desc[UR12][R44.64] ;  /* 0x0000000c2c247981 */ /* 0x000ea8000c1e1d00 */
[----:B------:R0:W3:Y:S01]  /*0a20*/  LDG.E.128 R40, desc[UR12][R44.64+0x10] ;  /* 0x0000100c2c287981 */ /* 0x0000e2000c1e1d00 */
[----:B------:R-:W-:-:S13]  /*0a30*/  ISETP.LT.AND P2, PT, RZ, UR25, PT ;  /* 0x00000019ff007c0c */ /* 0x000fda000bf41270 */
[----:B------:R-:W1:Y:S01]  /*0a40*/  @P2 LDC R50, c[0x0][0x40c] ;  /* 0x00010300ff322b82 */ /* 0x000e620000000800 */
[----:B------:R-:W-:Y:S02]  /*0a50*/  @P2 SHF.L.U32 R49, R32, 0x10, RZ ;  /* 0x0000001020312819 */ /* 0x000fe400000006ff */
[----:B------:R-:W-:Y:S02]  /*0a60*/  @P2 SHF.L.U32 R47, R47, 0x10, RZ ;  /* 0x000000102f2f2819 */ /* 0x000fe400000006ff */
[----:B------:R-:W-:Y:S02]  /*0a70*/  @P2 SHF.L.U32 R46, R46, 0x10, RZ ;  /* 0x000000102e2e2819 */ /* 0x000fe400000006ff */
[----:B------:R-:W-:Y:S01]  /*0a80*/  @P2 SHF.L.U32 R55, R35, 0x10, RZ ;  /* 0x0000001023372819 */ /* 0x000fe200000006ff */
[----:B------:R-:W4:Y:S01]  /*0a90*/  @P2 LDC R54, c[0x0][0x40c] ;  /* 0x00010300ff362b82 */ /* 0x000f220000000800 */
[----:B0-----:R-:W-:Y:S02]  /*0aa0*/  @P2 SHF.L.U32 R44, R33, 0x10, RZ ;  /* 0x00000010212c2819 */ /* 0x001fe400000006ff */
[----:B------:R-:W-:-:S02]  /*0ab0*/  @P2 SHF.L.U32 R59, R79, 0x10, RZ ;  /* 0x000000104f3b2819 */ /* 0x000fc400000006ff */
[----:B------:R-:W-:-:S03]  /*0ac0*/  @P2 SHF.L.U32 R60, R9, 0x10, RZ ;  /* 0x00000010093c2819 */ /* 0x000fc600000006ff */
[----:B------:R-:W0:Y:S08]  /*0ad0*/  @P2 LDC R53, c[0x0][0x40c] ;  /* 0x00010300ff352b82 */ /* 0x000e300000000800 */
[----:B------:R-:W5:Y:S01]  /*0ae0*/  @P2 LDC R58, c[0x0][0x40c] ;  /* 0x00010300ff3a2b82 */ /* 0x000f620000000800 */
[----:B-1----:R-:W-:-:S07]  /*0af0*/  @P2 FMUL.FTZ R49, R49, R50 ;  /* 0x0000003231312220 */ /* 0x002fce0000410000 */
[----:B------:R-:W1:Y:S01]  /*0b00*/  @P2 LDC R56, c[0x0][0x40c] ;  /* 0x00010300ff382b82 */ /* 0x000e620000000800 */
[----:B----4-:R-:W-:Y:S01]  /*0b10*/  @P2 FMUL.FTZ R50, R47, R54 ;  /* 0x000000362f322220 */ /* 0x010fe20000410000 */
[----:B------:R-:W-:-:S06]  /*0b20*/  @P2 SHF.L.U32 R47, R81, 0x10, RZ ;  /* 0x00000010512f2819 */ /* 0x000fcc00000006ff */
[----:B------:R-:W4:Y:S01]  /*0b30*/  @P2 LDC R51, c[0x0][0x40c] ;  /* 0x00010300ff332b82 */ /* 0x000f220000000800 */
[----:B0-----:R-:W-:Y:S01]  /*0b40*/  @P2 FMUL.FTZ R54, R46, R53 ;  /* 0x000000352e362220 */ /* 0x001fe20000410000 */
[----:B------:R-:W-:Y:S01]  /*0b50*/  @P2 SHF.L.U32 R53, R48, 0x10, RZ ;  /* 0x0000001030352819 */ /* 0x000fe200000006ff */
[----:B------:R-:W-:Y:S01]  /*0b60*/  @P2 IMAD.U32 R48, R34, 0x10000, RZ ;  /* 0x0001000022302824 */ /* 0x000fe200078e00ff */
[----:B------:R-:W-:-:S04]  /*0b70*/  @P2 SHF.L.U32 R46, R6, 0x10, RZ ;  /* 0x00000010062e2819 */ /* 0x000fc800000006ff */
[----:B------:R-:W0:Y:S01]  /*0b80*/  @P2 LDC R57, c[0x0][0x40c] ;  /* 0x00010300ff392b82 */ /* 0x000e220000000800 */
[----:B-----5:R-:W-:Y:S01]  /*0b90*/  @P2 FMUL.FTZ R58, R53, R58 ;  /* 0x0000003a353a2220 */ /* 0x020fe20000410000 */
[----:B------:R-:W-:Y:S01]  /*0ba0*/  @P2 SHF.L.U32 R53, R7, 0x10, RZ ;  /* 0x0000001007352819 */ /* 0x000fe200000006ff */
[----:B-1----:R-:W-:Y:S01]  /*0bb0*/  @P2 FMUL.FTZ R61, R55, R56 ;  /* 0x00000038373d2220 */ /* 0x002fe20000410000 */
[----:B------:R-:W-:Y:S01]  /*0bc0*/  @P2 SHF.L.U32 R55, R80, 0x10, RZ ;  /* 0x0000001050372819 */ /* 0x000fe200000006ff */
[----:B------:R-:W-:Y:S02]  /*0bd0*/  @P2 IMAD.U32 R56, R8, 0x10000, RZ ;  /* 0x0001000008382824 */ /* 0x000fe400078e00ff */
[----:B----4-:R-:W-:Y:S01]  /*0be0*/  @P2 FMUL.FTZ R51, R44, R51 ;  /* 0x000000332c332220 */ /* 0x010fe20000410000 */
[----:B0-----:R-:W-:Y:S01]  /*0bf0*/  @P2 FMUL.FTZ R57, R48, R57 ;  /* 0x0000003930392220 */ /* 0x001fe20000410000 */
[----:B--2---:R-:W-:Y:S01]  /*0c00*/  @!P2 MOV R44, R36 ;  /* 0x00000024002ca202 */ /* 0x004fe20000000f00 */
[----:B------:R-:W-:Y:S01]  /*0c10*/  @P2 FFMA.FTZ R44, R49, R46, R36 ;  /* 0x0000002e312c2223 */ /* 0x000fe20000010024 */
[----:B------:R-:W-:Y:S01]  /*0c20*/  MOV R45, R37 ;  /* 0x00000025002d7202 */ /* 0x000fe20000000f00 */
[----:B------:R-:W-:Y:S01]  /*0c30*/  @P2 FFMA.FTZ R45, R50, R47, R37 ;  /* 0x0000002f322d2223 */ /* 0x000fe20000010025 */
[----:B------:R-:W-:Y:S01]  /*0c40*/  MOV R46, R38 ;  /* 0x00000026002e7202 */ /* 0x000fe20000000f00 */
[----:B---3--:R-:W-:Y:S01]  /*0c50*/  IMAD.MOV.U32 R50, RZ, RZ, R42 ;  /* 0x000000ffff327224 */ /* 0x008fe200078e002a */
[----:B------:R-:W-:Y:S01]  /*0c60*/  MOV R47, R39 ;  /* 0x00000027002f7202 */ /* 0x000fe20000000f00 */
[----:B------:R-:W-:Y:S01]  /*0c70*/  @P2 FFMA.FTZ R46, R51, R53, R38 ;  /* 0x00000035332e2223 */ /* 0x000fe20000010026 */
[----:B------:R-:W-:Y:S01]  /*0c80*/  MOV R48, R40 ;  /* 0x0000002800307202 */ /* 0x000fe20000000f00 */
[----:B------:R-:W-:Y:S01]  /*0c90*/  @P2 FFMA.FTZ R47, R54, R55, R39 ;  /* 0x00000037362f2223 */ /* 0x000fe20000010027 */
[----:B------:R-:W-:Y:S01]  /*0ca0*/  MOV R49, R41 ;  /* 0x0000002900317202 */ /* 0x000fe20000000f00 */
[----:B------:R-:W-:Y:S01]  /*0cb0*/  @P2 FFMA.FTZ R48, R57, R56, R40 ;  /* 0x0000003839302223 */ /* 0x000fe20000010028 */
[----:B------:R-:W-:Y:S01]  /*0cc0*/  @P2 FFMA.FTZ R49, R58, R59, R41 ;  /* 0x0000003b3a312223 */ /* 0x000fe20000010029 */
[----:B------:R-:W-:Y:S01]  /*0cd0*/  @P2 FFMA.FTZ R50, R61, R60, R42 ;  /* 0x0000003c3d322223 */ /* 0x000fe2000001002a */
[----:B------:R-:W-:Y:S01]  /*0ce0*/  MOV R51, R43 ;  /* 0x0000002b00337202 */ /* 0x000fe20000000f00 */
[----:B------:R-:W-:Y:S06]  /*0cf0*/  @!P2 BRA `(.L_x_6334) ;  /* 0x0000000000c8a947 */ /* 0x000fec0003800000 */
[----:B------:R-:W-:Y:S02]  /*0d00*/  SHF.L.U32 R52, R52, 0x10, RZ ;  /* 0x0000001034347819 */ /* 0x000fe400000006ff */
[----:B------:R-:W-:-:S03]  /*0d10*/  SHF.L.U32 R51, R78, 0x10, RZ ;  /* 0x000000104e337819 */ /* 0x000fc600000006ff */
[----:B------:R-:W-:-:S04]  /*0d20*/  FMUL.FTZ R52, R52, UR26 ;  /* 0x0000001a34347c20 */ /* 0x000fc80008410000 */
[----:B------:R-:W-:Y:S01]  /*0d30*/  FFMA.FTZ R51, R52, R51, R43 ;  /* 0x0000003334337223 */ /* 0x000fe2000001002b */
[----:B------:R-:W-:Y:S06]  /*0d40*/  BRA `(.L_x_6334) ;  /* 0x0000000000b47947 */ /* 0x000fec0003800000 */
.L_x_6333:
[----:B------:R-:W0:Y:S01]  /*0d50*/  @UP1 LDCU UR4, c[0x0][0x40c] ;  /* 0x00008180ff0417ac */ /* 0x000e220008000800 */
[----:B------:R-:W-:Y:S01]  /*0d60*/  @P1 SHF.L.U32 R45, R32, 0x10, RZ ;  /* 0x00000010202d1819 */ /* 0x000fe200000006ff */
[----:B------:R-:W-:Y:S01]  /*0d70*/  @P1 IMAD.U32 R47, R47, 0x10000, RZ ;  /* 0x000100002f2f1824 */ /* 0x000fe200078e00ff */
[----:B------:R-:W-:Y:S01]  /*0d80*/  @P1 SHF.L.U32 R53, R46, 0x10, RZ ;  /* 0x000000102e351819 */ /* 0x000fe200000006ff */
[----:B------:R-:W1:Y:S01]  /*0d90*/  @UP1 LDCU UR5, c[0x0][0x40c] ;  /* 0x00008180ff0517ac */ /* 0x000e620008000800 */
[----:B------:R-:W-:Y:S01]  /*0da0*/  @P1 SHF.L.U32 R51, R33, 0x10, RZ ;  /* 0x0000001021331819 */ /* 0x000fe200000006ff */
[----:B------:R-:W-:Y:S01]  /*0db0*/  @P1 IMAD.U32 R59, R78, 0x10000, RZ ;  /* 0x000100004e3b1824 */ /* 0x000fe200078e00ff */
[----:B------:R-:W-:Y:S01]  /*0dc0*/  @P1 SHF.L.U32 R56, R80, 0x10, RZ ;  /* 0x0000001050381819 */ /* 0x000fe200000006ff */
[----:B------:R-:W2:Y:S01]  /*0dd0*/  @UP1 LDCU UR19, c[0x0][0x40c] ;  /* 0x00008180ff1317ac */ /* 0x000ea20008000800 */
[----:B------:R-:W-:Y:S02]  /*0de0*/  @P1 SHF.L.U32 R50, R6, 0x10, RZ ;  /* 0x0000001006321819 */ /* 0x000fe400000006ff */
[----:B------:R-:W-:Y:S01]  /*0df0*/  @P1 SHF.L.U32 R54, R7, 0x10, RZ ;  /* 0x0000001007361819 */ /* 0x000fe200000006ff */
[----:B------:R-:W3:Y:S01]  /*0e00*/  @UP1 LDCU UR18, c[0x0][0x40c] ;  /* 0x00008180ff1217ac */ /* 0x000ee20008000800 */
[----:B------:R-:W-:-:S02]  /*0e10*/  MOV R44, RZ ;  /* 0x000000ff002c7202 */ /* 0x000fc40000000f00 */
[----:B------:R-:W-:Y:S01]  /*0e20*/  @P1 SHF.L.U32 R58, R52, 0x10, RZ ;  /* 0x00000010343a1819 */ /* 0x000fe200000006ff */
[----:B------:R-:W4:Y:S01]  /*0e30*/  @UP1 LDCU UR22, c[0x0][0x40c] ;  /* 0x00008180ff1617ac */ /* 0x000f220008000800 */
[----:B------:R-:W-:Y:S01]  /*0e40*/  @P1 SHF.L.U32 R52, R34, 0x10, RZ ;  /* 0x0000001022341819 */ /* 0x000fe200000006ff */
[----:B0-----:R-:W-:Y:S01]  /*0e50*/  @P1 FMUL.FTZ R45, R45, UR4 ;  /* 0x000000042d2d1c20 */ /* 0x001fe20008410000 */
[----:B------:R-:W-:Y:S01]  /*0e60*/  @P1 SHF.L.U32 R55, R79, 0x10, RZ ;  /* 0x000000104f371819 */ /* 0x000fe200000006ff */
[----:B------:R-:W0:Y:S01]  /*0e70*/  @UP1 LDCU UR4, c[0x0][0x40c] ;  /* 0x00008180ff0417ac */ /* 0x000e220008000800 */
[----:B------:R-:W-:Y:S01]  /*0e80*/  @P1 SHF.L.U32 R57, R9, 0x10, RZ ;  /* 0x0000001009391819 */ /* 0x000fe200000006ff */
[----:B-1----:R-:W-:Y:S01]  /*0e90*/  @P1 FMUL.FTZ R49, R47, UR5 ;  /* 0x000000052f311c20 */ /* 0x002fe20008410000 */
[----:B------:R-:W-:Y:S01]  /*0ea0*/  CS2R R46, SRZ ;  /* 0x00000000002e7805 */ /* 0x000fe2000001ff00 */
[----:B------:R-:W1:Y:S01]  /*0eb0*/  @UP1 LDCU UR23, c[0x0][0x40c] ;  /* 0x00008180ff1717ac */ /* 0x000e620008000800 */
[----:B------:R-:W-:Y:S01]  /*0ec0*/  @P1 FMUL.FTZ R44, R45, R50 ;  /* 0x000000322d2c1220 */ /* 0x000fe20000410000 */
[----:B--2---:R-:W-:Y:S01]  /*0ed0*/  @P1 FMUL.FTZ R53, R53, UR19 ;  /* 0x0000001335351c20 */ /* 0x004fe20008410000 */
[----:B------:R-:W-:Y:S01]  /*0ee0*/  @P1 SHF.L.U32 R50, R81, 0x10, RZ ;  /* 0x0000001051321819 */ /* 0x000fe200000006ff */
[----:B------:R-:W2:Y:S01]  /*0ef0*/  @UP1 LDCU UR5, c[0x0][0x40c] ;  /* 0x00008180ff0517ac */ /* 0x000ea20008000800 */
[----:B------:R-:W-:Y:S01]  /*0f00*/  MOV R45, RZ ;  /* 0x000000ff002d7202 */ /* 0x000fe20000000f00 */
[----:B---3--:R-:W-:Y:S01]  /*0f10*/  @P1 FMUL.FTZ R51, R51, UR18 ;  /* 0x0000001233331c20 */ /* 0x008fe20008410000 */
[----:B------:R-:W-:Y:S01]  /*0f20*/  @P1 FMUL.FTZ R47, R53, R56 ;  /* 0x00000038352f1220 */ /* 0x000fe20000410000 */
[----:B------:R-:W-:Y:S01]  /*0f30*/  @P1 SHF.L.U32 R56, R35, 0x10, RZ ;  /* 0x0000001023381819 */ /* 0x000fe200000006ff */
[----:B------:R-:W-:Y:S01]  /*0f40*/  @P1 FMUL.FTZ R45, R49, R50 ;  /* 0x00000032312d1220 */ /* 0x000fe20000410000 */
[----:B------:R-:W-:Y:S01]  /*0f50*/  @P1 FMUL.FTZ R46, R51, R54 ;  /* 0x00000036332e1220 */ /* 0x000fe20000410000 */
[----:B------:R-:W-:Y:S01]  /*0f60*/  @P1 IMAD.U32 R54, R48, 0x10000, RZ ;  /* 0x0001000030361824 */ /* 0x000fe200078e00ff */
[----:B------:R-:W-:Y:S01]  /*0f70*/  @P1 SHF.L.U32 R53, R8, 0x10, RZ ;  /* 0x0000001008351819 */ /* 0x000fe200000006ff */
[----:B----4-:R-:W-:Y:S01]  /*0f80*/  @P1 FMUL.FTZ R52, R52, UR22 ;  /* 0x0000001634341c20 */ /* 0x010fe20008410000 */
[----:B------:R-:W-:Y:S01]  /*0f90*/  CS2R R48, SRZ ;  /* 0x0000000000307805 */ /* 0x000fe2000001ff00 */
[----:B0-----:R-:W-:Y:S01]  /*0fa0*/  @P1 FMUL.FTZ R54, R54, UR4 ;  /* 0x0000000436361c20 */ /* 0x001fe20008410000 */
[----:B------:R-:W-:Y:S01]  /*0fb0*/  CS2R R50, SRZ ;  /* 0x0000000000327805 */ /* 0x000fe2000001ff00 */
[----:B------:R-:W-:Y:S01]  /*0fc0*/  @P1 FMUL.FTZ R48, R52, R53 ;  /* 0x0000003534301220 */ /* 0x000fe20000410000 */
[----:B-1----:R-:W-:Y:S01]  /*0fd0*/  @P1 FMUL.FTZ R56, R56, UR23 ;  /* 0x0000001738381c20 */ /* 0x002fe20008410000 */
[----:B------:R-:W-:Y:S01]  /*0fe0*/  @P1 FMUL.FTZ R49, R54, R55 ;  /* 0x0000003736311220 */ /* 0x000fe20000410000 */
[----:B--2---:R-:W-:-:S02]  /*0ff0*/  @P1 FMUL.FTZ R58, R58, UR5 ;  /* 0x000000053a3a1c20 */ /* 0x004fc40008410000 */
[----:B------:R-:W-:Y:S02]  /*1000*/  @P1 FMUL.FTZ R50, R56, R57 ;  /* 0x0000003938321220 */ /* 0x000fe40000410000 */
[----:B------:R-:W-:-:S07]  /*1010*/  @P1 FMUL.FTZ R51, R58, R59 ;  /* 0x0000003b3a331220 */ /* 0x000fce0000410000 */
.L_x_6334:
        /* <DEDUP_REMOVED lines=10> */
[----:B------:R0:W-:Y:S04]  /*10c0*/  STG.E.128 desc[UR12][R56.64+0x10], R48 ;  /* 0x0000103038007986 */ /* 0x0001e8000c101d0c */
[----:B------:R0:W5:Y:S04]  /*10d0*/  @P1 LDG.E.128 R32, desc[UR12][R54.64] ;  /* 0x0000000c36201981 */ /* 0x000168000c1e1d00 */
[----:B------:R0:W5:Y:S04]  /*10e0*/  @P0 LDG.E.128 R36, desc[UR12][R52.64] ;  /* 0x0000000c34240981 */ /* 0x000168000c1e1d00 */
[----:B------:R0:W5:Y:S01]  /*10f0*/  @P0 LDG.E.128 R40, desc[UR12][R52.64+0x10] ;  /* 0x0000100c34280981 */ /* 0x000162000c1e1d00 */
[----:B------:R-:W-:Y:S05]  /*1100*/  @!P0 BRA `(.L_x_6335) ;  /* 0x0000000000d88947 */ /* 0x000fea0003800000 */
[----:B------:R-:W-:-:S13]  /*1110*/  ISETP.LT.AND P2, PT, RZ, UR25, PT ;  /* 0x00000019ff007c0c */ /* 0x000fda000bf41270 */
[----:B0-----:R-:W0:Y:S01]  /*1120*/  @P2 LDC R55, c[0x0][0x40c] ;  /* 0x00010300ff372b82 */ /* 0x001e220000000800 */
[C---:B-----5:R-:W-:Y:S02]  /*1130*/  @P2 SHF.L.U32 R54, R32.reuse, 0x10, RZ ;  /* 0x0000001020362819 */ /* 0x060fe400000006ff */
[C---:B------:R-:W-:Y:S02]  /*1140*/  @P2 SHF.L.U32 R58, R33.reuse, 0x10, RZ ;  /* 0x00000010213a2819 */ /* 0x040fe400000006ff */
[----:B------:R-:W-:Y:S02]  /*1150*/  @P2 PRMT R52, R32, 0x7632, R52 ;  /* 0x0000763220342816 */ /* 0x000fe40000000034 */
[----:B------:R-:W-:Y:S01]  /*1160*/  @P2 PRMT R53, R33, 0x7632, R53 ;  /* 0x0000763221352816 */ /* 0x000fe20000000035 */
[----:B------:R-:W1:Y:S01]  /*1170*/  @P2 LDC R59, c[0x0][0x40c] ;  /* 0x00010300ff3b2b82 */ /* 0x000e620000000800 */
[----:B------:R-:W-:Y:S02]  /*1180*/  @P2 SHF.L.U32 R52, R52, 0x10, RZ ;  /* 0x0000001034342819 */ /* 0x000fe400000006ff */
[----:B------:R-:W-:Y:S01]  /*1190*/  @P2 SHF.L.U32 R64, R34, 0x10, RZ ;  /* 0x0000001022402819 */ /* 0x000fe200000006ff */
[----:B------:R-:W-:Y:S01]  /*11a0*/  @P2 IMAD.U32 R53, R53, 0x10000, RZ ;  /* 0x0001000035352824 */ /* 0x000fe200078e00ff */
[----:B------:R-:W-:-:S03]  /*11b0*/  @P2 SHF.L.U32 R66, R35, 0x10, RZ ;  /* 0x0000001023422819 */ /* 0x000fc600000006ff */
[----:B------:R-:W2:Y:S08]  /*11c0*/  @P2 LDC R57, c[0x0][0x40c] ;  /* 0x00010300ff392b82 */ /* 0x000eb00000000800 */
[----:B------:R-:W3:Y:S01]  /*11d0*/  @P2 LDC R67, c[0x0][0x40c] ;  /* 0x00010300ff432b82 */ /* 0x000ee20000000800 */
[----:B0-----:R-:W-:Y:S01]  /*11e0*/  @P2 FMUL.FTZ R61, R54, R55 ;  /* 0x00000037363d2220 */ /* 0x001fe20000410000 */
[----:B------:R-:W-:-:S02]  /*11f0*/  @P2 PRMT R55, R34, 0x7632, R55 ;  /* 0x0000763222372816 */ /* 0x000fc40000000037 */
[----:B------:R-:W-:-:S04]  /*1200*/  MOV R54, R38 ;  /* 0x0000002600367202 */ /* 0x000fc80000000f00 */
[----:B------:R-:W0:Y:S01]  /*1210*/  @P2 LDC R60, c[0x0][0x40c] ;  /* 0x00010300ff3c2b82 */ /* 0x000e220000000800 */
[----:B-1----:R-:W-:Y:S01]  /*1220*/  @P2 FMUL.FTZ R65, R58, R59 ;  /* 0x0000003b3a412220 */ /* 0x002fe20000410000 */
[----:B------:R-:W-:Y:S02]  /*1230*/  @P2 SHF.L.U32 R58, R55, 0x10, RZ ;  /* 0x00000010373a2819 */ /* 0x000fe400000006ff */
[----:B------:R-:W-:Y:S02]  /*1240*/  @P2 SHF.L.U32 R55, R14, 0x10, RZ ;  /* 0x000000100e372819 */ /* 0x000fe400000006ff */
[----:B------:R-:W-:Y:S02]  /*1250*/  @P2 SHF.L.U32 R59, R15, 0x10, RZ ;  /* 0x000000100f3b2819 */ /* 0x000fe400000006ff */
[----:B------:R-:W1:Y:S01]  /*1260*/  @P2 LDC R115, c[0x0][0x40c] ;  /* 0x00010300ff732b82 */ /* 0x000e620000000800 */
[----:B--2---:R-:W-:Y:S01]  /*1270*/  @P2 FMUL.FTZ R56, R52, R57 ;  /* 0x0000003934382220 */ /* 0x004fe20000410000 */
[----:B------:R-:W-:Y:S01]  /*1280*/  MOV R52, R36 ;  /* 0x0000002400347202 */ /* 0x000fe20000000f00 */
[----:B------:R-:W-:-:S02]  /*1290*/  @P2 IMAD.U32 R57, R91, 0x10000, RZ ;  /* 0x000100005b392824 */ /* 0x000fc400078e00ff */
[----:B------:R-:W-:Y:S01]  /*12a0*/  @P2 FFMA.FTZ R52, R61, R55, R36 ;  /* 0x000000373d342223 */ /* 0x000fe20000010024 */
[----:B------:R-:W-:Y:S01]  /*12b0*/  @P2 FFMA.FTZ R54, R65, R59, R38 ;  /* 0x0000003b41362223 */ /* 0x000fe20000010026 */
[----:B------:R-:W-:Y:S01]  /*12c0*/  @P2 IMAD.U32 R59, R90, 0x10000, RZ ;  /* 0x000100005a3b2824 */ /* 0x000fe200078e00ff */
[----:B------:R-:W-:Y:S01]  /*12d0*/  @P2 SHF.L.U32 R61, R16, 0x10, RZ ;  /* 0x00000010103d2819 */ /* 0x000fe200000006ff */
[----:B------:R-:W2:Y:S01]  /*12e0*/  @P2 LDC R117, c[0x0][0x40c] ;  /* 0x00010300ff752b82 */ /* 0x000ea20000000800 */
[----:B---3--:R-:W-:Y:S01]  /*12f0*/  @P2 FMUL.FTZ R87, R64, R67 ;  /* 0x0000004340572220 */ /* 0x008fe20000410000 */
[----:B------:R-:W-:Y:S02]  /*1300*/  @P2 SHF.L.U32 R65, R89, 0x10, RZ ;  /* 0x0000001059412819 */ /* 0x000fe400000006ff */
[----:B------:R-:W-:Y:S02]  /*1310*/  @P2 SHF.L.U32 R67, R17, 0x10, RZ ;  /* 0x0000001011432819 */ /* 0x000fe400000006ff */
[----:B------:R-:W-:Y:S01]  /*1320*/  MOV R55, R39 ;  /* 0x0000002700377202 */ /* 0x000fe20000000f00 */
[----:B0-----:R-:W-:Y:S01]  /*1330*/  @P2 FMUL.FTZ R60, R53, R60 ;  /* 0x0000003c353c2220 */ /* 0x001fe20000410000 */
[----:B------:R-:W-:Y:S01]  /*1340*/  MOV R53, R37 ;  /* 0x0000002500357202 */ /* 0x000fe20000000f00 */
[----:B------:R-:W-:Y:S01]  /*1350*/  @P2 FFMA.FTZ R53, R56, R57, R37 ;  /* 0x0000003938352223 */ /* 0x000fe20000010025 */
[----:B------:R-:W-:Y:S01]  /*1360*/  MOV R56, R40 ;  /* 0x0000002800387202 */ /* 0x000fe20000000f00 */
[----:B------:R-:W-:Y:S01]  /*1370*/  @P2 FFMA.FTZ R55, R60, R59, R39 ;  /* 0x0000003b3c372223 */ /* 0x000fe20000010027 */
[----:B------:R-:W-:Y:S01]  /*1380*/  MOV R57, R41 ;  /* 0x0000002900397202 */ /* 0x000fe20000000f00 */
[----:B------:R-:W-:Y:S01]  /*1390*/  @P2 FFMA.FTZ R56, R87, R61, R40 ;  /* 0x0000003d57382223 */ /* 0x000fe20000010028 */
[----:B------:R-:W-:Y:S01]  /*13a0*/  MOV R59, R43 ;  /* 0x0000002b003b7202 */ /* 0x000fe20000000f00 */
[----:B-1----:R-:W-:Y:S01]  /*13b0*/  @P2 FMUL.FTZ R64, R58, R115 ;  /* 0x000000733a402220 */ /* 0x002fe20000410000 */
[----:B------:R-:W-:-:S03]  /*13c0*/  MOV R58, R42 ;  /* 0x0000002a003a7202 */ /* 0x000fc60000000f00 */
[----:B------:R-:W-:Y:S01]  /*13d0*/  @P2 FFMA.FTZ R57, R64, R65, R41 ;  /* 0x0000004140392223 */ /* 0x000fe20000010029 */
[----:B--2---:R-:W-:-:S04]  /*13e0*/  @P2 FMUL.FTZ R117, R66, R117 ;  /* 0x0000007542752220 */ /* 0x004fc80000410000 */
        /* <DEDUP_REMOVED lines=8> */
.L_x_6335:
[----:B------:R-:W1:Y:S01]  /*1470*/  @UP1 LDCU UR4, c[0x0][0x40c] ;  /* 0x00008180ff0417ac */ /* 0x000e620008000800 */
[----:B0----5:R-:W-:Y:S01]  /*1480*/  @P1 IMAD.U32 R53, R32, 0x10000, RZ ;  /* 0x0001000020351824 */ /* 0x021fe200078e00ff */
[----:B------:R-:W-:Y:S01]  /*1490*/  @P1 SHF.L.U32 R54, R14, 0x10, RZ ;  /* 0x000000100e361819 */ /* 0x000fe200000006ff */
[----:B------:R-:W-:Y:S01]  /*14a0*/  @P1 IMAD.U32 R57, R35, 0x10000, RZ ;  /* 0x0001000023391824 */ /* 0x000fe200078e00ff */
[----:B------:R-:W0:Y:S01]  /*14b0*/  @UP1 LDCU UR5, c[0x0][0x40c] ;  /* 0x00008180ff0517ac */ /* 0x000e220008000800 */
[----:B------:R-:W-:Y:S01]  /*14c0*/  MOV R52, RZ ;  /* 0x000000ff00347202 */ /* 0x000fe20000000f00 */
[----:B------:R-:W-:Y:S01]  /*14d0*/  @P1 IMAD.U32 R87, R89, 0x10000, RZ ;  /* 0x0001000059571824 */ /* 0x000fe200078e00ff */
[----:B------:R-:W-:Y:S01]  /*14e0*/  @P1 SHF.L.U32 R55, R34, 0x10, RZ ;  /* 0x0000001022371819 */ /* 0x000fe200000006ff */
[----:B------:R-:W2:Y:S01]  /*14f0*/  @UP1 LDCU UR19, c[0x0][0x40c] ;  /* 0x00008180ff1317ac */ /* 0x000ea20008000800 */
[----:B------:R-:W-:Y:S02]  /*1500*/  @P1 SHF.L.U32 R64, R16, 0x10, RZ ;  /* 0x0000001010401819 */ /* 0x000fe400000006ff */
[----:B------:R-:W-:Y:S01]  /*1510*/  @P1 SHF.L.U32 R60, R15, 0x10, RZ ;  /* 0x000000100f3c1819 */ /* 0x000fe200000006ff */
[----:B------:R-:W3:Y:S01]  /*1520*/  @UP1 LDCU UR22, c[0x0][0x40c] ;  /* 0x00008180ff1617ac */ /* 0x000ee20008000800 */
[----:B------:R-:W-:-:S02]  /*1530*/  MOV R56, RZ ;  /* 0x000000ff00387202 */ /* 0x000fc40000000f00 */
[----:B------:R-:W-:Y:S01]  /*1540*/  @P1 PRMT R59, R32, 0x7632, R59 ;  /* 0x00007632203b1816 */ /* 0x000fe2000000003b */
[----:B------:R-:W4:Y:S01]  /*1550*/  @UP1 LDCU UR18, c[0x0][0x40c] ;  /* 0x00008180ff1217ac */ /* 0x000f220008000800 */
[----:B------:R-:W-:Y:S01]  /*1560*/  @P1 PRMT R61, R33, 0x7632, R61 ;  /* 0x00007632213d1816 */ /* 0x000fe2000000003d */
[----:B-1----:R-:W-:Y:S01]  /*1570*/  @P1 FMUL.FTZ R53, R53, UR4 ;  /* 0x0000000435351c20 */ /* 0x002fe20008410000 */
[----:B------:R-:W-:Y:S01]  /*1580*/  @P1 PRMT R65, R35, 0x7632, R65 ;  /* 0x0000763223411816 */ /* 0x000fe20000000041 */
[----:B------:R-:W1:Y:S01]  /*1590*/  @UP1 LDCU UR4, c[0x0][0x40c] ;  /* 0x00008180ff0417ac */ /* 0x000e620008000800 */
[----:B------:R-:W-:Y:S01]  /*15a0*/  @P1 SHF.L.U32 R66, R17, 0x10, RZ ;  /* 0x0000001011421819 */ /* 0x000fe200000006ff */
[----:B------:R-:W-:Y:S01]  /*15b0*/  @P1 FMUL.FTZ R52, R53, R54 ;  /* 0x0000003635341220 */ /* 0x000fe20000410000 */
[----:B------:R-:W-:Y:S02]  /*15c0*/  @P1 SHF.L.U32 R53, R33, 0x10, RZ ;  /* 0x0000001021351819 */ /* 0x000fe400000006ff */
[----:B------:R-:W-:Y:S01]  /*15d0*/  MOV R54, RZ ;  /* 0x000000ff00367202 */ /* 0x000fe20000000f00 */
[----:B--2---:R-:W-:Y:S01]  /*15e0*/  @P1 FMUL.FTZ R55, R55, UR19 ;  /* 0x0000001337371c20 */ /* 0x004fe20008410000 */
[----:B------:R-:W2:Y:S01]  /*15f0*/  @UP1 LDCU UR19, c[0x0][0x40c] ;  /* 0x00008180ff1317ac */ /* 0x000ea20008000800 */
[----:B0-----:R-:W-:Y:S01]  /*1600*/  @P1 FMUL.FTZ R53, R53, UR5 ;  /* 0x0000000535351c20 */ /* 0x001fe20008410000 */
[----:B------:R-:W-:Y:S01]  /*1610*/  @P1 SHF.L.U32 R61, R61, 0x10, RZ ;  /* 0x000000103d3d1819 */ /* 0x000fe200000006ff */
[----:B------:R-:W-:Y:S01]  /*1620*/  @P1 FMUL.FTZ R56, R55, R64 ;  /* 0x0000004037381220 */ /* 0x000fe20000410000 */
[----:B------:R-:W0:Y:S01]  /*1630*/  @UP1 LDCU UR5, c[0x0][0x40c] ;  /* 0x00008180ff0517ac */ /* 0x000e220008000800 */
[----:B------:R-:W-:Y:S01]  /*1640*/  @P1 PRMT R64, R34, 0x7632, R64 ;  /* 0x0000763222401816 */ /* 0x000fe20000000040 */
[----:B---3--:R-:W-:Y:S01]  /*1650*/  @P1 FMUL.FTZ R57, R57, UR22 ;  /* 0x0000001639391c20 */ /* 0x008fe20008410000 */
[----:B------:R-:W-:Y:S01]  /*1660*/  @P1 FMUL.FTZ R54, R53, R60 ;  /* 0x0000003c35361220 */ /* 0x000fe20000410000 */
[----:B------:R-:W-:Y:S01]  /*1670*/  @P1 SHF.L.U32 R60, R59, 0x10, RZ ;  /* 0x000000103b3c1819 */ /* 0x000fe200000006ff */
[----:B----4-:R-:W-:Y:S01]  /*1680*/  @P1 FMUL.FTZ R61, R61, UR18 ;  /* 0x000000123d3d1c20 */ /* 0x010fe20008410000 */
[----:B------:R-:W-:Y:S01]  /*1690*/  @P1 SHF.L.U32 R65, R65, 0x10, RZ ;  /* 0x0000001041411819 */ /* 0x000fe200000006ff */
[----:B------:R-:W-:Y:S01]  /*16a0*/  @P1 IMAD.U32 R64, R64, 0x10000, RZ ;  /* 0x0001000040401824 */ /* 0x000fe200078e00ff */
[----:B------:R-:W-:Y:S01]  /*16b0*/  MOV R58, RZ ;  /* 0x000000ff003a7202 */ /* 0x000fe20000000f00 */
[----:B------:R-:W-:Y:S01]  /*16c0*/  @P1 FMUL.FTZ R58, R57, R66 ;  /* 0x00000042393a1220 */ /* 0x000fe20000410000 */
[----:B------:R-:W-:Y:S01]  /*16d0*/  @P1 SHF.L.U32 R67, R91, 0x10, RZ ;  /* 0x000000105b431819 */ /* 0x000fe200000006ff */
[----:B-1----:R-:W-:Y:S01]  /*16e0*/  @P1 FMUL.FTZ R60, R60, UR4 ;  /* 0x000000043c3c1c20 */ /* 0x002fe20008410000 */
[----:B------:R-:W-:-:S02]  /*16f0*/  @P1 SHF.L.U32 R66, R90, 0x10, RZ ;  /* 0x000000105a421819 */ /* 0x000fc400000006ff */
[----:B------:R-:W-:Y:S01]  /*1700*/  @P1 SHF.L.U32 R86, R88, 0x10, RZ ;  /* 0x0000001058561819 */ /* 0x000fe200000006ff */
[----:B--2---:R-:W-:Y:S01]  /*1710*/  @P1 FMUL.FTZ R65, R65, UR19 ;  /* 0x0000001341411c20 */ /* 0x004fe20008410000 */
[----:B------:R-:W-:Y:S01]  /*1720*/  MOV R53, RZ ;  /* 0x000000ff00357202 */ /* 0x000fe20000000f00 */
[----:B------:R-:W-:Y:S01]  /*1730*/  @P1 FMUL.FTZ R53, R67, R60 ;  /* 0x0000003c43351220 */ /* 0x000fe20000410000 */
[----:B0-----:R-:W-:Y:S01]  /*1740*/  @P1 FMUL.FTZ R64, R64, UR5 ;  /* 0x0000000540401c20 */ /* 0x001fe20008410000 */
[----:B------:R-:W-:Y:S01]  /*1750*/  MOV R55, RZ ;  /* 0x000000ff00377202 */ /* 0x000fe20000000f00 */
[----:B------:R-:W-:Y:S01]  /*1760*/  @P1 FMUL.FTZ R55, R66, R61 ;  /* 0x0000003d42371220 */ /* 0x000fe20000410000 */
[----:B------:R-:W-:Y:S01]  /*1770*/  MOV R57, RZ ;  /* 0x000000ff00397202 */ /* 0x000fe20000000f00 */
[----:B------:R-:W-:Y:S01]  /*1780*/  @P1 FMUL.FTZ R57, R87, R64 ;  /* 0x0000004057391220 */ /* 0x000fe20000410000 */
[----:B------:R-:W-:Y:S01]  /*1790*/  MOV R59, RZ ;  /* 0x000000ff003b7202 */ /* 0x000fe20000000f00 */
[----:B------:R-:W-:-:S07]  /*17a0*/  @P1 FMUL.FTZ R59, R86, R65 ;  /* 0x00000041563b1220 */ /* 0x000fce0000410000 */
.L_x_6336:
[----:B------:R-:W0:Y:S01]  /*17b0*/  @P0 LDC.64 R60, c[0x0][0x3a0] ;  /* 0x0000e800ff3c0b82 */ /* 0x000e220000000a00 */
[----:B------:R-:W1:Y:S01]  /*17c0*/  @UP1 LDCU.64 UR4, c[0x0][0x390] ;  /* 0x00007200ff0417ac */ /* 0x000e620008000a00 */
[----:B------:R-:W-:Y:S02]  /*17d0*/  IADD3 R65, PT, PT, R63, 0x100, RZ ;  /* 0x000001003f417810 */ /* 0x000fe40007ffe0ff */
[----:B------:R-:W-:Y:S02]  /*17e0*/  @P1 IADD3 R62, PT, PT, R62, 0x200, RZ ;  /* 0x000002003e3e1810 */ /* 0x000fe40007ffe0ff */
[----:B------:R-:W-:Y:S01]  /*17f0*/  MOV R67, 0x10 ;  /* 0x0000001000437802 */ /* 0x000fe20000000f00 */
[----:B------:R-:W-:Y:S01]  /*1800*/  IMAD.WIDE.U32 R64, R65, 0x20, R112 ;  /* 0x0000002041407825 */ /* 0x000fe200078e0070 */
[----:B------:R-:W-:-:S04]  /*1810*/  IADD3 R115, PT, PT, R63, 0x200, RZ ;  /* 0x000002003f737810 */ /* 0x000fc80007ffe0ff */
[----:B------:R2:W-:Y:S04]  /*1820*/  STG.E.128 desc[UR12][R64.64], R52 ;  /* 0x0000003440007986 */ /* 0x0005e8000c101d0c */
[----:B------:R2:W-:Y:S01]  /*1830*/  STG.E.128 desc[UR12][R64.64+0x10], R56 ;  /* 0x0000103840007986 */ /* 0x0005e2000c101d0c */
[----:B-1----:R-:W-:-:S04]  /*1840*/  @P1 IMAD.WIDE.U32 R62, R62, R67, UR4 ;  /* 0x000000043e3e1e25 */ /* 0x002fc8000f8e0043 */
[----:B0-----:R-:W-:Y:S01]  /*1850*/  @P0 IMAD.WIDE.U32 R60, R115, 0x20, R60 ;  /* 0x00000020733c0825 */ /* 0x001fe200078e003c */
[----:B------:R2:W5:Y:S04]  /*1860*/  @P1 LDG.E.128 R32, desc[UR12][R62.64] ;  /* 0x0000000c3e201981 */ /* 0x000568000c1e1d00 */
[----:B------:R2:W5:Y:S04]  /*1870*/  @P0 LDG.E.128 R36, desc[UR12][R60.64] ;  /* 0x0000000c3c240981 */ /* 0x000568000c1e1d00 */
[----:B------:R2:W5:Y:S01]  /*1880*/  @P0 LDG.E.128 R40, desc[UR12][R60.64+0x10] ;  /* 0x0000100c3c280981 */ /* 0x000562000c1e1d00 */
[----:B------:R-:W-:Y:S05]  /*1890*/  @!P0 BRA `(.L_x_6337) ;  /* 0x0000000000d88947 */ /* 0x000fea0003800000 */
[----:B------:R-:W-:-:S13]  /*18a0*/  ISETP.LT.AND P0, PT, RZ, UR25, PT ;  /* 0x00000019ff007c0c */ /* 0x000fda000bf01270 */
[----:B--2---:R-:W0:Y:S01]  /*18b0*/  @P0 LDC R62, c[0x0][0x40c] ;  /* 0x00010300ff3e0b82 */ /* 0x004e220000000800 */
[C---:B-----5:R-:W-:Y:S01]  /*18c0*/  @P0 PRMT R60, R32.reuse, 0x7632, R60 ;  /* 0x00007632203c0816 */ /* 0x060fe2000000003c */
[----:B------:R-:W-:Y:S01]  /*18d0*/  @P0 IMAD.U32 R61, R32, 0x10000, RZ ;  /* 0x00010000203d0824 */ /* 0x000fe200078e00ff */
[----:B------:R-:W-:Y:S02]  /*18e0*/  @P0 SHF.L.U32 R66, R33, 0x10, RZ ;  /* 0x0000001021420819 */ /* 0x000fe400000006ff */
[----:B------:R-:W-:Y:S02]  /*18f0*/  @P0 SHF.L.U32 R60, R60, 0x10, RZ ;  /* 0x000000103c3c0819 */ /* 0x000fe400000006ff */
[----:B------:R-:W-:Y:S01]  /*1900*/  @P0 SHF.L.U32 R65, R99, 0x10, RZ ;  /* 0x0000001063410819 */ /* 0x000fe200000006ff */
[----:B------:R-:W1:Y:S01]  /*1910*/  @P0 LDC R63, c[0x0][0x40c] ;  /* 0x00010300ff3f0b82 */ /* 0x000e620000000800 */
[----:B------:R-:W-:-:S07]  /*1920*/  @P0 SHF.L.U32 R114, R35, 0x10, RZ ;  /* 0x0000001023720819 */ /* 0x000fce00000006ff */
[----:B------:R-:W2:Y:S08]  /*1930*/  @P0 LDC R87, c[0x0][0x40c] ;  /* 0x00010300ff570b82 */ /* 0x000eb00000000800 */
[----:B------:R-:W3:Y:S01]  /*1940*/  @P0 LDC R117, c[0x0][0x40c] ;  /* 0x00010300ff750b82 */ /* 0x000ee20000000800 */
[----:B0-----:R-:W-:Y:S01]  /*1950*/  @P0 FMUL.FTZ R67, R61, R62 ;  /* 0x0000003e3d430220 */ /* 0x001fe20000410000 */
[----:B------:R-:W-:-:S06]  /*1960*/  MOV R61, R37 ;  /* 0x00000025003d7202 */ /* 0x000fcc0000000f00 */
[----:B------:R-:W0:Y:S01]  /*1970*/  @P0 LDC R64, c[0x0][0x40c] ;  /* 0x00010300ff400b82 */ /* 0x000e220000000800 */
[----:B-1----:R-:W-:Y:S01]  /*1980*/  @P0 FMUL.FTZ R62, R60, R63 ;  /* 0x0000003f3c3e0220 */ /* 0x002fe20000410000 */
[----:B------:R-:W-:Y:S02]  /*1990*/  @P0 SHF.L.U32 R63, R70, 0x10, RZ ;  /* 0x00000010463f0819 */ /* 0x000fe400000006ff */
[----:B------:R-:W-:Y:S01]  /*19a0*/  MOV R60, R36 ;  /* 0x00000024003c7202 */ /* 0x000fe20000000f00 */
[----:B------:R-:W-:Y:S01]  /*19b0*/  @P0 FFMA.FTZ R61, R62, R65, R37 ;  /* 0x000000413e3d0223 */ /* 0x000fe20000010025 */
[----:B------:R-:W-:Y:S02]  /*19c0*/  IMAD.MOV.U32 R62, RZ, RZ, R38 ;  /* 0x000000ffff3e7224 */ /* 0x000fe400078e0026 */
[----:B------:R-:W-:Y:S01]  /*19d0*/  @P0 FFMA.FTZ R60, R67, R63, R36 ;  /* 0x0000003f433c0223 */ /* 0x000fe20000010024 */
[----:B--2---:R-:W-:Y:S01]  /*19e0*/  @P0 FMUL.FTZ R87, R66, R87 ;  /* 0x0000005742570220 */ /* 0x004fe20000410000 */
[----:B------:R-:W1:Y:S01]  /*19f0*/  @P0 LDC R119, c[0x0][0x40c] ;  /* 0x00010300ff770b82 */ /* 0x000e620000000800 */
[----:B------:R-:W-:-:S02]  /*1a00*/  @P0 PRMT R66, R33, 0x7632, R66 ;  /* 0x0000763221420816 */ /* 0x000fc40000000042 */
[----:B------:R-:W-:Y:S02]  /*1a10*/  @P0 SHF.L.U32 R63, R71, 0x10, RZ ;  /* 0x00000010473f0819 */ /* 0x000fe400000006ff */
[----:B------:R-:W-:Y:S02]  /*1a20*/  @P0 SHF.L.U32 R66, R66, 0x10, RZ ;  /* 0x0000001042420819 */ /* 0x000fe400000006ff */
[----:B------:R-:W-:Y:S01]  /*1a30*/  @P0 SHF.L.U32 R67, R98, 0x10, RZ ;  /* 0x0000001062430819 */ /* 0x000fe200000006ff */
[----:B------:R-:W2:Y:S01]  /*1a40*/  @P0 LDC R65, c[0x0][0x40c] ;  /* 0x00010300ff410b82 */ /* 0x000ea20000000800 */
[----:B------:R-:W-:Y:S01]  /*1a50*/  @P0 FFMA.FTZ R62, R87, R63, R38 ;  /* 0x0000003f573e0223 */ /* 0x000fe20000010026 */
[----:B---3--:R-:W-:Y:S01]  /*1a60*/  @P0 FMUL.FTZ R66, R66, R117 ;  /* 0x0000007542420220 */ /* 0x008fe20000410000 */
[----:B------:R-:W-:Y:S02]  /*1a70*/  MOV R63, R39 ;  /* 0x00000027003f7202 */ /* 0x000fe40000000f00 */
[----:B------:R-:W-:Y:S01]  /*1a80*/  @P0 SHF.L.U32 R87, R34, 0x10, RZ ;  /* 0x0000001022570819 */ /* 0x000fe200000006ff */
[----:B------:R-:W-:Y:S01]  /*1a90*/  @P0 FFMA.FTZ R63, R66, R67, R39 ;  /* 0x00000043423f0223 */ /* 0x000fe20000010027 */
[----:B------:R-:W-:-:S02]  /*1aa0*/  @P0 PRMT R66, R34, 0x7632, R66 ;  /* 0x0000763222420816 */ /* 0x000fc40000000042 */
[----:B------:R-:W-:Y:S01]  /*1ab0*/  @P0 SHF.L.U32 R67, R72, 0x10, RZ ;  /* 0x0000001048430819 */ /* 0x000fe200000006ff */
[----:B0-----:R-:W-:Y:S01]  /*1ac0*/  @P0 FMUL.FTZ R87, R87, R64 ;  /* 0x0000004057570220 */ /* 0x001fe20000410000 */
[----:B------:R-:W-:Y:S01]  /*1ad0*/  MOV R64, R40 ;  /* 0x0000002800407202 */ /* 0x000fe20000000f00 */
[----:B------:R-:W-:Y:S02]  /*1ae0*/  @P0 IMAD.U32 R66, R66, 0x10000, RZ ;  /* 0x0001000042420824 */ /* 0x000fe400078e00ff */
[----:B------:R-:W-:Y:S01]  /*1af0*/  @P0 FFMA.FTZ R64, R87, R67, R40 ;  /* 0x0000004357400223 */ /* 0x000fe20000010028 */
[----:B------:R-:W-:Y:S01]  /*1b00*/  @P0 SHF.L.U32 R67, R97, 0x10, RZ ;  /* 0x0000001061430819 */ /* 0x000fe200000006ff */
[----:B-1----:R-:W-:Y:S01]  /*1b10*/  @P0 FMUL.FTZ R86, R66, R119 ;  /* 0x0000007742560220 */ /* 0x002fe20000410000 */
[----:B------:R-:W-:Y:S02]  /*1b20*/  @P0 SHF.L.U32 R87, R73, 0x10, RZ ;  /* 0x0000001049570819 */ /* 0x000fe400000006ff */
[----:B------:R-:W-:Y:S01]  /*1b30*/  MOV R66, R42 ;  /* 0x0000002a00427202 */ /* 0x000fe20000000f00 */
[----:B--2---:R-:W-:Y:S01]  /*1b40*/  @P0 FMUL.FTZ R117, R114, R65 ;  /* 0x0000004172750220 */ /* 0x004fe20000410000 */
[----:B------:R-:W-:Y:S01]  /*1b50*/  MOV R65, R41 ;  /* 0x0000002900417202 */ /* 0x000fe20000000f00 */
[----:B------:R-:W-:Y:S01]  /*1b60*/  @P0 FFMA.FTZ R65, R86, R67, R41 ;  /* 0x0000004356410223 */ /* 0x000fe20000010029 */
[----:B------:R-:W-:-:S02]  /*1b70*/  IMAD.MOV.U32 R67, RZ, RZ, R43 ;  /* 0x000000ffff437224 */ /* 0x000fc400078e002b */
        /* <DEDUP_REMOVED lines=8> */
.L_x_6337:
[----:B------:R-:W0:Y:S01]  /*1c00*/  @UP1 LDCU UR4, c[0x0][0x40c] ;  /* 0x00008180ff0417ac */ /* 0x000e220008000800 */
[----:B--2--5:R-:W-:Y:S01]  /*1c10*/  @P1 SHF.L.U32 R61, R32, 0x10, RZ ;  /* 0x00000010203d1819 */ /* 0x024fe200000006ff */
[----:B------:R-:W-:Y:S02]  /*1c20*/  @P1 IMAD.U32 R65, R34, 0x10000, RZ ;  /* 0x0001000022411824 */ /* 0x000fe400078e00ff */
[----:B------:R-:W-:Y:S01]  /*1c30*/  HFMA2 R60, -RZ, RZ, 0, 0 ;  /* 0x00000000ff3c7431 */ /* 0x000fe200000001ff */
[----:B------:R-:W1:Y:S01]  /*1c40*/  @UP1 LDCU UR19, c[0x0][0x40c] ;  /* 0x00008180ff1317ac */ /* 0x000e620008000800 */
[----:B------:R-:W-:Y:S01]  /*1c50*/  HFMA2 R64, -RZ, RZ, 0, 0 ;  /* 0x00000000ff407431 */ /* 0x000fe200000001ff */
[----:B------:R-:W-:Y:S01]  /*1c60*/  @P1 SHF.L.U32 R66, R70, 0x10, RZ ;  /* 0x0000001046421819 */ /* 0x000fe200000006ff */
[----:B------:R-:W2:Y:S01]  /*1c70*/  @UP1 LDCU UR18, c[0x0][0x40c] ;  /* 0x00008180ff1217ac */ /* 0x000ea20008000800 */
[----:B------:R-:W-:Y:S02]  /*1c80*/  @P1 SHF.L.U32 R114, R72, 0x10, RZ ;  /* 0x0000001048721819 */ /* 0x000fe400000006ff */
[----:B------:R-:W-:Y:S01]  /*1c90*/  @P1 SHF.L.U32 R63, R33, 0x10, RZ ;  /* 0x00000010213f1819 */ /* 0x000fe200000006ff */
[----:B------:R-:W3:Y:S01]  /*1ca0*/  @UP1 LDCU UR22, c[0x0][0x40c] ;  /* 0x00008180ff1617ac */ /* 0x000ee20008000800 */
[----:B------:R-:W-:-:S02]  /*1cb0*/  @P1 SHF.L.U32 R86, R71, 0x10, RZ ;  /* 0x0000001047561819 */ /* 0x000fc400000006ff */
[----:B------:R-:W-:Y:S01]  /*1cc0*/  MOV R62, RZ ;  /* 0x000000ff003e7202 */ /* 0x000fe20000000f00 */
[----:B------:R-:W4:Y:S01]  /*1cd0*/  @UP1 LDCU UR5, c[0x0][0x40c] ;  /* 0x00008180ff0517ac */ /* 0x000f220008000800 */
[----:B------:R-:W-:Y:S01]  /*1ce0*/  @P1 SHF.L.U32 R87, R96, 0x10, RZ ;  /* 0x0000001060571819 */ /* 0x000fe200000006ff */
[----:B0-----:R-:W-:Y:S01]  /*1cf0*/  @P1 FMUL.FTZ R61, R61, UR4 ;  /* 0x000000043d3d1c20 */ /* 0x001fe20008410000 */
[----:B------:R-:W0:Y:S01]  /*1d00*/  @UP1 LDCU UR4, c[0x0][0x40c] ;  /* 0x00008180ff0417ac */ /* 0x000e220008000800 */
[----:B-1----:R-:W-:Y:S02]  /*1d10*/  @P1 FMUL.FTZ R65, R65, UR19 ;  /* 0x0000001341411c20 */ /* 0x002fe40008410000 */
[----:B------:R-:W-:Y:S01]  /*1d20*/  @P1 FMUL.FTZ R60, R61, R66 ;  /* 0x000000423d3c1220 */ /* 0x000fe20000410000 */
[----:B------:R-:W-:Y:S01]  /*1d30*/  @P1 PRMT R61, R32, 0x7632, R61 ;  /* 0x00007632203d1816 */ /* 0x000fe2000000003d */
[----:B------:R-:W-:Y:S02]  /*1d40*/  HFMA2 R66, -RZ, RZ, 0, 0 ;  /* 0x00000000ff427431 */ /* 0x000fe400000001ff */
[----:B------:R-:W-:Y:S01]  /*1d50*/  @P1 FMUL.FTZ R64, R65, R114 ;  /* 0x0000007241401220 */ /* 0x000fe20000410000 */
[----:B--2---:R-:W-:Y:S01]  /*1d60*/  @P1 FMUL.FTZ R63, R63, UR18 ;  /* 0x000000123f3f1c20 */ /* 0x004fe20008410000 */
[----:B------:R-:W-:Y:S01]  /*1d70*/  @P1 SHF.L.U32 R65, R35, 0x10, RZ ;  /* 0x0000001023411819 */ /* 0x000fe200000006ff */
[----:B------:R-:W1:Y:S01]  /*1d80*/  @UP1 LDCU UR18, c[0x0][0x40c] ;  /* 0x00008180ff1217ac */ /* 0x000e620008000800 */
[----:B------:R-:W-:Y:S01]  /*1d90*/  @P1 SHF.L.U32 R114, R73, 0x10, RZ ;  /* 0x0000001049721819 */ /* 0x000fe200000006ff */
[----:B------:R-:W-:Y:S01]  /*1da0*/  @P1 FMUL.FTZ R62, R63, R86 ;  /* 0x000000563f3e1220 */ /* 0x000fe20000410000 */
[----:B------:R-:W-:-:S02]  /*1db0*/  @P1 IMAD.U32 R63, R61, 0x10000, RZ ;  /* 0x000100003d3f1824 */ /* 0x000fc400078e00ff */
[----:B---3--:R-:W-:Y:S01]  /*1dc0*/  @P1 FMUL.FTZ R67, R65, UR22 ;  /* 0x0000001641431c20 */ /* 0x008fe20008410000 */
[----:B------:R-:W-:Y:S02]  /*1dd0*/  @P1 PRMT R65, R33, 0x7632, R65 ;  /* 0x0000763221411816 */ /* 0x000fe40000000041 */
[----:B------:R-:W-:Y:S01]  /*1de0*/  @P1 SHF.L.U32 R86, R99, 0x10, RZ ;  /* 0x0000001063561819 */ /* 0x000fe200000006ff */
[----:B----4-:R-:W-:Y:S01]  /*1df0*/  @P1 FMUL.FTZ R63, R63, UR5 ;  /* 0x000000053f3f1c20 */ /* 0x010fe20008410000 */
[----:B------:R-:W-:Y:S01]  /*1e00*/  @P1 SHF.L.U32 R65, R65, 0x10, RZ ;  /* 0x0000001041411819 */ /* 0x000fe200000006ff */
[----:B------:R-:W2:Y:S01]  /*1e10*/  @UP1 LDCU UR5, c[0x0][0x40c] ;  /* 0x00008180ff0517ac */ /* 0x000ea20008000800 */
[----:B------:R-:W-:Y:S01]  /*1e20*/  MOV R61, RZ ;  /* 0x000000ff003d7202 */ /* 0x000fe20000000f00 */
[----:B------:R-:W-:Y:S01]  /*1e30*/  @P1 FMUL.FTZ R61, R86, R63 ;  /* 0x0000003f563d1220 */ /* 0x000fe20000410000 */
[----:B------:R-:W-:Y:S01]  /*1e40*/  @P1 SHF.L.U32 R86, R98, 0x10, RZ ;  /* 0x0000001062561819 */ /* 0x000fe200000006ff */
[----:B0-----:R-:W-:Y:S01]  /*1e50*/  @P1 FMUL.FTZ R65, R65, UR4 ;  /* 0x0000000441411c20 */ /* 0x001fe20008410000 */
[----:B------:R-:W-:Y:S01]  /*1e60*/  @P1 FMUL.FTZ R66, R67, R114 ;  /* 0x0000007243421220 */ /* 0x000fe20000410000 */
[----:B------:R-:W-:Y:S01]  /*1e70*/  @P1 PRMT R67, R34, 0x7632, R67 ;  /* 0x0000763222431816 */ /* 0x000fe20000000043 */
[----:B------:R-:W-:Y:S01]  /*1e80*/  @P1 IMAD.U32 R114, R97, 0x10000, RZ ;  /* 0x0001000061721824 */ /* 0x000fe200078e00ff */
[----:B------:R-:W-:Y:S01]  /*1e90*/  MOV R63, RZ ;  /* 0x000000ff003f7202 */ /* 0x000fe20000000f00 */
[----:B------:R-:W-:Y:S01]  /*1ea0*/  @P1 FMUL.FTZ R63, R86, R65 ;  /* 0x00000041563f1220 */ /* 0x000fe20000410000 */
[----:B------:R-:W-:Y:S01]  /*1eb0*/  @P1 PRMT R86, R35, 0x7632, R86 ;  /* 0x0000763223561816 */ /* 0x000fe20000000056 */
[----:B------:R-:W-:Y:S01]  /*1ec0*/  HFMA2 R65, -RZ, RZ, 0, 0 ;  /* 0x00000000ff417431 */ /* 0x000fe200000001ff */
[----:B------:R-:W-:-:S02]  /*1ed0*/  @P1 SHF.L.U32 R67, R67, 0x10, RZ ;  /* 0x0000001043431819 */ /* 0x000fc400000006ff */
[----:B------:R-:W-:-:S03]  /*1ee0*/  @P1 SHF.L.U32 R86, R86, 0x10, RZ ;  /* 0x0000001056561819 */ /* 0x000fc600000006ff */
[----:B-1----:R-:W-:Y:S02]  /*1ef0*/  @P1 FMUL.FTZ R67, R67, UR18 ;  /* 0x0000001243431c20 */ /* 0x002fe40008410000 */
[----:B--2---:R-:W-:Y:S02]  /*1f00*/  @P1 FMUL.FTZ R86, R86, UR5 ;  /* 0x0000000556561c20 */ /* 0x004fe40008410000 */
[----:B------:R-:W-:Y:S01]  /*1f10*/  @P1 FMUL.FTZ R65, R114, R67 ;  /* 0x0000004372411220 */ /* 0x000fe20000410000 */
[----:B------:R-:W-:Y:S01]  /*1f20*/  MOV R67, RZ ;  /* 0x000000ff00437202 */ /* 0x000fe20000000f00 */
[----:B------:R-:W-:-:S07]  /*1f30*/  @P1 FMUL.FTZ R67, R87, R86 ;  /* 0x0000005657431220 */ /* 0x000fce0000410000 */
.L_x_6338:
[----:B------:R-:W-:Y:S01]  /*1f40*/  FADD.FTZ R86, RZ, R44 ;  /* 0x0000002cff567221 */ /* 0x000fe20000010000 */
[----:B------:R-:W-:Y:S01]  /*1f50*/  IMAD.WIDE.U32 R112, R115, 0x20, R112 ;  /* 0x0000002073707825 */ /* 0x000fe200078e0070 */
[----:B------:R-:W-:Y:S01]  /*1f60*/  LOP3.LUT P0, RZ, R0, 0x1f, RZ, 0xc0, !PT ;  /* 0x0000001f00ff7812 */ /* 0x000fe2000780c0ff */
        /* <DEDUP_REMOVED lines=87> */
[----:B------:R-:W-:-:S04]  /*24e0*/  LOP3.LUT R87, R0, 0x1f, RZ, 0xc0, !PT ;  /* 0x0000001f00577812 */ /* 0x000fc800078ec0ff */
        /* <DEDUP_REMOVED lines=17> */
.L_x_6340:
[----:B------:R-:W-:Y:S05]  /*2600*/  BSYNC.RECONVERGENT B0 ;  /* 0x0000000000007941 */ /* 0x000fea0003800200 */
.L_x_6339:
        /* <DEDUP_REMOVED lines=13> */
.L_x_6342:
[----:B------:R-:W-:Y:S05]  /*26e0*/  BSYNC.RECONVERGENT B0 ;  /* 0x0000000000007941 */ /* 0x000fea0003800200 */
.L_x_6341:
[----:B------:R-:W1:Y:S01]  /*26f0*/  SHFL.DOWN PT, R116, R115, 0x4, 0x1f ;  /* 0x08801f0073747f89 */ /* 0x000e6200000e0000 */
[----:B------:R-:W-:Y:S01]  /*2700*/  I2FP.F32.U32 R120, R115 ;  /* 0x0000007300787245 */ /* 0x000fe20000201000 */
[----:B------:R-:W-:Y:S01]  /*2710*/  UISETP.GE.AND UP1, UPT, UR6, 0x1, UPT ;  /* 0x000000010600788c */ /* 0x000fe2000bf26270 */
[----:B------:R-:W-:Y:S01]  /*2720*/  ISETP.NE.AND P1, PT, R0, RZ, PT ;  /* 0x000000ff0000720c */ /* 0x000fe20003f25270 */
[----:B0-----:R-:W0:Y:S01]  /*2730*/  SHFL.DOWN PT, R118, R86, 0x4, 0x1f ;  /* 0x08801f0056767f89 */ /* 0x001e2200000e0000 */
[----:B------:R-:W-:Y:S01]  /*2740*/  ISETP.NE.AND P0, PT, RZ, UR21, PT ;  /* 0x00000015ff007c0c */ /* 0x000fe2000bf05270 */
[----:B-1----:R-:W-:Y:S01]  /*2750*/  IMAD.IADD R113, R116, 0x1, R115 ;  /* 0x0000000174717824 */ /* 0x002fe200078e0273 */
[----:B------:R-:W-:Y:S01]  /*2760*/  I2FP.F32.S32 R117, R116 ;  /* 0x0000007400757245 */ /* 0x000fe20000201400 */
[----:B0-----:R-:W-:-:S03]  /*2770*/  FADD.FTZ R119, -R118, R86 ;  /* 0x0000005676777221 */ /* 0x001fc60000010100 */
[----:B------:R-:W-:Y:S01]  /*2780*/  I2FP.F32.S32 R112, R113 ;  /* 0x0000007100707245 */ /* 0x000fe20000201400 */
[----:B------:R-:W-:Y:S01]  /*2790*/  FMUL.FTZ R121, R118, R117 ;  /* 0x0000007576797220 */ /* 0x000fe20000410000 */
[----:B------:R-:W-:Y:S01]  /*27a0*/  SHFL.DOWN PT, R116, R113, 0x2, 0x1f ;  /* 0x08401f0071747f89 */ /* 0x000fe200000e0000 */
[----:B------:R-:W-:Y:S01]  /*27b0*/  FMUL.FTZ R119, R119, R119 ;  /* 0x0000007777777220 */ /* 0x000fe20000410000 */
[----:B------:R-:W0:Y:S01]  /*27c0*/  MUFU.RCP R114, R112 ;  /* 0x0000007000727308 */ /* 0x000e220000001000 */
[----:B------:R-:W-:Y:S01]  /*27d0*/  FFMA.FTZ R121, R120, R86, R121 ;  /* 0x0000005678797223 */ /* 0x000fe20000010079 */
[----:B------:R-:W1:Y:S01]  /*27e0*/  SHFL.DOWN PT, R118, R87, 0x4, 0x1f ;  /* 0x08801f0057767f89 */ /* 0x000e6200000e0000 */
[----:B------:R-:W-:-:S04]  /*27f0*/  FMUL.FTZ R120, R119, R120 ;  /* 0x0000007877787220 */ /* 0x000fc80000410000 */
[----:B------:R-:W-:Y:S01]  /*2800*/  FMUL.FTZ R120, R120, R117 ;  /* 0x0000007578787220 */ /* 0x000fe20000410000 */
[----:B0-----:R-:W-:-:S05]  /*2810*/  FMUL.FTZ R115, R114, R121 ;  /* 0x0000007972737220 */ /* 0x001fca0000410000 */
[----:B------:R-:W0:Y:S01]  /*2820*/  SHFL.DOWN PT, R86, R115, 0x2, 0x1f ;  /* 0x08401f0073567f89 */ /* 0x000e2200000e0000 */
[----:B-1----:R-:W-:-:S04]  /*2830*/  FADD.FTZ R117, R118, R87 ;  /* 0x0000005776757221 */ /* 0x002fc80000010000 */
[----:B------:R-:W-:Y:S01]  /*2840*/  FFMA.FTZ R114, R114, R120, R117 ;  /* 0x0000007872727223 */ /* 0x000fe20000010075 */
[-C--:B------:R-:W-:Y:S02]  /*2850*/  I2FP.F32.S32 R117, R116.reuse ;  /* 0x0000007400757245 */ /* 0x080fe40000201400 */
        /* <DEDUP_REMOVED lines=21> */
[----:B------:R-:W-:Y:S02]  /*29b0*/  FMUL.FTZ R119, R112, R116 ;  /* 0x0000007470777220 */ /* 0x000fe40000410000 */
[----:B------:R-:W0:Y:S01]  /*29c0*/  LDC R112, c[0x0][0x448] ;  /* 0x00011200ff707b82 */ /* 0x000e220000000800 */
[----:B------:R-:W-:Y:S01]  /*29d0*/  FMUL.FTZ R87, R87, R87 ;  /* 0x0000005757577220 */ /* 0x000fe20000410000 */
[----:B------:R-:W-:-:S03]  /*29e0*/  FFMA.FTZ R119, R86, R113, R119 ;  /* 0x0000007156777223 */ /* 0x000fc60000010077 */
[----:B------:R-:W-:Y:S01]  /*29f0*/  FMUL.FTZ R87, R86, R87 ;  /* 0x0000005756577220 */ /* 0x000fe20000410000 */
[C---:B--2---:R-:W-:Y:S01]  /*2a00*/  FMUL.FTZ R113, R114.reuse, R119 ;  /* 0x0000007772717220 */ /* 0x044fe20000410000 */
[----:B------:R-:W-:Y:S02]  /*2a10*/  MOV R119, UR7 ;  /* 0x0000000700777c02 */ /* 0x000fe40008000f00 */
[----:B------:R-:W-:Y:S01]  /*2a20*/  FMUL.FTZ R116, R87, R116 ;  /* 0x0000007457747220 */ /* 0x000fe20000410000 */
[----:B-1----:R-:W-:Y:S02]  /*2a30*/  FADD.FTZ R87, R115, R118 ;  /* 0x0000007673577221 */ /* 0x002fe40000010000 */
[----:B------:R-:W1:Y:S02]  /*2a40*/  SHFL.IDX PT, R113, R113, RZ, 0x1f ;  /* 0x00001fff71717589 */ /* 0x000e6400000e0000 */
[----:B------:R-:W-:Y:S02]  /*2a50*/  FFMA.FTZ R116, R114, R116, R87 ;  /* 0x0000007472747223 */ /* 0x000fe40000010057 */
[----:B------:R-:W2:Y:S03]  /*2a60*/  @!P1 LDC.64 R114, c[0x0][0x3c0] ;  /* 0x0000f000ff729b82 */ /* 0x000ea60000000a00 */
[----:B------:R-:W0:Y:S01]  /*2a70*/  SHFL.IDX PT, R87, R116, RZ, 0x1f ;  /* 0x00001fff74577589 */ /* 0x000e2200000e0000 */
[----:B-1----:R-:W-:-:S05]  /*2a80*/  FMUL.FTZ R86, R113, R113 ;  /* 0x0000007171567220 */ /* 0x002fca0000410000 */
[----:B------:R-:W-:Y:S01]  /*2a90*/  FSEL R117, R86, RZ, P0 ;  /* 0x000000ff56757208 */ /* 0x000fe20000000000 */
[----:B0-----:R-:W-:Y:S02]  /*2aa0*/  FFMA.FTZ R112, R87, UR24, R112 ;  /* 0x0000001857707c23 */ /* 0x001fe40008010070 */
[----:B------:R-:W0:Y:S02]  /*2ab0*/  @!P1 LDC.64 R86, c[0x0][0x3c8] ;  /* 0x0000f200ff569b82 */ /* 0x000e240000000a00 */
[----:B------:R-:W-:Y:S01]  /*2ac0*/  FADD.FTZ R112, R112, R117 ;  /* 0x0000007570707221 */ /* 0x000fe20000010000 */
[----:B------:R-:W-:-:S05]  /*2ad0*/  MOV R117, UR7 ;  /* 0x0000000700757c02 */ /* 0x000fca0008000f00 */
[----:B------:R-:W1:Y:S01]  /*2ae0*/  MUFU.RSQ R112, R112 ;  /* 0x0000007000707308 */ /* 0x000e620000001400 */
[----:B--2---:R-:W-:-:S05]  /*2af0*/  @!P1 IMAD.WIDE R114, R117, 0x4, R114 ;  /* 0x0000000475729825 */ /* 0x004fca00078e0272 */
[----:B------:R2:W-:Y:S01]  /*2b00*/  @!P1 STG.E desc[UR12][R114.64], R113 ;  /* 0x0000007172009986 */ /* 0x0005e2000c10190c */
[----:B0-----:R-:W-:-:S05]  /*2b10*/  @!P1 IMAD.WIDE R86, R119, 0x4, R86 ;  /* 0x0000000477569825 */ /* 0x001fca00078e0256 */
[----:B-1----:R2:W-:Y:S01]  /*2b20*/  @!P1 STG.E desc[UR12][R86.64], R112 ;  /* 0x0000007056009986 */ /* 0x0025e2000c10190c */
[----:B------:R-:W-:Y:S05]  /*2b30*/  BRA.U !UP1, `(.L_x_6343) ;  /* 0x0000000909507547 */ /* 0x000fea000b800000 */
[----:B--2---:R-:W-:Y:S01]  /*2b40*/  FSEL R86, R113, RZ, !P0 ;  /* 0x000000ff71567208 */ /* 0x004fe20004000000 */
[----:B------:R-:W-:Y:S01]  /*2b50*/  IMAD.U32 R116, R103, 0x10000, RZ ;  /* 0x0001000067747824 */ /* 0x000fe200078e00ff */
[----:B------:R-:W-:Y:S01]  /*2b60*/  SHF.L.U32 R113, R2, 0x10, RZ ;  /* 0x0000001002717819 */ /* 0x000fe200000006ff */
[----:B------:R-:W-:Y:S01]  /*2b70*/  UIADD3 UR4, UPT, UPT, UR6, -0x1, URZ ;  /* 0xffffffff06047890 */ /* 0x000fe2000fffe0ff */
[----:B------:R-:W-:Y:S01]  /*2b80*/  SHF.L.U32 R115, R28, 0x10, RZ ;  /* 0x000000101c737819 */ /* 0x000fe200000006ff */
[C---:B------:R-:W-:Y:S01]  /*2b90*/  FADD.FTZ R87, -R86.reuse, R44 ;  /* 0x0000002c56577221 */ /* 0x040fe20000010100 */
[C---:B------:R-:W-:Y:S01]  /*2ba0*/  FADD.FTZ R45, -R86.reuse, R45 ;  /* 0x0000002d562d7221 */ /* 0x040fe20000010100 */
[----:B------:R-:W-:Y:S01]  /*2bb0*/  SHF.L.U32 R114, R77, 0x10, RZ ;  /* 0x000000104d727819 */ /* 0x000fe200000006ff */
[----:B------:R-:W-:Y:S01]  /*2bc0*/  FADD.FTZ R47, -R86, R47 ;  /* 0x0000002f562f7221 */ /* 0x000fe20000010100 */
[C---:B------:R-:W-:Y:S01]  /*2bd0*/  FMUL.FTZ R44, R112.reuse, R87 ;  /* 0x00000057702c7220 */ /* 0x040fe20000410000 */
[----:B------:R-:W-:Y:S01]  /*2be0*/  FMUL.FTZ R45, R112, R45 ;  /* 0x0000002d702d7220 */ /* 0x000fe20000410000 */
[----:B------:R-:W-:Y:S01]  /*2bf0*/  FADD.FTZ R49, -R86, R49 ;  /* 0x0000003156317221 */ /* 0x000fe20000010100 */
[----:B------:R-:W-:Y:S01]  /*2c00*/  FMUL.FTZ R47, R112, R47 ;  /* 0x0000002f702f7220 */ /* 0x000fe20000410000 */
[----:B------:R-:W-:Y:S01]  /*2c10*/  FFMA.FTZ R44, R44, R113, R115 ;  /* 0x000000712c2c7223 */ /* 0x000fe20000010073 */
[----:B------:R-:W-:Y:S01]  /*2c20*/  FADD.FTZ R113, -R86, R46 ;  /* 0x0000002e56717221 */ /* 0x000fe20000010100 */
[----:B------:R-:W-:Y:S01]  /*2c30*/  FFMA.FTZ R87, R45, R114, R116 ;  /* 0x000000722d577223 */ /* 0x000fe20000010074 */
[----:B------:R-:W-:Y:S01]  /*2c40*/  SHF.L.U32 R46, R3, 0x10, RZ ;  /* 0x00000010032e7819 */ /* 0x000fe200000006ff */
[----:B------:R-:W-:Y:S01]  /*2c50*/  IMAD.U32 R116, R101, 0x10000, RZ ;  /* 0x0001000065747824 */ /* 0x000fe200078e00ff */
[----:B------:R-:W-:Y:S01]  /*2c60*/  SHF.L.U32 R114, R29, 0x10, RZ ;  /* 0x000000101d727819 */ /* 0x000fe200000006ff */
[----:B------:R-:W-:Y:S01]  /*2c70*/  FMUL.FTZ R45, R112, R113 ;  /* 0x00000071702d7220 */ /* 0x000fe20000410000 */
[----:B------:R-:W-:Y:S01]  /*2c80*/  FADD.FTZ R113, -R86, R48 ;  /* 0x0000003056717221 */ /* 0x000fe20000010100 */
[----:B------:R-:W-:Y:S01]  /*2c90*/  SHF.L.U32 R115, R30, 0x10, RZ ;  /* 0x000000101e737819 */ /* 0x000fe200000006ff */
[----:B------:R-:W-:Y:S01]  /*2ca0*/  FMUL.FTZ R49, R112, R49 ;  /* 0x0000003170317220 */ /* 0x000fe20000410000 */
[----:B------:R-:W-:Y:S01]  /*2cb0*/  FFMA.FTZ R45, R45, R46, R114 ;  /* 0x0000002e2d2d7223 */ /* 0x000fe20000010072 */
[----:B------:R-:W-:Y:S01]  /*2cc0*/  SHF.L.U32 R46, R76, 0x10, RZ ;  /* 0x000000104c2e7819 */ /* 0x000fe200000006ff */
[----:B------:R-:W-:Y:S01]  /*2cd0*/  FADD.FTZ R51, -R86, R51 ;  /* 0x0000003356337221 */ /* 0x000fe20000010100 */
[----:B------:R-:W-:Y:S01]  /*2ce0*/  SHF.L.U32 R114, R102, 0x10, RZ ;  /* 0x0000001066727819 */ /* 0x000fe200000006ff */
[C---:B------:R-:W-:Y:S01]  /*2cf0*/  FADD.FTZ R53, -R86.reuse, R53 ;  /* 0x0000003556357221 */ /* 0x040fe20000010100 */
[C---:B------:R-:W-:Y:S01]  /*2d00*/  FADD.FTZ R55, -R86.reuse, R55 ;  /* 0x0000003756377221 */ /* 0x040fe20000010100 */
[----:B------:R-:W-:Y:S01]  /*2d10*/  FADD.FTZ R57, -R86, R57 ;  /* 0x0000003956397221 */ /* 0x000fe20000010100 */
[----:B------:R-:W-:Y:S01]  /*2d20*/  UIMAD UR4, UR4, UR20, URZ ;  /* 0x00000014040472a4 */ /* 0x000fe2000f8e02ff */
[----:B------:R-:W-:Y:S01]  /*2d30*/  FFMA.FTZ R48, R47, R46, R114 ;  /* 0x0000002e2f307223 */ /* 0x000fe20000010072 */
[----:B------:R-:W-:Y:S01]  /*2d40*/  SHF.L.U32 R47, R4, 0x10, RZ ;  /* 0x00000010042f7819 */ /* 0x000fe200000006ff */
[C---:B------:R-:W-:Y:S01]  /*2d50*/  FMUL.FTZ R46, R112.reuse, R113 ;  /* 0x00000071702e7220 */ /* 0x040fe20000410000 */
[----:B------:R-:W-:Y:S01]  /*2d60*/  SHF.L.U32 R114, R75, 0x10, RZ ;  /* 0x000000104b727819 */ /* 0x000fe200000006ff */
[C---:B------:R-:W-:Y:S01]  /*2d70*/  FMUL.FTZ R53, R112.reuse, R53 ;  /* 0x0000003570357220 */ /* 0x040fe20000410000 */
        /* <DEDUP_REMOVED lines=8> */
[----:B------:R-:W-:Y:S01]  /*2e00*/  SHF.L.U32 R113, R74, 0x10, RZ ;  /* 0x000000104a717819 */ /* 0x000fe200000006ff */
[----:B------:R-:W-:Y:S01]  /*2e10*/  FMUL.FTZ R57, R112, R57 ;  /* 0x0000003970397220 */ /* 0x000fe20000410000 */
[----:B------:R-:W-:Y:S01]  /*2e20*/  SHF.L.U32 R115, R100, 0x10, RZ ;  /* 0x0000001064737819 */ /* 0x000fe200000006ff */
[----:B------:R-:W-:Y:S01]  /*2e30*/  FFMA.FTZ R47, R47, R50, R114 ;  /* 0x000000322f2f7223 */ /* 0x000fe20000010072 */
[----:B------:R-:W-:Y:S01]  /*2e40*/  FMUL.FTZ R50, R112, R51 ;  /* 0x0000003370327220 */ /* 0x000fe20000410000 */
[----:B------:R-:W-:Y:S01]  /*2e50*/  FADD.FTZ R51, -R86, R52 ;  /* 0x0000003456337221 */ /* 0x000fe20000010100 */
[----:B------:R-:W-:Y:S01]  /*2e60*/  SHF.L.U32 R52, R10, 0x10, RZ ;  /* 0x000000100a347819 */ /* 0x000fe200000006ff */
[----:B------:R-:W-:Y:S01]  /*2e70*/  USHF.R.S32.HI UR5, URZ, 0x1f, UR4 ;  /* 0x0000001fff057899 */ /* 0x000fe20008011404 */
[----:B------:R-:W-:Y:S01]  /*2e80*/  SHF.L.U32 R114, R24, 0x10, RZ ;  /* 0x0000001018727819 */ /* 0x000fe200000006ff */
[----:B------:R-:W-:Y:S01]  /*2e90*/  FMUL.FTZ R51, R112, R51 ;  /* 0x0000003370337220 */ /* 0x000fe20000410000 */
[----:B------:R-:W-:Y:S01]  /*2ea0*/  FFMA.FTZ R50, R50, R113, R115 ;  /* 0x0000007132327223 */ /* 0x000fe20000010073 */
[----:B------:R-:W-:Y:S01]  /*2eb0*/  SHF.L.U32 R118, R22, 0x10, RZ ;  /* 0x0000001016767819 */ /* 0x000fe200000006ff */
[----:B------:R-:W-:Y:S01]  /*2ec0*/  ULEA.HI UR5, UR5, UR4, URZ, 0x3 ;  /* 0x0000000405057291 */ /* 0x000fe2000f8f18ff */
[----:B------:R-:W-:Y:S01]  /*2ed0*/  FFMA.FTZ R52, R51, R52, R114 ;  /* 0x0000003433347223 */ /* 0x000fe20000010072 */
[----:B------:R-:W-:Y:S01]  /*2ee0*/  SHF.L.U32 R114, R85, 0x10, RZ ;  /* 0x0000001055727819 */ /* 0x000fe200000006ff */
[C---:B------:R-:W-:Y:S01]  /*2ef0*/  FADD.FTZ R51, -R86.reuse, R54 ;  /* 0x0000003656337221 */ /* 0x040fe20000010100 */
[----:B------:R-:W-:Y:S01]  /*2f00*/  SHF.L.U32 R54, R11, 0x10, RZ ;  /* 0x000000100b367819 */ /* 0x000fe200000006ff */
[----:B------:R-:W-:Y:S01]  /*2f10*/  FADD.FTZ R67, -R86, R67 ;  /* 0x0000004356437221 */ /* 0x000fe20000010100 */
[----:B------:R-:W-:Y:S01]  /*2f20*/  F2FP.BF16.F32.PACK_AB R47, R50, R47 ;  /* 0x0000002f322f723e */ /* 0x000fe200000010ff */
[----:B------:R-:W-:Y:S01]  /*2f30*/  FFMA.FTZ R53, R53, R114, R116 ;  /* 0x0000007235357223 */ /* 0x000fe20000010074 */
[----:B------:R-:W-:Y:S01]  /*2f40*/  SHF.L.U32 R114, R25, 0x10, RZ ;  /* 0x0000001019727819 */ /* 0x000fe200000006ff */
[----:B------:R-:W-:Y:S01]  /*2f50*/  FMUL.FTZ R51, R112, R51 ;  /* 0x0000003370337220 */ /* 0x000fe20000410000 */
[----:B------:R-:W-:Y:S01]  /*2f60*/  SHF.L.U32 R116, R106, 0x10, RZ ;  /* 0x000000106a747819 */ /* 0x000fe200000006ff */
[----:B------:R-:W-:Y:S01]  /*2f70*/  FMUL.FTZ R115, R112, R67 ;  /* 0x0000004370737220 */ /* 0x000fe20000410000 */
[----:B------:R-:W-:Y:S01]  /*2f80*/  MOV R67, UR5 ;  /* 0x0000000500437c02 */ /* 0x000fe20008000f00 */
[----:B------:R-:W-:Y:S01]  /*2f90*/  FFMA.FTZ R54, R51, R54, R114 ;  /* 0x0000003633367223 */ /* 0x000fe20000010072 */
[----:B------:R-:W-:Y:S01]  /*2fa0*/  SHF.L.U32 R114, R84, 0x10, RZ ;  /* 0x0000001054727819 */ /* 0x000fe200000006ff */
[----:B------:R-:W-:Y:S01]  /*2fb0*/  FADD.FTZ R51, -R86, R56 ;  /* 0x0000003856337221 */ /* 0x000fe20000010100 */
[----:B------:R-:W-:-:S02]  /*2fc0*/  SHF.L.U32 R56, R12, 0x10, RZ ;  /* 0x000000100c387819 */ /* 0x000fc400000006ff */
[----:B------:R-:W-:Y:S01]  /*2fd0*/  LEA.HI.SX32 R67, R67, R0, 0x1d ;  /* 0x0000000043437211 */ /* 0x000fe200078feaff */
[----:B------:R-:W-:Y:S01]  /*2fe0*/  FFMA.FTZ R55, R55, R114, R116 ;  /* 0x0000007237377223 */ /* 0x000fe20000010074 */
[----:B------:R-:W-:Y:S01]  /*2ff0*/  SHF.L.U32 R114, R26, 0x10, RZ ;  /* 0x000000101a727819 */ /* 0x000fe200000006ff */
[----:B------:R-:W-:Y:S01]  /*3000*/  FMUL.FTZ R51, R112, R51 ;  /* 0x0000003370337220 */ /* 0x000fe20000410000 */
[----:B------:R-:W-:Y:S02]  /*3010*/  SHF.L.U32 R116, R82, 0x10, RZ ;  /* 0x0000001052747819 */ /* 0x000fe400000006ff */
[----:B------:R-:W-:Y:S01]  /*3020*/  IADD3 R117, PT, PT, R67, 0x200, RZ ;  /* 0x0000020043757810 */ /* 0x000fe20007ffe0ff */
[----:B------:R-:W-:Y:S01]  /*3030*/  FFMA.FTZ R113, R51, R56, R114 ;  /* 0x0000003833717223 */ /* 0x000fe20000010072 */
[----:B------:R-:W-:Y:S01]  /*3040*/  SHF.L.U32 R114, R83, 0x10, RZ ;  /* 0x0000001053727819 */ /* 0x000fe200000006ff */
[----:B------:R-:W-:Y:S02]  /*3050*/  IMAD.U32 R56, R105, 0x10000, RZ ;  /* 0x0001000069387824 */ /* 0x000fe400078e00ff */
[----:B------:R-:W-:Y:S01]  /*3060*/  FADD.FTZ R51, -R86, R58 ;  /* 0x0000003a56337221 */ /* 0x000fe20000010100 */
[----:B------:R-:W-:Y:S01]  /*3070*/  SHF.L.U32 R58, R27, 0x10, RZ ;  /* 0x000000101b3a7819 */ /* 0x000fe200000006ff */
[----:B------:R-:W-:Y:S01]  /*3080*/  FFMA.FTZ R114, R57, R114, R56 ;  /* 0x0000007239727223 */ /* 0x000fe20000010038 */
[----:B------:R-:W-:Y:S01]  /*3090*/  SHF.L.U32 R56, R13, 0x10, RZ ;  /* 0x000000100d387819 */ /* 0x000fe200000006ff */
[----:B------:R-:W-:Y:S01]  /*30a0*/  FMUL.FTZ R51, R112, R51 ;  /* 0x0000003370337220 */ /* 0x000fe20000410000 */
[C---:B------:R-:W-:Y:S01]  /*30b0*/  FADD.FTZ R57, -R86.reuse, R59 ;  /* 0x0000003b56397221 */ /* 0x040fe20000010100 */
[----:B------:R-:W-:Y:S01]  /*30c0*/  FADD.FTZ R59, -R86, R60 ;  /* 0x0000003c563b7221 */ /* 0x000fe20000010100 */
[----:B------:R-:W-:Y:S01]  /*30d0*/  SHF.L.U32 R60, R18, 0x10, RZ ;  /* 0x00000010123c7819 */ /* 0x000fe200000006ff */
[----:B------:R-:W-:Y:S01]  /*30e0*/  FFMA.FTZ R51, R51, R56, R58 ;  /* 0x0000003833337223 */ /* 0x000fe2000001003a */
[----:B------:R-:W-:Y:S01]  /*30f0*/  SHF.L.U32 R56, R104, 0x10, RZ ;  /* 0x0000001068387819 */ /* 0x000fe200000006ff */
[C---:B------:R-:W-:Y:S01]  /*3100*/  FMUL.FTZ R57, R112.reuse, R57 ;  /* 0x0000003970397220 */ /* 0x040fe20000410000 */
[----:B------:R-:W-:Y:S01]  /*3110*/  FMUL.FTZ R59, R112, R59 ;  /* 0x0000003b703b7220 */ /* 0x000fe20000410000 */
[----:B------:R-:W-:Y:S01]  /*3120*/  IMAD.U32 R58, R111, 0x10000, RZ ;  /* 0x000100006f3a7824 */ /* 0x000fe200078e00ff */
[----:B------:R-:W-:Y:S01]  /*3130*/  F2FP.BF16.F32.PACK_AB R46, R49, R46 ;  /* 0x0000002e312e723e */ /* 0x000fe200000010ff */
[----:B------:R-:W-:Y:S01]  /*3140*/  FFMA.FTZ R116, R57, R116, R56 ;  /* 0x0000007439747223 */ /* 0x000fe20000010038 */
[----:B------:R-:W-:Y:S01]  /*3150*/  SHF.L.U32 R56, R20, 0x10, RZ ;  /* 0x0000001014387819 */ /* 0x000fe200000006ff */
[----:B------:R-:W-:Y:S01]  /*3160*/  FADD.FTZ R57, -R86, R61 ;  /* 0x0000003d56397221 */ /* 0x000fe20000010100 */
[----:B------:R-:W-:-:S02]  /*3170*/  F2FP.BF16.F32.PACK_AB R45, R48, R45 ;  /* 0x0000002d302d723e */ /* 0x000fc400000010ff */
[----:B------:R-:W-:Y:S01]  /*3180*/  F2FP.BF16.F32.PACK_AB R44, R87, R44 ;  /* 0x0000002c572c723e */ /* 0x000fe200000010ff */
[----:B------:R-:W-:Y:S01]  /*3190*/  FFMA.FTZ R60, R59, R60, R56 ;  /* 0x0000003c3b3c7223 */ /* 0x000fe20000010038 */
[----:B------:R-:W-:Y:S01]  /*31a0*/  SHF.L.U32 R56, R95, 0x10, RZ ;  /* 0x000000105f387819 */ /* 0x000fe200000006ff */
[----:B------:R-:W-:Y:S01]  /*31b0*/  FMUL.FTZ R57, R112, R57 ;  /* 0x0000003970397220 */ /* 0x000fe20000410000 */
[----:B------:R-:W-:Y:S01]  /*31c0*/  FADD.FTZ R59, -R86, R62 ;  /* 0x0000003e563b7221 */ /* 0x000fe20000010100 */
[----:B------:R-:W-:Y:S02]  /*31d0*/  SHF.L.U32 R62, R19, 0x10, RZ ;  /* 0x00000010133e7819 */ /* 0x000fe400000006ff */
[----:B------:R-:W-:Y:S01]  /*31e0*/  FFMA.FTZ R61, R57, R56, R58 ;  /* 0x00000038393d7223 */ /* 0x000fe2000001003a */
[----:B------:R-:W-:Y:S01]  /*31f0*/  SHF.L.U32 R56, R21, 0x10, RZ ;  /* 0x0000001015387819 */ /* 0x000fe200000006ff */
[----:B------:R-:W-:Y:S01]  /*3200*/  FMUL.FTZ R59, R112, R59 ;  /* 0x0000003b703b7220 */ /* 0x000fe20000410000 */
[----:B------:R-:W-:Y:S01]  /*3210*/  FADD.FTZ R57, -R86, R63 ;  /* 0x0000003f56397221 */ /* 0x000fe20000010100 */
[----:B------:R-:W-:-:S02]  /*3220*/  SHF.L.U32 R58, R110, 0x10, RZ ;  /* 0x000000106e3a7819 */ /* 0x000fc400000006ff */
[----:B------:R-:W-:Y:S01]  /*3230*/  FFMA.FTZ R62, R59, R62, R56 ;  /* 0x0000003e3b3e7223 */ /* 0x000fe20000010038 */
[----:B------:R-:W-:Y:S01]  /*3240*/  SHF.L.U32 R56, R94, 0x10, RZ ;  /* 0x000000105e387819 */ /* 0x000fe200000006ff */
[----:B------:R-:W-:Y:S01]  /*3250*/  FMUL.FTZ R57, R112, R57 ;  /* 0x0000003970397220 */ /* 0x000fe20000410000 */
[----:B------:R-:W-:Y:S01]  /*3260*/  FADD.FTZ R59, -R86, R64 ;  /* 0x00000040563b7221 */ /* 0x000fe20000010100 */
[----:B------:R-:W-:Y:S02]  /*3270*/  SHF.L.U32 R64, R68, 0x10, RZ ;  /* 0x0000001044407819 */ /* 0x000fe400000006ff */
[----:B------:R-:W-:Y:S01]  /*3280*/  FFMA.FTZ R63, R57, R56, R58 ;  /* 0x00000038393f7223 */ /* 0x000fe2000001003a */
[----:B------:R-:W-:Y:S01]  /*3290*/  FADD.FTZ R57, -R86, R65 ;  /* 0x0000004156397221 */ /* 0x000fe20000010100 */
[----:B------:R-:W-:Y:S01]  /*32a0*/  SHF.L.U32 R56, R93, 0x10, RZ ;  /* 0x000000105d387819 */ /* 0x000fe200000006ff */
[----:B------:R-:W-:Y:S02]  /*32b0*/  IMAD.U32 R58, R109, 0x10000, RZ ;  /* 0x000100006d3a7824 */ /* 0x000fe400078e00ff */
[C---:B------:R-:W-:Y:S01]  /*32c0*/  FMUL.FTZ R59, R112.reuse, R59 ;  /* 0x0000003b703b7220 */ /* 0x040fe20000410000 */
[----:B------:R-:W-:Y:S01]  /*32d0*/  FMUL.FTZ R57, R112, R57 ;  /* 0x0000003970397220 */ /* 0x000fe20000410000 */
[----:B------:R-:W-:-:S02]  /*32e0*/  F2FP.BF16.F32.PACK_AB R51, R116, R51 ;  /* 0x000000337433723e */ /* 0x000fc400000010ff */
[----:B------:R-:W-:Y:S01]  /*32f0*/  FFMA.FTZ R64, R59, R64, R118 ;  /* 0x000000403b407223 */ /* 0x000fe20000010076 */
[----:B------:R-:W-:Y:S01]  /*3300*/  FFMA.FTZ R65, R57, R56, R58 ;  /* 0x0000003839417223 */ /* 0x000fe2000001003a */
[----:B------:R-:W-:Y:S01]  /*3310*/  FADD.FTZ R59, -R86, R66 ;  /* 0x00000042563b7221 */ /* 0x000fe20000010100 */
[----:B------:R-:W0:Y:S01]  /*3320*/  LDC.64 R56, c[0x0][0x428] ;  /* 0x00010a00ff387b82 */ /* 0x000e220000000a00 */
[----:B------:R-:W-:Y:S02]  /*3330*/  SHF.L.U32 R86, R69, 0x10, RZ ;  /* 0x0000001045567819 */ /* 0x000fe400000006ff */
[----:B------:R-:W-:Y:S01]  /*3340*/  SHF.L.U32 R58, R23, 0x10, RZ ;  /* 0x00000010173a7819 */ /* 0x000fe200000006ff */
[----:B------:R-:W-:Y:S01]  /*3350*/  FMUL.FTZ R59, R112, R59 ;  /* 0x0000003b703b7220 */ /* 0x000fe20000410000 */
[----:B------:R-:W-:Y:S02]  /*3360*/  SHF.L.U32 R66, R108, 0x10, RZ ;  /* 0x000000106c427819 */ /* 0x000fe400000006ff */
[----:B------:R-:W-:Y:S01]  /*3370*/  F2FP.BF16.F32.PACK_AB R50, R114, R113 ;  /* 0x000000717232723e */ /* 0x000fe200000010ff */
[----:B------:R-:W-:Y:S01]  /*3380*/  FFMA.FTZ R86, R59, R86, R58 ;  /* 0x000000563b567223 */ /* 0x000fe2000001003a */
[----:B------:R-:W-:-:S02]  /*3390*/  SHF.L.U32 R58, R92, 0x10, RZ ;  /* 0x000000105c3a7819 */ /* 0x000fc400000006ff */
[----:B------:R-:W-:Y:S02]  /*33a0*/  IADD3 R59, PT, PT, R67, 0x100, RZ ;  /* 0x00000100433b7810 */ /* 0x000fe40007ffe0ff */
[----:B------:R-:W-:Y:S01]  /*33b0*/  F2FP.BF16.F32.PACK_AB R49, R55, R54 ;  /* 0x000000363731723e */ /* 0x000fe200000010ff */
[----:B------:R-:W-:Y:S01]  /*33c0*/  FFMA.FTZ R115, R115, R58, R66 ;  /* 0x0000003a73737223 */ /* 0x000fe20000010042 */
[----:B------:R-:W-:Y:S02]  /*33d0*/  F2FP.BF16.F32.PACK_AB R48, R53, R52 ;  /* 0x000000343530723e */ /* 0x000fe400000010ff */
[----:B------:R-:W-:Y:S02]  /*33e0*/  F2FP.BF16.F32.PACK_AB R54, R65, R64 ;  /* 0x000000404136723e */ /* 0x000fe400000010ff */
[----:B------:R-:W-:Y:S02]  /*33f0*/  F2FP.BF16.F32.PACK_AB R55, R115, R86 ;  /* 0x000000567337723e */ /* 0x000fe400000010ff */
[----:B------:R-:W-:-:S02]  /*3400*/  F2FP.BF16.F32.PACK_AB R53, R63, R62 ;  /* 0x0000003e3f35723e */ /* 0x000fc400000010ff */
[----:B------:R-:W-:Y:S01]  /*3410*/  F2FP.BF16.F32.PACK_AB R52, R61, R60 ;  /* 0x0000003c3d34723e */ /* 0x000fe200000010ff */
[----:B0-----:R-:W-:-:S04]  /*3420*/  IMAD.WIDE.U32 R66, R67, 0x10, R56 ;  /* 0x0000001043427825 */ /* 0x001fc800078e0038 */
[--C-:B------:R-:W-:Y:S01]  /*3430*/  IMAD.WIDE.U32 R58, R59, 0x10, R56.reuse ;  /* 0x000000103b3a7825 */ /* 0x100fe200078e0038 */
[----:B------:R0:W-:Y:S03]  /*3440*/  STG.E.128 desc[UR12][R66.64], R44 ;  /* 0x0000002c42007986 */ /* 0x0001e6000c101d0c */
[----:B------:R-:W-:Y:S01]  /*3450*/  IMAD.WIDE.U32 R56, R117, 0x10, R56 ;  /* 0x0000001075387825 */ /* 0x000fe200078e0038 */
[----:B------:R0:W-:Y:S04]  /*3460*/  STG.E.128 desc[UR12][R58.64], R48 ;  /* 0x000000303a007986 */ /* 0x0001e8000c101d0c */
[----:B------:R0:W-:Y:S02]  /*3470*/  STG.E.128 desc[UR12][R56.64], R52 ;  /* 0x0000003438007986 */ /* 0x0001e4000c101d0c */
.L_x_6343:
[----:B------:R-:W-:Y:S02]  /*3480*/  UIADD3 UR7, UPT, UPT, UR7, UR16, URZ ;  /* 0x0000001007077290 */ /* 0x000fe4000fffe0ff */
[----:B------:R-:W-:Y:S02]  /*3490*/  UPLOP3.LUT UP0, UPT, UPT, UPT, UP0, 0x40, 0x4 ;  /* 0x000000000004789c */ /* 0x000fe40003f0e800 */
[----:B------:R-:W-:-:S09]  /*34a0*/  UISETP.GE.AND UP1, UPT, UR7, UR17, UPT ;  /* 0x000000110700728c */ /* 0x000fd2000bf26270 */
[----:B------:R-:W-:Y:S05]  /*34b0*/  BRA.U !UP1, `(.L_x_6344) ;  /* 0xffffffd109c07547 */ /* 0x000fea000b83ffff */
[----:B------:R-:W-:Y:S05]  /*34c0*/  EXIT ;  /* 0x000000000000794d */ /* 0x000fea0003800000 */
.L_x_6345:
        /* <DEDUP_REMOVED lines=11> */
.L_x_20958:


//--------------------- .text._ZN10layer_norm13ln_fwd_kernelINS_13Kernel_traitsI13__nv_bfloat16S2_fS2_fjLj6144ELj1ELj1ELj8ELj16ENS_18Kernel_traits_baseILj6144ES2_S2_fS2_fjLj256EEEEELb1ELb0ELb0ELb0EEEvNS_9FwdParamsE --------------------------
	.section	.text._ZN10layer_norm13ln_fwd_kernelINS_13Kernel_traitsI13__nv_bfloat16S2_fS2_fjLj6144ELj1ELj1ELj8ELj16ENS_18Kernel_traits_baseILj6144ES2_S2_fS2_fjLj256EEEEELb1ELb0ELb0ELb0EEEvNS_9FwdParamsE,"ax",@progbits
	.align	128
        .global         _ZN10layer_norm13ln_fwd_kernelINS_13Kernel_traitsI13__nv_bfloat16S2_fS2_fjLj6144ELj1ELj1ELj8ELj16ENS_18Kernel_traits_baseILj6144ES2_S2_fS2_fjLj256EEEEELb1ELb0ELb0ELb0EEEvNS_9FwdParamsE
        .type           _ZN10layer_norm13ln_fwd_kernelINS_13Kernel_traitsI13__nv_bfloat16S2_fS2_fjLj6144ELj1ELj1ELj8ELj16ENS_18Kernel_traits_baseILj6144ES2_S2_fS2_fjLj256EEEEELb1ELb0ELb0ELb0EEEvNS_9FwdParamsE,@function
        .size           _ZN10layer_norm13ln_fwd_kernelINS_13Kernel_traitsI13__nv_bfloat16S2_fS2_fjLj6144ELj1ELj1ELj8ELj16ENS_18Kernel_traits_baseILj6144ES2_S2_fS2_fjLj256EEEEELb1ELb0ELb0ELb0EEEvNS_9FwdParamsE,(.L_x_20959 - _ZN10layer_norm13ln_fwd_kernelINS_13Kernel_traitsI13__nv_bfloat16S2_fS2_fjLj6144ELj1ELj1ELj8ELj16ENS_18Kernel_traits_baseILj6144ES2_S2_fS2_fjLj256EEEEELb1ELb0ELb0ELb0EEEvNS_9FwdParamsE)
        .other          _ZN10layer_norm13ln_fwd_kernelINS_13Kernel_traitsI13__nv_bfloat16S2_fS2_fjLj6144ELj1ELj1ELj8ELj16ENS_18Kernel_traits_baseILj6144ES2_S2_fS2_fjLj256EEEEELb1ELb0ELb0ELb0EEEvNS_9FwdParamsE,@"STO_CUDA_ENTRY STV_DEFAULT"
_ZN10layer_norm13ln_fwd_kernelINS_13Kernel_traitsI13__nv_bfloat16S2_fS2_fjLj6144ELj1ELj1ELj8ELj16ENS_18Kernel_traits_baseILj6144ES2_S2_fS2_fjLj256EEEEELb1ELb0ELb0ELb0EEEvNS_9FwdParamsE:
.text._ZN10layer_norm13ln_fwd_kernelINS_13Kernel_traitsI13__nv_bfloat16S2_fS2_fjLj6144ELj1ELj1ELj8ELj16ENS_18Kernel_traits_baseILj6144ES2_S2_fS2_fjLj256EEEEELb1ELb0ELb0ELb0EEEvNS_9FwdParamsE:
        /* <DEDUP_REMOVED lines=14> */
[----:B------:R-:W1:Y:S03]  /*00e0*/  @P0 LDC R9, c[0x0][0x460] ;  /* 0x00011800ff090b82 */ /* 0x000e660000000800 */
[----:B----4-:R5:W1:Y:S01]  /*00f0*/  @P0 LDG.E.64 R6, desc[UR6][R4.64] ;  /* 0x0000000604060981 */ /* 0x010a62000c1e1b00 */
[----:B0-----:R-:W-:Y:S01]  /*0100*/  UISETP.NE.U32.AND UP0, UPT, UR4, URZ, UPT ;  /* 0x000000ff0400728c */ /* 0x001fe2000bf05070 */
[----:B------:R-:W-:Y:S03]  /*0110*/  BSSY.RECONVERGENT B0, `(.L_x_6346) ;  /* 0x0000054000007945 */ /* 0x000fe60003800200 */
[----:B------:R-:W0:Y:S01]  /*0120*/  S2UR UR10, SR_CTAID.X ;  /* 0x00000000000a79c3 */ /* 0x000e220000002500 */
[----:B------:R-:W-:Y:S01]  /*0130*/  UISETP.NE.AND.EX UP0, UPT, UR5, URZ, UPT, UP0 ;  /* 0x000000ff0500728c */ /* 0x000fe2000bf05300 */
[----:B-----5:R-:W-:-:S06]  /*0140*/  LOP3.LUT R5, R0, 0x1f, RZ, 0xc0, !PT ;  /* 0x0000001f00057812 */ /* 0x020fcc00078ec0ff */
[----:B------:R-:W0:Y:S02]  /*0150*/  LDC R85, c[0x0][0x360] ;  /* 0x0000d800ff557b82 */ /* 0x000e240000000800 */
[--C-:B0-----:R-:W-:Y:S01]  /*0160*/  IMAD R85, R85, UR10, R0.reuse ;  /* 0x0000000a55557c24 */ /* 0x101fe2000f8e0200 */
[----:B--2---:R-:W-:Y:S02]  /*0170*/  @P0 R2UR UR9, R3 ;  /* 0x00000000030902ca */ /* 0x004fe400000e0000 */
[----:B------:R-:W-:Y:S02]  /*0180*/  LOP3.LUT R3, R0, 0xe0, RZ, 0xc0, !PT ;  /* 0x000000e000037812 */ /* 0x000fe400078ec0ff */
[----:B-1----:R-:W-:Y:S02]  /*0190*/  @P0 IADD3 R4, P1, PT, R6, R9, RZ ;  /* 0x0000000906040210 */ /* 0x002fe40007f3e0ff */
[----:B------:R-:W-:Y:S02]  /*01a0*/  @P0 R2UR UR8, R2 ;  /* 0x00000000020802ca */ /* 0x000fe400000e0000 */
[----:B------:R-:W-:Y:S01]  /*01b0*/  SHF.R.S32.HI R2, RZ, 0x1f, R11 ;  /* 0x0000001fff027819 */ /* 0x000fe2000001140b */
[----:B------:R-:W-:Y:S01]  /*01c0*/  @P0 IMAD.X R83, RZ, RZ, R7, P1 ;  /* 0x000000ffff530224 */ /* 0x000fe200008e0607 */
[----:B------:R-:W-:-:S02]  /*01d0*/  LOP3.LUT R15, R3, 0x1f, R0, 0xf8, !PT ;  /* 0x0000001f030f7812 */ /* 0x000fc400078ef800 */
[----:B------:R-:W-:Y:S01]  /*01e0*/  LEA.HI R14, R2, R11, RZ, 0x3 ;  /* 0x0000000b020e7211 */ /* 0x000fe200078f18ff */
[----:B------:R-:W-:Y:S01]  /*01f0*/  UIADD3 UR19, UPT, UPT, UR9, -0x4498517b, URZ ;  /* 0xbb67ae8509137890 */ /* 0x000fe2000fffe0ff */
[----:B------:R-:W-:Y:S01]  /*0200*/  LOP3.LUT R7, R15, 0xff, RZ, 0x3c, !PT ;  /* 0x000000ff0f077812 */ /* 0x000fe200078e3cff */
[----:B------:R-:W-:Y:S01]  /*0210*/  UIADD3 UR21, UPT, UPT, UR9, 0x76cf5d0a, URZ ;  /* 0x76cf5d0a09157890 */ /* 0x000fe2000fffe0ff */
[--C-:B------:R-:W-:Y:S01]  /*0220*/  SHF.R.U64 R84, R4, 0x2, R83.reuse ;  /* 0x0000000204547819 */ /* 0x100fe20000001253 */
[----:B------:R-:W-:Y:S01]  /*0230*/  UIADD3 UR23, UPT, UPT, UR9, 0x32370b8f, URZ ;  /* 0x32370b8f09177890 */ /* 0x000fe2000fffe0ff */
[----:B------:R-:W-:Y:S01]  /*0240*/  LEA.HI.SX32 R2, R14, R7, 0x1d ;  /* 0x000000070e027211 */ /* 0x000fe200078feaff */
[----:B------:R-:W-:Y:S01]  /*0250*/  UIADD3 UR18, UPT, UPT, UR8, -0x61c88647, URZ ;  /* 0x9e3779b908127890 */ /* 0x000fe2000fffe0ff */
[----:B------:R-:W-:Y:S01]  /*0260*/  SHF.R.U32.HI R83, RZ, 0x2, R83 ;  /* 0x00000002ff537819 */ /* 0x000fe20000011653 */
[----:B------:R-:W-:Y:S02]  /*0270*/  UIADD3 UR20, UPT, UPT, UR8, 0x3c6ef372, URZ ;  /* 0x3c6ef37208147890 */ /* 0x000fe4000fffe0ff */
[----:B------:R-:W-:-:S02]  /*0280*/  UIADD3 UR22, UPT, UPT, UR8, -0x255992d5, URZ ;  /* 0xdaa66d2b08167890 */ /* 0x000fc4000fffe0ff */
        /* <DEDUP_REMOVED lines=38> */
.L_x_6347:
        /* <DEDUP_REMOVED lines=22> */
.L_x_6348:
[----:B------:R-:W-:Y:S05]  /*0650*/  BSYNC.RECONVERGENT B0 ;  /* 0x0000000000007941 */ /* 0x000fea0003800200 */
.L_x_6346:
[----:B------:R-:W0:Y:S02]  /*0660*/  LDCU UR4, c[0x0][0x384] ;  /* 0x00007080ff0477ac */ /* 0x000e240008000800 */
[----:B0-----:R-:W-:-:S06]  /*0670*/  UISETP.GE.AND UP0, UPT, UR10, UR4, UPT ;  /* 0x000000040a00728c */ /* 0x001fcc000bf06270 */
[----:B------:R-:W-:-:S13]  /*0680*/  PLOP3.LUT P0, PT, PT, PT, UP0, 0x80, 0x8 ;  /* 0x000000000008781c */ /* 0x000fda0003f0f008 */
[----:B------:R-:W-:Y:S05]  /*0690*/  @P0 EXIT ;  /* 0x000000000000094d */ /* 0x000fea0003800000 */
[----:B------:R-:W-:Y:S01]  /*06a0*/  IMAD.HI.U32 R7, R84, -0x2daee0ad, RZ ;  /* 0xd2511f5354077827 */ /* 0x000fe200078e00ff */
[----:B------:R-:W-:Y:S01]  /*06b0*/  SHF.R.S32.HI R14, RZ, 0x3, R14 ;  /* 0x00000003ff0e7819 */ /* 0x000fe2000001140e */
[----:B------:R-:W0:Y:S01]  /*06c0*/  LDCU.64 UR4, c[0x0][0x3e0] ;  /* 0x00007c00ff0477ac */ /* 0x000e220008000a00 */
[----:B------:R-:W-:Y:S01]  /*06d0*/  LOP3.LUT R4, R4, 0x3, RZ, 0xc0, !PT ;  /* 0x0000000304047812 */ /* 0x000fe200078ec0ff */
[----:B------:R-:W-:Y:S01]  /*06e0*/  IMAD.HI.U32 R6, R85, -0x326172a9, RZ ;  /* 0xcd9e8d5755067827 */ /* 0x000fe200078e00ff */
[----:B------:R-:W-:Y:S01]  /*06f0*/  LOP3.LUT R7, R7, UR9, RZ, 0x3c, !PT ;  /* 0x0000000907077c12 */ /* 0x000fe2000f8e3cff */
[----:B------:R-:W-:Y:S01]  /*0700*/  UPLOP3.LUT UP2, UPT, UPT, UPT, UPT, 0x40, 0x4 ;  /* 0x000000000004789c */ /* 0x000fe20003f4e870 */
        /* <DEDUP_REMOVED lines=9> */
[C---:B------:R-:W-:Y:S01]  /*07a0*/  IMAD.HI.U32 R10, R6.reuse, -0x2daee0ad, RZ ;  /* 0xd2511f53060a7827 */ /* 0x040fe200078e00ff */
[----:B------:R-:W-:Y:S01]  /*07b0*/  PRMT R18, R43, 0x7632, R18 ;  /* 0x000076322b127816 */ /* 0x000fe20000000012 */
[----:B------:R-:W2:Y:S01]  /*07c0*/  LDCU.U8 UR14, c[0x0][0x410] ;  /* 0x00008200ff0e77ac */ /* 0x000ea20008000000 */
[----:B------:R-:W-:Y:S01]  /*07d0*/  PRMT R72, R47, 0x7632, R72 ;  /* 0x000076322f487816 */ /* 0x000fe20000000048 */
[----:B------:R-:W-:Y:S01]  /*07e0*/  IMAD R12, R6, -0x2daee0ad, RZ ;  /* 0xd2511f53060c7824 */ /* 0x000fe200078e02ff */
[----:B------:R-:W-:Y:S01]  /*07f0*/  LOP3.LUT R10, R11, UR19, R10, 0x96, !PT ;  /* 0x000000130b0a7c12 */ /* 0x000fe2000f8e960a */
[----:B------:R-:W-:Y:S01]  /*0800*/  IMAD.HI.U32 R9, R8, -0x2daee0ad, RZ ;  /* 0xd2511f5308097827 */ /* 0x000fe200078e00ff */
[----:B0-----:R-:W-:Y:S01]  /*0810*/  UISETP.NE.U32.AND UP0, UPT, UR4, URZ, UPT ;  /* 0x000000ff0400728c */ /* 0x001fe2000bf05070 */
[----:B------:R-:W-:Y:S01]  /*0820*/  PRMT R73, R42, 0x7632, R73 ;  /* 0x000076322a497816 */ /* 0x000fe20000000049 */
[----:B------:R-:W0:Y:S01]  /*0830*/  LDCU UR15, c[0x0][0x400] ;  /* 0x00008000ff0f77ac */ /* 0x000e220008000800 */
[----:B------:R-:W-:Y:S01]  /*0840*/  IMAD R7, R7, -0x326172a9, RZ ;  /* 0xcd9e8d5707077824 */ /* 0x000fe200078e02ff */
[----:B------:R-:W-:Y:S01]  /*0850*/  LOP3.LUT R9, R12, UR21, R9, 0x96, !PT ;  /* 0x000000150c097c12 */ /* 0x000fe2000f8e9609 */
[----:B------:R-:W-:Y:S01]  /*0860*/  IMAD.HI.U32 R6, R10, -0x326172a9, RZ ;  /* 0xcd9e8d570a067827 */ /* 0x000fe200078e00ff */
[----:B------:R-:W-:Y:S01]  /*0870*/  PRMT R74, R46, 0x7632, R74 ;  /* 0x000076322e4a7816 */ /* 0x000fe2000000004a */
[----:B------:R-:W-:Y:S01]  /*0880*/  UISETP.NE.AND.EX UP0, UPT, UR5, URZ, UPT, UP0 ;  /* 0x000000ff0500728c */ /* 0x000fe2000bf05300 */
[----:B------:R-:W-:Y:S01]  /*0890*/  PRMT R75, R41, 0x7632, R75 ;  /* 0x00007632294b7816 */ /* 0x000fe2000000004b */
[----:B------:R-:W-:Y:S01]  /*08a0*/  IMAD R10, R10, -0x326172a9, RZ ;  /* 0xcd9e8d570a0a7824 */ /* 0x000fe200078e02ff */
[----:B------:R-:W-:Y:S01]  /*08b0*/  LOP3.LUT R6, R7, UR20, R6, 0x96, !PT ;  /* 0x0000001407067c12 */ /* 0x000fe2000f8e9606 */
[----:B------:R-:W-:Y:S01]  /*08c0*/  IMAD.HI.U32 R7, R9, -0x326172a9, RZ ;  /* 0xcd9e8d5709077827 */ /* 0x000fe200078e00ff */
[----:B------:R-:W-:Y:S01]  /*08d0*/  PRMT R76, R45, 0x7632, R76 ;  /* 0x000076322d4c7816 */ /* 0x000fe2000000004c */
[----:B------:R-:W3:Y:S01]  /*08e0*/  LDCU.64 UR12, c[0x0][0x3a0] ;  /* 0x00007400ff0c77ac */ /* 0x000ee20008000a00 */
[----:B------:R-:W-:Y:S01]  /*08f0*/  PRMT R77, R40, 0x7632, R77 ;  /* 0x00007632284d7816 */ /* 0x000fe2000000004d */
[----:B------:R-:W-:Y:S01]  /*0900*/  IMAD R11, R8, -0x2daee0ad, RZ ;  /* 0xd2511f53080b7824 */ /* 0x000fe200078e02ff */
[----:B------:R-:W-:Y:S01]  /*0910*/  LOP3.LUT R7, R10, UR22, R7, 0x96, !PT ;  /* 0x000000160a077c12 */ /* 0x000fe2000f8e9607 */
[----:B------:R-:W-:Y:S01]  /*0920*/  IMAD.HI.U32 R8, R6, -0x2daee0ad, RZ ;  /* 0xd2511f5306087827 */ /* 0x000fe200078e00ff */
[----:B------:R-:W-:Y:S01]  /*0930*/  PRMT R78, R44, 0x7632, R78 ;  /* 0x000076322c4e7816 */ /* 0x000fe2000000004e */
[----:B------:R-:W4:Y:S02]  /*0940*/  LDCU.64 UR16, c[0x0][0x380] ;  /* 0x00007000ff1077ac */ /* 0x000f240008000a00 */
[----:B------:R-:W-:Y:S01]  /*0950*/  IMAD.HI.U32 R10, R7, -0x2daee0ad, RZ ;  /* 0xd2511f53070a7827 */ /* 0x000fe200078e00ff */
[----:B------:R-:W-:-:S03]  /*0960*/  LOP3.LUT R8, R11, UR23, R8, 0x96, !PT ;  /* 0x000000170b087c12 */ /* 0x000fc6000f8e9608 */
[----:B------:R-:W-:Y:S02]  /*0970*/  IMAD R11, R6, -0x2daee0ad, RZ ;  /* 0xd2511f53060b7824 */ /* 0x000fe400078e02ff */
[----:B------:R-:W-:-:S03]  /*0980*/  IMAD.HI.U32 R6, R8, -0x326172a9, RZ ;  /* 0xcd9e8d5708067827 */ /* 0x000fc600078e00ff */
[----:B------:R-:W-:Y:S01]  /*0990*/  LOP3.LUT R10, R11, UR25, R10, 0x96, !PT ;  /* 0x000000190b0a7c12 */ /* 0x000fe2000f8e960a */
[----:B------:R-:W-:Y:S02]  /*09a0*/  IMAD R12, R7, -0x2daee0ad, RZ ;  /* 0xd2511f53070c7824 */ /* 0x000fe400078e02ff */
[----:B------:R-:W-:Y:S02]  /*09b0*/  IMAD R9, R9, -0x326172a9, RZ ;  /* 0xcd9e8d5709097824 */ /* 0x000fe400078e02ff */
[----:B------:R-:W-:Y:S02]  /*09c0*/  IMAD R8, R8, -0x326172a9, RZ ;  /* 0xcd9e8d5708087824 */ /* 0x000fe400078e02ff */
        /* <DEDUP_REMOVED lines=10> */
[C---:B------:R-:W-:Y:S01]  /*0a70*/  IMAD R10, R9.reuse, -0x326172a9, RZ ;  /* 0xcd9e8d57090a7824 */ /* 0x040fe200078e02ff */
[----:B------:R-:W-:Y:S01]  /*0a80*/  PRMT R13, R38, 0x7632, R13 ;  /* 0x00007632260d7816 */ /* 0x000fe2000000000d */
[----:B------:R-:W-:-:S04]  /*0a90*/  IMAD.HI.U32 R6, R9, -0x326172a9, RZ ;  /* 0xcd9e8d5709067827 */ /* 0x000fc800078e00ff */
[----:B------:R-:W-:Y:S01]  /*0aa0*/  IMAD.HI.U32 R7, R8, -0x326172a9, RZ ;  /* 0xcd9e8d5708077827 */ /* 0x000fe200078e00ff */
[----:B------:R-:W-:-:S03]  /*0ab0*/  LOP3.LUT R6, R11, UR28, R6, 0x96, !PT ;  /* 0x0000001c0b067c12 */ /* 0x000fc6000f8e9606 */
[----:B------:R-:W-:Y:S01]  /*0ac0*/  IMAD R8, R8, -0x326172a9, RZ ;  /* 0xcd9e8d5708087824 */ /* 0x000fe200078e02ff */
[----:B------:R-:W-:Y:S01]  /*0ad0*/  LOP3.LUT R7, R10, UR30, R7, 0x96, !PT ;  /* 0x0000001e0a077c12 */ /* 0x000fe2000f8e9607 */
[----:B------:R-:W-:Y:S01]  /*0ae0*/  IMAD R10, R5, -0x20, R16 ;  /* 0xffffffe0050a7824 */ /* 0x000fe200078e0210 */
[----:B------:R-:W-:Y:S01]  /*0af0*/  VIADDMNMX R16, R16, -R3, RZ, !PT ;  /* 0x8000000310107246 */ /* 0x000fe200078001ff */
[----:B------:R-:W-:Y:S01]  /*0b00*/  IMAD.HI.U32 R9, R6, -0x2daee0ad, RZ ;  /* 0xd2511f5306097827 */ /* 0x000fe200078e00ff */
[----:B------:R-:W-:Y:S02]  /*0b10*/  LOP3.LUT R3, R14, 0xffffff00, RZ, 0xc0, !PT ;  /* 0xffffff000e037812 */ /* 0x000fe400078ec0ff */
[----:B------:R-:W-:Y:S01]  /*0b20*/  VIMNMX R16, PT, PT, R16, 0x20, PT ;  /* 0x0000002010107848 */ /* 0x000fe20003fe0100 */
[----:B------:R-:W-:Y:S01]  /*0b30*/  IMAD R11, R6, -0x2daee0ad, RZ ;  /* 0xd2511f53060b7824 */ /* 0x000fe200078e02ff */
[----:B------:R-:W-:Y:S01]  /*0b40*/  LOP3.LUT R9, R12, UR31, R9, 0x96, !PT ;  /* 0x0000001f0c097c12 */ /* 0x000fe2000f8e9609 */
[----:B------:R-:W-:Y:S01]  /*0b50*/  IMAD.HI.U32 R6, R7, -0x2daee0ad, RZ ;  /* 0xd2511f5307067827 */ /* 0x000fe200078e00ff */
[----:B------:R-:W-:-:S02]  /*0b60*/  VIMNMX R10, PT, PT, RZ, R10, !PT ;  /* 0x0000000aff0a7248 */ /* 0x000fc40007fe0100 */
[----:B------:R-:W-:Y:S01]  /*0b70*/  PRMT R12, R34, 0x7632, R12 ;  /* 0x00007632220c7816 */ /* 0x000fe2000000000c */
[----:B------:R-:W-:Y:S01]  /*0b80*/  IMAD R17, R16, 0x8, R3 ;  /* 0x0000000810117824 */ /* 0x000fe200078e0203 */
[----:B------:R-:W-:Y:S01]  /*0b90*/  LOP3.LUT R82, R11, UR33, R6, 0x96, !PT ;  /* 0x000000210b527c12 */ /* 0x000fe2000f8e9606 */
[----:B------:R-:W-:Y:S01]  /*0ba0*/  IMAD.HI.U32 R5, R9, -0x326172a9, RZ ;  /* 0xcd9e8d5709057827 */ /* 0x000fe200078e00ff */
[----:B------:R-:W-:Y:S02]  /*0bb0*/  VIMNMX R10, PT, PT, R10, 0x20, PT ;  /* 0x000000200a0a7848 */ /* 0x000fe40003fe0100 */
[----:B------:R-:W-:Y:S01]  /*0bc0*/  I2FP.F32.U32 R19, R17 ;  /* 0x0000001100137245 */ /* 0x000fe20000201000 */
[----:B------:R-:W-:Y:S01]  /*0bd0*/  IMAD R7, R7, -0x2daee0ad, RZ ;  /* 0xd2511f5307077824 */ /* 0x000fe200078e02ff */
[----:B------:R-:W-:Y:S01]  /*0be0*/  LOP3.LUT R80, R8, UR32, R5, 0x96, !PT ;  /* 0x0000002008507c12 */ /* 0x000fe2000f8e9605 */
[----:B------:R-:W-:Y:S01]  /*0bf0*/  IMAD R8, R9, -0x326172a9, RZ ;  /* 0xcd9e8d5709087824 */ /* 0x000fe200078e02ff */
[----:B------:R-:W-:Y:S01]  /*0c00*/  LEA R3, R10, R3, 0x3 ;  /* 0x000000030a037211 */ /* 0x000fe200078e18ff */
[----:B------:R-:W-:Y:S01]  /*0c10*/  IMAD.HI.U32 R5, R82, -0x326172a9, RZ ;  /* 0xcd9e8d5752057827 */ /* 0x000fe200078e00ff */
[----:B------:R-:W0:Y:S01]  /*0c20*/  MUFU.RCP R19, R19 ;  /* 0x0000001300137308 */ /* 0x000e220000001000 */
[----:B------:R-:W-:-:S02]  /*0c30*/  PRMT R9, R28, 0x7632, R9 ;  /* 0x000076321c097816 */ /* 0x000fc40000000009 */
[----:B------:R-:W-:Y:S01]  /*0c40*/  IMAD.HI.U32 R6, R80, -0x2daee0ad, RZ ;  /* 0xd2511f5350067827 */ /* 0x000fe200078e00ff */
[----:B------:R-:W-:Y:S02]  /*0c50*/  LOP3.LUT R5, R8, UR34, R5, 0x96, !PT ;  /* 0x0000002208057c12 */ /* 0x000fe4000f8e9605 */
[----:B------:R-:W-:Y:S01]  /*0c60*/  PRMT R8, R24, 0x7632, R8 ;  /* 0x0000763218087816 */ /* 0x000fe20000000008 */
[----:B------:R-:W-:Y:S01]  /*0c70*/  IMAD.MOV.U32 R79, RZ, RZ, RZ ;  /* 0x000000ffff4f7224 */ /* 0x000fe200078e00ff */
[----:B------:R-:W-:Y:S01]  /*0c80*/  LOP3.LUT R6, R7, UR35, R6, 0x96, !PT ;  /* 0x0000002307067c12 */ /* 0x000fe2000f8e9606 */
[----:B------:R-:W-:Y:S01]  /*0c90*/  IMAD R80, R80, -0x2daee0ad, RZ ;  /* 0xd2511f5350507824 */ /* 0x000fe200078e02ff */
[----:B------:R-:W-:Y:S01]  /*0ca0*/  PRMT R7, R29, 0x7632, R7 ;  /* 0x000076321d077816 */ /* 0x000fe20000000007 */
[----:B------:R-:W-:Y:S01]  /*0cb0*/  IMAD R82, R82, -0x326172a9, RZ ;  /* 0xcd9e8d5752527824 */ /* 0x000fe200078e02ff */
[----:B------:R-:W-:Y:S02]  /*0cc0*/  PRMT R10, R35, 0x7632, R10 ;  /* 0x00007632230a7816 */ /* 0x000fe4000000000a */
[----:B------:R-:W-:-:S02]  /*0cd0*/  PRMT R11, R39, 0x7632, R11 ;  /* 0x00007632270b7816 */ /* 0x000fc4000000000b */
[----:B------:R-:W-:Y:S02]  /*0ce0*/  PRMT R14, R33, 0x7632, R14 ;  /* 0x00007632210e7816 */ /* 0x000fe4000000000e */
[----:B------:R-:W-:Y:S02]  /*0cf0*/  PRMT R16, R32, 0x7632, R16 ;  /* 0x0000763220107816 */ /* 0x000fe40000000010 */
[----:B01234-:R-:W-:-:S07]  /*0d00*/  PRMT R17, R36, 0x7632, R17 ;  /* 0x0000763224117816 */ /* 0x01ffce0000000011 */
.L_x_6606:
[----:B0-----:R-:W0:Y:S01]  /*0d10*/  @UP0 LDCU.64 UR4, c[0x0][0x3e0] ;  /* 0x00007c00ff0407ac */ /* 0x001e220008000a00 */
[----:B------:R-:W-:Y:S01]  /*0d20*/  PLOP3.LUT P0, PT, PT, PT, UP0, 0x80, 0x8 ;  /* 0x000000000008781c */ /* 0x000fe20003f0f008 */
[----:B0-----:R-:W-:-:S06]  /*0d30*/  @UP0 UIMAD.WIDE UR4, UR10, 0x2, UR4 ;  /* 0x000000020a0408a5 */ /* 0x001fcc000f8e0204 */
[----:B-123--:R-:W-:Y:S01]  /*0d40*/  IMAD.U32 R64, RZ, RZ, UR4 ;  /* 0x00000004ff407e24 */ /* 0x00efe2000f8e00ff */
[----:B------:R-:W-:-:S05]  /*0d50*/  MOV R65, UR5 ;  /* 0x0000000500417c02 */ /* 0x000fca0008000f00 */
        /* <DEDUP_REMOVED lines=9> */
[----:B------:R-:W-:-:S05]  /*0df0*/  IMAD.U32 R67, RZ, RZ, UR5 ;  /* 0x00000005ff437e24 */ /* 0x000fca000f8e00ff */
        /* <DEDUP_REMOVED lines=13> */
[----:B------:R0:W5:Y:S04]  /*0ed0*/  LDG.E.128 R20, desc[UR6][R90.64] ;  /* 0x000000065a147981 */ /* 0x000168000c1e1d00 */
[----:B------:R0:W5:Y:S01]  /*0ee0*/  LDG.E.128 R68, desc[UR6][R90.64+0x10] ;  /* 0x000010065a447981 */ /* 0x000162000c1e1d00 */
[----:B------:R-:W-:Y:S01]  /*0ef0*/  ISETP.NE.AND P0, PT, R4, 0x1, PT ;  /* 0x000000010400780c */ /* 0x000fe20003f05270 */
[----:B------:R-:W-:Y:S01]  /*0f00*/  BSSY.RECONVERGENT B1, `(.L_x_6352) ;  /* 0x000004b000017945 */ /* 0x000fe20003800200 */
[----:B------:R-:W-:Y:S02]  /*0f10*/  HFMA2 R92, -RZ, RZ, 0, 1.1920928955078125e-07 ;  /* 0x00000002ff5c7431 */ /* 0x000fe400000001ff */
[----:B------:R-:W-:Y:S02]  /*0f20*/  IMAD.MOV.U32 R93, RZ, RZ, R82 ;  /* 0x000000ffff5d7224 */ /* 0x000fe400078e0052 */
[----:B------:R-:W-:-:S07]  /*0f30*/  IMAD.MOV.U32 R88, RZ, RZ, R80 ;  /* 0x000000ffff587224 */ /* 0x000fce00078e0050 */
[----:B0-----:R-:W-:Y:S05]  /*0f40*/  @!P0 BRA `(.L_x_6353) ;  /* 0x0000000400188947 */ /* 0x001fea0003800000 */
[----:B------:R-:W-:-:S04]  /*0f50*/  MOV R89, 0x2 ;  /* 0x0000000200597802 */ /* 0x000fc80000000f00 */
[----:B------:R-:W-:-:S05]  /*0f60*/  VIADDMNMX.U32 R88, R4, 0xfffffffe, R89, PT ;  /* 0xfffffffe04587846 */ /* 0x000fca0003800059 */
[----:B------:R-:W-:-:S04]  /*0f70*/  IMAD.SHL.U32 R90, R88, 0x4, RZ ;  /* 0x00000004585a7824 */ /* 0x000fc800078e00ff */
[----:B------:R-:W0:Y:S02]  /*0f80*/  LDC R88, c[0x2][R90] ;  /* 0x008000005a587b82 */ /* 0x000e240000000800 */
[----:B0-----:R-:W-:-:S04]  /*0f90*/  SHF.R.S32.HI R89, RZ, 0x1f, R88 ;  /* 0x0000001fff597819 */ /* 0x001fc80000011458 */
.L_x_20791:
[----:B------:R-:W-:Y:S05]  /*0fa0*/  BRX R88 -0xfb0                                         (*"BRANCH_TARGETS .L_x_20792,.L_x_20793,.L_x_20794"*) ;  /* 0xfffffff058147949 */ /* 0x000fea000383ffff */
.L_x_20794:
[----:B------:R-:W-:Y:S01]  /*0fb0*/  VIADD R92, R4, 0x1 ;  /* 0x00000001045c7836 */ /* 0x000fe20000000000 */
[----:B------:R-:W-:Y:S01]  /*0fc0*/  MOV R88, R80 ;  /* 0x0000005000587202 */ /* 0x000fe20000000f00 */
[----:B------:R-:W-:Y:S01]  /*0fd0*/  IMAD.MOV.U32 R93, RZ, RZ, R5 ;  /* 0x000000ffff5d7224 */ /* 0x000fe200078e0005 */
[----:B------:R-:W-:Y:S06]  /*0fe0*/  BRA `(.L_x_6353) ;  /* 0x0000000000f07947 */ /* 0x000fec0003800000 */
.L_x_20792:
[----:B------:R-:W-:Y:S02]  /*0ff0*/  HFMA2 R92, -RZ, RZ, 0, 1.78813934326171875e-07 ;  /* 0x00000003ff5c7431 */ /* 0x000fe400000001ff */
[----:B------:R-:W-:Y:S02]  /*1000*/  IMAD.MOV.U32 R88, RZ, RZ, R80 ;  /* 0x000000ffff587224 */ /* 0x000fe400078e0050 */
[----:B------:R-:W-:Y:S01]  /*1010*/  IMAD.MOV.U32 R93, RZ, RZ, R6 ;  /* 0x000000ffff5d7224 */ /* 0x000fe200078e0006 */
[----:B------:R-:W-:Y:S06]  /*1020*/  BRA `(.L_x_6353) ;  /* 0x0000000000e07947 */ /* 0x000fec0003800000 */
.L_x_20793:
        /* <DEDUP_REMOVED lines=13> */
.L_x_6355:
[----:B------:R-:W-:Y:S05]  /*1100*/  BSYNC.RECONVERGENT B2 ;  /* 0x0000000000027941 */ /* 0x000fea0003800200 */
.L_x_6354:
        /* <DEDUP_REMOVED lines=39> */
[----:B------:R-:W-:Y:S01]  /*1380*/  MOV R82, R90 ;  /* 0x0000005a00527202 */ /* 0x000fe20000000f00 */
[----:B------:R-:W-:Y:S01]  /*1390*/  IMAD.MOV.U32 R92, RZ, RZ, RZ ;  /* 0x000000ffff5c7224 */ /* 0x000fe200078e00ff */
[----:B------:R-:W-:-:S07]  /*13a0*/  LOP3.LUT R6, R4, UR35, R89, 0x96, !PT ;  /* 0x0000002304067c12 */ /* 0x000fce000f8e9659 */
.L_x_6353:
[----:B------:R-:W-:Y:S05]  /*13b0*/  BSYNC.RECONVERGENT B1 ;  /* 0x0000000000017941 */ /* 0x000fea0003800200 */
.L_x_6352:
[----:B------:R-:W0:Y:S01]  /*13c0*/  LDC R89, c[0x0][0x408] ;  /* 0x00010200ff597b82 */ /* 0x000e220000000800 */
[----:B------:R-:W-:Y:S01]  /*13d0*/  HFMA2 R97, -RZ, RZ, 0.1171875, 0 ;  /* 0x2f800000ff617431 */ /* 0x000fe200000001ff */
[----:B------:R-:W-:Y:S01]  /*13e0*/  I2FP.F32.U32 R4, R93 ;  /* 0x0000005d00047245 */ /* 0x000fe20000201000 */
[----:B-----5:R-:W-:Y:S01]  /*13f0*/  IMAD.U32 R80, R64, 0x10000, RZ ;  /* 0x0001000040507824 */ /* 0x020fe200078e00ff */
[----:B------:R-:W-:Y:S01]  /*1400*/  ISETP.NE.AND P1, PT, R92, 0x1, PT ;  /* 0x000000015c00780c */ /* 0x000fe20003f25270 */
[----:B------:R-:W-:Y:S01]  /*1410*/  BSSY.RECONVERGENT B1, `(.L_x_6356) ;  /* 0x000004f000017945 */ /* 0x000fe20003800200 */
[----:B------:R-:W-:Y:S01]  /*1420*/  PRMT R64, R64, 0x7632, R64 ;  /* 0x0000763240407816 */ /* 0x000fe20000000040 */
[----:B------:R-:W-:Y:S01]  /*1430*/  FMUL.FTZ R80, R80, UR4 ;  /* 0x0000000450507c20 */ /* 0x000fe20008410000 */
[----:B------:R-:W1:Y:S01]  /*1440*/  LDC R96, c[0x0][0x404] ;  /* 0x00010100ff607b82 */ /* 0x000e620000000800 */
[----:B------:R-:W-:Y:S02]  /*1450*/  IMAD.MOV.U32 R90, RZ, RZ, 0x2 ;  /* 0x00000002ff5a7424 */ /* 0x000fe400078e00ff */
[----:B------:R-:W-:Y:S01]  /*1460*/  FFMA.FTZ R91, R4, R97, 1.1641532182693481445e-10 ;  /* 0x2f000000045b7423 */ /* 0x000fe20000010061 */
[----:B------:R-:W-:Y:S01]  /*1470*/  MOV R4, R82 ;  /* 0x0000005200047202 */ /* 0x000fe20000000f00 */
[----:B0-----:R-:W-:-:S03]  /*1480*/  FMUL.FTZ R80, R80, R89 ;  /* 0x0000005950507220 */ /* 0x001fc60000410000 */
[----:B-1----:R-:W-:-:S04]  /*1490*/  FSETP.GTU.FTZ.AND P0, PT, R91, R96, PT ;  /* 0x000000605b00720b */ /* 0x002fc80003f1c000 */
        /* <DEDUP_REMOVED lines=13> */
.L_x_6358:
        /* <DEDUP_REMOVED lines=13> */
.L_x_6360:
[----:B------:R-:W-:Y:S05]  /*1640*/  BSYNC.RECONVERGENT B2 ;  /* 0x0000000000027941 */ /* 0x000fea0003800200 */
.L_x_6359:
        /* <DEDUP_REMOVED lines=43> */
.L_x_6357:
[----:B------:R-:W-:Y:S05]  /*1900*/  BSYNC.RECONVERGENT B1 ;  /* 0x0000000000017941 */ /* 0x000fea0003800200 */
.L_x_6356:
[----:B------:R-:W-:Y:S01]  /*1910*/  I2FP.F32.U32 R4, R4 ;  /* 0x0000000400047245 */ /* 0x000fe20000201000 */
[----:B------:R-:W-:Y:S01]  /*1920*/  IMAD.U32 R64, R64, 0x10000, RZ ;  /* 0x0001000040407824 */ /* 0x000fe200078e00ff */
        /* <DEDUP_REMOVED lines=20> */
.L_x_6363:
        /* <DEDUP_REMOVED lines=13> */
.L_x_6365:
[----:B------:R-:W-:Y:S05]  /*1b40*/  BSYNC.RECONVERGENT B2 ;  /* 0x0000000000027941 */ /* 0x000fea0003800200 */
.L_x_6364:
        /* <DEDUP_REMOVED lines=41> */
[----:B------:R-:W-:Y:S02]  /*1de0*/  IMAD.MOV.U32 R4, RZ, RZ, R88 ;  /* 0x000000ffff047224 */ /* 0x000fe400078e0058 */
[----:B------:R-:W-:-:S07]  /*1df0*/  IMAD.MOV.U32 R88, RZ, RZ, R90 ;  /* 0x000000ffff587224 */ /* 0x000fce00078e005a */
.L_x_6362:
[----:B------:R-:W-:Y:S05]  /*1e00*/  BSYNC.RECONVERGENT B1 ;  /* 0x0000000000017941 */ /* 0x000fea0003800200 */
.L_x_6361:
        /* <DEDUP_REMOVED lines=9> */
[----:B------:R-:W-:-:S04]  /*1ea0*/  FSETP.GTU.FTZ.AND P1, PT, R91, R96, PT ;  /* 0x000000605b00720b */ /* 0x000fc80003f3c000 */
[----:B------:R-:W-:Y:S01]  /*1eb0*/  FSEL R91, R64, RZ, !P1 ;  /* 0x000000ff405b7208 */ /* 0x000fe20004800000 */
[----:B------:R-:W-:Y:S01]  /*1ec0*/  IMAD.MOV.U32 R64, RZ, RZ, 0x2 ;  /* 0x00000002ff407424 */ /* 0x000fe200078e00ff */
        /* <DEDUP_REMOVED lines=11> */
.L_x_6368:
        /* <DEDUP_REMOVED lines=13> */
.L_x_6370:
[----:B------:R-:W-:Y:S05]  /*2050*/  BSYNC.RECONVERGENT B2 ;  /* 0x0000000000027941 */ /* 0x000fea0003800200 */
.L_x_6369:
        /* <DEDUP_REMOVED lines=43> */
.L_x_6367:
[----:B------:R-:W-:Y:S05]  /*2310*/  BSYNC.RECONVERGENT B1 ;  /* 0x0000000000017941 */ /* 0x000fea0003800200 */
.L_x_6366:
        /* <DEDUP_REMOVED lines=22> */
.L_x_6373:
        /* <DEDUP_REMOVED lines=13> */
.L_x_6375:
[----:B------:R-:W-:Y:S05]  /*2550*/  BSYNC.RECONVERGENT B2 ;  /* 0x0000000000027941 */ /* 0x000fea0003800200 */
.L_x_6374:
        /* <DEDUP_REMOVED lines=43> */
.L_x_6372:
[----:B------:R-:W-:Y:S05]  /*2810*/  BSYNC.RECONVERGENT B1 ;  /* 0x0000000000017941 */ /* 0x000fea0003800200 */
.L_x_6371:
[----:B------:R-:W-:Y:S01]  /*2820*/  I2FP.F32.U32 R4, R4 ;  /* 0x0000000400047245 */ /* 0x000fe20000201000 */
[----:B------:R-:W-:Y:S01]  /*2830*/  IMAD.U32 R64, R66, 0x10000, RZ ;  /* 0x0001000042407824 */ /* 0x000fe200078e00ff */
        /* <DEDUP_REMOVED lines=21> */
.L_x_6378:
        /* <DEDUP_REMOVED lines=13> */
.L_x_6380:
[----:B------:R-:W-:Y:S05]  /*2a60*/  BSYNC.RECONVERGENT B2 ;  /* 0x0000000000027941 */ /* 0x000fea0003800200 */
.L_x_6379:
        /* <DEDUP_REMOVED lines=43> */
.L_x_6377:
[----:B------:R-:W-:Y:S05]  /*2d20*/  BSYNC.RECONVERGENT B1 ;  /* 0x0000000000017941 */ /* 0x000fea0003800200 */
.L_x_6376:
        /* <DEDUP_REMOVED lines=22> */
.L_x_6383:
        /* <DEDUP_REMOVED lines=13> */
.L_x_6385:
[----:B------:R-:W-:Y:S05]  /*2f60*/  BSYNC.RECONVERGENT B2 ;  /* 0x0000000000027941 */ /* 0x000fea0003800200 */
.L_x_6384:
        /* <DEDUP_REMOVED lines=43> */
.L_x_6382:
[----:B------:R-:W-:Y:S05]  /*3220*/  BSYNC.RECONVERGENT B1 ;  /* 0x0000000000017941 */ /* 0x000fea0003800200 */
.L_x_6381:
        /* <DEDUP_REMOVED lines=23> */
.L_x_6388:
        /* <DEDUP_REMOVED lines=15> */
.L_x_6390:
[----:B------:R-:W-:Y:S05]  /*3490*/  BSYNC.RECONVERGENT B2 ;  /* 0x0000000000027941 */ /* 0x000fea0003800200 */
.L_x_6389:
        /* <DEDUP_REMOVED lines=40> */
[----:B------:R-:W-:Y:S02]  /*3720*/  HFMA2 R4, -RZ, RZ, 0, 0 ;  /* 0x00000000ff047431 */ /* 0x000fe400000001ff */
[----:B------:R-:W-:Y:S02]  /*3730*/  IMAD.MOV.U32 R65, RZ, RZ, R88 ;  /* 0x000000ffff417224 */ /* 0x000fe400078e0058 */
[----:B------:R-:W-:-:S07]  /*3740*/  IMAD.MOV.U32 R88, RZ, RZ, R64 ;  /* 0x000000ffff587224 */ /* 0x000fce00078e0040 */
.L_x_6387:
[----:B------:R-:W-:Y:S05]  /*3750*/  BSYNC.RECONVERGENT B1 ;  /* 0x0000000000017941 */ /* 0x000fea0003800200 */
.L_x_6386:
[----:B------:R-:W-:Y:S01]  /*3760*/  I2FP.F32.U32 R64, R65 ;  /* 0x0000004100407245 */ /* 0x000fe20000201000 */
[----:B------:R-:W-:-:S04]  /*3770*/  IMAD.U32 R92, R92, 0x10000, RZ ;  /* 0x000100005c5c7824 */ /* 0x000fc800078e00ff */
[----:B------:R-:W-:Y:S01]  /*3780*/  FFMA.FTZ R97, R64, R97, 1.1641532182693481445e-10 ;  /* 0x2f00000040617423 */ /* 0x000fe20000010061 */
[----:B------:R-:W-:-:S04]  /*3790*/  FMUL.FTZ R92, R92, UR4 ;  /* 0x000000045c5c7c20 */ /* 0x000fc80008410000 */
[----:B------:R-:W-:Y:S01]  /*37a0*/  FMUL.FTZ R92, R92, R89 ;  /* 0x000000595c5c7220 */ /* 0x000fe20000410000 */
[----:B------:R-:W-:-:S04]  /*37b0*/  FSETP.GTU.FTZ.AND P6, PT, R97, R96, PT ;  /* 0x000000606100720b */ /* 0x000fc80003fdc000 */
[----:B------:R-:W-:Y:S02]  /*37c0*/  FSEL R92, R92, RZ, !P6 ;  /* 0x000000ff5c5c7208 */ /* 0x000fe40007000000 */
[----:B------:R-:W-:-:S03]  /*37d0*/  PLOP3.LUT P6, PT, P6, PT, PT, 0x8, 0x80 ;  /* 0x000000000080781c */ /* 0x000fc600037ce170 */
[----:B------:R-:W-:Y:S01]  /*37e0*/  FADD.FTZ R71, R71, R92 ;  /* 0x0000005c47477221 */ /* 0x000fe20000010000 */
[----:B------:R-:W-:Y:S09]  /*37f0*/  BRA `(.L_x_6391) ;  /* 0x0000002400f87947 */ /* 0x000ff20003800000 */
.L_x_6351:
        /* <DEDUP_REMOVED lines=16> */
.L_x_6394:
        /* <DEDUP_REMOVED lines=13> */
.L_x_6396:
[----:B------:R-:W-:Y:S05]  /*39d0*/  BSYNC.RECONVERGENT B2 ;  /* 0x0000000000027941 */ /* 0x000fea0003800200 */
.L_x_6395:
        /* <DEDUP_REMOVED lines=42> */
.L_x_6393:
[----:B------:R-:W-:Y:S05]  /*3c80*/  BSYNC.RECONVERGENT B1 ;  /* 0x0000000000017941 */ /* 0x000fea0003800200 */
.L_x_6392:
[----:B------:R-:W0:Y:S01]  /*3c90*/  LDC R22, c[0x0][0x404] ;  /* 0x00010100ff167b82 */ /* 0x000e220000000800 */
[----:B------:R-:W-:Y:S01]  /*3ca0*/  I2FP.F32.U32 R23, R20 ;  /* 0x0000001400177245 */ /* 0x000fe20000201000 */
[----:B------:R-:W-:Y:S01]  /*3cb0*/  HFMA2 R20, -RZ, RZ, 0.1171875, 0 ;  /* 0x2f800000ff147431 */ /* 0x000fe200000001ff */
[----:B------:R-:W-:Y:S01]  /*3cc0*/  ISETP.NE.AND P0, PT, R69, 0x1, PT ;  /* 0x000000014500780c */ /* 0x000fe20003f05270 */
[C---:B-----5:R-:W-:Y:S01]  /*3cd0*/  IMAD.U32 R4, R64.reuse, 0x10000, RZ ;  /* 0x0001000040047824 */ /* 0x060fe200078e00ff */
[----:B------:R-:W-:Y:S01]  /*3ce0*/  BSSY.RECONVERGENT B1, `(.L_x_6397) ;  /* 0x000004c000017945 */ /* 0x000fe20003800200 */
[----:B------:R-:W-:Y:S01]  /*3cf0*/  PRMT R64, R64, 0x7632, R64 ;  /* 0x0000763240407816 */ /* 0x000fe20000000040 */
[----:B------:R-:W-:Y:S01]  /*3d00*/  IMAD.MOV.U32 R70, RZ, RZ, 0x2 ;  /* 0x00000002ff467424 */ /* 0x000fe200078e00ff */
[----:B------:R-:W1:Y:S01]  /*3d10*/  LDC R21, c[0x0][0x408] ;  /* 0x00010200ff157b82 */ /* 0x000e620000000800 */
[----:B------:R-:W-:Y:S01]  /*3d20*/  FMUL.FTZ R68, R4, UR4 ;  /* 0x0000000404447c20 */ /* 0x000fe20008410000 */
[----:B------:R-:W-:Y:S01]  /*3d30*/  MOV R4, R82 ;  /* 0x0000005200047202 */ /* 0x000fe20000000f00 */
[----:B------:R-:W-:-:S05]  /*3d40*/  FFMA.FTZ R23, R23, R20, 1.1641532182693481445e-10 ;  /* 0x2f00000017177423 */ /* 0x000fca0000010014 */
[----:B0-----:R-:W-:-:S04]  /*3d50*/  FSETP.LE.FTZ.AND P1, PT, R23, R22, PT ;  /* 0x000000161700720b */ /* 0x001fc80003f33000 */
[----:B------:R-:W-:Y:S01]  /*3d60*/  P2R R80, PR, RZ, 0x2 ;  /* 0x00000002ff507803 */ /* 0x000fe20000000000 */
[----:B-1----:R-:W-:Y:S01]  /*3d70*/  FMUL.FTZ R71, R68, R21 ;  /* 0x0000001544477220 */ /* 0x002fe20000410000 */
        /* <DEDUP_REMOVED lines=9> */
.L_x_6399:
        /* <DEDUP_REMOVED lines=13> */
.L_x_6401:
[----:B------:R-:W-:Y:S05]  /*3ee0*/  BSYNC.RECONVERGENT B2 ;  /* 0x0000000000027941 */ /* 0x000fea0003800200 */
.L_x_6400:
        /* <DEDUP_REMOVED lines=43> */
.L_x_6398:
[----:B------:R-:W-:Y:S05]  /*41a0*/  BSYNC.RECONVERGENT B1 ;  /* 0x0000000000017941 */ /* 0x000fea0003800200 */
.L_x_6397:
[----:B------:R-:W-:Y:S01]  /*41b0*/  ISETP.NE.AND P1, PT, R70, 0x1, PT ;  /* 0x000000014600780c */ /* 0x000fe20003f25270 */
[----:B------:R-:W-:Y:S01]  /*41c0*/  IMAD.U32 R64, R64, 0x10000, RZ ;  /* 0x0001000040407824 */ /* 0x000fe200078e00ff */
[----:B------:R-:W-:Y:S01]  /*41d0*/  I2FP.F32.U32 R23, R4 ;  /* 0x0000000400177245 */ /* 0x000fe20000201000 */
[----:B------:R-:W-:Y:S01]  /*41e0*/  BSSY.RECONVERGENT B1, `(.L_x_6402) ;  /* 0x0000049000017945 */ /* 0x000fe20003800200 */
[----:B------:R-:W-:Y:S02]  /*41f0*/  IMAD.MOV.U32 R68, RZ, RZ, 0x2 ;  /* 0x00000002ff447424 */ /* 0x000fe400078e00ff */
[----:B------:R-:W-:Y:S01]  /*4200*/  FMUL.FTZ R64, R64, UR4 ;  /* 0x0000000440407c20 */ /* 0x000fe20008410000 */
[----:B------:R-:W-:Y:S01]  /*4210*/  MOV R4, R82 ;  /* 0x0000005200047202 */ /* 0x000fe20000000f00 */
[----:B------:R-:W-:Y:S02]  /*4220*/  FFMA.FTZ R23, R23, R20, 1.1641532182693481445e-10 ;  /* 0x2f00000017177423 */ /* 0x000fe40000010014 */
[----:B------:R-:W-:-:S03]  /*4230*/  FMUL.FTZ R89, R64, R21 ;  /* 0x0000001540597220 */ /* 0x000fc60000410000 */
[----:B------:R-:W-:Y:S01]  /*4240*/  FSETP.LE.FTZ.AND P0, PT, R23, R22, PT ;  /* 0x000000161700720b */ /* 0x000fe20003f13000 */
        /* <DEDUP_REMOVED lines=9> */
.L_x_6404:
        /* <DEDUP_REMOVED lines=13> */
.L_x_6406:
[----:B------:R-:W-:Y:S05]  /*43b0*/  BSYNC.RECONVERGENT B2 ;  /* 0x0000000000027941 */ /* 0x000fea0003800200 */
.L_x_6405:
        /* <DEDUP_REMOVED lines=43> */
.L_x_6403:
[----:B------:R-:W-:Y:S05]  /*4670*/  BSYNC.RECONVERGENT B1 ;  /* 0x0000000000017941 */ /* 0x000fea0003800200 */
.L_x_6402:
[----:B------:R-:W-:Y:S01]  /*4680*/  ISETP.NE.AND P2, PT, R68, 0x1, PT ;  /* 0x000000014400780c */ /* 0x000fe20003f45270 */
[----:B------:R-:W-:Y:S01]  /*4690*/  BSSY.RECONVERGENT B1, `(.L_x_6407) ;  /* 0x000004c000017945 */ /* 0x000fe20003800200 */
[----:B------:R-:W-:Y:S01]  /*46a0*/  I2FP.F32.U32 R23, R4 ;  /* 0x0000000400177245 */ /* 0x000fe20000201000 */
[----:B------:R-:W-:Y:S02]  /*46b0*/  IMAD.U32 R4, R65, 0x10000, RZ ;  /* 0x0001000041047824 */ /* 0x000fe400078e00ff */
[----:B------:R-:W-:Y:S02]  /*46c0*/  IMAD.MOV.U32 R64, RZ, RZ, 0x2 ;  /* 0x00000002ff407424 */ /* 0x000fe400078e00ff */
[----:B------:R-:W-:Y:S01]  /*46d0*/  FFMA.FTZ R23, R23, R20, 1.1641532182693481445e-10 ;  /* 0x2f00000017177423 */ /* 0x000fe20000010014 */
[----:B------:R-:W-:Y:S01]  /*46e0*/  FMUL.FTZ R92, R4, UR4 ;  /* 0x00000004045c7c20 */ /* 0x000fe20008410000 */
[----:B------:R-:W-:-:S03]  /*46f0*/  MOV R4, R82 ;  /* 0x0000005200047202 */ /* 0x000fc60000000f00 */
[----:B------:R-:W-:Y:S01]  /*4700*/  FSETP.LE.FTZ.AND P1, PT, R23, R22, PT ;  /* 0x000000161700720b */ /* 0x000fe20003f33000 */
[----:B------:R-:W-:Y:S01]  /*4710*/  FMUL.FTZ R92, R92, R21 ;  /* 0x000000155c5c7220 */ /* 0x000fe20000410000 */
[----:B------:R-:W-:Y:S01]  /*4720*/  PRMT R23, R65, 0x7632, R23 ;  /* 0x0000763241177816 */ /* 0x000fe20000000017 */
        /* <DEDUP_REMOVED lines=9> */
.L_x_6409:
        /* <DEDUP_REMOVED lines=13> */
.L_x_6411:
[----:B------:R-:W-:Y:S05]  /*4890*/  BSYNC.RECONVERGENT B2 ;  /* 0x0000000000027941 */ /* 0x000fea0003800200 */
.L_x_6410:
        /* <DEDUP_REMOVED lines=43> */
.L_x_6408:
[----:B------:R-:W-:Y:S05]  /*4b50*/  BSYNC.RECONVERGENT B1 ;  /* 0x0000000000017941 */ /* 0x000fea0003800200 */
.L_x_6407:
        /* <DEDUP_REMOVED lines=8> */
[----:B------:R-:W-:Y:S02]  /*4be0*/  FSETP.LE.FTZ.AND P2, PT, R65, R22, PT ;  /* 0x000000164100720b */ /* 0x000fe40003f53000 */
        /* <DEDUP_REMOVED lines=10> */
.L_x_6414:
        /* <DEDUP_REMOVED lines=13> */
.L_x_6416:
[----:B------:R-:W-:Y:S05]  /*4d60*/  BSYNC.RECONVERGENT B2 ;  /* 0x0000000000027941 */ /* 0x000fea0003800200 */
.L_x_6415:
        /* <DEDUP_REMOVED lines=43> */
.L_x_6413:
[----:B------:R-:W-:Y:S05]  /*5020*/  BSYNC.RECONVERGENT B1 ;  /* 0x0000000000017941 */ /* 0x000fea0003800200 */
.L_x_6412:
[----:B------:R-:W-:Y:S01]  /*5030*/  ISETP.NE.AND P4, PT, R69, 0x1, PT ;  /* 0x000000014500780c */ /* 0x000fe20003f85270 */
[C---:B------:R-:W-:Y:S01]  /*5040*/  IMAD.U32 R4, R66.reuse, 0x10000, RZ ;  /* 0x0001000042047824 */ /* 0x040fe200078e00ff */
[----:B------:R-:W-:Y:S01]  /*5050*/  I2FP.F32.U32 R65, R65 ;  /* 0x0000004100417245 */ /* 0x000fe20000201000 */
[----:B------:R-:W-:Y:S01]  /*5060*/  BSSY.RECONVERGENT B1, `(.L_x_6417) ;  /* 0x000004a000017945 */ /* 0x000fe20003800200 */
[----:B------:R-:W-:Y:S01]  /*5070*/  PRMT R66, R66, 0x7632, R66 ;  /* 0x0000763242427816 */ /* 0x000fe20000000042 */
[----:B------:R-:W-:Y:S01]  /*5080*/  FMUL.FTZ R68, R4, UR4 ;  /* 0x0000000404447c20 */ /* 0x000fe20008410000 */
[----:B------:R-:W-:Y:S02]  /*5090*/  IMAD.MOV.U32 R64, RZ, RZ, 0x2 ;  /* 0x00000002ff407424 */ /* 0x000fe400078e00ff */
[----:B------:R-:W-:Y:S01]  /*50a0*/  FFMA.FTZ R65, R65, R20, 1.1641532182693481445e-10 ;  /* 0x2f00000041417423 */ /* 0x000fe20000010014 */
[----:B------:R-:W-:Y:S01]  /*50b0*/  MOV R4, R82 ;  /* 0x0000005200047202 */ /* 0x000fe20000000f00 */
        /* <DEDUP_REMOVED lines=11> */
.L_x_6419:
        /* <DEDUP_REMOVED lines=13> */
.L_x_6421:
[----:B------:R-:W-:Y:S05]  /*5240*/  BSYNC.RECONVERGENT B2 ;  /* 0x0000000000027941 */ /* 0x000fea0003800200 */
.L_x_6420:
        /* <DEDUP_REMOVED lines=43> */
.L_x_6418:
[----:B------:R-:W-:Y:S05]  /*5500*/  BSYNC.RECONVERGENT B1 ;  /* 0x0000000000017941 */ /* 0x000fea0003800200 */
.L_x_6417:
        /* <DEDUP_REMOVED lines=19> */
.L_x_6424:
        /* <DEDUP_REMOVED lines=13> */
.L_x_6426:
[----:B------:R-:W-:Y:S05]  /*5710*/  BSYNC.RECONVERGENT B2 ;  /* 0x0000000000027941 */ /* 0x000fea0003800200 */
.L_x_6425:
        /* <DEDUP_REMOVED lines=43> */
.L_x_6423:
[----:B------:R-:W-:Y:S05]  /*59d0*/  BSYNC.RECONVERGENT B1 ;  /* 0x0000000000017941 */ /* 0x000fea0003800200 */
.L_x_6422:
[----:B------:R-:W-:Y:S01]  /*59e0*/  ISETP.NE.AND P6, PT, R90, 0x1, PT ;  /* 0x000000015a00780c */ /* 0x000fe20003fc5270 */
[----:B------:R-:W-:Y:S01]  /*59f0*/  BSSY.RECONVERGENT B1, `(.L_x_6427) ;  /* 0x000004e000017945 */ /* 0x000fe20003800200 */
[----:B------:R-:W-:Y:S01]  /*5a00*/  I2FP.F32.U32 R65, R4 ;  /* 0x0000000400417245 */ /* 0x000fe20000201000 */
[C---:B------:R-:W-:Y:S01]  /*5a10*/  IMAD.U32 R4, R67.reuse, 0x10000, RZ ;  /* 0x0001000043047824 */ /* 0x040fe200078e00ff */
[----:B------:R-:W-:Y:S02]  /*5a20*/  PRMT R93, R67, 0x7632, R93 ;  /* 0x00007632435d7816 */ /* 0x000fe4000000005d */
[----:B------:R-:W-:Y:S01]  /*5a30*/  MOV R66, R82 ;  /* 0x0000005200427202 */ /* 0x000fe20000000f00 */
[----:B------:R-:W-:Y:S01]  /*5a40*/  FFMA.FTZ R65, R65, R20, 1.1641532182693481445e-10 ;  /* 0x2f00000041417423 */ /* 0x000fe20000010014 */
[----:B------:R-:W-:Y:S01]  /*5a50*/  FMUL.FTZ R70, R4, UR4 ;  /* 0x0000000404467c20 */ /* 0x000fe20008410000 */
[----:B------:R-:W-:-:S03]  /*5a60*/  IMAD.MOV.U32 R4, RZ, RZ, 0x2 ;  /* 0x00000002ff047424 */ /* 0x000fc600078e00ff */
[----:B------:R-:W-:Y:S01]  /*5a70*/  FMUL.FTZ R70, R70, R21 ;  /* 0x0000001546467220 */ /* 0x000fe20000410000 */
        /* <DEDUP_REMOVED lines=10> */
.L_x_6429:
        /* <DEDUP_REMOVED lines=15> */
.L_x_6431:
[----:B------:R-:W-:Y:S05]  /*5c10*/  BSYNC.RECONVERGENT B2 ;  /* 0x0000000000027941 */ /* 0x000fea0003800200 */
.L_x_6430:
        /* <DEDUP_REMOVED lines=41> */
[----:B------:R-:W-:Y:S02]  /*5eb0*/  HFMA2 R4, -RZ, RZ, 0, 0 ;  /* 0x00000000ff047431 */ /* 0x000fe400000001ff */
[----:B------:R-:W-:-:S07]  /*5ec0*/  IMAD.MOV.U32 R88, RZ, RZ, R64 ;  /* 0x000000ffff587224 */ /* 0x000fce00078e0040 */
.L_x_6428:
[----:B------:R-:W-:Y:S05]  /*5ed0*/  BSYNC.RECONVERGENT B1 ;  /* 0x0000000000017941 */ /* 0x000fea0003800200 */
.L_x_6427:
[----:B------:R-:W-:Y:S01]  /*5ee0*/  I2FP.F32.U32 R65, R66 ;  /* 0x0000004200417245 */ /* 0x000fe20000201000 */
[----:B------:R-:W-:Y:S01]  /*5ef0*/  IMAD.U32 R93, R93, 0x10000, RZ ;  /* 0x000100005d5d7824 */ /* 0x000fe200078e00ff */
[----:B------:R-:W-:Y:S02]  /*5f00*/  ISETP.NE.AND P6, PT, R80, RZ, PT ;  /* 0x000000ff5000720c */ /* 0x000fe40003fc5270 */
[----:B------:R-:W-:Y:S01]  /*5f10*/  FSEL R23, R23, RZ, P2 ;  /* 0x000000ff17177208 */ /* 0x000fe20001000000 */
[----:B------:R-:W-:Y:S01]  /*5f20*/  FFMA.FTZ R65, R65, R20, 1.1641532182693481445e-10 ;  /* 0x2f00000041417423 */ /* 0x000fe20000010014 */
[----:B------:R-:W-:Y:S01]  /*5f30*/  FMUL.FTZ R64, R93, UR4 ;  /* 0x000000045d407c20 */ /* 0x000fe20008410000 */
[----:B------:R-:W-:Y:S02]  /*5f40*/  FSEL R20, R71, RZ, P6 ;  /* 0x000000ff47147208 */ /* 0x000fe40003000000 */
[----:B------:R-:W-:Y:S01]  /*5f50*/  FSEL R68, R68, RZ, P3 ;  /* 0x000000ff44447208 */ /* 0x000fe20001800000 */
[----:B------:R-:W-:Y:S01]  /*5f60*/  FMUL.FTZ R64, R64, R21 ;  /* 0x0000001540407220 */ /* 0x000fe20000410000 */
[----:B------:R-:W-:-:S02]  /*5f70*/  FSETP.GTU.FTZ.AND P6, PT, R65, R22, PT ;  /* 0x000000164100720b */ /* 0x000fc40003fdc000 */
[----:B------:R-:W-:Y:S02]  /*5f80*/  FSEL R21, R89, RZ, P0 ;  /* 0x000000ff59157208 */ /* 0x000fe40000000000 */
[----:B------:R-:W-:Y:S02]  /*5f90*/  FSEL R71, R64, RZ, !P6 ;  /* 0x000000ff40477208 */ /* 0x000fe40007000000 */
[----:B------:R-:W-:Y:S02]  /*5fa0*/  PLOP3.LUT P6, PT, P6, PT, PT, 0x8, 0x80 ;  /* 0x000000000080781c */ /* 0x000fe400037ce170 */
[----:B------:R-:W-:Y:S02]  /*5fb0*/  FSEL R22, R92, RZ, P1 ;  /* 0x000000ff5c167208 */ /* 0x000fe40000800000 */
[----:B------:R-:W-:Y:S02]  /*5fc0*/  FSEL R69, R69, RZ, P4 ;  /* 0x000000ff45457208 */ /* 0x000fe40002000000 */
[----:B------:R-:W-:-:S07]  /*5fd0*/  FSEL R70, R70, RZ, P5 ;  /* 0x000000ff46467208 */ /* 0x000fce0002800000 */
.L_x_6391:
        /* <DEDUP_REMOVED lines=10> */
[----:B------:R-:W-:Y:S01]  /*6080*/  LOP3.LUT R66, R66, R80, R67, 0xfe, !PT ;  /* 0x0000005042427212 */ /* 0x000fe200078efe43 */
[----:B------:R-:W-:Y:S01]  /*6090*/  IMAD.MOV.U32 R80, RZ, RZ, R88 ;  /* 0x000000ffff507224 */ /* 0x000fe200078e0058 */
[----:B------:R-:W-:Y:S02]  /*60a0*/  SEL R67, RZ, 0x1, !P3 ;  /* 0x00000001ff437807 */ /* 0x000fe40005800000 */
[----:B------:R-:W-:Y:S02]  /*60b0*/  SEL R89, RZ, 0x1, !P6 ;  /* 0x00000001ff597807 */ /* 0x000fe40007000000 */
[----:B------:R-:W-:Y:S01]  /*60c0*/  LOP3.LUT R67, R92, R67, RZ, 0xfc, !PT ;  /* 0x000000435c437212 */ /* 0x000fe200078efcff */
[----:B0-----:R-:W-:Y:S01]  /*60d0*/  IMAD.WIDE.U32 R90, R86, 0x20, R90 ;  /* 0x00000020565a7825 */ /* 0x001fe200078e005a */
[----:B------:R-:W-:-:S02]  /*60e0*/  LOP3.LUT R66, R66, R89, RZ, 0xfc, !PT ;  /* 0x0000005942427212 */ /* 0x000fc400078efcff */
[C---:B------:R-:W-:Y:S02]  /*60f0*/  IADD3 R89, PT, PT, R86.reuse, 0x100, RZ ;  /* 0x0000010056597810 */ /* 0x040fe40007ffe0ff */
[----:B------:R0:W-:Y:S01]  /*6100*/  STG.E.128 desc[UR6][R90.64], R20 ;  /* 0x000000145a007986 */ /* 0x0001e2000c101d06 */
[----:B-1----:R-:W-:-:S03]  /*6110*/  IMAD.WIDE.U32 R64, R86, 0x8, R64 ;  /* 0x0000000856407825 */ /* 0x002fc600078e0040 */
[----:B------:R0:W-:Y:S04]  /*6120*/  STG.E.128 desc[UR6][R90.64+0x10], R68 ;  /* 0x000010445a007986 */ /* 0x0001e8000c101d06 */
[----:B------:R0:W-:Y:S02]  /*6130*/  STG.E.64 desc[UR6][R64.64], R66 ;  /* 0x0000004240007986 */ /* 0x0001e4000c101b06 */
.L_x_6350:
[----:B------:R-:W-:Y:S05]  /*6140*/  BSYNC.RECONVERGENT B0 ;  /* 0x0000000000007941 */ /* 0x000fea0003800200 */
.L_x_6349:
[----:B------:R-:W-:Y:S01]  /*6150*/  ISETP.GE.U32.AND P0, PT, R2, 0x200, PT ;  /* 0x000002000200780c */ /* 0x000fe20003f06070 */
[----:B------:R-:W-:Y:S03]  /*6160*/  BSSY.RECONVERGENT B0, `(.L_x_6432) ;  /* 0x000052e000007945 */ /* 0x000fe60003800200 */
[----:B------:R-:W-:-:S09]  /*6170*/  P2R R88, PR, RZ, 0x1 ;  /* 0x00000001ff587803 */ /* 0x000fd20000000000 */
        /* <DEDUP_REMOVED lines=9> */
[----:B------:R1:W5:Y:S04]  /*6210*/  LDG.E.128 R48, desc[UR6][R92.64] ;  /* 0x000000065c307981 */ /* 0x000368000c1e1d00 */
[----:B0-----:R1:W5:Y:S01]  /*6220*/  LDG.E.128 R64, desc[UR6][R92.64+0x10] ;  /* 0x000010065c407981 */ /* 0x001362000c1e1d00 */
[----:B------:R-:W-:Y:S01]  /*6230*/  ISETP.NE.AND P0, PT, R4, 0x1, PT ;  /* 0x000000010400780c */ /* 0x000fe20003f05270 */
[----:B------:R-:W-:Y:S01]  /*6240*/  BSSY.RECONVERGENT B1, `(.L_x_6435) ;  /* 0x0000047000017945 */ /* 0x000fe20003800200 */
[----:B------:R-:W-:Y:S01]  /*6250*/  IMAD.MOV.U32 R94, RZ, RZ, 0x2 ;  /* 0x00000002ff5e7424 */ /* 0x000fe200078e00ff */
[----:B------:R-:W-:Y:S01]  /*6260*/  MOV R90, R80 ;  /* 0x00000050005a7202 */ /* 0x000fe20000000f00 */
[----:B------:R-:W-:-:S09]  /*6270*/  IMAD.MOV.U32 R95, RZ, RZ, R82 ;  /* 0x000000ffff5f7224 */ /* 0x000fd200078e0052 */
[----:B-1----:R-:W-:Y:S05]  /*6280*/  @!P0 BRA `(.L_x_6436) ;  /* 0x0000000400088947 */ /* 0x002fea0003800000 */
        /* <DEDUP_REMOVED lines=10> */
.L_x_6437:
        /* <DEDUP_REMOVED lines=13> */
.L_x_6439:
[----:B------:R-:W-:Y:S05]  /*6400*/  BSYNC.RECONVERGENT B2 ;  /* 0x0000000000027941 */ /* 0x000fea0003800200 */
.L_x_6438:
        /* <DEDUP_REMOVED lines=41> */
[----:B------:R-:W-:-:S07]  /*66a0*/  IMAD.MOV.U32 R94, RZ, RZ, RZ ;  /* 0x000000ffff5e7224 */ /* 0x000fce00078e00ff */
.L_x_6436:
[----:B------:R-:W-:Y:S05]  /*66b0*/  BSYNC.RECONVERGENT B1 ;  /* 0x0000000000017941 */ /* 0x000fea0003800200 */
.L_x_6435:
        /* <DEDUP_REMOVED lines=10> */
[----:B------:R-:W-:-:S02]  /*6760*/  IMAD.MOV.U32 R92, RZ, RZ, 0x2 ;  /* 0x00000002ff5c7424 */ /* 0x000fc400078e00ff */
[----:B------:R-:W-:Y:S02]  /*6770*/  IMAD.MOV.U32 R4, RZ, RZ, R82 ;  /* 0x000000ffff047224 */ /* 0x000fe400078e0052 */
[----:B0-----:R-:W-:Y:S01]  /*6780*/  FMUL.FTZ R80, R80, R91 ;  /* 0x0000005b50507220 */ /* 0x001fe20000410000 */
        /* <DEDUP_REMOVED lines=14> */
.L_x_6442:
        /* <DEDUP_REMOVED lines=13> */
.L_x_6444:
[----:B------:R-:W-:Y:S05]  /*6940*/  BSYNC.RECONVERGENT B2 ;  /* 0x0000000000027941 */ /* 0x000fea0003800200 */
.L_x_6443:
        /* <DEDUP_REMOVED lines=43> */
.L_x_6441:
[----:B------:R-:W-:Y:S05]  /*6c00*/  BSYNC.RECONVERGENT B1 ;  /* 0x0000000000017941 */ /* 0x000fea0003800200 */
.L_x_6440:
        /* <DEDUP_REMOVED lines=22> */
.L_x_6447:
        /* <DEDUP_REMOVED lines=13> */
.L_x_6449:
[----:B------:R-:W-:Y:S05]  /*6e40*/  BSYNC.RECONVERGENT B2 ;  /* 0x0000000000027941 */ /* 0x000fea0003800200 */
.L_x_6448:
        /* <DEDUP_REMOVED lines=43> */
.L_x_6446:
[----:B------:R-:W-:Y:S05]  /*7100*/  BSYNC.RECONVERGENT B1 ;  /* 0x0000000000017941 */ /* 0x000fea0003800200 */
.L_x_6445:
[----:B------:R-:W-:Y:S01]  /*7110*/  I2FP.F32.U32 R4, R4 ;  /* 0x0000000400047245 */ /* 0x000fe20000201000 */
[----:B------:R-:W-:Y:S01]  /*7120*/  BSSY.RECONVERGENT B1, `(.L_x_6450) ;  /* 0x000004f000017945 */ /* 0x000fe20003800200 */
[C---:B------:R-:W-:Y:S02]  /*7130*/  SHF.L.U32 R52, R53.reuse, 0x10, RZ ;  /* 0x0000001035347819 */ /* 0x040fe400000006ff */
[----:B------:R-:W-:Y:S01]  /*7140*/  ISETP.NE.AND P2, PT, R94, 0x1, PT ;  /* 0x000000015e00780c */ /* 0x000fe20003f45270 */
[----:B------:R-:W-:Y:S01]  /*7150*/  FFMA.FTZ R93, R4, R99, 1.1641532182693481445e-10 ;  /* 0x2f000000045d7423 */ /* 0x000fe20000010063 */
[----:B------:R-:W-:Y:S01]  /*7160*/  PRMT R96, R53, 0x7632, R96 ;  /* 0x0000763235607816 */ /* 0x000fe20000000060 */
[----:B------:R-:W-:Y:S01]  /*7170*/  FMUL.FTZ R52, R52, UR4 ;  /* 0x0000000434347c20 */ /* 0x000fe20008410000 */
[----:B------:R-:W-:Y:S02]  /*7180*/  IMAD.MOV.U32 R4, RZ, RZ, R82 ;  /* 0x000000ffff047224 */ /* 0x000fe400078e0052 */
[----:B------:R-:W-:Y:S01]  /*7190*/  FSETP.GTU.FTZ.AND P1, PT, R93, R98, PT ;  /* 0x000000625d00720b */ /* 0x000fe20003f3c000 */
[----:B------:R-:W-:-:S05]  /*71a0*/  FMUL.FTZ R52, R52, R91 ;  /* 0x0000005b34347220 */ /* 0x000fca0000410000 */
        /* <DEDUP_REMOVED lines=13> */
.L_x_6452:
        /* <DEDUP_REMOVED lines=13> */
.L_x_6454:
[----:B------:R-:W-:Y:S05]  /*7350*/  BSYNC.RECONVERGENT B2 ;  /* 0x0000000000027941 */ /* 0x000fea0003800200 */
.L_x_6453:
        /* <DEDUP_REMOVED lines=43> */
.L_x_6451:
[----:B------:R-:W-:Y:S05]  /*7610*/  BSYNC.RECONVERGENT B1 ;  /* 0x0000000000017941 */ /* 0x000fea0003800200 */
.L_x_6450:
        /* <DEDUP_REMOVED lines=22> */
.L_x_6457:
        /* <DEDUP_REMOVED lines=13> */
.L_x_6459:
[----:B------:R-:W-:Y:S05]  /*7850*/  BSYNC.RECONVERGENT B2 ;  /* 0x0000000000027941 */ /* 0x000fea0003800200 */
.L_x_6458:
        /* <DEDUP_REMOVED lines=43> */
.L_x_6456:
[----:B------:R-:W-:Y:S05]  /*7b10*/  BSYNC.RECONVERGENT B1 ;  /* 0x0000000000017941 */ /* 0x000fea0003800200 */
.L_x_6455:
        /* <DEDUP_REMOVED lines=8> */
[----:B------:R-:W-:Y:S02]  /*7ba0*/  IMAD.MOV.U32 R4, RZ, RZ, R82 ;  /* 0x000000ffff047224 */ /* 0x000fe400078e0052 */
[----:B------:R-:W-:Y:S01]  /*7bb0*/  FSETP.GTU.FTZ.AND P3, PT, R53, R98, PT ;  /* 0x000000623500720b */ /* 0x000fe20003f7c000 */
        /* <DEDUP_REMOVED lines=13> */
.L_x_6462:
        /* <DEDUP_REMOVED lines=13> */
.L_x_6464:
[----:B------:R-:W-:Y:S05]  /*7d60*/  BSYNC.RECONVERGENT B2 ;  /* 0x0000000000027941 */ /* 0x000fea0003800200 */
.L_x_6463:
        /* <DEDUP_REMOVED lines=43> */
.L_x_6461:
[----:B------:R-:W-:Y:S05]  /*8020*/  BSYNC.RECONVERGENT B1 ;  /* 0x0000000000017941 */ /* 0x000fea0003800200 */
.L_x_6460:
        /* <DEDUP_REMOVED lines=22> */
.L_x_6467:
        /* <DEDUP_REMOVED lines=13> */
.L_x_6469:
[----:B------:R-:W-:Y:S05]  /*8260*/  BSYNC.RECONVERGENT B2 ;  /* 0x0000000000027941 */ /* 0x000fea0003800200 */
.L_x_6468:
        /* <DEDUP_REMOVED lines=43> */
.L_x_6466:
[----:B------:R-:W-:Y:S05]  /*8520*/  BSYNC.RECONVERGENT B1 ;  /* 0x0000000000017941 */ /* 0x000fea0003800200 */
.L_x_6465:
[----:B------:R-:W-:Y:S01]  /*8530*/  I2FP.F32.U32 R4, R4 ;  /* 0x0000000400047245 */ /* 0x000fe20000201000 */
[----:B------:R-:W-:Y:S01]  /*8540*/  BSSY.RECONVERGENT B1, `(.L_x_6470) ;  /* 0x0000051000017945 */ /* 0x000fe20003800200 */
[C---:B------:R-:W-:Y:S02]  /*8550*/  SHF.L.U32 R54, R55.reuse, 0x10, RZ ;  /* 0x0000001037367819 */ /* 0x040fe400000006ff */
[----:B------:R-:W-:Y:S01]  /*8560*/  ISETP.NE.AND P6, PT, R64, 0x1, PT ;  /* 0x000000014000780c */ /* 0x000fe20003fc5270 */
[----:B------:R-:W-:Y:S01]  /*8570*/  FFMA.FTZ R65, R4, R99, 1.1641532182693481445e-10 ;  /* 0x2f00000004417423 */ /* 0x000fe20000010063 */
[----:B------:R-:W-:Y:S01]  /*8580*/  PRMT R55, R55, 0x7632, R55 ;  /* 0x0000763237377816 */ /* 0x000fe20000000037 */
[----:B------:R-:W-:Y:S01]  /*8590*/  FMUL.FTZ R54, R54, UR4 ;  /* 0x0000000436367c20 */ /* 0x000fe20008410000 */
[----:B------:R-:W-:Y:S02]  /*85a0*/  IMAD.MOV.U32 R4, RZ, RZ, 0x2 ;  /* 0x00000002ff047424 */ /* 0x000fe400078e00ff */
[----:B------:R-:W-:Y:S01]  /*85b0*/  FSETP.GTU.FTZ.AND P5, PT, R65, R98, PT ;  /* 0x000000624100720b */ /* 0x000fe20003fbc000 */
[----:B------:R-:W-:-:S05]  /*85c0*/  FMUL.FTZ R54, R54, R91 ;  /* 0x0000005b36367220 */ /* 0x000fca0000410000 */
        /* <DEDUP_REMOVED lines=13> */
.L_x_6472:
        /* <DEDUP_REMOVED lines=15> */
.L_x_6474:
[----:B------:R-:W-:Y:S05]  /*8790*/  BSYNC.RECONVERGENT B2 ;  /* 0x0000000000027941 */ /* 0x000fea0003800200 */
.L_x_6473:
        /* <DEDUP_REMOVED lines=43> */
.L_x_6471:
[----:B------:R-:W-:Y:S05]  /*8a50*/  BSYNC.RECONVERGENT B1 ;  /* 0x0000000000017941 */ /* 0x000fea0003800200 */
.L_x_6470:
[----:B------:R-:W-:Y:S02]  /*8a60*/  I2FP.F32.U32 R64, R65 ;  /* 0x0000004100407245 */ /* 0x000fe40000201000 */
[----:B------:R-:W-:-:S03]  /*8a70*/  SHF.L.U32 R55, R55, 0x10, RZ ;  /* 0x0000001037377819 */ /* 0x000fc600000006ff */
[----:B------:R-:W-:Y:S02]  /*8a80*/  FFMA.FTZ R99, R64, R99, 1.1641532182693481445e-10 ;  /* 0x2f00000040637423 */ /* 0x000fe40000010063 */
[----:B------:R-:W-:-:S03]  /*8a90*/  FMUL.FTZ R64, R55, UR4 ;  /* 0x0000000437407c20 */ /* 0x000fc60008410000 */
[----:B------:R-:W-:Y:S01]  /*8aa0*/  FSETP.GTU.FTZ.AND P6, PT, R99, R98, PT ;  /* 0x000000626300720b */ /* 0x000fe20003fdc000 */
[----:B------:R-:W-:-:S05]  /*8ab0*/  FMUL.FTZ R64, R64, R91 ;  /* 0x0000005b40407220 */ /* 0x000fca0000410000 */
[----:B------:R-:W-:Y:S02]  /*8ac0*/  FSEL R64, R64, RZ, !P6 ;  /* 0x000000ff40407208 */ /* 0x000fe40007000000 */
[----:B------:R-:W-:-:S03]  /*8ad0*/  PLOP3.LUT P6, PT, P6, PT, PT, 0x8, 0x80 ;  /* 0x000000000080781c */ /* 0x000fc600037ce170 */
[----:B------:R-:W-:Y:S01]  /*8ae0*/  FADD.FTZ R55, R67, R64 ;  /* 0x0000004043377221 */ /* 0x000fe20000010000 */
[----:B------:R-:W-:Y:S09]  /*8af0*/  BRA `(.L_x_6475) ;  /* 0x0000002400f87947 */ /* 0x000ff20003800000 */
.L_x_6434:
        /* <DEDUP_REMOVED lines=16> */
.L_x_6478:
        /* <DEDUP_REMOVED lines=13> */
.L_x_6480:
[----:B------:R-:W-:Y:S05]  /*8cd0*/  BSYNC.RECONVERGENT B2 ;  /* 0x0000000000027941 */ /* 0x000fea0003800200 */
.L_x_6479:
        /* <DEDUP_REMOVED lines=42> */
.L_x_6477:
[----:B------:R-:W-:Y:S05]  /*8f80*/  BSYNC.RECONVERGENT B1 ;  /* 0x0000000000017941 */ /* 0x000fea0003800200 */
.L_x_6476:
[----:B------:R-:W0:Y:S01]  /*8f90*/  LDC R91, c[0x0][0x404] ;  /* 0x00010100ff5b7b82 */ /* 0x000e220000000800 */
[----:B------:R-:W-:Y:S01]  /*8fa0*/  ISETP.NE.AND P0, PT, R51, 0x1, PT ;  /* 0x000000013300780c */ /* 0x000fe20003f05270 */
[----:B------:R-:W-:Y:S01]  /*8fb0*/  IMAD.MOV.U32 R94, RZ, RZ, 0x2f800000 ;  /* 0x2f800000ff5e7424 */ /* 0x000fe200078e00ff */
[----:B------:R-:W-:Y:S01]  /*8fc0*/  I2FP.F32.U32 R49, R48 ;  /* 0x0000003000317245 */ /* 0x000fe20000201000 */
[----:B------:R-:W-:Y:S01]  /*8fd0*/  BSSY.RECONVERGENT B1, `(.L_x_6481) ;  /* 0x000004d000017945 */ /* 0x000fe20003800200 */
[C---:B-----5:R-:W-:Y:S02]  /*8fe0*/  SHF.L.U32 R48, R52.reuse, 0x10, RZ ;  /* 0x0000001034307819 */ /* 0x060fe400000006ff */
[----:B------:R-:W-:Y:S01]  /*8ff0*/  PRMT R52, R52, 0x7632, R52 ;  /* 0x0000763234347816 */ /* 0x000fe20000000034 */
[----:B------:R-:W1:Y:S01]  /*9000*/  LDC R50, c[0x0][0x408] ;  /* 0x00010200ff327b82 */ /* 0x000e620000000800 */
[----:B------:R-:W-:Y:S01]  /*9010*/  FFMA.FTZ R4, R49, R94, 1.1641532182693481445e-10 ;  /* 0x2f00000031047423 */ /* 0x000fe2000001005e */
[----:B------:R-:W-:Y:S01]  /*9020*/  FMUL.FTZ R95, R48, UR4 ;  /* 0x00000004305f7c20 */ /* 0x000fe20008410000 */
[----:B------:R-:W-:-:S03]  /*9030*/  IMAD.MOV.U32 R48, RZ, RZ, 0x2 ;  /* 0x00000002ff307424 */ /* 0x000fc600078e00ff */
[----:B0-----:R-:W-:Y:S01]  /*9040*/  FSETP.LE.FTZ.AND P1, PT, R4, R91, PT ;  /* 0x0000005b0400720b */ /* 0x001fe20003f33000 */
[----:B------:R-:W-:-:S03]  /*9050*/  IMAD.MOV.U32 R4, RZ, RZ, R82 ;  /* 0x000000ffff047224 */ /* 0x000fc600078e0052 */
[----:B------:R-:W-:Y:S01]  /*9060*/  P2R R80, PR, RZ, 0x2 ;  /* 0x00000002ff507803 */ /* 0x000fe20000000000 */
[----:B-1----:R-:W-:Y:S01]  /*9070*/  FMUL.FTZ R95, R95, R50 ;  /* 0x000000325f5f7220 */ /* 0x002fe20000410000 */
        /* <DEDUP_REMOVED lines=9> */
.L_x_6483:
        /* <DEDUP_REMOVED lines=13> */
.L_x_6485:
[----:B------:R-:W-:Y:S05]  /*91e0*/  BSYNC.RECONVERGENT B2 ;  /* 0x0000000000027941 */ /* 0x000fea0003800200 */
.L_x_6484:
        /* <DEDUP_REMOVED lines=43> */
.L_x_6482:
[----:B------:R-:W-:Y:S05]  /*94a0*/  BSYNC.RECONVERGENT B1 ;  /* 0x0000000000017941 */ /* 0x000fea0003800200 */
.L_x_6481:
[----:B------:R-:W-:Y:S01]  /*94b0*/  ISETP.NE.AND P1, PT, R48, 0x1, PT ;  /* 0x000000013000780c */ /* 0x000fe20003f25270 */
[----:B------:R-:W-:Y:S01]  /*94c0*/  BSSY.RECONVERGENT B1, `(.L_x_6486) ;  /* 0x000004b000017945 */ /* 0x000fe20003800200 */
[----:B------:R-:W-:Y:S02]  /*94d0*/  I2FP.F32.U32 R49, R4 ;  /* 0x0000000400317245 */ /* 0x000fe40000201000 */
[----:B------:R-:W-:-:S03]  /*94e0*/  SHF.L.U32 R52, R52, 0x10, RZ ;  /* 0x0000001034347819 */ /* 0x000fc600000006ff */
[----:B------:R-:W-:Y:S02]  /*94f0*/  FFMA.FTZ R4, R49, R94, 1.1641532182693481445e-10 ;  /* 0x2f00000031047423 */ /* 0x000fe4000001005e */
[----:B------:R-:W-:Y:S01]  /*9500*/  FMUL.FTZ R49, R52, UR4 ;  /* 0x0000000434317c20 */ /* 0x000fe20008410000 */
[----:B------:R-:W-:Y:S02]  /*9510*/  IMAD.MOV.U32 R52, RZ, RZ, 0x2 ;  /* 0x00000002ff347424 */ /* 0x000fe400078e00ff */
[----:B------:R-:W-:Y:S01]  /*9520*/  FSETP.LE.FTZ.AND P0, PT, R4, R91, PT ;  /* 0x0000005b0400720b */ /* 0x000fe20003f13000 */
[----:B------:R-:W-:Y:S02]  /*9530*/  IMAD.MOV.U32 R4, RZ, RZ, R82 ;  /* 0x000000ffff047224 */ /* 0x000fe400078e0052 */
        /* <DEDUP_REMOVED lines=10> */
.L_x_6488:
        /* <DEDUP_REMOVED lines=13> */
.L_x_6490:
[----:B------:R-:W-:Y:S05]  /*96b0*/  BSYNC.RECONVERGENT B2 ;  /* 0x0000000000027941 */ /* 0x000fea0003800200 */
.L_x_6489:
        /* <DEDUP_REMOVED lines=43> */
.L_x_6487:
[----:B------:R-:W-:Y:S05]  /*9970*/  BSYNC.RECONVERGENT B1 ;  /* 0x0000000000017941 */ /* 0x000fea0003800200 */
.L_x_6486:
[----:B------:R-:W-:Y:S01]  /*9980*/  ISETP.NE.AND P2, PT, R52, 0x1, PT ;  /* 0x000000013400780c */ /* 0x000fe20003f45270 */
[----:B------:R-:W-:Y:S01]  /*9990*/  BSSY.RECONVERGENT B1, `(.L_x_6491) ;  /* 0x000004c000017945 */ /* 0x000fe20003800200 */
[----:B------:R-:W-:Y:S02]  /*99a0*/  I2FP.F32.U32 R49, R4 ;  /* 0x0000000400317245 */ /* 0x000fe40000201000 */
[C---:B------:R-:W-:Y:S02]  /*99b0*/  SHF.L.U32 R48, R53.reuse, 0x10, RZ ;  /* 0x0000001035307819 */ /* 0x040fe400000006ff */
[----:B------:R-:W-:Y:S01]  /*99c0*/  PRMT R51, R53, 0x7632, R51 ;  /* 0x0000763235337816 */ /* 0x000fe20000000033 */
[----:B------:R-:W-:Y:S02]  /*99d0*/  FFMA.FTZ R4, R49, R94, 1.1641532182693481445e-10 ;  /* 0x2f00000031047423 */ /* 0x000fe4000001005e */
[----:B------:R-:W-:Y:S01]  /*99e0*/  FMUL.FTZ R93, R48, UR4 ;  /* 0x00000004305d7c20 */ /* 0x000fe20008410000 */
[----:B------:R-:W-:-:S02]  /*99f0*/  IMAD.MOV.U32 R48, RZ, RZ, 0x2 ;  /* 0x00000002ff307424 */ /* 0x000fc400078e00ff */
        /* <DEDUP_REMOVED lines=12> */
.L_x_6493:
        /* <DEDUP_REMOVED lines=13> */
.L_x_6495:
[----:B------:R-:W-:Y:S05]  /*9b90*/  BSYNC.RECONVERGENT B2 ;  /* 0x0000000000027941 */ /* 0x000fea0003800200 */
.L_x_6494:
        /* <DEDUP_REMOVED lines=43> */
.L_x_6492:
[----:B------:R-:W-:Y:S05]  /*9e50*/  BSYNC.RECONVERGENT B1 ;  /* 0x0000000000017941 */ /* 0x000fea0003800200 */
.L_x_6491:
[----:B------:R-:W-:Y:S01]  /*9e60*/  ISETP.NE.AND P3, PT, R48, 0x1, PT ;  /* 0x000000013000780c */ /* 0x000fe20003f65270 */
[----:B------:R-:W-:Y:S01]  /*9e70*/  BSSY.RECONVERGENT B1, `(.L_x_6496) ;  /* 0x000004b000017945 */ /* 0x000fe20003800200 */
[----:B------:R-:W-:Y:S01]  /*9e80*/  I2FP.F32.U32 R49, R4 ;  /* 0x0000000400317245 */ /* 0x000fe20000201000 */
[----:B------:R-:W-:Y:S01]  /*9e90*/  IMAD.MOV.U32 R53, RZ, RZ, 0x2 ;  /* 0x00000002ff357424 */ /* 0x000fe200078e00ff */
[----:B------:R-:W-:-:S03]  /*9ea0*/  SHF.L.U32 R51, R51, 0x10, RZ ;  /* 0x0000001033337819 */ /* 0x000fc600000006ff */
[----:B------:R-:W-:Y:S02]  /*9eb0*/  FFMA.FTZ R4, R49, R94, 1.1641532182693481445e-10 ;  /* 0x2f00000031047423 */ /* 0x000fe4000001005e */
[----:B------:R-:W-:-:S03]  /*9ec0*/  FMUL.FTZ R51, R51, UR4 ;  /* 0x0000000433337c20 */ /* 0x000fc60008410000 */
        /* <DEDUP_REMOVED lines=12> */
.L_x_6498:
        /* <DEDUP_REMOVED lines=13> */
.L_x_6500:
[----:B------:R-:W-:Y:S05]  /*a060*/  BSYNC.RECONVERGENT B2 ;  /* 0x0000000000027941 */ /* 0x000fea0003800200 */
.L_x_6499:
        /* <DEDUP_REMOVED lines=43> */
.L_x_6497:
[----:B------:R-:W-:Y:S05]  /*a320*/  BSYNC.RECONVERGENT B1 ;  /* 0x0000000000017941 */ /* 0x000fea0003800200 */
.L_x_6496:
        /* <DEDUP_REMOVED lines=20> */
.L_x_6503:
        /* <DEDUP_REMOVED lines=13> */
.L_x_6505:
[----:B------:R-:W-:Y:S05]  /*a540*/  BSYNC.RECONVERGENT B2 ;  /* 0x0000000000027941 */ /* 0x000fea0003800200 */
.L_x_6504:
        /* <DEDUP_REMOVED lines=43> */
.L_x_6502:
[----:B------:R-:W-:Y:S05]  /*a800*/  BSYNC.RECONVERGENT B1 ;  /* 0x0000000000017941 */ /* 0x000fea0003800200 */
.L_x_6501:
[----:B------:R-:W-:Y:S01]  /*a810*/  ISETP.NE.AND P5, PT, R48, 0x1, PT ;  /* 0x000000013000780c */ /* 0x000fe20003fa5270 */
[----:B------:R-:W-:Y:S01]  /*a820*/  BSSY.RECONVERGENT B1, `(.L_x_6506) ;  /* 0x000004b000017945 */ /* 0x000fe20003800200 */
[----:B------:R-:W-:Y:S01]  /*a830*/  I2FP.F32.U32 R49, R4 ;  /* 0x0000000400317245 */ /* 0x000fe20000201000 */
[----:B------:R-:W-:Y:S01]  /*a840*/  IMAD.MOV.U32 R64, RZ, RZ, 0x2 ;  /* 0x00000002ff407424 */ /* 0x000fe200078e00ff */
[----:B------:R-:W-:-:S03]  /*a850*/  SHF.L.U32 R54, R54, 0x10, RZ ;  /* 0x0000001036367819 */ /* 0x000fc600000006ff */
[----:B------:R-:W-:Y:S01]  /*a860*/  FFMA.FTZ R4, R49, R94, 1.1641532182693481445e-10 ;  /* 0x2f00000031047423 */ /* 0x000fe2000001005e */
[----:B------:R-:W-:Y:S02]  /*a870*/  IMAD.MOV.U32 R49, RZ, RZ, R82 ;  /* 0x000000ffff317224 */ /* 0x000fe400078e0052 */
[----:B------:R-:W-:Y:S02]  /*a880*/  FMUL.FTZ R53, R54, UR4 ;  /* 0x0000000436357c20 */ /* 0x000fe40008410000 */
[----:B------:R-:W-:Y:S02]  /*a890*/  FSETP.LE.FTZ.AND P4, PT, R4, R91, PT ;  /* 0x0000005b0400720b */ /* 0x000fe40003f93000 */
[----:B------:R-:W-:Y:S01]  /*a8a0*/  FMUL.FTZ R53, R53, R50 ;  /* 0x0000003235357220 */ /* 0x000fe20000410000 */
        /* <DEDUP_REMOVED lines=9> */
.L_x_6508:
        /* <DEDUP_REMOVED lines=13> */
.L_x_6510:
[----:B------:R-:W-:Y:S05]  /*aa10*/  BSYNC.RECONVERGENT B2 ;  /* 0x0000000000027941 */ /* 0x000fea0003800200 */
.L_x_6509:
        /* <DEDUP_REMOVED lines=43> */
.L_x_6507:
[----:B------:R-:W-:Y:S05]  /*acd0*/  BSYNC.RECONVERGENT B1 ;  /* 0x0000000000017941 */ /* 0x000fea0003800200 */
.L_x_6506:
[----:B------:R-:W-:Y:S01]  /*ace0*/  ISETP.NE.AND P6, PT, R64, 0x1, PT ;  /* 0x000000014000780c */ /* 0x000fe20003fc5270 */
[----:B------:R-:W-:Y:S01]  /*acf0*/  BSSY.RECONVERGENT B1, `(.L_x_6511) ;  /* 0x000004e000017945 */ /* 0x000fe20003800200 */
[----:B------:R-:W-:Y:S02]  /*ad00*/  I2FP.F32.U32 R49, R49 ;  /* 0x0000003100317245 */ /* 0x000fe40000201000 */
[C---:B------:R-:W-:Y:S02]  /*ad10*/  SHF.L.U32 R4, R55.reuse, 0x10, RZ ;  /* 0x0000001037047819 */ /* 0x040fe400000006ff */
[----:B------:R-:W-:Y:S01]  /*ad20*/  PRMT R55, R55, 0x7632, R55 ;  /* 0x0000763237377816 */ /* 0x000fe20000000037 */
[----:B------:R-:W-:Y:S01]  /*ad30*/  FFMA.FTZ R48, R49, R94, 1.1641532182693481445e-10 ;  /* 0x2f00000031307423 */ /* 0x000fe2000001005e */
[----:B------:R-:W-:Y:S02]  /*ad40*/  IMAD.MOV.U32 R49, RZ, RZ, R82 ;  /* 0x000000ffff317224 */ /* 0x000fe400078e0052 */
[----:B------:R-:W-:Y:S01]  /*ad50*/  FMUL.FTZ R65, R4, UR4 ;  /* 0x0000000404417c20 */ /* 0x000fe20008410000 */
[----:B------:R-:W-:Y:S01]  /*ad60*/  IMAD.MOV.U32 R4, RZ, RZ, 0x2 ;  /* 0x00000002ff047424 */ /* 0x000fe200078e00ff */
[----:B------:R-:W-:-:S02]  /*ad70*/  FSETP.LE.FTZ.AND P5, PT, R48, R91, PT ;  /* 0x0000005b3000720b */ /* 0x000fc40003fb3000 */
        /* <DEDUP_REMOVED lines=10> */
.L_x_6513:
        /* <DEDUP_REMOVED lines=15> */
.L_x_6515:
[----:B------:R-:W-:Y:S05]  /*af10*/  BSYNC.RECONVERGENT B2 ;  /* 0x0000000000027941 */ /* 0x000fea0003800200 */
.L_x_6514:
        /* <DEDUP_REMOVED lines=43> */
.L_x_6512:
[----:B------:R-:W-:Y:S05]  /*b1d0*/  BSYNC.RECONVERGENT B1 ;  /* 0x0000000000017941 */ /* 0x000fea0003800200 */
.L_x_6511:
[----:B------:R-:W-:Y:S02]  /*b1e0*/  I2FP.F32.U32 R49, R49 ;  /* 0x0000003100317245 */ /* 0x000fe40000201000 */
[----:B------:R-:W-:Y:S02]  /*b1f0*/  SHF.L.U32 R55, R55, 0x10, RZ ;  /* 0x0000001037377819 */ /* 0x000fe400000006ff */
[----:B------:R-:W-:Y:S01]  /*b200*/  ISETP.NE.AND P6, PT, R80, RZ, PT ;  /* 0x000000ff5000720c */ /* 0x000fe20003fc5270 */
[----:B------:R-:W-:Y:S01]  /*b210*/  FFMA.FTZ R94, R49, R94, 1.1641532182693481445e-10 ;  /* 0x2f000000315e7423 */ /* 0x000fe2000001005e */
[----:B------:R-:W-:Y:S01]  /*b220*/  FSEL R49, R92, RZ, P0 ;  /* 0x000000ff5c317208 */ /* 0x000fe20000000000 */
[----:B------:R-:W-:Y:S01]  /*b230*/  FMUL.FTZ R55, R55, UR4 ;  /* 0x0000000437377c20 */ /* 0x000fe20008410000 */
[----:B------:R-:W-:Y:S02]  /*b240*/  FSEL R48, R95, RZ, P6 ;  /* 0x000000ff5f307208 */ /* 0x000fe40003000000 */
[----:B------:R-:W-:Y:S01]  /*b250*/  FSETP.GTU.FTZ.AND P6, PT, R94, R91, PT ;  /* 0x0000005b5e00720b */ /* 0x000fe20003fdc000 */
[----:B------:R-:W-:Y:S01]  /*b260*/  FMUL.FTZ R55, R55, R50 ;  /* 0x0000003237377220 */ /* 0x000fe20000410000 */
[----:B------:R-:W-:-:S02]  /*b270*/  FSEL R50, R93, RZ, P1 ;  /* 0x000000ff5d327208 */ /* 0x000fc40000800000 */
[----:B------:R-:W-:Y:S02]  /*b280*/  FSEL R51, R51, RZ, P2 ;  /* 0x000000ff33337208 */ /* 0x000fe40001000000 */
[----:B------:R-:W-:Y:S02]  /*b290*/  FSEL R55, R55, RZ, !P6 ;  /* 0x000000ff37377208 */ /* 0x000fe40007000000 */
[----:B------:R-:W-:Y:S02]  /*b2a0*/  PLOP3.LUT P6, PT, P6, PT, PT, 0x8, 0x80 ;  /* 0x000000000080781c */ /* 0x000fe400037ce170 */
[----:B------:R-:W-:Y:S02]  /*b2b0*/  FSEL R52, R52, RZ, P3 ;  /* 0x000000ff34347208 */ /* 0x000fe40001800000 */
[----:B------:R-:W-:Y:S02]  /*b2c0*/  FSEL R53, R53, RZ, P4 ;  /* 0x000000ff35357208 */ /* 0x000fe40002000000 */
[----:B------:R-:W-:-:S07]  /*b2d0*/  FSEL R54, R54, RZ, P5 ;  /* 0x000000ff36367208 */ /* 0x000fce0002800000 */
.L_x_6475:
        /* <DEDUP_REMOVED lines=16> */
[----:B------:R-:W-:-:S04]  /*b3e0*/  LOP3.LUT R66, R66, R91, RZ, 0xfc, !PT ;  /* 0x0000005b42427212 */ /* 0x000fc800078efcff */
[----:B------:R2:W-:Y:S01]  /*b3f0*/  STG.E.128 desc[UR6][R92.64], R48 ;  /* 0x000000305c007986 */ /* 0x0005e2000c101d06 */
[----:B-1----:R-:W-:-:S03]  /*b400*/  IMAD.WIDE.U32 R64, R89, 0x8, R64 ;  /* 0x0000000859407825 */ /* 0x002fc600078e0040 */
[----:B------:R2:W-:Y:S01]  /*b410*/  STG.E.128 desc[UR6][R92.64+0x10], R52 ;  /* 0x000010345c007986 */ /* 0x0005e2000c101d06 */
[----:B------:R-:W-:-:S03]  /*b420*/  VIADD R89, R89, 0x100 ;  /* 0x0000010059597836 */ /* 0x000fc60000000000 */
[----:B------:R2:W-:Y:S04]  /*b430*/  STG.E.64 desc[UR6][R64.64], R66 ;  /* 0x0000004240007986 */ /* 0x0005e8000c101b06 */
.L_x_6433:
[----:B------:R-:W-:Y:S05]  /*b440*/  BSYNC.RECONVERGENT B0 ;  /* 0x0000000000007941 */ /* 0x000fea0003800200 */
.L_x_6432:
[----:B------:R-:W-:Y:S01]  /*b450*/  ISETP.GE.U32.AND P0, PT, R2, 0x300, PT ;  /* 0x000003000200780c */ /* 0x000fe20003f06070 */
[----:B------:R-:W-:Y:S03]  /*b460*/  BSSY.RECONVERGENT B0, `(.L_x_6516) ;  /* 0x000052d000007945 */ /* 0x000fe60003800200 */
[----:B0-----:R-:W-:-:S09]  /*b470*/  P2R R90, PR, RZ, 0x1 ;  /* 0x00000001ff5a7803 */ /* 0x001fd20000000000 */
[----:B------:R-:W-:Y:S05]  /*b480*/  @!P0 BRA `(.L_x_6517) ;  /* 0x0000005000a88947 */ /* 0x000fea0003800000 */
        /* <DEDUP_REMOVED lines=9> */
[----:B--2---:R0:W5:Y:S01]  /*b520*/  LDG.E.128 R64, desc[UR6][R94.64+0x10] ;  /* 0x000010065e407981 */ /* 0x004162000c1e1d00 */
[----:B------:R-:W-:Y:S01]  /*b530*/  ISETP.NE.AND P0, PT, R4, 0x1, PT ;  /* 0x000000010400780c */ /* 0x000fe20003f05270 */
[----:B------:R-:W-:Y:S01]  /*b540*/  BSSY.RECONVERGENT B1, `(.L_x_6519) ;  /* 0x0000047000017945 */ /* 0x000fe20003800200 */
[----:B------:R-:W-:Y:S02]  /*b550*/  HFMA2 R96, -RZ, RZ, 0, 1.1920928955078125e-07 ;  /* 0x00000002ff607431 */ /* 0x000fe400000001ff */
[----:B------:R-:W-:Y:S02]  /*b560*/  IMAD.MOV.U32 R97, RZ, RZ, R82 ;  /* 0x000000ffff617224 */ /* 0x000fe400078e0052 */
[----:B------:R-:W-:-:S07]  /*b570*/  IMAD.MOV.U32 R92, RZ, RZ, R80 ;  /* 0x000000ffff5c7224 */ /* 0x000fce00078e0050 */
[----:B0-----:R-:W-:Y:S05]  /*b580*/  @!P0 BRA `(.L_x_6520) ;  /* 0x0000000400088947 */ /* 0x001fea0003800000 */
        /* <DEDUP_REMOVED lines=10> */
.L_x_6521:
        /* <DEDUP_REMOVED lines=13> */
.L_x_6523:
[----:B------:R-:W-:Y:S05]  /*b700*/  BSYNC.RECONVERGENT B2 ;  /* 0x0000000000027941 */ /* 0x000fea0003800200 */
.L_x_6522:
        /* <DEDUP_REMOVED lines=40> */
[----:B------:R-:W-:Y:S01]  /*b990*/  LOP3.LUT R6, R4, UR35, R93, 0x96, !PT ;  /* 0x0000002304067c12 */ /* 0x000fe2000f8e965d */
[----:B------:R-:W-:-:S07]  /*b9a0*/  IMAD.MOV.U32 R97, RZ, RZ, R80 ;  /* 0x000000ffff617224 */ /* 0x000fce00078e0050 */
.L_x_6520:
[----:B------:R-:W-:Y:S05]  /*b9b0*/  BSYNC.RECONVERGENT B1 ;  /* 0x0000000000017941 */ /* 0x000fea0003800200 */
.L_x_6519:
        /* <DEDUP_REMOVED lines=10> */
[----:B------:R-:W-:-:S03]  /*ba60*/  PRMT R60, R60, 0x7632, R60 ;  /* 0x000076323c3c7816 */ /* 0x000fc6000000003c */
[----:B0-----:R-:W-:Y:S01]  /*ba70*/  FMUL.FTZ R80, R80, R91 ;  /* 0x0000005b50507220 */ /* 0x001fe20000410000 */
        /* <DEDUP_REMOVED lines=15> */
.L_x_6526:
        /* <DEDUP_REMOVED lines=13> */
.L_x_6528:
[----:B------:R-:W-:Y:S05]  /*bc40*/  BSYNC.RECONVERGENT B2 ;  /* 0x0000000000027941 */ /* 0x000fea0003800200 */
.L_x_6527:
        /* <DEDUP_REMOVED lines=43> */
.L_x_6525:
[----:B------:R-:W-:Y:S05]  /*bf00*/  BSYNC.RECONVERGENT B1 ;  /* 0x0000000000017941 */ /* 0x000fea0003800200 */
.L_x_6524:
        /* <DEDUP_REMOVED lines=22> */
.L_x_6531:
        /* <DEDUP_REMOVED lines=13> */
.L_x_6533:
[----:B------:R-:W-:Y:S05]  /*c140*/  BSYNC.RECONVERGENT B2 ;  /* 0x0000000000027941 */ /* 0x000fea0003800200 */
.L_x_6532:
        /* <DEDUP_REMOVED lines=43> */
.L_x_6530:
[----:B------:R-:W-:Y:S05]  /*c400*/  BSYNC.RECONVERGENT B1 ;  /* 0x0000000000017941 */ /* 0x000fea0003800200 */
.L_x_6529:
        /* <DEDUP_REMOVED lines=8> */
[----:B------:R-:W-:Y:S01]  /*c490*/  FSETP.GTU.FTZ.AND P1, PT, R4, R93, PT ;  /* 0x0000005d0400720b */ /* 0x000fe20003f3c000 */
[----:B------:R-:W-:-:S03]  /*c4a0*/  IMAD.MOV.U32 R4, RZ, RZ, R82 ;  /* 0x000000ffff047224 */ /* 0x000fc600078e0052 */
[----:B------:R-:W-:Y:S01]  /*c4b0*/  FSEL R95, R60, RZ, !P1 ;  /* 0x000000ff3c5f7208 */ /* 0x000fe20004800000 */
[----:B------:R-:W-:Y:S01]  /*c4c0*/  HFMA2 R60, -RZ, RZ, 0, 1.1920928955078125e-07 ;  /* 0x00000002ff3c7431 */ /* 0x000fe200000001ff */
        /* <DEDUP_REMOVED lines=11> */
.L_x_6536:
        /* <DEDUP_REMOVED lines=13> */
.L_x_6538:
[----:B------:R-:W-:Y:S05]  /*c650*/  BSYNC.RECONVERGENT B2 ;  /* 0x0000000000027941 */ /* 0x000fea0003800200 */
.L_x_6537:
        /* <DEDUP_REMOVED lines=43> */
.L_x_6535:
[----:B------:R-:W-:Y:S05]  /*c910*/  BSYNC.RECONVERGENT B1 ;  /* 0x0000000000017941 */ /* 0x000fea0003800200 */
.L_x_6534:
        /* <DEDUP_REMOVED lines=22> */
.L_x_6541:
        /* <DEDUP_REMOVED lines=13> */
.L_x_6543:
[----:B------:R-:W-:Y:S05]  /*cb50*/  BSYNC.RECONVERGENT B2 ;  /* 0x0000000000027941 */ /* 0x000fea0003800200 */
.L_x_6542:
        /* <DEDUP_REMOVED lines=43> */
.L_x_6540:
[----:B------:R-:W-:Y:S05]  /*ce10*/  BSYNC.RECONVERGENT B1 ;  /* 0x0000000000017941 */ /* 0x000fea0003800200 */
.L_x_6539:
        /* <DEDUP_REMOVED lines=23> */
.L_x_6546:
        /* <DEDUP_REMOVED lines=13> */
.L_x_6548:
[----:B------:R-:W-:Y:S05]  /*d060*/  BSYNC.RECONVERGENT B2 ;  /* 0x0000000000027941 */ /* 0x000fea0003800200 */
.L_x_6547:
        /* <DEDUP_REMOVED lines=43> */
.L_x_6545:
[----:B------:R-:W-:Y:S05]  /*d320*/  BSYNC.RECONVERGENT B1 ;  /* 0x0000000000017941 */ /* 0x000fea0003800200 */
.L_x_6544:
        /* <DEDUP_REMOVED lines=22> */
.L_x_6551:
        /* <DEDUP_REMOVED lines=13> */
.L_x_6553:
[----:B------:R-:W-:Y:S05]  /*d560*/  BSYNC.RECONVERGENT B2 ;  /* 0x0000000000027941 */ /* 0x000fea0003800200 */
.L_x_6552:
        /* <DEDUP_REMOVED lines=43> */
.L_x_6550:
[----:B------:R-:W-:Y:S05]  /*d820*/  BSYNC.RECONVERGENT B1 ;  /* 0x0000000000017941 */ /* 0x000fea0003800200 */
.L_x_6549:
        /* <DEDUP_REMOVED lines=23> */
.L_x_6556:
        /* <DEDUP_REMOVED lines=15> */
.L_x_6558:
[----:B------:R-:W-:Y:S05]  /*da90*/  BSYNC.RECONVERGENT B2 ;  /* 0x0000000000027941 */ /* 0x000fea0003800200 */
.L_x_6557:
        /* <DEDUP_REMOVED lines=43> */
.L_x_6555:
[----:B------:R-:W-:Y:S05]  /*dd50*/  BSYNC.RECONVERGENT B1 ;  /* 0x0000000000017941 */ /* 0x000fea0003800200 */
.L_x_6554:
        /* <DEDUP_REMOVED lines=10> */
.L_x_6518:
[----:B------:R-:W-:Y:S01]  /*de00*/  ISETP.NE.AND P0, PT, R4, 0x1, PT ;  /* 0x000000010400780c */ /* 0x000fe20003f05270 */
[----:B------:R-:W-:Y:S01]  /*de10*/  BSSY.RECONVERGENT B1, `(.L_x_6560) ;  /* 0x0000047000017945 */ /* 0x000fe20003800200 */
[----:B------:R-:W-:Y:S01]  /*de20*/  IMAD.MOV.U32 R59, RZ, RZ, 0x2 ;  /* 0x00000002ff3b7424 */ /* 0x000fe200078e00ff */
[----:B------:R-:W-:Y:S01]  /*de30*/  MOV R56, R82 ;  /* 0x0000005200387202 */ /* 0x000fe20000000f00 */
[----:B--2---:R-:W-:-:S09]  /*de40*/  IMAD.MOV.U32 R92, RZ, RZ, R80 ;  /* 0x000000ffff5c7224 */ /* 0x004fd200078e0050 */
        /* <DEDUP_REMOVED lines=11> */
.L_x_6562:
        /* <DEDUP_REMOVED lines=13> */
.L_x_6564:
[----:B------:R-:W-:Y:S05]  /*dfd0*/  BSYNC.RECONVERGENT B2 ;  /* 0x0000000000027941 */ /* 0x000fea0003800200 */
.L_x_6563:
        /* <DEDUP_REMOVED lines=42> */
.L_x_6561:
[----:B------:R-:W-:Y:S05]  /*e280*/  BSYNC.RECONVERGENT B1 ;  /* 0x0000000000017941 */ /* 0x000fea0003800200 */
.L_x_6560:
[----:B------:R-:W0:Y:S01]  /*e290*/  LDC R91, c[0x0][0x404] ;  /* 0x00010100ff5b7b82 */ /* 0x000e220000000800 */
[----:B------:R-:W-:Y:S01]  /*e2a0*/  HFMA2 R95, -RZ, RZ, 0.1171875, 0 ;  /* 0x2f800000ff5f7431 */ /* 0x000fe200000001ff */
[----:B------:R-:W-:Y:S01]  /*e2b0*/  ISETP.NE.AND P0, PT, R59, 0x1, PT ;  /* 0x000000013b00780c */ /* 0x000fe20003f05270 */
[----:B------:R-:W-:Y:S01]  /*e2c0*/  BSSY.RECONVERGENT B1, `(.L_x_6565) ;  /* 0x000004e000017945 */ /* 0x000fe20003800200 */
[----:B------:R-:W-:Y:S01]  /*e2d0*/  I2FP.F32.U32 R4, R56 ;  /* 0x0000003800047245 */ /* 0x000fe20000201000 */
[C---:B-----5:R-:W-:Y:S01]  /*e2e0*/  IMAD.U32 R56, R60.reuse, 0x10000, RZ ;  /* 0x000100003c387824 */ /* 0x060fe200078e00ff */
[----:B------:R-:W-:Y:S02]  /*e2f0*/  PRMT R60, R60, 0x7632, R60 ;  /* 0x000076323c3c7816 */ /* 0x000fe4000000003c */
[----:B------:R-:W1:Y:S01]  /*e300*/  LDC R58, c[0x0][0x408] ;  /* 0x00010200ff3a7b82 */ /* 0x000e620000000800 */
[----:B------:R-:W-:Y:S01]  /*e310*/  FMUL.FTZ R57, R56, UR4 ;  /* 0x0000000438397c20 */ /* 0x000fe20008410000 */
[----:B------:R-:W-:Y:S01]  /*e320*/  MOV R56, 0x2 ;  /* 0x0000000200387802 */ /* 0x000fe20000000f00 */
[----:B------:R-:W-:-:S05]  /*e330*/  FFMA.FTZ R4, R4, R95, 1.1641532182693481445e-10 ;  /* 0x2f00000004047423 */ /* 0x000fca000001005f */
        /* <DEDUP_REMOVED lines=13> */
.L_x_6567:
        /* <DEDUP_REMOVED lines=13> */
.L_x_6569:
[----:B------:R-:W-:Y:S05]  /*e4e0*/  BSYNC.RECONVERGENT B2 ;  /* 0x0000000000027941 */ /* 0x000fea0003800200 */
.L_x_6568:
        /* <DEDUP_REMOVED lines=43> */
.L_x_6566:
[----:B------:R-:W-:Y:S05]  /*e7a0*/  BSYNC.RECONVERGENT B1 ;  /* 0x0000000000017941 */ /* 0x000fea0003800200 */
.L_x_6565:
[----:B------:R-:W-:Y:S01]  /*e7b0*/  ISETP.NE.AND P1, PT, R56, 0x1, PT ;  /* 0x000000013800780c */ /* 0x000fe20003f25270 */
[----:B------:R-:W-:Y:S01]  /*e7c0*/  IMAD.U32 R60, R60, 0x10000, RZ ;  /* 0x000100003c3c7824 */ /* 0x000fe200078e00ff */
[----:B------:R-:W-:Y:S01]  /*e7d0*/  I2FP.F32.U32 R4, R4 ;  /* 0x0000000400047245 */ /* 0x000fe20000201000 */
[----:B------:R-:W-:Y:S02]  /*e7e0*/  BSSY.RECONVERGENT B1, `(.L_x_6570) ;  /* 0x0000049000017945 */ /* 0x000fe40003800200 */
[----:B------:R-:W-:Y:S01]  /*e7f0*/  FMUL.FTZ R93, R60, UR4 ;  /* 0x000000043c5d7c20 */ /* 0x000fe20008410000 */
[----:B------:R-:W-:Y:S01]  /*e800*/  MOV R60, 0x2 ;  /* 0x00000002003c7802 */ /* 0x000fe20000000f00 */
[----:B------:R-:W-:Y:S02]  /*e810*/  FFMA.FTZ R4, R4, R95, 1.1641532182693481445e-10 ;  /* 0x2f00000004047423 */ /* 0x000fe4000001005f */
[----:B------:R-:W-:-:S03]  /*e820*/  FMUL.FTZ R93, R93, R58 ;  /* 0x0000003a5d5d7220 */ /* 0x000fc60000410000 */
[----:B------:R-:W-:Y:S01]  /*e830*/  FSETP.LE.FTZ.AND P0, PT, R4, R91, PT ;  /* 0x0000005b0400720b */ /* 0x000fe20003f13000 */
[----:B------:R-:W-:Y:S01]  /*e840*/  IMAD.MOV.U32 R4, RZ, RZ, R82 ;  /* 0x000000ffff047224 */ /* 0x000fe200078e0052 */
[----:B------:R-:W-:Y:S11]  /*e850*/  @!P1 BRA `(.L_x_6571) ;  /* 0x0000000400049947 */ /* 0x000ff60003800000 */
        /* <DEDUP_REMOVED lines=8> */
.L_x_6572:
        /* <DEDUP_REMOVED lines=13> */
.L_x_6574:
[----:B------:R-:W-:Y:S05]  /*e9b0*/  BSYNC.RECONVERGENT B2 ;  /* 0x0000000000027941 */ /* 0x000fea0003800200 */
.L_x_6573:
        /* <DEDUP_REMOVED lines=43> */
.L_x_6571:
[----:B------:R-:W-:Y:S05]  /*ec70*/  BSYNC.RECONVERGENT B1 ;  /* 0x0000000000017941 */ /* 0x000fea0003800200 */
.L_x_6570:
[----:B------:R-:W-:Y:S01]  /*ec80*/  ISETP.NE.AND P2, PT, R60, 0x1, PT ;  /* 0x000000013c00780c */ /* 0x000fe20003f45270 */
[C---:B------:R-:W-:Y:S01]  /*ec90*/  IMAD.U32 R56, R61.reuse, 0x10000, RZ ;  /* 0x000100003d387824 */ /* 0x040fe200078e00ff */
[----:B------:R-:W-:Y:S01]  /*eca0*/  I2FP.F32.U32 R4, R4 ;  /* 0x0000000400047245 */ /* 0x000fe20000201000 */
[----:B------:R-:W-:Y:S01]  /*ecb0*/  BSSY.RECONVERGENT B1, `(.L_x_6575) ;  /* 0x000004a000017945 */ /* 0x000fe20003800200 */
[----:B------:R-:W-:Y:S01]  /*ecc0*/  PRMT R59, R61, 0x7632, R59 ;  /* 0x000076323d3b7816 */ /* 0x000fe2000000003b */
        /* <DEDUP_REMOVED lines=15> */
.L_x_6577:
        /* <DEDUP_REMOVED lines=13> */
.L_x_6579:
[----:B------:R-:W-:Y:S05]  /*ee90*/  BSYNC.RECONVERGENT B2 ;  /* 0x0000000000027941 */ /* 0x000fea0003800200 */
.L_x_6578:
        /* <DEDUP_REMOVED lines=43> */
.L_x_6576:
[----:B------:R-:W-:Y:S05]  /*f150*/  BSYNC.RECONVERGENT B1 ;  /* 0x0000000000017941 */ /* 0x000fea0003800200 */
.L_x_6575:
[----:B------:R-:W-:Y:S01]  /*f160*/  ISETP.NE.AND P3, PT, R56, 0x1, PT ;  /* 0x000000013800780c */ /* 0x000fe20003f65270 */
[----:B------:R-:W-:Y:S01]  /*f170*/  IMAD.U32 R59, R59, 0x10000, RZ ;  /* 0x000100003b3b7824 */ /* 0x000fe200078e00ff */
[----:B------:R-:W-:Y:S01]  /*f180*/  I2FP.F32.U32 R4, R4 ;  /* 0x0000000400047245 */ /* 0x000fe20000201000 */
[----:B------:R-:W-:Y:S01]  /*f190*/  BSSY.RECONVERGENT B1, `(.L_x_6580) ;  /* 0x0000049000017945 */ /* 0x000fe20003800200 */
[----:B------:R-:W-:Y:S01]  /*f1a0*/  MOV R64, 0x2 ;  /* 0x0000000200407802 */ /* 0x000fe20000000f00 */
[----:B------:R-:W-:Y:S02]  /*f1b0*/  FMUL.FTZ R59, R59, UR4 ;  /* 0x000000043b3b7c20 */ /* 0x000fe40008410000 */
        /* <DEDUP_REMOVED lines=13> */
.L_x_6582:
        /* <DEDUP_REMOVED lines=13> */
.L_x_6584:
[----:B------:R-:W-:Y:S05]  /*f360*/  BSYNC.RECONVERGENT B2 ;  /* 0x0000000000027941 */ /* 0x000fea0003800200 */
.L_x_6583:
        /* <DEDUP_REMOVED lines=43> */
.L_x_6581:
[----:B------:R-:W-:Y:S05]  /*f620*/  BSYNC.RECONVERGENT B1 ;  /* 0x0000000000017941 */ /* 0x000fea0003800200 */
.L_x_6580:
[----:B------:R-:W-:Y:S01]  /*f630*/  ISETP.NE.AND P4, PT, R64, 0x1, PT ;  /* 0x000000014000780c */ /* 0x000fe20003f85270 */
[C---:B------:R-:W-:Y:S01]  /*f640*/  IMAD.U32 R56, R62.reuse, 0x10000, RZ ;  /* 0x000100003e387824 */ /* 0x040fe200078e00ff */
[----:B------:R-:W-:Y:S01]  /*f650*/  I2FP.F32.U32 R4, R4 ;  /* 0x0000000400047245 */ /* 0x000fe20000201000 */
[----:B------:R-:W-:Y:S01]  /*f660*/  BSSY.RECONVERGENT B1, `(.L_x_6585) ;  /* 0x000004a000017945 */ /* 0x000fe20003800200 */
[----:B------:R-:W-:Y:S01]  /*f670*/  PRMT R62, R62, 0x7632, R62 ;  /* 0x000076323e3e7816 */ /* 0x000fe2000000003e */
[----:B------:R-:W-:Y:S01]  /*f680*/  FMUL.FTZ R61, R56, UR4 ;  /* 0x00000004383d7c20 */ /* 0x000fe20008410000 */
[----:B------:R-:W-:Y:S01]  /*f690*/  MOV R56, 0x2 ;  /* 0x0000000200387802 */ /* 0x000fe20000000f00 */
[----:B------:R-:W-:Y:S01]  /*f6a0*/  FFMA.FTZ R4, R4, R95, 1.1641532182693481445e-10 ;  /* 0x2f00000004047423 */ /* 0x000fe2000001005f */
[----:B------:R-:W-:Y:S02]  /*f6b0*/  IMAD.MOV.U32 R57, RZ, RZ, R82 ;  /* 0x000000ffff397224 */ /* 0x000fe400078e0052 */
[----:B------:R-:W-:-:S02]  /*f6c0*/  FMUL.FTZ R60, R61, R58 ;  /* 0x0000003a3d3c7220 */ /* 0x000fc40000410000 */
[----:B------:R-:W-:Y:S01]  /*f6d0*/  FSETP.LE.FTZ.AND P3, PT, R4, R91, PT ;  /* 0x0000005b0400720b */ /* 0x000fe20003f73000 */
        /* <DEDUP_REMOVED lines=9> */
.L_x_6587:
        /* <DEDUP_REMOVED lines=13> */
.L_x_6589:
[----:B------:R-:W-:Y:S05]  /*f840*/  BSYNC.RECONVERGENT B2 ;  /* 0x0000000000027941 */ /* 0x000fea0003800200 */
.L_x_6588:
        /* <DEDUP_REMOVED lines=43> */
.L_x_6586:
[----:B------:R-:W-:Y:S05]  /*fb00*/  BSYNC.RECONVERGENT B1 ;  /* 0x0000000000017941 */ /* 0x000fea0003800200 */
.L_x_6585:
[----:B------:R-:W-:Y:S01]  /*fb10*/  ISETP.NE.AND P5, PT, R56, 0x1, PT ;  /* 0x000000013800780c */ /* 0x000fe20003fa5270 */
[----:B------:R-:W-:Y:S01]  /*fb20*/  IMAD.U32 R62, R62, 0x10000, RZ ;  /* 0x000100003e3e7824 */ /* 0x000fe200078e00ff */
[----:B------:R-:W-:Y:S01]  /*fb30*/  I2FP.F32.U32 R4, R57 ;  /* 0x0000003900047245 */ /* 0x000fe20000201000 */
[----:B------:R-:W-:Y:S01]  /*fb40*/  BSSY.RECONVERGENT B1, `(.L_x_6590) ;  /* 0x0000049000017945 */ /* 0x000fe20003800200 */
[----:B------:R-:W-:Y:S01]  /*fb50*/  MOV R64, 0x2 ;  /* 0x0000000200407802 */ /* 0x000fe20000000f00 */
[----:B------:R-:W-:Y:S01]  /*fb60*/  FMUL.FTZ R61, R62, UR4 ;  /* 0x000000043e3d7c20 */ /* 0x000fe20008410000 */
[----:B------:R-:W-:Y:S02]  /*fb70*/  IMAD.MOV.U32 R57, RZ, RZ, R82 ;  /* 0x000000ffff397224 */ /* 0x000fe400078e0052 */
[----:B------:R-:W-:Y:S01]  /*fb80*/  FFMA.FTZ R4, R4, R95, 1.1641532182693481445e-10 ;  /* 0x2f00000004047423 */ /* 0x000fe2000001005f */
[----:B------:R-:W-:-:S04]  /*fb90*/  FMUL.FTZ R61, R61, R58 ;  /* 0x0000003a3d3d7220 */ /* 0x000fc80000410000 */
        /* <DEDUP_REMOVED lines=10> */
.L_x_6592:
        /* <DEDUP_REMOVED lines=13> */
.L_x_6594:
[----:B------:R-:W-:Y:S05]  /*fd10*/  BSYNC.RECONVERGENT B2 ;  /* 0x0000000000027941 */ /* 0x000fea0003800200 */
.L_x_6593:
        /* <DEDUP_REMOVED lines=43> */
.L_x_6591:
[----:B------:R-:W-:Y:S05]  /*ffd0*/  BSYNC.RECONVERGENT B1 ;  /* 0x0000000000017941 */ /* 0x000fea0003800200 */
.L_x_6590:
[----:B------:R-:W-:Y:S01]  /*ffe0*/  ISETP.NE.AND P6, PT, R64, 0x1, PT ;  /* 0x000000014000780c */ /* 0x000fe20003fc5270 */
[----:B------:R-:W-:Y:S01]  /*fff0*/  BSSY.RECONVERGENT B1, `(.L_x_6595) ;  /* 0x000004e000017945 */ /* 0x000fe20003800200 */
[----:B------:R-:W-:Y:S01]  /*10000*/  I2FP.F32.U32 R4, R57 ;  /* 0x0000003900047245 */ /* 0x000fe20000201000 */
[C---:B------:R-:W-:Y:S01]  /*10010*/  IMAD.U32 R57, R63.reuse, 0x10000, RZ ;  /* 0x000100003f397824 */ /* 0x040fe200078e00ff */
[----:B------:R-:W-:-:S03]  /*10020*/  PRMT R63, R63, 0x7632, R63 ;  /* 0x000076323f3f7816 */ /* 0x000fc6000000003f */
[----:B------:R-:W-:Y:S01]  /*10030*/  FFMA.FTZ R56, R4, R95, 1.1641532182693481445e-10 ;  /* 0x2f00000004387423 */ /* 0x000fe2000001005f */
[----:B------:R-:W-:Y:S01]  /*10040*/  FMUL.FTZ R65, R57, UR4 ;  /* 0x0000000439417c20 */ /* 0x000fe20008410000 */
[----:B------:R-:W-:Y:S01]  /*10050*/  MOV R4, 0x2 ;  /* 0x0000000200047802 */ /* 0x000fe20000000f00 */
[----:B------:R-:W-:Y:S02]  /*10060*/  IMAD.MOV.U32 R57, RZ, RZ, R82 ;  /* 0x000000ffff397224 */ /* 0x000fe400078e0052 */
[----:B------:R-:W-:Y:S01]  /*10070*/  FMUL.FTZ R62, R65, R58 ;  /* 0x0000003a413e7220 */ /* 0x000fe20000410000 */
        /* <DEDUP_REMOVED lines=10> */
.L_x_6597:
        /* <DEDUP_REMOVED lines=15> */
.L_x_6599:
[----:B------:R-:W-:Y:S05]  /*10210*/  BSYNC.RECONVERGENT B2 ;  /* 0x0000000000027941 */ /* 0x000fea0003800200 */
.L_x_6598:
        /* <DEDUP_REMOVED lines=43> */
.L_x_6596:
[----:B------:R-:W-:Y:S05]  /*104d0*/  BSYNC.RECONVERGENT B1 ;  /* 0x0000000000017941 */ /* 0x000fea0003800200 */
.L_x_6595:
        /* <DEDUP_REMOVED lines=16> */
.L_x_6559:
        /* <DEDUP_REMOVED lines=14> */
[----:B0-----:R-:W-:Y:S01]  /*106c0*/  IMAD.WIDE.U32 R94, R89, 0x20, R94 ;  /* 0x00000020595e7825 */ /* 0x001fe200078e005e */
[----:B------:R-:W-:-:S02]  /*106d0*/  LOP3.LUT R66, R66, R91, RZ, 0xfc, !PT ;  /* 0x0000005b42427212 */ /* 0x000fc400078efcff */
[----:B------:R-:W-:Y:S02]  /*106e0*/  MOV R80, R92 ;  /* 0x0000005c00507202 */ /* 0x000fe40000000f00 */
[----:B------:R0:W-:Y:S01]  /*106f0*/  STG.E.128 desc[UR6][R94.64], R56 ;  /* 0x000000385e007986 */ /* 0x0001e2000c101d06 */
[----:B-1----:R-:W-:-:S03]  /*10700*/  IMAD.WIDE.U32 R64, R89, 0x8, R64 ;  /* 0x0000000859407825 */ /* 0x002fc600078e0040 */
[----:B------:R0:W-:Y:S04]  /*10710*/  STG.E.128 desc[UR6][R94.64+0x10], R60 ;  /* 0x0000103c5e007986 */ /* 0x0001e8000c101d06 */
[----:B------:R0:W-:Y:S02]  /*10720*/  STG.E.64 desc[UR6][R64.64], R66 ;  /* 0x0000004240007986 */ /* 0x0001e4000c101b06 */
.L_x_6517:
[----:B------:R-:W-:Y:S05]  /*10730*/  BSYNC.RECONVERGENT B0 ;  /* 0x0000000000007941 */ /* 0x000fea0003800200 */
.L_x_6516:
[----:B0-2---:R-:W-:Y:S01]  /*10740*/  FADD.FTZ R64, RZ, R20 ;  /* 0x00000014ff407221 */ /* 0x005fe20000010000 */
[----:B------:R-:W-:Y:S01]  /*10750*/  ISETP.NE.AND P2, PT, R87, RZ, PT ;  /* 0x000000ff5700720c */ /* 0x000fe20003f45270 */
[----:B------:R-:W0:Y:S01]  /*10760*/  S2UR UR5, SR_CgaCtaId ;  /* 0x00000000000579c3 */ /* 0x000e220000008800 */
[C---:B------:R-:W-:Y:S01]  /*10770*/  ISETP.GT.U32.AND P1, PT, R2.reuse, 0x1ff, PT ;  /* 0x000001ff0200780c */ /* 0x040fe20003f24070 */
        /* <DEDUP_REMOVED lines=77> */
[----:B------:R-:W-:Y:S02]  /*10c50*/  ISETP.GT.U32.AND P1, PT, R89, 0x7, PT ;  /* 0x000000075900780c */ /* 0x000fe40003f24070 */
[----:B------:R-:W-:-:S04]  /*10c60*/  FFMA.FTZ R67, R67, R67, R64 ;  /* 0x0000004343437223 */ /* 0x000fc80000010040 */
[----:B------:R-:W-:Y:S01]  /*10c70*/  FFMA.FTZ R67, R92, R92, R67 ;  /* 0x0000005c5c437223 */ /* 0x000fe20000010043 */
[----:B------:R-:W-:-:S03]  /*10c80*/  FADD.FTZ R92, R59, -R66 ;  /* 0x800000423b5c7221 */ /* 0x000fc60000010000 */
[----:B------:R-:W-:Y:S01]  /*10c90*/  FFMA.FTZ R67, R94, R94, R67 ;  /* 0x0000005e5e437223 */ /* 0x000fe20000010043 */
[--C-:B------:R-:W-:Y:S02]  /*10ca0*/  FADD.FTZ R94, R60, -R66.reuse ;  /* 0x800000423c5e7221 */ /* 0x100fe40000010000 */
[----:B------:R-:W-:Y:S02]  /*10cb0*/  @!P1 IMAD.SHL.U32 R89, R0, 0x8, RZ ;  /* 0x0000000800599824 */ /* 0x000fe400078e00ff */
[----:B------:R-:W-:Y:S01]  /*10cc0*/  FFMA.FTZ R67, R92, R92, R67 ;  /* 0x0000005c5c437223 */ /* 0x000fe20000010043 */
[----:B------:R-:W-:-:S03]  /*10cd0*/  FADD.FTZ R92, R61, -R66 ;  /* 0x800000423d5c7221 */ /* 0x000fc60000010000 */
[----:B------:R-:W-:Y:S01]  /*10ce0*/  FFMA.FTZ R67, R94, R94, R67 ;  /* 0x0000005e5e437223 */ /* 0x000fe20000010043 */
[--C-:B------:R-:W-:Y:S01]  /*10cf0*/  FADD.FTZ R94, R62, -R66.reuse ;  /* 0x800000423e5e7221 */ /* 0x100fe20000010000 */
[----:B------:R-:W-:Y:S01]  /*10d00*/  @!P1 LOP3.LUT R91, R89, 0xf8, RZ, 0xc0, !PT ;  /* 0x000000f8595b9812 */ /* 0x000fe200078ec0ff */
[----:B------:R-:W-:Y:S02]  /*10d10*/  HFMA2 R89, -RZ, RZ, 0, 0 ;  /* 0x00000000ff597431 */ /* 0x000fe400000001ff */
[----:B------:R-:W-:Y:S01]  /*10d20*/  FFMA.FTZ R67, R92, R92, R67 ;  /* 0x0000005c5c437223 */ /* 0x000fe20000010043 */
[----:B------:R-:W-:-:S03]  /*10d30*/  FADD.FTZ R92, R63, -R66 ;  /* 0x800000423f5c7221 */ /* 0x000fc60000010000 */
[----:B------:R-:W-:Y:S01]  /*10d40*/  FFMA.FTZ R67, R94, R94, R67 ;  /* 0x0000005e5e437223 */ /* 0x000fe20000010043 */
[----:B------:R-:W-:-:S03]  /*10d50*/  @!P1 IMAD.MOV.U32 R89, RZ, RZ, R3 ;  /* 0x000000ffff599224 */ /* 0x000fc600078e0003 */
[----:B------:R-:W-:Y:S01]  /*10d60*/  @P0 FFMA.FTZ R64, R92, R92, R67 ;  /* 0x0000005c5c400223 */ /* 0x000fe20000010043 */
[----:B------:R-:W-:-:S04]  /*10d70*/  LOP3.LUT P0, RZ, R0, 0x1f, RZ, 0xc0, !PT ;  /* 0x0000001f00ff7812 */ /* 0x000fc8000780c0ff */
[----:B------:R-:W0:Y:S02]  /*10d80*/  SHFL.BFLY PT, R65, R64, 0x1, 0x1f ;  /* 0x0c201f0040417f89 */ /* 0x000e2400000e0000 */
[----:B0-----:R-:W-:-:S07]  /*10d90*/  FADD.FTZ R65, R64, R65 ;  /* 0x0000004140417221 */ /* 0x001fce0000010000 */
[----:B------:R-:W-:Y:S01]  /*10da0*/  @!P0 SHF.R.U32.HI R64, RZ, 0x2, R0 ;  /* 0x00000002ff408819 */ /* 0x000fe20000011600 */
[----:B------:R-:W0:Y:S02]  /*10db0*/  SHFL.BFLY PT, R92, R65, 0x2, 0x1f ;  /* 0x0c401f00415c7f89 */ /* 0x000e2400000e0000 */
[----:B0-----:R-:W-:-:S05]  /*10dc0*/  FADD.FTZ R92, R65, R92 ;  /* 0x0000005c415c7221 */ /* 0x001fca0000010000 */
[----:B------:R-:W0:Y:S02]  /*10dd0*/  SHFL.BFLY PT, R67, R92, 0x4, 0x1f ;  /* 0x0c801f005c437f89 */ /* 0x000e2400000e0000 */
[----:B0-----:R-:W-:Y:S02]  /*10de0*/  FADD.FTZ R67, R92, R67 ;  /* 0x000000435c437221 */ /* 0x001fe40000010000 */
[----:B------:R-:W0:Y:S04]  /*10df0*/  SHFL.DOWN PT, R92, R89, 0x4, 0x1f ;  /* 0x08801f00595c7f89 */ /* 0x000e2800000e0000 */
[----:B------:R-:W1:Y:S01]  /*10e00*/  SHFL.BFLY PT, R94, R67, 0x8, 0x1f ;  /* 0x0d001f00435e7f89 */ /* 0x000e6200000e0000 */
[----:B0-----:R-:W-:Y:S02]  /*10e10*/  IADD3 R95, PT, PT, R92, R89, RZ ;  /* 0x000000595c5f7210 */ /* 0x001fe40007ffe0ff */
[----:B------:R-:W-:Y:S01]  /*10e20*/  I2FP.F32.S32 R92, R92 ;  /* 0x0000005c005c7245 */ /* 0x000fe20000201400 */
[----:B-1----:R-:W-:Y:S01]  /*10e30*/  FADD.FTZ R94, R67, R94 ;  /* 0x0000005e435e7221 */ /* 0x002fe20000010000 */
[----:B------:R-:W-:Y:S01]  /*10e40*/  I2FP.F32.S32 R96, R95 ;  /* 0x0000005f00607245 */ /* 0x000fe20000201400 */
[----:B------:R-:W0:Y:S03]  /*10e50*/  SHFL.DOWN PT, R100, R95, 0x2, 0x1f ;  /* 0x08401f005f647f89 */ /* 0x000e2600000e0000 */
[----:B------:R-:W1:Y:S01]  /*10e60*/  MUFU.RCP R97, R96 ;  /* 0x0000006000617308 */ /* 0x000e620000001000 */
[----:B------:R-:W2:Y:S01]  /*10e70*/  SHFL.BFLY PT, R87, R94, 0x10, 0x1f ;  /* 0x0e001f005e577f89 */ /* 0x000ea200000e0000 */
[----:B0-----:R-:W-:Y:S01]  /*10e80*/  IMAD.IADD R95, R95, 0x1, R100 ;  /* 0x000000015f5f7824 */ /* 0x001fe200078e0264 */
[----:B------:R-:W-:Y:S01]  /*10e90*/  I2FP.F32.S32 R100, R100 ;  /* 0x0000006400647245 */ /* 0x000fe20000201400 */
[----:B--2---:R-:W-:Y:S01]  /*10ea0*/  FADD.FTZ R67, R94, R87 ;  /* 0x000000575e437221 */ /* 0x004fe20000010000 */
[----:B------:R-:W-:-:S02]  /*10eb0*/  @!P0 LOP3.LUT R87, R64, 0x38, RZ, 0xc0, !PT ;  /* 0x0000003840578812 */ /* 0x000fc400078ec0ff */
[----:B------:R-:W-:-:S03]  /*10ec0*/  CS2R R64, SRZ ;  /* 0x0000000000407805 */ /* 0x000fc6000001ff00 */
[----:B------:R0:W-:Y:S01]  /*10ed0*/  @!P0 STS.64 [R87+UR4], R66 ;  /* 0x0000004257008988 */ /* 0x0001e20008000a04 */
[----:B------:R-:W-:Y:S01]  /*10ee0*/  BAR.SYNC.DEFER_BLOCKING 0x0 ;  /* 0x0000000000007b1d */ /* 0x000fe20000010000 */
[----:B------:R-:W-:Y:S02]  /*10ef0*/  ISETP.NE.AND P0, PT, RZ, UR14, PT ;  /* 0x0000000eff007c0c */ /* 0x000fe4000bf05270 */
[----:B0-----:R-:W-:-:S03]  /*10f00*/  I2FP.F32.S32 R66, R89 ;  /* 0x0000005900427245 */ /* 0x001fc60000201400 */
[----:B------:R0:W2:Y:S01]  /*10f10*/  @!P1 LDS.64 R64, [R91+UR4] ;  /* 0x000000045b409984 */ /* 0x0000a20008000a00 */
[----:B------:R-:W-:Y:S02]  /*10f20*/  ISETP.NE.AND P1, PT, R0, RZ, PT ;  /* 0x000000ff0000720c */ /* 0x000fe40003f25270 */
[----:B0-----:R-:W-:Y:S01]  /*10f30*/  MOV R91, UR10 ;  /* 0x0000000a005b7c02 */ /* 0x001fe20008000f00 */
[----:B--2---:R-:W0:Y:S04]  /*10f40*/  SHFL.DOWN PT, R93, R64, 0x4, 0x1f ;  /* 0x08801f00405d7f89 */ /* 0x004e2800000e0000 */
[----:B------:R-:W2:Y:S01]  /*10f50*/  SHFL.DOWN PT, R94, R65, 0x4, 0x1f ;  /* 0x08801f00415e7f89 */ /* 0x000ea200000e0000 */
[C---:B0-----:R-:W-:Y:S01]  /*10f60*/  FMUL.FTZ R67, R93.reuse, R92 ;  /* 0x0000005c5d437220 */ /* 0x041fe20000410000 */
[----:B------:R-:W-:-:S03]  /*10f70*/  FADD.FTZ R93, -R93, R64 ;  /* 0x000000405d5d7221 */ /* 0x000fc60000010100 */
[----:B------:R-:W-:Y:S01]  /*10f80*/  FFMA.FTZ R98, R66, R64, R67 ;  /* 0x0000004042627223 */ /* 0x000fe20000010043 */
[----:B------:R-:W-:Y:S01]  /*10f90*/  FMUL.FTZ R93, R93, R93 ;  /* 0x0000005d5d5d7220 */ /* 0x000fe20000410000 */
[----:B--2---:R-:W-:Y:S01]  /*10fa0*/  FADD.FTZ R94, R94, R65 ;  /* 0x000000415e5e7221 */ /* 0x004fe20000010000 */
[----:B------:R-:W-:Y:S01]  /*10fb0*/  I2FP.F32.S32 R65, R95 ;  /* 0x0000005f00417245 */ /* 0x000fe20000201400 */
[----:B-1----:R-:W-:Y:S01]  /*10fc0*/  FMUL.FTZ R67, R97, R98 ;  /* 0x0000006261437220 */ /* 0x002fe20000410000 */
[----:B------:R-:W-:Y:S02]  /*10fd0*/  FMUL.FTZ R93, R93, R66 ;  /* 0x000000425d5d7220 */ /* 0x000fe40000410000 */
[----:B------:R-:W0:Y:S02]  /*10fe0*/  MUFU.RCP R87, R65 ;  /* 0x0000004100577308 */ /* 0x000e240000001000 */
[----:B------:R-:W1:Y:S01]  /*10ff0*/  SHFL.DOWN PT, R64, R67, 0x2, 0x1f ;  /* 0x08401f0043407f89 */ /* 0x000e6200000e0000 */
[----:B------:R-:W-:-:S04]  /*11000*/  FMUL.FTZ R93, R93, R92 ;  /* 0x0000005c5d5d7220 */ /* 0x000fc80000410000 */
[----:B------:R-:W-:Y:S02]  /*11010*/  FFMA.FTZ R93, R97, R93, R94 ;  /* 0x0000005d615d7223 */ /* 0x000fe4000001005e */
[----:B------:R-:W2:Y:S04]  /*11020*/  SHFL.DOWN PT, R94, R95, 0x1, 0x1f ;  /* 0x08201f005f5e7f89 */ /* 0x000ea800000e0000 */
[----:B------:R-:W3:Y:S01]  /*11030*/  SHFL.DOWN PT, R66, R93, 0x2, 0x1f ;  /* 0x08401f005d427f89 */ /* 0x000ee200000e0000 */
[----:B-1----:R-:W-:Y:S01]  /*11040*/  FMUL.FTZ R89, R64, R100 ;  /* 0x0000006440597220 */ /* 0x002fe20000410000 */
[----:B------:R-:W-:-:S03]  /*11050*/  FADD.FTZ R64, R67, -R64 ;  /* 0x8000004043407221 */ /* 0x000fc60000010000 */
[----:B------:R-:W-:Y:S01]  /*11060*/  FFMA.FTZ R92, R96, R67, R89 ;  /* 0x00000043605c7223 */ /* 0x000fe20000010059 */
[----:B------:R-:W-:Y:S01]  /*11070*/  FMUL.FTZ R67, R64, R64 ;  /* 0x0000004040437220 */ /* 0x000fe20000410000 */
[----:B--2---:R-:W-:Y:S02]  /*11080*/  IADD3 R95, PT, PT, R95, R94, RZ ;  /* 0x0000005e5f5f7210 */ /* 0x004fe40007ffe0ff */
[----:B0-----:R-:W-:Y:S01]  /*11090*/  FMUL.FTZ R92, R87, R92 ;  /* 0x0000005c575c7220 */ /* 0x001fe20000410000 */
        /* <DEDUP_REMOVED lines=17> */
[----:B------:R-:W-:Y:S01]  /*111b0*/  FMUL.FTZ R65, R65, R94 ;  /* 0x0000005e41417220 */ /* 0x000fe20000410000 */
[----:B------:R-:W1:Y:S01]  /*111c0*/  @!P1 LDC.64 R66, c[0x0][0x3c0] ;  /* 0x0000f000ff429b82 */ /* 0x000e620000000a00 */
[----:B------:R-:W2:Y:S02]  /*111d0*/  SHFL.IDX PT, R93, R96, RZ, 0x1f ;  /* 0x00001fff605d7589 */ /* 0x000ea400000e0000 */
[----:B------:R-:W-:-:S05]  /*111e0*/  FFMA.FTZ R95, R95, R65, R64 ;  /* 0x000000415f5f7223 */ /* 0x000fca0000010040 */
[----:B------:R-:W0:Y:S01]  /*111f0*/  SHFL.IDX PT, R94, R95, RZ, 0x1f ;  /* 0x00001fff5f5e7589 */ /* 0x000e2200000e0000 */
[----:B------:R-:W3:Y:S01]  /*11200*/  @!P1 LDC.64 R64, c[0x0][0x3c8] ;  /* 0x0000f200ff409b82 */ /* 0x000ee20000000a00 */
[----:B--2---:R-:W-:-:S05]  /*11210*/  FMUL.FTZ R87, R93, R93 ;  /* 0x0000005d5d577220 */ /* 0x004fca0000410000 */
[----:B------:R-:W-:Y:S01]  /*11220*/  FSEL R92, R87, RZ, P0 ;  /* 0x000000ff575c7208 */ /* 0x000fe20000000000 */
[----:B0-----:R-:W-:Y:S01]  /*11230*/  FFMA.FTZ R87, R94, UR15, R89 ;  /* 0x0000000f5e577c23 */ /* 0x001fe20008010059 */
[----:B------:R-:W-:Y:S02]  /*11240*/  IMAD.U32 R89, RZ, RZ, UR10 ;  /* 0x0000000aff597e24 */ /* 0x000fe4000f8e00ff */
[----:B---3--:R-:W-:-:S04]  /*11250*/  @!P1 IMAD.WIDE R64, R91, 0x4, R64 ;  /* 0x000000045b409825 */ /* 0x008fc800078e0240 */
[----:B------:R-:W-:Y:S01]  /*11260*/  FADD.FTZ R87, R87, R92 ;  /* 0x0000005c57577221 */ /* 0x000fe20000010000 */
[----:B------:R-:W-:Y:S01]  /*11270*/  FSEL R91, R93, RZ, !P0 ;  /* 0x000000ff5d5b7208 */ /* 0x000fe20004000000 */
[----:B-1----:R-:W-:-:S04]  /*11280*/  @!P1 IMAD.WIDE R66, R89, 0x4, R66 ;  /* 0x0000000459429825 */ /* 0x002fc800078e0242 */
[----:B------:R-:W0:Y:S01]  /*11290*/  MUFU.RSQ R87, R87 ;  /* 0x0000005700577308 */ /* 0x000e220000001400 */
[----:B------:R1:W-:Y:S04]  /*112a0*/  @!P1 STG.E desc[UR6][R66.64], R93 ;  /* 0x0000005d42009986 */ /* 0x0003e8000c101906 */
[----:B0-----:R1:W-:Y:S01]  /*112b0*/  @!P1 STG.E desc[UR6][R64.64], R87 ;  /* 0x0000005740009986 */ /* 0x0013e2000c101906 */
[----:B------:R-:W-:Y:S05]  /*112c0*/  @!P2 BRA `(.L_x_6601) ;  /* 0x0000000000c0a947 */ /* 0x000fea0003800000 */
[--C-:B------:R-:W-:Y:S01]  /*112d0*/  FADD.FTZ R92, R68, -R91.reuse ;  /* 0x8000005b445c7221 */ /* 0x100fe20000010000 */
[--C-:B-1----:R-:W-:Y:S01]  /*112e0*/  FADD.FTZ R66, R22, -R91.reuse ;  /* 0x8000005b16427221 */ /* 0x102fe20000010000 */
[----:B------:R-:W-:Y:S01]  /*112f0*/  SHF.L.U32 R93, R41, 0x10, RZ ;  /* 0x00000010295d7819 */ /* 0x000fe200000006ff */
[----:B------:R-:W-:Y:S01]  /*11300*/  FADD.FTZ R94, R70, -R91 ;  /* 0x8000005b465e7221 */ /* 0x000fe20000010000 */
[----:B------:R-:W-:Y:S01]  /*11310*/  SHF.L.U32 R97, R42, 0x10, RZ ;  /* 0x000000102a617819 */ /* 0x000fe200000006ff */
[----:B------:R-:W-:Y:S01]  /*11320*/  FMUL.FTZ R92, R87, R92 ;  /* 0x0000005c575c7220 */ /* 0x000fe20000410000 */
[----:B------:R-:W-:Y:S02]  /*11330*/  IMAD.U32 R89, R45, 0x10000, RZ ;  /* 0x000100002d597824 */ /* 0x000fe400078e00ff */
[C---:B------:R-:W-:Y:S01]  /*11340*/  FMUL.FTZ R66, R87.reuse, R66 ;  /* 0x0000004257427220 */ /* 0x040fe20000410000 */
[----:B------:R-:W-:Y:S02]  /*11350*/  IMAD.U32 R95, R46, 0x10000, RZ ;  /* 0x000100002e5f7824 */ /* 0x000fe400078e00ff */
[----:B------:R-:W-:Y:S01]  /*11360*/  FMUL.FTZ R96, R87, R94 ;  /* 0x0000005e57607220 */ /* 0x000fe20000410000 */
[----:B------:R-:W-:Y:S01]  /*11370*/  SHF.L.U32 R101, R43, 0x10, RZ ;  /* 0x000000102b657819 */ /* 0x000fe200000006ff */
[----:B------:R-:W-:Y:S01]  /*11380*/  FFMA.FTZ R94, R66, R89, R93 ;  /* 0x00000059425e7223 */ /* 0x000fe2000001005d */
[----:B------:R-:W-:Y:S01]  /*11390*/  FFMA.FTZ R97, R92, R95, R97 ;  /* 0x0000005f5c617223 */ /* 0x000fe20000010061 */
[----:B------:R-:W-:Y:S01]  /*113a0*/  FADD.FTZ R64, R20, -R91 ;  /* 0x8000005b14407221 */ /* 0x000fe20000010000 */
[----:B------:R-:W0:Y:S01]  /*113b0*/  LDC.64 R92, c[0x0][0x428] ;  /* 0x00010a00ff5c7b82 */ /* 0x000e220000000a00 */
[----:B------:R-:W-:Y:S01]  /*113c0*/  IMAD.U32 R99, R47, 0x10000, RZ ;  /* 0x000100002f637824 */ /* 0x000fe200078e00ff */
[----:B------:R-:W-:Y:S01]  /*113d0*/  SHF.L.U32 R67, R40, 0x10, RZ ;  /* 0x0000001028437819 */ /* 0x000fe200000006ff */
[----:B------:R-:W-:-:S02]  /*113e0*/  IMAD.U32 R65, R44, 0x10000, RZ ;  /* 0x000100002c417824 */ /* 0x000fc400078e00ff */
[----:B------:R-:W-:Y:S01]  /*113f0*/  FMUL.FTZ R64, R87, R64 ;  /* 0x0000004057407220 */ /* 0x000fe20000410000 */
        /* <DEDUP_REMOVED lines=29> */
.L_x_6601:
[----:B------:R-:W-:Y:S05]  /*115d0*/  BSYNC.RECONVERGENT B0 ;  /* 0x0000000000007941 */ /* 0x000fea0003800200 */
.L_x_6600:
[----:B------:R-:W-:Y:S01]  /*115e0*/  ISETP.NE.AND P0, PT, R88, RZ, PT ;  /* 0x000000ff5800720c */ /* 0x000fe20003f05270 */
[----:B------:R-:W-:-:S12]  /*115f0*/  BSSY.RECONVERGENT B0, `(.L_x_6602) ;  /* 0x0000032000007945 */ /* 0x000fd80003800200 */
[----:B------:R-:W-:Y:S05]  /*11600*/  @!P0 BRA `(.L_x_6603) ;  /* 0x0000000000c08947 */ /* 0x000fea0003800000 */
[--C-:B------:R-:W-:Y:S01]  /*11610*/  FADD.FTZ R88, R52, -R91.reuse ;  /* 0x8000005b34587221 */ /* 0x100fe20000010000 */
[--C-:B01----:R-:W-:Y:S01]  /*11620*/  FADD.FTZ R66, R50, -R91.reuse ;  /* 0x8000005b32427221 */ /* 0x103fe20000010000 */
        /* <DEDUP_REMOVED lines=46> */
.L_x_6603:
[----:B------:R-:W-:Y:S05]  /*11910*/  BSYNC.RECONVERGENT B0 ;  /* 0x0000000000007941 */ /* 0x000fea0003800200 */
.L_x_6602:
[----:B------:R-:W-:Y:S01]  /*11920*/  ISETP.NE.AND P0, PT, R90, RZ, PT ;  /* 0x000000ff5a00720c */ /* 0x000fe20003f05270 */
[----:B------:R-:W-:-:S12]  /*11930*/  BSSY.RECONVERGENT B0, `(.L_x_6604) ;  /* 0x0000035000007945 */ /* 0x000fd80003800200 */
        /* <DEDUP_REMOVED lines=14> */
[----:B------:R-:W-:Y:S01]  /*11a20*/  SHF.L.U32 R90, R24, 0x10, RZ ;  /* 0x00000010185a7819 */ /* 0x000fe200000006ff */
[----:B------:R-:W-:-:S02]  /*11a30*/  IMAD.U32 R93, R30, 0x10000, RZ ;  /* 0x000100001e5d7824 */ /* 0x000fc400078e00ff */
[C---:B------:R-:W-:Y:S01]  /*11a40*/  FMUL.FTZ R98, R87.reuse, R98 ;  /* 0x0000006257627220 */ /* 0x040fe20000410000 */
[----:B------:R-:W-:Y:S02]  /*11a50*/  IMAD.U32 R88, R28, 0x10000, RZ ;  /* 0x000100001c587824 */ /* 0x000fe400078e00ff */
[C---:B------:R-:W-:Y:S01]  /*11a60*/  FMUL.FTZ R67, R87.reuse, R66 ;  /* 0x0000004257437220 */ /* 0x040fe20000410000 */
[----:B------:R-:W-:Y:S01]  /*11a70*/  PRMT R97, R30, 0x7632, R97 ;  /* 0x000076321e617816 */ /* 0x000fe20000000061 */
[----:B------:R-:W-:Y:S01]  /*11a80*/  FFMA.FTZ R91, R94, R89, R91 ;  /* 0x000000595e5b7223 */ /* 0x000fe2000001005b */
[----:B------:R-:W-:Y:S01]  /*11a90*/  PRMT R99, R26, 0x7632, R99 ;  /* 0x000076321a637816 */ /* 0x000fe20000000063 */
[----:B------:R-:W-:Y:S01]  /*11aa0*/  FMUL.FTZ R66, R87, R92 ;  /* 0x0000005c57427220 */ /* 0x000fe20000410000 */
[----:B------:R-:W-:Y:S01]  /*11ab0*/  PRMT R105, R31, 0x7632, R105 ;  /* 0x000076321f697816 */ /* 0x000fe20000000069 */
[----:B------:R-:W-:Y:S01]  /*11ac0*/  FMUL.FTZ R96, R87, R96 ;  /* 0x0000006057607220 */ /* 0x000fe20000410000 */
[----:B------:R-:W-:Y:S01]  /*11ad0*/  PRMT R107, R27, 0x7632, R107 ;  /* 0x000076321b6b7816 */ /* 0x000fe2000000006b */
[C---:B------:R-:W-:Y:S01]  /*11ae0*/  FMUL.FTZ R100, R87.reuse, R100 ;  /* 0x0000006457647220 */ /* 0x040fe20000410000 */
[C---:B------:R-:W-:Y:S01]  /*11af0*/  FMUL.FTZ R102, R87.reuse, R102 ;  /* 0x0000006657667220 */ /* 0x040fe20000410000 */
[----:B------:R-:W-:Y:S01]  /*11b00*/  FMUL.FTZ R104, R87, R104 ;  /* 0x0000006857687220 */ /* 0x000fe20000410000 */
[----:B------:R-:W-:Y:S01]  /*11b10*/  FFMA.FTZ R95, R98, R93, R95 ;  /* 0x0000005d625f7223 */ /* 0x000fe2000001005f */
[----:B------:R-:W-:Y:S01]  /*11b20*/  SHF.L.U32 R89, R7, 0x10, RZ ;  /* 0x0000001007597819 */ /* 0x000fe200000006ff */
        /* <DEDUP_REMOVED lines=21> */
.L_x_6605:
[----:B------:R-:W-:Y:S05]  /*11c80*/  BSYNC.RECONVERGENT B0 ;  /* 0x0000000000007941 */ /* 0x000fea0003800200 */
.L_x_6604:
[----:B------:R-:W-:Y:S02]  /*11c90*/  UIADD3 UR10, UPT, UPT, UR10, UR16, URZ ;  /* 0x000000100a0a7290 */ /* 0x000fe4000fffe0ff */
[----:B------:R-:W-:Y:S02]  /*11ca0*/  UPLOP3.LUT UP2, UPT, UPT, UPT, UP2, 0x40, 0x4 ;  /* 0x000000000004789c */ /* 0x000fe40003f4e820 */
[----:B------:R-:W-:-:S09]  /*11cb0*/  UISETP.GE.AND UP1, UPT, UR10, UR17, UPT ;  /* 0x000000110a00728c */ /* 0x000fd2000bf26270 */
[----:B------:R-:W-:Y:S05]  /*11cc0*/  BRA.U !UP1, `(.L_x_6606) ;  /* 0xfffffef109107547 */ /* 0x000fea000b83ffff */
[----:B------:R-:W-:Y:S05]  /*11cd0*/  EXIT ;  /* 0x000000000000794d */ /* 0x000fea0003800000 */
.L_x_6607:
        /* <DEDUP_REMOVED lines=10> */
.L_x_20959:


//--------------------- .text._ZN10layer_norm13ln_fwd_kernelINS_13Kernel_traitsI13__nv_bfloat16S2_fS2_fjLj6144ELj1ELj1ELj8ELj16ENS_18Kernel_traits_baseILj6144ES2_S2_fS2_fjLj256EEEEELb1ELb0ELb0ELb1EEEvNS_9FwdParamsE --------------------------
	.section	.text._ZN10layer_norm13ln_fwd_kernelINS_13Kernel_traitsI13__nv_bfloat16S2_fS2_fjLj6144ELj1ELj1ELj8ELj16ENS_18Kernel_traits_baseILj6144ES2_S2_fS2_fjLj256EEEEELb1ELb0ELb0ELb1EEEvNS_9FwdParamsE,"ax",@progbits
	.align	128
        .global         _ZN10layer_norm13ln_fwd_kernelINS_13Kernel_traitsI13__nv_bfloat16S2_fS2_fjLj6144ELj1ELj1ELj8ELj16ENS_18Kernel_traits_baseILj6144ES2_S2_fS2_fjLj256EEEEELb1ELb0ELb0ELb1EEEvNS_9FwdParamsE
        .type           _ZN10layer_norm13ln_fwd_kernelINS_13Kernel_traitsI13__nv_bfloat16S2_fS2_fjLj6144ELj1ELj1ELj8ELj16ENS_18Kernel_traits_baseILj6144ES2_S2_fS2_fjLj256EEEEELb1ELb0ELb0ELb1EEEvNS_9FwdParamsE,@function
        .size           _ZN10layer_norm13ln_fwd_kernelINS_13Kernel_traitsI13__nv_bfloat16S2_fS2_fjLj6144ELj1ELj1ELj8ELj16ENS_18Kernel_traits_baseILj6144ES2_S2_fS2_fjLj256EEEEELb1ELb0ELb0ELb1EEEvNS_9FwdParamsE,(.L_x_20960 - _ZN10layer_norm13ln_fwd_kernelINS_13Kernel_traitsI13__nv_bfloat16S2_fS2_fjLj6144ELj1ELj1ELj8ELj16ENS_18Kernel_traits_baseILj6144ES2_S2_fS2_fjLj256EEEEELb1ELb0ELb0ELb1EEEvNS_9FwdParamsE)
        .other          _ZN10layer_norm13ln_fwd_kernelINS_13Kernel_traitsI13__nv_bfloat16S2_fS2_fjLj6144ELj1ELj1ELj8ELj16ENS_18Kernel_traits_baseILj6144ES2_S2_fS2_fjLj256EEEEELb1ELb0ELb0ELb1EEEvNS_9FwdParamsE,@"STO_CUDA_ENTRY STV_DEFAULT"
_ZN10layer_norm13ln_fwd_kernelINS_13Kernel_traitsI13__nv_bfloat16S2_fS2_fjLj6144ELj1ELj1ELj8ELj16ENS_18Kernel_traits_baseILj6144ES2_S2_fS2_fjLj256EEEEELb1ELb0ELb0ELb1EEEvNS_9FwdParamsE:
.text._ZN10layer_norm13ln_fwd_kernelINS_13Kernel_traitsI13__nv_bfloat16S2_fS2_fjLj6144ELj1ELj1ELj8ELj16ENS_18Kernel_traits_baseILj6144ES2_S2_fS2_fjLj256EEEEELb1ELb0ELb0ELb1EEEvNS_9FwdParamsE:
        /* <DEDUP_REMOVED lines=9> */
[----:B------:R-:W4:Y:S01]  /*0090*/  S2UR UR16, SR_CTAID.X ;  /* 0x00000000001079c3 */ /* 0x000f220000002500 */
[----:B--2---:R-:W-:-:S02]  /*00a0*/  IMAD.U32 R2, RZ, RZ, UR10 ;  /* 0x0000000aff027e24 */ /* 0x004fc4000f8e00ff */
[----:B------:R-:W-:-:S05]  /*00b0*/  IMAD.U32 R3, RZ, RZ, UR11 ;  /* 0x0000000bff037e24 */ /* 0x000fca000f8e00ff */
[----:B------:R-:W4:Y:S01]  /*00c0*/  LDC R95, c[0x0][0x45c] ;  /* 0x00011700ff5f7b82 */ /* 0x000f220000000800 */
[----:B---3--:R-:W5:Y:S07]  /*00d0*/  @P1 LDG.E.64 R2, desc[UR8][R2.64] ;  /* 0x0000000802021981 */ /* 0x008f6e000c1e1b00 */
[----:B------:R-:W2:Y:S01]  /*00e0*/  @P1 LDC R37, c[0x0][0x460] ;  /* 0x00011800ff251b82 */ /* 0x000ea20000000800 */
[----:B0-----:R-:W-:Y:S01]  /*00f0*/  ISETP.NE.U32.AND P0, PT, RZ, UR4, PT ;  /* 0x00000004ff007c0c */ /* 0x001fe2000bf05070 */
[----:B------:R-:W0:Y:S03]  /*0100*/  LDCU UR4, c[0x0][0x384] ;  /* 0x00007080ff0477ac */ /* 0x000e260008000800 */
[----:B------:R-:W-:Y:S01]  /*0110*/  ISETP.NE.AND.EX P0, PT, RZ, UR5, PT, P0 ;  /* 0x00000005ff007c0c */ /* 0x000fe2000bf05300 */
[----:B-1----:R-:W-:-:S05]  /*0120*/  IMAD.WIDE.U32 R32, R13, 0x10, R32 ;  /* 0x000000100d207825 */ /* 0x002fca00078e0020 */
[----:B------:R1:W5:Y:S04]  /*0130*/  LDG.E.128 R28, desc[UR8][R32.64] ;  /* 0x00000008201c7981 */ /* 0x000368000c1e1d00 */
[----:B------:R1:W5:Y:S03]  /*0140*/  LDG.E.128 R24, desc[UR8][R32.64+0x1000] ;  /* 0x0010000820187981 */ /* 0x000366000c1e1d00 */
[----:B------:R-:W3:Y:S01]  /*0150*/  @P0 LDC.64 R34, c[0x0][0x438] ;  /* 0x00010e00ff220b82 */ /* 0x000ee20000000a00 */
[----:B----4-:R1:W5:Y:S01]  /*0160*/  @P1 LDG.E.64 R14, desc[UR8][R94.64] ;  /* 0x000000085e0e1981 */ /* 0x010362000c1e1b00 */
[----:B0-----:R-:W-:-:S03]  /*0170*/  UISETP.GE.AND UP0, UPT, UR16, UR4, UPT ;  /* 0x000000041000728c */ /* 0x001fc6000bf06270 */
[----:B------:R1:W5:Y:S03]  /*0180*/  LDG.E.128 R20, desc[UR8][R32.64+0x2000] ;  /* 0x0020000820147981 */ /* 0x000366000c1e1d00 */
[----:B------:R-:W-:Y:S01]  /*0190*/  PLOP3.LUT P2, PT, PT, PT, UP0, 0x80, 0x8 ;  /* 0x000000000008781c */ /* 0x000fe20003f4f008 */
[----:B---3--:R-:W-:-:S05]  /*01a0*/  @P0 IMAD.WIDE.U32 R34, R13, 0x10, R34 ;  /* 0x000000100d220825 */ /* 0x008fca00078e0022 */
[----:B------:R1:W5:Y:S04]  /*01b0*/  @P0 LDG.E.128 R8, desc[UR8][R34.64+0x1000] ;  /* 0x0010000822080981 */ /* 0x000368000c1e1d00 */
[----:B------:R1:W5:Y:S04]  /*01c0*/  @P0 LDG.E.128 R4, desc[UR8][R34.64+0x2000] ;  /* 0x0020000822040981 */ /* 0x000368000c1e1d00 */
[----:B------:R1:W5:Y:S01]  /*01d0*/  @P0 LDG.E.128 R16, desc[UR8][R34.64] ;  /* 0x0000000822100981 */ /* 0x000362000c1e1d00 */
[----:B--2---:R-:W-:Y:S05]  /*01e0*/  @P2 EXIT ;  /* 0x000000000000294d */ /* 0x004fea0003800000 */
[----:B------:R-:W0:Y:S01]  /*01f0*/  LDC R84, c[0x0][0x360] ;  /* 0x0000d800ff547b82 */ /* 0x000e220000000800 */
[----:B-1---5:R-:W-:Y:S01]  /*0200*/  @P1 IADD3 R94, P2, PT, R14, R37, RZ ;  /* 0x000000250e5e1210 */ /* 0x022fe20007f5e0ff */
[----:B------:R-:W1:Y:S01]  /*0210*/  LDCU.64 UR4, c[0x0][0x3e0] ;  /* 0x00007c00ff0477ac */ /* 0x000e620008000a00 */
[----:B------:R-:W-:Y:S02]  /*0220*/  @P1 R2UR UR10, R2 ;  /* 0x00000000020a12ca */ /* 0x000fe400000e0000 */
[----:B------:R-:W-:Y:S02]  /*0230*/  @!P0 CS2R R10, SRZ ;  /* 0x00000000000a8805 */ /* 0x000fe4000001ff00 */
[----:B------:R-:W-:Y:S02]  /*0240*/  @P1 IADD3.X R95, PT, PT, RZ, R15, RZ, P2, !PT ;  /* 0x0000000fff5f1210 */ /* 0x000fe400017fe4ff */
[----:B------:R-:W-:Y:S02]  /*0250*/  @!P0 CS2R R8, SRZ ;  /* 0x0000000000088805 */ /* 0x000fe4000001ff00 */
[----:B------:R-:W-:Y:S01]  /*0260*/  @P1 R2UR UR11, R3 ;  /* 0x00000000030b12ca */ /* 0x000fe200000e0000 */
[--C-:B------:R-:W-:Y:S01]  /*0270*/  @P0 IMAD.MOV.U32 R32, RZ, RZ, R20.reuse ;  /* 0x000000ffff200224 */ /* 0x100fe200078e0014 */
[--C-:B------:R-:W-:Y:S01]  /*0280*/  SHF.R.U64 R83, R94, 0x2, R95.reuse ;  /* 0x000000025e537819 */ /* 0x100fe2000000125f */
[----:B------:R-:W-:Y:S01]  /*0290*/  @!P0 IMAD.MOV.U32 R32, RZ, RZ, R20 ;  /* 0x000000ffff208224 */ /* 0x000fe200078e0014 */
[----:B------:R-:W-:-:S02]  /*02a0*/  SHF.R.U32.HI R82, RZ, 0x2, R95 ;  /* 0x00000002ff527819 */ /* 0x000fc4000001165f */
[----:B------:R-:W-:Y:S02]  /*02b0*/  @!P0 CS2R R6, SRZ ;  /* 0x0000000000068805 */ /* 0x000fe4000001ff00 */
[----:B------:R-:W-:Y:S01]  /*02c0*/  @!P0 CS2R R4, SRZ ;  /* 0x0000000000048805 */ /* 0x000fe2000001ff00 */
[C---:B------:R-:W-:Y:S01]  /*02d0*/  IMAD.HI.U32 R0, R83.reuse, -0x2daee0ad, RZ ;  /* 0xd2511f5353007827 */ /* 0x040fe200078e00ff */
[----:B------:R-:W-:Y:S01]  /*02e0*/  @!P0 CS2R R18, SRZ ;  /* 0x0000000000128805 */ /* 0x000fe2000001ff00 */
[----:B------:R-:W-:Y:S01]  /*02f0*/  UIADD3 UR20, UPT, UPT, UR10, -0x61c88647, URZ ;  /* 0x9e3779b90a147890 */ /* 0x000fe2000fffe0ff */
[----:B------:R-:W-:Y:S01]  /*0300*/  @!P0 CS2R R16, SRZ ;  /* 0x0000000000108805 */ /* 0x000fe2000001ff00 */
        /* <DEDUP_REMOVED lines=10> */
[----:B------:R-:W-:Y:S01]  /*03b0*/  @!P0 MOV R20, R23 ;  /* 0x0000001700148202 */ /* 0x000fe20000000f00 */
[----:B------:R-:W-:Y:S01]  /*03c0*/  UIADD3 UR26, UPT, UPT, UR10, 0x78dde6e4, URZ ;  /* 0x78dde6e40a1a7890 */ /* 0x000fe2000fffe0ff */
[C---:B------:R-:W-:Y:S01]  /*03d0*/  IMAD.HI.U32 R3, R84.reuse, -0x326172a9, RZ ;  /* 0xcd9e8d5754037827 */ /* 0x040fe200078e00ff */
[----:B------:R-:W-:Y:S01]  /*03e0*/  UIADD3 UR27, UPT, UPT, UR11, -0x126145ec, URZ ;  /* 0xed9eba140b1b7890 */ /* 0x000fe2000fffe0ff */
[----:B------:R-:W-:Y:S01]  /*03f0*/  PRMT R73, R11, 0x7632, R73 ;  /* 0x000076320b497816 */ /* 0x000fe20000000049 */
[----:B------:R-:W-:Y:S01]  /*0400*/  UIADD3 UR28, UPT, UPT, UR10, 0x1715609d, URZ ;  /* 0x1715609d0a1c7890 */ /* 0x000fe2000fffe0ff */
[----:B------:R-:W-:Y:S01]  /*0410*/  IMAD R15, R84, -0x326172a9, RZ ;  /* 0xcd9e8d57540f7824 */ /* 0x000fe200078e02ff */
[----:B------:R-:W-:Y:S01]  /*0420*/  LOP3.LUT R3, R82, UR10, R3, 0x96, !PT ;  /* 0x0000000a52037c12 */ /* 0x000fe2000f8e9603 */
[----:B------:R-:W-:Y:S01]  /*0430*/  UIADD3 UR29, UPT, UPT, UR11, -0x56f99767, URZ ;  /* 0xa90668990b1d7890 */ /* 0x000fe2000fffe0ff */
[----:B------:R-:W-:Y:S01]  /*0440*/  PRMT R68, R10, 0x7632, R68 ;  /* 0x000076320a447816 */ /* 0x000fe20000000044 */
        /* <DEDUP_REMOVED lines=23> */
[----:B------:R-:W-:Y:S01]  /*05c0*/  PRMT R72, R6, 0x7632, R72 ;  /* 0x0000763206487816 */ /* 0x000fe20000000048 */
[----:B-1----:R-:W-:Y:S01]  /*05d0*/  UISETP.NE.U32.AND UP0, UPT, UR4, URZ, UPT ;  /* 0x000000ff0400728c */ /* 0x002fe2000bf05070 */
[----:B------:R-:W-:Y:S01]  /*05e0*/  PRMT R74, R4, 0x7632, R74 ;  /* 0x00007632044a7816 */ /* 0x000fe2000000004a */
[----:B------:R-:W-:Y:S01]  /*05f0*/  IMAD.HI.U32 R2, R0, -0x2daee0ad, RZ ;  /* 0xd2511f5300027827 */ /* 0x000fe200078e00ff */
[----:B------:R-:W-:Y:S01]  /*0600*/  LOP3.LUT R3, R12, UR24, R3, 0x96, !PT ;  /* 0x000000180c037c12 */ /* 0x000fe2000f8e9603 */
[----:B------:R-:W-:Y:S01]  /*0610*/  UISETP.NE.AND.EX UP0, UPT, UR5, URZ, UPT, UP0 ;  /* 0x000000ff0500728c */ /* 0x000fe2000bf05300 */
[----:B------:R-:W-:Y:S01]  /*0620*/  PRMT R67, R19, 0x7632, R67 ;  /* 0x0000763213437816 */ /* 0x000fe20000000043 */
[----:B------:R-:W-:Y:S01]  /*0630*/  IMAD R33, R0, -0x2daee0ad, RZ ;  /* 0xd2511f5300217824 */ /* 0x000fe200078e02ff */
[----:B------:R-:W-:Y:S01]  /*0640*/  LOP3.LUT R2, R15, UR25, R2, 0x96, !PT ;  /* 0x000000190f027c12 */ /* 0x000fe2000f8e9602 */
[----:B------:R-:W-:Y:S01]  /*0650*/  IMAD.HI.U32 R12, R3, -0x2daee0ad, RZ ;  /* 0xd2511f53030c7827 */ /* 0x000fe200078e00ff */
[----:B------:R-:W-:Y:S01]  /*0660*/  PRMT R71, R17, 0x7632, R71 ;  /* 0x0000763211477816 */ /* 0x000fe20000000047 */
[----:B------:R-:W-:Y:S01]  /*0670*/  UPLOP3.LUT UP2, UPT, UPT, UPT, UPT, 0x40, 0x4 ;  /* 0x000000000004789c */ /* 0x000fe20003f4e870 */
[----:B------:R-:W-:Y:S01]  /*0680*/  PRMT R66, R16, 0x7632, R66 ;  /* 0x0000763210427816 */ /* 0x000fe20000000042 */
[----:B------:R-:W-:Y:S01]  /*0690*/  IMAD R15, R14, -0x326172a9, RZ ;  /* 0xcd9e8d570e0f7824 */ /* 0x000fe200078e02ff */
[----:B------:R-:W-:Y:S01]  /*06a0*/  LOP3.LUT R12, R33, UR27, R12, 0x96, !PT ;  /* 0x0000001b210c7c12 */ /* 0x000fe2000f8e960c */
[C---:B------:R-:W-:Y:S01]  /*06b0*/  IMAD.HI.U32 R0, R2.reuse, -0x326172a9, RZ ;  /* 0xcd9e8d5702007827 */ /* 0x040fe200078e00ff */
[----:B------:R-:W-:Y:S01]  /*06c0*/  PRMT R34, R31, 0x7632, R34 ;  /* 0x000076321f227816 */ /* 0x000fe20000000022 */
[----:B------:R-:W0:Y:S01]  /*06d0*/  LDCU UR6, c[0x0][0x404] ;  /* 0x00008080ff0677ac */ /* 0x000e220008000800 */
[----:B------:R-:W-:Y:S01]  /*06e0*/  PRMT R56, R29, 0x7632, R56 ;  /* 0x000076321d387816 */ /* 0x000fe20000000038 */
[----:B------:R-:W-:Y:S01]  /*06f0*/  IMAD R14, R3, -0x2daee0ad, RZ ;  /* 0xd2511f53030e7824 */ /* 0x000fe200078e02ff */
[----:B------:R-:W-:Y:S01]  /*0700*/  LOP3.LUT R0, R15, UR26, R0, 0x96, !PT ;  /* 0x0000001a0f007c12 */ /* 0x000fe2000f8e9600 */
[----:B------:R-:W-:Y:S01]  /*0710*/  IMAD R15, R2, -0x326172a9, RZ ;  /* 0xcd9e8d57020f7824 */ /* 0x000fe200078e02ff */
[----:B------:R-:W-:Y:S01]  /*0720*/  PRMT R57, R28, 0x7632, R57 ;  /* 0x000076321c397816 */ /* 0x000fe20000000039 */
[----:B------:R-:W-:Y:S01]  /*0730*/  IMAD.HI.U32 R2, R12, -0x326172a9, RZ ;  /* 0xcd9e8d570c027827 */ /* 0x000fe200078e00ff */
[----:B------:R-:W-:Y:S01]  /*0740*/  PRMT R59, R26, 0x7632, R59 ;  /* 0x000076321a3b7816 */ /* 0x000fe2000000003b */
[----:B------:R-:W1:Y:S01]  /*0750*/  LDCU UR7, c[0x0][0x408] ;  /* 0x00008100ff0777ac */ /* 0x000e620008000800 */
[----:B------:R-:W-:Y:S01]  /*0760*/  PRMT R60, R25, 0x7632, R60 ;  /* 0x00007632193c7816 */ /* 0x000fe2000000003c */
[----:B------:R-:W-:Y:S01]  /*0770*/  IMAD.HI.U32 R3, R0, -0x2daee0ad, RZ ;  /* 0xd2511f5300037827 */ /* 0x000fe200078e00ff */
[----:B------:R-:W-:Y:S01]  /*0780*/  LOP3.LUT R2, R15, UR28, R2, 0x96, !PT ;  /* 0x0000001c0f027c12 */ /* 0x000fe2000f8e9602 */
[----:B------:R-:W2:Y:S01]  /*0790*/  LDCU UR18, c[0x0][0x388] ;  /* 0x00007100ff1277ac */ /* 0x000ea20008000800 */
[----:B------:R-:W-:Y:S01]  /*07a0*/  PRMT R62, R20, 0x7632, R62 ;  /* 0x00007632143e7816 */ /* 0x000fe2000000003e */
[----:B------:R-:W-:Y:S01]  /*07b0*/  IMAD R33, R0, -0x2daee0ad, RZ ;  /* 0xd2511f5300217824 */ /* 0x000fe200078e02ff */
[----:B------:R-:W-:Y:S01]  /*07c0*/  LOP3.LUT R3, R14, UR29, R3, 0x96, !PT ;  /* 0x0000001d0e037c12 */ /* 0x000fe2000f8e9603 */
[----:B------:R-:W-:Y:S01]  /*07d0*/  IMAD.HI.U32 R14, R2, -0x2daee0ad, RZ ;  /* 0xd2511f53020e7827 */ /* 0x000fe200078e00ff */
[----:B------:R-:W-:Y:S01]  /*07e0*/  PRMT R63, R22, 0x7632, R63 ;  /* 0x00007632163f7816 */ /* 0x000fe2000000003f */
[----:B------:R-:W3:Y:S01]  /*07f0*/  LDCU.U8 UR38, c[0x0][0x410] ;  /* 0x00008200ff2677ac */ /* 0x000ee20008000000 */
[----:B------:R-:W-:Y:S01]  /*0800*/  PRMT R65, R32, 0x7632, R65 ;  /* 0x0000763220417816 */ /* 0x000fe20000000041 */
[----:B------:R-:W-:Y:S01]  /*0810*/  IMAD R15, R12, -0x326172a9, RZ ;  /* 0xcd9e8d570c0f7824 */ /* 0x000fe200078e02ff */
[----:B------:R-:W-:Y:S01]  /*0820*/  LOP3.LUT R14, R33, UR31, R14, 0x96, !PT ;  /* 0x0000001f210e7c12 */ /* 0x000fe2000f8e960e */
[----:B------:R-:W-:Y:S01]  /*0830*/  IMAD.HI.U32 R0, R3, -0x326172a9, RZ ;  /* 0xcd9e8d5703007827 */ /* 0x000fe200078e00ff */
[----:B------:R-:W-:Y:S01]  /*0840*/  PRMT R79, R5, 0x7632, R79 ;  /* 0x00007632054f7816 */ /* 0x000fe2000000004f */
[----:B------:R-:W4:Y:S01]  /*0850*/  LDCU UR19, c[0x0][0x400] ;  /* 0x00008000ff1377ac */ /* 0x000f220008000800 */
        /* <DEDUP_REMOVED lines=8> */
[----:B------:R-:W-:Y:S01]  /*08e0*/  LOP3.LUT R94, R94, 0x3, RZ, 0xc0, !PT ;  /* 0x000000035e5e7812 */ /* 0x000fe200078ec0ff */
[----:B------:R-:W-:Y:S01]  /*08f0*/  IMAD.HI.U32 R2, R0, -0x2daee0ad, RZ ;  /* 0xd2511f5300027827 */ /* 0x000fe200078e00ff */
[----:B------:R-:W-:Y:S01]  /*0900*/  LOP3.LUT R3, R12, UR32, R3, 0x96, !PT ;  /* 0x000000200c037c12 */ /* 0x000fe2000f8e9603 */
[----:B------:R-:W0:Y:S01]  /*0910*/  LDCU.64 UR14, c[0x0][0x380] ;  /* 0x00007000ff0e77ac */ /* 0x000e220008000a00 */
[----:B------:R-:W-:Y:S01]  /*0920*/  SHF.L.U32 R58, R58, 0x10, RZ ;  /* 0x000000103a3a7819 */ /* 0x000fe200000006ff */
[----:B------:R-:W-:Y:S01]  /*0930*/  IMAD R33, R0, -0x2daee0ad, RZ ;  /* 0xd2511f5300217824 */ /* 0x000fe200078e02ff */
[----:B------:R-:W-:Y:S01]  /*0940*/  LOP3.LUT R2, R15, UR33, R2, 0x96, !PT ;  /* 0x000000210f027c12 */ /* 0x000fe2000f8e9602 */
[----:B------:R-:W-:Y:S01]  /*0950*/  IMAD R15, R14, -0x326172a9, RZ ;  /* 0xcd9e8d570e0f7824 */ /* 0x000fe200078e02ff */
[----:B------:R-:W-:Y:S01]  /*0960*/  SHF.L.U32 R14, R30, 0x10, RZ ;  /* 0x000000101e0e7819 */ /* 0x000fe200000006ff */
[----:B------:R-:W-:Y:S01]  /*0970*/  IMAD.HI.U32 R78, R3, -0x2daee0ad, RZ ;  /* 0xd2511f53034e7827 */ /* 0x000fe200078e00ff */
[----:B------:R-:W-:-:S02]  /*0980*/  SHF.L.U32 R61, R61, 0x10, RZ ;  /* 0x000000103d3d7819 */ /* 0x000fc400000006ff */
[----:B------:R-:W-:Y:S01]  /*0990*/  SHF.L.U32 R69, R69, 0x10, RZ ;  /* 0x0000001045457819 */ /* 0x000fe200000006ff */
[C---:B------:R-:W-:Y:S01]  /*09a0*/  IMAD.HI.U32 R88, R2.reuse, -0x326172a9, RZ ;  /* 0xcd9e8d5702587827 */ /* 0x040fe200078e00ff */
[----:B------:R-:W-:Y:S02]  /*09b0*/  LOP3.LUT R78, R33, UR35, R78, 0x96, !PT ;  /* 0x00000023214e7c12 */ /* 0x000fe4000f8e964e */
[----:B------:R-:W-:Y:S01]  /*09c0*/  @P0 MOV R33, R21 ;  /* 0x0000001500210202 */ /* 0x000fe20000000f00 */
[----:B------:R-:W-:Y:S01]  /*09d0*/  IMAD R0, R3, -0x2daee0ad, RZ ;  /* 0xd2511f5303007824 */ /* 0x000fe200078e02ff */
[----:B------:R-:W-:Y:S01]  /*09e0*/  LOP3.LUT R88, R15, UR34, R88, 0x96, !PT ;  /* 0x000000220f587c12 */ /* 0x000fe2000f8e9658 */
[----:B------:R-:W-:Y:S01]  /*09f0*/  @!P0 IMAD.MOV.U32 R33, RZ, RZ, R21 ;  /* 0x000000ffff218224 */ /* 0x000fe200078e0015 */
[----:B------:R-:W-:Y:S01]  /*0a00*/  SHF.L.U32 R21, R27, 0x10, RZ ;  /* 0x000000101b157819 */ /* 0x000fe200000006ff */
[----:B------:R-:W-:Y:S01]  /*0a10*/  IMAD.U32 R12, R11, 0x10000, RZ ;  /* 0x000100000b0c7824 */ /* 0x000fe200078e00ff */
[----:B------:R-:W-:Y:S01]  /*0a20*/  SHF.L.U32 R73, R73, 0x10, RZ ;  /* 0x0000001049497819 */ /* 0x000fe200000006ff */
[----:B------:R-:W-:Y:S01]  /*0a30*/  IMAD R3, R2, -0x326172a9, RZ ;  /* 0xcd9e8d5702037824 */ /* 0x000fe200078e02ff */
[C---:B------:R-:W-:Y:S01]  /*0a40*/  PRMT R64, R33.reuse, 0x7632, R64 ;  /* 0x0000763221407816 */ /* 0x040fe20000000040 */
[----:B------:R-:W-:Y:S01]  /*0a50*/  IMAD.HI.U32 R80, R78, -0x326172a9, RZ ;  /* 0xcd9e8d574e507827 */ /* 0x000fe200078e00ff */
[----:B------:R-:W-:-:S02]  /*0a60*/  SHF.L.U32 R27, R33, 0x10, RZ ;  /* 0x00000010211b7819 */ /* 0x000fc400000006ff */
[----:B------:R-:W-:Y:S01]  /*0a70*/  SHF.L.U32 R64, R64, 0x10, RZ ;  /* 0x0000001040407819 */ /* 0x000fe200000006ff */
[----:B------:R-:W-:Y:S01]  /*0a80*/  IMAD.HI.U32 R81, R88, -0x2daee0ad, RZ ;  /* 0xd2511f5358517827 */ /* 0x000fe200078e00ff */
[----:B------:R-:W-:Y:S02]  /*0a90*/  LOP3.LUT R80, R3, UR36, R80, 0x96, !PT ;  /* 0x0000002403507c12 */ /* 0x000fe4000f8e9650 */
[----:B------:R-:W-:Y:S01]  /*0aa0*/  SHF.L.U32 R70, R70, 0x10, RZ ;  /* 0x0000001046467819 */ /* 0x000fe200000006ff */
[----:B------:R-:W-:Y:S01]  /*0ab0*/  IMAD.U32 R11, R10, 0x10000, RZ ;  /* 0x000100000a0b7824 */ /* 0x000fe200078e00ff */
[----:B------:R-:W-:Y:S01]  /*0ac0*/  SHF.L.U32 R10, R9, 0x10, RZ ;  /* 0x00000010090a7819 */ /* 0x000fe200000006ff */
[----:B------:R-:W-:Y:S01]  /*0ad0*/  IMAD.U32 R9, R8, 0x10000, RZ ;  /* 0x0001000008097824 */ /* 0x000fe200078e00ff */
[----:B------:R-:W-:Y:S01]  /*0ae0*/  LOP3.LUT R81, R0, UR37, R81, 0x96, !PT ;  /* 0x0000002500517c12 */ /* 0x000fe2000f8e9651 */
[----:B------:R-:W-:Y:S01]  /*0af0*/  IMAD.U32 R8, R7, 0x10000, RZ ;  /* 0x0001000007087824 */ /* 0x000fe200078e00ff */
[----:B------:R-:W-:Y:S01]  /*0b00*/  SHF.L.U32 R7, R6, 0x10, RZ ;  /* 0x0000001006077819 */ /* 0x000fe200000006ff */
        /* <DEDUP_REMOVED lines=11> */
[----:B------:R-:W-:Y:S02]  /*0bc0*/  IMAD.U32 R2, R17, 0x10000, RZ ;  /* 0x0001000011027824 */ /* 0x000fe400078e00ff */
[----:B------:R-:W-:Y:S01]  /*0bd0*/  IMAD.U32 R16, R26, 0x10000, RZ ;  /* 0x000100001a107824 */ /* 0x000fe200078e00ff */
[----:B------:R-:W-:Y:S01]  /*0be0*/  SHF.L.U32 R26, R31, 0x10, RZ ;  /* 0x000000101f1a7819 */ /* 0x000fe200000006ff */
[----:B------:R-:W-:Y:S02]  /*0bf0*/  IMAD.U32 R20, R22, 0x10000, RZ ;  /* 0x0001000016147824 */ /* 0x000fe400078e00ff */
[----:B------:R-:W-:Y:S02]  /*0c00*/  IMAD.MOV.U32 R76, RZ, RZ, RZ ;  /* 0x000000ffff4c7224 */ /* 0x000fe400078e00ff */
[----:B------:R-:W-:Y:S02]  /*0c10*/  IMAD.U32 R17, R29, 0x10000, RZ ;  /* 0x000100001d117824 */ /* 0x000fe400078e00ff */
        /* <DEDUP_REMOVED lines=20> */
.L_x_6757:
        /* <DEDUP_REMOVED lines=22> */
[----:B------:R-:W0:Y:S01]  /*0ec0*/  LDC.64 R34, c[0x0][0x3a0] ;  /* 0x0000e800ff227b82 */ /* 0x000e220000000a00 */
[----:B------:R-:W-:Y:S01]  /*0ed0*/  ISETP.NE.AND P0, PT, R94, 0x1, PT ;  /* 0x000000015e00780c */ /* 0x000fe20003f05270 */
[----:B------:R-:W-:Y:S02]  /*0ee0*/  HFMA2 R36, -RZ, RZ, 0, 1.1920928955078125e-07 ;  /* 0x00000002ff247431 */ /* 0x000fe400000001ff */
[----:B------:R-:W-:Y:S02]  /*0ef0*/  IMAD.MOV.U32 R37, RZ, RZ, R78 ;  /* 0x000000ffff257224 */ /* 0x000fe400078e004e */
[----:B------:R-:W-:Y:S02]  /*0f00*/  IMAD.MOV.U32 R96, RZ, RZ, R88 ;  /* 0x000000ffff607224 */ /* 0x000fe400078e0058 */
[----:B0-----:R-:W-:-:S05]  /*0f10*/  IMAD.WIDE.U32 R34, R85, 0x20, R34 ;  /* 0x0000002055227825 */ /* 0x001fca00078e0022 */
[----:B------:R0:W5:Y:S04]  /*0f20*/  LDG.E.128 R48, desc[UR8][R34.64] ;  /* 0x0000000822307981 */ /* 0x000168000c1e1d00 */
[----:B------:R0:W5:Y:S01]  /*0f30*/  LDG.E.128 R44, desc[UR8][R34.64+0x10] ;  /* 0x00001008222c7981 */ /* 0x000162000c1e1d00 */
[----:B------:R-:W-:Y:S05]  /*0f40*/  @!P0 BRA `(.L_x_6609) ;  /* 0x0000000400108947 */ /* 0x000fea0003800000 */
[----:B0-----:R-:W-:-:S04]  /*0f50*/  MOV R35, 0x2 ;  /* 0x0000000200237802 */ /* 0x001fc80000000f00 */
[----:B------:R-:W-:-:S05]  /*0f60*/  VIADDMNMX.U32 R34, R94, 0xfffffffe, R35, PT ;  /* 0xfffffffe5e227846 */ /* 0x000fca0003800023 */
[----:B------:R-:W-:-:S04]  /*0f70*/  IMAD.SHL.U32 R36, R34, 0x4, RZ ;  /* 0x0000000422247824 */ /* 0x000fc800078e00ff */
[----:B------:R-:W0:Y:S02]  /*0f80*/  LDC R34, c[0x2][R36] ;  /* 0x0080000024227b82 */ /* 0x000e240000000800 */
[----:B0-----:R-:W-:-:S04]  /*0f90*/  SHF.R.S32.HI R35, RZ, 0x1f, R34 ;  /* 0x0000001fff237819 */ /* 0x001fc80000011422 */
.L_x_20795:
[----:B------:R-:W-:Y:S05]  /*0fa0*/  BRX R34 -0xfb0                                         (*"BRANCH_TARGETS .L_x_20796,.L_x_20797,.L_x_20798"*) ;  /* 0xfffffff022147949 */ /* 0x000fea000383ffff */
.L_x_20798:
[----:B------:R-:W-:Y:S01]  /*0fb0*/  VIADD R36, R94, 0x1 ;  /* 0x000000015e247836 */ /* 0x000fe20000000000 */
[----:B------:R-:W-:Y:S01]  /*0fc0*/  MOV R96, R88 ;  /* 0x0000005800607202 */ /* 0x000fe20000000f00 */
[----:B------:R-:W-:Y:S01]  /*0fd0*/  IMAD.MOV.U32 R37, RZ, RZ, R80 ;  /* 0x000000ffff257224 */ /* 0x000fe200078e0050 */
[----:B------:R-:W-:Y:S06]  /*0fe0*/  BRA `(.L_x_6609) ;  /* 0x0000000000e87947 */ /* 0x000fec0003800000 */
.L_x_20796:
[----:B------:R-:W-:Y:S02]  /*0ff0*/  HFMA2 R36, -RZ, RZ, 0, 1.78813934326171875e-07 ;  /* 0x00000003ff247431 */ /* 0x000fe400000001ff */
[----:B------:R-:W-:Y:S02]  /*1000*/  IMAD.MOV.U32 R96, RZ, RZ, R88 ;  /* 0x000000ffff607224 */ /* 0x000fe400078e0058 */
[----:B------:R-:W-:Y:S01]  /*1010*/  IMAD.MOV.U32 R37, RZ, RZ, R81 ;  /* 0x000000ffff257224 */ /* 0x000fe200078e0051 */
[----:B------:R-:W-:Y:S06]  /*1020*/  BRA `(.L_x_6609) ;  /* 0x0000000000d87947 */ /* 0x000fec0003800000 */
.L_x_20797:
        /* <DEDUP_REMOVED lines=12> */
.L_x_6610:
        /* <DEDUP_REMOVED lines=42> */
.L_x_6609:
[----:B0-----:R-:W-:Y:S01]  /*1390*/  I2FP.F32.U32 R34, R37 ;  /* 0x0000002500227245 */ /* 0x001fe20000201000 */
[----:B------:R-:W-:Y:S01]  /*13a0*/  UMOV UR5, UR7 ;  /* 0x0000000700057c82 */ /* 0x000fe20008000000 */
[----:B-----5:R-:W-:Y:S01]  /*13b0*/  SHF.L.U32 R35, R28, 0x10, RZ ;  /* 0x000000101c237819 */ /* 0x020fe200000006ff */
[----:B------:R-:W-:Y:S01]  /*13c0*/  UMOV UR4, UR6 ;  /* 0x0000000600047c82 */ /* 0x000fe20008000000 */
[----:B------:R-:W-:Y:S01]  /*13d0*/  ISETP.NE.AND P1, PT, R36, 0x1, PT ;  /* 0x000000012400780c */ /* 0x000fe20003f25270 */
[----:B------:R-:W-:Y:S01]  /*13e0*/  FFMA.FTZ R34, R34, R89, 1.1641532182693481445e-10 ;  /* 0x2f00000022227423 */ /* 0x000fe20000010059 */
[----:B------:R-:W-:Y:S01]  /*13f0*/  PRMT R28, R28, 0x7632, R28 ;  /* 0x000076321c1c7816 */ /* 0x000fe2000000001c */
[----:B------:R-:W-:Y:S01]  /*1400*/  FMUL.FTZ R35, R35, UR17 ;  /* 0x0000001123237c20 */ /* 0x000fe20008410000 */
[----:B------:R-:W-:Y:S02]  /*1410*/  IMAD.MOV.U32 R37, RZ, RZ, 0x2 ;  /* 0x00000002ff257424 */ /* 0x000fe400078e00ff */
[----:B------:R-:W-:Y:S01]  /*1420*/  FSETP.GTU.FTZ.AND P0, PT, R34, UR4, PT ;  /* 0x0000000422007c0b */ /* 0x000fe2000bf1c000 */
[----:B------:R-:W-:-:S05]  /*1430*/  FMUL.FTZ R35, R35, UR5 ;  /* 0x0000000523237c20 */ /* 0x000fca0008410000 */
[----:B------:R-:W-:Y:S02]  /*1440*/  FSEL R35, R35, RZ, !P0 ;  /* 0x000000ff23237208 */ /* 0x000fe40004000000 */
[----:B------:R-:W-:-:S03]  /*1450*/  PLOP3.LUT P0, PT, P0, PT, PT, 0x8, 0x80 ;  /* 0x000000000080781c */ /* 0x000fc6000070e170 */
[----:B------:R-:W-:Y:S01]  /*1460*/  FADD.FTZ R48, R48, R35 ;  /* 0x0000002330307221 */ /* 0x000fe20000010000 */
        /* <DEDUP_REMOVED lines=11> */
.L_x_6612:
        /* <DEDUP_REMOVED lines=12> */
.L_x_6613:
        /* <DEDUP_REMOVED lines=43> */
.L_x_6611:
        /* <DEDUP_REMOVED lines=21> */
.L_x_6615:
        /* <DEDUP_REMOVED lines=12> */
.L_x_6616:
        /* <DEDUP_REMOVED lines=43> */
.L_x_6614:
[----:B------:R-:W-:Y:S02]  /*1d50*/  I2FP.F32.U32 R28, R28 ;  /* 0x0000001c001c7245 */ /* 0x000fe40000201000 */
[C---:B------:R-:W-:Y:S02]  /*1d60*/  SHF.L.U32 R34, R29.reuse, 0x10, RZ ;  /* 0x000000101d227819 */ /* 0x040fe400000006ff */
[----:B------:R-:W-:Y:S01]  /*1d70*/  ISETP.NE.AND P2, PT, R36, 0x1, PT ;  /* 0x000000012400780c */ /* 0x000fe20003f45270 */
[----:B------:R-:W-:Y:S01]  /*1d80*/  FFMA.FTZ R28, R28, R89, 1.1641532182693481445e-10 ;  /* 0x2f0000001c1c7423 */ /* 0x000fe20000010059 */
[----:B------:R-:W-:Y:S01]  /*1d90*/  PRMT R40, R29, 0x7632, R40 ;  /* 0x000076321d287816 */ /* 0x000fe20000000028 */
[----:B------:R-:W-:Y:S01]  /*1da0*/  FMUL.FTZ R34, R34, UR17 ;  /* 0x0000001122227c20 */ /* 0x000fe20008410000 */
[----:B------:R-:W-:Y:S02]  /*1db0*/  IMAD.MOV.U32 R29, RZ, RZ, R78 ;  /* 0x000000ffff1d7224 */ /* 0x000fe400078e004e */
[----:B------:R-:W-:Y:S01]  /*1dc0*/  FSETP.GTU.FTZ.AND P1, PT, R28, UR4, PT ;  /* 0x000000041c007c0b */ /* 0x000fe2000bf3c000 */
[----:B------:R-:W-:-:S05]  /*1dd0*/  FMUL.FTZ R34, R34, UR5 ;  /* 0x0000000522227c20 */ /* 0x000fca0008410000 */
        /* <DEDUP_REMOVED lines=13> */
.L_x_6618:
        /* <DEDUP_REMOVED lines=12> */
.L_x_6619:
        /* <DEDUP_REMOVED lines=43> */
.L_x_6617:
        /* <DEDUP_REMOVED lines=21> */
.L_x_6621:
        /* <DEDUP_REMOVED lines=12> */
.L_x_6622:
        /* <DEDUP_REMOVED lines=43> */
.L_x_6620:
        /* <DEDUP_REMOVED lines=22> */
.L_x_6624:
        /* <DEDUP_REMOVED lines=12> */
.L_x_6625:
        /* <DEDUP_REMOVED lines=43> */
.L_x_6623:
[----:B------:R-:W-:Y:S01]  /*2bb0*/  I2FP.F32.U32 R28, R29 ;  /* 0x0000001d001c7245 */ /* 0x000fe20000201000 */
[----:B------:R-:W-:Y:S01]  /*2bc0*/  IMAD.MOV.U32 R29, RZ, RZ, R78 ;  /* 0x000000ffff1d7224 */ /* 0x000fe200078e004e */
        /* <DEDUP_REMOVED lines=19> */
.L_x_6627:
        /* <DEDUP_REMOVED lines=12> */
.L_x_6628:
        /* <DEDUP_REMOVED lines=43> */
.L_x_6626:
[----:B------:R-:W-:Y:S01]  /*3070*/  I2FP.F32.U32 R28, R29 ;  /* 0x0000001d001c7245 */ /* 0x000fe20000201000 */
[----:B------:R-:W-:Y:S01]  /*3080*/  IMAD.MOV.U32 R52, RZ, RZ, 0x2 ;  /* 0x00000002ff347424 */ /* 0x000fe200078e00ff */
        /* <DEDUP_REMOVED lines=20> */
.L_x_6630:
        /* <DEDUP_REMOVED lines=14> */
.L_x_6631:
        /* <DEDUP_REMOVED lines=43> */
.L_x_6629:
[----:B------:R-:W-:Y:S02]  /*3560*/  I2FP.F32.U32 R28, R29 ;  /* 0x0000001d001c7245 */ /* 0x000fe40000201000 */
[----:B------:R-:W-:-:S03]  /*3570*/  SHF.L.U32 R38, R38, 0x10, RZ ;  /* 0x0000001026267819 */ /* 0x000fc600000006ff */
[----:B------:R-:W-:Y:S02]  /*3580*/  FFMA.FTZ R28, R28, R89, 1.1641532182693481445e-10 ;  /* 0x2f0000001c1c7423 */ /* 0x000fe40000010059 */
[----:B------:R-:W-:-:S03]  /*3590*/  FMUL.FTZ R38, R38, UR17 ;  /* 0x0000001126267c20 */ /* 0x000fc60008410000 */
[----:B------:R-:W-:Y:S01]  /*35a0*/  FSETP.GTU.FTZ.AND P6, PT, R28, UR4, PT ;  /* 0x000000041c007c0b */ /* 0x000fe2000bfdc000 */
[----:B------:R-:W-:-:S05]  /*35b0*/  FMUL.FTZ R38, R38, UR5 ;  /* 0x0000000526267c20 */ /* 0x000fca0008410000 */
[----:B------:R-:W-:Y:S02]  /*35c0*/  FSEL R38, R38, RZ, !P6 ;  /* 0x000000ff26267208 */ /* 0x000fe40007000000 */
[----:B------:R-:W-:-:S03]  /*35d0*/  PLOP3.LUT P6, PT, P6, PT, PT, 0x8, 0x80 ;  /* 0x000000000080781c */ /* 0x000fc600037ce170 */
[----:B------:R-:W-:Y:S01]  /*35e0*/  FADD.FTZ R47, R47, R38 ;  /* 0x000000262f2f7221 */ /* 0x000fe20000010000 */
[----:B------:R-:W-:Y:S09]  /*35f0*/  BRA `(.L_x_6632) ;  /* 0x0000002400747947 */ /* 0x000ff20003800000 */
.L_x_6608:
        /* <DEDUP_REMOVED lines=15> */
.L_x_6634:
        /* <DEDUP_REMOVED lines=12> */
.L_x_6635:
        /* <DEDUP_REMOVED lines=42> */
.L_x_6633:
[----:B------:R-:W-:Y:S01]  /*3a50*/  ISETP.NE.AND P0, PT, R36, 0x1, PT ;  /* 0x000000012400780c */ /* 0x000fe20003f05270 */
[----:B-----5:R-:W-:Y:S01]  /*3a60*/  IMAD.U32 R35, R28, 0x10000, RZ ;  /* 0x000100001c237824 */ /* 0x020fe200078e00ff */
[----:B------:R-:W-:Y:S01]  /*3a70*/  I2FP.F32.U32 R34, R34 ;  /* 0x0000002200227245 */ /* 0x000fe20000201000 */
[----:B------:R-:W-:Y:S01]  /*3a80*/  UMOV UR4, UR6 ;  /* 0x0000000600047c82 */ /* 0x000fe20008000000 */
[----:B------:R-:W-:Y:S01]  /*3a90*/  UMOV UR5, UR7 ;  /* 0x0000000700057c82 */ /* 0x000fe20008000000 */
[----:B------:R-:W-:Y:S01]  /*3aa0*/  FMUL.FTZ R48, R35, UR17 ;  /* 0x0000001123307c20 */ /* 0x000fe20008410000 */
[----:B------:R-:W-:Y:S02]  /*3ab0*/  HFMA2 R37, -RZ, RZ, 0, 1.1920928955078125e-07 ;  /* 0x00000002ff257431 */ /* 0x000fe400000001ff */
[----:B------:R-:W-:Y:S01]  /*3ac0*/  FFMA.FTZ R34, R34, R89, 1.1641532182693481445e-10 ;  /* 0x2f00000022227423 */ /* 0x000fe20000010059 */
[----:B------:R-:W-:Y:S01]  /*3ad0*/  PRMT R28, R28, 0x7632, R28 ;  /* 0x000076321c1c7816 */ /* 0x000fe2000000001c */
[----:B------:R-:W-:Y:S01]  /*3ae0*/  FMUL.FTZ R48, R48, UR5 ;  /* 0x0000000530307c20 */ /* 0x000fe20008410000 */
[----:B------:R-:W-:-:S02]  /*3af0*/  IMAD.MOV.U32 R35, RZ, RZ, R78 ;  /* 0x000000ffff237224 */ /* 0x000fc400078e004e */
[----:B------:R-:W-:-:S04]  /*3b00*/  FSETP.LE.FTZ.AND P1, PT, R34, UR4, PT ;  /* 0x0000000422007c0b */ /* 0x000fc8000bf33000 */
        /* <DEDUP_REMOVED lines=10> */
.L_x_6637:
        /* <DEDUP_REMOVED lines=12> */
.L_x_6638:
        /* <DEDUP_REMOVED lines=43> */
.L_x_6636:
[----:B------:R-:W-:Y:S01]  /*3f20*/  ISETP.NE.AND P1, PT, R37, 0x1, PT ;  /* 0x000000012500780c */ /* 0x000fe20003f25270 */
[----:B------:R-:W-:Y:S01]  /*3f30*/  IMAD.U32 R28, R28, 0x10000, RZ ;  /* 0x000100001c1c7824 */ /* 0x000fe200078e00ff */
[----:B------:R-:W-:Y:S01]  /*3f40*/  I2FP.F32.U32 R34, R35 ;  /* 0x0000002300227245 */ /* 0x000fe20000201000 */
[----:B------:R-:W-:Y:S01]  /*3f50*/  IMAD.MOV.U32 R35, RZ, RZ, R78 ;  /* 0x000000ffff237224 */ /* 0x000fe200078e004e */
[----:B------:R-:W-:Y:S01]  /*3f60*/  MOV R36, 0x2 ;  /* 0x0000000200247802 */ /* 0x000fe20000000f00 */
[----:B------:R-:W-:Y:S02]  /*3f70*/  FMUL.FTZ R28, R28, UR17 ;  /* 0x000000111c1c7c20 */ /* 0x000fe40008410000 */
[----:B------:R-:W-:Y:S02]  /*3f80*/  FFMA.FTZ R34, R34, R89, 1.1641532182693481445e-10 ;  /* 0x2f00000022227423 */ /* 0x000fe40000010059 */
[----:B------:R-:W-:-:S03]  /*3f90*/  FMUL.FTZ R49, R28, UR5 ;  /* 0x000000051c317c20 */ /* 0x000fc60008410000 */
[----:B------:R-:W-:Y:S01]  /*3fa0*/  FSETP.LE.FTZ.AND P0, PT, R34, UR4, PT ;  /* 0x0000000422007c0b */ /* 0x000fe2000bf13000 */
        /* <DEDUP_REMOVED lines=9> */
.L_x_6640:
        /* <DEDUP_REMOVED lines=12> */
.L_x_6641:
        /* <DEDUP_REMOVED lines=43> */
.L_x_6639:
[----:B------:R-:W-:Y:S01]  /*43b0*/  ISETP.NE.AND P2, PT, R36, 0x1, PT ;  /* 0x000000012400780c */ /* 0x000fe20003f45270 */
[C---:B------:R-:W-:Y:S01]  /*43c0*/  IMAD.U32 R34, R29.reuse, 0x10000, RZ ;  /* 0x000100001d227824 */ /* 0x040fe200078e00ff */
[----:B------:R-:W-:Y:S01]  /*43d0*/  I2FP.F32.U32 R28, R35 ;  /* 0x00000023001c7245 */ /* 0x000fe20000201000 */
[----:B------:R-:W-:Y:S01]  /*43e0*/  HFMA2 R35, -RZ, RZ, 0, 1.1920928955078125e-07 ;  /* 0x00000002ff237431 */ /* 0x000fe200000001ff */
[----:B------:R-:W-:Y:S01]  /*43f0*/  PRMT R40, R29, 0x7632, R40 ;  /* 0x000076321d287816 */ /* 0x000fe20000000028 */
[----:B------:R-:W-:Y:S01]  /*4400*/  FMUL.FTZ R34, R34, UR17 ;  /* 0x0000001122227c20 */ /* 0x000fe20008410000 */
[----:B------:R-:W-:Y:S02]  /*4410*/  IMAD.MOV.U32 R29, RZ, RZ, R78 ;  /* 0x000000ffff1d7224 */ /* 0x000fe400078e004e */
[----:B------:R-:W-:Y:S01]  /*4420*/  FFMA.FTZ R28, R28, R89, 1.1641532182693481445e-10 ;  /* 0x2f0000001c1c7423 */ /* 0x000fe20000010059 */
[----:B------:R-:W-:-:S04]  /*4430*/  FMUL.FTZ R50, R34, UR5 ;  /* 0x0000000522327c20 */ /* 0x000fc80008410000 */
        /* <DEDUP_REMOVED lines=10> */
.L_x_6643:
        /* <DEDUP_REMOVED lines=12> */
.L_x_6644:
        /* <DEDUP_REMOVED lines=43> */
.L_x_6642:
        /* <DEDUP_REMOVED lines=18> */
.L_x_6646:
        /* <DEDUP_REMOVED lines=12> */
.L_x_6647:
        /* <DEDUP_REMOVED lines=43> */
.L_x_6645:
[----:B------:R-:W-:Y:S01]  /*4ce0*/  ISETP.NE.AND P4, PT, R34, 0x1, PT ;  /* 0x000000012200780c */ /* 0x000fe20003f85270 */
[----:B------:R-:W-:Y:S01]  /*4cf0*/  HFMA2 R35, -RZ, RZ, 0, 1.1920928955078125e-07 ;  /* 0x00000002ff237431 */ /* 0x000fe200000001ff */
[----:B------:R-:W-:Y:S01]  /*4d00*/  I2FP.F32.U32 R28, R29 ;  /* 0x0000001d001c7245 */ /* 0x000fe20000201000 */
[C---:B------:R-:W-:Y:S01]  /*4d10*/  IMAD.U32 R29, R30.reuse, 0x10000, RZ ;  /* 0x000100001e1d7824 */ /* 0x040fe200078e00ff */
[----:B------:R-:W-:-:S03]  /*4d20*/  PRMT R30, R30, 0x7632, R30 ;  /* 0x000076321e1e7816 */ /* 0x000fc6000000001e */
[----:B------:R-:W-:Y:S01]  /*4d30*/  FFMA.FTZ R28, R28, R89, 1.1641532182693481445e-10 ;  /* 0x2f0000001c1c7423 */ /* 0x000fe20000010059 */
[----:B------:R-:W-:Y:S01]  /*4d40*/  FMUL.FTZ R44, R29, UR17 ;  /* 0x000000111d2c7c20 */ /* 0x000fe20008410000 */
[----:B------:R-:W-:-:S03]  /*4d50*/  IMAD.MOV.U32 R29, RZ, RZ, R78 ;  /* 0x000000ffff1d7224 */ /* 0x000fc600078e004e */
[----:B------:R-:W-:Y:S01]  /*4d60*/  FSETP.LE.FTZ.AND P3, PT, R28, UR4, PT ;  /* 0x000000041c007c0b */ /* 0x000fe2000bf73000 */
[----:B------:R-:W-:Y:S01]  /*4d70*/  FMUL.FTZ R44, R44, UR5 ;  /* 0x000000052c2c7c20 */ /* 0x000fe20008410000 */
[----:B------:R-:W-:Y:S11]  /*4d80*/  @!P4 BRA `(.L_x_6648) ;  /* 0x0000000000fcc947 */ /* 0x000ff60003800000 */
        /* <DEDUP_REMOVED lines=8> */
.L_x_6649:
        /* <DEDUP_REMOVED lines=12> */
.L_x_6650:
        /* <DEDUP_REMOVED lines=43> */
.L_x_6648:
        /* <DEDUP_REMOVED lines=18> */
.L_x_6652:
        /* <DEDUP_REMOVED lines=12> */
.L_x_6653:
        /* <DEDUP_REMOVED lines=43> */
.L_x_6651:
        /* <DEDUP_REMOVED lines=19> */
.L_x_6655:
        /* <DEDUP_REMOVED lines=14> */
.L_x_6656:
        /* <DEDUP_REMOVED lines=43> */
.L_x_6654:
        /* <DEDUP_REMOVED lines=8> */
[----:B------:R-:W-:Y:S01]  /*5b50*/  FMUL.FTZ R38, R38, UR5 ;  /* 0x0000000526267c20 */ /* 0x000fe20008410000 */
[----:B------:R-:W-:-:S02]  /*5b60*/  FSETP.GTU.FTZ.AND P6, PT, R28, UR4, PT ;  /* 0x000000041c007c0b */ /* 0x000fc4000bfdc000 */
[----:B------:R-:W-:Y:S02]  /*5b70*/  FSEL R51, R51, RZ, P2 ;  /* 0x000000ff33337208 */ /* 0x000fe40001000000 */
[----:B------:R-:W-:Y:S02]  /*5b80*/  FSEL R47, R38, RZ, !P6 ;  /* 0x000000ff262f7208 */ /* 0x000fe40007000000 */
[----:B------:R-:W-:Y:S02]  /*5b90*/  PLOP3.LUT P6, PT, P6, PT, PT, 0x8, 0x80 ;  /* 0x000000000080781c */ /* 0x000fe400037ce170 */
[----:B------:R-:W-:Y:S02]  /*5ba0*/  FSEL R44, R44, RZ, P3 ;  /* 0x000000ff2c2c7208 */ /* 0x000fe40001800000 */
[----:B------:R-:W-:Y:S02]  /*5bb0*/  FSEL R45, R45, RZ, P4 ;  /* 0x000000ff2d2d7208 */ /* 0x000fe40002000000 */
[----:B------:R-:W-:-:S07]  /*5bc0*/  FSEL R46, R46, RZ, P5 ;  /* 0x000000ff2e2e7208 */ /* 0x000fce0002800000 */
.L_x_6632:
        /* <DEDUP_REMOVED lines=10> */
[----:B------:R-:W-:Y:S02]  /*5c70*/  LOP3.LUT R28, R28, R30, R29, 0xfe, !PT ;  /* 0x0000001e1c1c7212 */ /* 0x000fe400078efe1d */
[----:B------:R-:W-:Y:S02]  /*5c80*/  SEL R34, RZ, 0x1, !P3 ;  /* 0x00000001ff227807 */ /* 0x000fe40005800000 */
[----:B------:R-:W-:Y:S02]  /*5c90*/  SEL R29, RZ, 0x1, !P6 ;  /* 0x00000001ff1d7807 */ /* 0x000fe40007000000 */
[C---:B------:R-:W-:Y:S01]  /*5ca0*/  IADD3 R93, PT, PT, R85.reuse, 0x100, RZ ;  /* 0x00000100555d7810 */ /* 0x040fe20007ffe0ff */
[----:B0-----:R-:W-:Y:S01]  /*5cb0*/  IMAD.WIDE.U32 R38, R85, 0x20, R90 ;  /* 0x0000002055267825 */ /* 0x001fe200078e005a */
[----:B------:R-:W-:-:S02]  /*5cc0*/  LOP3.LUT R35, R35, R34, RZ, 0xfc, !PT ;  /* 0x0000002223237212 */ /* 0x000fc400078efcff */
[----:B------:R-:W-:Y:S01]  /*5cd0*/  LOP3.LUT R34, R28, R29, RZ, 0xfc, !PT ;  /* 0x0000001d1c227212 */ /* 0x000fe200078efcff */
[----:B------:R-:W-:Y:S01]  /*5ce0*/  IMAD.WIDE.U32 R28, R93, 0x10, R32 ;  /* 0x000000105d1c7825 */ /* 0x000fe200078e0020 */
[----:B------:R0:W-:Y:S03]  /*5cf0*/  STG.E.128 desc[UR8][R38.64], R48 ;  /* 0x0000003026007986 */ /* 0x0001e6000c101d08 */
[----:B-1----:R-:W-:Y:S01]  /*5d00*/  IMAD.WIDE.U32 R36, R85, 0x8, R86 ;  /* 0x0000000855247825 */ /* 0x002fe200078e0056 */
[----:B------:R0:W-:Y:S04]  /*5d10*/  STG.E.128 desc[UR8][R38.64+0x10], R44 ;  /* 0x0000102c26007986 */ /* 0x0001e8000c101d08 */
[----:B------:R0:W-:Y:S04]  /*5d20*/  STG.E.64 desc[UR8][R36.64], R34 ;  /* 0x0000002224007986 */ /* 0x0001e8000c101b08 */
[----:B------:R-:W5:Y:S01]  /*5d30*/  LDG.E.128 R28, desc[UR8][R28.64] ;  /* 0x000000081c1c7981 */ /* 0x000f62000c1e1d00 */
[----:B------:R-:W-:Y:S05]  /*5d40*/  BRA.U !UP1, `(.L_x_6657) ;  /* 0x0000002509bc7547 */ /* 0x000fea000b800000 */
[----:B0-----:R-:W0:Y:S01]  /*5d50*/  LDC.64 R34, c[0x0][0x3a0] ;  /* 0x0000e800ff227b82 */ /* 0x001e220000000a00 */
[----:B------:R-:W-:Y:S01]  /*5d60*/  ISETP.NE.AND P0, PT, R52, 0x1, PT ;  /* 0x000000013400780c */ /* 0x000fe20003f05270 */
[----:B------:R-:W-:Y:S01]  /*5d70*/  IMAD.MOV.U32 R53, RZ, RZ, 0x2 ;  /* 0x00000002ff357424 */ /* 0x000fe200078e00ff */
[----:B------:R-:W-:Y:S01]  /*5d80*/  MOV R92, R96 ;  /* 0x00000060005c7202 */ /* 0x000fe20000000f00 */
[----:B------:R-:W-:Y:S02]  /*5d90*/  IMAD.MOV.U32 R54, RZ, RZ, R78 ;  /* 0x000000ffff367224 */ /* 0x000fe400078e004e */
[----:B0-----:R-:W-:-:S05]  /*5da0*/  IMAD.WIDE.U32 R34, R93, 0x20, R34 ;  /* 0x000000205d227825 */ /* 0x001fca00078e0022 */
[----:B------:R0:W5:Y:S04]  /*5db0*/  LDG.E.128 R40, desc[UR8][R34.64] ;  /* 0x0000000822287981 */ /* 0x000168000c1e1d00 */
[----:B------:R0:W5:Y:S01]  /*5dc0*/  LDG.E.128 R36, desc[UR8][R34.64+0x10] ;  /* 0x0000100822247981 */ /* 0x000162000c1e1d00 */
        /* <DEDUP_REMOVED lines=11> */
.L_x_6659:
[----:B------:R-:W-:-:S04]  /*5e80*/  VIADD R83, R83, 0x1 ;  /* 0x0000000153537836 */ /* 0x000fc80000000000 */
[C---:B------:R-:W-:Y:S01]  /*5e90*/  IMAD.WIDE.U32 R80, R83.reuse, -0x2daee0ad, RZ ;  /* 0xd2511f5353507825 */ /* 0x040fe200078e00ff */
[----:B------:R-:W-:-:S13]  /*5ea0*/  ISETP.NE.AND P0, PT, R83, RZ, PT ;  /* 0x000000ff5300720c */ /* 0x000fda0003f05270 */
[----:B------:R-:W-:Y:S05]  /*5eb0*/  @P0 BRA `(.L_x_6660) ;  /* 0x0000000000200947 */ /* 0x000fea0003800000 */
[----:B------:R-:W-:-:S05]  /*5ec0*/  VIADD R82, R82, 0x1 ;  /* 0x0000000152527836 */ /* 0x000fca0000000000 */
[----:B------:R-:W-:-:S13]  /*5ed0*/  ISETP.NE.AND P0, PT, R82, RZ, PT ;  /* 0x000000ff5200720c */ /* 0x000fda0003f05270 */
[----:B------:R-:W-:Y:S01]  /*5ee0*/  @!P0 IADD3 R84, PT, PT, R84, 0x1, RZ ;  /* 0x0000000154548810 */ /* 0x000fe20007ffe0ff */
[----:B0-----:R-:W-:Y:S01]  /*5ef0*/  @!P0 VIADD R34, R76, 0x1 ;  /* 0x000000014c228836 */ /* 0x001fe20000000000 */
[----:B------:R-:W-:Y:S02]  /*5f00*/  @!P0 MOV R82, RZ ;  /* 0x000000ff00528202 */ /* 0x000fe40000000f00 */
[----:B------:R-:W-:-:S13]  /*5f10*/  ISETP.NE.AND P1, PT, R84, RZ, !P0 ;  /* 0x000000ff5400720c */ /* 0x000fda0004725270 */
[----:B------:R-:W-:-:S04]  /*5f20*/  @P1 IMAD.MOV R34, RZ, RZ, R76 ;  /* 0x000000ffff221224 */ /* 0x000fc800078e024c */
[----:B------:R-:W-:-:S07]  /*5f30*/  @!P0 IMAD.MOV.U32 R76, RZ, RZ, R34 ;  /* 0x000000ffff4c8224 */ /* 0x000fce00078e0022 */
.L_x_6660:
[----:B------:R-:W-:Y:S01]  /*5f40*/  IMAD.WIDE.U32 R52, R84, -0x326172a9, RZ ;  /* 0xcd9e8d5754347825 */ /* 0x000fe200078e00ff */
[----:B0-----:R-:W-:-:S04]  /*5f50*/  LOP3.LUT R34, R76, UR11, R81, 0x96, !PT ;  /* 0x0000000b4c227c12 */ /* 0x001fc8000f8e9651 */
        /* <DEDUP_REMOVED lines=41> */
.L_x_6658:
[----:B0-----:R-:W-:Y:S01]  /*61f0*/  I2FP.F32.U32 R34, R54 ;  /* 0x0000003600227245 */ /* 0x001fe20000201000 */
[----:B------:R-:W-:Y:S01]  /*6200*/  IMAD.MOV.U32 R52, RZ, RZ, 0x2 ;  /* 0x00000002ff347424 */ /* 0x000fe200078e00ff */
[----:B-----5:R-:W-:Y:S02]  /*6210*/  SHF.L.U32 R35, R28, 0x10, RZ ;  /* 0x000000101c237819 */ /* 0x020fe400000006ff */
        /* <DEDUP_REMOVED lines=20> */
.L_x_6662:
        /* <DEDUP_REMOVED lines=12> */
.L_x_6663:
        /* <DEDUP_REMOVED lines=43> */
.L_x_6661:
        /* <DEDUP_REMOVED lines=21> */
.L_x_6665:
        /* <DEDUP_REMOVED lines=12> */
.L_x_6666:
        /* <DEDUP_REMOVED lines=43> */
.L_x_6664:
        /* <DEDUP_REMOVED lines=22> */
.L_x_6668:
        /* <DEDUP_REMOVED lines=12> */
.L_x_6669:
        /* <DEDUP_REMOVED lines=43> */
.L_x_6667:
        /* <DEDUP_REMOVED lines=21> */
.L_x_6671:
        /* <DEDUP_REMOVED lines=12> */
.L_x_6672:
        /* <DEDUP_REMOVED lines=43> */
.L_x_6670:
        /* <DEDUP_REMOVED lines=22> */
.L_x_6674:
        /* <DEDUP_REMOVED lines=12> */
.L_x_6675:
        /* <DEDUP_REMOVED lines=43> */
.L_x_6673:
[----:B------:R-:W-:Y:S01]  /*79f0*/  I2FP.F32.U32 R34, R29 ;  /* 0x0000001d00227245 */ /* 0x000fe20000201000 */
[----:B------:R-:W-:Y:S01]  /*7a00*/  IMAD.MOV.U32 R29, RZ, RZ, R78 ;  /* 0x000000ffff1d7224 */ /* 0x000fe200078e004e */
[----:B------:R-:W-:Y:S02]  /*7a10*/  SHF.L.U32 R30, R30, 0x10, RZ ;  /* 0x000000101e1e7819 */ /* 0x000fe400000006ff */
[----:B------:R-:W-:Y:S01]  /*7a20*/  ISETP.NE.AND P5, PT, R52, 0x1, PT ;  /* 0x000000013400780c */ /* 0x000fe20003fa5270 */
[----:B------:R-:W-:Y:S02]  /*7a30*/  FFMA.FTZ R34, R34, R89, 1.1641532182693481445e-10 ;  /* 0x2f00000022227423 */ /* 0x000fe40000010059 */
[----:B------:R-:W-:-:S03]  /*7a40*/  FMUL.FTZ R30, R30, UR17 ;  /* 0x000000111e1e7c20 */ /* 0x000fc60008410000 */
[----:B------:R-:W-:Y:S01]  /*7a50*/  FSETP.GTU.FTZ.AND P4, PT, R34, UR4, PT ;  /* 0x0000000422007c0b */ /* 0x000fe2000bf9c000 */
[----:B------:R-:W-:Y:S01]  /*7a60*/  FMUL.FTZ R30, R30, UR5 ;  /* 0x000000051e1e7c20 */ /* 0x000fe20008410000 */
[----:B------:R-:W-:-:S04]  /*7a70*/  IMAD.MOV.U32 R34, RZ, RZ, 0x2 ;  /* 0x00000002ff227424 */ /* 0x000fc800078e00ff */
        /* <DEDUP_REMOVED lines=12> */
.L_x_6677:
        /* <DEDUP_REMOVED lines=12> */
.L_x_6678:
        /* <DEDUP_REMOVED lines=43> */
.L_x_6676:
        /* <DEDUP_REMOVED lines=9> */
[----:B------:R-:W-:Y:S01]  /*7f40*/  PRMT R29, R31, 0x7632, R29 ;  /* 0x000076321f1d7816 */ /* 0x000fe2000000001d */
[----:B------:R-:W-:Y:S01]  /*7f50*/  IMAD.MOV.U32 R31, RZ, RZ, R78 ;  /* 0x000000ffff1f7224 */ /* 0x000fe200078e004e */
[----:B------:R-:W-:Y:S01]  /*7f60*/  PLOP3.LUT P5, PT, P5, PT, PT, 0x8, 0x80 ;  /* 0x000000000080781c */ /* 0x000fe20002fae170 */
[----:B------:R-:W-:Y:S01]  /*7f70*/  FADD.FTZ R38, R38, R35 ;  /* 0x0000002326267221 */ /* 0x000fe20000010000 */
[----:B------:R-:W-:Y:S11]  /*7f80*/  @!P6 BRA `(.L_x_6679) ;  /* 0x000000040004e947 */ /* 0x000ff60003800000 */
        /* <DEDUP_REMOVED lines=8> */
.L_x_6680:
        /* <DEDUP_REMOVED lines=14> */
.L_x_6681:
        /* <DEDUP_REMOVED lines=43> */
.L_x_6679:
        /* <DEDUP_REMOVED lines=10> */
.L_x_6657:
        /* <DEDUP_REMOVED lines=15> */
.L_x_6684:
        /* <DEDUP_REMOVED lines=12> */
.L_x_6685:
        /* <DEDUP_REMOVED lines=43> */
.L_x_6683:
[----:B------:R-:W-:Y:S01]  /*88a0*/  ISETP.NE.AND P0, PT, R36, 0x1, PT ;  /* 0x000000012400780c */ /* 0x000fe20003f05270 */
[----:B------:R-:W-:Y:S01]  /*88b0*/  IMAD.MOV.U32 R37, RZ, RZ, 0x2 ;  /* 0x00000002ff257424 */ /* 0x000fe200078e00ff */
[----:B------:R-:W-:Y:S02]  /*88c0*/  I2FP.F32.U32 R34, R34 ;  /* 0x0000002200227245 */ /* 0x000fe40000201000 */
[C---:B-----5:R-:W-:Y:S02]  /*88d0*/  SHF.L.U32 R35, R28.reuse, 0x10, RZ ;  /* 0x000000101c237819 */ /* 0x060fe400000006ff */
[----:B------:R-:W-:Y:S01]  /*88e0*/  PRMT R41, R28, 0x7632, R41 ;  /* 0x000076321c297816 */ /* 0x000fe20000000029 */
[----:B------:R-:W-:Y:S02]  /*88f0*/  FFMA.FTZ R34, R34, R89, 1.1641532182693481445e-10 ;  /* 0x2f00000022227423 */ /* 0x000fe40000010059 */
[----:B------:R-:W-:Y:S01]  /*8900*/  FMUL.FTZ R40, R35, UR17 ;  /* 0x0000001123287c20 */ /* 0x000fe20008410000 */
[----:B------:R-:W-:-:S02]  /*8910*/  IMAD.MOV.U32 R35, RZ, RZ, R78 ;  /* 0x000000ffff237224 */ /* 0x000fc400078e004e */
[----:B------:R-:W-:Y:S01]  /*8920*/  FSETP.LE.FTZ.AND P1, PT, R34, UR4, PT ;  /* 0x0000000422007c0b */ /* 0x000fe2000bf33000 */
[----:B------:R-:W-:-:S03]  /*8930*/  FMUL.FTZ R40, R40, UR5 ;  /* 0x0000000528287c20 */ /* 0x000fc60008410000 */
        /* <DEDUP_REMOVED lines=10> */
.L_x_6687:
        /* <DEDUP_REMOVED lines=12> */
.L_x_6688:
        /* <DEDUP_REMOVED lines=43> */
.L_x_6686:
[----:B------:R-:W-:Y:S01]  /*8d50*/  ISETP.NE.AND P1, PT, R37, 0x1, PT ;  /* 0x000000012500780c */ /* 0x000fe20003f25270 */
[----:B------:R-:W-:Y:S01]  /*8d60*/  IMAD.MOV.U32 R36, RZ, RZ, 0x2 ;  /* 0x00000002ff247424 */ /* 0x000fe200078e00ff */
[----:B------:R-:W-:Y:S01]  /*8d70*/  I2FP.F32.U32 R34, R35 ;  /* 0x0000002300227245 */ /* 0x000fe20000201000 */
[----:B------:R-:W-:Y:S01]  /*8d80*/  IMAD.MOV.U32 R35, RZ, RZ, R78 ;  /* 0x000000ffff237224 */ /* 0x000fe200078e004e */
[----:B------:R-:W-:-:S03]  /*8d90*/  SHF.L.U32 R41, R41, 0x10, RZ ;  /* 0x0000001029297819 */ /* 0x000fc600000006ff */
[----:B------:R-:W-:Y:S02]  /*8da0*/  FFMA.FTZ R34, R34, R89, 1.1641532182693481445e-10 ;  /* 0x2f00000022227423 */ /* 0x000fe40000010059 */
[----:B------:R-:W-:-:S03]  /*8db0*/  FMUL.FTZ R41, R41, UR17 ;  /* 0x0000001129297c20 */ /* 0x000fc60008410000 */
[----:B------:R-:W-:Y:S01]  /*8dc0*/  FSETP.LE.FTZ.AND P0, PT, R34, UR4, PT ;  /* 0x0000000422007c0b */ /* 0x000fe2000bf13000 */
[----:B------:R-:W-:Y:S01]  /*8dd0*/  FMUL.FTZ R41, R41, UR5 ;  /* 0x0000000529297c20 */ /* 0x000fe20008410000 */
        /* <DEDUP_REMOVED lines=9> */
.L_x_6690:
        /* <DEDUP_REMOVED lines=12> */
.L_x_6691:
        /* <DEDUP_REMOVED lines=43> */
.L_x_6689:
[----:B------:R-:W-:Y:S01]  /*91e0*/  ISETP.NE.AND P2, PT, R36, 0x1, PT ;  /* 0x000000012400780c */ /* 0x000fe20003f45270 */
[----:B------:R-:W-:Y:S01]  /*91f0*/  IMAD.MOV.U32 R37, RZ, RZ, 0x2 ;  /* 0x00000002ff257424 */ /* 0x000fe200078e00ff */
[----:B------:R-:W-:Y:S02]  /*9200*/  I2FP.F32.U32 R34, R35 ;  /* 0x0000002300227245 */ /* 0x000fe40000201000 */
[C---:B------:R-:W-:Y:S02]  /*9210*/  SHF.L.U32 R35, R29.reuse, 0x10, RZ ;  /* 0x000000101d237819 */ /* 0x040fe400000006ff */
[----:B------:R-:W-:Y:S01]  /*9220*/  PRMT R29, R29, 0x7632, R29 ;  /* 0x000076321d1d7816 */ /* 0x000fe2000000001d */
[----:B------:R-:W-:Y:S02]  /*9230*/  FFMA.FTZ R34, R34, R89, 1.1641532182693481445e-10 ;  /* 0x2f00000022227423 */ /* 0x000fe40000010059 */
[----:B------:R-:W-:Y:S01]  /*9240*/  FMUL.FTZ R42, R35, UR17 ;  /* 0x00000011232a7c20 */ /* 0x000fe20008410000 */
[----:B------:R-:W-:-:S02]  /*9250*/  IMAD.MOV.U32 R35, RZ, RZ, R78 ;  /* 0x000000ffff237224 */ /* 0x000fc400078e004e */
        /* <DEDUP_REMOVED lines=11> */
.L_x_6693:
        /* <DEDUP_REMOVED lines=12> */
.L_x_6694:
        /* <DEDUP_REMOVED lines=43> */
.L_x_6692:
        /* <DEDUP_REMOVED lines=18> */
.L_x_6696:
        /* <DEDUP_REMOVED lines=12> */
.L_x_6697:
        /* <DEDUP_REMOVED lines=43> */
.L_x_6695:
[----:B------:R-:W-:Y:S02]  /*9b10*/  ISETP.NE.AND P4, PT, R36, 0x1, PT ;  /* 0x000000012400780c */ /* 0x000fe40003f85270 */
[----:B------:R-:W-:Y:S01]  /*9b20*/  I2FP.F32.U32 R34, R35 ;  /* 0x0000002300227245 */ /* 0x000fe20000201000 */
[----:B------:R-:W-:Y:S01]  /*9b30*/  IMAD.MOV.U32 R35, RZ, RZ, 0x2 ;  /* 0x00000002ff237424 */ /* 0x000fe200078e00ff */
        /* <DEDUP_REMOVED lines=16> */
.L_x_6699:
        /* <DEDUP_REMOVED lines=12> */
.L_x_6700:
        /* <DEDUP_REMOVED lines=43> */
.L_x_6698:
[----:B------:R-:W-:Y:S01]  /*9fb0*/  ISETP.NE.AND P5, PT, R35, 0x1, PT ;  /* 0x000000012300780c */ /* 0x000fe20003fa5270 */
[----:B------:R-:W-:Y:S01]  /*9fc0*/  IMAD.MOV.U32 R36, RZ, RZ, 0x2 ;  /* 0x00000002ff247424 */ /* 0x000fe200078e00ff */
[----:B------:R-:W-:Y:S02]  /*9fd0*/  I2FP.F32.U32 R34, R29 ;  /* 0x0000001d00227245 */ /* 0x000fe40000201000 */
[----:B------:R-:W-:-:S03]  /*9fe0*/  SHF.L.U32 R30, R30, 0x10, RZ ;  /* 0x000000101e1e7819 */ /* 0x000fc600000006ff */
[----:B------:R-:W-:Y:S02]  /*9ff0*/  FFMA.FTZ R34, R34, R89, 1.1641532182693481445e-10 ;  /* 0x2f00000022227423 */ /* 0x000fe40000010059 */
[----:B------:R-:W-:Y:S01]  /*a000*/  FMUL.FTZ R29, R30, UR17 ;  /* 0x000000111e1d7c20 */ /* 0x000fe20008410000 */
[----:B------:R-:W-:Y:S02]  /*a010*/  IMAD.MOV.U32 R30, RZ, RZ, R78 ;  /* 0x000000ffff1e7224 */ /* 0x000fe400078e004e */
        /* <DEDUP_REMOVED lines=11> */
.L_x_6702:
        /* <DEDUP_REMOVED lines=12> */
.L_x_6703:
        /* <DEDUP_REMOVED lines=43> */
.L_x_6701:
[----:B------:R-:W-:Y:S01]  /*a440*/  ISETP.NE.AND P6, PT, R36, 0x1, PT ;  /* 0x000000012400780c */ /* 0x000fe20003fc5270 */
[----:B------:R-:W-:Y:S01]  /*a450*/  IMAD.MOV.U32 R94, RZ, RZ, 0x2 ;  /* 0x00000002ff5e7424 */ /* 0x000fe200078e00ff */
[----:B------:R-:W-:Y:S02]  /*a460*/  I2FP.F32.U32 R30, R30 ;  /* 0x0000001e001e7245 */ /* 0x000fe40000201000 */
[C---:B------:R-:W-:Y:S02]  /*a470*/  SHF.L.U32 R34, R31.reuse, 0x10, RZ ;  /* 0x000000101f227819 */ /* 0x040fe400000006ff */
[----:B------:R-:W-:Y:S01]  /*a480*/  PRMT R54, R31, 0x7632, R54 ;  /* 0x000076321f367816 */ /* 0x000fe20000000036 */
[----:B------:R-:W-:Y:S01]  /*a490*/  FFMA.FTZ R30, R30, R89, 1.1641532182693481445e-10 ;  /* 0x2f0000001e1e7423 */ /* 0x000fe20000010059 */
[----:B------:R-:W-:Y:S02]  /*a4a0*/  IMAD.MOV.U32 R31, RZ, RZ, R78 ;  /* 0x000000ffff1f7224 */ /* 0x000fe400078e004e */
[----:B------:R-:W-:-:S02]  /*a4b0*/  FMUL.FTZ R34, R34, UR17 ;  /* 0x0000001122227c20 */ /* 0x000fc40008410000 */
[----:B------:R-:W-:Y:S02]  /*a4c0*/  FSETP.LE.FTZ.AND P5, PT, R30, UR4, PT ;  /* 0x000000041e007c0b */ /* 0x000fe4000bfb3000 */
[----:B------:R-:W-:Y:S01]  /*a4d0*/  FMUL.FTZ R52, R34, UR5 ;  /* 0x0000000522347c20 */ /* 0x000fe20008410000 */
        /* <DEDUP_REMOVED lines=9> */
.L_x_6705:
        /* <DEDUP_REMOVED lines=14> */
.L_x_6706:
        /* <DEDUP_REMOVED lines=43> */
.L_x_6704:
[----:B------:R-:W-:Y:S02]  /*a900*/  I2FP.F32.U32 R30, R31 ;  /* 0x0000001f001e7245 */ /* 0x000fe40000201000 */
[----:B------:R-:W-:Y:S02]  /*a910*/  SHF.L.U32 R54, R54, 0x10, RZ ;  /* 0x0000001036367819 */ /* 0x000fe400000006ff */
[----:B------:R-:W-:Y:S01]  /*a920*/  ISETP.NE.AND P6, PT, R28, RZ, PT ;  /* 0x000000ff1c00720c */ /* 0x000fe20003fc5270 */
[----:B------:R-:W-:Y:S01]  /*a930*/  FFMA.FTZ R30, R30, R89, 1.1641532182693481445e-10 ;  /* 0x2f0000001e1e7423 */ /* 0x000fe20000010059 */
[----:B------:R-:W-:Y:S01]  /*a940*/  FSEL R41, R41, RZ, P0 ;  /* 0x000000ff29297208 */ /* 0x000fe20000000000 */
[----:B------:R-:W-:Y:S01]  /*a950*/  FMUL.FTZ R54, R54, UR17 ;  /* 0x0000001136367c20 */ /* 0x000fe20008410000 */
[----:B------:R-:W-:Y:S02]  /*a960*/  FSEL R40, R40, RZ, P6 ;  /* 0x000000ff28287208 */ /* 0x000fe40003000000 */
[----:B------:R-:W-:Y:S01]  /*a970*/  FSETP.GTU.FTZ.AND P6, PT, R30, UR4, PT ;  /* 0x000000041e007c0b */ /* 0x000fe2000bfdc000 */
[----:B------:R-:W-:Y:S01]  /*a980*/  FMUL.FTZ R54, R54, UR5 ;  /* 0x0000000536367c20 */ /* 0x000fe20008410000 */
[----:B------:R-:W-:-:S02]  /*a990*/  FSEL R42, R42, RZ, P1 ;  /* 0x000000ff2a2a7208 */ /* 0x000fc40000800000 */
[----:B------:R-:W-:Y:S02]  /*a9a0*/  FSEL R43, R43, RZ, P2 ;  /* 0x000000ff2b2b7208 */ /* 0x000fe40001000000 */
[----:B------:R-:W-:Y:S02]  /*a9b0*/  FSEL R39, R54, RZ, !P6 ;  /* 0x000000ff36277208 */ /* 0x000fe40007000000 */
[----:B------:R-:W-:Y:S02]  /*a9c0*/  PLOP3.LUT P6, PT, P6, PT, PT, 0x8, 0x80 ;  /* 0x000000000080781c */ /* 0x000fe400037ce170 */
[----:B------:R-:W-:Y:S02]  /*a9d0*/  FSEL R36, R53, RZ, P3 ;  /* 0x000000ff35247208 */ /* 0x000fe40001800000 */
[----:B------:R-:W-:Y:S02]  /*a9e0*/  FSEL R37, R29, RZ, P4 ;  /* 0x000000ff1d257208 */ /* 0x000fe40002000000 */
[----:B------:R-:W-:-:S07]  /*a9f0*/  FSEL R38, R52, RZ, P5 ;  /* 0x000000ff34267208 */ /* 0x000fce0002800000 */
.L_x_6682:
        /* <DEDUP_REMOVED lines=10> */
[----:B------:R-:W-:Y:S01]  /*aaa0*/  SEL R28, RZ, 0x100, !P0 ;  /* 0x00000100ff1c7807 */ /* 0x000fe20004000000 */
[----:B------:R0:W-:Y:S01]  /*aab0*/  STG.E.128 desc[UR8][R54.64+0x10], R36 ;  /* 0x0000102436007986 */ /* 0x0001e2000c101d08 */
        /* <DEDUP_REMOVED lines=10> */
[----:B------:R-:W1:Y:S01]  /*ab60*/  LDC.64 R96, c[0x0][0x3a0] ;  /* 0x0000e800ff607b82 */ /* 0x000e620000000a00 */
[----:B------:R-:W-:Y:S01]  /*ab70*/  ISETP.NE.AND P0, PT, R94, 0x1, PT ;  /* 0x000000015e00780c */ /* 0x000fe20003f05270 */
[----:B------:R-:W-:Y:S01]  /*ab80*/  IMAD.MOV.U32 R98, RZ, RZ, 0x2 ;  /* 0x00000002ff627424 */ /* 0x000fe200078e00ff */
[----:B------:R-:W-:Y:S01]  /*ab90*/  MOV R99, R78 ;  /* 0x0000004e00637202 */ /* 0x000fe20000000f00 */
[----:B------:R-:W-:Y:S02]  /*aba0*/  IMAD.MOV.U32 R88, RZ, RZ, R92 ;  /* 0x000000ffff587224 */ /* 0x000fe400078e005c */
[----:B-1----:R-:W-:-:S05]  /*abb0*/  IMAD.WIDE.U32 R96, R95, 0x20, R96 ;  /* 0x000000205f607825 */ /* 0x002fca00078e0060 */
[----:B0-----:R0:W5:Y:S04]  /*abc0*/  LDG.E.128 R52, desc[UR8][R96.64] ;  /* 0x0000000860347981 */ /* 0x001168000c1e1d00 */
[----:B------:R0:W5:Y:S01]  /*abd0*/  LDG.E.128 R32, desc[UR8][R96.64+0x10] ;  /* 0x0000100860207981 */ /* 0x000162000c1e1d00 */
        /* <DEDUP_REMOVED lines=11> */
.L_x_6709:
        /* <DEDUP_REMOVED lines=12> */
.L_x_6710:
        /* <DEDUP_REMOVED lines=40> */
[----:B------:R-:W-:Y:S01]  /*afd0*/  LOP3.LUT R81, R98, UR37, R97, 0x96, !PT ;  /* 0x0000002562517c12 */ /* 0x000fe2000f8e9661 */
[----:B------:R-:W-:Y:S01]  /*afe0*/  HFMA2 R98, -RZ, RZ, 0, 0 ;  /* 0x00000000ff627431 */ /* 0x000fe200000001ff */
[----:B------:R-:W-:-:S07]  /*aff0*/  MOV R88, R96 ;  /* 0x0000006000587202 */ /* 0x000fce0000000f00 */
.L_x_6708:
[----:B------:R-:W-:Y:S01]  /*b000*/  I2FP.F32.U32 R92, R99 ;  /* 0x00000063005c7245 */ /* 0x000fe20000201000 */
[----:B-----5:R-:W-:Y:S01]  /*b010*/  IMAD.U32 R94, R28, 0x10000, RZ ;  /* 0x000100001c5e7824 */ /* 0x020fe200078e00ff */
[----:B------:R-:W-:Y:S02]  /*b020*/  ISETP.NE.AND P1, PT, R98, 0x1, PT ;  /* 0x000000016200780c */ /* 0x000fe40003f25270 */
[----:B------:R-:W-:Y:S01]  /*b030*/  PRMT R28, R28, 0x7632, R28 ;  /* 0x000076321c1c7816 */ /* 0x000fe2000000001c */
[----:B------:R-:W-:Y:S01]  /*b040*/  FFMA.FTZ R92, R92, R89, 1.1641532182693481445e-10 ;  /* 0x2f0000005c5c7423 */ /* 0x000fe20000010059 */
[----:B------:R-:W-:Y:S01]  /*b050*/  FMUL.FTZ R94, R94, UR17 ;  /* 0x000000115e5e7c20 */ /* 0x000fe20008410000 */
[----:B0-----:R-:W-:-:S03]  /*b060*/  MOV R96, 0x2 ;  /* 0x0000000200607802 */ /* 0x001fc60000000f00 */
[----:B------:R-:W-:Y:S01]  /*b070*/  FMUL.FTZ R94, R94, UR5 ;  /* 0x000000055e5e7c20 */ /* 0x000fe20008410000 */
[----:B------:R-:W-:-:S04]  /*b080*/  FSETP.GTU.FTZ.AND P0, PT, R92, UR4, PT ;  /* 0x000000045c007c0b */ /* 0x000fc8000bf1c000 */
        /* <DEDUP_REMOVED lines=14> */
.L_x_6712:
        /* <DEDUP_REMOVED lines=12> */
.L_x_6713:
        /* <DEDUP_REMOVED lines=43> */
.L_x_6711:
[----:B------:R-:W-:Y:S01]  /*b4e0*/  I2FP.F32.U32 R94, R94 ;  /* 0x0000005e005e7245 */ /* 0x000fe20000201000 */
[----:B------:R-:W-:Y:S01]  /*b4f0*/  IMAD.U32 R28, R28, 0x10000, RZ ;  /* 0x000100001c1c7824 */ /* 0x000fe200078e00ff */
[----:B------:R-:W-:Y:S02]  /*b500*/  ISETP.NE.AND P1, PT, R96, 0x1, PT ;  /* 0x000000016000780c */ /* 0x000fe40003f25270 */
[----:B------:R-:W-:Y:S01]  /*b510*/  MOV R98, 0x2 ;  /* 0x0000000200627802 */ /* 0x000fe20000000f00 */
        /* <DEDUP_REMOVED lines=17> */
.L_x_6715:
        /* <DEDUP_REMOVED lines=12> */
.L_x_6716:
        /* <DEDUP_REMOVED lines=43> */
.L_x_6714:
        /* <DEDUP_REMOVED lines=22> */
.L_x_6718:
        /* <DEDUP_REMOVED lines=12> */
.L_x_6719:
        /* <DEDUP_REMOVED lines=43> */
.L_x_6717:
[----:B------:R-:W-:Y:S01]  /*be70*/  I2FP.F32.U32 R28, R29 ;  /* 0x0000001d001c7245 */ /* 0x000fe20000201000 */
[----:B------:R-:W-:Y:S01]  /*be80*/  IMAD.U32 R94, R94, 0x10000, RZ ;  /* 0x000100005e5e7824 */ /* 0x000fe200078e00ff */
[----:B------:R-:W-:Y:S01]  /*be90*/  ISETP.NE.AND P3, PT, R96, 0x1, PT ;  /* 0x000000016000780c */ /* 0x000fe20003f65270 */
[----:B------:R-:W-:Y:S02]  /*bea0*/  IMAD.MOV.U32 R29, RZ, RZ, R78 ;  /* 0x000000ffff1d7224 */ /* 0x000fe400078e004e */
[----:B------:R-:W-:Y:S01]  /*beb0*/  FFMA.FTZ R28, R28, R89, 1.1641532182693481445e-10 ;  /* 0x2f0000001c1c7423 */ /* 0x000fe20000010059 */
[----:B------:R-:W-:-:S04]  /*bec0*/  FMUL.FTZ R94, R94, UR17 ;  /* 0x000000115e5e7c20 */ /* 0x000fc80008410000 */
        /* <DEDUP_REMOVED lines=15> */
.L_x_6721:
        /* <DEDUP_REMOVED lines=12> */
.L_x_6722:
        /* <DEDUP_REMOVED lines=43> */
.L_x_6720:
        /* <DEDUP_REMOVED lines=22> */
.L_x_6724:
        /* <DEDUP_REMOVED lines=12> */
.L_x_6725:
        /* <DEDUP_REMOVED lines=43> */
.L_x_6723:
        /* <DEDUP_REMOVED lines=21> */
.L_x_6727:
        /* <DEDUP_REMOVED lines=12> */
.L_x_6728:
        /* <DEDUP_REMOVED lines=43> */
.L_x_6726:
        /* <DEDUP_REMOVED lines=22> */
.L_x_6730:
        /* <DEDUP_REMOVED lines=14> */
.L_x_6731:
        /* <DEDUP_REMOVED lines=43> */
.L_x_6729:
[----:B------:R-:W-:Y:S01]  /*d1b0*/  I2FP.F32.U32 R28, R29 ;  /* 0x0000001d001c7245 */ /* 0x000fe20000201000 */
[----:B------:R-:W-:-:S04]  /*d1c0*/  IMAD.U32 R98, R98, 0x10000, RZ ;  /* 0x0001000062627824 */ /* 0x000fc800078e00ff */
[----:B------:R-:W-:Y:S01]  /*d1d0*/  FFMA.FTZ R28, R28, R89, 1.1641532182693481445e-10 ;  /* 0x2f0000001c1c7423 */ /* 0x000fe20000010059 */
[----:B------:R-:W-:-:S04]  /*d1e0*/  FMUL.FTZ R98, R98, UR17 ;  /* 0x0000001162627c20 */ /* 0x000fc80008410000 */
[----:B------:R-:W-:Y:S01]  /*d1f0*/  FMUL.FTZ R98, R98, UR5 ;  /* 0x0000000562627c20 */ /* 0x000fe20008410000 */
[----:B------:R-:W-:-:S04]  /*d200*/  FSETP.GTU.FTZ.AND P6, PT, R28, UR4, PT ;  /* 0x000000041c007c0b */ /* 0x000fc8000bfdc000 */
[----:B------:R-:W-:Y:S02]  /*d210*/  FSEL R98, R98, RZ, !P6 ;  /* 0x000000ff62627208 */ /* 0x000fe40007000000 */
[----:B------:R-:W-:-:S03]  /*d220*/  PLOP3.LUT P6, PT, P6, PT, PT, 0x8, 0x80 ;  /* 0x000000000080781c */ /* 0x000fc600037ce170 */
[----:B------:R-:W-:Y:S01]  /*d230*/  FADD.FTZ R35, R35, R98 ;  /* 0x0000006223237221 */ /* 0x000fe20000010000 */
[----:B------:R-:W-:Y:S09]  /*d240*/  BRA `(.L_x_6732) ;  /* 0x0000002400707947 */ /* 0x000ff20003800000 */
.L_x_6707:
[----:B------:R-:W-:Y:S01]  /*d250*/  ISETP.NE.AND P0, PT, R94, 0x1, PT ;  /* 0x000000015e00780c */ /* 0x000fe20003f05270 */
[----:B------:R-:W-:Y:S01]  /*d260*/  IMAD.MOV.U32 R32, RZ, RZ, R78 ;  /* 0x000000ffff207224 */ /* 0x000fe200078e004e */
[----:B0-----:R-:W-:Y:S02]  /*d270*/  MOV R34, 0x2 ;  /* 0x0000000200227802 */ /* 0x001fe40000000f00 */
        /* <DEDUP_REMOVED lines=12> */
.L_x_6734:
        /* <DEDUP_REMOVED lines=12> */
.L_x_6735:
        /* <DEDUP_REMOVED lines=43> */
.L_x_6733:
[----:B------:R-:W-:Y:S01]  /*d6b0*/  ISETP.NE.AND P0, PT, R34, 0x1, PT ;  /* 0x000000012200780c */ /* 0x000fe20003f05270 */
[----:B------:R-:W-:Y:S01]  /*d6c0*/  IMAD.MOV.U32 R35, RZ, RZ, 0x2 ;  /* 0x00000002ff237424 */ /* 0x000fe200078e00ff */
[----:B------:R-:W-:Y:S02]  /*d6d0*/  I2FP.F32.U32 R32, R32 ;  /* 0x0000002000207245 */ /* 0x000fe40000201000 */
[C---:B-----5:R-:W-:Y:S02]  /*d6e0*/  SHF.L.U32 R33, R28.reuse, 0x10, RZ ;  /* 0x000000101c217819 */ /* 0x060fe400000006ff */
[----:B------:R-:W-:Y:S01]  /*d6f0*/  PRMT R28, R28, 0x7632, R28 ;  /* 0x000076321c1c7816 */ /* 0x000fe2000000001c */
[----:B------:R-:W-:Y:S02]  /*d700*/  FFMA.FTZ R32, R32, R89, 1.1641532182693481445e-10 ;  /* 0x2f00000020207423 */ /* 0x000fe40000010059 */
[----:B------:R-:W-:Y:S01]  /*d710*/  FMUL.FTZ R52, R33, UR17 ;  /* 0x0000001121347c20 */ /* 0x000fe20008410000 */
[----:B------:R-:W-:-:S02]  /*d720*/  MOV R33, R78 ;  /* 0x0000004e00217202 */ /* 0x000fc40000000f00 */
[----:B------:R-:W-:Y:S01]  /*d730*/  FSETP.LE.FTZ.AND P1, PT, R32, UR4, PT ;  /* 0x0000000420007c0b */ /* 0x000fe2000bf33000 */
[----:B------:R-:W-:-:S03]  /*d740*/  FMUL.FTZ R52, R52, UR5 ;  /* 0x0000000534347c20 */ /* 0x000fc60008410000 */
        /* <DEDUP_REMOVED lines=10> */
.L_x_6737:
        /* <DEDUP_REMOVED lines=12> */
.L_x_6738:
        /* <DEDUP_REMOVED lines=43> */
.L_x_6736:
[----:B------:R-:W-:Y:S01]  /*db60*/  ISETP.NE.AND P1, PT, R35, 0x1, PT ;  /* 0x000000012300780c */ /* 0x000fe20003f25270 */
[----:B------:R-:W-:Y:S01]  /*db70*/  IMAD.MOV.U32 R34, RZ, RZ, 0x2 ;  /* 0x00000002ff227424 */ /* 0x000fe200078e00ff */
[----:B------:R-:W-:Y:S02]  /*db80*/  I2FP.F32.U32 R32, R33 ;  /* 0x0000002100207245 */ /* 0x000fe40000201000 */
[----:B------:R-:W-:Y:S02]  /*db90*/  SHF.L.U32 R28, R28, 0x10, RZ ;  /* 0x000000101c1c7819 */ /* 0x000fe400000006ff */
[----:B------:R-:W-:Y:S01]  /*dba0*/  MOV R33, R78 ;  /* 0x0000004e00217202 */ /* 0x000fe20000000f00 */
        /* <DEDUP_REMOVED lines=13> */
.L_x_6740:
        /* <DEDUP_REMOVED lines=12> */
.L_x_6741:
        /* <DEDUP_REMOVED lines=43> */
.L_x_6739:
[----:B------:R-:W-:Y:S02]  /*dff0*/  ISETP.NE.AND P2, PT, R34, 0x1, PT ;  /* 0x000000012200780c */ /* 0x000fe40003f45270 */
[----:B------:R-:W-:Y:S01]  /*e000*/  I2FP.F32.U32 R28, R33 ;  /* 0x00000021001c7245 */ /* 0x000fe20000201000 */
[----:B------:R-:W-:Y:S01]  /*e010*/  IMAD.MOV.U32 R33, RZ, RZ, 0x2 ;  /* 0x00000002ff217424 */ /* 0x000fe200078e00ff */
[C---:B------:R-:W-:Y:S02]  /*e020*/  SHF.L.U32 R32, R29.reuse, 0x10, RZ ;  /* 0x000000101d207819 */ /* 0x040fe400000006ff */
[----:B------:R-:W-:Y:S01]  /*e030*/  PRMT R55, R29, 0x7632, R55 ;  /* 0x000076321d377816 */ /* 0x000fe20000000037 */
[----:B------:R-:W-:Y:S01]  /*e040*/  FFMA.FTZ R28, R28, R89, 1.1641532182693481445e-10 ;  /* 0x2f0000001c1c7423 */ /* 0x000fe20000010059 */
[----:B------:R-:W-:Y:S01]  /*e050*/  MOV R29, R78 ;  /* 0x0000004e001d7202 */ /* 0x000fe20000000f00 */
        /* <DEDUP_REMOVED lines=12> */
.L_x_6743:
        /* <DEDUP_REMOVED lines=12> */
.L_x_6744:
        /* <DEDUP_REMOVED lines=43> */
.L_x_6742:
        /* <DEDUP_REMOVED lines=18> */
.L_x_6746:
        /* <DEDUP_REMOVED lines=12> */
.L_x_6747:
        /* <DEDUP_REMOVED lines=43> */
.L_x_6745:
[----:B------:R-:W-:Y:S01]  /*e920*/  ISETP.NE.AND P4, PT, R32, 0x1, PT ;  /* 0x000000012000780c */ /* 0x000fe20003f85270 */
[----:B------:R-:W-:Y:S01]  /*e930*/  IMAD.MOV.U32 R33, RZ, RZ, 0x2 ;  /* 0x00000002ff217424 */ /* 0x000fe200078e00ff */
[----:B------:R-:W-:Y:S02]  /*e940*/  I2FP.F32.U32 R28, R29 ;  /* 0x0000001d001c7245 */ /* 0x000fe40000201000 */
[C---:B------:R-:W-:Y:S02]  /*e950*/  SHF.L.U32 R29, R30.reuse, 0x10, RZ ;  /* 0x000000101e1d7819 */ /* 0x040fe400000006ff */
[----:B------:R-:W-:Y:S01]  /*e960*/  PRMT R30, R30, 0x7632, R30 ;  /* 0x000076321e1e7816 */ /* 0x000fe2000000001e */
[----:B------:R-:W-:Y:S02]  /*e970*/  FFMA.FTZ R28, R28, R89, 1.1641532182693481445e-10 ;  /* 0x2f0000001c1c7423 */ /* 0x000fe40000010059 */
[----:B------:R-:W-:Y:S01]  /*e980*/  FMUL.FTZ R98, R29, UR17 ;  /* 0x000000111d627c20 */ /* 0x000fe20008410000 */
[----:B------:R-:W-:-:S02]  /*e990*/  MOV R29, R78 ;  /* 0x0000004e001d7202 */ /* 0x000fc40000000f00 */
        /* <DEDUP_REMOVED lines=11> */
.L_x_6749:
        /* <DEDUP_REMOVED lines=12> */
.L_x_6750:
        /* <DEDUP_REMOVED lines=43> */
.L_x_6748:
        /* <DEDUP_REMOVED lines=18> */
.L_x_6752:
        /* <DEDUP_REMOVED lines=12> */
.L_x_6753:
        /* <DEDUP_REMOVED lines=43> */
.L_x_6751:
        /* <DEDUP_REMOVED lines=19> */
.L_x_6755:
        /* <DEDUP_REMOVED lines=14> */
.L_x_6756:
        /* <DEDUP_REMOVED lines=43> */
.L_x_6754:
        /* <DEDUP_REMOVED lines=16> */
.L_x_6732:
[----:B------:R-:W-:Y:S01]  /*f810*/  FADD.FTZ R28, RZ, R48 ;  /* 0x00000030ff1c7221 */ /* 0x000fe20000010000 */
[----:B------:R-:W-:Y:S01]  /*f820*/  SEL R30, RZ, 0x1000000, !P6 ;  /* 0x01000000ff1e7807 */ /* 0x000fe20007000000 */
[----:B------:R-:W0:Y:S01]  /*f830*/  S2UR UR5, SR_CgaCtaId ;  /* 0x00000000000579c3 */ /* 0x000e220000008800 */
[----:B------:R-:W-:Y:S01]  /*f840*/  ISETP.NE.AND P6, PT, R92, RZ, PT ;  /* 0x000000ff5c00720c */ /* 0x000fe20003fc5270 */
[----:B------:R-:W-:Y:S01]  /*f850*/  FADD.FTZ R29, R28, R49 ;  /* 0x000000311c1d7221 */ /* 0x000fe20000010000 */
[----:B------:R-:W-:Y:S01]  /*f860*/  SEL R99, RZ, 0x100, !P4 ;  /* 0x00000100ff637807 */ /* 0x000fe20006000000 */
[----:B------:R-:W-:Y:S01]  /*f870*/  IMAD.WIDE.U32 R90, R95, 0x20, R90 ;  /* 0x000000205f5a7825 */ /* 0x000fe200078e005a */
[----:B------:R-:W-:-:S03]  /*f880*/  SEL R100, RZ, 0x10000, !P5 ;  /* 0x00010000ff647807 */ /* 0x000fc60006800000 */
[----:B------:R-:W-:Y:S01]  /*f890*/  FADD.FTZ R28, R29, R50 ;  /* 0x000000321d1c7221 */ /* 0x000fe20000010000 */
[----:B------:R-:W-:Y:S01]  /*f8a0*/  UMOV UR4, 0x400 ;  /* 0x0000040000047882 */ /* 0x000fe20000000000 */
[----:B------:R-:W-:Y:S01]  /*f8b0*/  IMAD.WIDE.U32 R86, R95, 0x8, R86 ;  /* 0x000000085f567825 */ /* 0x000fe200078e0056 */
[----:B------:R-:W-:-:S03]  /*f8c0*/  LOP3.LUT R99, R99, R30, R100, 0xfe, !PT ;  /* 0x0000001e63637212 */ /* 0x000fc600078efe64 */
[----:B------:R-:W-:Y:S01]  /*f8d0*/  FADD.FTZ R29, R28, R51 ;  /* 0x000000331c1d7221 */ /* 0x000fe20000010000 */
[----:B------:R-:W-:Y:S01]  /*f8e0*/  SEL R30, RZ, 0x1, !P6 ;  /* 0x00000001ff1e7807 */ /* 0x000fe20007000000 */
[----:B------:R-:W-:Y:S02]  /*f8f0*/  STG.E.128 desc[UR8][R90.64], R52 ;  /* 0x000000345a007986 */ /* 0x000fe4000c101d08 */
[----:B------:R-:W-:Y:S02]  /*f900*/  FADD.FTZ R28, R29, R44 ;  /* 0x0000002c1d1c7221 */ /* 0x000fe40000010000 */
[----:B------:R-:W-:Y:S02]  /*f910*/  STG.E.128 desc[UR8][R90.64+0x10], R32 ;  /* 0x000010205a007986 */ /* 0x000fe4000c101d08 */
[----:B------:R-:W-:-:S04]  /*f920*/  FADD.FTZ R29, R28, R45 ;  /* 0x0000002d1c1d7221 */ /* 0x000fc80000010000 */
[----:B------:R-:W-:Y:S01]  /*f930*/  FADD.FTZ R28, R29, R46 ;  /* 0x0000002e1d1c7221 */ /* 0x000fe20000010000 */
[----:B0-----:R-:W-:-:S03]  /*f940*/  ULEA UR4, UR5, UR4, 0x18 ;  /* 0x0000000405047291 */ /* 0x001fc6000f8ec0ff */
[----:B------:R-:W-:Y:S01]  /*f950*/  FADD.FTZ R29, R28, R47 ;  /* 0x0000002f1c1d7221 */ /* 0x000fe20000010000 */
[----:B------:R-:W-:-:S03]  /*f960*/  @UP2 UIADD3 UR4, UPT, UPT, UR4, 0x40, URZ ;  /* 0x0000004004042890 */ /* 0x000fc6000fffe0ff */
[----:B------:R-:W-:Y:S01]  /*f970*/  FADD.FTZ R28, R29, R40 ;  /* 0x000000281d1c7221 */ /* 0x000fe20000010000 */
[----:B------:R-:W-:-:S03]  /*f980*/  UPLOP3.LUT UP2, UPT, UPT, UPT, UP2, 0x40, 0x4 ;  /* 0x000000000004789c */ /* 0x000fc60003f4e820 */
        /* <DEDUP_REMOVED lines=77> */
[----:B------:R-:W-:-:S04]  /*fe60*/  LOP3.LUT P4, R29, R13, 0x1f, RZ, 0xc0, !PT ;  /* 0x0000001f0d1d7812 */ /* 0x000fc8000788c0ff */
[----:B------:R-:W0:Y:S02]  /*fe70*/  SHFL.BFLY PT, R31, R92, 0x2, 0x1f ;  /* 0x0c401f005c1f7f89 */ /* 0x000e2400000e0000 */
[----:B0-----:R-:W-:Y:S01]  /*fe80*/  FADD.FTZ R31, R92, R31 ;  /* 0x0000001f5c1f7221 */ /* 0x001fe20000010000 */
[----:B------:R-:W-:Y:S02]  /*fe90*/  SEL R92, RZ, 0x10000, !P1 ;  /* 0x00010000ff5c7807 */ /* 0x000fe40004800000 */
[----:B------:R-:W-:Y:S02]  /*fea0*/  ISETP.NE.AND P1, PT, RZ, UR38, PT ;  /* 0x00000026ff007c0c */ /* 0x000fe4000bf25270 */
[----:B------:R-:W0:Y:S02]  /*feb0*/  SHFL.BFLY PT, R96, R31, 0x4, 0x1f ;  /* 0x0c801f001f607f89 */ /* 0x000e2400000e0000 */
[----:B0-----:R-:W-:Y:S01]  /*fec0*/  FADD.FTZ R96, R31, R96 ;  /* 0x000000601f607221 */ /* 0x001fe20000010000 */
[----:B------:R-:W-:-:S02]  /*fed0*/  SEL R31, RZ, 0x100, !P0 ;  /* 0x00000100ff1f7807 */ /* 0x000fc40004000000 */
[----:B------:R-:W-:Y:S02]  /*fee0*/  ISETP.GT.U32.AND P0, PT, R29, 0x7, PT ;  /* 0x000000071d00780c */ /* 0x000fe40003f04070 */
[----:B------:R-:W0:Y:S01]  /*fef0*/  SHFL.BFLY PT, R89, R96, 0x8, 0x1f ;  /* 0x0d001f0060597f89 */ /* 0x000e2200000e0000 */
[----:B------:R-:W-:-:S04]  /*ff00*/  LOP3.LUT R29, R31, R97, R92, 0xfe, !PT ;  /* 0x000000611f1d7212 */ /* 0x000fc800078efe5c */
[----:B------:R-:W-:Y:S02]  /*ff10*/  LOP3.LUT R90, R29, R30, RZ, 0xfc, !PT ;  /* 0x0000001e1d5a7212 */ /* 0x000fe400078efcff */
[----:B------:R-:W-:-:S04]  /*ff20*/  @!P4 SHF.R.U32.HI R30, RZ, 0x2, R13 ;  /* 0x00000002ff1ec819 */ /* 0x000fc8000001160d */
[----:B------:R-:W-:Y:S02]  /*ff30*/  @!P0 IMAD.SHL.U32 R92, R13, 0x8, RZ ;  /* 0x000000080d5c8824 */ /* 0x000fe400078e00ff */
[----:B0-----:R-:W-:Y:S01]  /*ff40*/  FADD.FTZ R89, R96, R89 ;  /* 0x0000005960597221 */ /* 0x001fe20000010000 */
[----:B------:R-:W-:-:S04]  /*ff50*/  SEL R96, RZ, 0x1, !P3 ;  /* 0x00000001ff607807 */ /* 0x000fc80005800000 */
[----:B------:R-:W0:Y:S01]  /*ff60*/  SHFL.BFLY PT, R98, R89, 0x10, 0x1f ;  /* 0x0e001f0059627f89 */ /* 0x000e2200000e0000 */
[----:B------:R-:W-:Y:S02]  /*ff70*/  LOP3.LUT R91, R99, R96, RZ, 0xfc, !PT ;  /* 0x00000060635b7212 */ /* 0x000fe400078efcff */
[----:B------:R-:W-:Y:S01]  /*ff80*/  @!P0 LOP3.LUT R96, R92, 0xf8, RZ, 0xc0, !PT ;  /* 0x000000f85c608812 */ /* 0x000fe200078ec0ff */
[----:B------:R-:W-:Y:S02]  /*ff90*/  HFMA2 R92, -RZ, RZ, 0, 0 ;  /* 0x00000000ff5c7431 */ /* 0x000fe400000001ff */
[----:B------:R-:W-:Y:S01]  /*ffa0*/  STG.E.64 desc[UR8][R86.64], R90 ;  /* 0x0000005a56007986 */ /* 0x000fe2000c101b08 */
[----:B------:R-:W-:-:S05]  /*ffb0*/  @!P0 IMAD.MOV.U32 R92, RZ, RZ, 0x300 ;  /* 0x00000300ff5c8424 */ /* 0x000fca00078e00ff */
[----:B------:R-:W1:Y:S01]  /*ffc0*/  SHFL.DOWN PT, R97, R92, 0x4, 0x1f ;  /* 0x08801f005c617f89 */ /* 0x000e6200000e0000 */
[----:B0-----:R-:W-:Y:S01]  /*ffd0*/  FADD.FTZ R29, R89, R98 ;  /* 0x00000062591d7221 */ /* 0x001fe20000010000 */
[----:B------:R-:W-:Y:S02]  /*ffe0*/  @!P4 LOP3.LUT R89, R30, 0x38, RZ, 0xc0, !PT ;  /* 0x000000381e59c812 */ /* 0x000fe400078ec0ff */
[----:B------:R-:W-:-:S03]  /*fff0*/  CS2R R30, SRZ ;  /* 0x00000000001e7805 */ /* 0x000fc6000001ff00 */
[----:B------:R0:W-:Y:S01]  /*10000*/  @!P4 STS.64 [R89+UR4], R28 ;  /* 0x0000001c5900c988 */ /* 0x0001e20008000a04 */
[----:B------:R-:W-:Y:S01]  /*10010*/  BAR.SYNC.DEFER_BLOCKING 0x0 ;  /* 0x0000000000007b1d */ /* 0x000fe20000010000 */
[----:B-1----:R-:W-:Y:S02]  /*10020*/  IADD3 R98, PT, PT, R97, R92, RZ ;  /* 0x0000005c61627210 */ /* 0x002fe40007ffe0ff */
[----:B------:R-:W-:Y:S02]  /*10030*/  I2FP.F32.S32 R90, R97 ;  /* 0x00000061005a7245 */ /* 0x000fe40000201400 */
[----:B------:R-:W-:Y:S01]  /*10040*/  I2FP.F32.S32 R100, R98 ;  /* 0x0000006200647245 */ /* 0x000fe20000201400 */
[----:B------:R-:W1:Y:S01]  /*10050*/  SHFL.DOWN PT, R87, R98, 0x2, 0x1f ;  /* 0x08401f0062577f89 */ /* 0x000e6200000e0000 */
[----:B0-----:R-:W-:Y:S02]  /*10060*/  I2FP.F32.U32 R28, R92 ;  /* 0x0000005c001c7245 */ /* 0x001fe40000201000 */
[----:B------:R-:W0:Y:S01]  /*10070*/  MUFU.RCP R101, R100 ;  /* 0x0000006400657308 */ /* 0x000e220000001000 */
[----:B------:R-:W2:Y:S01]  /*10080*/  @!P0 LDS.64 R30, [R96+UR4] ;  /* 0x00000004601e8984 */ /* 0x000ea20008000a00 */
[----:B------:R-:W-:Y:S01]  /*10090*/  ISETP.NE.AND P0, PT, R13, RZ, PT ;  /* 0x000000ff0d00720c */ /* 0x000fe20003f05270 */
[----:B-1----:R-:W-:Y:S01]  /*100a0*/  IMAD.IADD R98, R98, 0x1, R87 ;  /* 0x0000000162627824 */ /* 0x002fe200078e0257 */
[----:B------:R-:W-:-:S04]  /*100b0*/  I2FP.F32.S32 R87, R87 ;  /* 0x0000005700577245 */ /* 0x000fc80000201400 */
[----:B------:R-:W-:Y:S04]  /*100c0*/  SHFL.DOWN PT, R97, R98, 0x1, 0x1f ;  /* 0x08201f0062617f89 */ /* 0x000fe800000e0000 */
[----:B--2---:R-:W1:Y:S04]  /*100d0*/  SHFL.DOWN PT, R99, R30, 0x4, 0x1f ;  /* 0x08801f001e637f89 */ /* 0x004e6800000e0000 */
[----:B------:R-:W2:Y:S01]  /*100e0*/  SHFL.DOWN PT, R86, R31, 0x4, 0x1f ;  /* 0x08801f001f567f89 */ /* 0x000ea200000e0000 */
[C---:B-1----:R-:W-:Y:S01]  /*100f0*/  FMUL.FTZ R29, R99.reuse, R90 ;  /* 0x0000005a631d7220 */ /* 0x042fe20000410000 */
[----:B------:R-:W-:-:S03]  /*10100*/  FADD.FTZ R99, -R99, R30 ;  /* 0x0000001e63637221 */ /* 0x000fc60000010100 */
[----:B------:R-:W-:Y:S01]  /*10110*/  FFMA.FTZ R96, R28, R30, R29 ;  /* 0x0000001e1c607223 */ /* 0x000fe2000001001d */
[----:B------:R-:W-:Y:S01]  /*10120*/  FMUL.FTZ R99, R99, R99 ;  /* 0x0000006363637220 */ /* 0x000fe20000410000 */
[----:B--2---:R-:W-:Y:S02]  /*10130*/  FADD.FTZ R86, R86, R31 ;  /* 0x0000001f56567221 */ /* 0x004fe40000010000 */
[----:B0-----:R-:W-:Y:S01]  /*10140*/  FMUL.FTZ R29, R101, R96 ;  /* 0x00000060651d7220 */ /* 0x001fe20000410000 */
[----:B------:R-:W-:Y:S01]  /*10150*/  FMUL.FTZ R99, R99, R28 ;  /* 0x0000001c63637220 */ /* 0x000fe20000410000 */
[----:B------:R-:W-:-:S03]  /*10160*/  I2FP.F32.S32 R28, R98 ;  /* 0x00000062001c7245 */ /* 0x000fc60000201400 */
[----:B------:R-:W0:Y:S01]  /*10170*/  SHFL.DOWN PT, R30, R29, 0x2, 0x1f ;  /* 0x08401f001d1e7f89 */ /* 0x000e2200000e0000 */
[----:B------:R-:W-:Y:S01]  /*10180*/  FMUL.FTZ R99, R99, R90 ;  /* 0x0000005a63637220 */ /* 0x000fe20000410000 */
[----:B------:R-:W1:Y:S03]  /*10190*/  MUFU.RCP R89, R28 ;  /* 0x0000001c00597308 */ /* 0x000e660000001000 */
        /* <DEDUP_REMOVED lines=8> */
[----:B--2---:R-:W-:Y:S01]  /*10220*/  FADD.FTZ R30, R86, R31 ;  /* 0x0000001f561e7221 */ /* 0x004fe20000010000 */
[----:B------:R-:W-:Y:S02]  /*10230*/  IADD3 R31, PT, PT, R98, R97, RZ ;  /* 0x00000061621f7210 */ /* 0x000fe40007ffe0ff */
[----:B------:R-:W0:Y:S01]  /*10240*/  SHFL.DOWN PT, R90, R91, 0x1, 0x1f ;  /* 0x08201f005b5a7f89 */ /* 0x000e2200000e0000 */
[----:B------:R-:W-:Y:S01]  /*10250*/  FMUL.FTZ R29, R29, R87 ;  /* 0x000000571d1d7220 */ /* 0x000fe20000410000 */
[----:B------:R-:W-:Y:S02]  /*10260*/  I2FP.F32.S32 R31, R31 ;  /* 0x0000001f001f7245 */ /* 0x000fe40000201400 */
[----:B------:R-:W-:Y:S01]  /*10270*/  I2FP.F32.S32 R97, R97 ;  /* 0x0000006100617245 */ /* 0x000fe20000201400 */
        /* <DEDUP_REMOVED lines=14> */
[----:B------:R-:W0:Y:S01]  /*10360*/  SHFL.IDX PT, R30, R97, RZ, 0x1f ;  /* 0x00001fff611e7589 */ /* 0x000e2200000e0000 */
[C---:B-1----:R-:W-:Y:S01]  /*10370*/  FSEL R110, R87.reuse, RZ, !P1 ;  /* 0x000000ff576e7208 */ /* 0x042fe20004800000 */
[----:B------:R-:W-:-:S04]  /*10380*/  FMUL.FTZ R90, R87, R87 ;  /* 0x00000057575a7220 */ /* 0x000fc80000410000 */
[C---:B------:R-:W-:Y:S01]  /*10390*/  FADD.FTZ R86, -R110.reuse, R48 ;  /* 0x000000306e567221 */ /* 0x040fe20000010100 */
[----:B------:R-:W-:Y:S01]  /*103a0*/  FADD.FTZ R89, -R110, R49 ;  /* 0x000000316e597221 */ /* 0x000fe20000010100 */
[----:B0-----:R-:W-:Y:S01]  /*103b0*/  FFMA.FTZ R48, R30, UR19, R29 ;  /* 0x000000131e307c23 */ /* 0x001fe2000801001d */
[----:B------:R-:W-:Y:S01]  /*103c0*/  FSEL R49, R90, RZ, P1 ;  /* 0x000000ff5a317208 */ /* 0x000fe20000800000 */
[----:B------:R-:W0:Y:S01]  /*103d0*/  @!P0 LDC.64 R28, c[0x0][0x3c8] ;  /* 0x0000f200ff1c8b82 */ /* 0x000e220000000a00 */
[C---:B------:R-:W-:Y:S01]  /*103e0*/  FADD.FTZ R116, -R110.reuse, R45 ;  /* 0x0000002d6e747221 */ /* 0x040fe20000010100 */
[----:B------:R-:W-:Y:S01]  /*103f0*/  MOV R45, UR16 ;  /* 0x00000010002d7c02 */ /* 0x000fe20008000f00 */
[----:B------:R-:W-:Y:S01]  /*10400*/  FADD.FTZ R46, -R110, R46 ;  /* 0x0000002e6e2e7221 */ /* 0x000fe20000010100 */
[----:B------:R-:W-:Y:S01]  /*10410*/  FADD.FTZ R48, R48, R49 ;  /* 0x0000003130307221 */ /* 0x000fe20000010000 */
[C---:B------:R-:W-:Y:S01]  /*10420*/  FADD.FTZ R114, -R110.reuse, R44 ;  /* 0x0000002c6e727221 */ /* 0x040fe20000010100 */
[C---:B------:R-:W-:Y:S01]  /*10430*/  FADD.FTZ R98, -R110.reuse, R43 ;  /* 0x0000002b6e627221 */ /* 0x040fe20000010100 */
[----:B------:R-:W-:Y:S01]  /*10440*/  IMAD.U32 R43, RZ, RZ, UR16 ;  /* 0x00000010ff2b7e24 */ /* 0x000fe2000f8e00ff */
[----:B------:R-:W1:Y:S01]  /*10450*/  @!P0 LDC.64 R30, c[0x0][0x3c0] ;  /* 0x0000f000ff1e8b82 */ /* 0x000e620000000a00 */
[----:B------:R-:W2:Y:S01]  /*10460*/  MUFU.RSQ R91, R48 ;  /* 0x00000030005b7308 */ /* 0x000ea20000001400 */
[C---:B------:R-:W-:Y:S01]  /*10470*/  FADD.FTZ R90, -R110.reuse, R40 ;  /* 0x000000286e5a7221 */ /* 0x040fe20000010100 */
[C---:B------:R-:W-:Y:S01]  /*10480*/  FADD.FTZ R92, -R110.reuse, R41 ;  /* 0x000000296e5c7221 */ /* 0x040fe20000010100 */
[C---:B------:R-:W-:Y:S01]  /*10490*/  FADD.FTZ R96, -R110.reuse, R42 ;  /* 0x0000002a6e607221 */ /* 0x040fe20000010100 */
[C---:B------:R-:W-:Y:S01]  /*104a0*/  FADD.FTZ R50, -R110.reuse, R50 ;  /* 0x000000326e327221 */ /* 0x040fe20000010100 */
[C---:B------:R-:W-:Y:S01]  /*104b0*/  FADD.FTZ R51, -R110.reuse, R51 ;  /* 0x000000336e337221 */ /* 0x040fe20000010100 */
        /* <DEDUP_REMOVED lines=10> */
[----:B------:R-:W-:Y:S01]  /*10560*/  FADD.FTZ R36, -R110, R53 ;  /* 0x000000356e247221 */ /* 0x000fe20000010100 */
[C---:B--2---:R-:W-:Y:S01]  /*10570*/  FMUL.FTZ R29, R91.reuse, R46 ;  /* 0x0000002e5b1d7220 */ /* 0x044fe20000410000 */
[C---:B------:R-:W-:Y:S01]  /*10580*/  FMUL.FTZ R114, R91.reuse, R114 ;  /* 0x000000725b727220 */ /* 0x040fe20000410000 */
[C---:B------:R-:W-:Y:S01]  /*10590*/  FMUL.FTZ R116, R91.reuse, R116 ;  /* 0x000000745b747220 */ /* 0x040fe20000410000 */
[C---:B------:R-:W-:Y:S01]  /*105a0*/  FMUL.FTZ R33, R91.reuse, R50 ;  /* 0x000000325b217220 */ /* 0x040fe20000410000 */
[C---:B------:R-:W-:Y:S01]  /*105b0*/  FMUL.FTZ R34, R91.reuse, R51 ;  /* 0x000000335b227220 */ /* 0x040fe20000410000 */
[----:B------:R-:W-:Y:S01]  /*105c0*/  FMUL.FTZ R100, R91, R100 ;  /* 0x000000645b647220 */ /* 0x000fe20000410000 */
[----:B-1----:R-:W-:-:S04]  /*105d0*/  @!P0 IMAD.WIDE R42, R43, 0x4, R30 ;  /* 0x000000042b2a8825 */ /* 0x002fc800078e021e */
[----:B------:R-:W-:Y:S01]  /*105e0*/  FFMA.FTZ R31, R29, R15, R4 ;  /* 0x0000000f1d1f7223 */ /* 0x000fe20000010004 */
[----:B------:R-:W-:Y:S01]  /*105f0*/  FFMA.FTZ R30, R114, R14, R3 ;  /* 0x0000000e721e7223 */ /* 0x000fe20000010003 */
[----:B------:R-:W-:Y:S01]  /*10600*/  FFMA.FTZ R29, R116, R26, R69 ;  /* 0x0000001a741d7223 */ /* 0x000fe20000010045 */
[----:B------:R-:W-:Y:S01]  /*10610*/  FMUL.FTZ R37, R91, R104 ;  /* 0x000000685b257220 */ /* 0x000fe20000410000 */
[C---:B------:R-:W-:Y:S01]  /*10620*/  FADD.FTZ R54, -R110.reuse, R54 ;  /* 0x000000366e367221 */ /* 0x040fe20000010100 */
[C---:B------:R-:W-:Y:S01]  /*10630*/  FADD.FTZ R38, -R110.reuse, R55 ;  /* 0x000000376e267221 */ /* 0x040fe20000010100 */
[----:B------:R-:W-:Y:S01]  /*10640*/  FADD.FTZ R32, -R110, R32 ;  /* 0x000000206e207221 */ /* 0x000fe20000010100 */
[----:B------:R-:W-:Y:S01]  /*10650*/  F2FP.BF16.F32.PACK_AB R30, R29, R30 ;  /* 0x0000001e1d1e723e */ /* 0x000fe200000010ff */
[----:B------:R-:W-:Y:S01]  /*10660*/  FMUL.FTZ R29, R91, R86 ;  /* 0x000000565b1d7220 */ /* 0x000fe20000410000 */
[----:B------:R-:W-:Y:S01]  /*10670*/  FFMA.FTZ R34, R34, R56, R71 ;  /* 0x0000003822227223 */ /* 0x000fe20000010047 */
[----:B------:R-:W-:Y:S01]  /*10680*/  FADD.FTZ R110, -R110, R35 ;  /* 0x000000236e6e7221 */ /* 0x000fe20000010100 */
[----:B------:R-:W-:Y:S01]  /*10690*/  FFMA.FTZ R100, R100, R16, R11 ;  /* 0x0000001064647223 */ /* 0x000fe2000001000b */
[----:B------:R-:W-:Y:S01]  /*106a0*/  FFMA.FTZ R28, R29, R19, R0 ;  /* 0x000000131d1c7223 */ /* 0x000fe20000010000 */
[----:B------:R-:W-:Y:S01]  /*106b0*/  FFMA.FTZ R29, R33, R17, R2 ;  /* 0x00000011211d7223 */ /* 0x000fe20000010002 */
[----:B------:R-:W-:Y:S01]  /*106c0*/  FFMA.FTZ R37, R37, R59, R68 ;  /* 0x0000003b25257223 */ /* 0x000fe20000010044 */
[C---:B------:R-:W-:Y:S01]  /*106d0*/  FMUL.FTZ R35, R91.reuse, R96 ;  /* 0x000000605b237220 */ /* 0x040fe20000410000 */
[C---:B------:R-:W-:Y:S01]  /*106e0*/  FMUL.FTZ R39, R91.reuse, R108 ;  /* 0x0000006c5b277220 */ /* 0x040fe20000410000 */
[C---:B------:R-:W-:Y:S01]  /*106f0*/  FMUL.FTZ R52, R91.reuse, R52 ;  /* 0x000000345b347220 */ /* 0x040fe20000410000 */
[----:B------:R-:W-:Y:S01]  /*10700*/  F2FP.BF16.F32.PACK_AB R29, R34, R29 ;  /* 0x0000001d221d723e */ /* 0x000fe200000010ff */
[C---:B------:R-:W-:Y:S01]  /*10710*/  FMUL.FTZ R118, R91.reuse, R118 ;  /* 0x000000765b767220 */ /* 0x040fe20000410000 */
[----:B------:R-:W-:Y:S01]  /*10720*/  FMUL.FTZ R89, R91, R89 ;  /* 0x000000595b597220 */ /* 0x000fe20000410000 */
[----:B------:R-:W-:Y:S01]  /*10730*/  FFMA.FTZ R33, R35, R23, R10 ;  /* 0x0000001723217223 */ /* 0x000fe2000001000a */
[----:B------:R-:W-:Y:S01]  /*10740*/  F2FP.BF16.F32.PACK_AB R34, R37, R100 ;  /* 0x000000642522723e */ /* 0x000fe200000010ff */
[C---:B------:R-:W-:Y:S01]  /*10750*/  FMUL.FTZ R55, R91.reuse, R106 ;  /* 0x0000006a5b377220 */ /* 0x040fe20000410000 */
[C---:B------:R-:W-:Y:S01]  /*10760*/  FMUL.FTZ R98, R91.reuse, R98 ;  /* 0x000000625b627220 */ /* 0x040fe20000410000 */
[----:B------:R-:W-:Y:S01]  /*10770*/  FMUL.FTZ R112, R91, R112 ;  /* 0x000000705b707220 */ /* 0x000fe20000410000 */
        /* <DEDUP_REMOVED lines=13> */
[----:B---3--:R-:W-:-:S04]  /*10850*/  IMAD.WIDE.U32 R46, R85, 0x10, R40 ;  /* 0x00000010552e7825 */ /* 0x008fc800078e0028 */
        /* <DEDUP_REMOVED lines=11> */
[--C-:B------:R-:W-:Y:S01]  /*10910*/  IMAD.WIDE.U32 R48, R93, 0x10, R40.reuse ;  /* 0x000000105d307825 */ /* 0x100fe200078e0028 */
[----:B------:R-:W-:Y:S01]  /*10920*/  F2FP.BF16.F32.PACK_AB R28, R89, R28 ;  /* 0x0000001c591c723e */ /* 0x000fe200000010ff */
[----:B------:R0:W-:Y:S01]  /*10930*/  @!P0 STG.E desc[UR8][R42.64], R87 ;  /* 0x000000572a008986 */ /* 0x0001e2000c101908 */
[----:B------:R-:W-:Y:S01]  /*10940*/  F2FP.BF16.F32.PACK_AB R35, R112, R35 ;  /* 0x000000237023723e */ /* 0x000fe200000010ff */
[----:B------:R-:W-:Y:S01]  /*10950*/  IMAD.WIDE.U32 R40, R95, 0x10, R40 ;  /* 0x000000105f287825 */ /* 0x000fe200078e0028 */
[----:B------:R-:W-:Y:S01]  /*10960*/  F2FP.BF16.F32.PACK_AB R33, R98, R33 ;  /* 0x000000216221723e */ /* 0x000fe200000010ff */
[----:B------:R0:W-:Y:S01]  /*10970*/  @!P0 STG.E desc[UR8][R44.64], R91 ;  /* 0x0000005b2c008986 */ /* 0x0001e2000c101908 */
[----:B------:R-:W-:Y:S01]  /*10980*/  F2FP.BF16.F32.PACK_AB R32, R37, R32 ;  /* 0x000000202520723e */ /* 0x000fe200000010ff */
[----:B------:R-:W-:Y:S01]  /*10990*/  UIADD3 UR16, UPT, UPT, UR16, UR14, URZ ;  /* 0x0000000e10107290 */ /* 0x000fe2000fffe0ff */
[----:B------:R-:W-:Y:S01]  /*109a0*/  F2FP.BF16.F32.PACK_AB R39, R85, R52 ;  /* 0x000000345527723e */ /* 0x000fe200000010ff */
[----:B------:R0:W-:Y:S01]  /*109b0*/  STG.E.128 desc[UR8][R46.64], R28 ;  /* 0x0000001c2e007986 */ /* 0x0001e2000c101d08 */
[----:B------:R-:W-:Y:S01]  /*109c0*/  F2FP.BF16.F32.PACK_AB R38, R55, R54 ;  /* 0x000000363726723e */ /* 0x000fe200000010ff */
[----:B------:R-:W-:Y:S01]  /*109d0*/  UISETP.GE.AND UP1, UPT, UR16, UR15, UPT ;  /* 0x0000000f1000728c */ /* 0x000fe2000bf26270 */
[----:B------:R-:W-:Y:S01]  /*109e0*/  F2FP.BF16.F32.PACK_AB R37, R53, R50 ;  /* 0x000000323525723e */ /* 0x000fe200000010ff */
[----:B------:R0:W-:Y:S01]  /*109f0*/  STG.E.128 desc[UR8][R48.64], R32 ;  /* 0x0000002030007986 */ /* 0x0001e2000c101d08 */
[----:B------:R-:W-:-:S05]  /*10a00*/  F2FP.BF16.F32.PACK_AB R36, R51, R36 ;  /* 0x000000243324723e */ /* 0x000fca00000010ff */
[----:B------:R0:W-:Y:S01]  /*10a10*/  STG.E.128 desc[UR8][R40.64], R36 ;  /* 0x0000002428007986 */ /* 0x0001e2000c101d08 */
[----:B------:R-:W-:Y:S05]  /*10a20*/  BRA.U !UP1, `(.L_x_6757) ;  /* 0xffffff0109cc7547 */ /* 0x000fea000b83ffff */
[----:B------:R-:W-:Y:S05]  /*10a30*/  EXIT ;  /* 0x000000000000794d */ /* 0x000fea0003800000 */
.L_x_6758:
        /* <DEDUP_REMOVED lines=12> */
.L_x_20960:


//--------------------- .text._ZN10layer_norm13ln_fwd_kernelINS_13Kernel_traitsI13__nv_bfloat16S2_fS2_fjLj6144ELj1ELj1ELj8ELj16ENS_18Kernel_traits_baseILj6144ES2_S2_fS2_fjLj256EEEEELb1ELb0ELb1ELb0EEEvNS_9FwdParamsE --------------------------
	.section	.text._ZN10layer_norm13ln_fwd_kernelINS_13Kernel_traitsI13__nv_bfloat16S2_fS2_fjLj6144ELj1ELj1ELj8ELj16ENS_18Kernel_traits_baseILj6144ES2_S2_fS2_fjLj256EEEEELb1ELb0ELb1ELb0EEEvNS_9FwdParamsE,"ax",@progbits
	.align	128
        .global         _ZN10layer_norm13ln_fwd_kernelINS_13Kernel_traitsI13__nv_bfloat16S2_fS2_fjLj6144ELj1ELj1ELj8ELj16ENS_18Kernel_traits_baseILj6144ES2_S2_fS2_fjLj256EEEEELb1ELb0ELb1ELb0EEEvNS_9FwdParamsE
        .type           _ZN10layer_norm13ln_fwd_kernelINS_13Kernel_traitsI13__nv_bfloat16S2_fS2_fjLj6144ELj1ELj1ELj8ELj16ENS_18Kernel_traits_baseILj6144ES2_S2_fS2_fjLj256EEEEELb1ELb0ELb1ELb0EEEvNS_9FwdParamsE,@function
        .size           _ZN10layer_norm13ln_fwd_kernelINS_13Kernel_traitsI13__nv_bfloat16S2_fS2_fjLj6144ELj1ELj1ELj8ELj16ENS_18Kernel_traits_baseILj6144ES2_S2_fS2_fjLj256EEEEELb1ELb0ELb1ELb0EEEvNS_9FwdParamsE,(.L_x_20961 - _ZN10layer_norm13ln_fwd_kernelINS_13Kernel_traitsI13__nv_bfloat16S2_fS2_fjLj6144ELj1ELj1ELj8ELj16ENS_18Kernel_traits_baseILj6144ES2_S2_fS2_fjLj256EEEEELb1ELb0ELb1ELb0EEEvNS_9FwdParamsE)
        .other          _ZN10layer_norm13ln_fwd_kernelINS_13Kernel_traitsI13__nv_bfloat16S2_fS2_fjLj6144ELj1ELj1ELj8ELj16ENS_18Kernel_traits_baseILj6144ES2_S2_fS2_fjLj256EEEEELb1ELb0ELb1ELb0EEEvNS_9FwdParamsE,@"STO_CUDA_ENTRY STV_DEFAULT"
_ZN10layer_norm13ln_fwd_kernelINS_13Kernel_traitsI13__nv_bfloat16S2_fS2_fjLj6144ELj1ELj1ELj8ELj16ENS_18Kernel_traits_baseILj6144ES2_S2_fS2_fjLj256EEEEELb1ELb0ELb1ELb0EEEvNS_9FwdParamsE:
.text._ZN10layer_norm13ln_fwd_kernelINS_13Kernel_traitsI13__nv_bfloat16S2_fS2_fjLj6144ELj1ELj1ELj8ELj16ENS_18Kernel_traits_baseILj6144ES2_S2_fS2_fjLj256EEEEELb1ELb0ELb1ELb0EEEvNS_9FwdParamsE:
        /* <DEDUP_REMOVED lines=24> */
[----:B------:R-:W-:Y:S02]  /*0180*/  LOP3.LUT R2, R7, 0xe0, RZ, 0xc0, !PT ;  /* 0x000000e007027812 */ /* 0x000fe400078ec0ff */
[----:B------:R-:W-:Y:S02]  /*0190*/  @P0 R2UR UR15, R3 ;  /* 0x00000000030f02ca */ /* 0x000fe400000e0000 */
[----:B------:R-:W-:Y:S02]  /*01a0*/  SHF.R.S32.HI R3, RZ, 0x1f, R12 ;  /* 0x0000001fff037819 */ /* 0x000fe4000001140c */
[----:B-1----:R-:W-:-:S02]  /*01b0*/  @P0 IADD3 R0, P1, PT, R4, R11, RZ ;  /* 0x0000000b04000210 */ /* 0x002fc40007f3e0ff */
[----:B------:R-:W-:Y:S02]  /*01c0*/  LOP3.LUT R13, R2, 0x1f, R7, 0xf8, !PT ;  /* 0x0000001f020d7812 */ /* 0x000fe400078ef807 */
[----:B------:R-:W-:Y:S01]  /*01d0*/  LEA.HI R12, R3, R12, RZ, 0x3 ;  /* 0x0000000c030c7211 */ /* 0x000fe200078f18ff */
[----:B------:R-:W-:Y:S01]  /*01e0*/  @P0 IMAD.X R9, RZ, RZ, R5, P1 ;  /* 0x000000ffff090224 */ /* 0x000fe200008e0605 */
[----:B------:R-:W-:Y:S01]  /*01f0*/  LOP3.LUT R91, R13, 0xff, RZ, 0x3c, !PT ;  /* 0x000000ff0d5b7812 */ /* 0x000fe200078e3cff */
[----:B------:R-:W-:Y:S01]  /*0200*/  UIADD3 UR5, UPT, UPT, UR14, -0x61c88647, URZ ;  /* 0x9e3779b90e057890 */ /* 0x000fe2000fffe0ff */
[----:B------:R-:W-:Y:S01]  /*0210*/  LOP3.LUT R3, R7, 0x1f, RZ, 0xc0, !PT ;  /* 0x0000001f07037812 */ /* 0x000fe200078ec0ff */
[----:B------:R-:W-:Y:S01]  /*0220*/  UIADD3 UR23, UPT, UPT, UR15, -0x4498517b, URZ ;  /* 0xbb67ae850f177890 */ /* 0x000fe2000fffe0ff */
[----:B------:R-:W-:Y:S01]  /*0230*/  LEA.HI.SX32 R91, R12, R91, 0x1d ;  /* 0x0000005b0c5b7211 */ /* 0x000fe200078feaff */
[----:B------:R-:W-:Y:S01]  /*0240*/  UIADD3 UR24, UPT, UPT, UR14, 0x3c6ef372, URZ ;  /* 0x3c6ef3720e187890 */ /* 0x000fe2000fffe0ff */
[--C-:B------:R-:W-:Y:S01]  /*0250*/  SHF.R.U64 R95, R0, 0x2, R9.reuse ;  /* 0x00000002005f7819 */ /* 0x100fe20000001209 */
[----:B------:R-:W-:Y:S01]  /*0260*/  UIADD3 UR25, UPT, UPT, UR15, 0x76cf5d0a, URZ ;  /* 0x76cf5d0a0f197890 */ /* 0x000fe2000fffe0ff */
[----:B------:R-:W-:Y:S01]  /*0270*/  SHF.R.U32.HI R94, RZ, 0x2, R9 ;  /* 0x00000002ff5e7819 */ /* 0x000fe20000011609 */
[----:B------:R-:W-:-:S02]  /*0280*/  UIADD3 UR26, UPT, UPT, UR14, -0x255992d5, URZ ;  /* 0xdaa66d2b0e1a7890 */ /* 0x000fc4000fffe0ff */
        /* <DEDUP_REMOVED lines=39> */
.L_x_6760:
        /* <DEDUP_REMOVED lines=22> */
.L_x_6761:
[----:B------:R-:W-:Y:S05]  /*0660*/  BSYNC.RECONVERGENT B0 ;  /* 0x0000000000007941 */ /* 0x000fea0003800200 */
.L_x_6759:
[----:B------:R-:W0:Y:S02]  /*0670*/  LDCU UR4, c[0x0][0x384] ;  /* 0x00007080ff0477ac */ /* 0x000e240008000800 */
[----:B0-----:R-:W-:-:S06]  /*0680*/  UISETP.GE.AND UP0, UPT, UR22, UR4, UPT ;  /* 0x000000041600728c */ /* 0x001fcc000bf06270 */
[----:B------:R-:W-:-:S13]  /*0690*/  PLOP3.LUT P0, PT, PT, PT, UP0, 0x80, 0x8 ;  /* 0x000000000008781c */ /* 0x000fda0003f0f008 */
[----:B------:R-:W-:Y:S05]  /*06a0*/  @P0 EXIT ;  /* 0x000000000000094d */ /* 0x000fea0003800000 */
[----:B------:R-:W-:Y:S01]  /*06b0*/  IMAD.HI.U32 R4, R95, -0x2daee0ad, RZ ;  /* 0xd2511f535f047827 */ /* 0x000fe200078e00ff */
[----:B------:R-:W-:Y:S01]  /*06c0*/  SHF.R.S32.HI R12, RZ, 0x3, R12 ;  /* 0x00000003ff0c7819 */ /* 0x000fe2000001140c */
[----:B------:R-:W-:Y:S01]  /*06d0*/  UPLOP3.LUT UP1, UPT, UPT, UPT, UPT, 0x40, 0x4 ;  /* 0x000000000004789c */ /* 0x000fe20003f2e870 */
[----:B------:R-:W-:Y:S01]  /*06e0*/  LOP3.LUT R87, R0, 0x3, RZ, 0xc0, !PT ;  /* 0x0000000300577812 */ /* 0x000fe200078ec0ff */
[----:B------:R-:W-:Y:S01]  /*06f0*/  IMAD.HI.U32 R5, R96, -0x326172a9, RZ ;  /* 0xcd9e8d5760057827 */ /* 0x000fe200078e00ff */
[----:B------:R-:W-:Y:S01]  /*0700*/  LOP3.LUT R4, R4, UR15, RZ, 0x3c, !PT ;  /* 0x0000000f04047c12 */ /* 0x000fe2000f8e3cff */
[----:B------:R-:W0:Y:S01]  /*0710*/  LDCU UR35, c[0x0][0x404] ;  /* 0x00008080ff2377ac */ /* 0x000e220008000800 */
[----:B------:R-:W-:Y:S01]  /*0720*/  LOP3.LUT R11, R12, 0xff, RZ, 0xc0, !PT ;  /* 0x000000ff0c0b7812 */ /* 0x000fe200078ec0ff */
[----:B------:R-:W-:Y:S01]  /*0730*/  IMAD R7, R96, -0x326172a9, RZ ;  /* 0xcd9e8d5760077824 */ /* 0x000fe200078e02ff */
[----:B------:R-:W-:Y:S01]  /*0740*/  LOP3.LUT R5, R94, UR14, R5, 0x96, !PT ;  /* 0x0000000e5e057c12 */ /* 0x000fe2000f8e9605 */
[----:B------:R-:W-:Y:S01]  /*0750*/  IMAD.HI.U32 R6, R4, -0x326172a9, RZ ;  /* 0xcd9e8d5704067827 */ /* 0x000fe200078e00ff */
[----:B------:R-:W-:Y:S01]  /*0760*/  VIADDMNMX R2, R11, -R2, RZ, !PT ;  /* 0x800000020b027246 */ /* 0x000fe200078001ff */
[----:B------:R-:W1:Y:S01]  /*0770*/  LDCU UR36, c[0x0][0x388] ;  /* 0x00007100ff2477ac */ /* 0x000e620008000800 */
[----:B------:R-:W-:Y:S01]  /*0780*/  LOP3.LUT R12, R12, 0xffffff00, RZ, 0xc0, !PT ;  /* 0xffffff000c0c7812 */ /* 0x000fe200078ec0ff */
[----:B------:R-:W-:Y:S01]  /*0790*/  IMAD R9, R95, -0x2daee0ad, RZ ;  /* 0xd2511f535f097824 */ /* 0x000fe200078e02ff */
[----:B------:R-:W-:Y:S01]  /*07a0*/  LOP3.LUT R6, R7, UR5, R6, 0x96, !PT ;  /* 0x0000000507067c12 */ /* 0x000fe2000f8e9606 */
[----:B------:R-:W-:Y:S01]  /*07b0*/  IMAD.HI.U32 R8, R5, -0x2daee0ad, RZ ;  /* 0xd2511f5305087827 */ /* 0x000fe200078e00ff */
[----:B-----5:R-:W-:Y:S01]  /*07c0*/  PRMT R93, R41, 0x7632, R93 ;  /* 0x00007632295d7816 */ /* 0x020fe2000000005d */
[----:B------:R-:W2:Y:S01]  /*07d0*/  LDCU.U8 UR37, c[0x0][0x410] ;  /* 0x00008200ff2577ac */ /* 0x000ea20008000000 */
[----:B------:R-:W-:Y:S01]  /*07e0*/  PRMT R92, R37, 0x7632, R92 ;  /* 0x00007632255c7816 */ /* 0x000fe2000000005c */
[----:B------:R-:W-:Y:S01]  /*07f0*/  IMAD R10, R5, -0x2daee0ad, RZ ;  /* 0xd2511f53050a7824 */ /* 0x000fe200078e02ff */
[----:B------:R-:W-:Y:S01]  /*0800*/  LOP3.LUT R8, R9, UR23, R8, 0x96, !PT ;  /* 0x0000001709087c12 */ /* 0x000fe2000f8e9608 */
[----:B------:R-:W-:Y:S01]  /*0810*/  IMAD.HI.U32 R5, R6, -0x2daee0ad, RZ ;  /* 0xd2511f5306057827 */ /* 0x000fe200078e00ff */
[----:B------:R-:W-:Y:S01]  /*0820*/  PRMT R86, R40, 0x7632, R86 ;  /* 0x0000763228567816 */ /* 0x000fe20000000056 */
        /* <DEDUP_REMOVED lines=16> */
[C---:B------:R-:W-:Y:S01]  /*0930*/  IMAD.HI.U32 R9, R4.reuse, -0x2daee0ad, RZ ;  /* 0xd2511f5304097827 */ /* 0x040fe200078e00ff */
[----:B------:R-:W-:Y:S01]  /*0940*/  LOP3.LUT R6, R7, UR26, R6, 0x96, !PT ;  /* 0x0000001a07067c12 */ /* 0x000fe2000f8e9606 */
[----:B------:R-:W0:Y:S01]  /*0950*/  LDCU.64 UR20, c[0x0][0x380] ;  /* 0x00007000ff1477ac */ /* 0x000e220008000a00 */
[----:B------:R-:W-:Y:S01]  /*0960*/  PRMT R79, R29, 0x7632, R79 ;  /* 0x000076321d4f7816 */ /* 0x000fe2000000004f */
[----:B------:R-:W-:Y:S01]  /*0970*/  IMAD R7, R4, -0x2daee0ad, RZ ;  /* 0xd2511f5304077824 */ /* 0x000fe200078e02ff */
[----:B------:R-:W-:Y:S01]  /*0980*/  LOP3.LUT R9, R10, UR6, R9, 0x96, !PT ;  /* 0x000000060a097c12 */ /* 0x000fe2000f8e9609 */
[----:B------:R-:W-:Y:S01]  /*0990*/  IMAD.HI.U32 R4, R6, -0x2daee0ad, RZ ;  /* 0xd2511f5306047827 */ /* 0x000fe200078e00ff */
[----:B------:R-:W-:-:S02]  /*09a0*/  PRMT R78, R32, 0x7632, R78 ;  /* 0x00007632204e7816 */ /* 0x000fc4000000004e */
[----:B------:R-:W-:Y:S01]  /*09b0*/  PRMT R77, R28, 0x7632, R77 ;  /* 0x000076321c4d7816 */ /* 0x000fe2000000004d */
[----:B------:R-:W-:Y:S01]  /*09c0*/  IMAD R8, R5, -0x326172a9, RZ ;  /* 0xcd9e8d5705087824 */ /* 0x000fe200078e02ff */
[----:B------:R-:W-:Y:S01]  /*09d0*/  LOP3.LUT R4, R7, UR27, R4, 0x96, !PT ;  /* 0x0000001b07047c12 */ /* 0x000fe2000f8e9604 */
[----:B------:R-:W-:Y:S01]  /*09e0*/  IMAD.HI.U32 R5, R9, -0x326172a9, RZ ;  /* 0xcd9e8d5709057827 */ /* 0x000fe200078e00ff */
[----:B------:R-:W-:Y:S02]  /*09f0*/  PRMT R76, R27, 0x7632, R76 ;  /* 0x000076321b4c7816 */ /* 0x000fe4000000004c */
        /* <DEDUP_REMOVED lines=9> */
[----:B------:R-:W-:Y:S02]  /*0a90*/  LOP3.LUT R6, R9, UR8, R6, 0x96, !PT ;  /* 0x0000000809067c12 */ /* 0x000fe4000f8e9606 */
[----:B------:R-:W-:Y:S01]  /*0aa0*/  PRMT R14, R21, 0x7632, R14 ;  /* 0x00007632150e7816 */ /* 0x000fe2000000000e */
[----:B------:R-:W-:Y:S01]  /*0ab0*/  IMAD R9, R4, -0x326172a9, RZ ;  /* 0xcd9e8d5704097824 */ /* 0x000fe200078e02ff */
[----:B------:R-:W-:Y:S01]  /*0ac0*/  LOP3.LUT R7, R8, UR28, R7, 0x96, !PT ;  /* 0x0000001c08077c12 */ /* 0x000fe2000f8e9607 */
[----:B------:R-:W-:Y:S01]  /*0ad0*/  IMAD R8, R5, -0x2daee0ad, RZ ;  /* 0xd2511f5305087824 */ /* 0x000fe200078e02ff */
[----:B------:R-:W-:Y:S01]  /*0ae0*/  PRMT R13, R24, 0x7632, R13 ;  /* 0x00007632180d7816 */ /* 0x000fe2000000000d */
[----:B------:R-:W-:-:S04]  /*0af0*/  IMAD.HI.U32 R5, R6, -0x2daee0ad, RZ ;  /* 0xd2511f5306057827 */ /* 0x000fc800078e00ff */
[----:B------:R-:W-:Y:S01]  /*0b00*/  IMAD.HI.U32 R4, R7, -0x326172a9, RZ ;  /* 0xcd9e8d5707047827 */ /* 0x000fe200078e00ff */
[----:B------:R-:W-:-:S03]  /*0b10*/  LOP3.LUT R5, R8, UR29, R5, 0x96, !PT ;  /* 0x0000001d08057c12 */ /* 0x000fc6000f8e9605 */
[----:B------:R-:W-:Y:S01]  /*0b20*/  IMAD R7, R7, -0x326172a9, RZ ;  /* 0xcd9e8d5707077824 */ /* 0x000fe200078e02ff */
[----:B------:R-:W-:Y:S01]  /*0b30*/  LOP3.LUT R4, R9, UR9, R4, 0x96, !PT ;  /* 0x0000000909047c12 */ /* 0x000fe2000f8e9604 */
[----:B------:R-:W-:Y:S02]  /*0b40*/  IMAD R9, R6, -0x2daee0ad, RZ ;  /* 0xd2511f5306097824 */ /* 0x000fe400078e02ff */
[----:B------:R-:W-:-:S04]  /*0b50*/  IMAD.HI.U32 R6, R5, -0x326172a9, RZ ;  /* 0xcd9e8d5705067827 */ /* 0x000fc800078e00ff */
[----:B------:R-:W-:Y:S01]  /*0b60*/  IMAD R10, R5, -0x326172a9, RZ ;  /* 0xcd9e8d57050a7824 */ /* 0x000fe200078e02ff */
[----:B------:R-:W-:Y:S01]  /*0b70*/  LOP3.LUT R6, R7, UR30, R6, 0x96, !PT ;  /* 0x0000001e07067c12 */ /* 0x000fe2000f8e9606 */
[----:B------:R-:W-:-:S04]  /*0b80*/  IMAD.HI.U32 R8, R4, -0x2daee0ad, RZ ;  /* 0xd2511f5304087827 */ /* 0x000fc800078e00ff */
[----:B------:R-:W-:Y:S01]  /*0b90*/  IMAD R5, R4, -0x2daee0ad, RZ ;  /* 0xd2511f5304057824 */ /* 0x000fe200078e02ff */
[----:B------:R-:W-:Y:S01]  /*0ba0*/  LOP3.LUT R8, R9, UR31, R8, 0x96, !PT ;  /* 0x0000001f09087c12 */ /* 0x000fe2000f8e9608 */
[----:B------:R-:W-:-:S04]  /*0bb0*/  IMAD.HI.U32 R4, R6, -0x2daee0ad, RZ ;  /* 0xd2511f5306047827 */ /* 0x000fc800078e00ff */
[----:B------:R-:W-:Y:S01]  /*0bc0*/  IMAD R7, R3, -0x20, R11 ;  /* 0xffffffe003077824 */ /* 0x000fe200078e020b */
[----:B------:R-:W-:Y:S01]  /*0bd0*/  LOP3.LUT R4, R5, UR33, R4, 0x96, !PT ;  /* 0x0000002105047c12 */ /* 0x000fe2000f8e9604 */
[----:B------:R-:W-:Y:S01]  /*0be0*/  IMAD.HI.U32 R3, R8, -0x326172a9, RZ ;  /* 0xcd9e8d5708037827 */ /* 0x000fe200078e00ff */
[----:B------:R-:W-:Y:S02]  /*0bf0*/  VIMNMX R5, PT, PT, R2, 0x20, PT ;  /* 0x0000002002057848 */ /* 0x000fe40003fe0100 */
[----:B------:R-:W-:Y:S01]  /*0c00*/  VIMNMX R7, PT, PT, RZ, R7, !PT ;  /* 0x00000007ff077248 */ /* 0x000fe20007fe0100 */
[----:B------:R-:W-:Y:S01]  /*0c10*/  IMAD R9, R8, -0x326172a9, RZ ;  /* 0xcd9e8d5708097824 */ /* 0x000fe200078e02ff */
[----:B------:R-:W-:Y:S01]  /*0c20*/  LEA R5, R5, R12, 0x3 ;  /* 0x0000000c05057211 */ /* 0x000fe200078e18ff */
[----:B------:R-:W-:Y:S01]  /*0c30*/  IMAD.HI.U32 R88, R4, -0x326172a9, RZ ;  /* 0xcd9e8d5704587827 */ /* 0x000fe200078e00ff */
[----:B------:R-:W-:Y:S02]  /*0c40*/  LOP3.LUT R3, R10, UR32, R3, 0x96, !PT ;  /* 0x000000200a037c12 */ /* 0x000fe4000f8e9603 */
[----:B------:R-:W-:Y:S01]  /*0c50*/  I2FP.F32.U32 R5, R5 ;  /* 0x0000000500057245 */ /* 0x000fe20000201000 */
[----:B------:R-:W-:Y:S01]  /*0c60*/  IMAD R6, R6, -0x2daee0ad, RZ ;  /* 0xd2511f5306067824 */ /* 0x000fe200078e02ff */
[----:B------:R-:W-:Y:S01]  /*0c70*/  VIMNMX R7, PT, PT, R7, 0x20, PT ;  /* 0x0000002007077848 */ /* 0x000fe20003fe0100 */
[----:B------:R-:W-:Y:S01]  /*0c80*/  IMAD.HI.U32 R89, R3, -0x2daee0ad, RZ ;  /* 0xd2511f5303597827 */ /* 0x000fe200078e00ff */
[----:B------:R0:W0:Y:S01]  /*0c90*/  MUFU.RCP R19, R5 ;  /* 0x0000000500137308 */ /* 0x0000220000001000 */
[----:B------:R-:W-:-:S02]  /*0ca0*/  LOP3.LUT R88, R9, UR34, R88, 0x96, !PT ;  /* 0x0000002209587c12 */ /* 0x000fc4000f8e9658 */
[----:B------:R-:W-:Y:S01]  /*0cb0*/  IMAD R90, R7, 0x8, R12 ;  /* 0x00000008075a7824 */ /* 0x000fe200078e020c */
[----:B------:R-:W-:Y:S01]  /*0cc0*/  PRMT R11, R20, 0x7632, R11 ;  /* 0x00007632140b7816 */ /* 0x000fe2000000000b */
[----:B------:R-:W-:Y:S01]  /*0cd0*/  IMAD.MOV.U32 R9, RZ, RZ, RZ ;  /* 0x000000ffff097224 */ /* 0x000fe200078e00ff */
[----:B------:R-:W-:Y:S01]  /*0ce0*/  LOP3.LUT R89, R6, UR10, R89, 0x96, !PT ;  /* 0x0000000a06597c12 */ /* 0x000fe2000f8e9659 */
[----:B------:R-:W-:Y:S01]  /*0cf0*/  IMAD R12, R3, -0x2daee0ad, RZ ;  /* 0xd2511f53030c7824 */ /* 0x000fe200078e02ff */
[----:B------:R-:W0:Y:S01]  /*0d00*/  LDCU.128 UR8, c[0x0][0x3f0] ;  /* 0x00007e00ff0877ac */ /* 0x000e220008000c00 */
[----:B-1234-:R-:W-:-:S07]  /*0d10*/  IMAD R10, R4, -0x326172a9, RZ ;  /* 0xcd9e8d57040a7824 */ /* 0x01efce00078e02ff */
.L_x_7071:
[----:B0-----:R-:W-:-:S06]  /*0d20*/  UIMAD.WIDE UR4, UR22, 0x4, UR8 ;  /* 0x00000004160478a5 */ /* 0x001fcc000f8e0208 */
[----:B-12---:R-:W-:Y:S01]  /*0d30*/  MOV R74, UR4 ;  /* 0x00000004004a7c02 */ /* 0x006fe20008000f00 */
        /* <DEDUP_REMOVED lines=32> */
.L_x_6764:
[----:B------:R-:W-:Y:S05]  /*0f40*/  BRA.U !UP0, `(.L_x_6765) ;  /* 0x0000002d08c07547 */ /* 0x000fea000b800000 */
[----:B------:R-:W0:Y:S02]  /*0f50*/  LDC.64 R72, c[0x0][0x3a0] ;  /* 0x0000e800ff487b82 */ /* 0x000e240000000a00 */
[----:B0-----:R-:W-:-:S05]  /*0f60*/  IMAD.WIDE.U32 R72, R100, 0x20, R72 ;  /* 0x0000002064487825 */ /* 0x001fca00078e0048 */
[----:B------:R0:W5:Y:S04]  /*0f70*/  LDG.E.128 R48, desc[UR12][R72.64] ;  /* 0x0000000c48307981 */ /* 0x000168000c1e1d00 */
[----:B------:R0:W5:Y:S01]  /*0f80*/  LDG.E.128 R52, desc[UR12][R72.64+0x10] ;  /* 0x0000100c48347981 */ /* 0x000162000c1e1d00 */
[----:B------:R-:W-:-:S13]  /*0f90*/  ISETP.LT.AND P1, PT, RZ, UR39, PT ;  /* 0x00000027ff007c0c */ /* 0x000fda000bf21270 */
[----:B------:R-:W-:Y:S02]  /*0fa0*/  @!P1 IMAD.MOV.U32 R74, RZ, RZ, R87 ;  /* 0x000000ffff4a9224 */ /* 0x000fe400078e0057 */
[----:B------:R-:W-:Y:S01]  /*0fb0*/  @!P1 IMAD.MOV.U32 R102, RZ, RZ, R12 ;  /* 0x000000ffff669224 */ /* 0x000fe200078e000c */
[----:B0-----:R-:W-:Y:S06]  /*0fc0*/  @!P1 BRA `(.L_x_6766) ;  /* 0x0000000400649947 */ /* 0x001fec0003800000 */
        /* <DEDUP_REMOVED lines=16> */
.L_x_6769:
        /* <DEDUP_REMOVED lines=13> */
.L_x_6771:
[----:B------:R-:W-:Y:S05]  /*11a0*/  BSYNC.RECONVERGENT B2 ;  /* 0x0000000000027941 */ /* 0x000fea0003800200 */
.L_x_6770:
[----:B------:R-:W-:Y:S01]  /*11b0*/  IMAD.WIDE.U32 R72, R96, -0x326172a9, RZ ;  /* 0xcd9e8d5760487825 */ /* 0x000fe200078e00ff */
[----:B------:R-:W-:Y:S01]  /*11c0*/  LOP3.LUT R74, R9, UR15, R89, 0x96, !PT ;  /* 0x0000000f094a7c12 */ /* 0x000fe2000f8e9659 */
[----:B------:R-:W-:Y:S02]  /*11d0*/  UIADD3 UR5, UPT, UPT, UR14, -0x61c88647, URZ ;  /* 0x9e3779b90e057890 */ /* 0x000fe4000fffe0ff */
[----:B------:R-:W-:Y:S01]  /*11e0*/  IMAD.MOV.U32 R8, RZ, RZ, R12 ;  /* 0x000000ffff087224 */ /* 0x000fe200078e000c */
        /* <DEDUP_REMOVED lines=44> */
.L_x_6768:
[----:B------:R-:W-:Y:S05]  /*14b0*/  BSYNC.RECONVERGENT B1 ;  /* 0x0000000000017941 */ /* 0x000fea0003800200 */
.L_x_6767:
        /* <DEDUP_REMOVED lines=10> */
.L_x_6766:
        /* <DEDUP_REMOVED lines=19> */
.L_x_6775:
        /* <DEDUP_REMOVED lines=13> */
.L_x_6777:
[----:B------:R-:W-:Y:S05]  /*1760*/  BSYNC.RECONVERGENT B2 ;  /* 0x0000000000027941 */ /* 0x000fea0003800200 */
.L_x_6776:
        /* <DEDUP_REMOVED lines=49> */
.L_x_6774:
[----:B------:R-:W-:Y:S05]  /*1a80*/  BSYNC.RECONVERGENT B1 ;  /* 0x0000000000017941 */ /* 0x000fea0003800200 */
.L_x_6773:
        /* <DEDUP_REMOVED lines=11> */
.L_x_6772:
        /* <DEDUP_REMOVED lines=19> */
.L_x_6781:
        /* <DEDUP_REMOVED lines=13> */
.L_x_6783:
[----:B------:R-:W-:Y:S05]  /*1d40*/  BSYNC.RECONVERGENT B2 ;  /* 0x0000000000027941 */ /* 0x000fea0003800200 */
.L_x_6782:
        /* <DEDUP_REMOVED lines=49> */
.L_x_6780:
[----:B------:R-:W-:Y:S05]  /*2060*/  BSYNC.RECONVERGENT B1 ;  /* 0x0000000000017941 */ /* 0x000fea0003800200 */
.L_x_6779:
        /* <DEDUP_REMOVED lines=10> */
.L_x_6778:
        /* <DEDUP_REMOVED lines=19> */
.L_x_6787:
        /* <DEDUP_REMOVED lines=13> */
.L_x_6789:
[----:B------:R-:W-:Y:S05]  /*2310*/  BSYNC.RECONVERGENT B2 ;  /* 0x0000000000027941 */ /* 0x000fea0003800200 */
.L_x_6788:
        /* <DEDUP_REMOVED lines=49> */
.L_x_6786:
[----:B------:R-:W-:Y:S05]  /*2630*/  BSYNC.RECONVERGENT B1 ;  /* 0x0000000000017941 */ /* 0x000fea0003800200 */
.L_x_6785:
        /* <DEDUP_REMOVED lines=11> */
.L_x_6784:
        /* <DEDUP_REMOVED lines=19> */
.L_x_6793:
        /* <DEDUP_REMOVED lines=13> */
.L_x_6795:
[----:B------:R-:W-:Y:S05]  /*28f0*/  BSYNC.RECONVERGENT B2 ;  /* 0x0000000000027941 */ /* 0x000fea0003800200 */
.L_x_6794:
        /* <DEDUP_REMOVED lines=49> */
.L_x_6792:
[----:B------:R-:W-:Y:S05]  /*2c10*/  BSYNC.RECONVERGENT B1 ;  /* 0x0000000000017941 */ /* 0x000fea0003800200 */
.L_x_6791:
        /* <DEDUP_REMOVED lines=10> */
.L_x_6790:
        /* <DEDUP_REMOVED lines=19> */
.L_x_6799:
        /* <DEDUP_REMOVED lines=13> */
.L_x_6801:
[----:B------:R-:W-:Y:S05]  /*2ec0*/  BSYNC.RECONVERGENT B2 ;  /* 0x0000000000027941 */ /* 0x000fea0003800200 */
.L_x_6800:
        /* <DEDUP_REMOVED lines=49> */
.L_x_6798:
[----:B------:R-:W-:Y:S05]  /*31e0*/  BSYNC.RECONVERGENT B1 ;  /* 0x0000000000017941 */ /* 0x000fea0003800200 */
.L_x_6797:
        /* <DEDUP_REMOVED lines=11> */
.L_x_6796:
        /* <DEDUP_REMOVED lines=19> */
.L_x_6805:
        /* <DEDUP_REMOVED lines=13> */
.L_x_6807:
[----:B------:R-:W-:Y:S05]  /*34a0*/  BSYNC.RECONVERGENT B2 ;  /* 0x0000000000027941 */ /* 0x000fea0003800200 */
.L_x_6806:
        /* <DEDUP_REMOVED lines=49> */
.L_x_6804:
[----:B------:R-:W-:Y:S05]  /*37c0*/  BSYNC.RECONVERGENT B1 ;  /* 0x0000000000017941 */ /* 0x000fea0003800200 */
.L_x_6803:
        /* <DEDUP_REMOVED lines=10> */
.L_x_6802:
        /* <DEDUP_REMOVED lines=19> */
.L_x_6811:
        /* <DEDUP_REMOVED lines=13> */
.L_x_6813:
[----:B------:R-:W-:Y:S05]  /*3a70*/  BSYNC.RECONVERGENT B2 ;  /* 0x0000000000027941 */ /* 0x000fea0003800200 */
.L_x_6812:
        /* <DEDUP_REMOVED lines=48> */
.L_x_6810:
[----:B------:R-:W-:Y:S05]  /*3d80*/  BSYNC.RECONVERGENT B1 ;  /* 0x0000000000017941 */ /* 0x000fea0003800200 */
.L_x_6809:
        /* <DEDUP_REMOVED lines=10> */
[----:B------:R-:W-:Y:S01]  /*3e30*/  FADD.FTZ R55, R55, R12 ;  /* 0x0000000c37377221 */ /* 0x000fe20000010000 */
[----:B------:R-:W-:Y:S06]  /*3e40*/  BRA `(.L_x_6808) ;  /* 0x0000002c00107947 */ /* 0x000fec0003800000 */
.L_x_6765:
[----:B------:R-:W-:Y:S01]  /*3e50*/  MOV R103, UR15 ;  /* 0x0000000f00677c02 */ /* 0x000fe20008000f00 */
[----:B------:R-:W-:Y:S01]  /*3e60*/  IMAD.U32 R105, RZ, RZ, UR14 ;  /* 0x0000000eff697e24 */ /* 0x000fe2000f8e00ff */
[----:B------:R-:W-:Y:S01]  /*3e70*/  MOV R48, RZ ;  /* 0x000000ff00307202 */ /* 0x000fe20000000f00 */
[----:B------:R-:W-:Y:S02]  /*3e80*/  IMAD.MOV.U32 R50, RZ, RZ, R87 ;  /* 0x000000ffff327224 */ /* 0x000fe400078e0057 */
[----:B------:R-:W-:Y:S02]  /*3e90*/  IMAD.MOV.U32 R102, RZ, RZ, R12 ;  /* 0x000000ffff667224 */ /* 0x000fe400078e000c */
[----:B------:R-:W-:Y:S02]  /*3ea0*/  VIADD R105, R105, 0x9e3779b9 ;  /* 0x9e3779b969697836 */ /* 0x000fe40000000000 */
        /* <DEDUP_REMOVED lines=18> */
.L_x_6817:
        /* <DEDUP_REMOVED lines=13> */
.L_x_6819:
[----:B------:R-:W-:Y:S05]  /*40a0*/  BSYNC.RECONVERGENT B2 ;  /* 0x0000000000027941 */ /* 0x000fea0003800200 */
.L_x_6818:
[----:B------:R-:W-:Y:S01]  /*40b0*/  IMAD.WIDE.U32 R50, R96, -0x326172a9, RZ ;  /* 0xcd9e8d5760327825 */ /* 0x000fe200078e00ff */
[----:B------:R-:W-:Y:S01]  /*40c0*/  LOP3.LUT R48, R9, UR15, R55, 0x96, !PT ;  /* 0x0000000f09307c12 */ /* 0x000fe2000f8e9637 */
[----:B------:R-:W-:Y:S01]  /*40d0*/  UIADD3 UR5, UPT, UPT, UR14, 0x78dde6e4, URZ ;  /* 0x78dde6e40e057890 */ /* 0x000fe2000fffe0ff */
[----:B------:R-:W-:Y:S02]  /*40e0*/  MOV R8, R12 ;  /* 0x0000000c00087202 */ /* 0x000fe40000000f00 */
[----:B------:R-:W-:Y:S01]  /*40f0*/  LOP3.LUT R52, R94, UR14, R51, 0x96, !PT ;  /* 0x0000000e5e347c12 */ /* 0x000fe2000f8e9633 */
[----:B------:R-:W-:-:S04]  /*4100*/  IMAD.WIDE.U32 R48, R48, -0x326172a9, RZ ;  /* 0xcd9e8d5730307825 */ /* 0x000fc800078e00ff */
[----:B------:R-:W-:Y:S01]  /*4110*/  IMAD.WIDE.U32 R52, R52, -0x2daee0ad, RZ ;  /* 0xd2511f5334347825 */ /* 0x000fe200078e00ff */
[----:B------:R-:W-:-:S04]  /*4120*/  LOP3.LUT R55, R105, R50, R49, 0x96, !PT ;  /* 0x0000003269377212 */ /* 0x000fc800078e9631 */
        /* <DEDUP_REMOVED lines=8> */
[----:B------:R-:W-:Y:S01]  /*41b0*/  LOP3.LUT R50, R103, R54, R49, 0x96, !PT ;  /* 0x0000003667327212 */ /* 0x000fe200078e9631 */
        /* <DEDUP_REMOVED lines=30> */
.L_x_6816:
[----:B------:R-:W-:Y:S05]  /*43a0*/  BSYNC.RECONVERGENT B1 ;  /* 0x0000000000017941 */ /* 0x000fea0003800200 */
.L_x_6815:
        /* <DEDUP_REMOVED lines=9> */
.L_x_6814:
[----:B------:R-:W-:Y:S02]  /*4440*/  IMAD.MOV.U32 R12, RZ, RZ, R50 ;  /* 0x000000ffff0c7224 */ /* 0x000fe400078e0032 */
[----:B------:R-:W-:Y:S01]  /*4450*/  IMAD.MOV.U32 R49, RZ, RZ, RZ ;  /* 0x000000ffff317224 */ /* 0x000fe200078e00ff */
[----:B------:R-:W-:Y:S06]  /*4460*/  BRA.U !UP2, `(.L_x_6820) ;  /* 0x000000050a547547 */ /* 0x000fec000b800000 */
        /* <DEDUP_REMOVED lines=13> */
.L_x_6823:
        /* <DEDUP_REMOVED lines=13> */
.L_x_6825:
[----:B------:R-:W-:Y:S05]  /*4610*/  BSYNC.RECONVERGENT B2 ;  /* 0x0000000000027941 */ /* 0x000fea0003800200 */
.L_x_6824:
[----:B------:R-:W-:Y:S01]  /*4620*/  IMAD.WIDE.U32 R52, R96, -0x326172a9, RZ ;  /* 0xcd9e8d5760347825 */ /* 0x000fe200078e00ff */
[----:B------:R-:W-:Y:S01]  /*4630*/  LOP3.LUT R50, R9, UR15, R73, 0x96, !PT ;  /* 0x0000000f09327c12 */ /* 0x000fe2000f8e9649 */
[----:B------:R-:W-:Y:S02]  /*4640*/  UIADD3 UR5, UPT, UPT, UR14, 0x78dde6e4, URZ ;  /* 0x78dde6e40e057890 */ /* 0x000fe4000fffe0ff */
[----:B------:R-:W-:Y:S01]  /*4650*/  IMAD.MOV.U32 R7, RZ, RZ, R102 ;  /* 0x000000ffff077224 */ /* 0x000fe200078e0066 */
[----:B------:R-:W-:Y:S01]  /*4660*/  LOP3.LUT R54, R94, UR14, R53, 0x96, !PT ;  /* 0x0000000e5e367c12 */ /* 0x000fe2000f8e9635 */
[----:B------:R-:W-:-:S04]  /*4670*/  IMAD.WIDE.U32 R50, R50, -0x326172a9, RZ ;  /* 0xcd9e8d5732327825 */ /* 0x000fc800078e00ff */
[----:B------:R-:W-:Y:S01]  /*4680*/  IMAD.WIDE.U32 R54, R54, -0x2daee0ad, RZ ;  /* 0xd2511f5336367825 */ /* 0x000fe200078e00ff */
[----:B------:R-:W-:-:S03]  /*4690*/  LOP3.LUT R73, R105, R52, R51, 0x96, !PT ;  /* 0x0000003469497212 */ /* 0x000fc600078e9633 */
        /* <DEDUP_REMOVED lines=39> */
.L_x_6822:
[----:B------:R-:W-:Y:S05]  /*4910*/  BSYNC.RECONVERGENT B1 ;  /* 0x0000000000017941 */ /* 0x000fea0003800200 */
.L_x_6821:
        /* <DEDUP_REMOVED lines=10> */
.L_x_6820:
        /* <DEDUP_REMOVED lines=16> */
.L_x_6829:
        /* <DEDUP_REMOVED lines=13> */
.L_x_6831:
[----:B------:R-:W-:Y:S05]  /*4b90*/  BSYNC.RECONVERGENT B2 ;  /* 0x0000000000027941 */ /* 0x000fea0003800200 */
.L_x_6830:
[----:B------:R-:W-:Y:S01]  /*4ba0*/  IMAD.WIDE.U32 R52, R96, -0x326172a9, RZ ;  /* 0xcd9e8d5760347825 */ /* 0x000fe200078e00ff */
[----:B------:R-:W-:Y:S01]  /*4bb0*/  LOP3.LUT R50, R9, UR15, R73, 0x96, !PT ;  /* 0x0000000f09327c12 */ /* 0x000fe2000f8e9649 */
[----:B------:R-:W-:Y:S02]  /*4bc0*/  UIADD3 UR5, UPT, UPT, UR14, 0x78dde6e4, URZ ;  /* 0x78dde6e40e057890 */ /* 0x000fe4000fffe0ff */
[----:B------:R-:W-:Y:S01]  /*4bd0*/  IMAD.MOV.U32 R6, RZ, RZ, R102 ;  /* 0x000000ffff067224 */ /* 0x000fe200078e0066 */
        /* <DEDUP_REMOVED lines=43> */
.L_x_6828:
[----:B------:R-:W-:Y:S05]  /*4e90*/  BSYNC.RECONVERGENT B1 ;  /* 0x0000000000017941 */ /* 0x000fea0003800200 */
.L_x_6827:
        /* <DEDUP_REMOVED lines=9> */
.L_x_6826:
        /* <DEDUP_REMOVED lines=16> */
.L_x_6835:
        /* <DEDUP_REMOVED lines=13> */
.L_x_6837:
[----:B------:R-:W-:Y:S05]  /*5100*/  BSYNC.RECONVERGENT B2 ;  /* 0x0000000000027941 */ /* 0x000fea0003800200 */
.L_x_6836:
        /* <DEDUP_REMOVED lines=47> */
.L_x_6834:
[----:B------:R-:W-:Y:S05]  /*5400*/  BSYNC.RECONVERGENT B1 ;  /* 0x0000000000017941 */ /* 0x000fea0003800200 */
.L_x_6833:
        /* <DEDUP_REMOVED lines=10> */
.L_x_6832:
        /* <DEDUP_REMOVED lines=16> */
.L_x_6841:
        /* <DEDUP_REMOVED lines=13> */
.L_x_6843:
[----:B------:R-:W-:Y:S05]  /*5680*/  BSYNC.RECONVERGENT B2 ;  /* 0x0000000000027941 */ /* 0x000fea0003800200 */
.L_x_6842:
        /* <DEDUP_REMOVED lines=47> */
.L_x_6840:
[----:B------:R-:W-:Y:S05]  /*5980*/  BSYNC.RECONVERGENT B1 ;  /* 0x0000000000017941 */ /* 0x000fea0003800200 */
.L_x_6839:
        /* <DEDUP_REMOVED lines=9> */
.L_x_6838:
        /* <DEDUP_REMOVED lines=16> */
.L_x_6847:
        /* <DEDUP_REMOVED lines=13> */
.L_x_6849:
[----:B------:R-:W-:Y:S05]  /*5bf0*/  BSYNC.RECONVERGENT B2 ;  /* 0x0000000000027941 */ /* 0x000fea0003800200 */
.L_x_6848:
        /* <DEDUP_REMOVED lines=47> */
.L_x_6846:
[----:B------:R-:W-:Y:S05]  /*5ef0*/  BSYNC.RECONVERGENT B1 ;  /* 0x0000000000017941 */ /* 0x000fea0003800200 */
.L_x_6845:
        /* <DEDUP_REMOVED lines=10> */
.L_x_6844:
        /* <DEDUP_REMOVED lines=16> */
.L_x_6853:
        /* <DEDUP_REMOVED lines=13> */
.L_x_6855:
[----:B------:R-:W-:Y:S05]  /*6170*/  BSYNC.RECONVERGENT B2 ;  /* 0x0000000000027941 */ /* 0x000fea0003800200 */
.L_x_6854:
        /* <DEDUP_REMOVED lines=47> */
.L_x_6852:
[----:B------:R-:W-:Y:S05]  /*6470*/  BSYNC.RECONVERGENT B1 ;  /* 0x0000000000017941 */ /* 0x000fea0003800200 */
.L_x_6851:
        /* <DEDUP_REMOVED lines=9> */
.L_x_6850:
        /* <DEDUP_REMOVED lines=16> */
.L_x_6858:
        /* <DEDUP_REMOVED lines=13> */
.L_x_6860:
[----:B------:R-:W-:Y:S05]  /*66e0*/  BSYNC.RECONVERGENT B2 ;  /* 0x0000000000027941 */ /* 0x000fea0003800200 */
.L_x_6859:
        /* <DEDUP_REMOVED lines=47> */
.L_x_6857:
[----:B------:R-:W-:Y:S05]  /*69e0*/  BSYNC.RECONVERGENT B1 ;  /* 0x0000000000017941 */ /* 0x000fea0003800200 */
.L_x_6856:
        /* <DEDUP_REMOVED lines=10> */
.L_x_6808:
[----:B------:R-:W0:Y:S01]  /*6a90*/  LDC.64 R72, c[0x0][0x3a8] ;  /* 0x0000ea00ff487b82 */ /* 0x000e220000000a00 */
[----:B------:R-:W-:Y:S02]  /*6aa0*/  IMAD.MOV.U32 R12, RZ, RZ, R102 ;  /* 0x000000ffff0c7224 */ /* 0x000fe400078e0066 */
[----:B0-----:R-:W-:-:S05]  /*6ab0*/  IMAD.WIDE.U32 R72, R100, 0x20, R72 ;  /* 0x0000002064487825 */ /* 0x001fca00078e0048 */
[----:B-----5:R0:W-:Y:S04]  /*6ac0*/  STG.E.128 desc[UR12][R72.64], R48 ;  /* 0x0000003048007986 */ /* 0x0201e8000c101d0c */
[----:B------:R0:W-:Y:S01]  /*6ad0*/  STG.E.128 desc[UR12][R72.64+0x10], R52 ;  /* 0x0000103448007986 */ /* 0x0001e2000c101d0c */
[----:B------:R-:W-:Y:S05]  /*6ae0*/  BRA.U !UP2, `(.L_x_6861) ;  /* 0x000000010a507547 */ /* 0x000fea000b800000 */
[----:B------:R-:W-:Y:S01]  /*6af0*/  IMAD.U32 R75, R2, 0x10000, RZ ;  /* 0x00010000024b7824 */ /* 0x000fe200078e00ff */
[----:B0-----:R-:W0:Y:S01]  /*6b00*/  LDC.64 R72, c[0x0][0x3b0] ;  /* 0x0000ec00ff487b82 */ /* 0x001e220000000a00 */
        /* <DEDUP_REMOVED lines=18> */
.L_x_6861:
[----:B------:R-:W-:Y:S01]  /*6c30*/  IADD3 R100, PT, PT, R100, 0x100, RZ ;  /* 0x0000010064647810 */ /* 0x000fe20007ffe0ff */
[----:B------:R-:W-:-:S07]  /*6c40*/  VIADD R101, R101, 0x100 ;  /* 0x0000010065657836 */ /* 0x000fce0000000000 */
.L_x_6763:
[----:B------:R-:W-:Y:S05]  /*6c50*/  BSYNC.RECONVERGENT B0 ;  /* 0x0000000000007941 */ /* 0x000fea0003800200 */
.L_x_6762:
        /* <DEDUP_REMOVED lines=9> */
.L_x_6864:
[----:B------:R-:W-:Y:S05]  /*6cf0*/  BRA.U !UP0, `(.L_x_6865) ;  /* 0x0000002d08c07547 */ /* 0x000fea000b800000 */
[----:B01----:R-:W0:Y:S02]  /*6d00*/  LDC.64 R72, c[0x0][0x3a0] ;  /* 0x0000e800ff487b82 */ /* 0x003e240000000a00 */
[----:B0-----:R-:W-:-:S05]  /*6d10*/  IMAD.WIDE.U32 R72, R100, 0x20, R72 ;  /* 0x0000002064487825 */ /* 0x001fca00078e0048 */
[----:B------:R0:W5:Y:S04]  /*6d20*/  LDG.E.128 R56, desc[UR12][R72.64] ;  /* 0x0000000c48387981 */ /* 0x000168000c1e1d00 */
[----:B------:R0:W5:Y:S01]  /*6d30*/  LDG.E.128 R60, desc[UR12][R72.64+0x10] ;  /* 0x0000100c483c7981 */ /* 0x000162000c1e1d00 */
[----:B------:R-:W-:-:S13]  /*6d40*/  ISETP.LT.AND P2, PT, RZ, UR39, PT ;  /* 0x00000027ff007c0c */ /* 0x000fda000bf41270 */
[----:B------:R-:W-:Y:S01]  /*6d50*/  @!P2 IMAD.MOV.U32 R74, RZ, RZ, R87 ;  /* 0x000000ffff4aa224 */ /* 0x000fe200078e0057 */
[----:B------:R-:W-:Y:S01]  /*6d60*/  @!P2 MOV R102, R12 ;  /* 0x0000000c0066a202 */ /* 0x000fe20000000f00 */
[----:B0-----:R-:W-:Y:S06]  /*6d70*/  @!P2 BRA `(.L_x_6866) ;  /* 0x000000040064a947 */ /* 0x001fec0003800000 */
        /* <DEDUP_REMOVED lines=16> */
.L_x_6869:
        /* <DEDUP_REMOVED lines=13> */
.L_x_6871:
[----:B------:R-:W-:Y:S05]  /*6f50*/  BSYNC.RECONVERGENT B2 ;  /* 0x0000000000027941 */ /* 0x000fea0003800200 */
.L_x_6870:
[----:B------:R-:W-:Y:S01]  /*6f60*/  IMAD.WIDE.U32 R72, R96, -0x326172a9, RZ ;  /* 0xcd9e8d5760487825 */ /* 0x000fe200078e00ff */
[----:B------:R-:W-:Y:S01]  /*6f70*/  LOP3.LUT R74, R9, UR15, R89, 0x96, !PT ;  /* 0x0000000f094a7c12 */ /* 0x000fe2000f8e9659 */
[----:B------:R-:W-:Y:S01]  /*6f80*/  UIADD3 UR5, UPT, UPT, UR14, -0x61c88647, URZ ;  /* 0x9e3779b90e057890 */ /* 0x000fe2000fffe0ff */
[----:B------:R-:W-:Y:S02]  /*6f90*/  MOV R8, R12 ;  /* 0x0000000c00087202 */ /* 0x000fe40000000f00 */
        /* <DEDUP_REMOVED lines=44> */
.L_x_6868:
[----:B------:R-:W-:Y:S05]  /*7260*/  BSYNC.RECONVERGENT B1 ;  /* 0x0000000000017941 */ /* 0x000fea0003800200 */
.L_x_6867:
        /* <DEDUP_REMOVED lines=9> */
[----:B------:R-:W-:-:S07]  /*7300*/  FADD.FTZ R56, R56, R73 ;  /* 0x0000004938387221 */ /* 0x000fce0000010000 */
.L_x_6866:
[----:B------:R-:W-:Y:S02]  /*7310*/  @!P2 IMAD.MOV.U32 R72, RZ, RZ, R74 ;  /* 0x000000ffff48a224 */ /* 0x000fe400078e004a */
[----:B------:R-:W-:Y:S01]  /*7320*/  @!P2 IMAD.MOV.U32 R87, RZ, RZ, R102 ;  /* 0x000000ffff57a224 */ /* 0x000fe200078e0066 */
        /* <DEDUP_REMOVED lines=17> */
.L_x_6875:
        /* <DEDUP_REMOVED lines=13> */
.L_x_6877:
[----:B------:R-:W-:Y:S05]  /*7510*/  BSYNC.RECONVERGENT B2 ;  /* 0x0000000000027941 */ /* 0x000fea0003800200 */
.L_x_6876:
        /* <DEDUP_REMOVED lines=49> */
.L_x_6874:
[----:B------:R-:W-:Y:S05]  /*7830*/  BSYNC.RECONVERGENT B1 ;  /* 0x0000000000017941 */ /* 0x000fea0003800200 */
.L_x_6873:
        /* <DEDUP_REMOVED lines=10> */
[----:B------:R-:W-:-:S07]  /*78e0*/  FADD.FTZ R57, R57, R12 ;  /* 0x0000000c39397221 */ /* 0x000fce0000010000 */
.L_x_6872:
        /* <DEDUP_REMOVED lines=19> */
.L_x_6881:
        /* <DEDUP_REMOVED lines=13> */
.L_x_6883:
[----:B------:R-:W-:Y:S05]  /*7af0*/  BSYNC.RECONVERGENT B2 ;  /* 0x0000000000027941 */ /* 0x000fea0003800200 */
.L_x_6882:
        /* <DEDUP_REMOVED lines=49> */
.L_x_6880:
[----:B------:R-:W-:Y:S05]  /*7e10*/  BSYNC.RECONVERGENT B1 ;  /* 0x0000000000017941 */ /* 0x000fea0003800200 */
.L_x_6879:
        /* <DEDUP_REMOVED lines=10> */
.L_x_6878:
        /* <DEDUP_REMOVED lines=19> */
.L_x_6887:
        /* <DEDUP_REMOVED lines=13> */
.L_x_6889:
[----:B------:R-:W-:Y:S05]  /*80c0*/  BSYNC.RECONVERGENT B2 ;  /* 0x0000000000027941 */ /* 0x000fea0003800200 */
.L_x_6888:
        /* <DEDUP_REMOVED lines=49> */
.L_x_6886:
[----:B------:R-:W-:Y:S05]  /*83e0*/  BSYNC.RECONVERGENT B1 ;  /* 0x0000000000017941 */ /* 0x000fea0003800200 */
.L_x_6885:
        /* <DEDUP_REMOVED lines=11> */
.L_x_6884:
        /* <DEDUP_REMOVED lines=19> */
.L_x_6893:
        /* <DEDUP_REMOVED lines=13> */
.L_x_6895:
[----:B------:R-:W-:Y:S05]  /*86a0*/  BSYNC.RECONVERGENT B2 ;  /* 0x0000000000027941 */ /* 0x000fea0003800200 */
.L_x_6894:
        /* <DEDUP_REMOVED lines=49> */
.L_x_6892:
[----:B------:R-:W-:Y:S05]  /*89c0*/  BSYNC.RECONVERGENT B1 ;  /* 0x0000000000017941 */ /* 0x000fea0003800200 */
.L_x_6891:
        /* <DEDUP_REMOVED lines=10> */
.L_x_6890:
        /* <DEDUP_REMOVED lines=19> */
.L_x_6899:
        /* <DEDUP_REMOVED lines=13> */
.L_x_6901:
[----:B------:R-:W-:Y:S05]  /*8c70*/  BSYNC.RECONVERGENT B2 ;  /* 0x0000000000027941 */ /* 0x000fea0003800200 */
.L_x_6900:
        /* <DEDUP_REMOVED lines=49> */
.L_x_6898:
[----:B------:R-:W-:Y:S05]  /*8f90*/  BSYNC.RECONVERGENT B1 ;  /* 0x0000000000017941 */ /* 0x000fea0003800200 */
.L_x_6897:
        /* <DEDUP_REMOVED lines=11> */
.L_x_6896:
        /* <DEDUP_REMOVED lines=19> */
.L_x_6905:
        /* <DEDUP_REMOVED lines=13> */
.L_x_6907:
[----:B------:R-:W-:Y:S05]  /*9250*/  BSYNC.RECONVERGENT B2 ;  /* 0x0000000000027941 */ /* 0x000fea0003800200 */
.L_x_6906:
        /* <DEDUP_REMOVED lines=49> */
.L_x_6904:
[----:B------:R-:W-:Y:S05]  /*9570*/  BSYNC.RECONVERGENT B1 ;  /* 0x0000000000017941 */ /* 0x000fea0003800200 */
.L_x_6903:
        /* <DEDUP_REMOVED lines=10> */
.L_x_6902:
        /* <DEDUP_REMOVED lines=19> */
.L_x_6911:
        /* <DEDUP_REMOVED lines=13> */
.L_x_6913:
[----:B------:R-:W-:Y:S05]  /*9820*/  BSYNC.RECONVERGENT B2 ;  /* 0x0000000000027941 */ /* 0x000fea0003800200 */
.L_x_6912:
        /* <DEDUP_REMOVED lines=48> */
.L_x_6910:
[----:B------:R-:W-:Y:S05]  /*9b30*/  BSYNC.RECONVERGENT B1 ;  /* 0x0000000000017941 */ /* 0x000fea0003800200 */
.L_x_6909:
        /* <DEDUP_REMOVED lines=10> */
[----:B------:R-:W-:Y:S01]  /*9be0*/  FADD.FTZ R63, R63, R12 ;  /* 0x0000000c3f3f7221 */ /* 0x000fe20000010000 */
[----:B------:R-:W-:Y:S06]  /*9bf0*/  BRA `(.L_x_6908) ;  /* 0x0000002c00107947 */ /* 0x000fec0003800000 */
.L_x_6865:
[----:B------:R-:W-:Y:S01]  /*9c00*/  MOV R105, UR14 ;  /* 0x0000000e00697c02 */ /* 0x000fe20008000f00 */
[----:B------:R-:W-:Y:S01]  /*9c10*/  IMAD.U32 R103, RZ, RZ, UR15 ;  /* 0x0000000fff677e24 */ /* 0x000fe2000f8e00ff */
[----:B------:R-:W-:Y:S01]  /*9c20*/  MOV R102, R12 ;  /* 0x0000000c00667202 */ /* 0x000fe20000000f00 */
[----:B------:R-:W-:Y:S02]  /*9c30*/  IMAD.MOV.U32 R58, RZ, RZ, R87 ;  /* 0x000000ffff3a7224 */ /* 0x000fe400078e0057 */
[----:B------:R-:W-:Y:S01]  /*9c40*/  IMAD.MOV.U32 R56, RZ, RZ, RZ ;  /* 0x000000ffff387224 */ /* 0x000fe200078e00ff */
[----:B------:R-:W-:Y:S01]  /*9c50*/  IADD3 R103, PT, PT, R103, 0x32370b8f, RZ ;  /* 0x32370b8f67677810 */ /* 0x000fe20007ffe0ff */
        /* <DEDUP_REMOVED lines=18> */
.L_x_6917:
        /* <DEDUP_REMOVED lines=13> */
.L_x_6919:
[----:B------:R-:W-:Y:S05]  /*9e50*/  BSYNC.RECONVERGENT B2 ;  /* 0x0000000000027941 */ /* 0x000fea0003800200 */
.L_x_6918:
        /* <DEDUP_REMOVED lines=47> */
.L_x_6916:
[----:B------:R-:W-:Y:S05]  /*a150*/  BSYNC.RECONVERGENT B1 ;  /* 0x0000000000017941 */ /* 0x000fea0003800200 */
.L_x_6915:
        /* <DEDUP_REMOVED lines=9> */
.L_x_6914:
[----:B------:R-:W-:Y:S01]  /*a1f0*/  IMAD.MOV.U32 R12, RZ, RZ, R58 ;  /* 0x000000ffff0c7224 */ /* 0x000fe200078e003a */
[----:B------:R-:W-:Y:S01]  /*a200*/  MOV R57, RZ ;  /* 0x000000ff00397202 */ /* 0x000fe20000000f00 */
        /* <DEDUP_REMOVED lines=14> */
.L_x_6923:
[----:B------:R-:W-:Y:S01]  /*a2f0*/  VIADD R95, R95, 0x1 ;  /* 0x000000015f5f7836 */ /* 0x000fe20000000000 */
[----:B------:R-:W-:Y:S03]  /*a300*/  BSSY.RECONVERGENT B2, `(.L_x_6924) ;  /* 0x000000c000027945 */ /* 0x000fe60003800200 */
[C---:B01----:R-:W-:Y:S01]  /*a310*/  IMAD.WIDE.U32 R72, R95.reuse, -0x2daee0ad, RZ ;  /* 0xd2511f535f487825 */ /* 0x043fe200078e00ff */
        /* <DEDUP_REMOVED lines=10> */
.L_x_6925:
[----:B------:R-:W-:Y:S05]  /*a3c0*/  BSYNC.RECONVERGENT B2 ;  /* 0x0000000000027941 */ /* 0x000fea0003800200 */
.L_x_6924:
[----:B------:R-:W-:Y:S01]  /*a3d0*/  IMAD.WIDE.U32 R60, R96, -0x326172a9, RZ ;  /* 0xcd9e8d57603c7825 */ /* 0x000fe200078e00ff */
[----:B------:R-:W-:Y:S01]  /*a3e0*/  LOP3.LUT R58, R9, UR15, R73, 0x96, !PT ;  /* 0x0000000f093a7c12 */ /* 0x000fe2000f8e9649 */
[----:B------:R-:W-:Y:S01]  /*a3f0*/  UIADD3 UR5, UPT, UPT, UR14, 0x78dde6e4, URZ ;  /* 0x78dde6e40e057890 */ /* 0x000fe2000fffe0ff */
[----:B------:R-:W-:Y:S01]  /*a400*/  MOV R7, R102 ;  /* 0x0000006600077202 */ /* 0x000fe20000000f00 */
[----:B------:R-:W-:Y:S01]  /*a410*/  IMAD.MOV.U32 R12, RZ, RZ, RZ ;  /* 0x000000ffff0c7224 */ /* 0x000fe200078e00ff */
        /* <DEDUP_REMOVED lines=42> */
.L_x_6922:
[----:B------:R-:W-:Y:S05]  /*a6c0*/  BSYNC.RECONVERGENT B1 ;  /* 0x0000000000017941 */ /* 0x000fea0003800200 */
.L_x_6921:
        /* <DEDUP_REMOVED lines=10> */
.L_x_6920:
        /* <DEDUP_REMOVED lines=16> */
.L_x_6929:
        /* <DEDUP_REMOVED lines=13> */
.L_x_6931:
[----:B------:R-:W-:Y:S05]  /*a940*/  BSYNC.RECONVERGENT B2 ;  /* 0x0000000000027941 */ /* 0x000fea0003800200 */
.L_x_6930:
        /* <DEDUP_REMOVED lines=47> */
.L_x_6928:
[----:B------:R-:W-:Y:S05]  /*ac40*/  BSYNC.RECONVERGENT B1 ;  /* 0x0000000000017941 */ /* 0x000fea0003800200 */
.L_x_6927:
        /* <DEDUP_REMOVED lines=9> */
.L_x_6926:
        /* <DEDUP_REMOVED lines=16> */
.L_x_6935:
[----:B------:R-:W-:Y:S01]  /*ade0*/  VIADD R95, R95, 0x1 ;  /* 0x000000015f5f7836 */ /* 0x000fe20000000000 */
[----:B------:R-:W-:Y:S03]  /*adf0*/  BSSY.RECONVERGENT B2, `(.L_x_6936) ;  /* 0x000000c000027945 */ /* 0x000fe60003800200 */
[C---:B-1----:R-:W-:Y:S01]  /*ae00*/  IMAD.WIDE.U32 R74, R95.reuse, -0x2daee0ad, RZ ;  /* 0xd2511f535f4a7825 */ /* 0x042fe200078e00ff */
        /* <DEDUP_REMOVED lines=10> */
.L_x_6937:
[----:B------:R-:W-:Y:S05]  /*aeb0*/  BSYNC.RECONVERGENT B2 ;  /* 0x0000000000027941 */ /* 0x000fea0003800200 */
.L_x_6936:
[----:B------:R-:W-:Y:S01]  /*aec0*/  IMAD.WIDE.U32 R62, R96, -0x326172a9, RZ ;  /* 0xcd9e8d57603e7825 */ /* 0x000fe200078e00ff */
[----:B------:R-:W-:Y:S01]  /*aed0*/  LOP3.LUT R60, R9, UR15, R75, 0x96, !PT ;  /* 0x0000000f093c7c12 */ /* 0x000fe2000f8e964b */
[----:B------:R-:W-:Y:S01]  /*aee0*/  UIADD3 UR5, UPT, UPT, UR14, 0x78dde6e4, URZ ;  /* 0x78dde6e40e057890 */ /* 0x000fe2000fffe0ff */
[----:B------:R-:W-:Y:S01]  /*aef0*/  MOV R5, R102 ;  /* 0x0000006600057202 */ /* 0x000fe20000000f00 */
[----:B------:R-:W-:Y:S01]  /*af00*/  IMAD.MOV.U32 R12, RZ, RZ, RZ ;  /* 0x000000ffff0c7224 */ /* 0x000fe200078e00ff */
[----:B0-----:R-:W-:Y:S01]  /*af10*/  LOP3.LUT R72, R94, UR14, R63, 0x96, !PT ;  /* 0x0000000e5e487c12 */ /* 0x001fe2000f8e963f */
        /* <DEDUP_REMOVED lines=41> */
.L_x_6934:
[----:B------:R-:W-:Y:S05]  /*b1b0*/  BSYNC.RECONVERGENT B1 ;  /* 0x0000000000017941 */ /* 0x000fea0003800200 */
.L_x_6933:
        /* <DEDUP_REMOVED lines=10> */
.L_x_6932:
        /* <DEDUP_REMOVED lines=16> */
.L_x_6941:
        /* <DEDUP_REMOVED lines=13> */
.L_x_6943:
[----:B------:R-:W-:Y:S05]  /*b430*/  BSYNC.RECONVERGENT B2 ;  /* 0x0000000000027941 */ /* 0x000fea0003800200 */
.L_x_6942:
[----:B------:R-:W-:Y:S01]  /*b440*/  IMAD.WIDE.U32 R62, R96, -0x326172a9, RZ ;  /* 0xcd9e8d57603e7825 */ /* 0x000fe200078e00ff */
[----:B------:R-:W-:Y:S01]  /*b450*/  LOP3.LUT R60, R9, UR15, R75, 0x96, !PT ;  /* 0x0000000f093c7c12 */ /* 0x000fe2000f8e964b */
[----:B------:R-:W-:Y:S01]  /*b460*/  UIADD3 UR5, UPT, UPT, UR14, 0x78dde6e4, URZ ;  /* 0x78dde6e40e057890 */ /* 0x000fe2000fffe0ff */
[----:B------:R-:W-:Y:S02]  /*b470*/  MOV R4, R102 ;  /* 0x0000006600047202 */ /* 0x000fe40000000f00 */
        /* <DEDUP_REMOVED lines=43> */
.L_x_6940:
[----:B------:R-:W-:Y:S05]  /*b730*/  BSYNC.RECONVERGENT B1 ;  /* 0x0000000000017941 */ /* 0x000fea0003800200 */
.L_x_6939:
        /* <DEDUP_REMOVED lines=9> */
.L_x_6938:
        /* <DEDUP_REMOVED lines=16> */
.L_x_6947:
        /* <DEDUP_REMOVED lines=13> */
.L_x_6949:
[----:B------:R-:W-:Y:S05]  /*b9a0*/  BSYNC.RECONVERGENT B2 ;  /* 0x0000000000027941 */ /* 0x000fea0003800200 */
.L_x_6948:
[----:B01----:R-:W-:Y:S01]  /*b9b0*/  IMAD.WIDE.U32 R72, R96, -0x326172a9, RZ ;  /* 0xcd9e8d5760487825 */ /* 0x003fe200078e00ff */
[----:B------:R-:W-:Y:S01]  /*b9c0*/  LOP3.LUT R62, R9, UR15, R89, 0x96, !PT ;  /* 0x0000000f093e7c12 */ /* 0x000fe2000f8e9659 */
[----:B------:R-:W-:Y:S02]  /*b9d0*/  UIADD3 UR5, UPT, UPT, UR14, 0x78dde6e4, URZ ;  /* 0x78dde6e40e057890 */ /* 0x000fe4000fffe0ff */
[----:B------:R-:W-:Y:S01]  /*b9e0*/  HFMA2 R12, -RZ, RZ, 0, 0 ;  /* 0x00000000ff0c7431 */ /* 0x000fe200000001ff */
        /* <DEDUP_REMOVED lines=43> */
.L_x_6946:
[----:B------:R-:W-:Y:S05]  /*bca0*/  BSYNC.RECONVERGENT B1 ;  /* 0x0000000000017941 */ /* 0x000fea0003800200 */
.L_x_6945:
        /* <DEDUP_REMOVED lines=10> */
.L_x_6944:
[----:B01----:R-:W-:Y:S01]  /*bd50*/  IMAD.MOV.U32 R72, RZ, RZ, R12 ;  /* 0x000000ffff487224 */ /* 0x003fe200078e000c */
        /* <DEDUP_REMOVED lines=15> */
.L_x_6953:
        /* <DEDUP_REMOVED lines=13> */
.L_x_6955:
[----:B------:R-:W-:Y:S05]  /*bf20*/  BSYNC.RECONVERGENT B2 ;  /* 0x0000000000027941 */ /* 0x000fea0003800200 */
.L_x_6954:
        /* <DEDUP_REMOVED lines=47> */
.L_x_6952:
[----:B------:R-:W-:Y:S05]  /*c220*/  BSYNC.RECONVERGENT B1 ;  /* 0x0000000000017941 */ /* 0x000fea0003800200 */
.L_x_6951:
        /* <DEDUP_REMOVED lines=9> */
.L_x_6950:
[----:B------:R-:W-:Y:S01]  /*c2c0*/  MOV R87, R72 ;  /* 0x0000004800577202 */ /* 0x000fe20000000f00 */
[----:B------:R-:W-:Y:S01]  /*c2d0*/  IMAD.MOV.U32 R63, RZ, RZ, RZ ;  /* 0x000000ffff3f7224 */ /* 0x000fe200078e00ff */
        /* <DEDUP_REMOVED lines=14> */
.L_x_6958:
        /* <DEDUP_REMOVED lines=13> */
.L_x_6960:
[----:B------:R-:W-:Y:S05]  /*c490*/  BSYNC.RECONVERGENT B2 ;  /* 0x0000000000027941 */ /* 0x000fea0003800200 */
.L_x_6959:
        /* <DEDUP_REMOVED lines=47> */
.L_x_6957:
[----:B------:R-:W-:Y:S05]  /*c790*/  BSYNC.RECONVERGENT B1 ;  /* 0x0000000000017941 */ /* 0x000fea0003800200 */
.L_x_6956:
        /* <DEDUP_REMOVED lines=10> */
.L_x_6908:
[----:B------:R-:W0:Y:S01]  /*c840*/  LDC.64 R72, c[0x0][0x3a8] ;  /* 0x0000ea00ff487b82 */ /* 0x000e220000000a00 */
[----:B------:R-:W-:Y:S02]  /*c850*/  IMAD.MOV.U32 R12, RZ, RZ, R102 ;  /* 0x000000ffff0c7224 */ /* 0x000fe400078e0066 */
[----:B0-----:R-:W-:-:S05]  /*c860*/  IMAD.WIDE.U32 R72, R100, 0x20, R72 ;  /* 0x0000002064487825 */ /* 0x001fca00078e0048 */
[----:B-----5:R0:W-:Y:S04]  /*c870*/  STG.E.128 desc[UR12][R72.64], R56 ;  /* 0x0000003848007986 */ /* 0x0201e8000c101d0c */
[----:B------:R0:W-:Y:S01]  /*c880*/  STG.E.128 desc[UR12][R72.64+0x10], R60 ;  /* 0x0000103c48007986 */ /* 0x0001e2000c101d0c */
[----:B------:R-:W-:Y:S05]  /*c890*/  BRA.U !UP2, `(.L_x_6961) ;  /* 0x000000010a507547 */ /* 0x000fea000b800000 */
[----:B------:R-:W-:Y:S01]  /*c8a0*/  SHF.L.U32 R75, R2, 0x10, RZ ;  /* 0x00000010024b7819 */ /* 0x000fe200000006ff */
[----:B0-----:R-:W0:Y:S01]  /*c8b0*/  LDC.64 R72, c[0x0][0x3b0] ;  /* 0x0000ec00ff487b82 */ /* 0x001e220000000a00 */
        /* <DEDUP_REMOVED lines=18> */
.L_x_6961:
[----:B------:R-:W-:Y:S01]  /*c9e0*/  VIADD R100, R100, 0x100 ;  /* 0x0000010064647836 */ /* 0x000fe20000000000 */
[----:B------:R-:W-:-:S07]  /*c9f0*/  IADD3 R101, PT, PT, R101, 0x100, RZ ;  /* 0x0000010065657810 */ /* 0x000fce0007ffe0ff */
.L_x_6863:
[----:B------:R-:W-:Y:S05]  /*ca00*/  BSYNC.RECONVERGENT B0 ;  /* 0x0000000000007941 */ /* 0x000fea0003800200 */
.L_x_6862:
        /* <DEDUP_REMOVED lines=9> */
.L_x_6964:
        /* <DEDUP_REMOVED lines=25> */
.L_x_6969:
        /* <DEDUP_REMOVED lines=13> */
.L_x_6971:
[----:B------:R-:W-:Y:S05]  /*cd00*/  BSYNC.RECONVERGENT B2 ;  /* 0x0000000000027941 */ /* 0x000fea0003800200 */
.L_x_6970:
        /* <DEDUP_REMOVED lines=48> */
.L_x_6968:
[----:B------:R-:W-:Y:S05]  /*d010*/  BSYNC.RECONVERGENT B1 ;  /* 0x0000000000017941 */ /* 0x000fea0003800200 */
.L_x_6967:
        /* <DEDUP_REMOVED lines=9> */
[----:B------:R-:W-:-:S07]  /*d0b0*/  FADD.FTZ R64, R64, R73 ;  /* 0x0000004940407221 */ /* 0x000fce0000010000 */
.L_x_6966:
        /* <DEDUP_REMOVED lines=19> */
.L_x_6975:
        /* <DEDUP_REMOVED lines=13> */
.L_x_6977:
[----:B------:R-:W-:Y:S05]  /*d2c0*/  BSYNC.RECONVERGENT B2 ;  /* 0x0000000000027941 */ /* 0x000fea0003800200 */
.L_x_6976:
        /* <DEDUP_REMOVED lines=49> */
.L_x_6974:
[----:B------:R-:W-:Y:S05]  /*d5e0*/  BSYNC.RECONVERGENT B1 ;  /* 0x0000000000017941 */ /* 0x000fea0003800200 */
.L_x_6973:
        /* <DEDUP_REMOVED lines=10> */
[----:B------:R-:W-:-:S07]  /*d690*/  FADD.FTZ R65, R65, R12 ;  /* 0x0000000c41417221 */ /* 0x000fce0000010000 */
.L_x_6972:
        /* <DEDUP_REMOVED lines=19> */
.L_x_6981:
        /* <DEDUP_REMOVED lines=13> */
.L_x_6983:
[----:B------:R-:W-:Y:S05]  /*d8a0*/  BSYNC.RECONVERGENT B2 ;  /* 0x0000000000027941 */ /* 0x000fea0003800200 */
.L_x_6982:
        /* <DEDUP_REMOVED lines=49> */
.L_x_6980:
[----:B------:R-:W-:Y:S05]  /*dbc0*/  BSYNC.RECONVERGENT B1 ;  /* 0x0000000000017941 */ /* 0x000fea0003800200 */
.L_x_6979:
        /* <DEDUP_REMOVED lines=10> */
.L_x_6978:
        /* <DEDUP_REMOVED lines=19> */
.L_x_6987:
        /* <DEDUP_REMOVED lines=13> */
.L_x_6989:
[----:B------:R-:W-:Y:S05]  /*de70*/  BSYNC.RECONVERGENT B2 ;  /* 0x0000000000027941 */ /* 0x000fea0003800200 */
.L_x_6988:
        /* <DEDUP_REMOVED lines=49> */
.L_x_6986:
[----:B------:R-:W-:Y:S05]  /*e190*/  BSYNC.RECONVERGENT B1 ;  /* 0x0000000000017941 */ /* 0x000fea0003800200 */
.L_x_6985:
        /* <DEDUP_REMOVED lines=11> */
.L_x_6984:
        /* <DEDUP_REMOVED lines=19> */
.L_x_6993:
        /* <DEDUP_REMOVED lines=13> */
.L_x_6995:
[----:B------:R-:W-:Y:S05]  /*e450*/  BSYNC.RECONVERGENT B2 ;  /* 0x0000000000027941 */ /* 0x000fea0003800200 */
.L_x_6994:
        /* <DEDUP_REMOVED lines=49> */
.L_x_6992:
[----:B------:R-:W-:Y:S05]  /*e770*/  BSYNC.RECONVERGENT B1 ;  /* 0x0000000000017941 */ /* 0x000fea0003800200 */
.L_x_6991:
        /* <DEDUP_REMOVED lines=10> */
.L_x_6990:
        /* <DEDUP_REMOVED lines=19> */
.L_x_6999:
        /* <DEDUP_REMOVED lines=13> */
.L_x_7001:
[----:B------:R-:W-:Y:S05]  /*ea20*/  BSYNC.RECONVERGENT B2 ;  /* 0x0000000000027941 */ /* 0x000fea0003800200 */
.L_x_7000:
        /* <DEDUP_REMOVED lines=49> */
.L_x_6998:
[----:B------:R-:W-:Y:S05]  /*ed40*/  BSYNC.RECONVERGENT B1 ;  /* 0x0000000000017941 */ /* 0x000fea0003800200 */
.L_x_6997:
        /* <DEDUP_REMOVED lines=11> */
.L_x_6996:
        /* <DEDUP_REMOVED lines=19> */
.L_x_7005:
        /* <DEDUP_REMOVED lines=13> */
.L_x_7007:
[----:B------:R-:W-:Y:S05]  /*f000*/  BSYNC.RECONVERGENT B2 ;  /* 0x0000000000027941 */ /* 0x000fea0003800200 */
.L_x_7006:
        /* <DEDUP_REMOVED lines=46> */
[----:B------:R-:W-:Y:S02]  /*f2f0*/  MOV R10, R74 ;  /* 0x0000004a000a7202 */ /* 0x000fe40000000f00 */
[----:B------:R-:W-:-:S07]  /*f300*/  LOP3.LUT R89, R72, UR5, R103, 0x96, !PT ;  /* 0x0000000548597c12 */ /* 0x000fce000f8e9667 */
.L_x_7004:
[----:B------:R-:W-:Y:S05]  /*f310*/  BSYNC.RECONVERGENT B1 ;  /* 0x0000000000017941 */ /* 0x000fea0003800200 */
.L_x_7003:
        /* <DEDUP_REMOVED lines=10> */
.L_x_7002:
[----:B------:R-:W-:Y:S01]  /*f3c0*/  @!P3 IMAD.MOV.U32 R87, RZ, RZ, R73 ;  /* 0x000000ffff57b224 */ /* 0x000fe200078e0049 */
        /* <DEDUP_REMOVED lines=18> */
.L_x_7011:
        /* <DEDUP_REMOVED lines=13> */
.L_x_7013:
[----:B------:R-:W-:Y:S05]  /*f5c0*/  BSYNC.RECONVERGENT B2 ;  /* 0x0000000000027941 */ /* 0x000fea0003800200 */
.L_x_7012:
        /* <DEDUP_REMOVED lines=49> */
.L_x_7010:
[----:B------:R-:W-:Y:S05]  /*f8e0*/  BSYNC.RECONVERGENT B1 ;  /* 0x0000000000017941 */ /* 0x000fea0003800200 */
.L_x_7009:
        /* <DEDUP_REMOVED lines=12> */
.L_x_6965:
[----:B------:R-:W-:Y:S01]  /*f9b0*/  IMAD.U32 R105, RZ, RZ, UR14 ;  /* 0x0000000eff697e24 */ /* 0x000fe2000f8e00ff */
[----:B------:R-:W-:Y:S01]  /*f9c0*/  MOV R103, UR15 ;  /* 0x0000000f00677c02 */ /* 0x000fe20008000f00 */
[----:B------:R-:W-:Y:S01]  /*f9d0*/  IMAD.MOV.U32 R66, RZ, RZ, R87 ;  /* 0x000000ffff427224 */ /* 0x000fe200078e0057 */
[----:B------:R-:W-:Y:S01]  /*f9e0*/  MOV R102, R12 ;  /* 0x0000000c00667202 */ /* 0x000fe20000000f00 */
[----:B------:R-:W-:Y:S01]  /*f9f0*/  IMAD.MOV.U32 R64, RZ, RZ, RZ ;  /* 0x000000ffff407224 */ /* 0x000fe200078e00ff */
[----:B------:R-:W-:Y:S01]  /*fa00*/  IADD3 R105, PT, PT, R105, -0x61c88647, RZ ;  /* 0x9e3779b969697810 */ /* 0x000fe20007ffe0ff */
[----:B------:R-:W-:Y:S01]  /*fa10*/  VIADD R103, R103, 0x32370b8f ;  /* 0x32370b8f67677836 */ /* 0x000fe20000000000 */
[----:B------:R-:W-:Y:S06]  /*fa20*/  BRA.U !UP2, `(.L_x_7014) ;  /* 0x000000050a5c7547 */ /* 0x000fec000b800000 */
        /* <DEDUP_REMOVED lines=16> */
.L_x_7017:
        /* <DEDUP_REMOVED lines=13> */
.L_x_7019:
[----:B------:R-:W-:Y:S05]  /*fc00*/  BSYNC.RECONVERGENT B2 ;  /* 0x0000000000027941 */ /* 0x000fea0003800200 */
.L_x_7018:
        /* <DEDUP_REMOVED lines=47> */
.L_x_7016:
[----:B------:R-:W-:Y:S05]  /*ff00*/  BSYNC.RECONVERGENT B1 ;  /* 0x0000000000017941 */ /* 0x000fea0003800200 */
.L_x_7015:
        /* <DEDUP_REMOVED lines=9> */
.L_x_7014:
        /* <DEDUP_REMOVED lines=16> */
.L_x_7023:
[----:B------:R-:W-:Y:S01]  /*100a0*/  IADD3 R95, PT, PT, R95, 0x1, RZ ;  /* 0x000000015f5f7810 */ /* 0x000fe20007ffe0ff */
[----:B------:R-:W-:Y:S03]  /*100b0*/  BSSY.RECONVERGENT B2, `(.L_x_7024) ;  /* 0x000000c000027945 */ /* 0x000fe60003800200 */
[C---:B------:R-:W-:Y:S01]  /*100c0*/  ISETP.NE.AND P3, PT, R95.reuse, RZ, PT ;  /* 0x000000ff5f00720c */ /* 0x040fe20003f65270 */
[----:B01----:R-:W-:-:S12]  /*100d0*/  IMAD.WIDE.U32 R72, R95, -0x2daee0ad, RZ ;  /* 0xd2511f535f487825 */ /* 0x003fd800078e00ff */
        /* <DEDUP_REMOVED lines=9> */
.L_x_7025:
[----:B------:R-:W-:Y:S05]  /*10170*/  BSYNC.RECONVERGENT B2 ;  /* 0x0000000000027941 */ /* 0x000fea0003800200 */
.L_x_7024:
        /* <DEDUP_REMOVED lines=47> */
.L_x_7022:
[----:B------:R-:W-:Y:S05]  /*10470*/  BSYNC.RECONVERGENT B1 ;  /* 0x0000000000017941 */ /* 0x000fea0003800200 */
.L_x_7021:
        /* <DEDUP_REMOVED lines=10> */
.L_x_7020:
        /* <DEDUP_REMOVED lines=16> */
.L_x_7029:
[----:B------:R-:W-:Y:S01]  /*10620*/  VIADD R95, R95, 0x1 ;  /* 0x000000015f5f7836 */ /* 0x000fe20000000000 */
[----:B------:R-:W-:Y:S03]  /*10630*/  BSSY.RECONVERGENT B2, `(.L_x_7030) ;  /* 0x000000c000027945 */ /* 0x000fe60003800200 */
[C---:B01----:R-:W-:Y:S01]  /*10640*/  IMAD.WIDE.U32 R72, R95.reuse, -0x2daee0ad, RZ ;  /* 0xd2511f535f487825 */ /* 0x043fe200078e00ff */
        /* <DEDUP_REMOVED lines=10> */
.L_x_7031:
[----:B------:R-:W-:Y:S05]  /*106f0*/  BSYNC.RECONVERGENT B2 ;  /* 0x0000000000027941 */ /* 0x000fea0003800200 */
.L_x_7030:
        /* <DEDUP_REMOVED lines=47> */
.L_x_7028:
[----:B------:R-:W-:Y:S05]  /*109f0*/  BSYNC.RECONVERGENT B1 ;  /* 0x0000000000017941 */ /* 0x000fea0003800200 */
.L_x_7027:
        /* <DEDUP_REMOVED lines=9> */
.L_x_7026:
        /* <DEDUP_REMOVED lines=16> */
.L_x_7035:
[----:B------:R-:W-:Y:S01]  /*10b90*/  IADD3 R95, PT, PT, R95, 0x1, RZ ;  /* 0x000000015f5f7810 */ /* 0x000fe20007ffe0ff */
[----:B------:R-:W-:Y:S03]  /*10ba0*/  BSSY.RECONVERGENT B2, `(.L_x_7036) ;  /* 0x000000c000027945 */ /* 0x000fe60003800200 */
        /* <DEDUP_REMOVED lines=11> */
.L_x_7037:
[----:B------:R-:W-:Y:S05]  /*10c60*/  BSYNC.RECONVERGENT B2 ;  /* 0x0000000000027941 */ /* 0x000fea0003800200 */
.L_x_7036:
[----:B------:R-:W-:Y:S01]  /*10c70*/  IMAD.WIDE.U32 R70, R96, -0x326172a9, RZ ;  /* 0xcd9e8d5760467825 */ /* 0x000fe200078e00ff */
[----:B------:R-:W-:Y:S01]  /*10c80*/  LOP3.LUT R68, R9, UR15, R75, 0x96, !PT ;  /* 0x0000000f09447c12 */ /* 0x000fe2000f8e964b */
[----:B------:R-:W-:Y:S02]  /*10c90*/  UIADD3 UR5, UPT, UPT, UR14, 0x78dde6e4, URZ ;  /* 0x78dde6e40e057890 */ /* 0x000fe4000fffe0ff */
[----:B------:R-:W-:Y:S01]  /*10ca0*/  HFMA2 R12, -RZ, RZ, 0, 0 ;  /* 0x00000000ff0c7431 */ /* 0x000fe200000001ff */
        /* <DEDUP_REMOVED lines=43> */
.L_x_7034:
[----:B------:R-:W-:Y:S05]  /*10f60*/  BSYNC.RECONVERGENT B1 ;  /* 0x0000000000017941 */ /* 0x000fea0003800200 */
.L_x_7033:
        /* <DEDUP_REMOVED lines=10> */
.L_x_7032:
        /* <DEDUP_REMOVED lines=16> */
.L_x_7041:
[----:B------:R-:W-:Y:S01]  /*11110*/  VIADD R95, R95, 0x1 ;  /* 0x000000015f5f7836 */ /* 0x000fe20000000000 */
[----:B------:R-:W-:Y:S03]  /*11120*/  BSSY.RECONVERGENT B2, `(.L_x_7042) ;  /* 0x000000c000027945 */ /* 0x000fe60003800200 */
        /* <DEDUP_REMOVED lines=11> */
.L_x_7043:
[----:B------:R-:W-:Y:S05]  /*111e0*/  BSYNC.RECONVERGENT B2 ;  /* 0x0000000000027941 */ /* 0x000fea0003800200 */
.L_x_7042:
[----:B------:R-:W-:Y:S01]  /*111f0*/  IMAD.WIDE.U32 R70, R96, -0x326172a9, RZ ;  /* 0xcd9e8d5760467825 */ /* 0x000fe200078e00ff */
[----:B------:R-:W-:Y:S01]  /*11200*/  LOP3.LUT R68, R9, UR15, R75, 0x96, !PT ;  /* 0x0000000f09447c12 */ /* 0x000fe2000f8e964b */
[----:B------:R-:W-:Y:S02]  /*11210*/  UIADD3 UR5, UPT, UPT, UR14, 0x78dde6e4, URZ ;  /* 0x78dde6e40e057890 */ /* 0x000fe4000fffe0ff */
[----:B------:R-:W-:Y:S01]  /*11220*/  IMAD.MOV.U32 R4, RZ, RZ, R102 ;  /* 0x000000ffff047224 */ /* 0x000fe200078e0066 */
        /* <DEDUP_REMOVED lines=43> */
.L_x_7040:
[----:B------:R-:W-:Y:S05]  /*114e0*/  BSYNC.RECONVERGENT B1 ;  /* 0x0000000000017941 */ /* 0x000fea0003800200 */
.L_x_7039:
        /* <DEDUP_REMOVED lines=9> */
.L_x_7038:
        /* <DEDUP_REMOVED lines=16> */
.L_x_7047:
        /* <DEDUP_REMOVED lines=13> */
.L_x_7049:
[----:B------:R-:W-:Y:S05]  /*11750*/  BSYNC.RECONVERGENT B2 ;  /* 0x0000000000027941 */ /* 0x000fea0003800200 */
.L_x_7048:
        /* <DEDUP_REMOVED lines=47> */
.L_x_7046:
[----:B------:R-:W-:Y:S05]  /*11a50*/  BSYNC.RECONVERGENT B1 ;  /* 0x0000000000017941 */ /* 0x000fea0003800200 */
.L_x_7045:
        /* <DEDUP_REMOVED lines=10> */
.L_x_7044:
        /* <DEDUP_REMOVED lines=16> */
.L_x_7053:
        /* <DEDUP_REMOVED lines=13> */
.L_x_7055:
[----:B------:R-:W-:Y:S05]  /*11cd0*/  BSYNC.RECONVERGENT B2 ;  /* 0x0000000000027941 */ /* 0x000fea0003800200 */
.L_x_7054:
        /* <DEDUP_REMOVED lines=47> */
.L_x_7052:
[----:B------:R-:W-:Y:S05]  /*11fd0*/  BSYNC.RECONVERGENT B1 ;  /* 0x0000000000017941 */ /* 0x000fea0003800200 */
.L_x_7051:
        /* <DEDUP_REMOVED lines=9> */
.L_x_7050:
[----:B------:R-:W-:Y:S01]  /*12070*/  MOV R87, R72 ;  /* 0x0000004800577202 */ /* 0x000fe20000000f00 */
[----:B------:R-:W-:Y:S01]  /*12080*/  IMAD.MOV.U32 R12, RZ, RZ, R102 ;  /* 0x000000ffff0c7224 */ /* 0x000fe200078e0066 */
[----:B------:R-:W-:Y:S01]  /*12090*/  MOV R71, RZ ;  /* 0x000000ff00477202 */ /* 0x000fe20000000f00 */
        /* <DEDUP_REMOVED lines=17> */
.L_x_7058:
        /* <DEDUP_REMOVED lines=13> */
.L_x_7060:
[----:B------:R-:W-:Y:S05]  /*12280*/  BSYNC.RECONVERGENT B2 ;  /* 0x0000000000027941 */ /* 0x000fea0003800200 */
.L_x_7059:
        /* <DEDUP_REMOVED lines=47> */
.L_x_7057:
[----:B------:R-:W-:Y:S05]  /*12580*/  BSYNC.RECONVERGENT B1 ;  /* 0x0000000000017941 */ /* 0x000fea0003800200 */
.L_x_7056:
        /* <DEDUP_REMOVED lines=10> */
.L_x_7008:
[----:B------:R-:W0:Y:S02]  /*12630*/  LDC.64 R72, c[0x0][0x3a8] ;  /* 0x0000ea00ff487b82 */ /* 0x000e240000000a00 */
[----:B0-----:R-:W-:-:S05]  /*12640*/  IMAD.WIDE.U32 R72, R100, 0x20, R72 ;  /* 0x0000002064487825 */ /* 0x001fca00078e0048 */
[----:B-----5:R2:W-:Y:S04]  /*12650*/  STG.E.128 desc[UR12][R72.64], R64 ;  /* 0x0000004048007986 */ /* 0x0205e8000c101d0c */
[----:B------:R2:W-:Y:S01]  /*12660*/  STG.E.128 desc[UR12][R72.64+0x10], R68 ;  /* 0x0000104448007986 */ /* 0x0005e2000c101d0c */
[----:B------:R-:W-:Y:S05]  /*12670*/  BRA.U !UP2, `(.L_x_6963) ;  /* 0x000000010a507547 */ /* 0x000fea000b800000 */
[----:B------:R-:W-:Y:S01]  /*12680*/  IMAD.U32 R75, R2, 0x10000, RZ ;  /* 0x00010000024b7824 */ /* 0x000fe200078e00ff */
[----:B--2---:R-:W0:Y:S01]  /*12690*/  LDC.64 R72, c[0x0][0x3b0] ;  /* 0x0000ec00ff487b82 */ /* 0x004e220000000a00 */
        /* <DEDUP_REMOVED lines=18> */
.L_x_6963:
[----:B------:R-:W-:Y:S05]  /*127c0*/  BSYNC.RECONVERGENT B0 ;  /* 0x0000000000007941 */ /* 0x000fea0003800200 */
.L_x_6962:
[----:B0123--:R-:W-:Y:S01]  /*127d0*/  FADD.FTZ R72, RZ, R48 ;  /* 0x00000030ff487221 */ /* 0x00ffe20000010000 */
        /* <DEDUP_REMOVED lines=109> */
.L_x_7062:
[----:B------:R-:W-:Y:S05]  /*12eb0*/  BSYNC.RECONVERGENT B0 ;  /* 0x0000000000007941 */ /* 0x000fea0003800200 */
.L_x_7061:
        /* <DEDUP_REMOVED lines=12> */
.L_x_7064:
[----:B------:R-:W-:Y:S05]  /*12f80*/  BSYNC.RECONVERGENT B0 ;  /* 0x0000000000007941 */ /* 0x000fea0003800200 */
.L_x_7063:
[----:B------:R-:W1:Y:S01]  /*12f90*/  SHFL.DOWN PT, R98, R101, 0x4, 0x1f ;  /* 0x08801f0065627f89 */ /* 0x000e6200000e0000 */
[----:B------:R-:W-:Y:S01]  /*12fa0*/  ISETP.NE.AND P3, PT, R97, RZ, PT ;  /* 0x000000ff6100720c */ /* 0x000fe20003f65270 */
[----:B------:R-:W-:Y:S01]  /*12fb0*/  IMAD.U32 R107, RZ, RZ, UR22 ;  /* 0x00000016ff6b7e24 */ /* 0x000fe2000f8e00ff */
[----:B------:R-:W-:Y:S01]  /*12fc0*/  ISETP.NE.AND P4, PT, RZ, UR37, PT ;  /* 0x00000025ff007c0c */ /* 0x000fe2000bf85270 */
[----:B0-----:R-:W0:Y:S01]  /*12fd0*/  SHFL.DOWN PT, R75, R72, 0x4, 0x1f ;  /* 0x08801f00484b7f89 */ /* 0x001e2200000e0000 */
[----:B------:R-:W-:Y:S01]  /*12fe0*/  MOV R105, UR22 ;  /* 0x0000001600697c02 */ /* 0x000fe20008000f00 */
[----:B------:R-:W-:Y:S02]  /*12ff0*/  UISETP.GE.AND UP0, UPT, UR4, 0x1, UPT ;  /* 0x000000010400788c */ /* 0x000fe4000bf06270 */
        /* <DEDUP_REMOVED lines=40> */
[----:B------:R-:W-:-:S03]  /*13280*/  FMUL.FTZ R100, R103, R102 ;  /* 0x0000006667647220 */ /* 0x000fc60000410000 */
[----:B------:R-:W-:Y:S01]  /*13290*/  FMUL.FTZ R98, R98, R98 ;  /* 0x0000006262627220 */ /* 0x000fe20000410000 */
[----:B------:R-:W-:-:S03]  /*132a0*/  FFMA.FTZ R100, R75, R72, R100 ;  /* 0x000000484b647223 */ /* 0x000fc60000010064 */
[----:B------:R-:W-:Y:S01]  /*132b0*/  FMUL.FTZ R98, R75, R98 ;  /* 0x000000624b627220 */ /* 0x000fe20000410000 */
[----:B--2---:R-:W-:Y:S01]  /*132c0*/  FMUL.FTZ R100, R99, R100 ;  /* 0x0000006463647220 */ /* 0x004fe20000410000 */
[----:B---3--:R-:W-:Y:S02]  /*132d0*/  FADD.FTZ R74, R73, R74 ;  /* 0x0000004a494a7221 */ /* 0x008fe40000010000 */
[----:B------:R-:W-:Y:S01]  /*132e0*/  FMUL.FTZ R98, R98, R102 ;  /* 0x0000006662627220 */ /* 0x000fe20000410000 */
[----:B------:R-:W0:Y:S01]  /*132f0*/  @!P3 LDC.64 R72, c[0x0][0x3c8] ;  /* 0x0000f200ff48bb82 */ /* 0x000e220000000a00 */
[----:B------:R-:W2:Y:S02]  /*13300*/  SHFL.IDX PT, R103, R100, RZ, 0x1f ;  /* 0x00001fff64677589 */ /* 0x000ea400000e0000 */
[----:B------:R-:W-:-:S05]  /*13310*/  FFMA.FTZ R98, R99, R98, R74 ;  /* 0x0000006263627223 */ /* 0x000fca000001004a */
[----:B------:R-:W3:Y:S01]  /*13320*/  @!P3 LDC.64 R74, c[0x0][0x3c0] ;  /* 0x0000f000ff4abb82 */ /* 0x000ee20000000a00 */
[----:B------:R-:W1:Y:S01]  /*13330*/  SHFL.IDX PT, R98, R98, RZ, 0x1f ;  /* 0x00001fff62627589 */ /* 0x000e6200000e0000 */
[----:B0-----:R-:W-:-:S04]  /*13340*/  @!P3 IMAD.WIDE R72, R107, 0x4, R72 ;  /* 0x000000046b48b825 */ /* 0x001fc800078e0248 */
[----:B--2---:R-:W-:-:S05]  /*13350*/  FMUL.FTZ R99, R103, R103 ;  /* 0x0000006767637220 */ /* 0x004fca0000410000 */
[----:B------:R-:W-:Y:S01]  /*13360*/  FSEL R102, R99, RZ, P4 ;  /* 0x000000ff63667208 */ /* 0x000fe20002000000 */
[----:B---3--:R-:W-:-:S04]  /*13370*/  @!P3 IMAD.WIDE R74, R105, 0x4, R74 ;  /* 0x00000004694ab825 */ /* 0x008fc800078e024a */
[----:B-1----:R-:W-:-:S04]  /*13380*/  FFMA.FTZ R99, R98, UR38, R101 ;  /* 0x0000002662637c23 */ /* 0x002fc80008010065 */
[----:B------:R-:W-:Y:S01]  /*13390*/  FADD.FTZ R99, R99, R102 ;  /* 0x0000006663637221 */ /* 0x000fe20000010000 */
[----:B------:R0:W-:Y:S03]  /*133a0*/  @!P3 STG.E desc[UR12][R74.64], R103 ;  /* 0x000000674a00b986 */ /* 0x0001e6000c10190c */
[----:B------:R-:W1:Y:S02]  /*133b0*/  MUFU.RSQ R101, R99 ;  /* 0x0000006300657308 */ /* 0x000e640000001400 */
[----:B-1----:R0:W-:Y:S01]  /*133c0*/  @!P3 STG.E desc[UR12][R72.64], R101 ;  /* 0x000000654800b986 */ /* 0x0021e2000c10190c */
[----:B------:R-:W-:Y:S05]  /*133d0*/  BRA.U !UP0, `(.L_x_7065) ;  /* 0x00000009088c7547 */ /* 0x000fea000b800000 */
[----:B------:R-:W-:Y:S01]  /*133e0*/  UIADD3 UR4, UPT, UPT, UR4, -0x1, URZ ;  /* 0xffffffff04047890 */ /* 0x000fe2000fffe0ff */
[----:B------:R-:W-:Y:S01]  /*133f0*/  BSSY.RECONVERGENT B0, `(.L_x_7066) ;  /* 0x0000038000007945 */ /* 0x000fe20003800200 */
[----:B------:R-:W-:Y:S02]  /*13400*/  FSEL R100, R103, RZ, !P4 ;  /* 0x000000ff67647208 */ /* 0x000fe40006000000 */
[----:B------:R-:W-:-:S04]  /*13410*/  UIMAD UR4, UR4, UR36, URZ ;  /* 0x00000024040472a4 */ /* 0x000fc8000f8e02ff */
[----:B------:R-:W-:-:S04]  /*13420*/  USHF.R.S32.HI UR5, URZ, 0x1f, UR4 ;  /* 0x0000001fff057899 */ /* 0x000fc80008011404 */
[----:B------:R-:W-:-:S06]  /*13430*/  ULEA.HI UR5, UR5, UR4, URZ, 0x3 ;  /* 0x0000000405057291 */ /* 0x000fcc000f8f18ff */
[----:B0-----:R-:W-:-:S04]  /*13440*/  MOV R72, UR5 ;  /* 0x0000000500487c02 */ /* 0x001fc80008000f00 */
[----:B------:R-:W-:Y:S01]  /*13450*/  LEA.HI.SX32 R97, R72, R97, 0x1d ;  /* 0x0000006148617211 */ /* 0x000fe200078feaff */
[----:B------:R-:W-:Y:S06]  /*13460*/  @!P0 BRA `(.L_x_7067) ;  /* 0x0000000000c08947 */ /* 0x000fec0003800000 */
        /* <DEDUP_REMOVED lines=9> */
[----:B------:R-:W-:Y:S01]  /*13500*/  FMUL.FTZ R98, R101, R98 ;  /* 0x0000006265627220 */ /* 0x000fe20000410000 */
[----:B------:R-:W-:-:S02]  /*13510*/  IMAD.U32 R105, R22, 0x10000, RZ ;  /* 0x0001000016697824 */ /* 0x000fc400078e00ff */
[----:B------:R-:W-:Y:S01]  /*13520*/  FMUL.FTZ R74, R101, R74 ;  /* 0x0000004a654a7220 */ /* 0x000fe20000410000 */
[----:B------:R-:W-:Y:S01]  /*13530*/  FFMA.FTZ R72, R72, R73, R75 ;  /* 0x0000004948487223 */ /* 0x000fe2000001004b */
[--C-:B------:R-:W-:Y:S01]  /*13540*/  FADD.FTZ R102, R54, -R100.reuse ;  /* 0x8000006436667221 */ /* 0x100fe20000010000 */
[----:B------:R-:W-:Y:S01]  /*13550*/  FFMA.FTZ R104, R98, R105, R107 ;  /* 0x0000006962687223 */ /* 0x000fe2000001006b */
[----:B------:R-:W-:Y:S01]  /*13560*/  FFMA.FTZ R73, R74, R99, R103 ;  /* 0x000000634a497223 */ /* 0x000fe20000010067 */
[----:B------:R-:W-:Y:S01]  /*13570*/  SHF.L.U32 R111, R27, 0x10, RZ ;  /* 0x000000101b6f7819 */ /* 0x000fe200000006ff */
[----:B------:R-:W0:Y:S01]  /*13580*/  LDC.64 R98, c[0x0][0x428] ;  /* 0x00010a00ff627b82 */ /* 0x000e220000000a00 */
[----:B------:R-:W-:Y:S02]  /*13590*/  IMAD.U32 R109, R23, 0x10000, RZ ;  /* 0x00010000176d7824 */ /* 0x000fe400078e00ff */
[----:B------:R-:W-:Y:S01]  /*135a0*/  FMUL.FTZ R102, R101, R102 ;  /* 0x0000006665667220 */ /* 0x000fe20000410000 */
[--C-:B------:R-:W-:Y:S01]  /*135b0*/  FADD.FTZ R74, R49, -R100.reuse ;  /* 0x80000064314a7221 */ /* 0x100fe20000010000 */
[--C-:B------:R-:W-:Y:S01]  /*135c0*/  FADD.FTZ R106, R53, -R100.reuse ;  /* 0x80000064356a7221 */ /* 0x100fe20000010000 */
[--C-:B------:R-:W-:Y:S01]  /*135d0*/  FADD.FTZ R110, R55, -R100.reuse ;  /* 0x80000064376e7221 */ /* 0x100fe20000010000 */
[----:B------:R-:W-:Y:S01]  /*135e0*/  FFMA.FTZ R108, R102, R109, R111 ;  /* 0x0000006d666c7223 */ /* 0x000fe2000001006f */
        /* <DEDUP_REMOVED lines=24> */
.L_x_7067:
[----:B------:R-:W-:Y:S05]  /*13770*/  BSYNC.RECONVERGENT B0 ;  /* 0x0000000000007941 */ /* 0x000fea0003800200 */
.L_x_7066:
[----:B------:R-:W-:Y:S04]  /*13780*/  BSSY.RECONVERGENT B0, `(.L_x_7068) ;  /* 0x0000032000007945 */ /* 0x000fe80003800200 */
[----:B------:R-:W-:Y:S05]  /*13790*/  @!P1 BRA `(.L_x_7069) ;  /* 0x0000000000c09947 */ /* 0x000fea0003800000 */
[--C-:B0-----:R-:W-:Y:S01]  /*137a0*/  FADD.FTZ R72, R56, -R100.reuse ;  /* 0x8000006438487221 */ /* 0x101fe20000010000 */
[--C-:B------:R-:W-:Y:S01]  /*137b0*/  FADD.FTZ R98, R60, -R100.reuse ;  /* 0x800000643c627221 */ /* 0x100fe20000010000 */
[----:B------:R-:W-:Y:S01]  /*137c0*/  FADD.FTZ R74, R58, -R100 ;  /* 0x800000643a4a7221 */ /* 0x000fe20000010000 */
[----:B------:R-:W-:Y:S01]  /*137d0*/  SHF.L.U32 R73, R28, 0x10, RZ ;  /* 0x000000101c497819 */ /* 0x000fe200000006ff */
[----:B------:R-:W-:Y:S01]  /*137e0*/  IMAD.U32 R75, R32, 0x10000, RZ ;  /* 0x00010000204b7824 */ /* 0x000fe200078e00ff */
[----:B------:R-:W-:Y:S01]  /*137f0*/  SHF.L.U32 R99, R29, 0x10, RZ ;  /* 0x000000101d637819 */ /* 0x000fe200000006ff */
[C---:B------:R-:W-:Y:S01]  /*13800*/  FMUL.FTZ R72, R101.reuse, R72 ;  /* 0x0000004865487220 */ /* 0x040fe20000410000 */
[----:B------:R-:W-:Y:S01]  /*13810*/  SHF.L.U32 R105, R30, 0x10, RZ ;  /* 0x000000101e697819 */ /* 0x000fe200000006ff */
[----:B------:R-:W-:Y:S01]  /*13820*/  FMUL.FTZ R98, R101, R98 ;  /* 0x0000006265627220 */ /* 0x000fe20000410000 */
[----:B------:R-:W-:Y:S02]  /*13830*/  IMAD.U32 R103, R33, 0x10000, RZ ;  /* 0x0001000021677824 */ /* 0x000fe400078e00ff */
[----:B------:R-:W-:Y:S01]  /*13840*/  FMUL.FTZ R74, R101, R74 ;  /* 0x0000004a654a7220 */ /* 0x000fe20000410000 */
[----:B------:R-:W-:-:S02]  /*13850*/  IMAD.U32 R107, R34, 0x10000, RZ ;  /* 0x00010000226b7824 */ /* 0x000fc400078e00ff */
        /* <DEDUP_REMOVED lines=36> */
.L_x_7069:
[----:B------:R-:W-:Y:S05]  /*13aa0*/  BSYNC.RECONVERGENT B0 ;  /* 0x0000000000007941 */ /* 0x000fea0003800200 */
.L_x_7068:
        /* <DEDUP_REMOVED lines=19> */
[----:B------:R-:W-:Y:S01]  /*13be0*/  SHF.L.U32 R105, R40, 0x10, RZ ;  /* 0x0000001028697819 */ /* 0x000fe200000006ff */
[C---:B------:R-:W-:Y:S01]  /*13bf0*/  FMUL.FTZ R73, R101.reuse, R106 ;  /* 0x0000006a65497220 */ /* 0x040fe20000410000 */
[C---:B------:R-:W-:Y:S01]  /*13c00*/  FMUL.FTZ R74, R101.reuse, R110 ;  /* 0x0000006e654a7220 */ /* 0x040fe20000410000 */
[C---:B------:R-:W-:Y:S01]  /*13c10*/  FMUL.FTZ R75, R101.reuse, R112 ;  /* 0x00000070654b7220 */ /* 0x040fe20000410000 */
[----:B------:R-:W-:Y:S01]  /*13c20*/  FMUL.FTZ R102, R101, R114 ;  /* 0x0000007265667220 */ /* 0x000fe20000410000 */
[----:B------:R-:W-:Y:S02]  /*13c30*/  IMAD.U32 R103, R36, 0x10000, RZ ;  /* 0x0001000024677824 */ /* 0x000fe400078e00ff */
[----:B------:R-:W-:Y:S01]  /*13c40*/  FFMA.FTZ R101, R104, R107, R109 ;  /* 0x0000006b68657223 */ /* 0x000fe2000001006d */
[----:B------:R-:W-:Y:S01]  /*13c50*/  FFMA.FTZ R108, R108, R111, R113 ;  /* 0x0000006f6c6c7223 */ /* 0x000fe20000010071 */
[----:B------:R-:W-:Y:S01]  /*13c60*/  PRMT R107, R38, 0x7632, R107 ;  /* 0x00007632266b7816 */ /* 0x000fe2000000006b */
[----:B------:R-:W-:Y:S01]  /*13c70*/  FFMA.FTZ R100, R100, R103, R105 ;  /* 0x0000006764647223 */ /* 0x000fe20000010069 */
[----:B------:R-:W-:Y:S01]  /*13c80*/  PRMT R109, R42, 0x7632, R109 ;  /* 0x000076322a6d7816 */ /* 0x000fe2000000006d */
[----:B------:R-:W-:Y:S01]  /*13c90*/  IMAD.U32 R103, R85, 0x10000, RZ ;  /* 0x0001000055677824 */ /* 0x000fe200078e00ff */
[C---:B------:R-:W-:Y:S01]  /*13ca0*/  PRMT R111, R39.reuse, 0x7632, R111 ;  /* 0x00007632276f7816 */ /* 0x040fe2000000006f */
        /* <DEDUP_REMOVED lines=8> */
[----:B------:R-:W-:Y:S01]  /*13d30*/  FFMA.FTZ R104, R73, R104, R106 ;  /* 0x0000006849687223 */ /* 0x000fe2000001006a */
[----:B------:R-:W-:Y:S01]  /*13d40*/  SHF.L.U32 R109, R109, 0x10, RZ ;  /* 0x000000106d6d7819 */ /* 0x000fe200000006ff */
[----:B------:R-:W-:Y:S01]  /*13d50*/  FFMA.FTZ R75, R75, R110, R112 ;  /* 0x0000006e4b4b7223 */ /* 0x000fe20000010070 */
[----:B------:R-:W-:Y:S01]  /*13d60*/  SHF.L.U32 R105, R86, 0x10, RZ ;  /* 0x0000001056697819 */ /* 0x000fe200000006ff */
[----:B------:R-:W-:Y:S01]  /*13d70*/  FFMA.FTZ R102, R102, R111, R113 ;  /* 0x0000006f66667223 */ /* 0x000fe20000010071 */
[----:B0-----:R-:W-:-:S04]  /*13d80*/  IMAD.WIDE.U32 R98, R97, 0x10, R98 ;  /* 0x0000001061627825 */ /* 0x001fc800078e0062 */
[----:B------:R-:W-:Y:S01]  /*13d90*/  FFMA.FTZ R107, R74, R107, R109 ;  /* 0x0000006b4a6b7223 */ /* 0x000fe2000001006d */
[----:B------:R-:W-:Y:S01]  /*13da0*/  F2FP.BF16.F32.PACK_AB R73, R104, R101 ;  /* 0x000000656849723e */ /* 0x000fe200000010ff */
[----:B------:R-:W-:Y:S01]  /*13db0*/  FFMA.FTZ R103, R72, R103, R105 ;  /* 0x0000006748677223 */ /* 0x000fe20000010069 */
[----:B------:R-:W-:Y:S02]  /*13dc0*/  F2FP.BF16.F32.PACK_AB R75, R102, R75 ;  /* 0x0000004b664b723e */ /* 0x000fe400000010ff */
[----:B------:R-:W-:Y:S02]  /*13dd0*/  F2FP.BF16.F32.PACK_AB R74, R107, R108 ;  /* 0x0000006c6b4a723e */ /* 0x000fe400000010ff */
[----:B------:R-:W-:-:S05]  /*13de0*/  F2FP.BF16.F32.PACK_AB R72, R103, R100 ;  /* 0x000000646748723e */ /* 0x000fca00000010ff */
[----:B------:R2:W-:Y:S02]  /*13df0*/  STG.E.128 desc[UR12][R98.64], R72 ;  /* 0x0000004862007986 */ /* 0x0005e4000c101d0c */
.L_x_7070:
[----:B------:R-:W-:Y:S05]  /*13e00*/  BSYNC.RECONVERGENT B0 ;  /* 0x0000000000007941 */ /* 0x000fea0003800200 */
.L_x_7065:
[----:B------:R-:W-:Y:S02]  /*13e10*/  UIADD3 UR22, UPT, UPT, UR22, UR20, URZ ;  /* 0x0000001416167290 */ /* 0x000fe4000fffe0ff */
[----:B------:R-:W-:Y:S02]  /*13e20*/  UPLOP3.LUT UP1, UPT, UPT, UPT, UP1, 0x40, 0x4 ;  /* 0x000000000004789c */ /* 0x000fe40003f2e810 */
[----:B------:R-:W-:-:S09]  /*13e30*/  UISETP.GE.AND UP0, UPT, UR22, UR21, UPT ;  /* 0x000000151600728c */ /* 0x000fd2000bf06270 */
[----:B------:R-:W-:Y:S05]  /*13e40*/  BRA.U !UP0, `(.L_x_7071) ;  /* 0xfffffecd08b47547 */ /* 0x000fea000b83ffff */
[----:B------:R-:W-:Y:S05]  /*13e50*/  EXIT ;  /* 0x000000000000794d */ /* 0x000fea0003800000 */
.L_x_7072:
        /* <DEDUP_REMOVED lines=10> */
.L_x_20961:


//--------------------- .text._ZN10layer_norm13ln_fwd_kernelINS_13Kernel_traitsI13__nv_bfloat16S2_fS2_fjLj6144ELj1ELj1ELj8ELj16ENS_18Kernel_traits_baseILj6144ES2_S2_fS2_fjLj256EEEEELb1ELb0ELb1ELb1EEEvNS_9FwdParamsE --------------------------
	.section	.text._ZN10layer_norm13ln_fwd_kernelINS_13Kernel_traitsI13__nv_bfloat16S2_fS2_fjLj6144ELj1ELj1ELj8ELj16ENS_18Kernel_traits_baseILj6144ES2_S2_fS2_fjLj256EEEEELb1ELb0ELb1ELb1EEEvNS_9FwdParamsE,"ax",@progbits
	.align	128
        .global         _ZN10layer_norm13ln_fwd_kernelINS_13Kernel_traitsI13__nv_bfloat16S2_fS2_fjLj6144ELj1ELj1ELj8ELj16ENS_18Kernel_traits_baseILj6144ES2_S2_fS2_fjLj256EEEEELb1ELb0ELb1ELb1EEEvNS_9FwdParamsE
        .type           _ZN10layer_norm13ln_fwd_kernelINS_13Kernel_traitsI13__nv_bfloat16S2_fS2_fjLj6144ELj1ELj1ELj8ELj16ENS_18Kernel_traits_baseILj6144ES2_S2_fS2_fjLj256EEEEELb1ELb0ELb1ELb1EEEvNS_9FwdParamsE,@function
        .size           _ZN10layer_norm13ln_fwd_kernelINS_13Kernel_traitsI13__nv_bfloat16S2_fS2_fjLj6144ELj1ELj1ELj8ELj16ENS_18Kernel_traits_baseILj6144ES2_S2_fS2_fjLj256EEEEELb1ELb0ELb1ELb1EEEvNS_9FwdParamsE,(.L_x_20962 - _ZN10layer_norm13ln_fwd_kernelINS_13Kernel_traitsI13__nv_bfloat16S2_fS2_fjLj6144ELj1ELj1ELj8ELj16ENS_18Kernel_traits_baseILj6144ES2_S2_fS2_fjLj256EEEEELb1ELb0ELb1ELb1EEEvNS_9FwdParamsE)
        .other          _ZN10layer_norm13ln_fwd_kernelINS_13Kernel_traitsI13__nv_bfloat16S2_fS2_fjLj6144ELj1ELj1ELj8ELj16ENS_18Kernel_traits_baseILj6144ES2_S2_fS2_fjLj256EEEEELb1ELb0ELb1ELb1EEEvNS_9FwdParamsE,@"STO_CUDA_ENTRY STV_DEFAULT"
_ZN10layer_norm13ln_fwd_kernelINS_13Kernel_traitsI13__nv_bfloat16S2_fS2_fjLj6144ELj1ELj1ELj8ELj16ENS_18Kernel_traits_baseILj6144ES2_S2_fS2_fjLj256EEEEELb1ELb0ELb1ELb1EEEvNS_9FwdParamsE:
.text._ZN10layer_norm13ln_fwd_kernelINS_13Kernel_traitsI13__nv_bfloat16S2_fS2_fjLj6144ELj1ELj1ELj8ELj16ENS_18Kernel_traits_baseILj6144ES2_S2_fS2_fjLj256EEEEELb1ELb0ELb1ELb1EEEvNS_9FwdParamsE:
        /* <DEDUP_REMOVED lines=46> */
[----:B------:R-:W-:Y:S01]  /*02e0*/  @!P0 CS2R R40, SRZ ;  /* 0x0000000000288805 */ /* 0x000fe2000001ff00 */
[----:B------:R-:W-:Y:S01]  /*02f0*/  HFMA2 R83, -RZ, RZ, 0, 0 ;  /* 0x00000000ff537431 */ /* 0x000fe200000001ff */
        /* <DEDUP_REMOVED lines=25> */
[----:B------:R-:W-:Y:S01]  /*0490*/  UIADD3 UR34, UPT, UPT, UR12, 0x1715609d, URZ ;  /* 0x1715609d0c227890 */ /* 0x000fe2000fffe0ff */
[----:B------:R-:W-:Y:S01]  /*04a0*/  PRMT R78, R59, 0x7632, R78 ;  /* 0x000076323b4e7816 */ /* 0x000fe2000000004e */
[----:B------:R-:W-:Y:S01]  /*04b0*/  UIADD3 UR35, UPT, UPT, UR13, -0x56f99767, URZ ;  /* 0xa90668990d237890 */ /* 0x000fe2000fffe0ff */
[----:B------:R-:W-:Y:S01]  /*04c0*/  LOP3.LUT R2, R5, UR26, R2, 0x96, !PT ;  /* 0x0000001a05027c12 */ /* 0x000fe2000f8e9602 */
[C---:B------:R-:W-:Y:S01]  /*04d0*/  IMAD.HI.U32 R4, R3.reuse, -0x2daee0ad, RZ ;  /* 0xd2511f5303047827 */ /* 0x040fe200078e00ff */
[----:B------:R-:W-:Y:S01]  /*04e0*/  UIADD3 UR36, UPT, UPT, UR12, -0x4ab325aa, URZ ;  /* 0xb54cda560c247890 */ /* 0x000fe2000fffe0ff */
[----:B------:R-:W-:Y:S01]  /*04f0*/  PRMT R77, R58, 0x7632, R77 ;  /* 0x000076323a4d7816 */ /* 0x000fe2000000004d */
[----:B------:R-:W-:Y:S01]  /*0500*/  UIADD3 UR37, UPT, UPT, UR13, 0x646e171e, URZ ;  /* 0x646e171e0d257890 */ /* 0x000fe2000fffe0ff */
[----:B------:R-:W-:Y:S01]  /*0510*/  IMAD R6, R3, -0x2daee0ad, RZ ;  /* 0xd2511f5303067824 */ /* 0x000fe200078e02ff */
[----:B------:R-:W-:Y:S01]  /*0520*/  LOP3.LUT R4, R7, UR27, R4, 0x96, !PT ;  /* 0x0000001b07047c12 */ /* 0x000fe2000f8e9604 */
[----:B------:R-:W-:Y:S01]  /*0530*/  IMAD R3, R0, -0x326172a9, RZ ;  /* 0xcd9e8d5700037824 */ /* 0x000fe200078e02ff */
[----:B------:R-:W-:Y:S01]  /*0540*/  UIADD3 UR38, UPT, UPT, UR12, 0x5384540f, URZ ;  /* 0x5384540f0c267890 */ /* 0x000fe2000fffe0ff */
[----:B------:R-:W-:Y:S01]  /*0550*/  IMAD.HI.U32 R5, R2, -0x2daee0ad, RZ ;  /* 0xd2511f5302057827 */ /* 0x000fe200078e00ff */
        /* <DEDUP_REMOVED lines=14> */
[----:B------:R-:W0:Y:S01]  /*0640*/  LDCU UR23, c[0x0][0x404] ;  /* 0x00008080ff1777ac */ /* 0x000e220008000800 */
        /* <DEDUP_REMOVED lines=11> */
[C---:B------:R-:W-:Y:S01]  /*0700*/  IMAD.HI.U32 R0, R2.reuse, -0x326172a9, RZ ;  /* 0xcd9e8d5702007827 */ /* 0x040fe200078e00ff */
[----:B------:R-:W-:Y:S01]  /*0710*/  LOP3.LUT R4, R7, UR33, R4, 0x96, !PT ;  /* 0x0000002107047c12 */ /* 0x000fe2000f8e9604 */
[----:B------:R-:W2:Y:S01]  /*0720*/  LDCU.U8 UR24, c[0x0][0x410] ;  /* 0x00008200ff1877ac */ /* 0x000ea20008000000 */
[----:B------:R-:W-:Y:S01]  /*0730*/  PRMT R17, R49, 0x7632, R17 ;  /* 0x0000763231117816 */ /* 0x000fe20000000011 */
[----:B------:R-:W-:Y:S01]  /*0740*/  IMAD R6, R3, -0x2daee0ad, RZ ;  /* 0xd2511f5303067824 */ /* 0x000fe200078e02ff */
[----:B------:R-:W-:Y:S01]  /*0750*/  LOP3.LUT R0, R5, UR32, R0, 0x96, !PT ;  /* 0x0000002005007c12 */ /* 0x000fe2000f8e9600 */
[----:B------:R-:W-:Y:S01]  /*0760*/  IMAD R5, R2, -0x326172a9, RZ ;  /* 0xcd9e8d5702057824 */ /* 0x000fe200078e02ff */
[----:B------:R-:W-:Y:S01]  /*0770*/  PRMT R16, R48, 0x7632, R16 ;  /* 0x0000763230107816 */ /* 0x000fe20000000010 */
[----:B------:R-:W-:Y:S01]  /*0780*/  IMAD.HI.U32 R2, R4, -0x326172a9, RZ ;  /* 0xcd9e8d5704027827 */ /* 0x000fe200078e00ff */
[----:B------:R-:W-:Y:S01]  /*0790*/  PRMT R15, R47, 0x7632, R15 ;  /* 0x000076322f0f7816 */ /* 0x000fe2000000000f */
[----:B------:R-:W3:Y:S01]  /*07a0*/  LDCU UR25, c[0x0][0x400] ;  /* 0x00008000ff1977ac */ /* 0x000ee20008000800 */
[----:B------:R-:W-:Y:S01]  /*07b0*/  PRMT R14, R46, 0x7632, R14 ;  /* 0x000076322e0e7816 */ /* 0x000fe2000000000e */
[C---:B------:R-:W-:Y:S01]  /*07c0*/  IMAD.HI.U32 R3, R0.reuse, -0x2daee0ad, RZ ;  /* 0xd2511f5300037827 */ /* 0x040fe200078e00ff */
[----:B------:R-:W-:Y:S01]  /*07d0*/  LOP3.LUT R2, R5, UR34, R2, 0x96, !PT ;  /* 0x0000002205027c12 */ /* 0x000fe2000f8e9602 */
[----:B------:R-:W4:Y:S01]  /*07e0*/  LDCU.64 UR16, c[0x0][0x408] ;  /* 0x00008100ff1077ac */ /* 0x000f220008000a00 */
[----:B------:R-:W-:Y:S01]  /*07f0*/  PRMT R13, R45, 0x7632, R13 ;  /* 0x000076322d0d7816 */ /* 0x000fe2000000000d */
[----:B------:R-:W-:Y:S01]  /*0800*/  IMAD R7, R0, -0x2daee0ad, RZ ;  /* 0xd2511f5300077824 */ /* 0x000fe200078e02ff */
[----:B------:R-:W-:Y:S01]  /*0810*/  LOP3.LUT R3, R6, UR35, R3, 0x96, !PT ;  /* 0x0000002306037c12 */ /* 0x000fe2000f8e9603 */
[----:B------:R-:W-:Y:S01]  /*0820*/  IMAD.HI.U32 R6, R2, -0x2daee0ad, RZ ;  /* 0xd2511f5302067827 */ /* 0x000fe200078e00ff */
[----:B------:R-:W-:Y:S01]  /*0830*/  PRMT R12, R44, 0x7632, R12 ;  /* 0x000076322c0c7816 */ /* 0x000fe2000000000c */
[----:B------:R-:W0:Y:S01]  /*0840*/  LDCU.128 UR8, c[0x0][0x3f0] ;  /* 0x00007e00ff0877ac */ /* 0x000e220008000c00 */
[----:B------:R-:W-:Y:S01]  /*0850*/  PRMT R11, R41, 0x7632, R11 ;  /* 0x00007632290b7816 */ /* 0x000fe2000000000b */
[----:B------:R-:W-:Y:S01]  /*0860*/  IMAD R5, R4, -0x326172a9, RZ ;  /* 0xcd9e8d5704057824 */ /* 0x000fe200078e02ff */
[----:B------:R-:W-:Y:S01]  /*0870*/  LOP3.LUT R6, R7, UR37, R6, 0x96, !PT ;  /* 0x0000002507067c12 */ /* 0x000fe2000f8e9606 */
[C---:B------:R-:W-:Y:S01]  /*0880*/  IMAD.HI.U32 R0, R3.reuse, -0x326172a9, RZ ;  /* 0xcd9e8d5703007827 */ /* 0x040fe200078e00ff */
[----:B------:R-:W-:Y:S01]  /*0890*/  PRMT R9, R40, 0x7632, R9 ;  /* 0x0000763228097816 */ /* 0x000fe20000000009 */
[----:B------:R-:W0:Y:S02]  /*08a0*/  LDCU.64 UR18, c[0x0][0x3a0] ;  /* 0x00007400ff1277ac */ /* 0x000e240008000a00 */
[----:B------:R-:W-:Y:S01]  /*08b0*/  IMAD R4, R3, -0x326172a9, RZ ;  /* 0xcd9e8d5703047824 */ /* 0x000fe200078e02ff */
[----:B------:R-:W-:Y:S01]  /*08c0*/  LOP3.LUT R0, R5, UR36, R0, 0x96, !PT ;  /* 0x0000002405007c12 */ /* 0x000fe2000f8e9600 */
[----:B------:R-:W-:Y:S01]  /*08d0*/  IMAD R5, R2, -0x2daee0ad, RZ ;  /* 0xd2511f5302057824 */ /* 0x000fe200078e02ff */
[----:B------:R-:W0:Y:S01]  /*08e0*/  LDCU.64 UR20, c[0x0][0x380] ;  /* 0x00007000ff1477ac */ /* 0x000e220008000a00 */
        /* <DEDUP_REMOVED lines=17> */
[----:B01234-:R-:W-:-:S07]  /*0a00*/  IMAD R98, R0, -0x2daee0ad, RZ ;  /* 0xd2511f5300627824 */ /* 0x01ffce00078e02ff */
.L_x_7275:
[----:B------:R-:W-:-:S06]  /*0a10*/  UIMAD.WIDE UR4, UR7, 0x4, UR8 ;  /* 0x00000004070478a5 */ /* 0x000fcc000f8e0208 */
[----:B------:R-:W-:Y:S02]  /*0a20*/  IMAD.U32 R94, RZ, RZ, UR4 ;  /* 0x00000004ff5e7e24 */ /* 0x000fe4000f8e00ff */
[----:B-1----:R-:W-:-:S05]  /*0a30*/  IMAD.U32 R95, RZ, RZ, UR5 ;  /* 0x00000005ff5f7e24 */ /* 0x002fca000f8e00ff */
[----:B------:R-:W2:Y:S01]  /*0a40*/  LDG.E R94, desc[UR14][R94.64] ;  /* 0x0000000e5e5e7981 */ /* 0x000ea2000c1e1900 */
[----:B------:R-:W-:Y:S01]  /*0a50*/  UIMAD.WIDE UR4, UR7, 0x4, UR10 ;  /* 0x00000004070478a5 */ /* 0x000fe2000f8e020a */
[----:B------:R-:W-:Y:S01]  /*0a60*/  IMAD.MOV.U32 R92, RZ, RZ, RZ ;  /* 0x000000ffff5c7224 */ /* 0x000fe200078e00ff */
[----:B--2---:R-:W-:-:S13]  /*0a70*/  ISETP.GE.AND P0, PT, R94, 0x1, PT ;  /* 0x000000015e00780c */ /* 0x004fda0003f06270 */
[----:B0-----:R-:W0:Y:S01]  /*0a80*/  @P0 LDC.64 R22, c[0x0][0x390] ;  /* 0x0000e400ff160b82 */ /* 0x001e220000000a00 */
[----:B------:R-:W-:-:S05]  /*0a90*/  @P0 IADD3 R20, PT, PT, R94, -0x1, RZ ;  /* 0xffffffff5e140810 */ /* 0x000fca0007ffe0ff */
[----:B------:R-:W-:-:S05]  /*0aa0*/  @P0 IMAD R20, R20, UR22, RZ ;  /* 0x0000001614140c24 */ /* 0x000fca000f8e02ff */
[----:B------:R-:W-:-:S04]  /*0ab0*/  @P0 SHF.R.S32.HI R21, RZ, 0x1f, R20 ;  /* 0x0000001fff150819 */ /* 0x000fc80000011414 */
[----:B------:R-:W-:Y:S01]  /*0ac0*/  @P0 LEA.HI R24, R21, R20, RZ, 0x3 ;  /* 0x0000001415180211 */ /* 0x000fe200078f18ff */
[----:B------:R-:W-:Y:S01]  /*0ad0*/  IMAD.U32 R20, RZ, RZ, UR4 ;  /* 0x00000004ff147e24 */ /* 0x000fe2000f8e00ff */
[----:B------:R-:W-:Y:S02]  /*0ae0*/  MOV R21, UR5 ;  /* 0x0000000500157c02 */ /* 0x000fe40008000f00 */
[----:B------:R-:W-:-:S03]  /*0af0*/  @P0 LEA.HI.SX32 R92, R24, R103, 0x1d ;  /* 0x00000067185c0211 */ /* 0x000fc600078feaff */
[----:B------:R-:W2:Y:S02]  /*0b00*/  LDG.E R20, desc[UR14][R20.64] ;  /* 0x0000000e14147981 */ /* 0x000ea4000c1e1900 */
[----:B0-----:R-:W-:-:S05]  /*0b10*/  @P0 IMAD.WIDE.U32 R22, R92, 0x10, R22 ;  /* 0x000000105c160825 */ /* 0x001fca00078e0016 */
[----:B------:R-:W3:Y:S01]  /*0b20*/  @P0 LDG.E.128 R36, desc[UR14][R22.64] ;  /* 0x0000000e16240981 */ /* 0x000ee2000c1e1d00 */
[----:B------:R-:W-:Y:S02]  /*0b30*/  UIMAD UR4, UR7, UR22, URZ ;  /* 0x00000016070472a4 */ /* 0x000fe4000f8e02ff */
[----:B------:R-:W-:Y:S02]  /*0b40*/  UISETP.NE.U32.AND UP0, UPT, UR18, URZ, UPT ;  /* 0x000000ff1200728c */ /* 0x000fe4000bf05070 */
[----:B------:R-:W-:Y:S02]  /*0b50*/  USHF.R.S32.HI UR5, URZ, 0x1f, UR4 ;  /* 0x0000001fff057899 */ /* 0x000fe40008011404 */
[----:B------:R-:W-:Y:S02]  /*0b60*/  UISETP.NE.AND.EX UP0, UPT, UR19, URZ, UPT, UP0 ;  /* 0x000000ff1300728c */ /* 0x000fe4000bf05300 */
[----:B------:R-:W-:Y:S02]  /*0b70*/  ULEA.HI UR5, UR5, UR4, URZ, 0x3 ;  /* 0x0000000405057291 */ /* 0x000fe4000f8f18ff */
[----:B------:R-:W-:-:S04]  /*0b80*/  UIADD3 UR4, UPT, UPT, UR13, -0x24c28bd8, URZ ;  /* 0xdb3d74280d047890 */ /* 0x000fc8000fffe0ff */
[----:B------:R-:W-:-:S05]  /*0b90*/  IMAD.U32 R24, RZ, RZ, UR5 ;  /* 0x00000005ff187e24 */ /* 0x000fca000f8e00ff */
[----:B------:R-:W-:Y:S02]  /*0ba0*/  LEA.HI.SX32 R103, R24, R103, 0x1d ;  /* 0x0000006718677211 */ /* 0x000fe400078feaff */
[----:B--2---:R-:W-:Y:S02]  /*0bb0*/  R2UR UR6, R20 ;  /* 0x00000000140672ca */ /* 0x004fe400000e0000 */
[----:B---3--:R-:W-:Y:S01]  /*0bc0*/  PRMT R20, R36, 0x7632, R20 ;  /* 0x0000763224147816 */ /* 0x008fe20000000014 */
[----:B------:R-:W-:-:S12]  /*0bd0*/  BRA.U !UP0, `(.L_x_7073) ;  /* 0x00000029086c7547 */ /* 0x000fd8000b800000 */
[----:B------:R-:W0:Y:S02]  /*0be0*/  LDC.64 R22, c[0x0][0x3a0] ;  /* 0x0000e800ff167b82 */ /* 0x000e240000000a00 */
[----:B0-----:R-:W-:-:S05]  /*0bf0*/  IMAD.WIDE.U32 R22, R103, 0x20, R22 ;  /* 0x0000002067167825 */ /* 0x001fca00078e0016 */
[----:B------:R0:W5:Y:S04]  /*0c00*/  LDG.E.128 R32, desc[UR14][R22.64] ;  /* 0x0000000e16207981 */ /* 0x000168000c1e1d00 */
[----:B------:R0:W5:Y:S01]  /*0c10*/  LDG.E.128 R28, desc[UR14][R22.64+0x10] ;  /* 0x0000100e161c7981 */ /* 0x000162000c1e1d00 */
[----:B------:R-:W-:-:S13]  /*0c20*/  ISETP.GT.AND P1, PT, R94, RZ, PT ;  /* 0x000000ff5e00720c */ /* 0x000fda0003f24270 */
[----:B------:R-:W-:Y:S01]  /*0c30*/  @!P1 IMAD.MOV.U32 R21, RZ, RZ, R91 ;  /* 0x000000ffff159224 */ /* 0x000fe200078e005b */
[----:B------:R-:W-:Y:S01]  /*0c40*/  @!P1 MOV R20, R98 ;  /* 0x0000006200149202 */ /* 0x000fe20000000f00 */
[----:B0-----:R-:W-:Y:S06]  /*0c50*/  @!P1 BRA `(.L_x_7074) ;  /* 0x00000004003c9947 */ /* 0x001fec0003800000 */
        /* <DEDUP_REMOVED lines=15> */
.L_x_7076:
        /* <DEDUP_REMOVED lines=12> */
.L_x_7077:
        /* <DEDUP_REMOVED lines=42> */
.L_x_7075:
        /* <DEDUP_REMOVED lines=9> */
[----:B-----5:R-:W-:-:S07]  /*1140*/  FADD.FTZ R32, R32, R23 ;  /* 0x0000001720207221 */ /* 0x020fce0000010000 */
.L_x_7074:
[----:B------:R-:W-:Y:S02]  /*1150*/  @!P1 IMAD.MOV.U32 R23, RZ, RZ, R21 ;  /* 0x000000ffff179224 */ /* 0x000fe400078e0015 */
        /* <DEDUP_REMOVED lines=17> */
.L_x_7080:
        /* <DEDUP_REMOVED lines=12> */
.L_x_7081:
        /* <DEDUP_REMOVED lines=42> */
.L_x_7079:
[----:B------:R-:W-:Y:S01]  /*15d0*/  PRMT R20, R36, 0x7632, R20 ;  /* 0x0000763224147816 */ /* 0x000fe20000000014 */
        /* <DEDUP_REMOVED lines=9> */
[----:B-----5:R-:W-:-:S07]  /*1670*/  FADD.FTZ R33, R33, R20 ;  /* 0x0000001421217221 */ /* 0x020fce0000010000 */
.L_x_7078:
        /* <DEDUP_REMOVED lines=18> */
.L_x_7084:
        /* <DEDUP_REMOVED lines=12> */
.L_x_7085:
        /* <DEDUP_REMOVED lines=42> */
.L_x_7083:
[----:B------:R-:W-:Y:S01]  /*1b00*/  HFMA2 R23, -RZ, RZ, 0.1171875, 0 ;  /* 0x2f800000ff177431 */ /* 0x000fe200000001ff */
[----:B------:R-:W-:Y:S01]  /*1b10*/  I2FP.F32.U32 R6, R6 ;  /* 0x0000000600067245 */ /* 0x000fe20000201000 */
[----:B------:R-:W-:-:S04]  /*1b20*/  IMAD.U32 R22, R37, 0x10000, RZ ;  /* 0x0001000025167824 */ /* 0x000fc800078e00ff */
[----:B------:R-:W-:Y:S01]  /*1b30*/  FMUL.FTZ R22, R22, UR17 ;  /* 0x0000001116167c20 */ /* 0x000fe20008410000 */
[----:B------:R-:W-:-:S03]  /*1b40*/  FFMA.FTZ R6, R6, R23, 1.1641532182693481445e-10 ;  /* 0x2f00000006067423 */ /* 0x000fc60000010017 */
[----:B------:R-:W-:Y:S02]  /*1b50*/  FMUL.FTZ R22, R22, UR16 ;  /* 0x0000001016167c20 */ /* 0x000fe40008410000 */
[----:B------:R-:W-:-:S04]  /*1b60*/  FSETP.GTU.FTZ.AND P2, PT, R6, UR23, PT ;  /* 0x0000001706007c0b */ /* 0x000fc8000bf5c000 */
[----:B------:R-:W-:Y:S02]  /*1b70*/  FSEL R23, R22, RZ, !P2 ;  /* 0x000000ff16177208 */ /* 0x000fe40005000000 */
[----:B------:R-:W-:-:S03]  /*1b80*/  SEL R6, RZ, 0x1, P2 ;  /* 0x00000001ff067807 */ /* 0x000fc60001000000 */
[----:B-----5:R-:W-:-:S07]  /*1b90*/  FADD.FTZ R34, R34, R23 ;  /* 0x0000001722227221 */ /* 0x020fce0000010000 */
.L_x_7082:
[----:B------:R-:W-:Y:S01]  /*1ba0*/  @!P1 IMAD.MOV.U32 R23, RZ, RZ, R21 ;  /* 0x000000ffff179224 */ /* 0x000fe200078e0015 */
        /* <DEDUP_REMOVED lines=17> */
.L_x_7088:
        /* <DEDUP_REMOVED lines=12> */
.L_x_7089:
        /* <DEDUP_REMOVED lines=42> */
.L_x_7087:
[----:B------:R-:W-:Y:S01]  /*2020*/  PRMT R20, R37, 0x7632, R20 ;  /* 0x0000763225147816 */ /* 0x000fe20000000014 */
        /* <DEDUP_REMOVED lines=10> */
.L_x_7086:
        /* <DEDUP_REMOVED lines=18> */
.L_x_7092:
        /* <DEDUP_REMOVED lines=12> */
.L_x_7093:
        /* <DEDUP_REMOVED lines=42> */
.L_x_7091:
[----:B------:R-:W-:Y:S01]  /*2550*/  I2FP.F32.U32 R4, R4 ;  /* 0x0000000400047245 */ /* 0x000fe20000201000 */
[----:B------:R-:W-:Y:S02]  /*2560*/  IMAD.MOV.U32 R23, RZ, RZ, 0x2f800000 ;  /* 0x2f800000ff177424 */ /* 0x000fe400078e00ff */
        /* <DEDUP_REMOVED lines=8> */
.L_x_7090:
        /* <DEDUP_REMOVED lines=18> */
.L_x_7096:
        /* <DEDUP_REMOVED lines=12> */
.L_x_7097:
        /* <DEDUP_REMOVED lines=42> */
.L_x_7095:
[----:B------:R-:W-:Y:S01]  /*2a70*/  HFMA2 R24, -RZ, RZ, 0.1171875, 0 ;  /* 0x2f800000ff187431 */ /* 0x000fe200000001ff */
[----:B------:R-:W-:Y:S02]  /*2a80*/  PRMT R20, R38, 0x7632, R20 ;  /* 0x0000763226147816 */ /* 0x000fe40000000014 */
        /* <DEDUP_REMOVED lines=8> */
[----:B-----5:R-:W-:-:S07]  /*2b10*/  FADD.FTZ R29, R29, R20 ;  /* 0x000000141d1d7221 */ /* 0x020fce0000010000 */
.L_x_7094:
        /* <DEDUP_REMOVED lines=18> */
.L_x_7100:
        /* <DEDUP_REMOVED lines=12> */
.L_x_7101:
        /* <DEDUP_REMOVED lines=42> */
.L_x_7099:
        /* <DEDUP_REMOVED lines=10> */
.L_x_7098:
        /* <DEDUP_REMOVED lines=18> */
.L_x_7104:
        /* <DEDUP_REMOVED lines=12> */
.L_x_7105:
        /* <DEDUP_REMOVED lines=43> */
.L_x_7103:
        /* <DEDUP_REMOVED lines=10> */
[----:B-----5:R-:W-:Y:S01]  /*3570*/  FADD.FTZ R31, R31, R20 ;  /* 0x000000141f1f7221 */ /* 0x020fe20000010000 */
[----:B------:R-:W-:Y:S06]  /*3580*/  BRA `(.L_x_7102) ;  /* 0x0000002400fc7947 */ /* 0x000fec0003800000 */
.L_x_7073:
[----:B------:R-:W-:Y:S02]  /*3590*/  HFMA2 R32, -RZ, RZ, 0, 0 ;  /* 0x00000000ff207431 */ /* 0x000fe400000001ff */
[----:B------:R-:W-:Y:S02]  /*35a0*/  IMAD.MOV.U32 R21, RZ, RZ, R91 ;  /* 0x000000ffff157224 */ /* 0x000fe400078e005b */
        /* <DEDUP_REMOVED lines=17> */
.L_x_7108:
        /* <DEDUP_REMOVED lines=12> */
.L_x_7109:
        /* <DEDUP_REMOVED lines=43> */
.L_x_7107:
[----:B------:R-:W-:Y:S01]  /*3a30*/  HFMA2 R23, -RZ, RZ, 0.1171875, 0 ;  /* 0x2f800000ff177431 */ /* 0x000fe200000001ff */
[----:B------:R-:W-:Y:S01]  /*3a40*/  I2FP.F32.U32 R8, R8 ;  /* 0x0000000800087245 */ /* 0x000fe20000201000 */
[----:B------:R-:W-:-:S04]  /*3a50*/  IMAD.U32 R22, R36, 0x10000, RZ ;  /* 0x0001000024167824 */ /* 0x000fc800078e00ff */
[----:B------:R-:W-:Y:S01]  /*3a60*/  FMUL.FTZ R22, R22, UR17 ;  /* 0x0000001116167c20 */ /* 0x000fe20008410000 */
[----:B------:R-:W-:-:S03]  /*3a70*/  FFMA.FTZ R8, R8, R23, 1.1641532182693481445e-10 ;  /* 0x2f00000008087423 */ /* 0x000fc60000010017 */
[----:B------:R-:W-:Y:S02]  /*3a80*/  FMUL.FTZ R22, R22, UR16 ;  /* 0x0000001016167c20 */ /* 0x000fe40008410000 */
[----:B------:R-:W-:-:S04]  /*3a90*/  FSETP.GTU.FTZ.AND P1, PT, R8, UR23, PT ;  /* 0x0000001708007c0b */ /* 0x000fc8000bf3c000 */
[----:B------:R-:W-:Y:S02]  /*3aa0*/  SEL R8, RZ, 0x1, P1 ;  /* 0x00000001ff087807 */ /* 0x000fe40000800000 */
[----:B------:R-:W-:-:S07]  /*3ab0*/  FSEL R32, R22, RZ, !P1 ;  /* 0x000000ff16207208 */ /* 0x000fce0004800000 */
.L_x_7106:
[----:B------:R-:W-:Y:S01]  /*3ac0*/  IMAD.MOV.U32 R22, RZ, RZ, R21 ;  /* 0x000000ffff167224 */ /* 0x000fe200078e0015 */
[----:B------:R-:W-:Y:S01]  /*3ad0*/  MOV R33, RZ ;  /* 0x000000ff00217202 */ /* 0x000fe20000000f00 */
        /* <DEDUP_REMOVED lines=13> */
.L_x_7112:
        /* <DEDUP_REMOVED lines=12> */
.L_x_7113:
        /* <DEDUP_REMOVED lines=43> */
.L_x_7111:
        /* <DEDUP_REMOVED lines=9> */
.L_x_7110:
        /* <DEDUP_REMOVED lines=15> */
.L_x_7116:
        /* <DEDUP_REMOVED lines=12> */
.L_x_7117:
        /* <DEDUP_REMOVED lines=43> */
.L_x_7115:
        /* <DEDUP_REMOVED lines=9> */
.L_x_7114:
        /* <DEDUP_REMOVED lines=15> */
.L_x_7120:
        /* <DEDUP_REMOVED lines=12> */
.L_x_7121:
        /* <DEDUP_REMOVED lines=43> */
.L_x_7119:
        /* <DEDUP_REMOVED lines=10> */
.L_x_7118:
        /* <DEDUP_REMOVED lines=15> */
.L_x_7124:
        /* <DEDUP_REMOVED lines=12> */
.L_x_7125:
        /* <DEDUP_REMOVED lines=43> */
.L_x_7123:
        /* <DEDUP_REMOVED lines=9> */
.L_x_7122:
        /* <DEDUP_REMOVED lines=15> */
.L_x_7128:
        /* <DEDUP_REMOVED lines=12> */
.L_x_7129:
        /* <DEDUP_REMOVED lines=43> */
.L_x_7127:
        /* <DEDUP_REMOVED lines=10> */
.L_x_7126:
        /* <DEDUP_REMOVED lines=15> */
.L_x_7132:
        /* <DEDUP_REMOVED lines=12> */
.L_x_7133:
        /* <DEDUP_REMOVED lines=43> */
.L_x_7131:
        /* <DEDUP_REMOVED lines=9> */
.L_x_7130:
        /* <DEDUP_REMOVED lines=15> */
.L_x_7135:
        /* <DEDUP_REMOVED lines=12> */
.L_x_7136:
        /* <DEDUP_REMOVED lines=43> */
.L_x_7134:
        /* <DEDUP_REMOVED lines=10> */
.L_x_7102:
[----:B------:R-:W0:Y:S02]  /*5d80*/  LDC.64 R88, c[0x0][0x3a8] ;  /* 0x0000ea00ff587b82 */ /* 0x000e240000000a00 */
[----:B0-----:R-:W-:-:S05]  /*5d90*/  IMAD.WIDE.U32 R20, R103, 0x20, R88 ;  /* 0x0000002067147825 */ /* 0x001fca00078e0058 */
[----:B-----5:R0:W-:Y:S04]  /*5da0*/  STG.E.128 desc[UR14][R20.64], R32 ;  /* 0x0000002014007986 */ /* 0x0201e8000c101d0e */
[----:B------:R0:W-:Y:S01]  /*5db0*/  STG.E.128 desc[UR14][R20.64+0x10], R28 ;  /* 0x0000101c14007986 */ /* 0x0001e2000c101d0e */
[----:B------:R-:W-:Y:S05]  /*5dc0*/  @!P0 BRA `(.L_x_7137) ;  /* 0x0000000000508947 */ /* 0x000fea0003800000 */
        /* <DEDUP_REMOVED lines=20> */
.L_x_7137:
[----:B------:R-:W-:Y:S05]  /*5f10*/  @!P0 BRA `(.L_x_7138) ;  /* 0x0000000000108947 */ /* 0x000fea0003800000 */
[----:B------:R-:W2:Y:S01]  /*5f20*/  LDC.64 R36, c[0x0][0x390] ;  /* 0x0000e400ff247b82 */ /* 0x000ea20000000a00 */
[----:B01----:R-:W-:-:S05]  /*5f30*/  IADD3 R21, PT, PT, R92, 0x100, RZ ;  /* 0x000001005c157810 */ /* 0x003fca0007ffe0ff */
[----:B--2---:R-:W-:-:S06]  /*5f40*/  IMAD.WIDE.U32 R36, R21, 0x10, R36 ;  /* 0x0000001015247825 */ /* 0x004fcc00078e0024 */
[----:B------:R-:W5:Y:S02]  /*5f50*/  LDG.E.128 R36, desc[UR14][R36.64] ;  /* 0x0000000e24247981 */ /* 0x000f64000c1e1d00 */
.L_x_7138:
[----:B------:R-:W-:Y:S05]  /*5f60*/  BRA.U !UP0, `(.L_x_7139) ;  /* 0x0000002908787547 */ /* 0x000fea000b800000 */
[----:B------:R-:W2:Y:S01]  /*5f70*/  LDC.64 R64, c[0x0][0x3a0] ;  /* 0x0000e800ff407b82 */ /* 0x000ea20000000a00 */
[----:B01----:R-:W-:-:S04]  /*5f80*/  VIADD R21, R103, 0x100 ;  /* 0x0000010067157836 */ /* 0x003fc80000000000 */
[----:B--2---:R-:W-:-:S05]  /*5f90*/  IMAD.WIDE.U32 R64, R21, 0x20, R64 ;  /* 0x0000002015407825 */ /* 0x004fca00078e0040 */
        /* <DEDUP_REMOVED lines=21> */
.L_x_7142:
        /* <DEDUP_REMOVED lines=12> */
.L_x_7143:
        /* <DEDUP_REMOVED lines=42> */
.L_x_7141:
        /* <DEDUP_REMOVED lines=10> */
.L_x_7140:
        /* <DEDUP_REMOVED lines=18> */
.L_x_7146:
        /* <DEDUP_REMOVED lines=12> */
.L_x_7147:
        /* <DEDUP_REMOVED lines=43> */
.L_x_7145:
        /* <DEDUP_REMOVED lines=11> */
.L_x_7144:
        /* <DEDUP_REMOVED lines=18> */
.L_x_7150:
        /* <DEDUP_REMOVED lines=12> */
.L_x_7151:
        /* <DEDUP_REMOVED lines=42> */
.L_x_7149:
        /* <DEDUP_REMOVED lines=10> */
.L_x_7148:
        /* <DEDUP_REMOVED lines=18> */
.L_x_7154:
        /* <DEDUP_REMOVED lines=12> */
.L_x_7155:
        /* <DEDUP_REMOVED lines=43> */
.L_x_7153:
        /* <DEDUP_REMOVED lines=11> */
.L_x_7152:
        /* <DEDUP_REMOVED lines=18> */
.L_x_7158:
        /* <DEDUP_REMOVED lines=12> */
.L_x_7159:
        /* <DEDUP_REMOVED lines=42> */
.L_x_7157:
        /* <DEDUP_REMOVED lines=10> */
.L_x_7156:
        /* <DEDUP_REMOVED lines=18> */
.L_x_7162:
        /* <DEDUP_REMOVED lines=12> */
.L_x_7163:
        /* <DEDUP_REMOVED lines=43> */
.L_x_7161:
        /* <DEDUP_REMOVED lines=11> */
.L_x_7160:
        /* <DEDUP_REMOVED lines=18> */
.L_x_7166:
        /* <DEDUP_REMOVED lines=12> */
.L_x_7167:
        /* <DEDUP_REMOVED lines=42> */
.L_x_7165:
        /* <DEDUP_REMOVED lines=10> */
.L_x_7164:
        /* <DEDUP_REMOVED lines=18> */
.L_x_7170:
        /* <DEDUP_REMOVED lines=12> */
.L_x_7171:
        /* <DEDUP_REMOVED lines=42> */
.L_x_7169:
        /* <DEDUP_REMOVED lines=12> */
.L_x_7139:
[----:B01----:R-:W-:Y:S01]  /*8950*/  MOV R20, R66 ;  /* 0x0000004200147202 */ /* 0x003fe20000000f00 */
[----:B------:R-:W-:Y:S02]  /*8960*/  IMAD.MOV.U32 R100, RZ, RZ, R102 ;  /* 0x000000ffff647224 */ /* 0x000fe400078e0066 */
[----:B------:R-:W-:Y:S01]  /*8970*/  IMAD.MOV.U32 R24, RZ, RZ, RZ ;  /* 0x000000ffff187224 */ /* 0x000fe200078e00ff */
        /* <DEDUP_REMOVED lines=16> */
.L_x_7174:
        /* <DEDUP_REMOVED lines=12> */
.L_x_7175:
        /* <DEDUP_REMOVED lines=42> */
.L_x_7173:
        /* <DEDUP_REMOVED lines=9> */
.L_x_7172:
[----:B------:R-:W-:Y:S01]  /*8e70*/  MOV R21, R20 ;  /* 0x0000001400157202 */ /* 0x000fe20000000f00 */
[----:B------:R-:W-:Y:S01]  /*8e80*/  IMAD.MOV.U32 R25, RZ, RZ, RZ ;  /* 0x000000ffff197224 */ /* 0x000fe200078e00ff */
        /* <DEDUP_REMOVED lines=13> */
.L_x_7178:
        /* <DEDUP_REMOVED lines=12> */
.L_x_7179:
        /* <DEDUP_REMOVED lines=43> */
.L_x_7177:
        /* <DEDUP_REMOVED lines=10> */
.L_x_7176:
        /* <DEDUP_REMOVED lines=15> */
.L_x_7182:
        /* <DEDUP_REMOVED lines=12> */
.L_x_7183:
        /* <DEDUP_REMOVED lines=43> */
.L_x_7181:
        /* <DEDUP_REMOVED lines=9> */
.L_x_7180:
        /* <DEDUP_REMOVED lines=15> */
.L_x_7186:
        /* <DEDUP_REMOVED lines=12> */
.L_x_7187:
        /* <DEDUP_REMOVED lines=43> */
.L_x_7185:
        /* <DEDUP_REMOVED lines=10> */
.L_x_7184:
        /* <DEDUP_REMOVED lines=15> */
.L_x_7190:
        /* <DEDUP_REMOVED lines=12> */
.L_x_7191:
        /* <DEDUP_REMOVED lines=43> */
.L_x_7189:
        /* <DEDUP_REMOVED lines=9> */
.L_x_7188:
[----:B------:R-:W-:Y:S01]  /*a250*/  MOV R23, R22 ;  /* 0x0000001600177202 */ /* 0x000fe20000000f00 */
[----:B------:R-:W-:Y:S01]  /*a260*/  IMAD.MOV.U32 R21, RZ, RZ, RZ ;  /* 0x000000ffff157224 */ /* 0x000fe200078e00ff */
        /* <DEDUP_REMOVED lines=13> */
.L_x_7194:
        /* <DEDUP_REMOVED lines=12> */
.L_x_7195:
        /* <DEDUP_REMOVED lines=43> */
.L_x_7193:
        /* <DEDUP_REMOVED lines=10> */
.L_x_7192:
        /* <DEDUP_REMOVED lines=15> */
.L_x_7198:
        /* <DEDUP_REMOVED lines=12> */
.L_x_7199:
        /* <DEDUP_REMOVED lines=43> */
.L_x_7197:
        /* <DEDUP_REMOVED lines=9> */
.L_x_7196:
        /* <DEDUP_REMOVED lines=15> */
.L_x_7201:
        /* <DEDUP_REMOVED lines=12> */
.L_x_7202:
        /* <DEDUP_REMOVED lines=43> */
.L_x_7200:
        /* <DEDUP_REMOVED lines=10> */
.L_x_7168:
[----:B------:R-:W-:Y:S01]  /*b140*/  VIADD R65, R103, 0x100 ;  /* 0x0000010067417836 */ /* 0x000fe20000000000 */
[----:B------:R-:W-:-:S03]  /*b150*/  IADD3 R101, PT, PT, R92, 0x200, RZ ;  /* 0x000002005c657810 */ /* 0x000fc60007ffe0ff */
[----:B------:R-:W-:-:S05]  /*b160*/  IMAD.WIDE.U32 R64, R65, 0x20, R88 ;  /* 0x0000002041407825 */ /* 0x000fca00078e0058 */
[----:B-----5:R0:W-:Y:S04]  /*b170*/  STG.E.128 desc[UR14][R64.64], R24 ;  /* 0x0000001840007986 */ /* 0x0201e8000c101d0e */
[----:B------:R0:W-:Y:S01]  /*b180*/  STG.E.128 desc[UR14][R64.64+0x10], R20 ;  /* 0x0000101440007986 */ /* 0x0001e2000c101d0e */
[----:B------:R-:W-:Y:S05]  /*b190*/  @!P0 BRA `(.L_x_7203) ;  /* 0x0000000000548947 */ /* 0x000fea0003800000 */
[----:B------:R-:W-:Y:S01]  /*b1a0*/  IMAD.U32 R67, R2, 0x10000, RZ ;  /* 0x0001000002437824 */ /* 0x000fe200078e00ff */
[----:B0-----:R-:W0:Y:S01]  /*b1b0*/  LDC.64 R64, c[0x0][0x3b0] ;  /* 0x0000ec00ff407b82 */ /* 0x001e220000000a00 */
        /* <DEDUP_REMOVED lines=19> */
.L_x_7203:
[----:B------:R-:W-:Y:S05]  /*b2f0*/  @!P0 BRA `(.L_x_7204) ;  /* 0x00000000000c8947 */ /* 0x000fea0003800000 */
[----:B------:R-:W2:Y:S02]  /*b300*/  LDC.64 R36, c[0x0][0x390] ;  /* 0x0000e400ff247b82 */ /* 0x000ea40000000a00 */
[----:B--2---:R-:W-:-:S06]  /*b310*/  IMAD.WIDE.U32 R36, R101, 0x10, R36 ;  /* 0x0000001065247825 */ /* 0x004fcc00078e0024 */
[----:B------:R-:W5:Y:S02]  /*b320*/  LDG.E.128 R36, desc[UR14][R36.64] ;  /* 0x0000000e24247981 */ /* 0x000f64000c1e1d00 */
.L_x_7204:
[----:B------:R-:W-:Y:S01]  /*b330*/  VIADD R103, R103, 0x200 ;  /* 0x0000020067677836 */ /* 0x000fe20000000000 */
[----:B------:R-:W-:Y:S06]  /*b340*/  BRA.U !UP0, `(.L_x_7205) ;  /* 0x0000002908787547 */ /* 0x000fec000b800000 */
[----:B------:R-:W2:Y:S02]  /*b350*/  LDC.64 R92, c[0x0][0x3a0] ;  /* 0x0000e800ff5c7b82 */ /* 0x000ea40000000a00 */
[----:B--2---:R-:W-:-:S05]  /*b360*/  IMAD.WIDE.U32 R92, R103, 0x20, R92 ;  /* 0x00000020675c7825 */ /* 0x004fca00078e005c */
[----:B------:R2:W5:Y:S04]  /*b370*/  LDG.E.128 R68, desc[UR14][R92.64] ;  /* 0x0000000e5c447981 */ /* 0x000568000c1e1d00 */
[----:B01----:R2:W5:Y:S01]  /*b380*/  LDG.E.128 R64, desc[UR14][R92.64+0x10] ;  /* 0x0000100e5c407981 */ /* 0x003562000c1e1d00 */
[----:B------:R-:W-:-:S13]  /*b390*/  ISETP.GT.AND P1, PT, R94, RZ, PT ;  /* 0x000000ff5e00720c */ /* 0x000fda0003f24270 */
[----:B------:R-:W-:Y:S01]  /*b3a0*/  @!P1 MOV R94, R91 ;  /* 0x0000005b005e9202 */ /* 0x000fe20000000f00 */
[----:B------:R-:W-:Y:S01]  /*b3b0*/  @!P1 IMAD.MOV.U32 R98, RZ, RZ, R100 ;  /* 0x000000ffff629224 */ /* 0x000fe200078e0064 */
[----:B--2---:R-:W-:Y:S06]  /*b3c0*/  @!P1 BRA `(.L_x_7206) ;  /* 0x00000004003c9947 */ /* 0x004fec0003800000 */
        /* <DEDUP_REMOVED lines=15> */
.L_x_7208:
        /* <DEDUP_REMOVED lines=12> */
.L_x_7209:
        /* <DEDUP_REMOVED lines=41> */
[----:B------:R-:W-:-:S07]  /*b810*/  LOP3.LUT R84, R84, UR42, R99, 0x96, !PT ;  /* 0x0000002a54547c12 */ /* 0x000fce000f8e9663 */
.L_x_7207:
        /* <DEDUP_REMOVED lines=10> */
.L_x_7206:
        /* <DEDUP_REMOVED lines=18> */
.L_x_7212:
        /* <DEDUP_REMOVED lines=12> */
.L_x_7213:
        /* <DEDUP_REMOVED lines=43> */
.L_x_7211:
        /* <DEDUP_REMOVED lines=11> */
.L_x_7210:
        /* <DEDUP_REMOVED lines=18> */
.L_x_7216:
        /* <DEDUP_REMOVED lines=12> */
.L_x_7217:
        /* <DEDUP_REMOVED lines=42> */
.L_x_7215:
        /* <DEDUP_REMOVED lines=10> */
.L_x_7214:
[----:B------:R-:W-:Y:S01]  /*c320*/  @!P1 MOV R92, R93 ;  /* 0x0000005d005c9202 */ /* 0x000fe20000000f00 */
[----:B------:R-:W-:Y:S01]  /*c330*/  @!P1 IMAD.MOV.U32 R91, RZ, RZ, R98 ;  /* 0x000000ffff5b9224 */ /* 0x000fe200078e0062 */
        /* <DEDUP_REMOVED lines=16> */
.L_x_7220:
        /* <DEDUP_REMOVED lines=12> */
.L_x_7221:
        /* <DEDUP_REMOVED lines=43> */
.L_x_7219:
        /* <DEDUP_REMOVED lines=11> */
.L_x_7218:
        /* <DEDUP_REMOVED lines=18> */
.L_x_7224:
        /* <DEDUP_REMOVED lines=12> */
.L_x_7225:
        /* <DEDUP_REMOVED lines=42> */
.L_x_7223:
        /* <DEDUP_REMOVED lines=10> */
.L_x_7222:
        /* <DEDUP_REMOVED lines=18> */
.L_x_7228:
        /* <DEDUP_REMOVED lines=12> */
.L_x_7229:
        /* <DEDUP_REMOVED lines=43> */
.L_x_7227:
        /* <DEDUP_REMOVED lines=11> */
.L_x_7226:
        /* <DEDUP_REMOVED lines=18> */
.L_x_7232:
        /* <DEDUP_REMOVED lines=12> */
.L_x_7233:
        /* <DEDUP_REMOVED lines=43> */
.L_x_7231:
        /* <DEDUP_REMOVED lines=10> */
.L_x_7230:
        /* <DEDUP_REMOVED lines=18> */
.L_x_7236:
        /* <DEDUP_REMOVED lines=12> */
.L_x_7237:
        /* <DEDUP_REMOVED lines=42> */
.L_x_7235:
        /* <DEDUP_REMOVED lines=12> */
.L_x_7205:
[----:B------:R-:W-:Y:S01]  /*dd30*/  HFMA2 R68, -RZ, RZ, 0, 0 ;  /* 0x00000000ff447431 */ /* 0x000fe200000001ff */
[----:B01----:R-:W-:Y:S01]  /*dd40*/  MOV R64, R91 ;  /* 0x0000005b00407202 */ /* 0x003fe20000000f00 */
        /* <DEDUP_REMOVED lines=17> */
.L_x_7240:
        /* <DEDUP_REMOVED lines=12> */
.L_x_7241:
        /* <DEDUP_REMOVED lines=42> */
.L_x_7239:
        /* <DEDUP_REMOVED lines=9> */
.L_x_7238:
        /* <DEDUP_REMOVED lines=15> */
.L_x_7244:
        /* <DEDUP_REMOVED lines=12> */
.L_x_7245:
        /* <DEDUP_REMOVED lines=43> */
.L_x_7243:
        /* <DEDUP_REMOVED lines=10> */
.L_x_7242:
        /* <DEDUP_REMOVED lines=15> */
.L_x_7248:
        /* <DEDUP_REMOVED lines=12> */
.L_x_7249:
        /* <DEDUP_REMOVED lines=43> */
.L_x_7247:
        /* <DEDUP_REMOVED lines=9> */
.L_x_7246:
        /* <DEDUP_REMOVED lines=15> */
.L_x_7252:
        /* <DEDUP_REMOVED lines=12> */
.L_x_7253:
        /* <DEDUP_REMOVED lines=43> */
.L_x_7251:
        /* <DEDUP_REMOVED lines=10> */
.L_x_7250:
        /* <DEDUP_REMOVED lines=15> */
.L_x_7256:
        /* <DEDUP_REMOVED lines=12> */
.L_x_7257:
        /* <DEDUP_REMOVED lines=43> */
.L_x_7255:
        /* <DEDUP_REMOVED lines=9> */
.L_x_7254:
        /* <DEDUP_REMOVED lines=15> */
.L_x_7260:
        /* <DEDUP_REMOVED lines=12> */
.L_x_7261:
        /* <DEDUP_REMOVED lines=43> */
.L_x_7259:
        /* <DEDUP_REMOVED lines=10> */
.L_x_7258:
        /* <DEDUP_REMOVED lines=15> */
.L_x_7264:
        /* <DEDUP_REMOVED lines=12> */
.L_x_7265:
        /* <DEDUP_REMOVED lines=43> */
.L_x_7263:
        /* <DEDUP_REMOVED lines=9> */
.L_x_7262:
        /* <DEDUP_REMOVED lines=15> */
.L_x_7267:
        /* <DEDUP_REMOVED lines=12> */
.L_x_7268:
        /* <DEDUP_REMOVED lines=43> */
.L_x_7266:
        /* <DEDUP_REMOVED lines=10> */
.L_x_7234:
[----:B------:R-:W-:Y:S01]  /*10520*/  FADD.FTZ R92, RZ, R32 ;  /* 0x00000020ff5c7221 */ /* 0x000fe20000010000 */
[----:B------:R-:W-:-:S04]  /*10530*/  IMAD.WIDE.U32 R88, R103, 0x20, R88 ;  /* 0x0000002067587825 */ /* 0x000fc800078e0058 */
[----:B------:R-:W-:Y:S01]  /*10540*/  FADD.FTZ R93, R92, R33 ;  /* 0x000000215c5d7221 */ /* 0x000fe20000010000 */
[----:B-----5:R0:W-:Y:S03]  /*10550*/  STG.E.128 desc[UR14][R88.64], R68 ;  /* 0x0000004458007986 */ /* 0x0201e6000c101d0e */
        /* <DEDUP_REMOVED lines=44> */
.L_x_7269:
        /* <DEDUP_REMOVED lines=82> */
.L_x_7271:
[----:B------:R-:W-:Y:S05]  /*10d40*/  BSYNC.RECONVERGENT B0 ;  /* 0x0000000000007941 */ /* 0x000fea0003800200 */
.L_x_7270:
        /* <DEDUP_REMOVED lines=12> */
.L_x_7273:
[----:B------:R-:W-:Y:S05]  /*10e10*/  BSYNC.RECONVERGENT B0 ;  /* 0x0000000000007941 */ /* 0x000fea0003800200 */
.L_x_7272:
        /* <DEDUP_REMOVED lines=39> */
[----:B------:R-:W-:Y:S01]  /*11090*/  I2FP.F32.S32 R96, R96 ;  /* 0x0000006000607245 */ /* 0x000fe20000201400 */
[----:B------:R-:W-:-:S02]  /*110a0*/  IMAD.U32 R101, RZ, RZ, UR7 ;  /* 0x00000007ff657e24 */ /* 0x000fc4000f8e00ff */
        /* <DEDUP_REMOVED lines=11> */
[----:B------:R-:W0:Y:S01]  /*11160*/  LDC R99, c[0x0][0x448] ;  /* 0x00011200ff637b82 */ /* 0x000e220000000800 */
[----:B------:R-:W1:Y:S01]  /*11170*/  SHFL.IDX PT, R97, R97, RZ, 0x1f ;  /* 0x00001fff61617589 */ /* 0x000e6200000e0000 */
[----:B------:R-:W-:-:S06]  /*11180*/  FFMA.FTZ R96, R96, R93, R89 ;  /* 0x0000005d60607223 */ /* 0x000fcc0000010059 */
[----:B------:R-:W0:Y:S01]  /*11190*/  SHFL.IDX PT, R96, R96, RZ, 0x1f ;  /* 0x00001fff60607589 */ /* 0x000e2200000e0000 */
[----:B------:R-:W2:Y:S08]  /*111a0*/  @!P0 LDC.64 R92, c[0x0][0x3c0] ;  /* 0x0000f000ff5c8b82 */ /* 0x000eb00000000a00 */
[----:B------:R-:W3:Y:S01]  /*111b0*/  @!P0 LDC.64 R88, c[0x0][0x3c8] ;  /* 0x0000f200ff588b82 */ /* 0x000ee20000000a00 */
[----:B-1----:R-:W-:-:S05]  /*111c0*/  FMUL.FTZ R94, R97, R97 ;  /* 0x00000061615e7220 */ /* 0x002fca0000410000 */
[----:B------:R-:W-:Y:S01]  /*111d0*/  FSEL R95, R94, RZ, P1 ;  /* 0x000000ff5e5f7208 */ /* 0x000fe20000800000 */
[----:B0-----:R-:W-:Y:S01]  /*111e0*/  FFMA.FTZ R94, R96, UR25, R99 ;  /* 0x00000019605e7c23 */ /* 0x001fe20008010063 */
[----:B------:R-:W-:-:S03]  /*111f0*/  MOV R99, UR7 ;  /* 0x0000000700637c02 */ /* 0x000fc60008000f00 */
[----:B------:R-:W-:Y:S02]  /*11200*/  FADD.FTZ R95, R94, R95 ;  /* 0x0000005f5e5f7221 */ /* 0x000fe40000010000 */
[----:B--2---:R-:W-:-:S04]  /*11210*/  @!P0 IMAD.WIDE R92, R99, 0x4, R92 ;  /* 0x00000004635c8825 */ /* 0x004fc800078e025c */
[----:B------:R-:W0:Y:S01]  /*11220*/  MUFU.RSQ R95, R95 ;  /* 0x0000005f005f7308 */ /* 0x000e220000001400 */
[----:B---3--:R-:W-:Y:S01]  /*11230*/  @!P0 IMAD.WIDE R88, R101, 0x4, R88 ;  /* 0x0000000465588825 */ /* 0x008fe200078e0258 */
[----:B------:R1:W-:Y:S04]  /*11240*/  @!P0 STG.E desc[UR14][R92.64], R97 ;  /* 0x000000615c008986 */ /* 0x0003e8000c10190e */
[----:B0-----:R1:W-:Y:S01]  /*11250*/  @!P0 STG.E desc[UR14][R88.64], R95 ;  /* 0x0000005f58008986 */ /* 0x0013e2000c10190e */
[----:B------:R-:W-:Y:S05]  /*11260*/  BRA.U !UP0, `(.L_x_7274) ;  /* 0x00000009085c7547 */ /* 0x000fea000b800000 */
[----:B-1----:R-:W-:Y:S01]  /*11270*/  FSEL R88, R97, RZ, !P1 ;  /* 0x000000ff61587208 */ /* 0x002fe20004800000 */
        /* <DEDUP_REMOVED lines=28> */
[----:B------:R-:W-:Y:S01]  /*11440*/  FADD.FTZ R88, -R88, R67 ;  /* 0x0000004358587221 */ /* 0x000fe20000010100 */
[----:B------:R-:W-:-:S02]  /*11450*/  IMAD.U32 R71, R48, 0x10000, RZ ;  /* 0x0001000030477824 */ /* 0x000fc400078e00ff */
        /* <DEDUP_REMOVED lines=54> */
[----:B------:R-:W-:Y:S01]  /*117c0*/  UIADD3 UR4, UPT, UPT, UR6, -0x1, URZ ;  /* 0xffffffff06047890 */ /* 0x000fe2000fffe0ff */
[----:B------:R-:W-:Y:S01]  /*117d0*/  SHF.L.U32 R35, R58, 0x10, RZ ;  /* 0x000000103a237819 */ /* 0x000fe200000006ff */
[----:B------:R-:W-:Y:S01]  /*117e0*/  IMAD.U32 R65, R46, 0x10000, RZ ;  /* 0x000100002e417824 */ /* 0x000fe200078e00ff */
[----:B------:R-:W-:Y:S01]  /*117f0*/  SHF.L.U32 R64, R77, 0x10, RZ ;  /* 0x000000104d407819 */ /* 0x000fe200000006ff */
[----:B------:R-:W-:Y:S01]  /*11800*/  IMAD.U32 R94, R14, 0x10000, RZ ;  /* 0x000100000e5e7824 */ /* 0x000fe200078e00ff */
[----:B------:R-:W-:Y:S01]  /*11810*/  SHF.L.U32 R97, R59, 0x10, RZ ;  /* 0x000000103b617819 */ /* 0x000fe200000006ff */
[----:B------:R-:W-:Y:S01]  /*11820*/  UIMAD UR4, UR4, UR22, URZ ;  /* 0x00000016040472a4 */ /* 0x000fe2000f8e02ff */
[----:B------:R-:W-:Y:S01]  /*11830*/  IMAD.U32 R99, R47, 0x10000, RZ ;  /* 0x000100002f637824 */ /* 0x000fe200078e00ff */
[----:B------:R-:W-:Y:S01]  /*11840*/  SHF.L.U32 R101, R52, 0x10, RZ ;  /* 0x0000001034657819 */ /* 0x000fe200000006ff */
[----:B------:R-:W-:-:S02]  /*11850*/  IMAD.U32 R105, R40, 0x10000, RZ ;  /* 0x0001000028697824 */ /* 0x000fc400078e00ff */
[----:B------:R-:W-:Y:S01]  /*11860*/  FFMA.FTZ R92, R34, R35, R65 ;  /* 0x00000023225c7223 */ /* 0x000fe20000010041 */
[----:B------:R-:W-:Y:S01]  /*11870*/  FFMA.FTZ R93, R33, R64, R94 ;  /* 0x00000040215d7223 */ /* 0x000fe2000001005e */
[----:B------:R-:W-:Y:S01]  /*11880*/  SHF.L.U32 R100, R78, 0x10, RZ ;  /* 0x000000104e647819 */ /* 0x000fe200000006ff */
[----:B------:R-:W0:Y:S01]  /*11890*/  LDC.64 R64, c[0x0][0x428] ;  /* 0x00010a00ff407b82 */ /* 0x000e220000000a00 */
[----:B------:R-:W-:Y:S01]  /*118a0*/  IMAD.U32 R102, R15, 0x10000, RZ ;  /* 0x000100000f667824 */ /* 0x000fe200078e00ff */
[----:B------:R-:W-:Y:S01]  /*118b0*/  USHF.R.S32.HI UR5, URZ, 0x1f, UR4 ;  /* 0x0000001fff057899 */ /* 0x000fe20008011404 */
[----:B------:R-:W-:Y:S01]  /*118c0*/  FFMA.FTZ R96, R32, R97, R99 ;  /* 0x0000006120607223 */ /* 0x000fe20000010063 */
[----:B------:R-:W-:Y:S01]  /*118d0*/  FFMA.FTZ R94, R30, R101, R105 ;  /* 0x000000651e5e7223 */ /* 0x000fe20000010069 */
[----:B------:R-:W-:Y:S01]  /*118e0*/  SHF.L.U32 R97, R72, 0x10, RZ ;  /* 0x0000001048617819 */ /* 0x000fe200000006ff */
[----:B------:R-:W-:Y:S01]  /*118f0*/  IMAD.U32 R33, R9, 0x10000, RZ ;  /* 0x0001000009217824 */ /* 0x000fe200078e00ff */
[----:B------:R-:W-:Y:S01]  /*11900*/  SHF.L.U32 R30, R53, 0x10, RZ ;  /* 0x00000010351e7819 */ /* 0x000fe200000006ff */
[----:B------:R-:W-:Y:S01]  /*11910*/  FFMA.FTZ R31, R31, R100, R102 ;  /* 0x000000641f1f7223 */ /* 0x000fe20000010066 */
[----:B------:R-:W-:Y:S01]  /*11920*/  IMAD.U32 R32, R41, 0x10000, RZ ;  /* 0x0001000029207824 */ /* 0x000fe200078e00ff */
[----:B------:R-:W-:Y:S01]  /*11930*/  SHF.L.U32 R34, R54, 0x10, RZ ;  /* 0x0000001036227819 */ /* 0x000fe200000006ff */
[----:B------:R-:W-:Y:S01]  /*11940*/  ULEA.HI UR5, UR5, UR4, URZ, 0x3 ;  /* 0x0000000405057291 */ /* 0x000fe2000f8f18ff */
[----:B------:R-:W-:-:S02]  /*11950*/  IMAD.U32 R100, R42, 0x10000, RZ ;  /* 0x000100002a647824 */ /* 0x000fc400078e00ff */
[----:B------:R-:W-:Y:S01]  /*11960*/  FFMA.FTZ R97, R28, R97, R33 ;  /* 0x000000611c617223 */ /* 0x000fe20000010021 */
[----:B------:R-:W-:Y:S01]  /*11970*/  FFMA.FTZ R28, R27, R30, R32 ;  /* 0x0000001e1b1c7223 */ /* 0x000fe20000010020 */
[----:B------:R-:W-:Y:S01]  /*11980*/  PRMT R27, R42, 0x7632, R27 ;  /* 0x000076322a1b7816 */ /* 0x000fe2000000001b */
[----:B------:R-:W-:Y:S01]  /*11990*/  FFMA.FTZ R30, R23, R34, R100 ;  /* 0x00000022171e7223 */ /* 0x000fe20000010064 */
[----:B------:R-:W-:Y:S01]  /*119a0*/  MOV R100, UR5 ;  /* 0x0000000500647c02 */ /* 0x000fe20008000f00 */
[----:B------:R-:W-:Y:S01]  /*119b0*/  IMAD.U32 R35, R11, 0x10000, RZ ;  /* 0x000100000b237824 */ /* 0x000fe200078e00ff */
[----:B------:R-:W-:Y:S01]  /*119c0*/  SHF.L.U32 R99, R73, 0x10, RZ ;  /* 0x0000001049637819 */ /* 0x000fe200000006ff */
[----:B------:R-:W-:Y:S01]  /*119d0*/  IMAD.U32 R27, R27, 0x10000, RZ ;  /* 0x000100001b1b7824 */ /* 0x000fe200078e00ff */
[----:B------:R-:W-:Y:S02]  /*119e0*/  SHF.L.U32 R23, R74, 0x10, RZ ;  /* 0x000000104a177819 */ /* 0x000fe400000006ff */
[----:B------:R-:W-:Y:S01]  /*119f0*/  PRMT R34, R55, 0x7632, R34 ;  /* 0x0000763237227816 */ /* 0x000fe20000000022 */
[----:B------:R-:W-:Y:S01]  /*11a00*/  FFMA.FTZ R99, R24, R99, R35 ;  /* 0x0000006318637223 */ /* 0x000fe20000010023 */
[----:B------:R-:W-:Y:S01]  /*11a10*/  PRMT R102, R43, 0x7632, R102 ;  /* 0x000076322b667816 */ /* 0x000fe20000000066 */
[----:B------:R-:W-:Y:S01]  /*11a20*/  IMAD.U32 R24, R55, 0x10000, RZ ;  /* 0x0001000037187824 */ /* 0x000fe200078e00ff */
[----:B------:R-:W-:Y:S01]  /*11a30*/  LEA.HI.SX32 R33, R100, R103, 0x1d ;  /* 0x0000006764217211 */ /* 0x000fe200078feaff */
[----:B------:R-:W-:Y:S01]  /*11a40*/  IMAD.U32 R34, R34, 0x10000, RZ ;  /* 0x0001000022227824 */ /* 0x000fe200078e00ff */
[----:B------:R-:W-:Y:S01]  /*11a50*/  SHF.L.U32 R32, R43, 0x10, RZ ;  /* 0x000000102b207819 */ /* 0x000fe200000006ff */
[----:B------:R-:W-:Y:S01]  /*11a60*/  FFMA.FTZ R101, R22, R23, R27 ;  /* 0x0000001716657223 */ /* 0x000fe2000001001b */
[----:B------:R-:W-:Y:S01]  /*11a70*/  SHF.L.U32 R102, R102, 0x10, RZ ;  /* 0x0000001066667819 */ /* 0x000fe200000006ff */
[C---:B------:R-:W-:Y:S01]  /*11a80*/  VIADD R35, R33.reuse, 0x100 ;  /* 0x0000010021237836 */ /* 0x040fe20000000000 */
[----:B------:R-:W-:Y:S01]  /*11a90*/  IADD3 R23, PT, PT, R33, 0x200, RZ ;  /* 0x0000020021177810 */ /* 0x000fe20007ffe0ff */
        /* <DEDUP_REMOVED lines=20> */
.L_x_7274:
[----:B------:R-:W-:Y:S02]  /*11be0*/  UIADD3 UR7, UPT, UPT, UR7, UR20, URZ ;  /* 0x0000001407077290 */ /* 0x000fe4000fffe0ff */
[----:B------:R-:W-:Y:S02]  /*11bf0*/  UPLOP3.LUT UP1, UPT, UPT, UPT, UP1, 0x40, 0x4 ;  /* 0x000000000004789c */ /* 0x000fe40003f2e810 */
[----:B------:R-:W-:-:S09]  /*11c00*/  UISETP.GE.AND UP0, UPT, UR7, UR21, UPT ;  /* 0x000000150700728c */ /* 0x000fd2000bf06270 */
[----:B------:R-:W-:Y:S05]  /*11c10*/  BRA.U !UP0, `(.L_x_7275) ;  /* 0xfffffeed087c7547 */ /* 0x000fea000b83ffff */
[----:B------:R-:W-:Y:S05]  /*11c20*/  EXIT ;  /* 0x000000000000794d */ /* 0x000fea0003800000 */
.L_x_7276:
        /* <DEDUP_REMOVED lines=13> */
.L_x_20962:


//--------------------- .text._ZN10layer_norm13ln_fwd_kernelINS_13Kernel_traitsI13__nv_bfloat16S2_fS2_fjLj6144ELj1ELj1ELj8ELj16ENS_18Kernel_traits_baseILj6144ES2_S2_fS2_fjLj256EEEEELb1ELb1ELb0ELb0EEEvNS_9FwdParamsE --------------------------
	.section	.text._ZN10layer_norm13ln_fwd_kernelINS_13Kernel_traitsI13__nv_bfloat16S2_fS2_fjLj6144ELj1ELj1ELj8ELj16ENS_18Kernel_traits_baseILj6144ES2_S2_fS2_fjLj256EEEEELb1ELb1ELb0ELb0EEEvNS_9FwdParamsE,"ax",@progbits
	.align	128
        .global         _ZN10layer_norm13ln_fwd_kernelINS_13Kernel_traitsI13__nv_bfloat16S2_fS2_fjLj6144ELj1ELj1ELj8ELj16ENS_18Kernel_traits_baseILj6144ES2_S2_fS2_fjLj256EEEEELb1ELb1ELb0ELb0EEEvNS_9FwdParamsE
        .type           _ZN10layer_norm13ln_fwd_kernelINS_13Kernel_traitsI13__nv_bfloat16S2_fS2_fjLj6144ELj1ELj1ELj8ELj16ENS_18Kernel_traits_baseILj6144ES2_S2_fS2_fjLj256EEEEELb1ELb1ELb0ELb0EEEvNS_9FwdParamsE,@function
        .size           _ZN10layer_norm13ln_fwd_kernelINS_13Kernel_traitsI13__nv_bfloat16S2_fS2_fjLj6144ELj1ELj1ELj8ELj16ENS_18Kernel_traits_baseILj6144ES2_S2_fS2_fjLj256EEEEELb1ELb1ELb0ELb0EEEvNS_9FwdParamsE,(.L_x_20963 - _ZN10layer_norm13ln_fwd_kernelINS_13Kernel_traitsI13__nv_bfloat16S2_fS2_fjLj6144ELj1ELj1ELj8ELj16ENS_18Kernel_traits_baseILj6144ES2_S2_fS2_fjLj256EEEEELb1ELb1ELb0ELb0EEEvNS_9FwdParamsE)
        .other          _ZN10layer_norm13ln_fwd_kernelINS_13Kernel_traitsI13__nv_bfloat16S2_fS2_fjLj6144ELj1ELj1ELj8ELj16ENS_18Kernel_traits_baseILj6144ES2_S2_fS2_fjLj256EEEEELb1ELb1ELb0ELb0EEEvNS_9FwdParamsE,@"STO_CUDA_ENTRY STV_DEFAULT"
_ZN10layer_norm13ln_fwd_kernelINS_13Kernel_traitsI13__nv_bfloat16S2_fS2_fjLj6144ELj1ELj1ELj8ELj16ENS_18Kernel_traits_baseILj6144ES2_S2_fS2_fjLj256EEEEELb1ELb1ELb0ELb0EEEvNS_9FwdParamsE:
.text._ZN10layer_norm13ln_fwd_kernelINS_13Kernel_traitsI13__nv_bfloat16S2_fS2_fjLj6144ELj1ELj1ELj8ELj16ENS_18Kernel_traits_baseILj6144ES2_S2_fS2_fjLj256EEEEELb1ELb1ELb0ELb0EEEvNS_9FwdParamsE:
        /* <DEDUP_REMOVED lines=34> */
[----:B------:R-:W-:Y:S01]  /*0220*/  UIADD3 UR20, UPT, UPT, UR9, -0x4498517b, URZ ;  /* 0xbb67ae8509147890 */ /* 0x000fe2000fffe0ff */
[----:B------:R-:W-:Y:S01]  /*0230*/  SHF.R.U32.HI R3, RZ, 0x2, R7 ;  /* 0x00000002ff037819 */ /* 0x000fe20000011607 */
[----:B------:R-:W-:Y:S02]  /*0240*/  UIADD3 UR21, UPT, UPT, UR8, 0x3c6ef372, URZ ;  /* 0x3c6ef37208157890 */ /* 0x000fe4000fffe0ff */
        /* <DEDUP_REMOVED lines=40> */
.L_x_7278:
        /* <DEDUP_REMOVED lines=31> */
.L_x_7279:
[----:B------:R-:W-:Y:S05]  /*06c0*/  BSYNC.RECONVERGENT B0 ;  /* 0x0000000000007941 */ /* 0x000fea0003800200 */
.L_x_7277:
[----:B------:R-:W0:Y:S02]  /*06d0*/  LDCU UR5, c[0x0][0x384] ;  /* 0x00007080ff0577ac */ /* 0x000e240008000800 */
[----:B0-----:R-:W-:-:S06]  /*06e0*/  UISETP.GE.AND UP0, UPT, UR14, UR5, UPT ;  /* 0x000000050e00728c */ /* 0x001fcc000bf06270 */
[----:B------:R-:W-:-:S13]  /*06f0*/  PLOP3.LUT P0, PT, PT, PT, UP0, 0x80, 0x8 ;  /* 0x000000000008781c */ /* 0x000fda0003f0f008 */
[----:B------:R-:W-:Y:S05]  /*0700*/  @P0 EXIT ;  /* 0x000000000000094d */ /* 0x000fea0003800000 */
[----:B------:R-:W0:Y:S01]  /*0710*/  LDC R5, c[0x0][0x360] ;  /* 0x0000d800ff057b82 */ /* 0x000e220000000800 */
[----:B------:R-:W-:Y:S01]  /*0720*/  IMAD R9, R87, -0x2daee0ad, RZ ;  /* 0xd2511f5357097824 */ /* 0x000fe200078e02ff */
[----:B------:R-:W-:Y:S01]  /*0730*/  UIADD3 UR5, UPT, UPT, UR8, -0x255992d5, URZ ;  /* 0xdaa66d2b08057890 */ /* 0x000fe2000fffe0ff */
[----:B------:R-:W-:Y:S01]  /*0740*/  LOP3.LUT R86, R86, 0x3, RZ, 0xc0, !PT ;  /* 0x0000000356567812 */ /* 0x000fe200078ec0ff */
[----:B------:R-:W-:Y:S01]  /*0750*/  UIADD3 UR10, UPT, UPT, UR9, 0x32370b8f, URZ ;  /* 0x32370b8f090a7890 */ /* 0x000fe2000fffe0ff */
[----:B-----5:R-:W-:Y:S01]  /*0760*/  PRMT R98, R31, 0x7632, R98 ;  /* 0x000076321f627816 */ /* 0x020fe20000000062 */
[----:B------:R-:W-:Y:S01]  /*0770*/  UIADD3 UR11, UPT, UPT, UR8, -0x700cb87f, URZ ;  /* 0x8ff34781080b7890 */ /* 0x000fe2000fffe0ff */
[----:B------:R-:W-:Y:S01]  /*0780*/  PRMT R99, R35, 0x7632, R99 ;  /* 0x0000763223637816 */ /* 0x000fe20000000063 */
[----:B------:R-:W-:Y:S01]  /*0790*/  ULOP3.LUT UR18, UR4, 0xffffff00, URZ, 0xc0, !UPT ;  /* 0xffffff0004127892 */ /* 0x000fe2000f8ec0ff */
[----:B------:R-:W-:Y:S01]  /*07a0*/  PRMT R100, R30, 0x7632, R100 ;  /* 0x000076321e647816 */ /* 0x000fe20000000064 */
[----:B------:R-:W1:Y:S01]  /*07b0*/  LDCU.64 UR12, c[0x0][0x3e0] ;  /* 0x00007c00ff0c77ac */ /* 0x000e620008000a00 */
[----:B------:R-:W-:Y:S01]  /*07c0*/  PRMT R101, R34, 0x7632, R101 ;  /* 0x0000763222657816 */ /* 0x000fe20000000065 */
[----:B------:R-:W-:Y:S01]  /*07d0*/  IMAD.MOV.U32 R79, RZ, RZ, RZ ;  /* 0x000000ffff4f7224 */ /* 0x000fe200078e00ff */
        /* <DEDUP_REMOVED lines=8> */
[----:B------:R-:W-:Y:S01]  /*0860*/  PRMT R108, R42, 0x7632, R108 ;  /* 0x000076322a6c7816 */ /* 0x000fe2000000006c */
[----:B------:R-:W-:Y:S01]  /*0870*/  IMAD.HI.U32 R5, R87, -0x2daee0ad, RZ ;  /* 0xd2511f5357057827 */ /* 0x000fe200078e00ff */
[----:B------:R-:W-:Y:S01]  /*0880*/  PRMT R109, R46, 0x7632, R109 ;  /* 0x000076322e6d7816 */ /* 0x000fe2000000006d */
[----:B-1----:R-:W-:Y:S01]  /*0890*/  UISETP.NE.U32.AND UP0, UPT, UR12, URZ, UPT ;  /* 0x000000ff0c00728c */ /* 0x002fe2000bf05070 */
[----:B------:R-:W-:Y:S01]  /*08a0*/  PRMT R110, R41, 0x7632, R110 ;  /* 0x00007632296e7816 */ /* 0x000fe2000000006e */
[C---:B------:R-:W-:Y:S01]  /*08b0*/  IMAD.HI.U32 R4, R72.reuse, -0x326172a9, RZ ;  /* 0xcd9e8d5748047827 */ /* 0x040fe200078e00ff */
        /* <DEDUP_REMOVED lines=19> */
[----:B------:R-:W-:Y:S01]  /*09f0*/  IMAD.HI.U32 R4, R8, -0x326172a9, RZ ;  /* 0xcd9e8d5708047827 */ /* 0x000fe200078e00ff */
[----:B------:R-:W-:Y:S01]  /*0a00*/  PRMT R117, R90, 0x7632, R117 ;  /* 0x000076325a757816 */ /* 0x000fe20000000075 */
[----:B------:R-:W1:Y:S01]  /*0a10*/  LDCU UR17, c[0x0][0x400] ;  /* 0x00008000ff1177ac */ /* 0x000e620008000800 */
        /* <DEDUP_REMOVED lines=9> */
[----:B------:R-:W-:Y:S01]  /*0ab0*/  UIADD3 UR5, UPT, UPT, UR8, 0x78dde6e4, URZ ;  /* 0x78dde6e408057890 */ /* 0x000fe2000fffe0ff */
[----:B------:R-:W-:Y:S02]  /*0ac0*/  PRMT R121, R88, 0x7632, R121 ;  /* 0x0000763258797816 */ /* 0x000fe40000000079 */
        /* <DEDUP_REMOVED lines=8> */
[----:B------:R-:W-:Y:S01]  /*0b50*/  IMAD.HI.U32 R4, R6, -0x326172a9, RZ ;  /* 0xcd9e8d5706047827 */ /* 0x000fe200078e00ff */
[----:B------:R-:W-:Y:S01]  /*0b60*/  LOP3.LUT R8, R9, UR16, R8, 0x96, !PT ;  /* 0x0000001009087c12 */ /* 0x000fe2000f8e9608 */
[----:B------:R-:W2:Y:S01]  /*0b70*/  LDCU.U8 UR16, c[0x0][0x410] ;  /* 0x00008200ff1077ac */ /* 0x000ea20008000000 */
        /* <DEDUP_REMOVED lines=18> */
[C---:B------:R-:W-:Y:S01]  /*0ca0*/  IMAD.HI.U32 R4, R5.reuse, -0x326172a9, RZ ;  /* 0xcd9e8d5705047827 */ /* 0x040fe200078e00ff */
[----:B------:R-:W-:Y:S01]  /*0cb0*/  LOP3.LUT R9, R10, UR5, R9, 0x96, !PT ;  /* 0x000000050a097c12 */ /* 0x000fe2000f8e9609 */
[----:B------:R-:W-:Y:S01]  /*0cc0*/  UIADD3 UR5, UPT, UPT, UR9, 0x1fd5c5a3, URZ ;  /* 0x1fd5c5a309057890 */ /* 0x000fe2000fffe0ff */
        /* <DEDUP_REMOVED lines=9> */
[----:B------:R-:W-:-:S03]  /*0d60*/  UIADD3 UR10, UPT, UPT, UR9, -0x695add53, URZ ;  /* 0x96a522ad090a7890 */ /* 0x000fc6000fffe0ff */
[----:B------:R-:W-:Y:S01]  /*0d70*/  IMAD R8, R4, -0x2daee0ad, RZ ;  /* 0xd2511f5304087824 */ /* 0x000fe200078e02ff */
[----:B------:R-:W-:Y:S01]  /*0d80*/  LOP3.LUT R6, R7, UR5, R6, 0x96, !PT ;  /* 0x0000000507067c12 */ /* 0x000fe2000f8e9606 */
[----:B------:R-:W-:Y:S01]  /*0d90*/  IMAD.HI.U32 R7, R5, -0x2daee0ad, RZ ;  /* 0xd2511f5305077827 */ /* 0x000fe200078e00ff */
[----:B------:R-:W-:-:S03]  /*0da0*/  UIADD3 UR5, UPT, UPT, UR8, -0xe443238, URZ ;  /* 0xf1bbcdc808057890 */ /* 0x000fc6000fffe0ff */
[----:B------:R-:W-:Y:S01]  /*0db0*/  IMAD R9, R9, -0x326172a9, RZ ;  /* 0xcd9e8d5709097824 */ /* 0x000fe200078e02ff */
[----:B------:R-:W-:Y:S01]  /*0dc0*/  LOP3.LUT R7, R8, UR15, R7, 0x96, !PT ;  /* 0x0000000f08077c12 */ /* 0x000fe2000f8e9607 */
[C---:B------:R-:W-:Y:S01]  /*0dd0*/  IMAD.HI.U32 R4, R6.reuse, -0x326172a9, RZ ;  /* 0xcd9e8d5706047827 */ /* 0x040fe200078e00ff */
[----:B------:R-:W3:Y:S03]  /*0de0*/  LDCU UR15, c[0x0][0x388] ;  /* 0x00007100ff0f77ac */ /* 0x000ee60008000800 */
[----:B------:R-:W-:Y:S01]  /*0df0*/  IMAD R8, R5, -0x2daee0ad, RZ ;  /* 0xd2511f5305087824 */ /* 0x000fe200078e02ff */
[----:B------:R-:W-:Y:S01]  /*0e00*/  LOP3.LUT R4, R9, UR5, R4, 0x96, !PT ;  /* 0x0000000509047c12 */ /* 0x000fe2000f8e9604 */
[----:B------:R-:W-:Y:S01]  /*0e10*/  IMAD R5, R6, -0x326172a9, RZ ;  /* 0xcd9e8d5706057824 */ /* 0x000fe200078e02ff */
[----:B------:R-:W-:Y:S01]  /*0e20*/  ULOP3.LUT UR5, UR4, 0xff, URZ, 0xc0, !UPT ;  /* 0x000000ff04057892 */ /* 0x000fe2000f8ec0ff */
[----:B------:R-:W-:-:S04]  /*0e30*/  IMAD.HI.U32 R82, R7, -0x326172a9, RZ ;  /* 0xcd9e8d5707527827 */ /* 0x000fc800078e00ff */
[----:B------:R-:W-:Y:S01]  /*0e40*/  IMAD.MOV R6, RZ, RZ, -R0 ;  /* 0x000000ffff067224 */ /* 0x000fe200078e0a00 */
[----:B------:R-:W-:Y:S01]  /*0e50*/  SHF.L.U32 R0, R20, 0x5, RZ ;  /* 0x0000000514007819 */ /* 0x000fe200000006ff */
        /* <DEDUP_REMOVED lines=16> */
.L_x_7541:
        /* <DEDUP_REMOVED lines=42> */
.L_x_20799:
[----:B------:R-:W-:Y:S05]  /*1200*/  BRX R12 -0x1210                                        (*"BRANCH_TARGETS .L_x_20800,.L_x_20801,.L_x_20802"*) ;  /* 0xffffffec0c7c7949 */ /* 0x000fea000383ffff */
.L_x_20802:
[----:B------:R-:W-:Y:S01]  /*1210*/  IADD3 R14, PT, PT, R86, 0x1, RZ ;  /* 0x00000001560e7810 */ /* 0x000fe20007ffe0ff */
[----:B------:R-:W-:Y:S02]  /*1220*/  IMAD.MOV.U32 R0, RZ, RZ, R83 ;  /* 0x000000ffff007224 */ /* 0x000fe400078e0053 */
[----:B------:R-:W-:Y:S01]  /*1230*/  IMAD.MOV.U32 R15, RZ, RZ, R82 ;  /* 0x000000ffff0f7224 */ /* 0x000fe200078e0052 */
[----:B------:R-:W-:Y:S06]  /*1240*/  BRA `(.L_x_7284) ;  /* 0x0000000400387947 */ /* 0x000fec0003800000 */
.L_x_20800:
[----:B------:R-:W-:Y:S01]  /*1250*/  MOV R0, R83 ;  /* 0x0000005300007202 */ /* 0x000fe20000000f00 */
[----:B------:R-:W-:Y:S02]  /*1260*/  IMAD.MOV.U32 R14, RZ, RZ, 0x3 ;  /* 0x00000003ff0e7424 */ /* 0x000fe400078e00ff */
[----:B------:R-:W-:Y:S01]  /*1270*/  IMAD.MOV.U32 R15, RZ, RZ, R85 ;  /* 0x000000ffff0f7224 */ /* 0x000fe200078e0055 */
[----:B------:R-:W-:Y:S06]  /*1280*/  BRA `(.L_x_7284) ;  /* 0x0000000400287947 */ /* 0x000fec0003800000 */
.L_x_20801:
        /* <DEDUP_REMOVED lines=13> */
.L_x_7286:
[----:B------:R-:W-:Y:S05]  /*1360*/  BSYNC.RECONVERGENT B2 ;  /* 0x0000000000027941 */ /* 0x000fea0003800200 */
.L_x_7285:
        /* <DEDUP_REMOVED lines=56> */
[----:B------:R-:W-:Y:S02]  /*16f0*/  HFMA2 R14, -RZ, RZ, 0, 0 ;  /* 0x00000000ff0e7431 */ /* 0x000fe400000001ff */
[----:B------:R-:W-:Y:S01]  /*1700*/  IMAD.MOV.U32 R0, RZ, RZ, R70 ;  /* 0x000000ffff007224 */ /* 0x000fe200078e0046 */
[----:B------:R-:W-:Y:S01]  /*1710*/  LOP3.LUT R85, R12, UR18, R71, 0x96, !PT ;  /* 0x000000120c557c12 */ /* 0x000fe2000f8e9647 */
[----:B------:R-:W-:-:S07]  /*1720*/  IMAD.MOV.U32 R15, RZ, RZ, R83 ;  /* 0x000000ffff0f7224 */ /* 0x000fce00078e0053 */
.L_x_7284:
[----:B------:R-:W-:Y:S05]  /*1730*/  BSYNC.RECONVERGENT B1 ;  /* 0x0000000000017941 */ /* 0x000fea0003800200 */
.L_x_7283:
[----:B------:R-:W0:Y:S01]  /*1740*/  LDC R69, c[0x0][0x408] ;  /* 0x00010200ff457b82 */ /* 0x000e220000000800 */
[----:B------:R-:W-:Y:S01]  /*1750*/  I2FP.F32.U32 R12, R15 ;  /* 0x0000000f000c7245 */ /* 0x000fe20000201000 */
[----:B------:R-:W-:Y:S01]  /*1760*/  IMAD.MOV.U32 R71, RZ, RZ, 0x2f800000 ;  /* 0x2f800000ff477424 */ /* 0x000fe200078e00ff */
[----:B------:R-:W-:Y:S01]  /*1770*/  ISETP.NE.AND P1, PT, R14, 0x1, PT ;  /* 0x000000010e00780c */ /* 0x000fe20003f25270 */
[----:B-----5:R-:W-:Y:S01]  /*1780*/  IMAD.U32 R15, R56, 0x10000, RZ ;  /* 0x00010000380f7824 */ /* 0x020fe200078e00ff */
[----:B------:R-:W-:Y:S01]  /*1790*/  BSSY.RECONVERGENT B1, `(.L_x_7287) ;  /* 0x0000061000017945 */ /* 0x000fe20003800200 */
[----:B------:R-:W-:Y:S01]  /*17a0*/  FFMA.FTZ R13, R12, R71, 1.1641532182693481445e-10 ;  /* 0x2f0000000c0d7423 */ /* 0x000fe20000010047 */
[----:B------:R-:W-:Y:S01]  /*17b0*/  PRMT R56, R56, 0x7632, R56 ;  /* 0x0000763238387816 */ /* 0x000fe20000000038 */
[----:B------:R-:W1:Y:S01]  /*17c0*/  LDC R70, c[0x0][0x404] ;  /* 0x00010100ff467b82 */ /* 0x000e620000000800 */
[----:B------:R-:W-:Y:S01]  /*17d0*/  FMUL.FTZ R12, R15, UR4 ;  /* 0x000000040f0c7c20 */ /* 0x000fe20008410000 */
[----:B------:R-:W-:-:S03]  /*17e0*/  SHF.L.U32 R15, R48, 0x10, RZ ;  /* 0x00000010300f7819 */ /* 0x000fc600000006ff */
[----:B0-----:R-:W-:Y:S01]  /*17f0*/  FMUL.FTZ R12, R12, R69 ;  /* 0x000000450c0c7220 */ /* 0x001fe20000410000 */
[----:B-1----:R-:W-:-:S04]  /*1800*/  FSETP.GTU.FTZ.AND P0, PT, R13, R70, PT ;  /* 0x000000460d00720b */ /* 0x002fc80003f1c000 */
[----:B------:R-:W-:Y:S02]  /*1810*/  FSEL R13, R12, RZ, !P0 ;  /* 0x000000ff0c0d7208 */ /* 0x000fe40004000000 */
[----:B------:R-:W-:-:S03]  /*1820*/  PLOP3.LUT P0, PT, P0, PT, PT, 0x8, 0x80 ;  /* 0x000000000080781c */ /* 0x000fc6000070e170 */
[----:B------:R-:W-:Y:S01]  /*1830*/  FFMA.FTZ R12, R13, R15, R20 ;  /* 0x0000000f0d0c7223 */ /* 0x000fe20000010014 */
[----:B------:R-:W-:Y:S01]  /*1840*/  P2R R94, PR, RZ, 0x1 ;  /* 0x00000001ff5e7803 */ /* 0x000fe20000000000 */
        /* <DEDUP_REMOVED lines=11> */
.L_x_7289:
        /* <DEDUP_REMOVED lines=13> */
.L_x_7291:
[----:B------:R-:W-:Y:S05]  /*19d0*/  BSYNC.RECONVERGENT B2 ;  /* 0x0000000000027941 */ /* 0x000fea0003800200 */
.L_x_7290:
        /* <DEDUP_REMOVED lines=57> */
[----:B------:R-:W-:-:S04]  /*1d70*/  LOP3.LUT R82, R82, UR5, R85, 0x96, !PT ;  /* 0x0000000552527c12 */ /* 0x000fc8000f8e9655 */
[----:B------:R-:W-:Y:S02]  /*1d80*/  LOP3.LUT R85, R14, UR18, R93, 0x96, !PT ;  /* 0x000000120e557c12 */ /* 0x000fe4000f8e965d */
[----:B------:R-:W-:-:S07]  /*1d90*/  MOV R0, R92 ;  /* 0x0000005c00007202 */ /* 0x000fce0000000f00 */
.L_x_7288:
[----:B------:R-:W-:Y:S05]  /*1da0*/  BSYNC.RECONVERGENT B1 ;  /* 0x0000000000017941 */ /* 0x000fea0003800200 */
.L_x_7287:
[----:B------:R-:W-:Y:S01]  /*1db0*/  I2FP.F32.U32 R14, R13 ;  /* 0x0000000d000e7245 */ /* 0x000fe20000201000 */
[----:B------:R-:W-:Y:S01]  /*1dc0*/  IMAD.U32 R56, R56, 0x10000, RZ ;  /* 0x0001000038387824 */ /* 0x000fe200078e00ff */
[----:B------:R-:W-:Y:S01]  /*1dd0*/  ISETP.NE.AND P1, PT, R15, 0x1, PT ;  /* 0x000000010f00780c */ /* 0x000fe20003f25270 */
[----:B------:R-:W-:Y:S01]  /*1de0*/  BSSY.RECONVERGENT B1, `(.L_x_7292) ;  /* 0x000005e000017945 */ /* 0x000fe20003800200 */
[----:B------:R-:W-:Y:S02]  /*1df0*/  IMAD.MOV.U32 R83, RZ, RZ, 0x2 ;  /* 0x00000002ff537424 */ /* 0x000fe400078e00ff */
[----:B------:R-:W-:Y:S01]  /*1e00*/  FFMA.FTZ R13, R14, R71, 1.1641532182693481445e-10 ;  /* 0x2f0000000e0d7423 */ /* 0x000fe20000010047 */
[----:B------:R-:W-:Y:S01]  /*1e10*/  FMUL.FTZ R56, R56, UR4 ;  /* 0x0000000438387c20 */ /* 0x000fe20008410000 */
[----:B------:R-:W-:-:S03]  /*1e20*/  IMAD.MOV.U32 R14, RZ, RZ, R84 ;  /* 0x000000ffff0e7224 */ /* 0x000fc600078e0054 */
[----:B------:R-:W-:Y:S01]  /*1e30*/  FMUL.FTZ R56, R56, R69 ;  /* 0x0000004538387220 */ /* 0x000fe20000410000 */
[----:B------:R-:W-:Y:S02]  /*1e40*/  FSETP.GTU.FTZ.AND P0, PT, R13, R70, PT ;  /* 0x000000460d00720b */ /* 0x000fe40003f1c000 */
[----:B------:R-:W-:Y:S02]  /*1e50*/  SHF.L.U32 R13, R78, 0x10, RZ ;  /* 0x000000104e0d7819 */ /* 0x000fe400000006ff */
        /* <DEDUP_REMOVED lines=12> */
.L_x_7294:
        /* <DEDUP_REMOVED lines=13> */
.L_x_7296:
[----:B------:R-:W-:Y:S05]  /*1ff0*/  BSYNC.RECONVERGENT B2 ;  /* 0x0000000000027941 */ /* 0x000fea0003800200 */
.L_x_7295:
        /* <DEDUP_REMOVED lines=56> */
[----:B------:R-:W-:Y:S01]  /*2380*/  IMAD.MOV.U32 R83, RZ, RZ, RZ ;  /* 0x000000ffff537224 */ /* 0x000fe200078e00ff */
[----:B------:R-:W-:Y:S01]  /*2390*/  LOP3.LUT R85, R14, UR18, R93, 0x96, !PT ;  /* 0x000000120e557c12 */ /* 0x000fe2000f8e965d */
[----:B------:R-:W-:Y:S01]  /*23a0*/  IMAD.MOV.U32 R14, RZ, RZ, R0 ;  /* 0x000000ffff0e7224 */ /* 0x000fe200078e0000 */
[----:B------:R-:W-:-:S07]  /*23b0*/  MOV R0, R92 ;  /* 0x0000005c00007202 */ /* 0x000fce0000000f00 */
.L_x_7293:
[----:B------:R-:W-:Y:S05]  /*23c0*/  BSYNC.RECONVERGENT B1 ;  /* 0x0000000000017941 */ /* 0x000fea0003800200 */
.L_x_7292:
[----:B------:R-:W-:Y:S01]  /*23d0*/  I2FP.F32.U32 R14, R14 ;  /* 0x0000000e000e7245 */ /* 0x000fe20000201000 */
[----:B------:R-:W-:Y:S01]  /*23e0*/  IMAD.U32 R56, R57, 0x10000, RZ ;  /* 0x0001000039387824 */ /* 0x000fe200078e00ff */
[----:B------:R-:W-:Y:S01]  /*23f0*/  ISETP.NE.AND P2, PT, R83, 0x1, PT ;  /* 0x000000015300780c */ /* 0x000fe20003f45270 */
[----:B------:R-:W-:Y:S01]  /*2400*/  BSSY.RECONVERGENT B1, `(.L_x_7297) ;  /* 0x000005f000017945 */ /* 0x000fe20003800200 */
[----:B------:R-:W-:Y:S02]  /*2410*/  IMAD.MOV.U32 R86, RZ, RZ, 0x2 ;  /* 0x00000002ff567424 */ /* 0x000fe400078e00ff */
[----:B------:R-:W-:Y:S01]  /*2420*/  FFMA.FTZ R15, R14, R71, 1.1641532182693481445e-10 ;  /* 0x2f0000000e0f7423 */ /* 0x000fe20000010047 */
[----:B------:R-:W-:Y:S01]  /*2430*/  FMUL.FTZ R56, R56, UR4 ;  /* 0x0000000438387c20 */ /* 0x000fe20008410000 */
[----:B------:R-:W-:-:S03]  /*2440*/  SHF.L.U32 R14, R49, 0x10, RZ ;  /* 0x00000010310e7819 */ /* 0x000fc600000006ff */
[----:B------:R-:W-:Y:S01]  /*2450*/  FMUL.FTZ R56, R56, R69 ;  /* 0x0000004538387220 */ /* 0x000fe20000410000 */
[----:B------:R-:W-:-:S04]  /*2460*/  FSETP.GTU.FTZ.AND P1, PT, R15, R70, PT ;  /* 0x000000460f00720b */ /* 0x000fc80003f3c000 */
[----:B------:R-:W-:Y:S01]  /*2470*/  FSEL R15, R56, RZ, !P1 ;  /* 0x000000ff380f7208 */ /* 0x000fe20004800000 */
[----:B------:R-:W-:Y:S01]  /*2480*/  IMAD.MOV.U32 R56, RZ, RZ, R84 ;  /* 0x000000ffff387224 */ /* 0x000fe200078e0054 */
[----:B------:R-:W-:-:S03]  /*2490*/  PLOP3.LUT P1, PT, P1, PT, PT, 0x8, 0x80 ;  /* 0x000000000080781c */ /* 0x000fc60000f2e170 */
[----:B------:R-:W-:Y:S01]  /*24a0*/  FFMA.FTZ R14, R15, R14, R22 ;  /* 0x0000000e0f0e7223 */ /* 0x000fe20000010016 */
        /* <DEDUP_REMOVED lines=10> */
.L_x_7299:
        /* <DEDUP_REMOVED lines=13> */
.L_x_7301:
[----:B------:R-:W-:Y:S05]  /*2620*/  BSYNC.RECONVERGENT B2 ;  /* 0x0000000000027941 */ /* 0x000fea0003800200 */
.L_x_7300:
        /* <DEDUP_REMOVED lines=56> */
[----:B------:R-:W-:-:S04]  /*29b0*/  LOP3.LUT R82, R82, UR5, R85, 0x96, !PT ;  /* 0x0000000552527c12 */ /* 0x000fc8000f8e9655 */
[----:B------:R-:W-:Y:S01]  /*29c0*/  LOP3.LUT R85, R56, UR18, R93, 0x96, !PT ;  /* 0x0000001238557c12 */ /* 0x000fe2000f8e965d */
[----:B------:R-:W-:Y:S01]  /*29d0*/  IMAD.MOV.U32 R56, RZ, RZ, R0 ;  /* 0x000000ffff387224 */ /* 0x000fe200078e0000 */
[----:B------:R-:W-:-:S07]  /*29e0*/  MOV R0, R92 ;  /* 0x0000005c00007202 */ /* 0x000fce0000000f00 */
.L_x_7298:
[----:B------:R-:W-:Y:S05]  /*29f0*/  BSYNC.RECONVERGENT B1 ;  /* 0x0000000000017941 */ /* 0x000fea0003800200 */
.L_x_7297:
        /* <DEDUP_REMOVED lines=23> */
.L_x_7304:
        /* <DEDUP_REMOVED lines=13> */
.L_x_7306:
[----:B------:R-:W-:Y:S05]  /*2c40*/  BSYNC.RECONVERGENT B2 ;  /* 0x0000000000027941 */ /* 0x000fea0003800200 */
.L_x_7305:
        /* <DEDUP_REMOVED lines=58> */
[----:B------:R-:W-:Y:S01]  /*2ff0*/  MOV R0, R92 ;  /* 0x0000005c00007202 */ /* 0x000fe20000000f00 */
[----:B------:R-:W-:-:S07]  /*3000*/  IMAD.MOV.U32 R92, RZ, RZ, RZ ;  /* 0x000000ffff5c7224 */ /* 0x000fce00078e00ff */
.L_x_7303:
[----:B------:R-:W-:Y:S05]  /*3010*/  BSYNC.RECONVERGENT B1 ;  /* 0x0000000000017941 */ /* 0x000fea0003800200 */
.L_x_7302:
        /* <DEDUP_REMOVED lines=24> */
.L_x_7309:
        /* <DEDUP_REMOVED lines=13> */
.L_x_7311:
[----:B------:R-:W-:Y:S05]  /*3270*/  BSYNC.RECONVERGENT B2 ;  /* 0x0000000000027941 */ /* 0x000fea0003800200 */
.L_x_7310:
        /* <DEDUP_REMOVED lines=58> */
[----:B------:R-:W-:Y:S01]  /*3620*/  IMAD.MOV.U32 R93, RZ, RZ, RZ ;  /* 0x000000ffff5d7224 */ /* 0x000fe200078e00ff */
[----:B------:R-:W-:-:S07]  /*3630*/  MOV R0, R92 ;  /* 0x0000005c00007202 */ /* 0x000fce0000000f00 */
.L_x_7308:
[----:B------:R-:W-:Y:S05]  /*3640*/  BSYNC.RECONVERGENT B1 ;  /* 0x0000000000017941 */ /* 0x000fea0003800200 */
.L_x_7307:
        /* <DEDUP_REMOVED lines=23> */
.L_x_7314:
        /* <DEDUP_REMOVED lines=13> */
.L_x_7316:
[----:B------:R-:W-:Y:S05]  /*3890*/  BSYNC.RECONVERGENT B2 ;  /* 0x0000000000027941 */ /* 0x000fea0003800200 */
.L_x_7315:
        /* <DEDUP_REMOVED lines=57> */
[----:B------:R-:W-:Y:S01]  /*3c30*/  MOV R0, R92 ;  /* 0x0000005c00007202 */ /* 0x000fe20000000f00 */
[----:B------:R-:W-:Y:S01]  /*3c40*/  IMAD.MOV.U32 R92, RZ, RZ, RZ ;  /* 0x000000ffff5c7224 */ /* 0x000fe200078e00ff */
[----:B------:R-:W-:-:S07]  /*3c50*/  LOP3.LUT R85, R130, UR18, R93, 0x96, !PT ;  /* 0x0000001282557c12 */ /* 0x000fce000f8e965d */
.L_x_7313:
[----:B------:R-:W-:Y:S05]  /*3c60*/  BSYNC.RECONVERGENT B1 ;  /* 0x0000000000017941 */ /* 0x000fea0003800200 */
.L_x_7312:
[----:B------:R-:W-:Y:S01]  /*3c70*/  I2FP.F32.U32 R58, R83 ;  /* 0x00000053003a7245 */ /* 0x000fe20000201000 */
[C---:B------:R-:W-:Y:S01]  /*3c80*/  IMAD.U32 R86, R59.reuse, 0x10000, RZ ;  /* 0x000100003b567824 */ /* 0x040fe200078e00ff */
[----:B------:R-:W-:Y:S01]  /*3c90*/  ISETP.NE.AND P6, PT, R92, 0x1, PT ;  /* 0x000000015c00780c */ /* 0x000fe20003fc5270 */
[----:B------:R-:W-:Y:S01]  /*3ca0*/  BSSY.RECONVERGENT B1, `(.L_x_7317) ;  /* 0x0000061000017945 */ /* 0x000fe20003800200 */
[----:B------:R-:W-:Y:S01]  /*3cb0*/  PRMT R59, R59, 0x7632, R59 ;  /* 0x000076323b3b7816 */ /* 0x000fe2000000003b */
[----:B------:R-:W-:Y:S01]  /*3cc0*/  FFMA.FTZ R83, R58, R71, 1.1641532182693481445e-10 ;  /* 0x2f0000003a537423 */ /* 0x000fe20000010047 */
[----:B------:R-:W-:Y:S01]  /*3cd0*/  FMUL.FTZ R86, R86, UR4 ;  /* 0x0000000456567c20 */ /* 0x000fe20008410000 */
[----:B------:R-:W-:-:S03]  /*3ce0*/  SHF.L.U32 R58, R51, 0x10, RZ ;  /* 0x00000010333a7819 */ /* 0x000fc600000006ff */
[----:B------:R-:W-:Y:S01]  /*3cf0*/  FMUL.FTZ R86, R86, R69 ;  /* 0x0000004556567220 */ /* 0x000fe20000410000 */
[----:B------:R-:W-:-:S04]  /*3d00*/  FSETP.GTU.FTZ.AND P5, PT, R83, R70, PT ;  /* 0x000000465300720b */ /* 0x000fc80003fbc000 */
[----:B------:R-:W-:Y:S01]  /*3d10*/  FSEL R83, R86, RZ, !P5 ;  /* 0x000000ff56537208 */ /* 0x000fe20006800000 */
[----:B------:R-:W-:Y:S01]  /*3d20*/  IMAD.MOV.U32 R86, RZ, RZ, 0x2 ;  /* 0x00000002ff567424 */ /* 0x000fe200078e00ff */
        /* <DEDUP_REMOVED lines=12> */
.L_x_7319:
        /* <DEDUP_REMOVED lines=15> */
.L_x_7321:
[----:B------:R-:W-:Y:S05]  /*3ee0*/  BSYNC.RECONVERGENT B2 ;  /* 0x0000000000027941 */ /* 0x000fea0003800200 */
.L_x_7320:
        /* <DEDUP_REMOVED lines=60> */
.L_x_7318:
[----:B------:R-:W-:Y:S05]  /*42b0*/  BSYNC.RECONVERGENT B1 ;  /* 0x0000000000017941 */ /* 0x000fea0003800200 */
.L_x_7317:
[----:B------:R-:W-:Y:S01]  /*42c0*/  I2FP.F32.U32 R92, R83 ;  /* 0x00000053005c7245 */ /* 0x000fe20000201000 */
[----:B------:R-:W-:-:S04]  /*42d0*/  IMAD.U32 R59, R59, 0x10000, RZ ;  /* 0x000100003b3b7824 */ /* 0x000fc800078e00ff */
[----:B------:R-:W-:Y:S01]  /*42e0*/  FFMA.FTZ R71, R92, R71, 1.1641532182693481445e-10 ;  /* 0x2f0000005c477423 */ /* 0x000fe20000010047 */
[----:B------:R-:W-:Y:S01]  /*42f0*/  FMUL.FTZ R92, R59, UR4 ;  /* 0x000000043b5c7c20 */ /* 0x000fe20008410000 */
[----:B------:R-:W-:-:S03]  /*4300*/  SHF.L.U32 R59, R75, 0x10, RZ ;  /* 0x000000104b3b7819 */ /* 0x000fc600000006ff */
[----:B------:R-:W-:Y:S01]  /*4310*/  FMUL.FTZ R92, R92, R69 ;  /* 0x000000455c5c7220 */ /* 0x000fe20000410000 */
[----:B------:R-:W-:-:S04]  /*4320*/  FSETP.GTU.FTZ.AND P6, PT, R71, R70, PT ;  /* 0x000000464700720b */ /* 0x000fc80003fdc000 */
[----:B------:R-:W-:Y:S02]  /*4330*/  FSEL R92, R92, RZ, !P6 ;  /* 0x000000ff5c5c7208 */ /* 0x000fe40007000000 */
[----:B------:R-:W-:-:S03]  /*4340*/  PLOP3.LUT P6, PT, P6, PT, PT, 0x8, 0x80 ;  /* 0x000000000080781c */ /* 0x000fc600037ce170 */
[----:B------:R-:W-:Y:S01]  /*4350*/  FFMA.FTZ R59, R92, R59, R19 ;  /* 0x0000003b5c3b7223 */ /* 0x000fe20000010013 */
[----:B------:R-:W-:Y:S09]  /*4360*/  BRA `(.L_x_7322) ;  /* 0x0000003000747947 */ /* 0x000ff20003800000 */
.L_x_7282:
        /* <DEDUP_REMOVED lines=16> */
.L_x_7325:
        /* <DEDUP_REMOVED lines=13> */
.L_x_7327:
[----:B------:R-:W-:Y:S05]  /*4540*/  BSYNC.RECONVERGENT B2 ;  /* 0x0000000000027941 */ /* 0x000fea0003800200 */
.L_x_7326:
        /* <DEDUP_REMOVED lines=60> */
.L_x_7324:
[----:B------:R-:W-:Y:S05]  /*4910*/  BSYNC.RECONVERGENT B1 ;  /* 0x0000000000017941 */ /* 0x000fea0003800200 */
.L_x_7323:
        /* <DEDUP_REMOVED lines=28> */
.L_x_7330:
        /* <DEDUP_REMOVED lines=13> */
.L_x_7332:
[----:B------:R-:W-:Y:S05]  /*4bb0*/  BSYNC.RECONVERGENT B2 ;  /* 0x0000000000027941 */ /* 0x000fea0003800200 */
.L_x_7331:
        /* <DEDUP_REMOVED lines=60> */
.L_x_7329:
[----:B------:R-:W-:Y:S05]  /*4f80*/  BSYNC.RECONVERGENT B1 ;  /* 0x0000000000017941 */ /* 0x000fea0003800200 */
.L_x_7328:
[----:B------:R-:W-:Y:S01]  /*4f90*/  I2FP.F32.U32 R14, R13 ;  /* 0x0000000d000e7245 */ /* 0x000fe20000201000 */
[----:B------:R-:W-:Y:S01]  /*4fa0*/  BSSY.RECONVERGENT B1, `(.L_x_7333) ;  /* 0x0000060000017945 */ /* 0x000fe20003800200 */
[----:B------:R-:W-:Y:S01]  /*4fb0*/  SHF.L.U32 R56, R56, 0x10, RZ ;  /* 0x0000001038387819 */ /* 0x000fe200000006ff */
[----:B------:R-:W-:Y:S01]  /*4fc0*/  IMAD.MOV.U32 R86, RZ, RZ, 0x2 ;  /* 0x00000002ff567424 */ /* 0x000fe200078e00ff */
[----:B------:R-:W-:Y:S01]  /*4fd0*/  ISETP.NE.AND P1, PT, R83, 0x1, PT ;  /* 0x000000015300780c */ /* 0x000fe20003f25270 */
[----:B------:R-:W-:Y:S01]  /*4fe0*/  FFMA.FTZ R13, R14, R71, 1.1641532182693481445e-10 ;  /* 0x2f0000000e0d7423 */ /* 0x000fe20000010047 */
[----:B------:R-:W-:Y:S01]  /*4ff0*/  MOV R14, R84 ;  /* 0x00000054000e7202 */ /* 0x000fe20000000f00 */
[----:B------:R-:W-:-:S03]  /*5000*/  FMUL.FTZ R56, R56, UR4 ;  /* 0x0000000438387c20 */ /* 0x000fc60008410000 */
[----:B------:R-:W-:Y:S01]  /*5010*/  FSETP.GTU.FTZ.AND P0, PT, R13, R70, PT ;  /* 0x000000460d00720b */ /* 0x000fe20003f1c000 */
[----:B------:R-:W-:Y:S01]  /*5020*/  FMUL.FTZ R56, R56, R69 ;  /* 0x0000004538387220 */ /* 0x000fe20000410000 */
[----:B------:R-:W-:-:S04]  /*5030*/  IMAD.U32 R13, R78, 0x10000, RZ ;  /* 0x000100004e0d7824 */ /* 0x000fc800078e00ff */
        /* <DEDUP_REMOVED lines=12> */
.L_x_7335:
        /* <DEDUP_REMOVED lines=13> */
.L_x_7337:
[----:B------:R-:W-:Y:S05]  /*51d0*/  BSYNC.RECONVERGENT B2 ;  /* 0x0000000000027941 */ /* 0x000fea0003800200 */
.L_x_7336:
        /* <DEDUP_REMOVED lines=57> */
[----:B------:R-:W-:Y:S02]  /*5570*/  LOP3.LUT R85, R14, UR18, R93, 0x96, !PT ;  /* 0x000000120e557c12 */ /* 0x000fe4000f8e965d */
[----:B------:R-:W-:Y:S01]  /*5580*/  MOV R14, R0 ;  /* 0x00000000000e7202 */ /* 0x000fe20000000f00 */
[----:B------:R-:W-:-:S07]  /*5590*/  IMAD.MOV.U32 R0, RZ, RZ, R92 ;  /* 0x000000ffff007224 */ /* 0x000fce00078e005c */
.L_x_7334:
[----:B------:R-:W-:Y:S05]  /*55a0*/  BSYNC.RECONVERGENT B1 ;  /* 0x0000000000017941 */ /* 0x000fea0003800200 */
.L_x_7333:
        /* <DEDUP_REMOVED lines=9> */
[----:B------:R-:W-:Y:S01]  /*5640*/  IMAD.U32 R15, R49, 0x10000, RZ ;  /* 0x00010000310f7824 */ /* 0x000fe200078e00ff */
[----:B------:R-:W-:-:S03]  /*5650*/  MOV R56, R84 ;  /* 0x0000005400387202 */ /* 0x000fc60000000f00 */
[----:B------:R-:W-:Y:S02]  /*5660*/  FSEL R14, R14, RZ, !P1 ;  /* 0x000000ff0e0e7208 */ /* 0x000fe40004800000 */
[----:B------:R-:W-:-:S03]  /*5670*/  PLOP3.LUT P1, PT, P1, PT, PT, 0x8, 0x80 ;  /* 0x000000000080781c */ /* 0x000fc60000f2e170 */
[----:B------:R-:W-:Y:S01]  /*5680*/  FMUL.FTZ R14, R14, R15 ;  /* 0x0000000f0e0e7220 */ /* 0x000fe20000410000 */
[----:B------:R-:W-:Y:S01]  /*5690*/  PRMT R15, R57, 0x7632, R15 ;  /* 0x00007632390f7816 */ /* 0x000fe2000000000f */
        /* <DEDUP_REMOVED lines=9> */
.L_x_7340:
        /* <DEDUP_REMOVED lines=13> */
.L_x_7342:
[----:B------:R-:W-:Y:S05]  /*5800*/  BSYNC.RECONVERGENT B2 ;  /* 0x0000000000027941 */ /* 0x000fea0003800200 */
.L_x_7341:
        /* <DEDUP_REMOVED lines=57> */
[----:B------:R-:W-:Y:S02]  /*5ba0*/  LOP3.LUT R85, R56, UR18, R93, 0x96, !PT ;  /* 0x0000001238557c12 */ /* 0x000fe4000f8e965d */
[----:B------:R-:W-:Y:S01]  /*5bb0*/  MOV R56, R0 ;  /* 0x0000000000387202 */ /* 0x000fe20000000f00 */
[----:B------:R-:W-:-:S07]  /*5bc0*/  IMAD.MOV.U32 R0, RZ, RZ, R92 ;  /* 0x000000ffff007224 */ /* 0x000fce00078e005c */
.L_x_7339:
[----:B------:R-:W-:Y:S05]  /*5bd0*/  BSYNC.RECONVERGENT B1 ;  /* 0x0000000000017941 */ /* 0x000fea0003800200 */
.L_x_7338:
        /* <DEDUP_REMOVED lines=23> */
.L_x_7345:
        /* <DEDUP_REMOVED lines=13> */
.L_x_7347:
[----:B------:R-:W-:Y:S05]  /*5e20*/  BSYNC.RECONVERGENT B2 ;  /* 0x0000000000027941 */ /* 0x000fea0003800200 */
.L_x_7346:
        /* <DEDUP_REMOVED lines=60> */
.L_x_7344:
[----:B------:R-:W-:Y:S05]  /*61f0*/  BSYNC.RECONVERGENT B1 ;  /* 0x0000000000017941 */ /* 0x000fea0003800200 */
.L_x_7343:
        /* <DEDUP_REMOVED lines=24> */
.L_x_7350:
        /* <DEDUP_REMOVED lines=13> */
.L_x_7352:
[----:B------:R-:W-:Y:S05]  /*6450*/  BSYNC.RECONVERGENT B2 ;  /* 0x0000000000027941 */ /* 0x000fea0003800200 */
.L_x_7351:
        /* <DEDUP_REMOVED lines=60> */
.L_x_7349:
[----:B------:R-:W-:Y:S05]  /*6820*/  BSYNC.RECONVERGENT B1 ;  /* 0x0000000000017941 */ /* 0x000fea0003800200 */
.L_x_7348:
        /* <DEDUP_REMOVED lines=23> */
.L_x_7355:
        /* <DEDUP_REMOVED lines=13> */
.L_x_7357:
[----:B------:R-:W-:Y:S05]  /*6a70*/  BSYNC.RECONVERGENT B2 ;  /* 0x0000000000027941 */ /* 0x000fea0003800200 */
.L_x_7356:
        /* <DEDUP_REMOVED lines=60> */
.L_x_7354:
[----:B------:R-:W-:Y:S05]  /*6e40*/  BSYNC.RECONVERGENT B1 ;  /* 0x0000000000017941 */ /* 0x000fea0003800200 */
.L_x_7353:
[----:B------:R-:W-:Y:S01]  /*6e50*/  I2FP.F32.U32 R58, R83 ;  /* 0x00000053003a7245 */ /* 0x000fe20000201000 */
[----:B------:R-:W-:Y:S01]  /*6e60*/  IMAD.U32 R93, R51, 0x10000, RZ ;  /* 0x00010000335d7824 */ /* 0x000fe200078e00ff */
[----:B------:R-:W-:Y:S01]  /*6e70*/  SHF.L.U32 R86, R59, 0x10, RZ ;  /* 0x000000103b567819 */ /* 0x000fe200000006ff */
[----:B------:R-:W-:Y:S01]  /*6e80*/  BSSY.RECONVERGENT B1, `(.L_x_7358) ;  /* 0x0000061000017945 */ /* 0x000fe20003800200 */
[----:B------:R-:W-:Y:S01]  /*6e90*/  ISETP.NE.AND P6, PT, R95, 0x1, PT ;  /* 0x000000015f00780c */ /* 0x000fe20003fc5270 */
[----:B------:R-:W-:Y:S01]  /*6ea0*/  FFMA.FTZ R83, R58, R71, 1.1641532182693481445e-10 ;  /* 0x2f0000003a537423 */ /* 0x000fe20000010047 */
[----:B------:R-:W-:Y:S01]  /*6eb0*/  PRMT R59, R59, 0x7632, R59 ;  /* 0x000076323b3b7816 */ /* 0x000fe2000000003b */
[----:B------:R-:W-:-:S03]  /*6ec0*/  FMUL.FTZ R86, R86, UR4 ;  /* 0x0000000456567c20 */ /* 0x000fc60008410000 */
[----:B------:R-:W-:Y:S01]  /*6ed0*/  FSETP.GTU.FTZ.AND P5, PT, R83, R70, PT ;  /* 0x000000465300720b */ /* 0x000fe20003fbc000 */
[----:B------:R-:W-:Y:S01]  /*6ee0*/  FMUL.FTZ R58, R86, R69 ;  /* 0x00000045563a7220 */ /* 0x000fe20000410000 */
[----:B------:R-:W-:Y:S01]  /*6ef0*/  IMAD.MOV.U32 R86, RZ, RZ, 0x2 ;  /* 0x00000002ff567424 */ /* 0x000fe200078e00ff */
[----:B------:R-:W-:-:S03]  /*6f00*/  MOV R83, R84 ;  /* 0x0000005400537202 */ /* 0x000fc60000000f00 */
        /* <DEDUP_REMOVED lines=12> */
.L_x_7360:
        /* <DEDUP_REMOVED lines=15> */
.L_x_7362:
[----:B------:R-:W-:Y:S05]  /*70c0*/  BSYNC.RECONVERGENT B2 ;  /* 0x0000000000027941 */ /* 0x000fea0003800200 */
.L_x_7361:
        /* <DEDUP_REMOVED lines=60> */
.L_x_7359:
[----:B------:R-:W-:Y:S05]  /*7490*/  BSYNC.RECONVERGENT B1 ;  /* 0x0000000000017941 */ /* 0x000fea0003800200 */
.L_x_7358:
[----:B------:R-:W-:Y:S02]  /*74a0*/  I2FP.F32.U32 R92, R83 ;  /* 0x00000053005c7245 */ /* 0x000fe40000201000 */
[----:B------:R-:W-:-:S03]  /*74b0*/  SHF.L.U32 R59, R59, 0x10, RZ ;  /* 0x000000103b3b7819 */ /* 0x000fc600000006ff */
[----:B------:R-:W-:Y:S02]  /*74c0*/  FFMA.FTZ R71, R92, R71, 1.1641532182693481445e-10 ;  /* 0x2f0000005c477423 */ /* 0x000fe40000010047 */
[----:B------:R-:W-:Y:S01]  /*74d0*/  FMUL.FTZ R92, R59, UR4 ;  /* 0x000000043b5c7c20 */ /* 0x000fe20008410000 */
[----:B------:R-:W-:Y:S02]  /*74e0*/  IMAD.U32 R59, R75, 0x10000, RZ ;  /* 0x000100004b3b7824 */ /* 0x000fe400078e00ff */
[----:B------:R-:W-:Y:S01]  /*74f0*/  FSETP.GTU.FTZ.AND P6, PT, R71, R70, PT ;  /* 0x000000464700720b */ /* 0x000fe20003fdc000 */
[----:B------:R-:W-:-:S05]  /*7500*/  FMUL.FTZ R92, R92, R69 ;  /* 0x000000455c5c7220 */ /* 0x000fca0000410000 */
[----:B------:R-:W-:Y:S02]  /*7510*/  FSEL R92, R92, RZ, !P6 ;  /* 0x000000ff5c5c7208 */ /* 0x000fe40007000000 */
[----:B------:R-:W-:-:S03]  /*7520*/  PLOP3.LUT P6, PT, P6, PT, PT, 0x8, 0x80 ;  /* 0x000000000080781c */ /* 0x000fc600037ce170 */
[----:B------:R-:W-:-:S10]  /*7530*/  FMUL.FTZ R59, R92, R59 ;  /* 0x0000003b5c3b7220 */ /* 0x000fd40000410000 */
.L_x_7322:
        /* <DEDUP_REMOVED lines=22> */
.L_x_7281:
[----:B----4-:R-:W-:Y:S05]  /*76a0*/  BSYNC.RECONVERGENT B0 ;  /* 0x0000000000007941 */ /* 0x010fea0003800200 */
.L_x_7280:
[----:B------:R-:W-:Y:S01]  /*76b0*/  ISETP.GE.U32.AND P0, PT, R2, 0x200, PT ;  /* 0x000002000200780c */ /* 0x000fe20003f06070 */
[----:B------:R-:W-:Y:S03]  /*76c0*/  BSSY.RECONVERGENT B0, `(.L_x_7363) ;  /* 0x000066a000007945 */ /* 0x000fe60003800200 */
[----:B------:R-:W-:-:S09]  /*76d0*/  P2R R130, PR, RZ, 0x1 ;  /* 0x00000001ff827803 */ /* 0x000fd20000000000 */
        /* <DEDUP_REMOVED lines=11> */
[----:B------:R-:W-:Y:S01]  /*7790*/  ISETP.NE.AND P0, PT, R86, 0x1, PT ;  /* 0x000000015600780c */ /* 0x000fe20003f05270 */
[----:B------:R-:W-:Y:S01]  /*77a0*/  BSSY.RECONVERGENT B1, `(.L_x_7366) ;  /* 0x0000058000017945 */ /* 0x000fe20003800200 */
[----:B------:R-:W-:Y:S01]  /*77b0*/  IMAD.MOV.U32 R11, RZ, RZ, 0x2 ;  /* 0x00000002ff0b7424 */ /* 0x000fe200078e00ff */
[----:B0-----:R-:W-:Y:S01]  /*77c0*/  MOV R70, R83 ;  /* 0x0000005300467202 */ /* 0x001fe20000000f00 */
[----:B-1----:R-:W-:-:S09]  /*77d0*/  IMAD.MOV.U32 R8, RZ, RZ, R84 ;  /* 0x000000ffff087224 */ /* 0x002fd200078e0054 */
        /* <DEDUP_REMOVED lines=11> */
.L_x_7368:
        /* <DEDUP_REMOVED lines=13> */
.L_x_7370:
[----:B------:R-:W-:Y:S05]  /*7960*/  BSYNC.RECONVERGENT B2 ;  /* 0x0000000000027941 */ /* 0x000fea0003800200 */
.L_x_7369:
        /* <DEDUP_REMOVED lines=54> */
[----:B------:R-:W-:Y:S02]  /*7cd0*/  HFMA2 R11, -RZ, RZ, 0, 0 ;  /* 0x00000000ff0b7431 */ /* 0x000fe400000001ff */
[----:B------:R-:W-:Y:S01]  /*7ce0*/  IMAD.WIDE.U32 R70, R70, -0x2daee0ad, RZ ;  /* 0xd2511f5346467825 */ /* 0x000fe200078e00ff */
[----:B------:R-:W-:-:S04]  /*7cf0*/  LOP3.LUT R82, R10, UR5, R85, 0x96, !PT ;  /* 0x000000050a527c12 */ /* 0x000fc8000f8e9655 */
[----:B------:R-:W-:Y:S01]  /*7d00*/  LOP3.LUT R85, R8, UR18, R71, 0x96, !PT ;  /* 0x0000001208557c12 */ /* 0x000fe2000f8e9647 */
[----:B------:R-:W-:-:S07]  /*7d10*/  IMAD.MOV.U32 R8, RZ, RZ, R83 ;  /* 0x000000ffff087224 */ /* 0x000fce00078e0053 */
.L_x_7367:
[----:B------:R-:W-:Y:S05]  /*7d20*/  BSYNC.RECONVERGENT B1 ;  /* 0x0000000000017941 */ /* 0x000fea0003800200 */
.L_x_7366:
        /* <DEDUP_REMOVED lines=10> */
[----:B------:R-:W-:-:S03]  /*7dd0*/  IMAD.MOV.U32 R86, RZ, RZ, 0x2 ;  /* 0x00000002ff567424 */ /* 0x000fc600078e00ff */
[----:B0-----:R-:W-:Y:S01]  /*7de0*/  FMUL.FTZ R10, R10, R69 ;  /* 0x000000450a0a7220 */ /* 0x001fe20000410000 */
[----:B-1----:R-:W-:Y:S02]  /*7df0*/  FSETP.GTU.FTZ.AND P0, PT, R8, R71, PT ;  /* 0x000000470800720b */ /* 0x002fe40003f1c000 */
[----:B------:R-:W-:Y:S02]  /*7e00*/  SHF.L.U32 R8, R36, 0x10, RZ ;  /* 0x0000001024087819 */ /* 0x000fe400000006ff */
        /* <DEDUP_REMOVED lines=14> */
.L_x_7373:
        /* <DEDUP_REMOVED lines=13> */
.L_x_7375:
[----:B------:R-:W-:Y:S05]  /*7fc0*/  BSYNC.RECONVERGENT B2 ;  /* 0x0000000000027941 */ /* 0x000fea0003800200 */
.L_x_7374:
        /* <DEDUP_REMOVED lines=61> */
.L_x_7372:
[----:B------:R-:W-:Y:S05]  /*83a0*/  BSYNC.RECONVERGENT B1 ;  /* 0x0000000000017941 */ /* 0x000fea0003800200 */
.L_x_7371:
        /* <DEDUP_REMOVED lines=23> */
.L_x_7378:
        /* <DEDUP_REMOVED lines=13> */
.L_x_7380:
[----:B------:R-:W-:Y:S05]  /*85f0*/  BSYNC.RECONVERGENT B2 ;  /* 0x0000000000027941 */ /* 0x000fea0003800200 */
.L_x_7379:
        /* <DEDUP_REMOVED lines=61> */
.L_x_7377:
[----:B------:R-:W-:Y:S05]  /*89d0*/  BSYNC.RECONVERGENT B1 ;  /* 0x0000000000017941 */ /* 0x000fea0003800200 */
.L_x_7376:
        /* <DEDUP_REMOVED lines=8> */
[----:B------:R-:W-:-:S03]  /*8a60*/  IMAD.U32 R10, R37, 0x10000, RZ ;  /* 0x00010000250a7824 */ /* 0x000fc600078e00ff */
[----:B------:R-:W-:Y:S01]  /*8a70*/  FSEL R11, R60, RZ, !P1 ;  /* 0x000000ff3c0b7208 */ /* 0x000fe20004800000 */
[----:B------:R-:W-:Y:S01]  /*8a80*/  IMAD.MOV.U32 R60, RZ, RZ, R84 ;  /* 0x000000ffff3c7224 */ /* 0x000fe200078e0054 */
[----:B------:R-:W-:-:S03]  /*8a90*/  PLOP3.LUT P1, PT, P1, PT, PT, 0x8, 0x80 ;  /* 0x000000000080781c */ /* 0x000fc60000f2e170 */
[----:B------:R-:W-:Y:S01]  /*8aa0*/  FFMA.FTZ R10, R11, R10, R22 ;  /* 0x0000000a0b0a7223 */ /* 0x000fe20000010016 */
[----:B------:R-:W-:Y:S01]  /*8ab0*/  PRMT R11, R61, 0x7632, R11 ;  /* 0x000076323d0b7816 */ /* 0x000fe2000000000b */
[----:B------:R-:W-:Y:S01]  /*8ac0*/  HFMA2 R61, -RZ, RZ, 0, 1.1920928955078125e-07 ;  /* 0x00000002ff3d7431 */ /* 0x000fe200000001ff */
        /* <DEDUP_REMOVED lines=9> */
.L_x_7383:
        /* <DEDUP_REMOVED lines=13> */
.L_x_7385:
[----:B------:R-:W-:Y:S05]  /*8c30*/  BSYNC.RECONVERGENT B2 ;  /* 0x0000000000027941 */ /* 0x000fea0003800200 */
.L_x_7384:
        /* <DEDUP_REMOVED lines=61> */
.L_x_7382:
[----:B------:R-:W-:Y:S05]  /*9010*/  BSYNC.RECONVERGENT B1 ;  /* 0x0000000000017941 */ /* 0x000fea0003800200 */
.L_x_7381:
        /* <DEDUP_REMOVED lines=9> */
[----:B------:R-:W-:Y:S01]  /*90b0*/  FSETP.GTU.FTZ.AND P2, PT, R60, R71, PT ;  /* 0x000000473c00720b */ /* 0x000fe20003f5c000 */
        /* <DEDUP_REMOVED lines=13> */
.L_x_7388:
        /* <DEDUP_REMOVED lines=13> */
.L_x_7390:
[----:B------:R-:W-:Y:S05]  /*9260*/  BSYNC.RECONVERGENT B2 ;  /* 0x0000000000027941 */ /* 0x000fea0003800200 */
.L_x_7389:
        /* <DEDUP_REMOVED lines=61> */
.L_x_7387:
[----:B------:R-:W-:Y:S05]  /*9640*/  BSYNC.RECONVERGENT B1 ;  /* 0x0000000000017941 */ /* 0x000fea0003800200 */
.L_x_7386:
        /* <DEDUP_REMOVED lines=24> */
.L_x_7393:
        /* <DEDUP_REMOVED lines=13> */
.L_x_7395:
[----:B------:R-:W-:Y:S05]  /*98a0*/  BSYNC.RECONVERGENT B2 ;  /* 0x0000000000027941 */ /* 0x000fea0003800200 */
.L_x_7394:
        /* <DEDUP_REMOVED lines=61> */
.L_x_7392:
[----:B------:R-:W-:Y:S05]  /*9c80*/  BSYNC.RECONVERGENT B1 ;  /* 0x0000000000017941 */ /* 0x000fea0003800200 */
.L_x_7391:
        /* <DEDUP_REMOVED lines=23> */
.L_x_7398:
        /* <DEDUP_REMOVED lines=13> */
.L_x_7400:
[----:B------:R-:W-:Y:S05]  /*9ed0*/  BSYNC.RECONVERGENT B2 ;  /* 0x0000000000027941 */ /* 0x000fea0003800200 */
.L_x_7399:
        /* <DEDUP_REMOVED lines=61> */
.L_x_7397:
[----:B------:R-:W-:Y:S05]  /*a2b0*/  BSYNC.RECONVERGENT B1 ;  /* 0x0000000000017941 */ /* 0x000fea0003800200 */
.L_x_7396:
[----:B------:R-:W-:Y:S01]  /*a2c0*/  I2FP.F32.U32 R62, R86 ;  /* 0x00000056003e7245 */ /* 0x000fe20000201000 */
[----:B------:R-:W-:Y:S01]  /*a2d0*/  IMAD.U32 R86, R63, 0x10000, RZ ;  /* 0x000100003f567824 */ /* 0x000fe200078e00ff */
[----:B------:R-:W-:Y:S01]  /*a2e0*/  ISETP.NE.AND P6, PT, R94, 0x1, PT ;  /* 0x000000015e00780c */ /* 0x000fe20003fc5270 */
[----:B------:R-:W-:Y:S01]  /*a2f0*/  BSSY.RECONVERGENT B1, `(.L_x_7401) ;  /* 0x0000062000017945 */ /* 0x000fe20003800200 */
[----:B------:R-:W-:Y:S01]  /*a300*/  SHF.L.U32 R92, R39, 0x10, RZ ;  /* 0x00000010275c7819 */ /* 0x000fe200000006ff */
[----:B------:R-:W-:Y:S01]  /*a310*/  FFMA.FTZ R62, R62, R83, 1.1641532182693481445e-10 ;  /* 0x2f0000003e3e7423 */ /* 0x000fe20000010053 */
[----:B------:R-:W-:Y:S01]  /*a320*/  FMUL.FTZ R86, R86, UR4 ;  /* 0x0000000456567c20 */ /* 0x000fe20008410000 */
[----:B------:R-:W-:-:S03]  /*a330*/  PRMT R63, R63, 0x7632, R63 ;  /* 0x000076323f3f7816 */ /* 0x000fc6000000003f */
        /* <DEDUP_REMOVED lines=16> */
.L_x_7403:
        /* <DEDUP_REMOVED lines=15> */
.L_x_7405:
[----:B------:R-:W-:Y:S05]  /*a530*/  BSYNC.RECONVERGENT B2 ;  /* 0x0000000000027941 */ /* 0x000fea0003800200 */
.L_x_7404:
        /* <DEDUP_REMOVED lines=61> */
.L_x_7402:
[----:B------:R-:W-:Y:S05]  /*a910*/  BSYNC.RECONVERGENT B1 ;  /* 0x0000000000017941 */ /* 0x000fea0003800200 */
.L_x_7401:
        /* <DEDUP_REMOVED lines=9> */
[----:B------:R-:W-:Y:S01]  /*a9b0*/  FFMA.FTZ R63, R94, R63, R19 ;  /* 0x0000003f5e3f7223 */ /* 0x000fe20000010013 */
[----:B------:R-:W-:Y:S09]  /*a9c0*/  BRA `(.L_x_7406) ;  /* 0x00000030008c7947 */ /* 0x000ff20003800000 */
.L_x_7365:
[----:B------:R-:W-:Y:S01]  /*a9d0*/  ISETP.NE.AND P0, PT, R86, 0x1, PT ;  /* 0x000000015600780c */ /* 0x000fe20003f05270 */
[----:B------:R-:W-:Y:S01]  /*a9e0*/  BSSY.RECONVERGENT B1, `(.L_x_7407) ;  /* 0x0000058000017945 */ /* 0x000fe20003800200 */
[----:B------:R-:W-:Y:S01]  /*a9f0*/  IMAD.MOV.U32 R11, RZ, RZ, 0x2 ;  /* 0x00000002ff0b7424 */ /* 0x000fe200078e00ff */
[----:B-1----:R-:W-:Y:S01]  /*aa00*/  MOV R8, R84 ;  /* 0x0000005400087202 */ /* 0x002fe20000000f00 */
[----:B0-----:R-:W-:-:S09]  /*aa10*/  IMAD.MOV.U32 R70, RZ, RZ, R83 ;  /* 0x000000ffff467224 */ /* 0x001fd200078e0053 */
        /* <DEDUP_REMOVED lines=11> */
.L_x_7409:
        /* <DEDUP_REMOVED lines=13> */
.L_x_7411:
[----:B------:R-:W-:Y:S05]  /*aba0*/  BSYNC.RECONVERGENT B2 ;  /* 0x0000000000027941 */ /* 0x000fea0003800200 */
.L_x_7410:
        /* <DEDUP_REMOVED lines=58> */
[----:B------:R-:W-:-:S07]  /*af50*/  MOV R8, R83 ;  /* 0x0000005300087202 */ /* 0x000fce0000000f00 */
.L_x_7408:
[----:B------:R-:W-:Y:S05]  /*af60*/  BSYNC.RECONVERGENT B1 ;  /* 0x0000000000017941 */ /* 0x000fea0003800200 */
.L_x_7407:
        /* <DEDUP_REMOVED lines=10> */
[----:B------:R-:W-:-:S02]  /*b010*/  IMAD.U32 R9, R36, 0x10000, RZ ;  /* 0x0001000024097824 */ /* 0x000fc400078e00ff */
[----:B------:R-:W-:Y:S02]  /*b020*/  IMAD.MOV.U32 R86, RZ, RZ, 0x2 ;  /* 0x00000002ff567424 */ /* 0x000fe400078e00ff */
[----:B0-----:R-:W-:Y:S01]  /*b030*/  FMUL.FTZ R10, R10, R69 ;  /* 0x000000450a0a7220 */ /* 0x001fe20000410000 */
        /* <DEDUP_REMOVED lines=15> */
.L_x_7414:
        /* <DEDUP_REMOVED lines=13> */
.L_x_7416:
[----:B------:R-:W-:Y:S05]  /*b200*/  BSYNC.RECONVERGENT B2 ;  /* 0x0000000000027941 */ /* 0x000fea0003800200 */
.L_x_7415:
        /* <DEDUP_REMOVED lines=61> */
.L_x_7413:
[----:B------:R-:W-:Y:S05]  /*b5e0*/  BSYNC.RECONVERGENT B1 ;  /* 0x0000000000017941 */ /* 0x000fea0003800200 */
.L_x_7412:
        /* <DEDUP_REMOVED lines=23> */
.L_x_7419:
        /* <DEDUP_REMOVED lines=13> */
.L_x_7421:
[----:B------:R-:W-:Y:S05]  /*b830*/  BSYNC.RECONVERGENT B2 ;  /* 0x0000000000027941 */ /* 0x000fea0003800200 */
.L_x_7420:
        /* <DEDUP_REMOVED lines=61> */
.L_x_7418:
[----:B------:R-:W-:Y:S05]  /*bc10*/  BSYNC.RECONVERGENT B1 ;  /* 0x0000000000017941 */ /* 0x000fea0003800200 */
.L_x_7417:
        /* <DEDUP_REMOVED lines=12> */
[----:B------:R-:W-:Y:S01]  /*bce0*/  FMUL.FTZ R10, R11, R10 ;  /* 0x0000000a0b0a7220 */ /* 0x000fe20000410000 */
[----:B------:R-:W-:Y:S01]  /*bcf0*/  PRMT R11, R61, 0x7632, R11 ;  /* 0x000076323d0b7816 */ /* 0x000fe2000000000b */
        /* <DEDUP_REMOVED lines=10> */
.L_x_7424:
        /* <DEDUP_REMOVED lines=13> */
.L_x_7426:
[----:B------:R-:W-:Y:S05]  /*be70*/  BSYNC.RECONVERGENT B2 ;  /* 0x0000000000027941 */ /* 0x000fea0003800200 */
.L_x_7425:
        /* <DEDUP_REMOVED lines=61> */
.L_x_7423:
[----:B------:R-:W-:Y:S05]  /*c250*/  BSYNC.RECONVERGENT B1 ;  /* 0x0000000000017941 */ /* 0x000fea0003800200 */
.L_x_7422:
        /* <DEDUP_REMOVED lines=9> */
[----:B------:R-:W-:Y:S01]  /*c2f0*/  FMUL.FTZ R86, R86, R69 ;  /* 0x0000004556567220 */ /* 0x000fe20000410000 */
[----:B------:R-:W-:-:S04]  /*c300*/  MOV R60, R84 ;  /* 0x00000054003c7202 */ /* 0x000fc80000000f00 */
        /* <DEDUP_REMOVED lines=12> */
.L_x_7429:
        /* <DEDUP_REMOVED lines=13> */
.L_x_7431:
[----:B------:R-:W-:Y:S05]  /*c4a0*/  BSYNC.RECONVERGENT B2 ;  /* 0x0000000000027941 */ /* 0x000fea0003800200 */
.L_x_7430:
        /* <DEDUP_REMOVED lines=61> */
.L_x_7428:
[----:B------:R-:W-:Y:S05]  /*c880*/  BSYNC.RECONVERGENT B1 ;  /* 0x0000000000017941 */ /* 0x000fea0003800200 */
.L_x_7427:
        /* <DEDUP_REMOVED lines=8> */
[----:B------:R-:W-:Y:S02]  /*c910*/  MOV R93, 0x2 ;  /* 0x00000002005d7802 */ /* 0x000fe40000000f00 */
        /* <DEDUP_REMOVED lines=15> */
.L_x_7434:
        /* <DEDUP_REMOVED lines=13> */
.L_x_7436:
[----:B------:R-:W-:Y:S05]  /*cae0*/  BSYNC.RECONVERGENT B2 ;  /* 0x0000000000027941 */ /* 0x000fea0003800200 */
.L_x_7435:
        /* <DEDUP_REMOVED lines=61> */
.L_x_7433:
[----:B------:R-:W-:Y:S05]  /*cec0*/  BSYNC.RECONVERGENT B1 ;  /* 0x0000000000017941 */ /* 0x000fea0003800200 */
.L_x_7432:
        /* <DEDUP_REMOVED lines=23> */
.L_x_7439:
        /* <DEDUP_REMOVED lines=13> */
.L_x_7441:
[----:B------:R-:W-:Y:S05]  /*d110*/  BSYNC.RECONVERGENT B2 ;  /* 0x0000000000027941 */ /* 0x000fea0003800200 */
.L_x_7440:
        /* <DEDUP_REMOVED lines=61> */
.L_x_7438:
[----:B------:R-:W-:Y:S05]  /*d4f0*/  BSYNC.RECONVERGENT B1 ;  /* 0x0000000000017941 */ /* 0x000fea0003800200 */
.L_x_7437:
[----:B------:R-:W-:Y:S01]  /*d500*/  I2FP.F32.U32 R62, R86 ;  /* 0x00000056003e7245 */ /* 0x000fe20000201000 */
[----:B------:R-:W-:Y:S01]  /*d510*/  IMAD.U32 R93, R39, 0x10000, RZ ;  /* 0x00010000275d7824 */ /* 0x000fe200078e00ff */
[C---:B------:R-:W-:Y:S01]  /*d520*/  SHF.L.U32 R86, R63.reuse, 0x10, RZ ;  /* 0x000000103f567819 */ /* 0x040fe200000006ff */
[----:B------:R-:W-:Y:S01]  /*d530*/  BSSY.RECONVERGENT B1, `(.L_x_7442) ;  /* 0x0000062000017945 */ /* 0x000fe20003800200 */
[----:B------:R-:W-:Y:S01]  /*d540*/  ISETP.NE.AND P6, PT, R94, 0x1, PT ;  /* 0x000000015e00780c */ /* 0x000fe20003fc5270 */
[----:B------:R-:W-:Y:S01]  /*d550*/  FFMA.FTZ R62, R62, R83, 1.1641532182693481445e-10 ;  /* 0x2f0000003e3e7423 */ /* 0x000fe20000010053 */
[----:B------:R-:W-:Y:S01]  /*d560*/  PRMT R63, R63, 0x7632, R63 ;  /* 0x000076323f3f7816 */ /* 0x000fe2000000003f */
[----:B------:R-:W-:Y:S01]  /*d570*/  FMUL.FTZ R86, R86, UR4 ;  /* 0x0000000456567c20 */ /* 0x000fe20008410000 */
[----:B------:R-:W-:Y:S02]  /*d580*/  MOV R92, R84 ;  /* 0x00000054005c7202 */ /* 0x000fe40000000f00 */
[----:B------:R-:W-:Y:S01]  /*d590*/  FSETP.GTU.FTZ.AND P5, PT, R62, R71, PT ;  /* 0x000000473e00720b */ /* 0x000fe20003fbc000 */
[----:B------:R-:W-:-:S05]  /*d5a0*/  FMUL.FTZ R86, R86, R69 ;  /* 0x0000004556567220 */ /* 0x000fca0000410000 */
        /* <DEDUP_REMOVED lines=13> */
.L_x_7444:
        /* <DEDUP_REMOVED lines=15> */
.L_x_7446:
[----:B------:R-:W-:Y:S05]  /*d770*/  BSYNC.RECONVERGENT B2 ;  /* 0x0000000000027941 */ /* 0x000fea0003800200 */
.L_x_7445:
        /* <DEDUP_REMOVED lines=61> */
.L_x_7443:
[----:B------:R-:W-:Y:S05]  /*db50*/  BSYNC.RECONVERGENT B1 ;  /* 0x0000000000017941 */ /* 0x000fea0003800200 */
.L_x_7442:
[----:B------:R-:W-:Y:S01]  /*db60*/  I2FP.F32.U32 R92, R92 ;  /* 0x0000005c005c7245 */ /* 0x000fe20000201000 */
[----:B------:R-:W-:-:S04]  /*db70*/  IMAD.U32 R63, R63, 0x10000, RZ ;  /* 0x000100003f3f7824 */ /* 0x000fc800078e00ff */
[----:B------:R-:W-:Y:S01]  /*db80*/  FFMA.FTZ R92, R92, R83, 1.1641532182693481445e-10 ;  /* 0x2f0000005c5c7423 */ /* 0x000fe20000010053 */
[----:B------:R-:W-:Y:S01]  /*db90*/  FMUL.FTZ R94, R63, UR4 ;  /* 0x000000043f5e7c20 */ /* 0x000fe20008410000 */
[----:B------:R-:W-:-:S03]  /*dba0*/  IMAD.U32 R63, R126, 0x10000, RZ ;  /* 0x000100007e3f7824 */ /* 0x000fc600078e00ff */
[----:B------:R-:W-:Y:S01]  /*dbb0*/  FMUL.FTZ R94, R94, R69 ;  /* 0x000000455e5e7220 */ /* 0x000fe20000410000 */
[----:B------:R-:W-:-:S04]  /*dbc0*/  FSETP.GTU.FTZ.AND P6, PT, R92, R71, PT ;  /* 0x000000475c00720b */ /* 0x000fc80003fdc000 */
[----:B------:R-:W-:Y:S02]  /*dbd0*/  FSEL R94, R94, RZ, !P6 ;  /* 0x000000ff5e5e7208 */ /* 0x000fe40007000000 */
[----:B------:R-:W-:-:S03]  /*dbe0*/  PLOP3.LUT P6, PT, P6, PT, PT, 0x8, 0x80 ;  /* 0x000000000080781c */ /* 0x000fc600037ce170 */
[----:B------:R-:W-:-:S10]  /*dbf0*/  FMUL.FTZ R63, R63, R94 ;  /* 0x0000005e3f3f7220 */ /* 0x000fd40000410000 */
.L_x_7406:
        /* <DEDUP_REMOVED lines=19> */
[----:B------:R2:W-:Y:S01]  /*dd30*/  STG.E.128 desc[UR6][R92.64+0x10], R60 ;  /* 0x0000103c5c007986 */ /* 0x0005e2000c101d06 */
[----:B------:R-:W-:-:S03]  /*dd40*/  VIADD R0, R0, 0x100 ;  /* 0x0000010000007836 */ /* 0x000fc60000000000 */
[----:B------:R2:W-:Y:S04]  /*dd50*/  STG.E.64 desc[UR6][R94.64], R96 ;  /* 0x000000605e007986 */ /* 0x0005e8000c101b06 */
.L_x_7364:
[----:B------:R-:W-:Y:S05]  /*dd60*/  BSYNC.RECONVERGENT B0 ;  /* 0x0000000000007941 */ /* 0x000fea0003800200 */
.L_x_7363:
[----:B------:R-:W-:Y:S01]  /*dd70*/  ISETP.GE.U32.AND P0, PT, R2, 0x300, PT ;  /* 0x000003000200780c */ /* 0x000fe20003f06070 */
[----:B------:R-:W-:-:S12]  /*dd80*/  BSSY.RECONVERGENT B0, `(.L_x_7447) ;  /* 0x000066b000007945 */ /* 0x000fd80003800200 */
[----:B------:R-:W-:Y:S05]  /*dd90*/  @!P0 BRA `(.L_x_7448) ;  /* 0x0000006400a48947 */ /* 0x000fea0003800000 */
[----:B------:R-:W-:Y:S01]  /*dda0*/  ISETP.NE.U32.AND P1, PT, RZ, UR10, PT ;  /* 0x0000000aff007c0c */ /* 0x000fe2000bf25070 */
[----:B------:R-:W1:Y:S03]  /*ddb0*/  LDC.64 R64, c[0x0][0x390] ;  /* 0x0000e400ff407b82 */ /* 0x000e660000000a00 */
[----:B------:R-:W-:-:S13]  /*ddc0*/  ISETP.NE.AND.EX P1, PT, RZ, UR11, PT, P1 ;  /* 0x0000000bff007c0c */ /* 0x000fda000bf25310 */
[----:B------:R-:W3:Y:S01]  /*ddd0*/  @P1 LDC.64 R4, c[0x0][0x3a0] ;  /* 0x0000e800ff041b82 */ /* 0x000ee20000000a00 */
[----:B-1----:R-:W-:-:S06]  /*dde0*/  IMAD.WIDE.U32 R64, R0, 0x10, R64 ;  /* 0x0000001000407825 */ /* 0x002fcc00078e0040 */
[----:B------:R-:W5:Y:S01]  /*ddf0*/  LDG.E.128 R64, desc[UR6][R64.64] ;  /* 0x0000000640407981 */ /* 0x000f62000c1e1d00 */
[----:B---3--:R-:W-:-:S05]  /*de00*/  @P1 IMAD.WIDE.U32 R4, R0, 0x20, R4 ;  /* 0x0000002000041825 */ /* 0x008fca00078e0004 */
[----:B------:R1:W5:Y:S04]  /*de10*/  @P1 LDG.E.128 R20, desc[UR6][R4.64] ;  /* 0x0000000604141981 */ /* 0x000368000c1e1d00 */
[----:B------:R1:W5:Y:S01]  /*de20*/  @P1 LDG.E.128 R16, desc[UR6][R4.64+0x10] ;  /* 0x0000100604101981 */ /* 0x000362000c1e1d00 */
[----:B------:R-:W-:Y:S05]  /*de30*/  @!P1 BRA `(.L_x_7449) ;  /* 0x0000003000949947 */ /* 0x000fea0003800000 */
        /* <DEDUP_REMOVED lines=16> */
.L_x_7452:
        /* <DEDUP_REMOVED lines=13> */
.L_x_7454:
[----:B------:R-:W-:Y:S05]  /*e010*/  BSYNC.RECONVERGENT B2 ;  /* 0x0000000000027941 */ /* 0x000fea0003800200 */
.L_x_7453:
        /* <DEDUP_REMOVED lines=59> */
.L_x_7451:
[----:B------:R-:W-:Y:S05]  /*e3d0*/  BSYNC.RECONVERGENT B1 ;  /* 0x0000000000017941 */ /* 0x000fea0003800200 */
.L_x_7450:
        /* <DEDUP_REMOVED lines=17> */
[----:B--2---:R-:W-:Y:S02]  /*e4f0*/  P2R R96, PR, RZ, 0x2 ;  /* 0x00000002ff607803 */ /* 0x004fe40000000000 */
        /* <DEDUP_REMOVED lines=10> */
.L_x_7457:
        /* <DEDUP_REMOVED lines=13> */
.L_x_7459:
[----:B------:R-:W-:Y:S05]  /*e670*/  BSYNC.RECONVERGENT B2 ;  /* 0x0000000000027941 */ /* 0x000fea0003800200 */
.L_x_7458:
        /* <DEDUP_REMOVED lines=61> */
.L_x_7456:
[----:B------:R-:W-:Y:S05]  /*ea50*/  BSYNC.RECONVERGENT B1 ;  /* 0x0000000000017941 */ /* 0x000fea0003800200 */
.L_x_7455:
        /* <DEDUP_REMOVED lines=24> */
.L_x_7462:
        /* <DEDUP_REMOVED lines=13> */
.L_x_7464:
[----:B------:R-:W-:Y:S05]  /*ecb0*/  BSYNC.RECONVERGENT B2 ;  /* 0x0000000000027941 */ /* 0x000fea0003800200 */
.L_x_7463:
        /* <DEDUP_REMOVED lines=61> */
.L_x_7461:
[----:B------:R-:W-:Y:S05]  /*f090*/  BSYNC.RECONVERGENT B1 ;  /* 0x0000000000017941 */ /* 0x000fea0003800200 */
.L_x_7460:
        /* <DEDUP_REMOVED lines=8> */
[----:B------:R-:W-:Y:S02]  /*f120*/  SHF.L.U32 R6, R25, 0x10, RZ ;  /* 0x0000001019067819 */ /* 0x000fe400000006ff */
[----:B------:R-:W-:Y:S01]  /*f130*/  FSEL R7, R64, RZ, !P1 ;  /* 0x000000ff40077208 */ /* 0x000fe20004800000 */
[----:B------:R-:W-:Y:S01]  /*f140*/  IMAD.MOV.U32 R64, RZ, RZ, R84 ;  /* 0x000000ffff407224 */ /* 0x000fe200078e0054 */
[----:B------:R-:W-:-:S03]  /*f150*/  PLOP3.LUT P1, PT, P1, PT, PT, 0x8, 0x80 ;  /* 0x000000000080781c */ /* 0x000fc60000f2e170 */
[----:B------:R-:W-:Y:S01]  /*f160*/  FFMA.FTZ R6, R7, R6, R22 ;  /* 0x0000000607067223 */ /* 0x000fe20000010016 */
        /* <DEDUP_REMOVED lines=11> */
.L_x_7467:
        /* <DEDUP_REMOVED lines=13> */
.L_x_7469:
[----:B------:R-:W-:Y:S05]  /*f2f0*/  BSYNC.RECONVERGENT B2 ;  /* 0x0000000000027941 */ /* 0x000fea0003800200 */
.L_x_7468:
        /* <DEDUP_REMOVED lines=61> */
.L_x_7466:
[----:B------:R-:W-:Y:S05]  /*f6d0*/  BSYNC.RECONVERGENT B1 ;  /* 0x0000000000017941 */ /* 0x000fea0003800200 */
.L_x_7465:
        /* <DEDUP_REMOVED lines=23> */
.L_x_7472:
        /* <DEDUP_REMOVED lines=13> */
.L_x_7474:
[----:B------:R-:W-:Y:S05]  /*f920*/  BSYNC.RECONVERGENT B2 ;  /* 0x0000000000027941 */ /* 0x000fea0003800200 */
.L_x_7473:
        /* <DEDUP_REMOVED lines=61> */
.L_x_7471:
[----:B------:R-:W-:Y:S05]  /*fd00*/  BSYNC.RECONVERGENT B1 ;  /* 0x0000000000017941 */ /* 0x000fea0003800200 */
.L_x_7470:
[----:B------:R-:W-:Y:S01]  /*fd10*/  I2FP.F32.U32 R64, R64 ;  /* 0x0000004000407245 */ /* 0x000fe20000201000 */
[----:B------:R-:W-:Y:S01]  /*fd20*/  IMAD.U32 R65, R66, 0x10000, RZ ;  /* 0x0001000042417824 */ /* 0x000fe200078e00ff */
[----:B------:R-:W-:Y:S01]  /*fd30*/  ISETP.NE.AND P4, PT, R93, 0x1, PT ;  /* 0x000000015d00780c */ /* 0x000fe20003f85270 */
[----:B------:R-:W-:Y:S01]  /*fd40*/  IMAD.U32 R92, R26, 0x10000, RZ ;  /* 0x000100001a5c7824 */ /* 0x000fe200078e00ff */
[----:B------:R-:W-:Y:S01]  /*fd50*/  BSSY.RECONVERGENT B1, `(.L_x_7475) ;  /* 0x000005f000017945 */ /* 0x000fe20003800200 */
[----:B------:R-:W-:Y:S01]  /*fd60*/  FFMA.FTZ R64, R64, R83, 1.1641532182693481445e-10 ;  /* 0x2f00000040407423 */ /* 0x000fe20000010053 */
[----:B------:R-:W-:Y:S01]  /*fd70*/  FMUL.FTZ R86, R65, UR4 ;  /* 0x0000000441567c20 */ /* 0x000fe20008410000 */
[----:B------:R-:W-:Y:S02]  /*fd80*/  PRMT R66, R66, 0x7632, R66 ;  /* 0x0000763242427816 */ /* 0x000fe40000000042 */
[----:B------:R-:W-:Y:S01]  /*fd90*/  MOV R94, 0x2 ;  /* 0x00000002005e7802 */ /* 0x000fe20000000f00 */
        /* <DEDUP_REMOVED lines=15> */
.L_x_7477:
        /* <DEDUP_REMOVED lines=13> */
.L_x_7479:
[----:B------:R-:W-:Y:S05]  /*ff60*/  BSYNC.RECONVERGENT B2 ;  /* 0x0000000000027941 */ /* 0x000fea0003800200 */
.L_x_7478:
        /* <DEDUP_REMOVED lines=61> */
.L_x_7476:
[----:B------:R-:W-:Y:S05]  /*10340*/  BSYNC.RECONVERGENT B1 ;  /* 0x0000000000017941 */ /* 0x000fea0003800200 */
.L_x_7475:
[----:B------:R-:W-:Y:S01]  /*10350*/  I2FP.F32.U32 R86, R65 ;  /* 0x0000004100567245 */ /* 0x000fe20000201000 */
[----:B------:R-:W-:Y:S01]  /*10360*/  IMAD.U32 R65, R123, 0x10000, RZ ;  /* 0x000100007b417824 */ /* 0x000fe200078e00ff */
[----:B------:R-:W-:Y:S01]  /*10370*/  SHF.L.U32 R66, R66, 0x10, RZ ;  /* 0x0000001042427819 */ /* 0x000fe200000006ff */
[----:B------:R-:W-:Y:S01]  /*10380*/  BSSY.RECONVERGENT B1, `(.L_x_7480) ;  /* 0x000005f000017945 */ /* 0x000fe20003800200 */
[----:B------:R-:W-:Y:S01]  /*10390*/  ISETP.NE.AND P5, PT, R94, 0x1, PT ;  /* 0x000000015e00780c */ /* 0x000fe20003fa5270 */
[----:B------:R-:W-:Y:S01]  /*103a0*/  FFMA.FTZ R86, R86, R83, 1.1641532182693481445e-10 ;  /* 0x2f00000056567423 */ /* 0x000fe20000010053 */
[----:B------:R-:W-:Y:S02]  /*103b0*/  HFMA2 R95, -RZ, RZ, 0, 1.1920928955078125e-07 ;  /* 0x00000002ff5f7431 */ /* 0x000fe400000001ff */
[----:B------:R-:W-:Y:S02]  /*103c0*/  FMUL.FTZ R66, R66, UR4 ;  /* 0x0000000442427c20 */ /* 0x000fe40008410000 */
[----:B------:R-:W-:-:S02]  /*103d0*/  FSETP.GTU.FTZ.AND P4, PT, R86, R71, PT ;  /* 0x000000475600720b */ /* 0x000fc40003f9c000 */
[----:B------:R-:W-:Y:S01]  /*103e0*/  FMUL.FTZ R66, R66, R69 ;  /* 0x0000004542427220 */ /* 0x000fe20000410000 */
[----:B------:R-:W-:-:S04]  /*103f0*/  IMAD.MOV.U32 R86, RZ, RZ, R84 ;  /* 0x000000ffff567224 */ /* 0x000fc800078e0054 */
        /* <DEDUP_REMOVED lines=12> */
.L_x_7482:
        /* <DEDUP_REMOVED lines=13> */
.L_x_7484:
[----:B------:R-:W-:Y:S05]  /*10590*/  BSYNC.RECONVERGENT B2 ;  /* 0x0000000000027941 */ /* 0x000fea0003800200 */
.L_x_7483:
        /* <DEDUP_REMOVED lines=61> */
.L_x_7481:
[----:B------:R-:W-:Y:S05]  /*10970*/  BSYNC.RECONVERGENT B1 ;  /* 0x0000000000017941 */ /* 0x000fea0003800200 */
.L_x_7480:
        /* <DEDUP_REMOVED lines=24> */
.L_x_7487:
        /* <DEDUP_REMOVED lines=15> */
.L_x_7489:
[----:B------:R-:W-:Y:S05]  /*10bf0*/  BSYNC.RECONVERGENT B2 ;  /* 0x0000000000027941 */ /* 0x000fea0003800200 */
.L_x_7488:
        /* <DEDUP_REMOVED lines=61> */
.L_x_7486:
[----:B------:R-:W-:Y:S05]  /*10fd0*/  BSYNC.RECONVERGENT B1 ;  /* 0x0000000000017941 */ /* 0x000fea0003800200 */
.L_x_7485:
        /* <DEDUP_REMOVED lines=11> */
.L_x_7449:
[----:B------:R-:W-:Y:S01]  /*11090*/  ISETP.NE.AND P1, PT, R86, 0x1, PT ;  /* 0x000000015600780c */ /* 0x000fe20003f25270 */
[----:B------:R-:W-:Y:S01]  /*110a0*/  BSSY.RECONVERGENT B1, `(.L_x_7491) ;  /* 0x0000058000017945 */ /* 0x000fe20003800200 */
[----:B------:R-:W-:Y:S02]  /*110b0*/  HFMA2 R7, -RZ, RZ, 0, 1.1920928955078125e-07 ;  /* 0x00000002ff077431 */ /* 0x000fe400000001ff */
[----:B-1----:R-:W-:Y:S01]  /*110c0*/  IMAD.MOV.U32 R4, RZ, RZ, R84 ;  /* 0x000000ffff047224 */ /* 0x002fe200078e0054 */
[----:B0-----:R-:W-:-:S08]  /*110d0*/  MOV R70, R83 ;  /* 0x0000005300467202 */ /* 0x001fd00000000f00 */
        /* <DEDUP_REMOVED lines=11> */
.L_x_7493:
        /* <DEDUP_REMOVED lines=13> */
.L_x_7495:
[----:B------:R-:W-:Y:S05]  /*11260*/  BSYNC.RECONVERGENT B2 ;  /* 0x0000000000027941 */ /* 0x000fea0003800200 */
.L_x_7494:
        /* <DEDUP_REMOVED lines=59> */
.L_x_7492:
[----:B------:R-:W-:Y:S05]  /*11620*/  BSYNC.RECONVERGENT B1 ;  /* 0x0000000000017941 */ /* 0x000fea0003800200 */
.L_x_7491:
        /* <DEDUP_REMOVED lines=17> */
[----:B--2---:R-:W-:Y:S02]  /*11740*/  P2R R96, PR, RZ, 0x2 ;  /* 0x00000002ff607803 */ /* 0x004fe40000000000 */
        /* <DEDUP_REMOVED lines=10> */
.L_x_7498:
        /* <DEDUP_REMOVED lines=13> */
.L_x_7500:
[----:B------:R-:W-:Y:S05]  /*118c0*/  BSYNC.RECONVERGENT B2 ;  /* 0x0000000000027941 */ /* 0x000fea0003800200 */
.L_x_7499:
        /* <DEDUP_REMOVED lines=61> */
.L_x_7497:
[----:B------:R-:W-:Y:S05]  /*11ca0*/  BSYNC.RECONVERGENT B1 ;  /* 0x0000000000017941 */ /* 0x000fea0003800200 */
.L_x_7496:
        /* <DEDUP_REMOVED lines=24> */
.L_x_7503:
        /* <DEDUP_REMOVED lines=13> */
.L_x_7505:
[----:B------:R-:W-:Y:S05]  /*11f00*/  BSYNC.RECONVERGENT B2 ;  /* 0x0000000000027941 */ /* 0x000fea0003800200 */
.L_x_7504:
        /* <DEDUP_REMOVED lines=61> */
.L_x_7502:
[----:B------:R-:W-:Y:S05]  /*122e0*/  BSYNC.RECONVERGENT B1 ;  /* 0x0000000000017941 */ /* 0x000fea0003800200 */
.L_x_7501:
        /* <DEDUP_REMOVED lines=9> */
[----:B------:R-:W-:Y:S02]  /*12380*/  FSEL R6, R64, RZ, !P1 ;  /* 0x000000ff40067208 */ /* 0x000fe40004800000 */
[----:B------:R-:W-:Y:S02]  /*12390*/  PLOP3.LUT P1, PT, P1, PT, PT, 0x8, 0x80 ;  /* 0x000000000080781c */ /* 0x000fe40000f2e170 */
[----:B------:R-:W-:Y:S01]  /*123a0*/  MOV R64, R84 ;  /* 0x0000005400407202 */ /* 0x000fe20000000f00 */
[----:B------:R-:W-:Y:S01]  /*123b0*/  FMUL.FTZ R6, R7, R6 ;  /* 0x0000000607067220 */ /* 0x000fe20000410000 */
[----:B------:R-:W-:Y:S01]  /*123c0*/  PRMT R7, R65, 0x7632, R7 ;  /* 0x0000763241077816 */ /* 0x000fe20000000007 */
[----:B------:R-:W-:Y:S01]  /*123d0*/  IMAD.MOV.U32 R65, RZ, RZ, 0x2 ;  /* 0x00000002ff417424 */ /* 0x000fe200078e00ff */
[----:B------:R-:W-:Y:S07]  /*123e0*/  @!P2 BRA `(.L_x_7507) ;  /* 0x00000004004ca947 */ /* 0x000fee0003800000 */
        /* <DEDUP_REMOVED lines=8> */
.L_x_7508:
        /* <DEDUP_REMOVED lines=13> */
.L_x_7510:
[----:B------:R-:W-:Y:S05]  /*12540*/  BSYNC.RECONVERGENT B2 ;  /* 0x0000000000027941 */ /* 0x000fea0003800200 */
.L_x_7509:
        /* <DEDUP_REMOVED lines=61> */
.L_x_7507:
[----:B------:R-:W-:Y:S05]  /*12920*/  BSYNC.RECONVERGENT B1 ;  /* 0x0000000000017941 */ /* 0x000fea0003800200 */
.L_x_7506:
        /* <DEDUP_REMOVED lines=23> */
.L_x_7513:
        /* <DEDUP_REMOVED lines=13> */
.L_x_7515:
[----:B------:R-:W-:Y:S05]  /*12b70*/  BSYNC.RECONVERGENT B2 ;  /* 0x0000000000027941 */ /* 0x000fea0003800200 */
.L_x_7514:
        /* <DEDUP_REMOVED lines=61> */
.L_x_7512:
[----:B------:R-:W-:Y:S05]  /*12f50*/  BSYNC.RECONVERGENT B1 ;  /* 0x0000000000017941 */ /* 0x000fea0003800200 */
.L_x_7511:
        /* <DEDUP_REMOVED lines=24> */
.L_x_7518:
        /* <DEDUP_REMOVED lines=13> */
.L_x_7520:
[----:B------:R-:W-:Y:S05]  /*131b0*/  BSYNC.RECONVERGENT B2 ;  /* 0x0000000000027941 */ /* 0x000fea0003800200 */
.L_x_7519:
        /* <DEDUP_REMOVED lines=61> */
.L_x_7517:
[----:B------:R-:W-:Y:S05]  /*13590*/  BSYNC.RECONVERGENT B1 ;  /* 0x0000000000017941 */ /* 0x000fea0003800200 */
.L_x_7516:
        /* <DEDUP_REMOVED lines=23> */
.L_x_7523:
        /* <DEDUP_REMOVED lines=13> */
.L_x_7525:
[----:B------:R-:W-:Y:S05]  /*137e0*/  BSYNC.RECONVERGENT B2 ;  /* 0x0000000000027941 */ /* 0x000fea0003800200 */
.L_x_7524:
        /* <DEDUP_REMOVED lines=57> */
[----:B------:R-:W-:Y:S02]  /*13b80*/  IMAD.MOV.U32 R70, RZ, RZ, R94 ;  /* 0x000000ffff467224 */ /* 0x000fe400078e005e */
[----:B------:R-:W-:Y:S02]  /*13b90*/  HFMA2 R94, -RZ, RZ, 0, 0 ;  /* 0x00000000ff5e7431 */ /* 0x000fe400000001ff */
[----:B------:R-:W-:Y:S01]  /*13ba0*/  IMAD.MOV.U32 R84, RZ, RZ, R132 ;  /* 0x000000ffff547224 */ /* 0x000fe200078e0084 */
[----:B------:R-:W-:-:S07]  /*13bb0*/  LOP3.LUT R85, R92, UR18, R95, 0x96, !PT ;  /* 0x000000125c557c12 */ /* 0x000fce000f8e965f */
.L_x_7522:
[----:B------:R-:W-:Y:S05]  /*13bc0*/  BSYNC.RECONVERGENT B1 ;  /* 0x0000000000017941 */ /* 0x000fea0003800200 */
.L_x_7521:
[----:B------:R-:W-:Y:S01]  /*13bd0*/  I2FP.F32.U32 R66, R86 ;  /* 0x0000005600427245 */ /* 0x000fe20000201000 */
[----:B------:R-:W-:Y:S01]  /*13be0*/  IMAD.U32 R86, R67, 0x10000, RZ ;  /* 0x0001000043567824 */ /* 0x000fe200078e00ff */
[----:B------:R-:W-:Y:S01]  /*13bf0*/  ISETP.NE.AND P6, PT, R94, 0x1, PT ;  /* 0x000000015e00780c */ /* 0x000fe20003fc5270 */
[----:B------:R-:W-:Y:S01]  /*13c00*/  BSSY.RECONVERGENT B1, `(.L_x_7526) ;  /* 0x0000062000017945 */ /* 0x000fe20003800200 */
[----:B------:R-:W-:Y:S01]  /*13c10*/  SHF.L.U32 R93, R27, 0x10, RZ ;  /* 0x000000101b5d7819 */ /* 0x000fe200000006ff */
[----:B------:R-:W-:Y:S01]  /*13c20*/  FFMA.FTZ R66, R66, R83, 1.1641532182693481445e-10 ;  /* 0x2f00000042427423 */ /* 0x000fe20000010053 */
[----:B------:R-:W-:Y:S01]  /*13c30*/  FMUL.FTZ R86, R86, UR4 ;  /* 0x0000000456567c20 */ /* 0x000fe20008410000 */
[----:B------:R-:W-:Y:S02]  /*13c40*/  PRMT R67, R67, 0x7632, R67 ;  /* 0x0000763243437816 */ /* 0x000fe40000000043 */
[----:B------:R-:W-:Y:S01]  /*13c50*/  MOV R92, R84 ;  /* 0x00000054005c7202 */ /* 0x000fe20000000f00 */
[----:B------:R-:W-:Y:S01]  /*13c60*/  FMUL.FTZ R86, R86, R69 ;  /* 0x0000004556567220 */ /* 0x000fe20000410000 */
[----:B------:R-:W-:-:S04]  /*13c70*/  FSETP.GTU.FTZ.AND P5, PT, R66, R71, PT ;  /* 0x000000474200720b */ /* 0x000fc80003fbc000 */
        /* <DEDUP_REMOVED lines=13> */
.L_x_7528:
        /* <DEDUP_REMOVED lines=15> */
.L_x_7530:
[----:B------:R-:W-:Y:S05]  /*13e40*/  BSYNC.RECONVERGENT B2 ;  /* 0x0000000000027941 */ /* 0x000fea0003800200 */
.L_x_7529:
        /* <DEDUP_REMOVED lines=61> */
.L_x_7527:
[----:B------:R-:W-:Y:S05]  /*14220*/  BSYNC.RECONVERGENT B1 ;  /* 0x0000000000017941 */ /* 0x000fea0003800200 */
.L_x_7526:
        /* <DEDUP_REMOVED lines=10> */
.L_x_7490:
        /* <DEDUP_REMOVED lines=11> */
[----:B------:R-:W-:Y:S02]  /*14380*/  LOP3.LUT R132, R132, R131, R83, 0xfe, !PT ;  /* 0x0000008384847212 */ /* 0x000fe400078efe53 */
[----:B------:R-:W-:Y:S02]  /*14390*/  SEL R97, RZ, 0x1, !P3 ;  /* 0x00000001ff617807 */ /* 0x000fe40005800000 */
[----:B------:R-:W-:Y:S01]  /*143a0*/  SEL R96, RZ, 0x1, !P6 ;  /* 0x00000001ff607807 */ /* 0x000fe20007000000 */
[----:B0-----:R-:W-:Y:S01]  /*143b0*/  IMAD.WIDE.U32 R92, R0, 0x20, R92 ;  /* 0x00000020005c7825 */ /* 0x001fe200078e005c */
[----:B------:R-:W-:-:S02]  /*143c0*/  LOP3.LUT R97, R132, R97, RZ, 0xfc, !PT ;  /* 0x0000006184617212 */ /* 0x000fc400078efcff */
[----:B------:R-:W-:Y:S02]  /*143d0*/  LOP3.LUT R96, R69, R96, RZ, 0xfc, !PT ;  /* 0x0000006045607212 */ /* 0x000fe400078efcff */
[----:B------:R3:W-:Y:S01]  /*143e0*/  STG.E.128 desc[UR6][R92.64], R4 ;  /* 0x000000045c007986 */ /* 0x0007e2000c101d06 */
[----:B------:R-:W-:Y:S01]  /*143f0*/  MOV R83, R70 ;  /* 0x0000004600537202 */ /* 0x000fe20000000f00 */
[----:B-1----:R-:W-:Y:S02]  /*14400*/  IMAD.WIDE.U32 R94, R0, 0x8, R94 ;  /* 0x00000008005e7825 */ /* 0x002fe400078e005e */
[----:B------:R3:W-:Y:S04]  /*14410*/  STG.E.128 desc[UR6][R92.64+0x10], R64 ;  /* 0x000010405c007986 */ /* 0x0007e8000c101d06 */
[----:B------:R3:W-:Y:S02]  /*14420*/  STG.E.64 desc[UR6][R94.64], R96 ;  /* 0x000000605e007986 */ /* 0x0007e4000c101b06 */
.L_x_7448:
[----:B------:R-:W-:Y:S05]  /*14430*/  BSYNC.RECONVERGENT B0 ;  /* 0x0000000000007941 */ /* 0x000fea0003800200 */
.L_x_7447:
[----:B------:R-:W-:Y:S01]  /*14440*/  FADD.FTZ R0, RZ, R12 ;  /* 0x0000000cff007221 */ /* 0x000fe20000010000 */
[----:B------:R-:W-:Y:S01]  /*14450*/  ISETP.NE.AND P3, PT, R129, RZ, PT ;  /* 0x000000ff8100720c */ /* 0x000fe20003f65270 */
[----:B------:R-:W-:Y:S01]  /*14460*/  BSSY.RECONVERGENT B0, `(.L_x_7531) ;  /* 0x000006d000007945 */ /* 0x000fe20003800200 */
[C---:B------:R-:W-:Y:S01]  /*14470*/  ISETP.GT.U32.AND P2, PT, R2.reuse, 0x1ff, PT ;  /* 0x000001ff0200780c */ /* 0x040fe20003f44070 */
[----:B------:R-:W-:Y:S01]  /*14480*/  FADD.FTZ R69, R13, R0 ;  /* 0x000000000d457221 */ /* 0x000fe20000010000 */
[----:B------:R-:W-:-:S03]  /*14490*/  ISETP.GT.U32.AND P1, PT, R2, 0x2ff, PT ;  /* 0x000002ff0200780c */ /* 0x000fc60003f24070 */
        /* <DEDUP_REMOVED lines=8> */
[----:B0-----:R-:W-:-:S04]  /*14520*/  FADD.FTZ R71, R9, R0 ;  /* 0x0000000009477221 */ /* 0x001fc80000010000 */
        /* <DEDUP_REMOVED lines=16> */
[----:B------:R-:W2:Y:S02]  /*14630*/  SHFL.BFLY PT, R0, R71, 0x2, 0x1f ;  /* 0x0c401f0047007f89 */ /* 0x000ea400000e0000 */
[----:B--23--:R-:W-:-:S05]  /*14640*/  FADD.FTZ R92, R71, R0 ;  /* 0x00000000475c7221 */ /* 0x00cfca0000010000 */
        /* <DEDUP_REMOVED lines=78> */
.L_x_7532:
[----:B------:R-:W-:Y:S05]  /*14b30*/  BSYNC.RECONVERGENT B0 ;  /* 0x0000000000007941 */ /* 0x000fea0003800200 */
.L_x_7531:
        /* <DEDUP_REMOVED lines=12> */
.L_x_7534:
[----:B------:R-:W-:Y:S05]  /*14c00*/  BSYNC.RECONVERGENT B0 ;  /* 0x0000000000007941 */ /* 0x000fea0003800200 */
.L_x_7533:
[----:B0-----:R-:W0:Y:S01]  /*14c10*/  SHFL.DOWN PT, R0, R95, 0x4, 0x1f ;  /* 0x08801f005f007f89 */ /* 0x001e2200000e0000 */
[----:B------:R-:W-:Y:S01]  /*14c20*/  ISETP.NE.AND P1, PT, R68, RZ, PT ;  /* 0x000000ff4400720c */ /* 0x000fe20003f25270 */
[----:B------:R-:W-:Y:S01]  /*14c30*/  BSSY.RECONVERGENT B0, `(.L_x_7535) ;  /* 0x0000074000007945 */ /* 0x000fe20003800200 */
[----:B------:R-:W-:Y:S01]  /*14c40*/  ISETP.NE.AND P2, PT, RZ, UR16, PT ;  /* 0x00000010ff007c0c */ /* 0x000fe2000bf45270 */
[----:B-1----:R-:W1:Y:S04]  /*14c50*/  SHFL.DOWN PT, R69, R70, 0x4, 0x1f ;  /* 0x08801f0046457f89 */ /* 0x002e6800000e0000 */
[----:B------:R-:W2:Y:S01]  /*14c60*/  SHFL.DOWN PT, R92, R71, 0x4, 0x1f ;  /* 0x08801f00475c7f89 */ /* 0x000ea200000e0000 */
[----:B0-----:R-:W-:Y:S02]  /*14c70*/  IADD3 R93, PT, PT, R0, R95, RZ ;  /* 0x0000005f005d7210 */ /* 0x001fe40007ffe0ff */
[----:B------:R-:W-:-:S02]  /*14c80*/  I2FP.F32.S32 R132, R0 ;  /* 0x0000000000847245 */ /* 0x000fc40000201400 */
[----:B------:R-:W-:Y:S01]  /*14c90*/  I2FP.F32.S32 R94, R93 ;  /* 0x0000005d005e7245 */ /* 0x000fe20000201400 */
[----:B------:R-:W0:Y:S01]  /*14ca0*/  SHFL.DOWN PT, R134, R93, 0x2, 0x1f ;  /* 0x08401f005d867f89 */ /* 0x000e2200000e0000 */
[----:B------:R-:W-:Y:S01]  /*14cb0*/  I2FP.F32.S32 R0, R95 ;  /* 0x0000005f00007245 */ /* 0x000fe20000201400 */
        /* <DEDUP_REMOVED lines=39> */
[----:B---3--:R-:W-:Y:S01]  /*14f30*/  FADD.FTZ R0, R69, R0 ;  /* 0x0000000045007221 */ /* 0x008fe20000010000 */
[----:B------:R-:W0:Y:S01]  /*14f40*/  @!P1 LDC.64 R70, c[0x0][0x3c8] ;  /* 0x0000f200ff469b82 */ /* 0x000e220000000a00 */
[----:B------:R-:W-:Y:S02]  /*14f50*/  FMUL.FTZ R92, R92, R96 ;  /* 0x000000605c5c7220 */ /* 0x000fe40000410000 */
[----:B------:R-:W2:Y:S02]  /*14f60*/  SHFL.IDX PT, R97, R94, RZ, 0x1f ;  /* 0x00001fff5e617589 */ /* 0x000ea400000e0000 */
[----:B------:R-:W-:-:S03]  /*14f70*/  FFMA.FTZ R0, R93, R92, R0 ;  /* 0x0000005c5d007223 */ /* 0x000fc60000010000 */
[----:B------:R-:W3:Y:S03]  /*14f80*/  @!P1 LDC.64 R68, c[0x0][0x3c0] ;  /* 0x0000f000ff449b82 */ /* 0x000ee60000000a00 */
[----:B------:R-:W1:Y:S01]  /*14f90*/  SHFL.IDX PT, R0, R0, RZ, 0x1f ;  /* 0x00001fff00007589 */ /* 0x000e6200000e0000 */
[C---:B--2---:R-:W-:Y:S01]  /*14fa0*/  FMUL.FTZ R92, R97.reuse, R97 ;  /* 0x00000061615c7220 */ /* 0x044fe20000410000 */
[----:B------:R-:W-:-:S04]  /*14fb0*/  FSEL R136, R97, RZ, !P2 ;  /* 0x000000ff61887208 */ /* 0x000fc80005000000 */
[----:B------:R-:W-:Y:S01]  /*14fc0*/  FSEL R93, R92, RZ, P2 ;  /* 0x000000ff5c5d7208 */ /* 0x000fe20001000000 */
[----:B-1----:R-:W-:Y:S01]  /*14fd0*/  FFMA.FTZ R92, R0, UR17, R95 ;  /* 0x00000011005c7c23 */ /* 0x002fe2000801005f */
[----:B------:R-:W-:-:S03]  /*14fe0*/  MOV R95, UR14 ;  /* 0x0000000e005f7c02 */ /* 0x000fc60008000f00 */
[----:B------:R-:W-:Y:S01]  /*14ff0*/  FADD.FTZ R92, R92, R93 ;  /* 0x0000005d5c5c7221 */ /* 0x000fe20000010000 */
[----:B------:R-:W-:Y:S02]  /*15000*/  IMAD.U32 R93, RZ, RZ, UR14 ;  /* 0x0000000eff5d7e24 */ /* 0x000fe4000f8e00ff */
[----:B0-----:R-:W-:Y:S01]  /*15010*/  @!P1 IMAD.WIDE R70, R95, 0x4, R70 ;  /* 0x000000045f469825 */ /* 0x001fe200078e0246 */
[----:B------:R-:W0:Y:S03]  /*15020*/  MUFU.RSQ R139, R92 ;  /* 0x0000005c008b7308 */ /* 0x000e260000001400 */
[----:B---3--:R-:W-:-:S05]  /*15030*/  @!P1 IMAD.WIDE R68, R93, 0x4, R68 ;  /* 0x000000045d449825 */ /* 0x008fca00078e0244 */
[----:B------:R1:W-:Y:S04]  /*15040*/  @!P1 STG.E desc[UR6][R68.64], R97 ;  /* 0x0000006144009986 */ /* 0x0003e8000c101906 */
[----:B0-----:R1:W-:Y:S01]  /*15050*/  @!P1 STG.E desc[UR6][R70.64], R139 ;  /* 0x0000008b46009986 */ /* 0x0013e2000c101906 */
[----:B------:R-:W-:Y:S05]  /*15060*/  @!P3 BRA `(.L_x_7536) ;  /* 0x0000000000c0b947 */ /* 0x000fea0003800000 */
[--C-:B------:R-:W-:Y:S01]  /*15070*/  FADD.FTZ R92, R58, -R136.reuse ;  /* 0x800000883a5c7221 */ /* 0x100fe20000010000 */
[--C-:B-1----:R-:W-:Y:S01]  /*15080*/  FADD.FTZ R68, R14, -R136.reuse ;  /* 0x800000880e447221 */ /* 0x102fe20000010000 */
[----:B------:R-:W-:Y:S01]  /*15090*/  IMAD.U32 R93, R89, 0x10000, RZ ;  /* 0x00010000595d7824 */ /* 0x000fe200078e00ff */
[----:B------:R-:W-:Y:S01]  /*150a0*/  SHF.L.U32 R95, R53, 0x10, RZ ;  /* 0x00000010355f7819 */ /* 0x000fe200000006ff */
[----:B------:R-:W-:Y:S01]  /*150b0*/  FMUL.FTZ R92, R139, R92 ;  /* 0x0000005c8b5c7220 */ /* 0x000fe20000410000 */
[----:B------:R-:W-:Y:S01]  /*150c0*/  SHF.L.U32 R133, R55, 0x10, RZ ;  /* 0x0000001037857819 */ /* 0x000fe200000006ff */
[----:B------:R-:W-:Y:S02]  /*150d0*/  IMAD.U32 R131, R91, 0x10000, RZ ;  /* 0x000100005b837824 */ /* 0x000fe400078e00ff */
[----:B------:R-:W-:Y:S01]  /*150e0*/  FMUL.FTZ R68, R139, R68 ;  /* 0x000000448b447220 */ /* 0x000fe20000410000 */
[--C-:B------:R-:W-:Y:S01]  /*150f0*/  FADD.FTZ R70, R56, -R136.reuse ;  /* 0x8000008838467221 */ /* 0x100fe20000010000 */
[----:B------:R-:W-:Y:S01]  /*15100*/  SHF.L.U32 R129, R54, 0x10, RZ ;  /* 0x0000001036817819 */ /* 0x000fe200000006ff */
[----:B------:R-:W-:Y:S01]  /*15110*/  FFMA.FTZ R132, R92, R131, R133 ;  /* 0x000000835c847223 */ /* 0x000fe20000010085 */
[----:B------:R-:W-:Y:S01]  /*15120*/  FFMA.FTZ R94, R68, R93, R95 ;  /* 0x0000005d445e7223 */ /* 0x000fe2000001005f */
[----:B------:R-:W-:Y:S01]  /*15130*/  FADD.FTZ R0, R12, -R136 ;  /* 0x800000880c007221 */ /* 0x000fe20000010000 */
[----:B------:R-:W0:Y:S01]  /*15140*/  LDC.64 R92, c[0x0][0x428] ;  /* 0x00010a00ff5c7b82 */ /* 0x000e220000000a00 */
[----:B------:R-:W-:-:S02]  /*15150*/  IMAD.U32 R97, R90, 0x10000, RZ ;  /* 0x000100005a617824 */ /* 0x000fc400078e00ff */
[C---:B------:R-:W-:Y:S01]  /*15160*/  FMUL.FTZ R70, R139.reuse, R70 ;  /* 0x000000468b467220 */ /* 0x040fe20000410000 */
[----:B------:R-:W-:Y:S01]  /*15170*/  SHF.L.U32 R71, R52, 0x10, RZ ;  /* 0x0000001034477819 */ /* 0x000fe200000006ff */
[----:B------:R-:W-:Y:S02]  /*15180*/  IMAD.U32 R69, R88, 0x10000, RZ ;  /* 0x0001000058457824 */ /* 0x000fe400078e00ff */
        /* <DEDUP_REMOVED lines=30> */
.L_x_7536:
[----:B------:R-:W-:Y:S05]  /*15370*/  BSYNC.RECONVERGENT B0 ;  /* 0x0000000000007941 */ /* 0x000fea0003800200 */
.L_x_7535:
[----:B------:R-:W-:Y:S01]  /*15380*/  ISETP.NE.AND P1, PT, R130, RZ, PT ;  /* 0x000000ff8200720c */ /* 0x000fe20003f25270 */
[----:B------:R-:W-:-:S12]  /*15390*/  BSSY.RECONVERGENT B0, `(.L_x_7537) ;  /* 0x0000032000007945 */ /* 0x000fd80003800200 */
[----:B------:R-:W-:Y:S05]  /*153a0*/  @!P1 BRA `(.L_x_7538) ;  /* 0x0000000000c09947 */ /* 0x000fea0003800000 */
[--C-:B0-----:R-:W-:Y:S01]  /*153b0*/  FADD.FTZ R92, R62, -R136.reuse ;  /* 0x800000883e5c7221 */ /* 0x101fe20000010000 */
[--C-:B-1----:R-:W-:Y:S01]  /*153c0*/  FADD.FTZ R68, R10, -R136.reuse ;  /* 0x800000880a447221 */ /* 0x102fe20000010000 */
[----:B------:R-:W-:Y:S01]  /*153d0*/  SHF.L.U32 R93, R45, 0x10, RZ ;  /* 0x000000102d5d7819 */ /* 0x000fe200000006ff */
[----:B------:R-:W-:Y:S01]  /*153e0*/  IMAD.U32 R95, R41, 0x10000, RZ ;  /* 0x00010000295f7824 */ /* 0x000fe200078e00ff */
[----:B------:R-:W-:Y:S01]  /*153f0*/  SHF.L.U32 R131, R47, 0x10, RZ ;  /* 0x000000102f837819 */ /* 0x000fe200000006ff */
[----:B------:R-:W-:Y:S01]  /*15400*/  FMUL.FTZ R92, R139, R92 ;  /* 0x0000005c8b5c7220 */ /* 0x000fe20000410000 */
        /* <DEDUP_REMOVED lines=42> */
.L_x_7538:
[----:B------:R-:W-:Y:S05]  /*156b0*/  BSYNC.RECONVERGENT B0 ;  /* 0x0000000000007941 */ /* 0x000fea0003800200 */
.L_x_7537:
[----:B------:R-:W-:Y:S04]  /*156c0*/  BSSY.RECONVERGENT B0, `(.L_x_7539) ;  /* 0x0000031000007945 */ /* 0x000fe80003800200 */
[----:B------:R-:W-:Y:S05]  /*156d0*/  @!P0 BRA `(.L_x_7540) ;  /* 0x0000000000bc8947 */ /* 0x000fea0003800000 */
[----:B0-2---:R-:W0:Y:S01]  /*156e0*/  LDC.64 R92, c[0x0][0x428] ;  /* 0x00010a00ff5c7b82 */ /* 0x005e220000000a00 */
[--C-:B-1----:R-:W-:Y:S01]  /*156f0*/  FADD.FTZ R70, R6, -R136.reuse ;  /* 0x8000008806467221 */ /* 0x102fe20000010000 */
[--C-:B------:R-:W-:Y:S01]  /*15700*/  FADD.FTZ R0, R4, -R136.reuse ;  /* 0x8000008804007221 */ /* 0x100fe20000010000 */
[--C-:B------:R-:W-:Y:S01]  /*15710*/  FADD.FTZ R96, R64, -R136.reuse ;  /* 0x8000008840607221 */ /* 0x100fe20000010000 */
[----:B------:R-:W-:Y:S01]  /*15720*/  SHF.L.U32 R97, R29, 0x10, RZ ;  /* 0x000000101d617819 */ /* 0x000fe200000006ff */
[----:B------:R-:W-:Y:S01]  /*15730*/  IMAD.U32 R95, R33, 0x10000, RZ ;  /* 0x00010000215f7824 */ /* 0x000fe200078e00ff */
[----:B------:R-:W-:Y:S01]  /*15740*/  SHF.L.U32 R71, R28, 0x10, RZ ;  /* 0x000000101c477819 */ /* 0x000fe200000006ff */
[----:B------:R-:W-:Y:S01]  /*15750*/  FMUL.FTZ R70, R139, R70 ;  /* 0x000000468b467220 */ /* 0x000fe20000410000 */
[----:B------:R-:W-:Y:S01]  /*15760*/  SHF.L.U32 R131, R30, 0x10, RZ ;  /* 0x000000101e837819 */ /* 0x000fe200000006ff */
[--C-:B------:R-:W-:Y:S01]  /*15770*/  FADD.FTZ R68, R5, -R136.reuse ;  /* 0x8000008805447221 */ /* 0x100fe20000010000 */
[--C-:B------:R-:W-:Y:S01]  /*15780*/  FADD.FTZ R94, R7, -R136.reuse ;  /* 0x80000088075e7221 */ /* 0x100fe20000010000 */
[--C-:B------:R-:W-:Y:S01]  /*15790*/  FADD.FTZ R130, R65, -R136.reuse ;  /* 0x8000008841827221 */ /* 0x100fe20000010000 */
[--C-:B------:R-:W-:Y:S01]  /*157a0*/  FADD.FTZ R132, R66, -R136.reuse ;  /* 0x8000008842847221 */ /* 0x100fe20000010000 */
[----:B------:R-:W-:Y:S01]  /*157b0*/  FADD.FTZ R133, R67, -R136 ;  /* 0x8000008843857221 */ /* 0x000fe20000010000 */
[----:B------:R-:W-:-:S02]  /*157c0*/  IMAD.U32 R69, R32, 0x10000, RZ ;  /* 0x0001000020457824 */ /* 0x000fc400078e00ff */
[C---:B------:R-:W-:Y:S01]  /*157d0*/  FMUL.FTZ R0, R139.reuse, R0 ;  /* 0x000000008b007220 */ /* 0x040fe20000410000 */
[----:B------:R-:W-:Y:S02]  /*157e0*/  IMAD.U32 R129, R34, 0x10000, RZ ;  /* 0x0001000022817824 */ /* 0x000fe400078e00ff */
        /* <DEDUP_REMOVED lines=30> */
.L_x_7540:
[----:B------:R-:W-:Y:S05]  /*159d0*/  BSYNC.RECONVERGENT B0 ;  /* 0x0000000000007941 */ /* 0x000fea0003800200 */
.L_x_7539:
[----:B------:R-:W-:Y:S02]  /*159e0*/  UIADD3 UR14, UPT, UPT, UR14, UR12, URZ ;  /* 0x0000000c0e0e7290 */ /* 0x000fe4000fffe0ff */
[----:B------:R-:W-:Y:S02]  /*159f0*/  UPLOP3.LUT UP2, UPT, UPT, UPT, UP2, 0x40, 0x4 ;  /* 0x000000000004789c */ /* 0x000fe40003f4e820 */
[----:B------:R-:W-:-:S09]  /*15a00*/  UISETP.GE.AND UP1, UPT, UR14, UR13, UPT ;  /* 0x0000000d0e00728c */ /* 0x000fd2000bf26270 */
[----:B------:R-:W-:Y:S05]  /*15a10*/  BRA.U !UP1, `(.L_x_7541) ;  /* 0xfffffeb509507547 */ /* 0x000fea000b83ffff */
[----:B------:R-:W-:Y:S05]  /*15a20*/  EXIT ;  /* 0x000000000000794d */ /* 0x000fea0003800000 */
.L_x_7542:
        /* <DEDUP_REMOVED lines=13> */
.L_x_20963:


//--------------------- .text._ZN10layer_norm13ln_fwd_kernelINS_13Kernel_traitsI13__nv_bfloat16S2_fS2_fjLj6144ELj1ELj1ELj8ELj16ENS_18Kernel_traits_baseILj6144ES2_S2_fS2_fjLj256EEEEELb1ELb1ELb0ELb1EEEvNS_9FwdParamsE --------------------------
	.section	.text._ZN10layer_norm13ln_fwd_kernelINS_13Kernel_traitsI13__nv_bfloat16S2_fS2_fjLj6144ELj1ELj1ELj8ELj16ENS_18Kernel_traits_baseILj6144ES2_S2_fS2_fjLj256EEEEELb1ELb1ELb0ELb1EEEvNS_9FwdParamsE,"ax",@progbits
	.align	128
        .global         _ZN10layer_norm13ln_fwd_kernelINS_13Kernel_traitsI13__nv_bfloat16S2_fS2_fjLj6144ELj1ELj1ELj8ELj16ENS_18Kernel_traits_baseILj6144ES2_S2_fS2_fjLj256EEEEELb1ELb1ELb0ELb1EEEvNS_9FwdParamsE
        .type           _ZN10layer_norm13ln_fwd_kernelINS_13Kernel_traitsI13__nv_bfloat16S2_fS2_fjLj6144ELj1ELj1ELj8ELj16ENS_18Kernel_traits_baseILj6144ES2_S2_fS2_fjLj256EEEEELb1ELb1ELb0ELb1EEEvNS_9FwdParamsE,@function
        .size           _ZN10layer_norm13ln_fwd_kernelINS_13Kernel_traitsI13__nv_bfloat16S2_fS2_fjLj6144ELj1ELj1ELj8ELj16ENS_18Kernel_traits_baseILj6144ES2_S2_fS2_fjLj256EEEEELb1ELb1ELb0ELb1EEEvNS_9FwdParamsE,(.L_x_20964 - _ZN10layer_norm13ln_fwd_kernelINS_13Kernel_traitsI13__nv_bfloat16S2_fS2_fjLj6144ELj1ELj1ELj8ELj16ENS_18Kernel_traits_baseILj6144ES2_S2_fS2_fjLj256EEEEELb1ELb1ELb0ELb1EEEvNS_9FwdParamsE)
        .other          _ZN10layer_norm13ln_fwd_kernelINS_13Kernel_traitsI13__nv_bfloat16S2_fS2_fjLj6144ELj1ELj1ELj8ELj16ENS_18Kernel_traits_baseILj6144ES2_S2_fS2_fjLj256EEEEELb1ELb1ELb0ELb1EEEvNS_9FwdParamsE,@"STO_CUDA_ENTRY STV_DEFAULT"
_ZN10layer_norm13ln_fwd_kernelINS_13Kernel_traitsI13__nv_bfloat16S2_fS2_fjLj6144ELj1ELj1ELj8ELj16ENS_18Kernel_traits_baseILj6144ES2_S2_fS2_fjLj256EEEEELb1ELb1ELb0ELb1EEEvNS_9FwdParamsE:
.text._ZN10layer_norm13ln_fwd_kernelINS_13Kernel_traitsI13__nv_bfloat16S2_fS2_fjLj6144ELj1ELj1ELj8ELj16ENS_18Kernel_traits_baseILj6144ES2_S2_fS2_fjLj256EEEEELb1ELb1ELb0ELb1EEEvNS_9FwdParamsE:
        /* <DEDUP_REMOVED lines=15> */
[----:B-1----:R-:W-:Y:S01]  /*00f0*/  ISETP.NE.U32.AND P0, PT, RZ, UR4, PT ;  /* 0x00000004ff007c0c */ /* 0x002fe2000bf05070 */
[----:B--2---:R-:W-:-:S05]  /*0100*/  IMAD.WIDE.U32 R36, R43, 0x10, R36 ;  /* 0x000000102b247825 */ /* 0x004fca00078e0024 */
[----:B------:R-:W1:Y:S01]  /*0110*/  S2UR UR16, SR_CTAID.X ;  /* 0x00000000001079c3 */ /* 0x000e620000002500 */
[----:B------:R-:W1:Y:S01]  /*0120*/  LDCU UR4, c[0x0][0x384] ;  /* 0x00007080ff0477ac */ /* 0x000e620008000800 */
[----:B------:R-:W-:Y:S01]  /*0130*/  ISETP.NE.AND.EX P0, PT, RZ, UR5, PT, P0 ;  /* 0x00000005ff007c0c */ /* 0x000fe2000bf05300 */
[----:B----4-:R-:W-:Y:S01]  /*0140*/  IMAD.WIDE.U32 R40, R43, 0x10, R40 ;  /* 0x000000102b287825 */ /* 0x010fe200078e0028 */
[----:B------:R-:W5:Y:S03]  /*0150*/  LDG.E.128 R28, desc[UR10][R36.64] ;  /* 0x0000000a241c7981 */ /* 0x000f66000c1e1d00 */
[----:B------:R-:W-:Y:S01]  /*0160*/  @P1 IMAD.MOV.U32 R33, RZ, RZ, R45 ;  /* 0x000000ffff211224 */ /* 0x000fe200078e002d */
[----:B------:R-:W5:Y:S04]  /*0170*/  LDG.E.128 R4, desc[UR10][R40.64] ;  /* 0x0000000a28047981 */ /* 0x000f68000c1e1d00 */
[----:B------:R-:W5:Y:S03]  /*0180*/  LDG.E.128 R24, desc[UR10][R36.64+0x1000] ;  /* 0x0010000a24187981 */ /* 0x000f66000c1e1d00 */
[----:B------:R-:W2:Y:S01]  /*0190*/  @P0 LDC.64 R38, c[0x0][0x438] ;  /* 0x00010e00ff260b82 */ /* 0x000ea20000000a00 */
[----:B------:R-:W5:Y:S04]  /*01a0*/  LDG.E.128 R8, desc[UR10][R40.64+0x1000] ;  /* 0x0010000a28087981 */ /* 0x000f68000c1e1d00 */
[----:B------:R-:W5:Y:S04]  /*01b0*/  LDG.E.128 R16, desc[UR10][R36.64+0x2000] ;  /* 0x0020000a24107981 */ /* 0x000f68000c1e1d00 */
[----:B------:R-:W5:Y:S01]  /*01c0*/  LDG.E.128 R12, desc[UR10][R40.64+0x2000] ;  /* 0x0020000a280c7981 */ /* 0x000f62000c1e1d00 */
[----:B-1----:R-:W-:-:S03]  /*01d0*/  UISETP.GE.AND UP0, UPT, UR16, UR4, UPT ;  /* 0x000000041000728c */ /* 0x002fc6000bf06270 */
[----:B0-----:R0:W5:Y:S01]  /*01e0*/  @P1 LDG.E.64 R34, desc[UR10][R32.64] ;  /* 0x0000000a20221981 */ /* 0x001162000c1e1b00 */
[----:B--2---:R-:W-:Y:S01]  /*01f0*/  @P0 IMAD.WIDE.U32 R38, R43, 0x10, R38 ;  /* 0x000000102b260825 */ /* 0x004fe200078e0026 */
[----:B0-----:R-:W0:Y:S04]  /*0200*/  @P1 LDC R33, c[0x0][0x460] ;  /* 0x00011800ff211b82 */ /* 0x001e280000000800 */
[----:B------:R1:W5:Y:S04]  /*0210*/  @P0 LDG.E.128 R120, desc[UR10][R38.64] ;  /* 0x0000000a26780981 */ /* 0x000368000c1e1d00 */
[----:B------:R1:W5:Y:S04]  /*0220*/  @P0 LDG.E.128 R96, desc[UR10][R38.64+0x1000] ;  /* 0x0010000a26600981 */ /* 0x000368000c1e1d00 */
[----:B------:R1:W5:Y:S01]  /*0230*/  @P0 LDG.E.128 R20, desc[UR10][R38.64+0x2000] ;  /* 0x0020000a26140981 */ /* 0x000362000c1e1d00 */
[----:B------:R-:W-:-:S13]  /*0240*/  PLOP3.LUT P2, PT, PT, PT, UP0, 0x80, 0x8 ;  /* 0x000000000008781c */ /* 0x000fda0003f4f008 */
[----:B-1----:R-:W-:Y:S05]  /*0250*/  @P2 EXIT ;  /* 0x000000000000294d */ /* 0x002fea0003800000 */
[----:B------:R-:W1:Y:S01]  /*0260*/  LDC R36, c[0x0][0x360] ;  /* 0x0000d800ff247b82 */ /* 0x000e620000000800 */
[----:B0----5:R-:W-:Y:S02]  /*0270*/  @P1 IADD3 R32, P2, PT, R34, R33, RZ ;  /* 0x0000002122201210 */ /* 0x021fe40007f5e0ff */
[----:B------:R-:W-:Y:S02]  /*0280*/  @!P0 CS2R R122, SRZ ;  /* 0x00000000007a8805 */ /* 0x000fe4000001ff00 */
[----:B------:R-:W-:Y:S02]  /*0290*/  @P1 R2UR UR8, R2 ;  /* 0x00000000020812ca */ /* 0x000fe400000e0000 */
[----:B------:R-:W-:Y:S02]  /*02a0*/  @!P0 CS2R R120, SRZ ;  /* 0x0000000000788805 */ /* 0x000fe4000001ff00 */
[----:B------:R-:W-:Y:S01]  /*02b0*/  @P1 R2UR UR9, R3 ;  /* 0x00000000030912ca */ /* 0x000fe200000e0000 */
[----:B------:R-:W-:Y:S01]  /*02c0*/  @P1 IMAD.X R45, RZ, RZ, R35, P2 ;  /* 0x000000ffff2d1224 */ /* 0x000fe200010e0623 */
[----:B------:R-:W-:-:S02]  /*02d0*/  PRMT R124, R28, 0x7632, R124 ;  /* 0x000076321c7c7816 */ /* 0x000fc4000000007c */
[----:B------:R-:W-:Y:S02]  /*02e0*/  @!P0 CS2R R96, SRZ ;  /* 0x0000000000608805 */ /* 0x000fe4000001ff00 */
[----:B------:R-:W-:Y:S01]  /*02f0*/  SHF.L.U32 R28, R28, 0x10, RZ ;  /* 0x000000101c1c7819 */ /* 0x000fe200000006ff */
[----:B------:R-:W-:Y:S01]  /*0300*/  @P0 IMAD.MOV.U32 R59, RZ, RZ, R19 ;  /* 0x000000ffff3b0224 */ /* 0x000fe200078e0013 */
[--C-:B------:R-:W-:Y:S02]  /*0310*/  SHF.R.U64 R0, R32, 0x2, R45.reuse ;  /* 0x0000000220007819 */ /* 0x100fe4000000122d */
[----:B------:R-:W-:Y:S02]  /*0320*/  @!P0 CS2R R98, SRZ ;  /* 0x0000000000628805 */ /* 0x000fe4000001ff00 */
[----:B------:R-:W-:Y:S01]  /*0330*/  SHF.R.U32.HI R3, RZ, 0x2, R45 ;  /* 0x00000002ff037819 */ /* 0x000fe2000001162d */
[----:B------:R0:W-:Y:S01]  /*0340*/  STL [R1], R28 ;  /* 0x0000001c01007387 */ /* 0x0001e20000100800 */
[----:B------:R-:W-:Y:S01]  /*0350*/  @P0 MOV R91, R16 ;  /* 0x00000010005b0202 */ /* 0x000fe20000000f00 */
[C---:B------:R-:W-:Y:S01]  /*0360*/  IMAD.HI.U32 R33, R0.reuse, -0x2daee0ad, RZ ;  /* 0xd2511f5300217827 */ /* 0x040fe200078e00ff */
[----:B------:R-:W-:Y:S01]  /*0370*/  UIADD3 UR4, UPT, UPT, UR8, -0x61c88647, URZ ;  /* 0x9e3779b908047890 */ /* 0x000fe2000fffe0ff */
[----:B------:R-:W-:Y:S01]  /*0380*/  @!P0 CS2R R22, SRZ ;  /* 0x0000000000168805 */ /* 0x000fe2000001ff00 */
[----:B------:R-:W-:Y:S01]  /*0390*/  UIADD3 UR5, UPT, UPT, UR9, -0x4498517b, URZ ;  /* 0xbb67ae8509057890 */ /* 0x000fe2000fffe0ff */
[----:B------:R-:W-:Y:S01]  /*03a0*/  IMAD R38, R0, -0x2daee0ad, RZ ;  /* 0xd2511f5300267824 */ /* 0x000fe200078e02ff */
[----:B------:R-:W-:Y:S01]  /*03b0*/  LOP3.LUT R33, R33, UR9, RZ, 0x3c, !PT ;  /* 0x0000000921217c12 */ /* 0x000fe2000f8e3cff */
[----:B------:R-:W-:Y:S01]  /*03c0*/  UIADD3 UR6, UPT, UPT, UR9, 0x76cf5d0a, URZ ;  /* 0x76cf5d0a09067890 */ /* 0x000fe2000fffe0ff */
[----:B------:R-:W-:Y:S01]  /*03d0*/  @!P0 CS2R R20, SRZ ;  /* 0x0000000000148805 */ /* 0x000fe2000001ff00 */
[----:B-1----:R-:W-:Y:S01]  /*03e0*/  IMAD R2, R36, UR16, R43 ;  /* 0x0000001024027c24 */ /* 0x002fe2000f8e022b */
[----:B------:R-:W-:Y:S01]  /*03f0*/  PRMT R108, R123, 0x7632, R108 ;  /* 0x000076327b6c7816 */ /* 0x000fe2000000006c */
[----:B------:R-:W-:Y:S01]  /*0400*/  IMAD.HI.U32 R35, R33, -0x326172a9, RZ ;  /* 0xcd9e8d5721237827 */ /* 0x000fe200078e00ff */
[----:B------:R-:W-:Y:S01]  /*0410*/  PRMT R100, R97, 0x7632, R100 ;  /* 0x0000763261647816 */ /* 0x000fe20000000064 */
[----:B------:R-:W-:Y:S01]  /*0420*/  UPLOP3.LUT UP1, UPT, UPT, UPT, UPT, 0x40, 0x4 ;  /* 0x000000000004789c */ /* 0x000fe20003f2e870 */
[----:B------:R-:W-:Y:S01]  /*0430*/  PRMT R112, R122, 0x7632, R112 ;  /* 0x000076327a707816 */ /* 0x000fe20000000070 */
[C---:B------:R-:W-:Y:S01]  /*0440*/  IMAD.HI.U32 R34, R2.reuse, -0x326172a9, RZ ;  /* 0xcd9e8d5702227827 */ /* 0x040fe200078e00ff */
[----:B------:R-:W-:Y:S01]  /*0450*/  PRMT R119, R121, 0x7632, R119 ;  /* 0x0000763279777816 */ /* 0x000fe20000000077 */
[----:B------:R-:W1:Y:S01]  /*0460*/  LDCU UR17, c[0x0][0x388] ;  /* 0x00007100ff1177ac */ /* 0x000e620008000800 */
[----:B------:R-:W-:Y:S01]  /*0470*/  PRMT R92, R99, 0x7632, R92 ;  /* 0x00007632635c7816 */ /* 0x000fe2000000005c */
[----:B------:R-:W-:Y:S01]  /*0480*/  IMAD R36, R2, -0x326172a9, RZ ;  /* 0xcd9e8d5702247824 */ /* 0x000fe200078e02ff */
[----:B------:R-:W-:Y:S01]  /*0490*/  LOP3.LUT R34, R3, UR8, R34, 0x96, !PT ;  /* 0x0000000803227c12 */ /* 0x000fe2000f8e9622 */
[----:B------:R-:W-:Y:S01]  /*04a0*/  @P0 IMAD.MOV.U32 R85, RZ, RZ, R17 ;  /* 0x000000ffff550224 */ /* 0x000fe200078e0011 */
[----:B------:R-:W-:Y:S01]  /*04b0*/  @!P0 MOV R85, R17 ;  /* 0x0000001100558202 */ /* 0x000fe20000000f00 */
[----:B------:R-:W-:Y:S01]  /*04c0*/  @!P0 IMAD.MOV.U32 R91, RZ, RZ, R16 ;  /* 0x000000ffff5b8224 */ /* 0x000fe200078e0010 */
[----:B------:R-:W-:Y:S01]  /*04d0*/  LOP3.LUT R35, R36, UR4, R35, 0x96, !PT ;  /* 0x0000000424237c12 */ /* 0x000fe2000f8e9623 */
[----:B------:R-:W-:Y:S01]  /*04e0*/  IMAD.HI.U32 R37, R34, -0x2daee0ad, RZ ;  /* 0xd2511f5322257827 */ /* 0x000fe200078e00ff */
[----:B------:R-:W-:Y:S01]  /*04f0*/  UIADD3 UR4, UPT, UPT, UR8, 0x3c6ef372, URZ ;  /* 0x3c6ef37208047890 */ /* 0x000fe2000fffe0ff */
[----:B------:R-:W-:Y:S01]  /*0500*/  PRMT R104, R96, 0x7632, R104 ;  /* 0x0000763260687816 */ /* 0x000fe20000000068 */
[----:B------:R-:W2:Y:S01]  /*0510*/  LDCU.U8 UR18, c[0x0][0x410] ;  /* 0x00008200ff1277ac */ /* 0x000ea20008000000 */
[----:B------:R-:W-:Y:S01]  /*0520*/  IMAD R39, R34, -0x2daee0ad, RZ ;  /* 0xd2511f5322277824 */ /* 0x000fe200078e02ff */
[----:B------:R-:W-:Y:S01]  /*0530*/  LOP3.LUT R37, R38, UR5, R37, 0x96, !PT ;  /* 0x0000000526257c12 */ /* 0x000fe2000f8e9625 */
[----:B------:R-:W-:Y:S01]  /*0540*/  IMAD R34, R33, -0x326172a9, RZ ;  /* 0xcd9e8d5721227824 */ /* 0x000fe200078e02ff */
[----:B------:R-:W-:Y:S01]  /*0550*/  UIADD3 UR5, UPT, UPT, UR8, -0x255992d5, URZ ;  /* 0xdaa66d2b08057890 */ /* 0x000fe2000fffe0ff */
[----:B------:R-:W-:Y:S01]  /*0560*/  IMAD.HI.U32 R36, R35, -0x2daee0ad, RZ ;  /* 0xd2511f5323247827 */ /* 0x000fe200078e00ff */
[----:B------:R-:W-:Y:S01]  /*0570*/  PRMT R67, R23, 0x7632, R67 ;  /* 0x0000763217437816 */ /* 0x000fe20000000043 */
[----:B------:R-:W3:Y:S01]  /*0580*/  LDCU UR19, c[0x0][0x400] ;  /* 0x00008000ff1377ac */ /* 0x000ee20008000800 */
[----:B------:R-:W-:Y:S01]  /*0590*/  PRMT R69, R21, 0x7632, R69 ;  /* 0x0000763215457816 */ /* 0x000fe20000000045 */
[----:B------:R-:W-:Y:S01]  /*05a0*/  IMAD.HI.U32 R33, R37, -0x326172a9, RZ ;  /* 0xcd9e8d5725217827 */ /* 0x000fe200078e00ff */
[----:B------:R-:W-:Y:S01]  /*05b0*/  LOP3.LUT R36, R39, UR6, R36, 0x96, !PT ;  /* 0x0000000627247c12 */ /* 0x000fe2000f8e9624 */
[----:B------:R-:W-:Y:S01]  /*05c0*/  UIADD3 UR6, UPT, UPT, UR9, 0x1fd5c5a3, URZ ;  /* 0x1fd5c5a309067890 */ /* 0x000fe2000fffe0ff */
        /* <DEDUP_REMOVED lines=8> */
[----:B------:R-:W4:Y:S01]  /*0650*/  LDCU.64 UR12, c[0x0][0x3a0] ;  /* 0x00007400ff0c77ac */ /* 0x000f220008000a00 */
[----:B------:R-:W-:Y:S01]  /*0660*/  PRMT R105, R24, 0x7632, R105 ;  /* 0x0000763218697816 */ /* 0x000fe20000000069 */
[----:B------:R-:W-:Y:S01]  /*0670*/  IMAD.HI.U32 R35, R33, -0x2daee0ad, RZ ;  /* 0xd2511f5321237827 */ /* 0x000fe200078e00ff */
[----:B------:R-:W-:Y:S01]  /*0680*/  LOP3.LUT R34, R37, UR5, R34, 0x96, !PT ;  /* 0x0000000525227c12 */ /* 0x000fe2000f8e9622 */
[----:B------:R-:W-:Y:S01]  /*0690*/  UIADD3 UR5, UPT, UPT, UR8, 0x78dde6e4, URZ ;  /* 0x78dde6e408057890 */ /* 0x000fe2000fffe0ff */
[----:B------:R-:W-:Y:S01]  /*06a0*/  PRMT R77, R85, 0x7632, R77 ;  /* 0x00007632554d7816 */ /* 0x000fe2000000004d */
[----:B------:R-:W-:Y:S01]  /*06b0*/  IMAD R36, R36, -0x326172a9, RZ ;  /* 0xcd9e8d5724247824 */ /* 0x000fe200078e02ff */
[----:B------:R-:W-:Y:S01]  /*06c0*/  LOP3.LUT R35, R38, UR4, R35, 0x96, !PT ;  /* 0x0000000426237c12 */ /* 0x000fe2000f8e9623 */
[----:B------:R-:W-:Y:S01]  /*06d0*/  UIADD3 UR4, UPT, UPT, UR9, -0x126145ec, URZ ;  /* 0xed9eba1409047890 */ /* 0x000fe2000fffe0ff */
[----:B------:R-:W-:Y:S01]  /*06e0*/  IMAD R38, R33, -0x2daee0ad, RZ ;  /* 0xd2511f5321267824 */ /* 0x000fe200078e02ff */
[----:B------:R-:W-:Y:S01]  /*06f0*/  PRMT R89, R91, 0x7632, R89 ;  /* 0x000076325b597816 */ /* 0x000fe20000000059 */
[----:B------:R-:W-:Y:S01]  /*0700*/  IMAD.HI.U32 R37, R34, -0x2daee0ad, RZ ;  /* 0xd2511f5322257827 */ /* 0x000fe200078e00ff */
[----:B------:R-:W-:Y:S01]  /*0710*/  PRMT R68, R22, 0x7632, R68 ;  /* 0x0000763216447816 */ /* 0x000fe20000000044 */
[----:B------:R-:W0:Y:S01]  /*0720*/  LDCU.64 UR14, c[0x0][0x380] ;  /* 0x00007000ff0e77ac */ /* 0x000e220008000a00 */
        /* <DEDUP_REMOVED lines=9> */
[----:B------:R-:W-:Y:S01]  /*07c0*/  SHF.L.U32 R117, R122, 0x10, RZ ;  /* 0x000000107a757819 */ /* 0x000fe200000006ff */
[----:B------:R-:W-:Y:S01]  /*07d0*/  IMAD.HI.U32 R35, R37, -0x326172a9, RZ ;  /* 0xcd9e8d5725237827 */ /* 0x000fe200078e00ff */
[----:B------:R-:W-:-:S02]  /*07e0*/  SHF.L.U32 R94, R99, 0x10, RZ ;  /* 0x00000010635e7819 */ /* 0x000fc400000006ff */
[----:B------:R-:W-:Y:S01]  /*07f0*/  SHF.L.U32 R106, R96, 0x10, RZ ;  /* 0x00000010606a7819 */ /* 0x000fe200000006ff */
[----:B------:R-:W-:Y:S01]  /*0800*/  IMAD.HI.U32 R34, R33, -0x2daee0ad, RZ ;  /* 0xd2511f5321227827 */ /* 0x000fe200078e00ff */
[----:B------:R-:W-:Y:S01]  /*0810*/  LOP3.LUT R35, R36, UR4, R35, 0x96, !PT ;  /* 0x0000000424237c12 */ /* 0x000fe2000f8e9623 */
[----:B------:R-:W-:Y:S01]  /*0820*/  UIADD3 UR4, UPT, UPT, UR8, -0x4ab325aa, URZ ;  /* 0xb54cda5608047890 */ /* 0x000fe2000fffe0ff */
[----:B------:R-:W-:Y:S01]  /*0830*/  SHF.L.U32 R84, R21, 0x10, RZ ;  /* 0x0000001015547819 */ /* 0x000fe200000006ff */
[----:B------:R-:W-:Y:S01]  /*0840*/  IMAD R36, R37, -0x326172a9, RZ ;  /* 0xcd9e8d5725247824 */ /* 0x000fe200078e02ff */
[----:B------:R-:W-:Y:S01]  /*0850*/  LOP3.LUT R34, R39, UR5, R34, 0x96, !PT ;  /* 0x0000000527227c12 */ /* 0x000fe2000f8e9622 */
[----:B------:R-:W-:Y:S01]  /*0860*/  UIADD3 UR5, UPT, UPT, UR9, 0x646e171e, URZ ;  /* 0x646e171e09057890 */ /* 0x000fe2000fffe0ff */
[----:B------:R-:W-:Y:S01]  /*0870*/  IMAD R39, R33, -0x2daee0ad, RZ ;  /* 0xd2511f5321277824 */ /* 0x000fe200078e02ff */
[----:B------:R-:W-:Y:S01]  /*0880*/  LOP3.LUT R79, R32, 0x3, RZ, 0xc0, !PT ;  /* 0x00000003204f7812 */ /* 0x000fe200078ec0ff */
[----:B------:R-:W-:Y:S01]  /*0890*/  IMAD.HI.U32 R38, R35, -0x2daee0ad, RZ ;  /* 0xd2511f5323267827 */ /* 0x000fe200078e00ff */
[----:B------:R-:W-:-:S02]  /*08a0*/  SHF.L.U32 R111, R31, 0x10, RZ ;  /* 0x000000101f6f7819 */ /* 0x000fc400000006ff */
[----:B------:R-:W-:Y:S01]  /*08b0*/  PRMT R21, R5, 0x7632, R21 ;  /* 0x0000763205157816 */ /* 0x000fe20000000015 */
[C---:B------:R-:W-:Y:S01]  /*08c0*/  IMAD.HI.U32 R33, R34.reuse, -0x326172a9, RZ ;  /* 0xcd9e8d5722217827 */ /* 0x040fe200078e00ff */
[----:B------:R-:W-:Y:S01]  /*08d0*/  LOP3.LUT R38, R39, UR5, R38, 0x96, !PT ;  /* 0x0000000527267c12 */ /* 0x000fe2000f8e9626 */
[----:B------:R-:W-:Y:S01]  /*08e0*/  UIADD3 UR5, UPT, UPT, UR8, 0x5384540f, URZ ;  /* 0x5384540f08057890 */ /* 0x000fe2000fffe0ff */
[----:B------:R-:W-:Y:S01]  /*08f0*/  SHF.L.U32 R103, R25, 0x10, RZ ;  /* 0x0000001019677819 */ /* 0x000fe200000006ff */
[----:B------:R-:W-:Y:S01]  /*0900*/  IMAD R37, R34, -0x326172a9, RZ ;  /* 0xcd9e8d5722257824 */ /* 0x000fe200078e02ff */
[----:B------:R-:W-:Y:S01]  /*0910*/  LOP3.LUT R33, R36, UR4, R33, 0x96, !PT ;  /* 0x0000000424217c12 */ /* 0x000fe2000f8e9621 */
[----:B------:R-:W-:Y:S01]  /*0920*/  IMAD R36, R35, -0x2daee0ad, RZ ;  /* 0xd2511f5323247824 */ /* 0x000fe200078e02ff */
[----:B------:R-:W-:Y:S01]  /*0930*/  UIADD3 UR4, UPT, UPT, UR8, -0xe443238, URZ ;  /* 0xf1bbcdc808047890 */ /* 0x000fe2000fffe0ff */
[----:B------:R-:W-:Y:S01]  /*0940*/  IMAD.HI.U32 R34, R38, -0x326172a9, RZ ;  /* 0xcd9e8d5726227827 */ /* 0x000fe200078e00ff */
[----:B------:R-:W-:-:S02]  /*0950*/  PRMT R56, R10, 0x7632, R56 ;  /* 0x000076320a387816 */ /* 0x000fc40000000038 */
[----:B------:R-:W-:Y:S01]  /*0960*/  PRMT R57, R9, 0x7632, R57 ;  /* 0x0000763209397816 */ /* 0x000fe20000000039 */
[----:B------:R-:W-:Y:S01]  /*0970*/  IMAD.HI.U32 R35, R33, -0x2daee0ad, RZ ;  /* 0xd2511f5321237827 */ /* 0x000fe200078e00ff */
[----:B------:R-:W-:Y:S01]  /*0980*/  LOP3.LUT R34, R37, UR5, R34, 0x96, !PT ;  /* 0x0000000525227c12 */ /* 0x000fe2000f8e9622 */
[----:B------:R-:W-:Y:S01]  /*0990*/  UIADD3 UR5, UPT, UPT, UR9, -0x24c28bd8, URZ ;  /* 0xdb3d742809057890 */ /* 0x000fe2000fffe0ff */
        /* <DEDUP_REMOVED lines=9> */
[----:B------:R-:W-:Y:S01]  /*0a30*/  UIADD3 UR5, UPT, UPT, UR9, -0x695add53, URZ ;  /* 0x96a522ad09057890 */ /* 0x000fe2000fffe0ff */
[----:B------:R-:W-:-:S02]  /*0a40*/  PRMT R63, R13, 0x7632, R63 ;  /* 0x000076320d3f7816 */ /* 0x000fc4000000003f */
[----:B------:R-:W-:Y:S01]  /*0a50*/  IMAD R33, R34, -0x2daee0ad, RZ ;  /* 0xd2511f5322217824 */ /* 0x000fe200078e02ff */
[----:B------:R-:W-:Y:S01]  /*0a60*/  LOP3.LUT R71, R38, UR4, R71, 0x96, !PT ;  /* 0x0000000426477c12 */ /* 0x000fe2000f8e9647 */
[----:B------:R-:W-:Y:S01]  /*0a70*/  UIADD3 UR4, UPT, UPT, UR8, -0x700cb87f, URZ ;  /* 0x8ff3478108047890 */ /* 0x000fe2000fffe0ff */
[----:B------:R-:W-:Y:S01]  /*0a80*/  IMAD R35, R35, -0x326172a9, RZ ;  /* 0xcd9e8d5723237824 */ /* 0x000fe200078e02ff */
[----:B------:R-:W-:Y:S01]  /*0a90*/  PRMT R64, R12, 0x7632, R64 ;  /* 0x000076320c407816 */ /* 0x000fe20000000040 */
[----:B------:R-:W-:Y:S01]  /*0aa0*/  IMAD.HI.U32 R78, R86, -0x326172a9, RZ ;  /* 0xcd9e8d57564e7827 */ /* 0x000fe200078e00ff */
[----:B------:R-:W-:Y:S02]  /*0ab0*/  SHF.L.U32 R109, R109, 0x10, RZ ;  /* 0x000000106d6d7819 */ /* 0x000fe400000006ff */
[----:B------:R-:W-:Y:S01]  /*0ac0*/  SHF.L.U32 R124, R124, 0x10, RZ ;  /* 0x000000107c7c7819 */ /* 0x000fe200000006ff */
[----:B------:R-:W-:Y:S01]  /*0ad0*/  IMAD.HI.U32 R70, R71, -0x2daee0ad, RZ ;  /* 0xd2511f5347467827 */ /* 0x000fe200078e00ff */
[----:B------:R-:W-:-:S02]  /*0ae0*/  LOP3.LUT R78, R35, UR4, R78, 0x96, !PT ;  /* 0x00000004234e7c12 */ /* 0x000fc4000f8e964e */
[----:B------:R-:W-:Y:S01]  /*0af0*/  SHF.L.U32 R101, R101, 0x10, RZ ;  /* 0x0000001065657819 */ /* 0x000fe200000006ff */
[----:B------:R-:W-:Y:S01]  /*0b00*/  @!P0 IMAD.MOV.U32 R59, RZ, RZ, R19 ;  /* 0x000000ffff3b8224 */ /* 0x000fe200078e0013 */
[----:B------:R-:W-:Y:S01]  /*0b10*/  LOP3.LUT R70, R33, UR5, R70, 0x96, !PT ;  /* 0x0000000521467c12 */ /* 0x000fe2000f8e9646 */
[----:B------:R-:W1:Y:S01]  /*0b20*/  LDCU.64 UR4, c[0x0][0x3e0] ;  /* 0x00007c00ff0477ac */ /* 0x000e620008000a00 */
[----:B------:R-:W-:Y:S01]  /*0b30*/  @P0 IMAD.MOV.U32 R60, RZ, RZ, R18 ;  /* 0x000000ffff3c0224 */ /* 0x000fe200078e0012 */
[----:B------:R-:W-:Y:S01]  /*0b40*/  @!P0 MOV R60, R18 ;  /* 0x00000012003c8202 */ /* 0x000fe20000000f00 */
        /* <DEDUP_REMOVED lines=15> */
[----:B-1----:R-:W-:Y:S01]  /*0c40*/  UISETP.NE.U32.AND UP0, UPT, UR4, URZ, UPT ;  /* 0x000000ff0400728c */ /* 0x002fe2000bf05070 */
[----:B------:R-:W-:Y:S01]  /*0c50*/  IMAD.MOV.U32 R18, RZ, RZ, RZ ;  /* 0x000000ffff127224 */ /* 0x000fe200078e00ff */
        /* <DEDUP_REMOVED lines=36> */
[----:B------:R-:W-:Y:S02]  /*0ea0*/  IMAD R86, R86, -0x326172a9, RZ ;  /* 0xcd9e8d5756567824 */ /* 0x000fe400078e02ff */
[----:B01234-:R-:W-:-:S07]  /*0eb0*/  IMAD R71, R71, -0x2daee0ad, RZ ;  /* 0xd2511f5347477824 */ /* 0x01ffce00078e02ff */
.L_x_7696:
[----:B0-----:R-:W0:Y:S01]  /*0ec0*/  @UP0 LDCU.64 UR6, c[0x0][0x3e0] ;  /* 0x00007c00ff0607ac */ /* 0x001e220008000a00 */
[----:B------:R-:W1:Y:S01]  /*0ed0*/  S2R R116, SR_TID.X ;  /* 0x0000000000747919 */ /* 0x000e620000002100 */
[----:B------:R-:W-:Y:S01]  /*0ee0*/  PLOP3.LUT P0, PT, PT, PT, UP0, 0x80, 0x8 ;  /* 0x000000000008781c */ /* 0x000fe20003f0f008 */
[----:B------:R-:W2:Y:S01]  /*0ef0*/  LDC.64 R80, c[0x0][0x390] ;  /* 0x0000e400ff507b82 */ /* 0x000ea20000000a00 */
[----:B0-----:R-:W-:-:S06]  /*0f00*/  @UP0 UIMAD.WIDE UR6, UR16, 0x2, UR6 ;  /* 0x00000002100608a5 */ /* 0x001fcc000f8e0206 */
[----:B------:R-:W-:Y:S01]  /*0f10*/  MOV R24, UR6 ;  /* 0x0000000600187c02 */ /* 0x000fe20008000f00 */
[----:B------:R-:W-:Y:S01]  /*0f20*/  UIMAD UR6, UR16, UR17, URZ ;  /* 0x00000011100672a4 */ /* 0x000fe2000f8e02ff */
[----:B------:R-:W-:-:S03]  /*0f30*/  IMAD.U32 R25, RZ, RZ, UR7 ;  /* 0x00000007ff197e24 */ /* 0x000fc6000f8e00ff */
[----:B------:R-:W-:Y:S02]  /*0f40*/  USHF.R.S32.HI UR7, URZ, 0x1f, UR6 ;  /* 0x0000001fff077899 */ /* 0x000fe40008011406 */
[----:B------:R2:W3:Y:S02]  /*0f50*/  @P0 LDG.E.U16 R28, desc[UR10][R24.64] ;  /* 0x0000000a181c0981 */ /* 0x0004e4000c1e1500 */
[----:B------:R-:W-:-:S06]  /*0f60*/  ULEA.HI UR7, UR7, UR6, URZ, 0x3 ;  /* 0x0000000607077291 */ /* 0x000fcc000f8f18ff */
[----:B------:R-:W-:-:S05]  /*0f70*/  IMAD.U32 R27, RZ, RZ, UR7 ;  /* 0x00000007ff1b7e24 */ /* 0x000fca000f8e00ff */
[----:B-1----:R-:W-:-:S05]  /*0f80*/  LEA.HI.SX32 R72, R27, R116, 0x1d ;  /* 0x000000741b487211 */ /* 0x002fca00078feaff */
[----:B--2---:R-:W-:-:S06]  /*0f90*/  IMAD.WIDE.U32 R24, R72, 0x10, R80 ;  /* 0x0000001048187825 */ /* 0x004fcc00078e0050 */
[----:B------:R-:W5:Y:S01]  /*0fa0*/  LDG.E.128 R24, desc[UR10][R24.64] ;  /* 0x0000000a18187981 */ /* 0x000f62000c1e1d00 */
[----:B------:R-:W-:Y:S01]  /*0fb0*/  PLOP3.LUT P0, PT, PT, PT, UP0, 0x80, 0x8 ;  /* 0x000000000008781c */ /* 0x000fe20003f0f008 */
[----:B------:R-:W-:Y:S01]  /*0fc0*/  UMOV UR6, 0x3f800000 ;  /* 0x3f80000000067882 */ /* 0x000fe20000000000 */
[----:B------:R-:W-:Y:S01]  /*0fd0*/  UIADD3 UR7, UPT, UPT, UR9, -0x695add53, URZ ;  /* 0x96a522ad09077890 */ /* 0x000fe2000fffe0ff */
[----:B------:R-:W-:Y:S01]  /*0fe0*/  HFMA2 R73, -RZ, RZ, 0.1171875, 0 ;  /* 0x2f800000ff497431 */ /* 0x000fe200000001ff */
[----:B------:R-:W-:Y:S02]  /*0ff0*/  UIADD3 UR20, UPT, UPT, UR9, -0x126145ec, URZ ;  /* 0xed9eba1409147890 */ /* 0x000fe4000fffe0ff */
[----:B------:R-:W-:Y:S02]  /*1000*/  UIADD3 UR21, UPT, UPT, UR8, 0x78dde6e4, URZ ;  /* 0x78dde6e408157890 */ /* 0x000fe4000fffe0ff */
[----:B------:R-:W-:Y:S02]  /*1010*/  UIADD3 UR22, UPT, UPT, UR8, 0x1715609d, URZ ;  /* 0x1715609d08167890 */ /* 0x000fe4000fffe0ff */
[----:B------:R-:W-:-:S02]  /*1020*/  UIADD3 UR23, UPT, UPT, UR8, -0x255992d5, URZ ;  /* 0xdaa66d2b08177890 */ /* 0x000fc4000fffe0ff */
[----:B------:R-:W-:Y:S02]  /*1030*/  UIADD3 UR24, UPT, UPT, UR9, -0x56f99767, URZ ;  /* 0xa906689909187890 */ /* 0x000fe4000fffe0ff */
[----:B------:R-:W-:Y:S02]  /*1040*/  UIADD3 UR25, UPT, UPT, UR9, 0x1fd5c5a3, URZ ;  /* 0x1fd5c5a309197890 */ /* 0x000fe4000fffe0ff */
[----:B------:R-:W-:Y:S02]  /*1050*/  UIADD3 UR26, UPT, UPT, UR9, 0x646e171e, URZ ;  /* 0x646e171e091a7890 */ /* 0x000fe4000fffe0ff */
[----:B------:R-:W-:Y:S02]  /*1060*/  UIADD3 UR27, UPT, UPT, UR8, 0x5384540f, URZ ;  /* 0x5384540f081b7890 */ /* 0x000fe4000fffe0ff */
[----:B------:R-:W-:Y:S02]  /*1070*/  UIADD3 UR28, UPT, UPT, UR9, 0x76cf5d0a, URZ ;  /* 0x76cf5d0a091c7890 */ /* 0x000fe4000fffe0ff */
[----:B------:R-:W-:-:S02]  /*1080*/  UIADD3 UR29, UPT, UPT, UR8, -0x4ab325aa, URZ ;  /* 0xb54cda56081d7890 */ /* 0x000fc4000fffe0ff */
[----:B------:R-:W-:Y:S01]  /*1090*/  UIADD3 UR30, UPT, UPT, UR8, -0x700cb87f, URZ ;  /* 0x8ff34781081e7890 */ /* 0x000fe2000fffe0ff */
[----:B---3--:R-:W-:Y:S02]  /*10a0*/  @P0 R2UR UR31, R28 ;  /* 0x000000001c1f02ca */ /* 0x008fe400000e0000 */
[----:B------:R-:W-:-:S04]  /*10b0*/  ISETP.NE.U32.AND P0, PT, RZ, UR12, PT ;  /* 0x0000000cff007c0c */ /* 0x000fc8000bf05070 */
[----:B------:R-:W-:-:S07]  /*10c0*/  ISETP.NE.AND.EX P0, PT, RZ, UR13, PT, P0 ;  /* 0x0000000dff007c0c */ /* 0x000fce000bf05300 */
[----:B------:R-:W-:-:S06]  /*10d0*/  @UP0 USHF.L.U32 UR6, UR31, 0x10, URZ ;  /* 0x000000101f060899 */ /* 0x000fcc00080006ff */
[----:B------:R-:W-:Y:S06]  /*10e0*/  @!P0 BRA `(.L_x_7543) ;  /* 0x00000028008c8947 */ /* 0x000fec0003800000 */
[----:B------:R-:W0:Y:S02]  /*10f0*/  LDC.64 R44, c[0x0][0x3a0] ;  /* 0x0000e800ff2c7b82 */ /* 0x000e240000000a00 */
[----:B0-----:R-:W-:-:S05]  /*1100*/  IMAD.WIDE.U32 R44, R72, 0x20, R44 ;  /* 0x00000020482c7825 */ /* 0x001fca00078e002c */
[----:B------:R0:W5:Y:S04]  /*1110*/  LDG.E.128 R48, desc[UR10][R44.64] ;  /* 0x0000000a2c307981 */ /* 0x000168000c1e1d00 */
[----:B------:R-:W5:Y:S01]  /*1120*/  LDG.E.128 R44, desc[UR10][R44.64+0x10] ;  /* 0x0000100a2c2c7981 */ /* 0x000f62000c1e1d00 */
[----:B------:R-:W-:Y:S01]  /*1130*/  ISETP.NE.AND P1, PT, R79, 0x1, PT ;  /* 0x000000014f00780c */ /* 0x000fe20003f25270 */
[----:B------:R-:W-:Y:S01]  /*1140*/  IMAD.MOV.U32 R30, RZ, RZ, 0x2 ;  /* 0x00000002ff1e7424 */ /* 0x000fe200078e00ff */
[----:B------:R-:W-:Y:S01]  /*1150*/  MOV R28, R71 ;  /* 0x00000047001c7202 */ /* 0x000fe20000000f00 */
[----:B------:R-:W-:-:S10]  /*1160*/  IMAD.MOV.U32 R29, RZ, RZ, R86 ;  /* 0x000000ffff1d7224 */ /* 0x000fd400078e0056 */
[----:B0-----:R-:W-:Y:S05]  /*1170*/  @!P1 BRA `(.L_x_7544) ;  /* 0x0000000400249947 */ /* 0x001fea0003800000 */
[----:B------:R-:W-:-:S05]  /*1180*/  IMAD.MOV.U32 R28, RZ, RZ, 0x2 ;  /* 0x00000002ff1c7424 */ /* 0x000fca00078e00ff */
[----:B------:R-:W-:-:S05]  /*1190*/  VIADDMNMX.U32 R28, R79, 0xfffffffe, R28, PT ;  /* 0xfffffffe4f1c7846 */ /* 0x000fca000380001c */
[----:B------:R-:W-:-:S04]  /*11a0*/  IMAD.SHL.U32 R30, R28, 0x4, RZ ;  /* 0x000000041c1e7824 */ /* 0x000fc800078e00ff */
[----:B------:R-:W0:Y:S02]  /*11b0*/  LDC R28, c[0x2][R30] ;  /* 0x008000001e1c7b82 */ /* 0x000e240000000800 */
[----:B0-----:R-:W-:-:S04]  /*11c0*/  SHF.R.S32.HI R29, RZ, 0x1f, R28 ;  /* 0x0000001fff1d7819 */ /* 0x001fc8000001141c */
.L_x_20803:
[----:B------:R-:W-:Y:S05]  /*11d0*/  BRX R28 -0x11e0                                        (*"BRANCH_TARGETS .L_x_20804,.L_x_20805,.L_x_20806"*) ;  /* 0xffffffec1c887949 */ /* 0x000fea000383ffff */
.L_x_20806:
[----:B------:R-:W-:Y:S01]  /*11e0*/  IADD3 R30, PT, PT, R79, 0x1, RZ ;  /* 0x000000014f1e7810 */ /* 0x000fe20007ffe0ff */
[----:B------:R-:W-:Y:S02]  /*11f0*/  IMAD.MOV.U32 R28, RZ, RZ, R71 ;  /* 0x000000ffff1c7224 */ /* 0x000fe400078e0047 */
[----:B------:R-:W-:Y:S01]  /*1200*/  IMAD.MOV.U32 R29, RZ, RZ, R78 ;  /* 0x000000ffff1d7224 */ /* 0x000fe200078e004e */
[----:B------:R-:W-:Y:S06]  /*1210*/  BRA `(.L_x_7544) ;  /* 0x0000000000fc7947 */ /* 0x000fec0003800000 */
.L_x_20804:
[----:B------:R-:W-:Y:S01]  /*1220*/  MOV R28, R71 ;  /* 0x00000047001c7202 */ /* 0x000fe20000000f00 */
[----:B------:R-:W-:Y:S02]  /*1230*/  IMAD.MOV.U32 R30, RZ, RZ, 0x3 ;  /* 0x00000003ff1e7424 */ /* 0x000fe400078e00ff */
[----:B------:R-:W-:Y:S01]  /*1240*/  IMAD.MOV.U32 R29, RZ, RZ, R70 ;  /* 0x000000ffff1d7224 */ /* 0x000fe200078e0046 */
[----:B------:R-:W-:Y:S06]  /*1250*/  BRA `(.L_x_7544) ;  /* 0x0000000000ec7947 */ /* 0x000fec0003800000 */
.L_x_20805:
        /* <DEDUP_REMOVED lines=12> */
.L_x_7545:
        /* <DEDUP_REMOVED lines=10> */
[----:B------:R-:W-:Y:S01]  /*13c0*/  IMAD.WIDE.U32 R30, R31, -0x2daee0ad, RZ ;  /* 0xd2511f531f1e7825 */ /* 0x000fe200078e00ff */
[----:B------:R-:W-:-:S03]  /*13d0*/  UIADD3 UR32, UPT, UPT, UR9, -0x24c28bd8, URZ ;  /* 0xdb3d742809207890 */ /* 0x000fc6000fffe0ff */
        /* <DEDUP_REMOVED lines=35> */
.L_x_7544:
[----:B------:R-:W-:Y:S01]  /*1610*/  I2FP.F32.U32 R32, R29 ;  /* 0x0000001d00207245 */ /* 0x000fe20000201000 */
[----:B------:R-:W-:Y:S01]  /*1620*/  IMAD.U32 R40, R4, 0x10000, RZ ;  /* 0x0001000004287824 */ /* 0x000fe200078e00ff */
[----:B-----5:R-:W-:Y:S02]  /*1630*/  SHF.L.U32 R29, R24, 0x10, RZ ;  /* 0x00000010181d7819 */ /* 0x020fe400000006ff */
[----:B------:R-:W-:Y:S01]  /*1640*/  ISETP.NE.AND P2, PT, R30, 0x1, PT ;  /* 0x000000011e00780c */ /* 0x000fe20003f45270 */
[----:B------:R-:W-:Y:S01]  /*1650*/  FFMA.FTZ R32, R32, R73, 1.1641532182693481445e-10 ;  /* 0x2f00000020207423 */ /* 0x000fe20000010049 */
[----:B------:R-:W-:Y:S01]  /*1660*/  MOV R31, R86 ;  /* 0x00000056001f7202 */ /* 0x000fe20000000f00 */
[----:B------:R-:W-:-:S03]  /*1670*/  FMUL.FTZ R29, R29, UR6 ;  /* 0x000000061d1d7c20 */ /* 0x000fc60008410000 */
[----:B------:R-:W-:Y:S01]  /*1680*/  FSETP.GTU.FTZ.AND P1, PT, R32, UR4, PT ;  /* 0x0000000420007c0b */ /* 0x000fe2000bf3c000 */
[----:B------:R-:W-:Y:S01]  /*1690*/  FMUL.FTZ R29, R29, UR5 ;  /* 0x000000051d1d7c20 */ /* 0x000fe20008410000 */
[----:B------:R-:W-:-:S04]  /*16a0*/  IMAD.MOV.U32 R32, RZ, RZ, 0x2 ;  /* 0x00000002ff207424 */ /* 0x000fc800078e00ff */
[----:B------:R-:W-:Y:S02]  /*16b0*/  FSEL R29, R29, RZ, !P1 ;  /* 0x000000ff1d1d7208 */ /* 0x000fe40004800000 */
[----:B------:R-:W-:-:S03]  /*16c0*/  PLOP3.LUT P1, PT, P1, PT, PT, 0x8, 0x80 ;  /* 0x000000000080781c */ /* 0x000fc60000f2e170 */
[----:B------:R-:W-:Y:S01]  /*16d0*/  FFMA.FTZ R40, R29, R40, R48 ;  /* 0x000000281d287223 */ /* 0x000fe20000010030 */
[----:B------:R-:W-:Y:S02]  /*16e0*/  PRMT R29, R24, 0x7632, R29 ;  /* 0x00007632181d7816 */ /* 0x000fe4000000001d */
        /* <DEDUP_REMOVED lines=10> */
.L_x_7547:
        /* <DEDUP_REMOVED lines=12> */
.L_x_7548:
        /* <DEDUP_REMOVED lines=48> */
.L_x_7546:
[----:B------:R-:W-:Y:S01]  /*1b50*/  I2FP.F32.U32 R30, R31 ;  /* 0x0000001f001e7245 */ /* 0x000fe20000201000 */
[----:B------:R-:W-:Y:S01]  /*1b60*/  IMAD.U32 R41, R22, 0x10000, RZ ;  /* 0x0001000016297824 */ /* 0x000fe200078e00ff */
[----:B------:R-:W-:Y:S01]  /*1b70*/  SHF.L.U32 R29, R29, 0x10, RZ ;  /* 0x000000101d1d7819 */ /* 0x000fe200000006ff */
[----:B------:R-:W-:Y:S01]  /*1b80*/  IMAD.MOV.U32 R33, RZ, RZ, 0x2 ;  /* 0x00000002ff217424 */ /* 0x000fe200078e00ff */
        /* <DEDUP_REMOVED lines=19> */
.L_x_7550:
        /* <DEDUP_REMOVED lines=12> */
.L_x_7551:
        /* <DEDUP_REMOVED lines=48> */
.L_x_7549:
        /* <DEDUP_REMOVED lines=23> */
.L_x_7553:
        /* <DEDUP_REMOVED lines=12> */
.L_x_7554:
        /* <DEDUP_REMOVED lines=48> */
.L_x_7552:
        /* <DEDUP_REMOVED lines=22> */
.L_x_7556:
        /* <DEDUP_REMOVED lines=12> */
.L_x_7557:
        /* <DEDUP_REMOVED lines=48> */
.L_x_7555:
        /* <DEDUP_REMOVED lines=23> */
.L_x_7559:
        /* <DEDUP_REMOVED lines=12> */
.L_x_7560:
        /* <DEDUP_REMOVED lines=48> */
.L_x_7558:
[----:B------:R-:W-:Y:S01]  /*3000*/  I2FP.F32.U32 R30, R25 ;  /* 0x00000019001e7245 */ /* 0x000fe20000201000 */
[----:B------:R-:W-:Y:S01]  /*3010*/  IMAD.U32 R37, R20, 0x10000, RZ ;  /* 0x0001000014257824 */ /* 0x000fe200078e00ff */
[----:B------:R-:W-:Y:S02]  /*3020*/  SHF.L.U32 R26, R26, 0x10, RZ ;  /* 0x000000101a1a7819 */ /* 0x000fe400000006ff */
        /* <DEDUP_REMOVED lines=19> */
.L_x_7562:
        /* <DEDUP_REMOVED lines=12> */
.L_x_7563:
        /* <DEDUP_REMOVED lines=48> */
.L_x_7561:
        /* <DEDUP_REMOVED lines=10> */
[----:B------:R-:W-:Y:S02]  /*35c0*/  PRMT R25, R27, 0x7632, R25 ;  /* 0x000076321b197816 */ /* 0x000fe40000000019 */
[----:B------:R-:W-:Y:S01]  /*35d0*/  MOV R27, R86 ;  /* 0x00000056001b7202 */ /* 0x000fe20000000f00 */
[----:B------:R-:W-:Y:S01]  /*35e0*/  FFMA.FTZ R38, R31, R38, R46 ;  /* 0x000000261f267223 */ /* 0x000fe2000001002e */
        /* <DEDUP_REMOVED lines=10> */
.L_x_7565:
        /* <DEDUP_REMOVED lines=14> */
.L_x_7566:
        /* <DEDUP_REMOVED lines=48> */
.L_x_7564:
[----:B------:R-:W-:Y:S01]  /*3a70*/  I2FP.F32.U32 R26, R27 ;  /* 0x0000001b001a7245 */ /* 0x000fe20000201000 */
[----:B------:R-:W-:Y:S01]  /*3a80*/  IMAD.U32 R39, R19, 0x10000, RZ ;  /* 0x0001000013277824 */ /* 0x000fe200078e00ff */
[----:B------:R-:W-:-:S03]  /*3a90*/  SHF.L.U32 R25, R25, 0x10, RZ ;  /* 0x0000001019197819 */ /* 0x000fc600000006ff */
[----:B------:R-:W-:Y:S02]  /*3aa0*/  FFMA.FTZ R26, R26, R73, 1.1641532182693481445e-10 ;  /* 0x2f0000001a1a7423 */ /* 0x000fe40000010049 */
[----:B------:R-:W-:-:S03]  /*3ab0*/  FMUL.FTZ R25, R25, UR6 ;  /* 0x0000000619197c20 */ /* 0x000fc60008410000 */
[----:B------:R-:W-:Y:S01]  /*3ac0*/  FSETP.GTU.FTZ.AND P6, PT, R26, UR4, PT ;  /* 0x000000041a007c0b */ /* 0x000fe2000bfdc000 */
[----:B------:R-:W-:-:S05]  /*3ad0*/  FMUL.FTZ R25, R25, UR5 ;  /* 0x0000000519197c20 */ /* 0x000fca0008410000 */
[----:B------:R-:W-:Y:S02]  /*3ae0*/  FSEL R26, R25, RZ, !P6 ;  /* 0x000000ff191a7208 */ /* 0x000fe40007000000 */
[----:B------:R-:W-:-:S03]  /*3af0*/  PLOP3.LUT P6, PT, P6, PT, PT, 0x8, 0x80 ;  /* 0x000000000080781c */ /* 0x000fc600037ce170 */
[----:B------:R-:W-:Y:S01]  /*3b00*/  FFMA.FTZ R39, R26, R39, R47 ;  /* 0x000000271a277223 */ /* 0x000fe2000001002f */
[----:B------:R-:W-:Y:S09]  /*3b10*/  BRA `(.L_x_7567) ;  /* 0x0000002800687947 */ /* 0x000ff20003800000 */
.L_x_7543:
        /* <DEDUP_REMOVED lines=15> */
.L_x_7569:
        /* <DEDUP_REMOVED lines=12> */
.L_x_7570:
        /* <DEDUP_REMOVED lines=47> */
.L_x_7568:
[----:B------:R-:W-:Y:S01]  /*3fc0*/  I2FP.F32.U32 R30, R29 ;  /* 0x0000001d001e7245 */ /* 0x000fe20000201000 */
[----:B-----5:R-:W-:Y:S01]  /*3fd0*/  IMAD.U32 R29, R24, 0x10000, RZ ;  /* 0x00010000181d7824 */ /* 0x020fe200078e00ff */
        /* <DEDUP_REMOVED lines=8> */
[----:B------:R-:W-:Y:S02]  /*4060*/  PLOP3.LUT P1, PT, P1, PT, PT, 0x8, 0x80 ;  /* 0x000000000080781c */ /* 0x000fe40000f2e170 */
[----:B------:R-:W-:Y:S01]  /*4070*/  PRMT R29, R24, 0x7632, R29 ;  /* 0x00007632181d7816 */ /* 0x000fe2000000001d */
        /* <DEDUP_REMOVED lines=12> */
.L_x_7572:
        /* <DEDUP_REMOVED lines=12> */
.L_x_7573:
        /* <DEDUP_REMOVED lines=48> */
.L_x_7571:
[----:B------:R-:W-:Y:S01]  /*4500*/  I2FP.F32.U32 R30, R31 ;  /* 0x0000001f001e7245 */ /* 0x000fe20000201000 */
[----:B------:R-:W-:Y:S01]  /*4510*/  IMAD.U32 R29, R29, 0x10000, RZ ;  /* 0x000100001d1d7824 */ /* 0x000fe200078e00ff */
[----:B------:R-:W-:Y:S01]  /*4520*/  ISETP.NE.AND P2, PT, R33, 0x1, PT ;  /* 0x000000012100780c */ /* 0x000fe20003f45270 */
[----:B------:R-:W-:Y:S02]  /*4530*/  IMAD.MOV.U32 R32, RZ, RZ, 0x2 ;  /* 0x00000002ff207424 */ /* 0x000fe400078e00ff */
[----:B------:R-:W-:Y:S01]  /*4540*/  FFMA.FTZ R30, R30, R73, 1.1641532182693481445e-10 ;  /* 0x2f0000001e1e7423 */ /* 0x000fe20000010049 */
[----:B------:R-:W-:Y:S01]  /*4550*/  FMUL.FTZ R29, R29, UR6 ;  /* 0x000000061d1d7c20 */ /* 0x000fe20008410000 */
[----:B------:R-:W-:-:S03]  /*4560*/  IMAD.MOV.U32 R31, RZ, RZ, R86 ;  /* 0x000000ffff1f7224 */ /* 0x000fc600078e0056 */
        /* <DEDUP_REMOVED lines=16> */
.L_x_7575:
        /* <DEDUP_REMOVED lines=12> */
.L_x_7576:
        /* <DEDUP_REMOVED lines=48> */
.L_x_7574:
        /* <DEDUP_REMOVED lines=12> */
[----:B------:R-:W-:Y:S01]  /*4af0*/  FMUL.FTZ R42, R42, R33 ;  /* 0x000000212a2a7220 */ /* 0x000fe20000410000 */
        /* <DEDUP_REMOVED lines=10> */
.L_x_7578:
        /* <DEDUP_REMOVED lines=12> */
.L_x_7579:
        /* <DEDUP_REMOVED lines=48> */
.L_x_7577:
        /* <DEDUP_REMOVED lines=22> */
.L_x_7581:
        /* <DEDUP_REMOVED lines=12> */
.L_x_7582:
        /* <DEDUP_REMOVED lines=48> */
.L_x_7580:
        /* <DEDUP_REMOVED lines=23> */
.L_x_7584:
        /* <DEDUP_REMOVED lines=12> */
.L_x_7585:
        /* <DEDUP_REMOVED lines=48> */
.L_x_7583:
        /* <DEDUP_REMOVED lines=8> */
[----:B------:R-:W-:Y:S01]  /*5a30*/  FSETP.GTU.FTZ.AND P4, PT, R30, UR4, PT ;  /* 0x000000041e007c0b */ /* 0x000fe2000bf9c000 */
[----:B------:R-:W-:-:S03]  /*5a40*/  IMAD.MOV.U32 R30, RZ, RZ, 0x2 ;  /* 0x00000002ff1e7424 */ /* 0x000fc600078e00ff */
        /* <DEDUP_REMOVED lines=12> */
.L_x_7587:
        /* <DEDUP_REMOVED lines=12> */
.L_x_7588:
        /* <DEDUP_REMOVED lines=48> */
.L_x_7586:
        /* <DEDUP_REMOVED lines=13> */
[----:B------:R-:W-:Y:S01]  /*5fa0*/  FMUL.FTZ R38, R38, R31 ;  /* 0x0000001f26267220 */ /* 0x000fe20000410000 */
        /* <DEDUP_REMOVED lines=9> */
.L_x_7590:
        /* <DEDUP_REMOVED lines=14> */
.L_x_7591:
        /* <DEDUP_REMOVED lines=48> */
.L_x_7589:
[----:B------:R-:W-:Y:S01]  /*6420*/  I2FP.F32.U32 R26, R27 ;  /* 0x0000001b001a7245 */ /* 0x000fe20000201000 */
[----:B------:R-:W-:-:S04]  /*6430*/  IMAD.U32 R25, R25, 0x10000, RZ ;  /* 0x0001000019197824 */ /* 0x000fc800078e00ff */
[----:B------:R-:W-:Y:S01]  /*6440*/  FFMA.FTZ R26, R26, R73, 1.1641532182693481445e-10 ;  /* 0x2f0000001a1a7423 */ /* 0x000fe20000010049 */
[----:B------:R-:W-:-:S04]  /*6450*/  FMUL.FTZ R25, R25, UR6 ;  /* 0x0000000619197c20 */ /* 0x000fc80008410000 */
[----:B------:R-:W-:Y:S01]  /*6460*/  FMUL.FTZ R25, R25, UR5 ;  /* 0x0000000519197c20 */ /* 0x000fe20008410000 */
[----:B------:R-:W-:Y:S02]  /*6470*/  FSETP.GTU.FTZ.AND P6, PT, R26, UR4, PT ;  /* 0x000000041a007c0b */ /* 0x000fe4000bfdc000 */
[----:B------:R-:W-:Y:S02]  /*6480*/  SHF.L.U32 R26, R19, 0x10, RZ ;  /* 0x00000010131a7819 */ /* 0x000fe400000006ff */
[----:B------:R-:W-:Y:S02]  /*6490*/  FSEL R25, R25, RZ, !P6 ;  /* 0x000000ff19197208 */ /* 0x000fe40007000000 */
[----:B------:R-:W-:-:S03]  /*64a0*/  PLOP3.LUT P6, PT, P6, PT, PT, 0x8, 0x80 ;  /* 0x000000000080781c */ /* 0x000fc600037ce170 */
[----:B------:R-:W-:-:S10]  /*64b0*/  FMUL.FTZ R39, R25, R26 ;  /* 0x0000001a19277220 */ /* 0x000fd40000410000 */
.L_x_7567:
[----:B------:R-:W0:Y:S01]  /*64c0*/  LDC.64 R114, c[0x0][0x3a8] ;  /* 0x0000ea00ff727b82 */ /* 0x000e220000000a00 */
[----:B------:R-:W-:Y:S01]  /*64d0*/  SEL R30, RZ, 0x1000000, !P6 ;  /* 0x01000000ff1e7807 */ /* 0x000fe20007000000 */
[----:B------:R-:W-:Y:S01]  /*64e0*/  VIADD R74, R72, 0x100 ;  /* 0x00000100484a7836 */ /* 0x000fe20000000000 */
[----:B------:R-:W-:Y:S02]  /*64f0*/  ISETP.NE.AND P6, PT, R24, RZ, PT ;  /* 0x000000ff1800720c */ /* 0x000fe40003fc5270 */
[----:B------:R-:W-:Y:S02]  /*6500*/  SEL R31, RZ, 0x10000, !P5 ;  /* 0x00010000ff1f7807 */ /* 0x000fe40006800000 */
[----:B------:R-:W-:Y:S01]  /*6510*/  ISETP.NE.AND P5, PT, R29, RZ, PT ;  /* 0x000000ff1d00720c */ /* 0x000fe20003fa5270 */
[----:B------:R-:W1:Y:S01]  /*6520*/  LDC.64 R82, c[0x0][0x3b0] ;  /* 0x0000ec00ff527b82 */ /* 0x000e620000000a00 */
[----:B------:R-:W-:Y:S02]  /*6530*/  SEL R34, RZ, 0x100, !P4 ;  /* 0x00000100ff227807 */ /* 0x000fe40006000000 */
[----:B------:R-:W-:-:S02]  /*6540*/  SEL R29, RZ, 0x1000000, !P2 ;  /* 0x01000000ff1d7807 */ /* 0x000fc40005000000 */
[----:B------:R-:W-:Y:S02]  /*6550*/  SEL R27, RZ, 0x10000, !P1 ;  /* 0x00010000ff1b7807 */ /* 0x000fe40004800000 */
[----:B------:R-:W-:Y:S01]  /*6560*/  SEL R26, RZ, 0x100, !P5 ;  /* 0x00000100ff1a7807 */ /* 0x000fe20006800000 */
[----:B------:R-:W2:Y:S01]  /*6570*/  @P0 LDC.64 R24, c[0x0][0x3a0] ;  /* 0x0000e800ff180b82 */ /* 0x000ea20000000a00 */
[----:B------:R-:W-:Y:S02]  /*6580*/  LOP3.LUT R34, R34, R30, R31, 0xfe, !PT ;  /* 0x0000001e22227212 */ /* 0x000fe400078efe1f */
[----:B------:R-:W-:Y:S02]  /*6590*/  LOP3.LUT R26, R26, R29, R27, 0xfe, !PT ;  /* 0x0000001d1a1a7212 */ /* 0x000fe400078efe1b */
[----:B------:R-:W-:Y:S02]  /*65a0*/  SEL R27, RZ, 0x1, !P3 ;  /* 0x00000001ff1b7807 */ /* 0x000fe40005800000 */
[----:B------:R-:W-:Y:S01]  /*65b0*/  SEL R29, RZ, 0x1, !P6 ;  /* 0x00000001ff1d7807 */ /* 0x000fe20007000000 */
[----:B0-----:R-:W-:Y:S01]  /*65c0*/  IMAD.WIDE.U32 R30, R72, 0x20, R114 ;  /* 0x00000020481e7825 */ /* 0x001fe200078e0072 */
[----:B------:R-:W-:-:S02]  /*65d0*/  LOP3.LUT R27, R34, R27, RZ, 0xfc, !PT ;  /* 0x0000001b221b7212 */ /* 0x000fc400078efcff */
[----:B------:R-:W-:Y:S02]  /*65e0*/  LOP3.LUT R26, R26, R29, RZ, 0xfc, !PT ;  /* 0x0000001d1a1a7212 */ /* 0x000fe400078efcff */
[----:B------:R-:W-:Y:S04]  /*65f0*/  STG.E.128 desc[UR10][R30.64], R40 ;  /* 0x000000281e007986 */ /* 0x000fe8000c101d0a */
[----:B------:R1:W-:Y:S01]  /*6600*/  STG.E.128 desc[UR10][R30.64+0x10], R36 ;  /* 0x000010241e007986 */ /* 0x0003e2000c101d0a */
[----:B--2---:R-:W-:-:S04]  /*6610*/  @P0 IMAD.WIDE.U32 R24, R74, 0x20, R24 ;  /* 0x000000204a180825 */ /* 0x004fc800078e0018 */
[----:B-1----:R-:W-:-:S05]  /*6620*/  IMAD.WIDE.U32 R30, R72, 0x8, R82 ;  /* 0x00000008481e7825 */ /* 0x002fca00078e0052 */
[----:B------:R0:W-:Y:S04]  /*6630*/  STG.E.64 desc[UR10][R30.64], R26 ;  /* 0x0000001a1e007986 */ /* 0x0001e8000c101b0a */
[----:B------:R1:W5:Y:S04]  /*6640*/  @P0 LDG.E.128 R48, desc[UR10][R24.64] ;  /* 0x0000000a18300981 */ /* 0x000368000c1e1d00 */
[----:B------:R1:W5:Y:S01]  /*6650*/  @P0 LDG.E.128 R44, desc[UR10][R24.64+0x10] ;  /* 0x0000100a182c0981 */ /* 0x000362000c1e1d00 */
[----:B0-----:R-:W-:-:S06]  /*6660*/  IMAD.WIDE.U32 R26, R74, 0x10, R80 ;  /* 0x000000104a1a7825 */ /* 0x001fcc00078e0050 */
[----:B------:R-:W5:Y:S01]  /*6670*/  LDG.E.128 R24, desc[UR10][R26.64] ;  /* 0x0000000a1a187981 */ /* 0x000f62000c1e1d00 */
[----:B-1----:R-:W-:Y:S05]  /*6680*/  @!P0 BRA `(.L_x_7592) ;  /* 0x0000002800708947 */ /* 0x002fea0003800000 */
        /* <DEDUP_REMOVED lines=15> */
.L_x_7594:
        /* <DEDUP_REMOVED lines=12> */
.L_x_7595:
        /* <DEDUP_REMOVED lines=48> */
.L_x_7593:
[----:B------:R-:W-:Y:S01]  /*6b40*/  I2FP.F32.U32 R28, R29 ;  /* 0x0000001d001c7245 */ /* 0x000fe20000201000 */
[----:B------:R-:W-:Y:S01]  /*6b50*/  IMAD.U32 R32, R8, 0x10000, RZ ;  /* 0x0001000008207824 */ /* 0x000fe200078e00ff */
[----:B-----5:R-:W-:Y:S01]  /*6b60*/  SHF.L.U32 R29, R24, 0x10, RZ ;  /* 0x00000010181d7819 */ /* 0x020fe200000006ff */
        /* <DEDUP_REMOVED lines=21> */
.L_x_7597:
        /* <DEDUP_REMOVED lines=12> */
.L_x_7598:
[----:B------:R-:W-:Y:S01]  /*6d80*/  LOP3.LUT R28, R18, UR9, R35, 0x96, !PT ;  /* 0x00000009121c7c12 */ /* 0x000fe2000f8e9623 */
[----:B------:R-:W-:Y:S01]  /*6d90*/  IMAD.WIDE.U32 R30, R2, -0x326172a9, RZ ;  /* 0xcd9e8d57021e7825 */ /* 0x000fe200078e00ff */
[----:B------:R-:W-:-:S03]  /*6da0*/  UIADD3 UR31, UPT, UPT, UR8, -0x61c88647, URZ ;  /* 0x9e3779b9081f7890 */ /* 0x000fc6000fffe0ff */
[----:B------:R-:W-:Y:S01]  /*6db0*/  IMAD.WIDE.U32 R28, R28, -0x326172a9, RZ ;  /* 0xcd9e8d571c1c7825 */ /* 0x000fe200078e00ff */
[----:B------:R-:W-:-:S04]  /*6dc0*/  LOP3.LUT R31, R3, UR8, R31, 0x96, !PT ;  /* 0x00000008031f7c12 */ /* 0x000fc8000f8e961f */
[----:B------:R-:W-:Y:S01]  /*6dd0*/  LOP3.LUT R35, R30, UR31, R29, 0x96, !PT ;  /* 0x0000001f1e237c12 */ /* 0x000fe2000f8e961d */
[----:B------:R-:W-:Y:S01]  /*6de0*/  UIADD3 UR31, UPT, UPT, UR9, -0x4498517b, URZ ;  /* 0xbb67ae85091f7890 */ /* 0x000fe2000fffe0ff */
[----:B------:R-:W-:-:S05]  /*6df0*/  IMAD.WIDE.U32 R30, R31, -0x2daee0ad, RZ ;  /* 0xd2511f531f1e7825 */ /* 0x000fca00078e00ff */
[----:B------:R-:W-:Y:S01]  /*6e00*/  LOP3.LUT R31, R34, UR31, R31, 0x96, !PT ;  /* 0x0000001f221f7c12 */ /* 0x000fe2000f8e961f */
[----:B------:R-:W-:Y:S01]  /*6e10*/  IMAD.WIDE.U32 R34, R35, -0x2daee0ad, RZ ;  /* 0xd2511f5323227825 */ /* 0x000fe200078e00ff */
[----:B------:R-:W-:-:S04]  /*6e20*/  UIADD3 UR31, UPT, UPT, UR8, 0x3c6ef372, URZ ;  /* 0x3c6ef372081f7890 */ /* 0x000fc8000fffe0ff */
        /* <DEDUP_REMOVED lines=9> */
[----:B------:R-:W-:-:S04]  /*6ec0*/  UIADD3 UR31, UPT, UPT, UR9, -0x24c28bd8, URZ ;  /* 0xdb3d7428091f7890 */ /* 0x000fc8000fffe0ff */
        /* <DEDUP_REMOVED lines=16> */
[----:B------:R-:W-:Y:S01]  /*6fd0*/  IMAD.MOV.U32 R31, RZ, RZ, RZ ;  /* 0x000000ffff1f7224 */ /* 0x000fe200078e00ff */
[----:B------:R-:W-:Y:S01]  /*6fe0*/  LOP3.LUT R86, R30, UR31, R71, 0x96, !PT ;  /* 0x0000001f1e567c12 */ /* 0x000fe2000f8e9647 */
[----:B------:R-:W-:Y:S01]  /*6ff0*/  UIADD3 UR31, UPT, UPT, UR8, -0xe443238, URZ ;  /* 0xf1bbcdc8081f7890 */ /* 0x000fe2000fffe0ff */
[----:B------:R-:W-:-:S04]  /*7000*/  IMAD.WIDE.U32 R78, R78, -0x326172a9, RZ ;  /* 0xcd9e8d574e4e7825 */ /* 0x000fc800078e00ff */
[----:B------:R-:W-:Y:S01]  /*7010*/  IMAD.WIDE.U32 R86, R86, -0x326172a9, RZ ;  /* 0xcd9e8d5756567825 */ /* 0x000fe200078e00ff */
[----:B------:R-:W-:-:S04]  /*7020*/  LOP3.LUT R28, R28, UR31, R79, 0x96, !PT ;  /* 0x0000001f1c1c7c12 */ /* 0x000fc8000f8e964f */
[----:B------:R-:W-:Y:S01]  /*7030*/  LOP3.LUT R78, R78, UR30, R87, 0x96, !PT ;  /* 0x0000001e4e4e7c12 */ /* 0x000fe2000f8e9657 */
[----:B------:R-:W-:-:S05]  /*7040*/  IMAD.WIDE.U32 R28, R28, -0x2daee0ad, RZ ;  /* 0xd2511f531c1c7825 */ /* 0x000fca00078e00ff */
[----:B------:R-:W-:Y:S02]  /*7050*/  LOP3.LUT R70, R70, UR7, R29, 0x96, !PT ;  /* 0x0000000746467c12 */ /* 0x000fe4000f8e961d */
[----:B------:R-:W-:Y:S01]  /*7060*/  MOV R29, R76 ;  /* 0x0000004c001d7202 */ /* 0x000fe20000000f00 */
[----:B------:R-:W-:-:S07]  /*7070*/  IMAD.MOV.U32 R76, RZ, RZ, R28 ;  /* 0x000000ffff4c7224 */ /* 0x000fce00078e001c */
.L_x_7596:
        /* <DEDUP_REMOVED lines=23> */
.L_x_7600:
        /* <DEDUP_REMOVED lines=12> */
.L_x_7601:
        /* <DEDUP_REMOVED lines=38> */
[----:B------:R-:W-:Y:S01]  /*7510*/  UIADD3 UR31, UPT, UPT, UR8, -0xe443238, URZ ;  /* 0xf1bbcdc8081f7890 */ /* 0x000fe2000fffe0ff */
[----:B------:R-:W-:-:S04]  /*7520*/  IMAD.WIDE.U32 R78, R78, -0x326172a9, RZ ;  /* 0xcd9e8d574e4e7825 */ /* 0x000fc800078e00ff */
[----:B------:R-:W-:Y:S01]  /*7530*/  IMAD.WIDE.U32 R86, R86, -0x326172a9, RZ ;  /* 0xcd9e8d5756567825 */ /* 0x000fe200078e00ff */
[----:B------:R-:W-:-:S03]  /*7540*/  LOP3.LUT R28, R28, UR31, R79, 0x96, !PT ;  /* 0x0000001f1c1c7c12 */ /* 0x000fc6000f8e964f */
[----:B------:R-:W-:Y:S01]  /*7550*/  IMAD.MOV.U32 R30, RZ, RZ, RZ ;  /* 0x000000ffff1e7224 */ /* 0x000fe200078e00ff */
[----:B------:R-:W-:Y:S01]  /*7560*/  LOP3.LUT R78, R78, UR30, R87, 0x96, !PT ;  /* 0x0000001e4e4e7c12 */ /* 0x000fe2000f8e9657 */
[----:B------:R-:W-:-:S05]  /*7570*/  IMAD.WIDE.U32 R28, R28, -0x2daee0ad, RZ ;  /* 0xd2511f531c1c7825 */ /* 0x000fca00078e00ff */
[----:B------:R-:W-:Y:S02]  /*7580*/  LOP3.LUT R70, R70, UR7, R29, 0x96, !PT ;  /* 0x0000000746467c12 */ /* 0x000fe4000f8e961d */
[----:B------:R-:W-:Y:S01]  /*7590*/  MOV R29, R76 ;  /* 0x0000004c001d7202 */ /* 0x000fe20000000f00 */
[----:B------:R-:W-:-:S07]  /*75a0*/  IMAD.MOV.U32 R76, RZ, RZ, R28 ;  /* 0x000000ffff4c7224 */ /* 0x000fce00078e001c */
.L_x_7599:
[----:B------:R-:W-:Y:S01]  /*75b0*/  I2FP.F32.U32 R28, R29 ;  /* 0x0000001d001c7245 */ /* 0x000fe20000201000 */
[----:B------:R-:W-:Y:S01]  /*75c0*/  IMAD.U32 R34, R9, 0x10000, RZ ;  /* 0x0001000009227824 */ /* 0x000fe200078e00ff */
[C---:B------:R-:W-:Y:S01]  /*75d0*/  SHF.L.U32 R29, R25.reuse, 0x10, RZ ;  /* 0x00000010191d7819 */ /* 0x040fe200000006ff */
        /* <DEDUP_REMOVED lines=20> */
.L_x_7603:
        /* <DEDUP_REMOVED lines=12> */
.L_x_7604:
        /* <DEDUP_REMOVED lines=48> */
.L_x_7602:
        /* <DEDUP_REMOVED lines=22> */
.L_x_7606:
        /* <DEDUP_REMOVED lines=12> */
.L_x_7607:
[----:B------:R-:W-:Y:S01]  /*7d00*/  LOP3.LUT R28, R18, UR9, R55, 0x96, !PT ;  /* 0x00000009121c7c12 */ /* 0x000fe2000f8e9637 */
[----:B------:R-:W-:Y:S01]  /*7d10*/  IMAD.WIDE.U32 R30, R2, -0x326172a9, RZ ;  /* 0xcd9e8d57021e7825 */ /* 0x000fe200078e00ff */
[----:B------:R-:W-:Y:S01]  /*7d20*/  UIADD3 UR31, UPT, UPT, UR8, -0x61c88647, URZ ;  /* 0x9e3779b9081f7890 */ /* 0x000fe2000fffe0ff */
[----:B------:R-:W-:Y:S02]  /*7d30*/  MOV R25, R76 ;  /* 0x0000004c00197202 */ /* 0x000fe40000000f00 */
        /* <DEDUP_REMOVED lines=38> */
[----:B------:R-:W-:-:S04]  /*7fa0*/  LOP3.LUT R28, R28, UR31, R79, 0x96, !PT ;  /* 0x0000001f1c1c7c12 */ /* 0x000fc8000f8e964f */
[----:B------:R-:W-:Y:S01]  /*7fb0*/  LOP3.LUT R78, R78, UR30, R87, 0x96, !PT ;  /* 0x0000001e4e4e7c12 */ /* 0x000fe2000f8e9657 */
[----:B------:R-:W-:-:S04]  /*7fc0*/  IMAD.WIDE.U32 R28, R28, -0x2daee0ad, RZ ;  /* 0xd2511f531c1c7825 */ /* 0x000fc800078e00ff */
[----:B------:R-:W-:Y:S01]  /*7fd0*/  IMAD.MOV.U32 R76, RZ, RZ, R28 ;  /* 0x000000ffff4c7224 */ /* 0x000fe200078e001c */
[----:B------:R-:W-:Y:S01]  /*7fe0*/  LOP3.LUT R70, R70, UR7, R29, 0x96, !PT ;  /* 0x0000000746467c12 */ /* 0x000fe2000f8e961d */
[----:B------:R-:W-:-:S07]  /*7ff0*/  IMAD.MOV.U32 R29, RZ, RZ, RZ ;  /* 0x000000ffff1d7224 */ /* 0x000fce00078e00ff */
.L_x_7605:
        /* <DEDUP_REMOVED lines=23> */
.L_x_7609:
        /* <DEDUP_REMOVED lines=12> */
.L_x_7610:
        /* <DEDUP_REMOVED lines=39> */
[----:B------:R-:W-:Y:S01]  /*84a0*/  LOP3.LUT R86, R54, UR31, R71, 0x96, !PT ;  /* 0x0000001f36567c12 */ /* 0x000fe2000f8e9647 */
[----:B------:R-:W-:-:S04]  /*84b0*/  UIADD3 UR31, UPT, UPT, UR8, -0xe443238, URZ ;  /* 0xf1bbcdc8081f7890 */ /* 0x000fc8000fffe0ff */
[----:B------:R-:W-:Y:S02]  /*84c0*/  IMAD.WIDE.U32 R86, R86, -0x326172a9, RZ ;  /* 0xcd9e8d5756567825 */ /* 0x000fe400078e00ff */
[----:B------:R-:W-:-:S03]  /*84d0*/  LOP3.LUT R30, R30, UR31, R79, 0x96, !PT ;  /* 0x0000001f1e1e7c12 */ /* 0x000fc6000f8e964f */
[----:B------:R-:W-:Y:S02]  /*84e0*/  LOP3.LUT R78, R78, UR30, R87, 0x96, !PT ;  /* 0x0000001e4e4e7c12 */ /* 0x000fe4000f8e9657 */
[----:B------:R-:W-:-:S04]  /*84f0*/  IMAD.WIDE.U32 R30, R30, -0x2daee0ad, RZ ;  /* 0xd2511f531e1e7825 */ /* 0x000fc800078e00ff */
[----:B------:R-:W-:Y:S01]  /*8500*/  IMAD.MOV.U32 R76, RZ, RZ, R30 ;  /* 0x000000ffff4c7224 */ /* 0x000fe200078e001e */
[----:B------:R-:W-:Y:S01]  /*8510*/  LOP3.LUT R70, R70, UR7, R31, 0x96, !PT ;  /* 0x0000000746467c12 */ /* 0x000fe2000f8e961f */
[----:B------:R-:W-:-:S07]  /*8520*/  IMAD.MOV.U32 R31, RZ, RZ, RZ ;  /* 0x000000ffff1f7224 */ /* 0x000fce00078e00ff */
.L_x_7608:
        /* <DEDUP_REMOVED lines=22> */
.L_x_7612:
        /* <DEDUP_REMOVED lines=12> */
.L_x_7613:
[----:B------:R-:W-:Y:S01]  /*8750*/  LOP3.LUT R30, R18, UR9, R71, 0x96, !PT ;  /* 0x00000009121e7c12 */ /* 0x000fe2000f8e9647 */
[----:B------:R-:W-:Y:S01]  /*8760*/  IMAD.WIDE.U32 R54, R2, -0x326172a9, RZ ;  /* 0xcd9e8d5702367825 */ /* 0x000fe200078e00ff */
[----:B------:R-:W-:Y:S01]  /*8770*/  UIADD3 UR31, UPT, UPT, UR8, -0x61c88647, URZ ;  /* 0x9e3779b9081f7890 */ /* 0x000fe2000fffe0ff */
[----:B------:R-:W-:Y:S02]  /*8780*/  MOV R25, R76 ;  /* 0x0000004c00197202 */ /* 0x000fe40000000f00 */
[----:B------:R-:W-:Y:S01]  /*8790*/  IMAD.WIDE.U32 R30, R30, -0x326172a9, RZ ;  /* 0xcd9e8d571e1e7825 */ /* 0x000fe200078e00ff */
[----:B------:R-:W-:-:S03]  /*87a0*/  LOP3.LUT R55, R3, UR8, R55, 0x96, !PT ;  /* 0x0000000803377c12 */ /* 0x000fc6000f8e9637 */
[----:B------:R-:W-:Y:S01]  /*87b0*/  IMAD.MOV.U32 R53, RZ, RZ, RZ ;  /* 0x000000ffff357224 */ /* 0x000fe200078e00ff */
        /* <DEDUP_REMOVED lines=40> */
[----:B------:R-:W-:-:S07]  /*8a40*/  LOP3.LUT R70, R70, UR7, R31, 0x96, !PT ;  /* 0x0000000746467c12 */ /* 0x000fce000f8e961f */
.L_x_7611:
        /* <DEDUP_REMOVED lines=23> */
.L_x_7615:
        /* <DEDUP_REMOVED lines=14> */
.L_x_7616:
        /* <DEDUP_REMOVED lines=41> */
[----:B------:R-:W-:Y:S02]  /*8f30*/  LOP3.LUT R26, R26, UR31, R79, 0x96, !PT ;  /* 0x0000001f1a1a7c12 */ /* 0x000fe4000f8e964f */
[----:B------:R-:W-:Y:S01]  /*8f40*/  IMAD.MOV.U32 R79, RZ, RZ, RZ ;  /* 0x000000ffff4f7224 */ /* 0x000fe200078e00ff */
[----:B------:R-:W-:Y:S02]  /*8f50*/  LOP3.LUT R78, R78, UR30, R87, 0x96, !PT ;  /* 0x0000001e4e4e7c12 */ /* 0x000fe4000f8e9657 */
[----:B------:R-:W-:-:S05]  /*8f60*/  IMAD.WIDE.U32 R26, R26, -0x2daee0ad, RZ ;  /* 0xd2511f531a1a7825 */ /* 0x000fca00078e00ff */
[----:B------:R-:W-:Y:S02]  /*8f70*/  LOP3.LUT R70, R70, UR7, R27, 0x96, !PT ;  /* 0x0000000746467c12 */ /* 0x000fe4000f8e961b */
[----:B------:R-:W-:Y:S01]  /*8f80*/  MOV R27, R76 ;  /* 0x0000004c001b7202 */ /* 0x000fe20000000f00 */
[----:B------:R-:W-:-:S07]  /*8f90*/  IMAD.MOV.U32 R76, RZ, RZ, R26 ;  /* 0x000000ffff4c7224 */ /* 0x000fce00078e001a */
.L_x_7614:
        /* <DEDUP_REMOVED lines=11> */
.L_x_7592:
        /* <DEDUP_REMOVED lines=15> */
.L_x_7619:
        /* <DEDUP_REMOVED lines=12> */
.L_x_7620:
        /* <DEDUP_REMOVED lines=48> */
.L_x_7618:
[----:B------:R-:W-:Y:S01]  /*9500*/  I2FP.F32.U32 R28, R29 ;  /* 0x0000001d001c7245 */ /* 0x000fe20000201000 */
[----:B------:R-:W-:Y:S01]  /*9510*/  IMAD.U32 R31, R8, 0x10000, RZ ;  /* 0x00010000081f7824 */ /* 0x000fe200078e00ff */
        /* <DEDUP_REMOVED lines=11> */
[----:B------:R-:W-:Y:S01]  /*95d0*/  P2R R24, PR, RZ, 0x2 ;  /* 0x00000002ff187803 */ /* 0x000fe20000000000 */
[----:B------:R-:W-:Y:S01]  /*95e0*/  IMAD.MOV.U32 R31, RZ, RZ, 0x2 ;  /* 0x00000002ff1f7424 */ /* 0x000fe200078e00ff */
        /* <DEDUP_REMOVED lines=9> */
.L_x_7622:
        /* <DEDUP_REMOVED lines=12> */
.L_x_7623:
        /* <DEDUP_REMOVED lines=48> */
.L_x_7621:
        /* <DEDUP_REMOVED lines=23> */
.L_x_7625:
        /* <DEDUP_REMOVED lines=12> */
.L_x_7626:
        /* <DEDUP_REMOVED lines=48> */
.L_x_7624:
        /* <DEDUP_REMOVED lines=9> */
[----:B------:R-:W-:Y:S01]  /*a000*/  FSEL R34, R29, RZ, !P1 ;  /* 0x000000ff1d227208 */ /* 0x000fe20004800000 */
[----:B------:R-:W-:Y:S01]  /*a010*/  IMAD.U32 R29, R9, 0x10000, RZ ;  /* 0x00010000091d7824 */ /* 0x000fe200078e00ff */
        /* <DEDUP_REMOVED lines=12> */
.L_x_7628:
        /* <DEDUP_REMOVED lines=12> */
.L_x_7629:
        /* <DEDUP_REMOVED lines=48> */
.L_x_7627:
[----:B------:R-:W-:Y:S01]  /*a4a0*/  I2FP.F32.U32 R28, R29 ;  /* 0x0000001d001c7245 */ /* 0x000fe20000201000 */
[----:B------:R-:W-:Y:S01]  /*a4b0*/  IMAD.MOV.U32 R29, RZ, RZ, 0x2 ;  /* 0x00000002ff1d7424 */ /* 0x000fe200078e00ff */
[----:B------:R-:W-:Y:S02]  /*a4c0*/  SHF.L.U32 R25, R25, 0x10, RZ ;  /* 0x0000001019197819 */ /* 0x000fe400000006ff */
[----:B------:R-:W-:Y:S01]  /*a4d0*/  ISETP.NE.AND P3, PT, R31, 0x1, PT ;  /* 0x000000011f00780c */ /* 0x000fe20003f65270 */
[----:B------:R-:W-:Y:S02]  /*a4e0*/  FFMA.FTZ R28, R28, R73, 1.1641532182693481445e-10 ;  /* 0x2f0000001c1c7423 */ /* 0x000fe40000010049 */
[----:B------:R-:W-:-:S03]  /*a4f0*/  FMUL.FTZ R25, R25, UR6 ;  /* 0x0000000619197c20 */ /* 0x000fc60008410000 */
[----:B------:R-:W-:Y:S01]  /*a500*/  FSETP.GTU.FTZ.AND P2, PT, R28, UR4, PT ;  /* 0x000000041c007c0b */ /* 0x000fe2000bf5c000 */
[----:B------:R-:W-:Y:S01]  /*a510*/  FMUL.FTZ R25, R25, UR5 ;  /* 0x0000000519197c20 */ /* 0x000fe20008410000 */
        /* <DEDUP_REMOVED lines=14> */
.L_x_7631:
        /* <DEDUP_REMOVED lines=12> */
.L_x_7632:
        /* <DEDUP_REMOVED lines=48> */
.L_x_7630:
        /* <DEDUP_REMOVED lines=23> */
.L_x_7634:
        /* <DEDUP_REMOVED lines=12> */
.L_x_7635:
        /* <DEDUP_REMOVED lines=48> */
.L_x_7633:
        /* <DEDUP_REMOVED lines=22> */
.L_x_7637:
        /* <DEDUP_REMOVED lines=12> */
.L_x_7638:
        /* <DEDUP_REMOVED lines=48> */
.L_x_7636:
        /* <DEDUP_REMOVED lines=9> */
[----:B------:R-:W-:Y:S01]  /*b4a0*/  IMAD.U32 R25, R11, 0x10000, RZ ;  /* 0x000100000b197824 */ /* 0x000fe200078e00ff */
        /* <DEDUP_REMOVED lines=13> */
.L_x_7640:
        /* <DEDUP_REMOVED lines=14> */
.L_x_7641:
        /* <DEDUP_REMOVED lines=48> */
.L_x_7639:
[----:B------:R-:W-:Y:S02]  /*b960*/  I2FP.F32.U32 R26, R27 ;  /* 0x0000001b001a7245 */ /* 0x000fe40000201000 */
[----:B------:R-:W-:-:S03]  /*b970*/  SHF.L.U32 R25, R25, 0x10, RZ ;  /* 0x0000001019197819 */ /* 0x000fc600000006ff */
[----:B------:R-:W-:Y:S02]  /*b980*/  FFMA.FTZ R26, R26, R73, 1.1641532182693481445e-10 ;  /* 0x2f0000001a1a7423 */ /* 0x000fe40000010049 */
[----:B------:R-:W-:-:S03]  /*b990*/  FMUL.FTZ R25, R25, UR6 ;  /* 0x0000000619197c20 */ /* 0x000fc60008410000 */
[----:B------:R-:W-:Y:S01]  /*b9a0*/  FSETP.GTU.FTZ.AND P6, PT, R26, UR4, PT ;  /* 0x000000041a007c0b */ /* 0x000fe2000bfdc000 */
[----:B------:R-:W-:Y:S01]  /*b9b0*/  FMUL.FTZ R25, R25, UR5 ;  /* 0x0000000519197c20 */ /* 0x000fe20008410000 */
[----:B------:R-:W-:-:S04]  /*b9c0*/  IMAD.U32 R26, R23, 0x10000, RZ ;  /* 0x00010000171a7824 */ /* 0x000fc800078e00ff */
[----:B------:R-:W-:Y:S02]  /*b9d0*/  FSEL R25, R25, RZ, !P6 ;  /* 0x000000ff19197208 */ /* 0x000fe40007000000 */
[----:B------:R-:W-:-:S03]  /*b9e0*/  PLOP3.LUT P6, PT, P6, PT, PT, 0x8, 0x80 ;  /* 0x000000000080781c */ /* 0x000fc600037ce170 */
[----:B------:R-:W-:-:S10]  /*b9f0*/  FMUL.FTZ R31, R26, R25 ;  /* 0x000000191a1f7220 */ /* 0x000fd40000410000 */
.L_x_7617:
[----:B------:R-:W-:Y:S01]  /*ba00*/  SEL R26, RZ, 0x1000000, !P6 ;  /* 0x01000000ff1a7807 */ /* 0x000fe20007000000 */
[----:B------:R-:W-:Y:S01]  /*ba10*/  VIADD R75, R72, 0x200 ;  /* 0x00000200484b7836 */ /* 0x000fe20000000000 */
[----:B------:R-:W-:Y:S01]  /*ba20*/  ISETP.NE.AND P6, PT, R24, RZ, PT ;  /* 0x000000ff1800720c */ /* 0x000fe20003fc5270 */
[----:B------:R-:W-:Y:S01]  /*ba30*/  IMAD.WIDE.U32 R24, R74, 0x20, R114 ;  /* 0x000000204a187825 */ /* 0x000fe200078e0072 */
[----:B------:R-:W-:Y:S02]  /*ba40*/  SEL R27, RZ, 0x10000, !P5 ;  /* 0x00010000ff1b7807 */ /* 0x000fe40006800000 */
[----:B------:R-:W-:Y:S02]  /*ba50*/  SEL R54, RZ, 0x100, !P4 ;  /* 0x00000100ff367807 */ /* 0x000fe40006000000 */
[----:B------:R-:W-:Y:S01]  /*ba60*/  STG.E.128 desc[UR10][R24.64], R32 ;  /* 0x0000002018007986 */ /* 0x000fe2000c101d0a */
[----:B------:R-:W-:Y:S02]  /*ba70*/  ISETP.NE.AND P5, PT, R52, RZ, PT ;  /* 0x000000ff3400720c */ /* 0x000fe40003fa5270 */
[----:B------:R-:W-:Y:S01]  /*ba80*/  LOP3.LUT R54, R54, R26, R27, 0xfe, !PT ;  /* 0x0000001a36367212 */ /* 0x000fe200078efe1b */
[----:B------:R0:W-:Y:S01]  /*ba90*/  STG.E.128 desc[UR10][R24.64+0x10], R28 ;  /* 0x0000101c18007986 */ /* 0x0001e2000c101d0a */
[----:B------:R-:W-:-:S02]  /*baa0*/  SEL R52, RZ, 0x1000000, !P2 ;  /* 0x01000000ff347807 */ /* 0x000fc40005000000 */
[----:B------:R-:W-:Y:S02]  /*bab0*/  SEL R27, RZ, 0x10000, !P1 ;  /* 0x00010000ff1b7807 */ /* 0x000fe40004800000 */
[----:B------:R-:W-:Y:S02]  /*bac0*/  SEL R26, RZ, 0x100, !P5 ;  /* 0x00000100ff1a7807 */ /* 0x000fe40006800000 */
[----:B------:R-:W-:Y:S02]  /*bad0*/  SEL R53, RZ, 0x1, !P6 ;  /* 0x00000001ff357807 */ /* 0x000fe40007000000 */
[----:B------:R-:W-:Y:S02]  /*bae0*/  LOP3.LUT R26, R26, R52, R27, 0xfe, !PT ;  /* 0x000000341a1a7212 */ /* 0x000fe400078efe1b */
[----:B------:R-:W-:Y:S02]  /*baf0*/  SEL R27, RZ, 0x1, !P3 ;  /* 0x00000001ff1b7807 */ /* 0x000fe40005800000 */
[----:B------:R-:W-:Y:S01]  /*bb00*/  LOP3.LUT R26, R26, R53, RZ, 0xfc, !PT ;  /* 0x000000351a1a7212 */ /* 0x000fe200078efcff */
[----:B------:R-:W-:Y:S01]  /*bb10*/  IMAD.WIDE.U32 R52, R74, 0x8, R82 ;  /* 0x000000084a347825 */ /* 0x000fe200078e0052 */
[----:B------:R-:W-:Y:S01]  /*bb20*/  LOP3.LUT R27, R54, R27, RZ, 0xfc, !PT ;  /* 0x0000001b361b7212 */ /* 0x000fe200078efcff */
[----:B0-----:R-:W0:Y:S04]  /*bb30*/  @P0 LDC.64 R24, c[0x0][0x3a0] ;  /* 0x0000e800ff180b82 */ /* 0x001e280000000a00 */
[----:B------:R1:W-:Y:S02]  /*bb40*/  STG.E.64 desc[UR10][R52.64], R26 ;  /* 0x0000001a34007986 */ /* 0x0003e4000c101b0a */
[----:B-1----:R-:W-:-:S06]  /*bb50*/  IMAD.WIDE.U32 R52, R75, 0x10, R80 ;  /* 0x000000104b347825 */ /* 0x002fcc00078e0050 */
[----:B------:R-:W5:Y:S01]  /*bb60*/  LDG.E.128 R52, desc[UR10][R52.64] ;  /* 0x0000000a34347981 */ /* 0x000f62000c1e1d00 */
[----:B0-----:R-:W-:-:S05]  /*bb70*/  @P0 IMAD.WIDE.U32 R24, R75, 0x20, R24 ;  /* 0x000000204b180825 */ /* 0x001fca00078e0018 */
[----:B------:R0:W5:Y:S04]  /*bb80*/  @P0 LDG.E.128 R48, desc[UR10][R24.64] ;  /* 0x0000000a18300981 */ /* 0x000168000c1e1d00 */
[----:B------:R0:W5:Y:S01]  /*bb90*/  @P0 LDG.E.128 R44, desc[UR10][R24.64+0x10] ;  /* 0x0000100a182c0981 */ /* 0x000162000c1e1d00 */
[----:B------:R-:W-:Y:S05]  /*bba0*/  @!P0 BRA `(.L_x_7642) ;  /* 0x0000002800888947 */ /* 0x000fea0003800000 */
[----:B------:R-:W-:Y:S01]  /*bbb0*/  ISETP.NE.AND P0, PT, R79, 0x1, PT ;  /* 0x000000014f00780c */ /* 0x000fe20003f05270 */
[----:B------:R-:W-:Y:S02]  /*bbc0*/  HFMA2 R26, -RZ, RZ, 0, 1.1920928955078125e-07 ;  /* 0x00000002ff1a7431 */ /* 0x000fe400000001ff */
[----:B0-----:R-:W-:Y:S02]  /*bbd0*/  IMAD.MOV.U32 R24, RZ, RZ, R86 ;  /* 0x000000ffff187224 */ /* 0x001fe400078e0056 */
[----:B------:R-:W-:-:S08]  /*bbe0*/  IMAD.MOV.U32 R71, RZ, RZ, R76 ;  /* 0x000000ffff477224 */ /* 0x000fd000078e004c */
[----:B------:R-:W-:Y:S05]  /*bbf0*/  @!P0 BRA `(.L_x_7643) ;  /* 0x0000000400188947 */ /* 0x000fea0003800000 */
[----:B------:R-:W-:-:S13]  /*bc00*/  ISETP.NE.AND P0, PT, R79, 0x3, PT ;  /* 0x000000034f00780c */ /* 0x000fda0003f05270 */
[----:B------:R-:W-:Y:S05]  /*bc10*/  @!P0 BRA `(.L_x_7644) ;  /* 0x0000000000208947 */ /* 0x000fea0003800000 */
[----:B------:R-:W-:-:S13]  /*bc20*/  ISETP.NE.AND P0, PT, R79, 0x2, PT ;  /* 0x000000024f00780c */ /* 0x000fda0003f05270 */
[----:B------:R-:W-:Y:S01]  /*bc30*/  @!P0 MOV R26, 0x3 ;  /* 0x00000003001a8802 */ /* 0x000fe20000000f00 */
[----:B------:R-:W-:Y:S01]  /*bc40*/  @!P0 IMAD.MOV.U32 R71, RZ, RZ, R76 ;  /* 0x000000ffff478224 */ /* 0x000fe200078e004c */
[----:B------:R-:W-:Y:S01]  /*bc50*/  @P0 MOV R71, R76 ;  /* 0x0000004c00470202 */ /* 0x000fe20000000f00 */
[----:B------:R-:W-:Y:S02]  /*bc60*/  @!P0 IMAD.MOV.U32 R24, RZ, RZ, R70 ;  /* 0x000000ffff188224 */ /* 0x000fe400078e0046 */
[----:B------:R-:W-:Y:S02]  /*bc70*/  @P0 VIADD R26, R79, 0x1 ;  /* 0x000000014f1a0836 */ /* 0x000fe40000000000 */
[----:B------:R-:W-:Y:S01]  /*bc80*/  @P0 IMAD.MOV.U32 R24, RZ, RZ, R78 ;  /* 0x000000ffff180224 */ /* 0x000fe200078e004e */
[----:B------:R-:W-:Y:S06]  /*bc90*/  BRA `(.L_x_7643) ;  /* 0x0000000000f07947 */ /* 0x000fec0003800000 */
.L_x_7644:
[----:B------:R-:W-:Y:S01]  /*bca0*/  IADD3 R0, PT, PT, R0, 0x1, RZ ;  /* 0x0000000100007810 */ /* 0x000fe20007ffe0ff */
[----:B------:R-:W-:-:S03]  /*bcb0*/  UIADD3 UR31, UPT, UPT, UR8, -0x61c88647, URZ ;  /* 0x9e3779b9081f7890 */ /* 0x000fc6000fffe0ff */
        /* <DEDUP_REMOVED lines=11> */
.L_x_7645:
[----:B------:R-:W-:Y:S01]  /*bd70*/  LOP3.LUT R24, R18, UR9, R71, 0x96, !PT ;  /* 0x0000000912187c12 */ /* 0x000fe2000f8e9647 */
[----:B------:R-:W-:-:S04]  /*bd80*/  IMAD.WIDE.U32 R26, R2, -0x326172a9, RZ ;  /* 0xcd9e8d57021a7825 */ /* 0x000fc800078e00ff */
        /* <DEDUP_REMOVED lines=11> */
[----:B------:R-:W-:-:S04]  /*be40*/  UIADD3 UR31, UPT, UPT, UR9, 0x32370b8f, URZ ;  /* 0x32370b8f091f7890 */ /* 0x000fc8000fffe0ff */
[----:B------:R-:W-:-:S05]  /*be50*/  IMAD.WIDE.U32 R24, R24, -0x2daee0ad, RZ ;  /* 0xd2511f5318187825 */ /* 0x000fca00078e00ff */
[----:B------:R-:W-:Y:S01]  /*be60*/  LOP3.LUT R25, R70, UR31, R25, 0x96, !PT ;  /* 0x0000001f46197c12 */ /* 0x000fe2000f8e9619 */
[----:B------:R-:W-:Y:S01]  /*be70*/  IMAD.WIDE.U32 R70, R71, -0x326172a9, RZ ;  /* 0xcd9e8d5747467825 */ /* 0x000fe200078e00ff */
[----:B------:R-:W-:-:S04]  /*be80*/  UIADD3 UR31, UPT, UPT, UR9, -0x24c28bd8, URZ ;  /* 0xdb3d7428091f7890 */ /* 0x000fc8000fffe0ff */
        /* <DEDUP_REMOVED lines=17> */
[----:B------:R-:W-:-:S05]  /*bfa0*/  LOP3.LUT R70, R70, UR27, R25, 0x96, !PT ;  /* 0x0000001b46467c12 */ /* 0x000fca000f8e9619 */
[----:B------:R-:W-:-:S05]  /*bfb0*/  IMAD.WIDE.U32 R70, R70, -0x2daee0ad, RZ ;  /* 0xd2511f5346467825 */ /* 0x000fca00078e00ff */
[----:B------:R-:W-:Y:S01]  /*bfc0*/  LOP3.LUT R86, R26, UR31, R71, 0x96, !PT ;  /* 0x0000001f1a567c12 */ /* 0x000fe2000f8e9647 */
[----:B------:R-:W-:Y:S01]  /*bfd0*/  UIADD3 UR31, UPT, UPT, UR8, -0xe443238, URZ ;  /* 0xf1bbcdc8081f7890 */ /* 0x000fe2000fffe0ff */
[----:B------:R-:W-:-:S03]  /*bfe0*/  HFMA2 R26, -RZ, RZ, 0, 0 ;  /* 0x00000000ff1a7431 */ /* 0x000fc600000001ff */
[----:B------:R-:W-:Y:S02]  /*bff0*/  IMAD.WIDE.U32 R86, R86, -0x326172a9, RZ ;  /* 0xcd9e8d5756567825 */ /* 0x000fe400078e00ff */
[----:B------:R-:W-:-:S03]  /*c000*/  LOP3.LUT R24, R24, UR31, R79, 0x96, !PT ;  /* 0x0000001f18187c12 */ /* 0x000fc6000f8e964f */
[----:B------:R-:W-:Y:S02]  /*c010*/  LOP3.LUT R78, R78, UR30, R87, 0x96, !PT ;  /* 0x0000001e4e4e7c12 */ /* 0x000fe4000f8e9657 */
[----:B------:R-:W-:-:S04]  /*c020*/  IMAD.WIDE.U32 R24, R24, -0x2daee0ad, RZ ;  /* 0xd2511f5318187825 */ /* 0x000fc800078e00ff */
[----:B------:R-:W-:Y:S01]  /*c030*/  IMAD.MOV.U32 R71, RZ, RZ, R24 ;  /* 0x000000ffff477224 */ /* 0x000fe200078e0018 */
[----:B------:R-:W-:Y:S01]  /*c040*/  LOP3.LUT R70, R70, UR7, R25, 0x96, !PT ;  /* 0x0000000746467c12 */ /* 0x000fe2000f8e9619 */
[----:B------:R-:W-:-:S07]  /*c050*/  IMAD.MOV.U32 R24, RZ, RZ, R76 ;  /* 0x000000ffff187224 */ /* 0x000fce00078e004c */
.L_x_7643:
        /* <DEDUP_REMOVED lines=24> */
.L_x_7647:
        /* <DEDUP_REMOVED lines=13> */
.L_x_7648:
[----:B------:R-:W-:Y:S01]  /*c2b0*/  LOP3.LUT R26, R18, UR9, R81, 0x96, !PT ;  /* 0x00000009121a7c12 */ /* 0x000fe2000f8e9651 */
[----:B------:R-:W-:-:S04]  /*c2c0*/  IMAD.WIDE.U32 R78, R2, -0x326172a9, RZ ;  /* 0xcd9e8d57024e7825 */ /* 0x000fc800078e00ff */
[----:B------:R-:W-:Y:S01]  /*c2d0*/  IMAD.WIDE.U32 R26, R26, -0x326172a9, RZ ;  /* 0xcd9e8d571a1a7825 */ /* 0x000fe200078e00ff */
[----:B------:R-:W-:-:S03]  /*c2e0*/  LOP3.LUT R79, R3, UR8, R79, 0x96, !PT ;  /* 0x00000008034f7c12 */ /* 0x000fc6000f8e964f */
[----:B------:R-:W-:Y:S01]  /*c2f0*/  IMAD.MOV.U32 R25, RZ, RZ, R71 ;  /* 0x000000ffff197224 */ /* 0x000fe200078e0047 */
        /* <DEDUP_REMOVED lines=33> */
[----:B------:R-:W-:Y:S01]  /*c510*/  UIADD3 UR31, UPT, UPT, UR8, -0xe443238, URZ ;  /* 0xf1bbcdc8081f7890 */ /* 0x000fe2000fffe0ff */
[----:B------:R-:W-:-:S05]  /*c520*/  IMAD.WIDE.U32 R78, R79, -0x326172a9, RZ ;  /* 0xcd9e8d574f4e7825 */ /* 0x000fca00078e00ff */
[----:B------:R-:W-:-:S05]  /*c530*/  LOP3.LUT R26, R26, UR31, R79, 0x96, !PT ;  /* 0x0000001f1a1a7c12 */ /* 0x000fca000f8e964f */
[----:B------:R-:W-:-:S04]  /*c540*/  IMAD.WIDE.U32 R26, R26, -0x2daee0ad, RZ ;  /* 0xd2511f531a1a7825 */ /* 0x000fc800078e00ff */
[----:B------:R-:W-:Y:S01]  /*c550*/  IMAD.MOV.U32 R71, RZ, RZ, R26 ;  /* 0x000000ffff477224 */ /* 0x000fe200078e001a */
[----:B------:R-:W-:Y:S01]  /*c560*/  LOP3.LUT R70, R80, UR7, R27, 0x96, !PT ;  /* 0x0000000750467c12 */ /* 0x000fe2000f8e961b */
[----:B------:R-:W-:-:S05]  /*c570*/  IMAD.WIDE.U32 R26, R81, -0x326172a9, RZ ;  /* 0xcd9e8d57511a7825 */ /* 0x000fca00078e00ff */
[----:B------:R-:W-:Y:S01]  /*c580*/  LOP3.LUT R78, R78, UR30, R27, 0x96, !PT ;  /* 0x0000001e4e4e7c12 */ /* 0x000fe2000f8e961b */
[----:B------:R-:W-:Y:S01]  /*c590*/  IMAD.MOV.U32 R27, RZ, RZ, RZ ;  /* 0x000000ffff1b7224 */ /* 0x000fe200078e00ff */
[----:B------:R-:W-:-:S07]  /*c5a0*/  MOV R86, R26 ;  /* 0x0000001a00567202 */ /* 0x000fce0000000f00 */
.L_x_7646:
        /* <DEDUP_REMOVED lines=22> */
.L_x_7650:
[----:B------:R-:W-:Y:S01]  /*c710*/  VIADD R0, R0, 0x1 ;  /* 0x0000000100007836 */ /* 0x000fe20000000000 */
[----:B------:R-:W-:-:S03]  /*c720*/  UIADD3 UR31, UPT, UPT, UR8, -0x61c88647, URZ ;  /* 0x9e3779b9081f7890 */ /* 0x000fc6000fffe0ff */
        /* <DEDUP_REMOVED lines=11> */
.L_x_7651:
[----:B------:R-:W-:Y:S01]  /*c7e0*/  LOP3.LUT R26, R18, UR9, R81, 0x96, !PT ;  /* 0x00000009121a7c12 */ /* 0x000fe2000f8e9651 */
[----:B------:R-:W-:Y:S01]  /*c7f0*/  IMAD.WIDE.U32 R78, R2, -0x326172a9, RZ ;  /* 0xcd9e8d57024e7825 */ /* 0x000fe200078e00ff */
[----:B------:R-:W-:-:S03]  /*c800*/  MOV R52, R71 ;  /* 0x0000004700347202 */ /* 0x000fc60000000f00 */
        /* <DEDUP_REMOVED lines=41> */
[----:B------:R-:W-:-:S04]  /*caa0*/  IMAD.WIDE.U32 R26, R81, -0x326172a9, RZ ;  /* 0xcd9e8d57511a7825 */ /* 0x000fc800078e00ff */
[----:B------:R-:W-:Y:S01]  /*cab0*/  IMAD.MOV.U32 R80, RZ, RZ, RZ ;  /* 0x000000ffff507224 */ /* 0x000fe200078e00ff */
[----:B------:R-:W-:Y:S02]  /*cac0*/  LOP3.LUT R78, R78, UR30, R27, 0x96, !PT ;  /* 0x0000001e4e4e7c12 */ /* 0x000fe4000f8e961b */
[----:B------:R-:W-:-:S07]  /*cad0*/  MOV R86, R26 ;  /* 0x0000001a00567202 */ /* 0x000fce0000000f00 */
.L_x_7649:
[----:B------:R-:W-:Y:S01]  /*cae0*/  I2FP.F32.U32 R26, R52 ;  /* 0x00000034001a7245 */ /* 0x000fe20000201000 */
[----:B------:R-:W-:Y:S01]  /*caf0*/  HFMA2 R52, -RZ, RZ, 0, 1.1920928955078125e-07 ;  /* 0x00000002ff347431 */ /* 0x000fe200000001ff */
[----:B------:R-:W-:Y:S01]  /*cb00*/  SHF.L.U32 R27, R53, 0x10, RZ ;  /* 0x00000010351b7819 */ /* 0x000fe200000006ff */
[----:B------:R-:W-:Y:S01]  /*cb10*/  IMAD.MOV.U32 R79, RZ, RZ, R86 ;  /* 0x000000ffff4f7224 */ /* 0x000fe200078e0056 */
        /* <DEDUP_REMOVED lines=19> */
.L_x_7653:
[----:B------:R-:W-:Y:S01]  /*cc50*/  IADD3 R0, PT, PT, R0, 0x1, RZ ;  /* 0x0000000100007810 */ /* 0x000fe20007ffe0ff */
[----:B------:R-:W-:-:S03]  /*cc60*/  UIADD3 UR31, UPT, UPT, UR8, -0x61c88647, URZ ;  /* 0x9e3779b9081f7890 */ /* 0x000fc6000fffe0ff */
        /* <DEDUP_REMOVED lines=11> */
.L_x_7654:
        /* <DEDUP_REMOVED lines=39> */
[----:B------:R-:W-:Y:S01]  /*cf90*/  LOP3.LUT R52, R52, UR31, R79, 0x96, !PT ;  /* 0x0000001f34347c12 */ /* 0x000fe2000f8e964f */
[----:B------:R-:W-:-:S04]  /*cfa0*/  IMAD.MOV.U32 R79, RZ, RZ, R71 ;  /* 0x000000ffff4f7224 */ /* 0x000fc800078e0047 */
[----:B------:R-:W-:-:S05]  /*cfb0*/  IMAD.WIDE.U32 R52, R52, -0x2daee0ad, RZ ;  /* 0xd2511f5334347825 */ /* 0x000fca00078e00ff */
[----:B------:R-:W-:Y:S02]  /*cfc0*/  LOP3.LUT R70, R80, UR7, R53, 0x96, !PT ;  /* 0x0000000750467c12 */ /* 0x000fe4000f8e9635 */
[----:B------:R-:W-:Y:S01]  /*cfd0*/  MOV R71, R52 ;  /* 0x0000003400477202 */ /* 0x000fe20000000f00 */
[----:B------:R-:W-:-:S04]  /*cfe0*/  IMAD.WIDE.U32 R52, R81, -0x326172a9, RZ ;  /* 0xcd9e8d5751347825 */ /* 0x000fc800078e00ff */
[----:B------:R-:W-:Y:S02]  /*cff0*/  IMAD.MOV.U32 R86, RZ, RZ, R52 ;  /* 0x000000ffff567224 */ /* 0x000fe400078e0034 */
[----:B------:R-:W-:Y:S01]  /*d000*/  HFMA2 R52, -RZ, RZ, 0, 0 ;  /* 0x00000000ff347431 */ /* 0x000fe200000001ff */
[----:B------:R-:W-:-:S07]  /*d010*/  LOP3.LUT R78, R78, UR30, R53, 0x96, !PT ;  /* 0x0000001e4e4e7c12 */ /* 0x000fce000f8e9635 */
.L_x_7652:
        /* <DEDUP_REMOVED lines=9> */
[----:B------:R-:W-:Y:S02]  /*d0b0*/  SHF.L.U32 R27, R63, 0x10, RZ ;  /* 0x000000103f1b7819 */ /* 0x000fe400000006ff */
        /* <DEDUP_REMOVED lines=12> */
.L_x_7656:
        /* <DEDUP_REMOVED lines=13> */
.L_x_7657:
        /* <DEDUP_REMOVED lines=39> */
[----:B------:R-:W-:Y:S02]  /*d4c0*/  LOP3.LUT R52, R52, UR31, R79, 0x96, !PT ;  /* 0x0000001f34347c12 */ /* 0x000fe4000f8e964f */
[----:B------:R-:W-:-:S03]  /*d4d0*/  MOV R79, R71 ;  /* 0x00000047004f7202 */ /* 0x000fc60000000f00 */
[----:B------:R-:W-:-:S04]  /*d4e0*/  IMAD.WIDE.U32 R52, R52, -0x2daee0ad, RZ ;  /* 0xd2511f5334347825 */ /* 0x000fc800078e00ff */
[----:B------:R-:W-:Y:S01]  /*d4f0*/  IMAD.MOV.U32 R71, RZ, RZ, R52 ;  /* 0x000000ffff477224 */ /* 0x000fe200078e0034 */
[----:B------:R-:W-:Y:S01]  /*d500*/  LOP3.LUT R70, R80, UR7, R53, 0x96, !PT ;  /* 0x0000000750467c12 */ /* 0x000fe2000f8e9635 */
[----:B------:R-:W-:-:S04]  /*d510*/  IMAD.WIDE.U32 R52, R81, -0x326172a9, RZ ;  /* 0xcd9e8d5751347825 */ /* 0x000fc800078e00ff */
[----:B------:R-:W-:Y:S01]  /*d520*/  IMAD.MOV.U32 R80, RZ, RZ, RZ ;  /* 0x000000ffff507224 */ /* 0x000fe200078e00ff */
[----:B------:R-:W-:Y:S02]  /*d530*/  LOP3.LUT R78, R78, UR30, R53, 0x96, !PT ;  /* 0x0000001e4e4e7c12 */ /* 0x000fe4000f8e9635 */
[----:B------:R-:W-:-:S07]  /*d540*/  MOV R86, R52 ;  /* 0x0000003400567202 */ /* 0x000fce0000000f00 */
.L_x_7655:
[----:B------:R-:W-:Y:S01]  /*d550*/  I2FP.F32.U32 R52, R79 ;  /* 0x0000004f00347245 */ /* 0x000fe20000201000 */
[----:B------:R-:W-:Y:S01]  /*d560*/  HFMA2 R79, -RZ, RZ, 0, 1.1920928955078125e-07 ;  /* 0x00000002ff4f7431 */ /* 0x000fe200000001ff */
[----:B------:R-:W-:-:S03]  /*d570*/  ISETP.NE.AND P4, PT, R80, 0x1, PT ;  /* 0x000000015000780c */ /* 0x000fc60003f85270 */
[----:B------:R-:W-:-:S05]  /*d580*/  FFMA.FTZ R52, R52, R73, 1.1641532182693481445e-10 ;  /* 0x2f00000034347423 */ /* 0x000fca0000010049 */
[----:B------:R-:W-:Y:S02]  /*d590*/  FSETP.GTU.FTZ.AND P3, PT, R52, UR4, PT ;  /* 0x0000000434007c0b */ /* 0x000fe4000bf7c000 */
[C---:B------:R-:W-:Y:S02]  /*d5a0*/  SHF.L.U32 R52, R54.reuse, 0x10, RZ ;  /* 0x0000001036347819 */ /* 0x040fe400000006ff */
[----:B------:R-:W-:-:S03]  /*d5b0*/  PRMT R54, R54, 0x7632, R54 ;  /* 0x0000763236367816 */ /* 0x000fc60000000036 */
[----:B------:R-:W-:-:S04]  /*d5c0*/  FMUL.FTZ R52, R52, UR6 ;  /* 0x0000000634347c20 */ /* 0x000fc80008410000 */
[----:B------:R-:W-:-:S05]  /*d5d0*/  FMUL.FTZ R52, R52, UR5 ;  /* 0x0000000534347c20 */ /* 0x000fca0008410000 */
[----:B------:R-:W-:Y:S01]  /*d5e0*/  FSEL R53, R52, RZ, !P3 ;  /* 0x000000ff34357208 */ /* 0x000fe20005800000 */
[----:B------:R-:W-:Y:S01]  /*d5f0*/  IMAD.U32 R52, R14, 0x10000, RZ ;  /* 0x000100000e347824 */ /* 0x000fe200078e00ff */
        /* <DEDUP_REMOVED lines=12> */
.L_x_7659:
        /* <DEDUP_REMOVED lines=13> */
.L_x_7660:
        /* <DEDUP_REMOVED lines=41> */
[----:B------:R-:W-:-:S04]  /*da20*/  HFMA2 R79, -RZ, RZ, 0, 0 ;  /* 0x00000000ff4f7431 */ /* 0x000fc800000001ff */
[----:B------:R-:W-:-:S05]  /*da30*/  IMAD.WIDE.U32 R80, R80, -0x2daee0ad, RZ ;  /* 0xd2511f5350507825 */ /* 0x000fca00078e00ff */
[----:B------:R-:W-:Y:S02]  /*da40*/  LOP3.LUT R70, R82, UR7, R81, 0x96, !PT ;  /* 0x0000000752467c12 */ /* 0x000fe4000f8e9651 */
[----:B------:R-:W-:Y:S01]  /*da50*/  MOV R71, R80 ;  /* 0x0000005000477202 */ /* 0x000fe20000000f00 */
[----:B------:R-:W-:-:S04]  /*da60*/  IMAD.WIDE.U32 R80, R83, -0x326172a9, RZ ;  /* 0xcd9e8d5753507825 */ /* 0x000fc800078e00ff */
[----:B------:R-:W-:Y:S01]  /*da70*/  IMAD.MOV.U32 R86, RZ, RZ, R80 ;  /* 0x000000ffff567224 */ /* 0x000fe200078e0050 */
[----:B------:R-:W-:-:S07]  /*da80*/  LOP3.LUT R78, R78, UR30, R81, 0x96, !PT ;  /* 0x0000001e4e4e7c12 */ /* 0x000fce000f8e9651 */
.L_x_7658:
[----:B------:R-:W-:Y:S01]  /*da90*/  I2FP.F32.U32 R80, R53 ;  /* 0x0000003500507245 */ /* 0x000fe20000201000 */
[----:B------:R-:W-:Y:S01]  /*daa0*/  IMAD.U32 R54, R54, 0x10000, RZ ;  /* 0x0001000036367824 */ /* 0x000fe200078e00ff */
[----:B------:R-:W-:Y:S02]  /*dab0*/  ISETP.NE.AND P5, PT, R79, 0x1, PT ;  /* 0x000000014f00780c */ /* 0x000fe40003fa5270 */
        /* <DEDUP_REMOVED lines=19> */
.L_x_7662:
        /* <DEDUP_REMOVED lines=13> */
.L_x_7663:
        /* <DEDUP_REMOVED lines=48> */
.L_x_7661:
[----:B------:R-:W-:Y:S01]  /*dfc0*/  I2FP.F32.U32 R54, R54 ;  /* 0x0000003600367245 */ /* 0x000fe20000201000 */
[----:B------:R-:W-:Y:S01]  /*dfd0*/  IMAD.MOV.U32 R82, RZ, RZ, R86 ;  /* 0x000000ffff527224 */ /* 0x000fe200078e0056 */
        /* <DEDUP_REMOVED lines=21> */
.L_x_7665:
[----:B------:R-:W-:Y:S01]  /*e130*/  IADD3 R0, PT, PT, R0, 0x1, RZ ;  /* 0x0000000100007810 */ /* 0x000fe20007ffe0ff */
[----:B------:R-:W-:-:S03]  /*e140*/  UIADD3 UR31, UPT, UPT, UR8, -0x61c88647, URZ ;  /* 0x9e3779b9081f7890 */ /* 0x000fc6000fffe0ff */
        /* <DEDUP_REMOVED lines=13> */
.L_x_7666:
        /* <DEDUP_REMOVED lines=8> */
[----:B------:R-:W-:-:S05]  /*e2a0*/  IMAD.WIDE.U32 R82, R83, -0x2daee0ad, RZ ;  /* 0xd2511f5353527825 */ /* 0x000fca00078e00ff */
[----:B------:R-:W-:Y:S01]  /*e2b0*/  LOP3.LUT R83, R78, UR28, R83, 0x96, !PT ;  /* 0x0000001c4e537c12 */ /* 0x000fe2000f8e9653 */
[----:B------:R-:W-:Y:S01]  /*e2c0*/  UIADD3 UR28, UPT, UPT, UR8, 0x3c6ef372, URZ ;  /* 0x3c6ef372081c7890 */ /* 0x000fe2000fffe0ff */
[----:B------:R-:W-:-:S05]  /*e2d0*/  IMAD.WIDE.U32 R78, R79, -0x326172a9, RZ ;  /* 0xcd9e8d574f4e7825 */ /* 0x000fca00078e00ff */
[----:B------:R-:W-:Y:S01]  /*e2e0*/  LOP3.LUT R80, R80, UR28, R79, 0x96, !PT ;  /* 0x0000001c50507c12 */ /* 0x000fe2000f8e964f */
[----:B------:R-:W-:-:S04]  /*e2f0*/  UIADD3 UR28, UPT, UPT, UR9, 0x32370b8f, URZ ;  /* 0x32370b8f091c7890 */ /* 0x000fc8000fffe0ff */
[----:B------:R-:W-:-:S05]  /*e300*/  IMAD.WIDE.U32 R80, R80, -0x2daee0ad, RZ ;  /* 0xd2511f5350507825 */ /* 0x000fca00078e00ff */
[----:B------:R-:W-:Y:S01]  /*e310*/  LOP3.LUT R81, R82, UR28, R81, 0x96, !PT ;  /* 0x0000001c52517c12 */ /* 0x000fe2000f8e9651 */
[----:B------:R-:W-:-:S05]  /*e320*/  IMAD.WIDE.U32 R82, R83, -0x326172a9, RZ ;  /* 0xcd9e8d5753527825 */ /* 0x000fca00078e00ff */
[----:B------:R-:W-:-:S05]  /*e330*/  LOP3.LUT R78, R78, UR23, R83, 0x96, !PT ;  /* 0x000000174e4e7c12 */ /* 0x000fca000f8e9653 */
        /* <DEDUP_REMOVED lines=24> */
[----:B------:R-:W-:Y:S01]  /*e4c0*/  LOP3.LUT R70, R82, UR7, R81, 0x96, !PT ;  /* 0x0000000752467c12 */ /* 0x000fe2000f8e9651 */
[----:B------:R-:W-:Y:S01]  /*e4d0*/  IMAD.MOV.U32 R82, RZ, RZ, R71 ;  /* 0x000000ffff527224 */ /* 0x000fe200078e0047 */
[----:B------:R-:W-:Y:S01]  /*e4e0*/  MOV R71, R80 ;  /* 0x0000005000477202 */ /* 0x000fe20000000f00 */
[----:B------:R-:W-:-:S04]  /*e4f0*/  IMAD.WIDE.U32 R80, R83, -0x326172a9, RZ ;  /* 0xcd9e8d5753507825 */ /* 0x000fc800078e00ff */
[----:B------:R-:W-:Y:S01]  /*e500*/  IMAD.MOV.U32 R86, RZ, RZ, R80 ;  /* 0x000000ffff567224 */ /* 0x000fe200078e0050 */
[----:B------:R-:W-:-:S07]  /*e510*/  LOP3.LUT R78, R78, UR30, R81, 0x96, !PT ;  /* 0x0000001e4e4e7c12 */ /* 0x000fce000f8e9651 */
.L_x_7664:
[----:B------:R-:W-:Y:S01]  /*e520*/  I2FP.F32.U32 R80, R82 ;  /* 0x0000005200507245 */ /* 0x000fe20000201000 */
[----:B------:R-:W-:-:S04]  /*e530*/  IMAD.U32 R55, R55, 0x10000, RZ ;  /* 0x0001000037377824 */ /* 0x000fc800078e00ff */
        /* <DEDUP_REMOVED lines=8> */
[----:B------:R-:W-:Y:S09]  /*e5c0*/  BRA `(.L_x_7667) ;  /* 0x0000002800847947 */ /* 0x000ff20003800000 */
.L_x_7642:
        /* <DEDUP_REMOVED lines=9> */
[----:B------:R-:W-:Y:S01]  /*e660*/  @P0 VIADD R26, R79, 0x1 ;  /* 0x000000014f1a0836 */ /* 0x000fe20000000000 */
[----:B------:R-:W-:Y:S01]  /*e670*/  @!P0 MOV R71, R76 ;  /* 0x0000004c00478202 */ /* 0x000fe20000000f00 */
[----:B------:R-:W-:Y:S01]  /*e680*/  @P0 IMAD.MOV.U32 R71, RZ, RZ, R76 ;  /* 0x000000ffff470224 */ /* 0x000fe200078e004c */
[----:B------:R-:W-:Y:S01]  /*e690*/  @!P0 MOV R24, R70 ;  /* 0x0000004600188202 */ /* 0x000fe20000000f00 */
[----:B------:R-:W-:Y:S01]  /*e6a0*/  @P0 IMAD.MOV.U32 R24, RZ, RZ, R78 ;  /* 0x000000ffff180224 */ /* 0x000fe200078e004e */
[----:B------:R-:W-:Y:S06]  /*e6b0*/  BRA `(.L_x_7668) ;  /* 0x0000000000f07947 */ /* 0x000fec0003800000 */
.L_x_7669:
        /* <DEDUP_REMOVED lines=13> */
.L_x_7670:
        /* <DEDUP_REMOVED lines=39> */
[----:B------:R-:W-:-:S03]  /*ea00*/  IMAD.MOV.U32 R26, RZ, RZ, RZ ;  /* 0x000000ffff1a7224 */ /* 0x000fc600078e00ff */
[----:B------:R-:W-:Y:S02]  /*ea10*/  IMAD.WIDE.U32 R86, R86, -0x326172a9, RZ ;  /* 0xcd9e8d5756567825 */ /* 0x000fe400078e00ff */
[----:B------:R-:W-:-:S03]  /*ea20*/  LOP3.LUT R24, R24, UR31, R79, 0x96, !PT ;  /* 0x0000001f18187c12 */ /* 0x000fc6000f8e964f */
[----:B------:R-:W-:Y:S02]  /*ea30*/  LOP3.LUT R78, R78, UR30, R87, 0x96, !PT ;  /* 0x0000001e4e4e7c12 */ /* 0x000fe4000f8e9657 */
[----:B------:R-:W-:-:S04]  /*ea40*/  IMAD.WIDE.U32 R24, R24, -0x2daee0ad, RZ ;  /* 0xd2511f5318187825 */ /* 0x000fc800078e00ff */
[----:B------:R-:W-:Y:S01]  /*ea50*/  IMAD.MOV.U32 R71, RZ, RZ, R24 ;  /* 0x000000ffff477224 */ /* 0x000fe200078e0018 */
[----:B------:R-:W-:Y:S02]  /*ea60*/  LOP3.LUT R70, R70, UR7, R25, 0x96, !PT ;  /* 0x0000000746467c12 */ /* 0x000fe4000f8e9619 */
[----:B------:R-:W-:-:S07]  /*ea70*/  MOV R24, R76 ;  /* 0x0000004c00187202 */ /* 0x000fce0000000f00 */
.L_x_7668:
[----:B------:R-:W-:Y:S01]  /*ea80*/  I2FP.F32.U32 R24, R24 ;  /* 0x0000001800187245 */ /* 0x000fe20000201000 */
[----:B------:R-:W-:Y:S01]  /*ea90*/  HFMA2 R27, -RZ, RZ, 0, 1.1920928955078125e-07 ;  /* 0x00000002ff1b7431 */ /* 0x000fe200000001ff */
[----:B-----5:R-:W-:Y:S02]  /*eaa0*/  SHF.L.U32 R25, R52, 0x10, RZ ;  /* 0x0000001034197819 */ /* 0x020fe400000006ff */
        /* <DEDUP_REMOVED lines=21> */
.L_x_7672:
        /* <DEDUP_REMOVED lines=13> */
.L_x_7673:
        /* <DEDUP_REMOVED lines=48> */
.L_x_7671:
        /* <DEDUP_REMOVED lines=22> */
.L_x_7675:
        /* <DEDUP_REMOVED lines=13> */
.L_x_7676:
        /* <DEDUP_REMOVED lines=48> */
.L_x_7674:
        /* <DEDUP_REMOVED lines=23> */
.L_x_7678:
        /* <DEDUP_REMOVED lines=13> */
.L_x_7679:
        /* <DEDUP_REMOVED lines=48> */
.L_x_7677:
[----:B------:R-:W-:Y:S01]  /*fa40*/  I2FP.F32.U32 R80, R79 ;  /* 0x0000004f00507245 */ /* 0x000fe20000201000 */
[----:B------:R-:W-:Y:S01]  /*fa50*/  IMAD.U32 R27, R27, 0x10000, RZ ;  /* 0x000100001b1b7824 */ /* 0x000fe200078e00ff */
[----:B------:R-:W-:Y:S02]  /*fa60*/  ISETP.NE.AND P3, PT, R52, 0x1, PT ;  /* 0x000000013400780c */ /* 0x000fe40003f65270 */
        /* <DEDUP_REMOVED lines=19> */
.L_x_7681:
        /* <DEDUP_REMOVED lines=13> */
.L_x_7682:
        /* <DEDUP_REMOVED lines=48> */
.L_x_7680:
[----:B------:R-:W-:Y:S01]  /*ff70*/  I2FP.F32.U32 R52, R79 ;  /* 0x0000004f00347245 */ /* 0x000fe20000201000 */
[----:B------:R-:W-:Y:S01]  /*ff80*/  IMAD.U32 R53, R14, 0x10000, RZ ;  /* 0x000100000e357824 */ /* 0x000fe200078e00ff */
[----:B------:R-:W-:Y:S01]  /*ff90*/  ISETP.NE.AND P4, PT, R80, 0x1, PT ;  /* 0x000000015000780c */ /* 0x000fe20003f85270 */
[----:B------:R-:W-:Y:S02]  /*ffa0*/  HFMA2 R79, -RZ, RZ, 0, 1.1920928955078125e-07 ;  /* 0x00000002ff4f7431 */ /* 0x000fe400000001ff */
[----:B------:R-:W-:-:S05]  /*ffb0*/  FFMA.FTZ R52, R52, R73, 1.1641532182693481445e-10 ;  /* 0x2f00000034347423 */ /* 0x000fca0000010049 */
[----:B------:R-:W-:Y:S02]  /*ffc0*/  FSETP.GTU.FTZ.AND P3, PT, R52, UR4, PT ;  /* 0x0000000434007c0b */ /* 0x000fe4000bf7c000 */
[C---:B------:R-:W-:Y:S02]  /*ffd0*/  SHF.L.U32 R52, R54.reuse, 0x10, RZ ;  /* 0x0000001036347819 */ /* 0x040fe400000006ff */
[----:B------:R-:W-:-:S03]  /*ffe0*/  PRMT R54, R54, 0x7632, R54 ;  /* 0x0000763236367816 */ /* 0x000fc60000000036 */
[----:B------:R-:W-:-:S04]  /*fff0*/  FMUL.FTZ R52, R52, UR6 ;  /* 0x0000000634347c20 */ /* 0x000fc80008410000 */
[----:B------:R-:W-:-:S05]  /*10000*/  FMUL.FTZ R52, R52, UR5 ;  /* 0x0000000534347c20 */ /* 0x000fca0008410000 */
        /* <DEDUP_REMOVED lines=13> */
.L_x_7684:
        /* <DEDUP_REMOVED lines=13> */
.L_x_7685:
        /* <DEDUP_REMOVED lines=48> */
.L_x_7683:
        /* <DEDUP_REMOVED lines=22> */
.L_x_7687:
        /* <DEDUP_REMOVED lines=13> */
.L_x_7688:
        /* <DEDUP_REMOVED lines=48> */
.L_x_7686:
[----:B------:R-:W-:Y:S01]  /*109e0*/  I2FP.F32.U32 R54, R54 ;  /* 0x0000003600367245 */ /* 0x000fe20000201000 */
[----:B------:R-:W-:Y:S01]  /*109f0*/  IMAD.U32 R79, R15, 0x10000, RZ ;  /* 0x000100000f4f7824 */ /* 0x000fe200078e00ff */
[----:B------:R-:W-:Y:S01]  /*10a00*/  ISETP.NE.AND P6, PT, R80, 0x1, PT ;  /* 0x000000015000780c */ /* 0x000fe20003fc5270 */
[----:B------:R-:W-:Y:S02]  /*10a10*/  IMAD.MOV.U32 R82, RZ, RZ, R86 ;  /* 0x000000ffff527224 */ /* 0x000fe400078e0056 */
        /* <DEDUP_REMOVED lines=19> */
.L_x_7690:
        /* <DEDUP_REMOVED lines=15> */
.L_x_7691:
        /* <DEDUP_REMOVED lines=48> */
.L_x_7689:
        /* <DEDUP_REMOVED lines=10> */
.L_x_7667:
[----:B------:R-:W-:Y:S01]  /*10fe0*/  SEL R82, RZ, 0x1000000, !P6 ;  /* 0x01000000ff527807 */ /* 0x000fe20007000000 */
[----:B------:R-:W-:Y:S01]  /*10ff0*/  IMAD.WIDE.U32 R80, R75, 0x20, R114 ;  /* 0x000000204b507825 */ /* 0x000fe200078e0072 */
[----:B------:R-:W-:Y:S01]  /*11000*/  ISETP.NE.AND P6, PT, R76, RZ, PT ;  /* 0x000000ff4c00720c */ /* 0x000fe20003fc5270 */
[----:B------:R-:W0:Y:S01]  /*11010*/  LDC.64 R114, c[0x0][0x3b0] ;  /* 0x0000ec00ff727b82 */ /* 0x000e220000000a00 */
[----:B------:R-:W-:Y:S01]  /*11020*/  SEL R73, RZ, 0x10000, !P5 ;  /* 0x00010000ff497807 */ /* 0x000fe20006800000 */
[----:B------:R-:W-:Y:S01]  /*11030*/  BSSY.RECONVERGENT B0, `(.L_x_7692) ;  /* 0x0000075000007945 */ /* 0x000fe20003800200 */
[----:B------:R-:W-:Y:S01]  /*11040*/  SEL R76, RZ, 0x100, !P4 ;  /* 0x00000100ff4c7807 */ /* 0x000fe20006000000 */
[----:B------:R-:W-:Y:S03]  /*11050*/  STG.E.128 desc[UR10][R80.64], R24 ;  /* 0x0000001850007986 */ /* 0x000fe6000c101d0a */
[----:B------:R-:W-:Y:S01]  /*11060*/  LOP3.LUT R76, R76, R82, R73, 0xfe, !PT ;  /* 0x000000524c4c7212 */ /* 0x000fe200078efe49 */
[----:B------:R1:W-:Y:S01]  /*11070*/  STG.E.128 desc[UR10][R80.64+0x10], R52 ;  /* 0x0000103450007986 */ /* 0x0003e2000c101d0a */
[----:B------:R-:W-:-:S02]  /*11080*/  SEL R73, RZ, 0x1, !P3 ;  /* 0x00000001ff497807 */ /* 0x000fc40005800000 */
[----:B------:R-:W-:Y:S02]  /*11090*/  SEL R82, RZ, 0x1000000, !P2 ;  /* 0x01000000ff527807 */ /* 0x000fe40005000000 */
[----:B-1----:R-:W-:Y:S02]  /*110a0*/  LOP3.LUT R81, R76, R73, RZ, 0xfc, !PT ;  /* 0x000000494c517212 */ /* 0x002fe400078efcff */
[----:B------:R-:W-:Y:S02]  /*110b0*/  SEL R76, RZ, 0x10000, !P1 ;  /* 0x00010000ff4c7807 */ /* 0x000fe40004800000 */
[----:B------:R-:W-:-:S04]  /*110c0*/  SEL R73, RZ, 0x100, !P0 ;  /* 0x00000100ff497807 */ /* 0x000fc80004000000 */
[----:B------:R-:W-:Y:S01]  /*110d0*/  LOP3.LUT R73, R73, R82, R76, 0xfe, !PT ;  /* 0x0000005249497212 */ /* 0x000fe200078efe4c */
[----:B0-----:R-:W-:Y:S01]  /*110e0*/  IMAD.WIDE.U32 R82, R75, 0x8, R114 ;  /* 0x000000084b527825 */ /* 0x001fe200078e0072 */
[----:B------:R-:W-:-:S04]  /*110f0*/  SEL R76, RZ, 0x1, !P6 ;  /* 0x00000001ff4c7807 */ /* 0x000fc80007000000 */
[----:B------:R-:W-:Y:S01]  /*11100*/  LOP3.LUT R80, R73, R76, RZ, 0xfc, !PT ;  /* 0x0000004c49507212 */ /* 0x000fe200078efcff */
[----:B------:R-:W-:-:S04]  /*11110*/  FADD.FTZ R76, RZ, R40 ;  /* 0x00000028ff4c7221 */ /* 0x000fc80000010000 */
[----:B------:R-:W-:Y:S01]  /*11120*/  FADD.FTZ R73, R76, R41 ;  /* 0x000000294c497221 */ /* 0x000fe20000010000 */
[----:B------:R-:W-:Y:S03]  /*11130*/  STG.E.64 desc[UR10][R82.64], R80 ;  /* 0x0000005052007986 */ /* 0x000fe6000c101b0a */
        /* <DEDUP_REMOVED lines=100> */
.L_x_7693:
[----:B------:R-:W-:Y:S05]  /*11780*/  BSYNC.RECONVERGENT B0 ;  /* 0x0000000000007941 */ /* 0x000fea0003800200 */
.L_x_7692:
        /* <DEDUP_REMOVED lines=14> */
.L_x_7695:
[----:B------:R-:W-:Y:S05]  /*11870*/  BSYNC.RECONVERGENT B0 ;  /* 0x0000000000007941 */ /* 0x000fea0003800200 */
.L_x_7694:
[----:B-1----:R-:W0:Y:S01]  /*11880*/  SHFL.DOWN PT, R83, R80, 0x4, 0x1f ;  /* 0x08801f0050537f89 */ /* 0x002e2200000e0000 */
[----:B------:R-:W-:Y:S02]  /*11890*/  I2FP.F32.U32 R87, R82 ;  /* 0x0000005200577245 */ /* 0x000fe40000201000 */
[----:B------:R-:W-:Y:S01]  /*118a0*/  ISETP.NE.AND P0, PT, R116, RZ, PT ;  /* 0x000000ff7400720c */ /* 0x000fe20003f05270 */
[----:B------:R-:W1:Y:S01]  /*118b0*/  SHFL.DOWN PT, R115, R82, 0x4, 0x1f ;  /* 0x08801f0052737f89 */ /* 0x000e6200000e0000 */
[----:B------:R-:W-:Y:S01]  /*118c0*/  ISETP.NE.AND P1, PT, RZ, UR18, PT ;  /* 0x00000012ff007c0c */ /* 0x000fe2000bf25270 */
[----:B0-----:R-:W-:-:S04]  /*118d0*/  FADD.FTZ R73, -R83, R80 ;  /* 0x0000005053497221 */ /* 0x001fc80000010100 */
[----:B------:R-:W-:Y:S01]  /*118e0*/  FMUL.FTZ R76, R73, R73 ;  /* 0x00000049494c7220 */ /* 0x000fe20000410000 */
[----:B-1----:R-:W-:Y:S02]  /*118f0*/  IADD3 R73, PT, PT, R115, R82, RZ ;  /* 0x0000005273497210 */ /* 0x002fe40007ffe0ff */
[----:B------:R-:W-:Y:S01]  /*11900*/  I2FP.F32.S32 R115, R115 ;  /* 0x0000007300737245 */ /* 0x000fe20000201400 */
[----:B------:R-:W-:Y:S02]  /*11910*/  FMUL.FTZ R76, R76, R87 ;  /* 0x000000574c4c7220 */ /* 0x000fe40000410000 */
[----:B------:R-:W-:Y:S02]  /*11920*/  SHFL.DOWN PT, R116, R73, 0x2, 0x1f ;  /* 0x08401f0049747f89 */ /* 0x000fe400000e0000 */
[-C--:B------:R-:W-:Y:S01]  /*11930*/  FMUL.FTZ R114, R83, R115.reuse ;  /* 0x0000007353727220 */ /* 0x080fe20000410000 */
[----:B------:R-:W-:-:S03]  /*11940*/  FMUL.FTZ R76, R76, R115 ;  /* 0x000000734c4c7220 */ /* 0x000fc60000410000 */
[----:B------:R-:W-:Y:S02]  /*11950*/  FFMA.FTZ R114, R87, R80, R114 ;  /* 0x0000005057727223 */ /* 0x000fe40000010072 */
[----:B------:R-:W0:Y:S02]  /*11960*/  SHFL.DOWN PT, R80, R81, 0x4, 0x1f ;  /* 0x08801f0051507f89 */ /* 0x000e2400000e0000 */
        /* <DEDUP_REMOVED lines=8> */
[----:B------:R-:W-:Y:S01]  /*119f0*/  IMAD.IADD R76, R73, 0x1, R116 ;  /* 0x00000001494c7824 */ /* 0x000fe200078e0274 */
[----:B------:R-:W-:Y:S02]  /*11a00*/  I2FP.F32.S32 R116, R116 ;  /* 0x0000007400747245 */ /* 0x000fe40000201400 */
[----:B------:R-:W-:Y:S02]  /*11a10*/  FMUL.FTZ R81, R80, R87 ;  /* 0x0000005750517220 */ /* 0x000fe40000410000 */
[----:B------:R-:W-:Y:S01]  /*11a20*/  I2FP.F32.S32 R73, R76 ;  /* 0x0000004c00497245 */ /* 0x000fe20000201400 */
[-C--:B------:R-:W-:Y:S01]  /*11a30*/  FMUL.FTZ R87, R114, R116.reuse ;  /* 0x0000007472577220 */ /* 0x080fe20000410000 */
[----:B------:R-:W-:Y:S02]  /*11a40*/  FMUL.FTZ R81, R81, R116 ;  /* 0x0000007451517220 */ /* 0x000fe40000410000 */
[----:B------:R-:W0:Y:S01]  /*11a50*/  MUFU.RCP R114, R73 ;  /* 0x0000004900727308 */ /* 0x000e220000001000 */
[----:B------:R-:W-:-:S02]  /*11a60*/  FFMA.FTZ R115, R80, R83, R87 ;  /* 0x0000005350737223 */ /* 0x000fc40000010057 */
[----:B------:R-:W1:Y:S02]  /*11a70*/  SHFL.DOWN PT, R87, R82, 0x2, 0x1f ;  /* 0x08401f0052577f89 */ /* 0x000e6400000e0000 */
[----:B-1----:R-:W-:-:S04]  /*11a80*/  FADD.FTZ R83, R82, R87 ;  /* 0x0000005752537221 */ /* 0x002fc80000010000 */
[C---:B0-----:R-:W-:Y:S01]  /*11a90*/  FFMA.FTZ R83, R114.reuse, R81, R83 ;  /* 0x0000005172537223 */ /* 0x041fe20000010053 */
[----:B------:R-:W-:Y:S02]  /*11aa0*/  FMUL.FTZ R114, R114, R115 ;  /* 0x0000007372727220 */ /* 0x000fe40000410000 */
[----:B------:R-:W0:Y:S04]  /*11ab0*/  SHFL.DOWN PT, R115, R76, 0x1, 0x1f ;  /* 0x08201f004c737f89 */ /* 0x000e2800000e0000 */
[----:B------:R-:W1:Y:S01]  /*11ac0*/  SHFL.DOWN PT, R81, R114, 0x1, 0x1f ;  /* 0x08201f0072517f89 */ /* 0x000e6200000e0000 */
[-C--:B0-----:R-:W-:Y:S02]  /*11ad0*/  IADD3 R87, PT, PT, R76, R115.reuse, RZ ;  /* 0x000000734c577210 */ /* 0x081fe40007ffe0ff */
[----:B------:R-:W-:Y:S01]  /*11ae0*/  I2FP.F32.S32 R115, R115 ;  /* 0x0000007300737245 */ /* 0x000fe20000201400 */
[----:B-1----:R-:W-:-:S04]  /*11af0*/  FADD.FTZ R80, R114, -R81 ;  /* 0x8000005172507221 */ /* 0x002fc80000010000 */
[----:B------:R-:W-:Y:S01]  /*11b00*/  FMUL.FTZ R82, R81, R115 ;  /* 0x0000007351527220 */ /* 0x000fe20000410000 */
[----:B------:R-:W-:-:S04]  /*11b10*/  FMUL.FTZ R80, R80, R80 ;  /* 0x0000005050507220 */ /* 0x000fc80000410000 */
[C---:B------:R-:W-:Y:S01]  /*11b20*/  FMUL.FTZ R80, R73.reuse, R80 ;  /* 0x0000005049507220 */ /* 0x040fe20000410000 */
[----:B------:R-:W-:Y:S01]  /*11b30*/  FFMA.FTZ R73, R73, R114, R82 ;  /* 0x0000007249497223 */ /* 0x000fe20000010052 */
[----:B------:R-:W-:Y:S01]  /*11b40*/  I2FP.F32.S32 R114, R87 ;  /* 0x0000005700727245 */ /* 0x000fe20000201400 */
[----:B------:R-:W0:Y:S01]  /*11b50*/  SHFL.DOWN PT, R82, R83, 0x1, 0x1f ;  /* 0x08201f0053527f89 */ /* 0x000e2200000e0000 */
[----:B------:R-:W-:-:S04]  /*11b60*/  FMUL.FTZ R80, R80, R115 ;  /* 0x0000007350507220 */ /* 0x000fc80000410000 */
[----:B------:R-:W1:Y:S02]  /*11b70*/  MUFU.RCP R114, R114 ;  /* 0x0000007200727308 */ /* 0x000e640000001000 */
[C---:B-1----:R-:W-:Y:S01]  /*11b80*/  FMUL.FTZ R87, R114.reuse, R73 ;  /* 0x0000004972577220 */ /* 0x042fe20000410000 */
[----:B------:R-:W-:Y:S02]  /*11b90*/  IMAD.U32 R73, RZ, RZ, UR16 ;  /* 0x00000010ff497e24 */ /* 0x000fe4000f8e00ff */
[----:B0-----:R-:W-:Y:S02]  /*11ba0*/  FADD.FTZ R81, R83, R82 ;  /* 0x0000005253517221 */ /* 0x001fe40000010000 */
[----:B------:R-:W0:Y:S02]  /*11bb0*/  LDC R83, c[0x0][0x448] ;  /* 0x00011200ff537b82 */ /* 0x000e240000000800 */
[----:B------:R-:W-:Y:S01]  /*11bc0*/  FFMA.FTZ R82, R114, R80, R81 ;  /* 0x0000005072527223 */ /* 0x000fe20000010051 */
[----:B------:R-:W1:Y:S05]  /*11bd0*/  SHFL.IDX PT, R87, R87, RZ, 0x1f ;  /* 0x00001fff57577589 */ /* 0x000e6a00000e0000 */
[----:B------:R-:W2:Y:S01]  /*11be0*/  @!P0 LDC.64 R80, c[0x0][0x3c0] ;  /* 0x0000f000ff508b82 */ /* 0x000ea20000000a00 */
[----:B------:R-:W0:Y:S01]  /*11bf0*/  SHFL.IDX PT, R82, R82, RZ, 0x1f ;  /* 0x00001fff52527589 */ /* 0x000e2200000e0000 */
[----:B--2---:R-:W-:-:S04]  /*11c00*/  @!P0 IMAD.WIDE R80, R73, 0x4, R80 ;  /* 0x0000000449508825 */ /* 0x004fc800078e0250 */
[----:B-1----:R-:W-:Y:S01]  /*11c10*/  FMUL.FTZ R73, R87, R87 ;  /* 0x0000005757497220 */ /* 0x002fe20000410000 */
[----:B0-----:R-:W-:Y:S01]  /*11c20*/  FFMA.FTZ R83, R82, UR19, R83 ;  /* 0x0000001352537c23 */ /* 0x001fe20008010053 */
[----:B------:R0:W-:Y:S03]  /*11c30*/  @!P0 STG.E desc[UR10][R80.64], R87 ;  /* 0x0000005750008986 */ /* 0x0001e6000c10190a */
[----:B------:R-:W-:Y:S02]  /*11c40*/  FSEL R76, R73, RZ, P1 ;  /* 0x000000ff494c7208 */ /* 0x000fe40000800000 */
[----:B------:R-:W-:-:S03]  /*11c50*/  FSEL R73, R87, RZ, !P1 ;  /* 0x000000ff57497208 */ /* 0x000fc60004800000 */
[----:B------:R-:W-:Y:S02]  /*11c60*/  FADD.FTZ R83, R83, R76 ;  /* 0x0000004c53537221 */ /* 0x000fe40000010000 */
[C---:B------:R-:W-:Y:S01]  /*11c70*/  FADD.FTZ R76, -R73.reuse, R40 ;  /* 0x00000028494c7221 */ /* 0x040fe20000010100 */
[C---:B------:R-:W-:Y:S01]  /*11c80*/  FADD.FTZ R82, -R73.reuse, R36 ;  /* 0x0000002449527221 */ /* 0x040fe20000010100 */
[C---:B------:R-:W-:Y:S01]  /*11c90*/  FADD.FTZ R43, -R73.reuse, R43 ;  /* 0x0000002b492b7221 */ /* 0x040fe20000010100 */
[C---:B------:R-:W-:Y:S01]  /*11ca0*/  FADD.FTZ R115, -R73.reuse, R26 ;  /* 0x0000001a49737221 */ /* 0x040fe20000010100 */
[C---:B0-----:R-:W-:Y:S01]  /*11cb0*/  FADD.FTZ R80, -R73.reuse, R41 ;  /* 0x0000002949507221 */ /* 0x041fe20000010100 */
[C---:B------:R-:W-:Y:S01]  /*11cc0*/  FADD.FTZ R87, -R73.reuse, R37 ;  /* 0x0000002549577221 */ /* 0x040fe20000010100 */
[----:B------:R-:W0:Y:S01]  /*11cd0*/  LDC.64 R40, c[0x0][0x428] ;  /* 0x00010a00ff287b82 */ /* 0x000e220000000a00 */
[C---:B------:R-:W-:Y:S01]  /*11ce0*/  FADD.FTZ R81, -R73.reuse, R42 ;  /* 0x0000002a49517221 */ /* 0x040fe20000010100 */
[C---:B------:R-:W-:Y:S01]  /*11cf0*/  FADD.FTZ R39, -R73.reuse, R39 ;  /* 0x0000002749277221 */ /* 0x040fe20000010100 */
[----:B------:R1:W2:Y:S01]  /*11d00*/  MUFU.RSQ R42, R83 ;  /* 0x00000053002a7308 */ /* 0x0002a20000001400 */
        /* <DEDUP_REMOVED lines=8> */
[C---:B-1----:R-:W-:Y:S01]  /*11d90*/  FADD.FTZ R83, -R73.reuse, R24 ;  /* 0x0000001849537221 */ /* 0x042fe20000010100 */
[C---:B------:R-:W-:Y:S01]  /*11da0*/  FADD.FTZ R35, -R73.reuse, R35 ;  /* 0x0000002349237221 */ /* 0x040fe20000010100 */
[C---:B------:R-:W-:Y:S01]  /*11db0*/  FADD.FTZ R28, -R73.reuse, R28 ;  /* 0x0000001c491c7221 */ /* 0x040fe20000010100 */
[C---:B------:R-:W-:Y:S01]  /*11dc0*/  FADD.FTZ R116, -R73.reuse, R27 ;  /* 0x0000001b49747221 */ /* 0x040fe20000010100 */
[C---:B------:R-:W-:Y:S01]  /*11dd0*/  FADD.FTZ R52, -R73.reuse, R52 ;  /* 0x0000003449347221 */ /* 0x040fe20000010100 */
[C---:B------:R-:W-:Y:S01]  /*11de0*/  FADD.FTZ R53, -R73.reuse, R53 ;  /* 0x0000003549357221 */ /* 0x040fe20000010100 */
[C---:B------:R-:W-:Y:S01]  /*11df0*/  FADD.FTZ R54, -R73.reuse, R54 ;  /* 0x0000003649367221 */ /* 0x040fe20000010100 */
[----:B------:R-:W-:Y:S01]  /*11e00*/  FADD.FTZ R55, -R73, R55 ;  /* 0x0000003749377221 */ /* 0x000fe20000010100 */
[----:B0-----:R-:W-:-:S02]  /*11e10*/  IMAD.WIDE.U32 R36, R74, 0x10, R40 ;  /* 0x000000104a247825 */ /* 0x001fc400078e0028 */
[----:B------:R-:W3:Y:S02]  /*11e20*/  LDL R74, [R1] ;  /* 0x00000000014a7983 */ /* 0x000ee40000100800 */
[C---:B--2---:R-:W-:Y:S01]  /*11e30*/  FMUL.FTZ R26, R42.reuse, R81 ;  /* 0x000000512a1a7220 */ /* 0x044fe20000410000 */
[C---:B------:R-:W-:Y:S01]  /*11e40*/  FMUL.FTZ R24, R42.reuse, R43 ;  /* 0x0000002b2a187220 */ /* 0x040fe20000410000 */
[C---:B------:R-:W-:Y:S01]  /*11e50*/  FMUL.FTZ R39, R42.reuse, R39 ;  /* 0x000000272a277220 */ /* 0x040fe20000410000 */
[----:B------:R-:W-:Y:S01]  /*11e60*/  FMUL.FTZ R76, R42, R76 ;  /* 0x0000004c2a4c7220 */ /* 0x000fe20000410000 */
[----:B------:R-:W-:Y:S01]  /*11e70*/  FFMA.FTZ R25, R26, R122, R121 ;  /* 0x0000007a1a197223 */ /* 0x000fe20000010079 */
[----:B------:R-:W-:Y:S01]  /*11e80*/  FFMA.FTZ R24, R24, R120, R119 ;  /* 0x0000007818187223 */ /* 0x000fe20000010077 */
[----:B------:R-:W-:Y:S01]  /*11e90*/  FMUL.FTZ R80, R42, R80 ;  /* 0x000000502a507220 */ /* 0x000fe20000410000 */
[----:B------:R-:W-:-:S04]  /*11ea0*/  IMAD.WIDE.U32 R72, R72, 0x10, R40 ;  /* 0x0000001048487825 */ /* 0x000fc800078e0028 */
[C---:B------:R-:W-:Y:S01]  /*11eb0*/  FMUL.FTZ R27, R42.reuse, R38 ;  /* 0x000000262a1b7220 */ /* 0x040fe20000410000 */
[----:B------:R-:W-:Y:S01]  /*11ec0*/  FMUL.FTZ R43, R42, R29 ;  /* 0x0000001d2a2b7220 */ /* 0x000fe20000410000 */
[----:B------:R-:W-:Y:S01]  /*11ed0*/  F2FP.BF16.F32.PACK_AB R25, R24, R25 ;  /* 0x000000191819723e */ /* 0x000fe200000010ff */
[----:B------:R-:W-:-:S04]  /*11ee0*/  IMAD.WIDE.U32 R40, R75, 0x10, R40 ;  /* 0x000000104b287825 */ /* 0x000fc800078e0028 */
[----:B------:R-:W-:Y:S01]  /*11ef0*/  FFMA.FTZ R38, R39, R109, R108 ;  /* 0x0000006d27267223 */ /* 0x000fe2000001006c */
[C---:B------:R-:W-:Y:S01]  /*11f00*/  FMUL.FTZ R75, R42.reuse, R30 ;  /* 0x0000001e2a4b7220 */ /* 0x040fe20000410000 */
[----:B------:R-:W-:Y:S01]  /*11f10*/  FMUL.FTZ R81, R42, R31 ;  /* 0x0000001f2a517220 */ /* 0x000fe20000410000 */
[----:B------:R-:W-:Y:S01]  /*11f20*/  FFMA.FTZ R29, R80, R124, R123 ;  /* 0x0000007c501d7223 */ /* 0x000fe2000001007b */
[C---:B------:R-:W-:Y:S01]  /*11f30*/  FMUL.FTZ R39, R42.reuse, R28 ;  /* 0x0000001c2a277220 */ /* 0x040fe20000410000 */
[----:B------:R-:W-:Y:S01]  /*11f40*/  FFMA.FTZ R31, R75, R95, R94 ;  /* 0x0000005f4b1f7223 */ /* 0x000fe2000001005e */
[----:B------:R-:W-:Y:S01]  /*11f50*/  FFMA.FTZ R28, R81, R93, R92 ;  /* 0x0000005d511c7223 */ /* 0x000fe2000001005c */
[----:B------:R-:W-:Y:S01]  /*11f60*/  FFMA.FTZ R27, R27, R111, R110 ;  /* 0x0000006f1b1b7223 */ /* 0x000fe2000001006e */
[----:B------:R-:W-:Y:S01]  /*11f70*/  FFMA.FTZ R30, R39, R99, R98 ;  /* 0x00000063271e7223 */ /* 0x000fe20000010062 */
[----:B------:R-:W-:Y:S02]  /*11f80*/  FMUL.FTZ R39, R42, R34 ;  /* 0x000000222a277220 */ /* 0x000fe40000410000 */
[----:B------:R-:W-:-:S02]  /*11f90*/  F2FP.BF16.F32.PACK_AB R31, R28, R31 ;  /* 0x0000001f1c1f723e */ /* 0x000fc400000010ff */
[----:B------:R-:W-:Y:S01]  /*11fa0*/  F2FP.BF16.F32.PACK_AB R27, R38, R27 ;  /* 0x0000001b261b723e */ /* 0x000fe200000010ff */
[----:B------:R-:W-:Y:S01]  /*11fb0*/  FFMA.FTZ R43, R43, R97, R96 ;  /* 0x000000612b2b7223 */ /* 0x000fe20000010060 */
[C---:B------:R-:W-:Y:S01]  /*11fc0*/  FMUL.FTZ R33, R42.reuse, R33 ;  /* 0x000000212a217220 */ /* 0x040fe20000410000 */
[C---:B------:R-:W-:Y:S01]  /*11fd0*/  FMUL.FTZ R35, R42.reuse, R35 ;  /* 0x000000232a237220 */ /* 0x040fe20000410000 */
[C---:B------:R-:W-:Y:S02]  /*11fe0*/  FMUL.FTZ R34, R42.reuse, R55 ;  /* 0x000000372a227220 */ /* 0x040fe40000410000 */
[----:B------:R-:W-:Y:S01]  /*11ff0*/  F2FP.BF16.F32.PACK_AB R30, R43, R30 ;  /* 0x0000001e2b1e723e */ /* 0x000fe200000010ff */
[C---:B------:R-:W-:Y:S01]  /*12000*/  FMUL.FTZ R43, R42.reuse, R54 ;  /* 0x000000362a2b7220 */ /* 0x040fe20000410000 */
[----:B------:R-:W-:Y:S01]  /*12010*/  FFMA.FTZ R33, R33, R105, R104 ;  /* 0x0000006921217223 */ /* 0x000fe20000010068 */
[C---:B------:R-:W-:Y:S01]  /*12020*/  FMUL.FTZ R82, R42.reuse, R82 ;  /* 0x000000522a527220 */ /* 0x040fe20000410000 */
[----:B------:R-:W-:Y:S01]  /*12030*/  FMUL.FTZ R87, R42, R87 ;  /* 0x000000572a577220 */ /* 0x000fe20000410000 */
[----:B------:R-:W-:Y:S01]  /*12040*/  FFMA.FTZ R34, R34, R65, R67 ;  /* 0x0000004122227223 */ /* 0x000fe20000010043 */
[C---:B------:R-:W-:Y:S01]  /*12050*/  FMUL.FTZ R83, R42.reuse, R83 ;  /* 0x000000532a537220 */ /* 0x040fe20000410000 */
[C---:B------:R-:W-:Y:S01]  /*12060*/  FMUL.FTZ R115, R42.reuse, R115 ;  /* 0x000000732a737220 */ /* 0x040fe20000410000 */
[C---:B------:R-:W-:Y:S01]  /*12070*/  FMUL.FTZ R116, R42.reuse, R116 ;  /* 0x000000742a747220 */ /* 0x040fe20000410000 */
[C---:B------:R-:W-:Y:S01]  /*12080*/  FMUL.FTZ R52, R42.reuse, R52 ;  /* 0x000000342a347220 */ /* 0x040fe20000410000 */
[----:B------:R-:W-:Y:S01]  /*12090*/  FMUL.FTZ R53, R42, R53 ;  /* 0x000000352a357220 */ /* 0x000fe20000410000 */
[----:B------:R-:W-:Y:S01]  /*120a0*/  MOV R55, UR16 ;  /* 0x0000001000377c02 */ /* 0x000fe20008000f00 */
[----:B------:R-:W-:Y:S01]  /*120b0*/  FFMA.FTZ R26, R82, R118, R117 ;  /* 0x00000076521a7223 */ /* 0x000fe20000010075 */
[----:B------:R-:W-:Y:S01]  /*120c0*/  FFMA.FTZ R87, R87, R113, R112 ;  /* 0x0000007157577223 */ /* 0x000fe20000010070 */
[----:B------:R-:W-:Y:S01]  /*120d0*/  FFMA.FTZ R115, R115, R85, R84 ;  /* 0x0000005573737223 */ /* 0x000fe20000010054 */
[----:B------:R-:W-:Y:S01]  /*120e0*/  FFMA.FTZ R53, R53, R66, R68 ;  /* 0x0000004235357223 */ /* 0x000fe20000010044 */
[----:B------:R-:W-:-:S02]  /*120f0*/  FFMA.FTZ R116, R116, R77, R69 ;  /* 0x0000004d74747223 */ /* 0x000fc40000010045 */
[----:B------:R-:W-:Y:S01]  /*12100*/  F2FP.BF16.F32.PACK_AB R26, R87, R26 ;  /* 0x0000001a571a723e */ /* 0x000fe200000010ff */
[----:B------:R-:W-:-:S04]  /*12110*/  UIADD3 UR16, UPT, UPT, UR16, UR14, URZ ;  /* 0x0000000e10107290 */ /* 0x000fc8000fffe0ff */
[----:B------:R-:W-:Y:S02]  /*12120*/  UISETP.GE.AND UP2, UPT, UR16, UR15, UPT ;  /* 0x0000000f1000728c */ /* 0x000fe4000bf46270 */
[----:B------:R-:W-:Y:S01]  /*12130*/  UPLOP3.LUT UP1, UPT, UPT, UPT, UP1, 0x40, 0x4 ;  /* 0x000000000004789c */ /* 0x000fe20003f2e810 */
[----:B---3--:R-:W-:-:S05]  /*12140*/  FFMA.FTZ R24, R76, R74, R125 ;  /* 0x0000004a4c187223 */ /* 0x008fca000001007d */
[----:B------:R-:W-:Y:S01]  /*12150*/  F2FP.BF16.F32.PACK_AB R24, R29, R24 ;  /* 0x000000181d18723e */ /* 0x000fe200000010ff */
[----:B------:R-:W-:-:S04]  /*12160*/  FMUL.FTZ R29, R42, R32 ;  /* 0x000000202a1d7220 */ /* 0x000fc80000410000 */
[----:B------:R-:W-:Y:S01]  /*12170*/  FFMA.FTZ R28, R29, R107, R106 ;  /* 0x0000006b1d1c7223 */ /* 0x000fe2000001006a */
[----:B------:R-:W-:Y:S02]  /*12180*/  FFMA.FTZ R29, R39, R103, R102 ;  /* 0x00000067271d7223 */ /* 0x000fe40000010066 */
[----:B------:R-:W0:Y:S01]  /*12190*/  @!P0 LDC.64 R38, c[0x0][0x3c8] ;  /* 0x0000f200ff268b82 */ /* 0x000e220000000a00 */
[----:B------:R-:W-:Y:S01]  /*121a0*/  FFMA.FTZ R32, R35, R101, R100 ;  /* 0x0000006523207223 */ /* 0x000fe20000010064 */
[----:B------:R-:W-:Y:S01]  /*121b0*/  FFMA.FTZ R35, R43, R59, R16 ;  /* 0x0000003b2b237223 */ /* 0x000fe20000010010 */
[----:B------:R-:W-:Y:S01]  /*121c0*/  F2FP.BF16.F32.PACK_AB R28, R33, R28 ;  /* 0x0000001c211c723e */ /* 0x000fe200000010ff */
[----:B------:R-:W-:Y:S02]  /*121d0*/  FMUL.FTZ R33, R42, R114 ;  /* 0x000000722a217220 */ /* 0x000fe40000410000 */
[----:B------:R-:W-:Y:S01]  /*121e0*/  F2FP.BF16.F32.PACK_AB R29, R32, R29 ;  /* 0x0000001d201d723e */ /* 0x000fe200000010ff */
[----:B------:R-:W-:Y:S01]  /*121f0*/  FFMA.FTZ R32, R83, R91, R90 ;  /* 0x0000005b53207223 */ /* 0x000fe2000001005a */
[----:B------:R-:W-:Y:S01]  /*12200*/  F2FP.BF16.F32.PACK_AB R35, R34, R35 ;  /* 0x000000232223723e */ /* 0x000fe200000010ff */
[----:B------:R-:W-:Y:S01]  /*12210*/  FFMA.FTZ R34, R52, R60, R17 ;  /* 0x0000003c34227223 */ /* 0x000fe20000010011 */
[----:B------:R-:W-:Y:S01]  /*12220*/  FFMA.FTZ R43, R33, R89, R88 ;  /* 0x00000059212b7223 */ /* 0x000fe20000010058 */
[----:B------:R-:W-:-:S03]  /*12230*/  F2FP.BF16.F32.PACK_AB R33, R116, R115 ;  /* 0x000000737421723e */ /* 0x000fc600000010ff */
[----:B------:R-:W-:Y:S02]  /*12240*/  F2FP.BF16.F32.PACK_AB R34, R53, R34 ;  /* 0x000000223522723e */ /* 0x000fe400000010ff */
[----:B------:R-:W-:Y:S01]  /*12250*/  F2FP.BF16.F32.PACK_AB R32, R43, R32 ;  /* 0x000000202b20723e */ /* 0x000fe200000010ff */
[----:B0-----:R-:W-:-:S05]  /*12260*/  @!P0 IMAD.WIDE R38, R55, 0x4, R38 ;  /* 0x0000000437268825 */ /* 0x001fca00078e0226 */
[----:B------:R0:W-:Y:S04]  /*12270*/  @!P0 STG.E desc[UR10][R38.64], R42 ;  /* 0x0000002a26008986 */ /* 0x0001e8000c10190a */
[----:B------:R0:W-:Y:S04]  /*12280*/  STG.E.128 desc[UR10][R72.64], R24 ;  /* 0x0000001848007986 */ /* 0x0001e8000c101d0a */
[----:B------:R0:W-:Y:S04]  /*12290*/  STG.E.128 desc[UR10][R36.64], R28 ;  /* 0x0000001c24007986 */ /* 0x0001e8000c101d0a */
[----:B------:R0:W-:Y:S01]  /*122a0*/  STG.E.128 desc[UR10][R40.64], R32 ;  /* 0x0000002028007986 */ /* 0x0001e2000c101d0a */
[----:B------:R-:W-:Y:S05]  /*122b0*/  BRA.U !UP2, `(.L_x_7696) ;  /* 0xfffffeed0a007547 */ /* 0x000fea000b83ffff */
[----:B------:R-:W-:Y:S05]  /*122c0*/  EXIT ;  /* 0x000000000000794d */ /* 0x000fea0003800000 */
.L_x_7697:
        /* <DEDUP_REMOVED lines=11> */
.L_x_20964:


//--------------------- .text._ZN10layer_norm13ln_fwd_kernelINS_13Kernel_traitsI13__nv_bfloat16S2_fS2_fjLj6144ELj1ELj1ELj8ELj16ENS_18Kernel_traits_baseILj6144ES2_S2_fS2_fjLj256EEEEELb1ELb1ELb1ELb0EEEvNS_9FwdParamsE --------------------------
	.section	.text._ZN10layer_norm13ln_fwd_kernelINS_13Kernel_traitsI13__nv_bfloat16S2_fS2_fjLj6144ELj1ELj1ELj8ELj16ENS_18Kernel_traits_baseILj6144ES2_S2_fS2_fjLj256EEEEELb1ELb1ELb1ELb0EEEvNS_9FwdParamsE,"ax",@progbits
	.align	128
        .global         _ZN10layer_norm13ln_fwd_kernelINS_13Kernel_traitsI13__nv_bfloat16S2_fS2_fjLj6144ELj1ELj1ELj8ELj16ENS_18Kernel_traits_baseILj6144ES2_S2_fS2_fjLj256EEEEELb1ELb1ELb1ELb0EEEvNS_9FwdParamsE
        .type           _ZN10layer_norm13ln_fwd_kernelINS_13Kernel_traitsI13__nv_bfloat16S2_fS2_fjLj6144ELj1ELj1ELj8ELj16ENS_18Kernel_traits_baseILj6144ES2_S2_fS2_fjLj256EEEEELb1ELb1ELb1ELb0EEEvNS_9FwdParamsE,@function
        .size           _ZN10layer_norm13ln_fwd_kernelINS_13Kernel_traitsI13__nv_bfloat16S2_fS2_fjLj6144ELj1ELj1ELj8ELj16ENS_18Kernel_traits_baseILj6144ES2_S2_fS2_fjLj256EEEEELb1ELb1ELb1ELb0EEEvNS_9FwdParamsE,(.L_x_20965 - _ZN10layer_norm13ln_fwd_kernelINS_13Kernel_traitsI13__nv_bfloat16S2_fS2_fjLj6144ELj1ELj1ELj8ELj16ENS_18Kernel_traits_baseILj6144ES2_S2_fS2_fjLj256EEEEELb1ELb1ELb1ELb0EEEvNS_9FwdParamsE)
        .other          _ZN10layer_norm13ln_fwd_kernelINS_13Kernel_traitsI13__nv_bfloat16S2_fS2_fjLj6144ELj1ELj1ELj8ELj16ENS_18Kernel_traits_baseILj6144ES2_S2_fS2_fjLj256EEEEELb1ELb1ELb1ELb0EEEvNS_9FwdParamsE,@"STO_CUDA_ENTRY STV_DEFAULT"
_ZN10layer_norm13ln_fwd_kernelINS_13Kernel_traitsI13__nv_bfloat16S2_fS2_fjLj6144ELj1ELj1ELj8ELj16ENS_18Kernel_traits_baseILj6144ES2_S2_fS2_fjLj256EEEEELb1ELb1ELb1ELb0EEEvNS_9FwdParamsE:
.text._ZN10layer_norm13ln_fwd_kernelINS_13Kernel_traitsI13__nv_bfloat16S2_fS2_fjLj6144ELj1ELj1ELj8ELj16ENS_18Kernel_traits_baseILj6144ES2_S2_fS2_fjLj256EEEEELb1ELb1ELb1ELb0EEEvNS_9FwdParamsE:
        /* <DEDUP_REMOVED lines=32> */
[C---:B------:R-:W-:Y:S01]  /*0200*/  IADD3 R52, PT, PT, R2.reuse, 0x3c6ef372, RZ ;  /* 0x3c6ef37202347810 */ /* 0x040fe20007ffe0ff */
[----:B------:R-:W-:Y:S01]  /*0210*/  VIADD R54, R3, 0x76cf5d0a ;  /* 0x76cf5d0a03367836 */ /* 0x000fe20000000000 */
[C---:B------:R-:W-:Y:S01]  /*0220*/  IADD3 R56, PT, PT, R2.reuse, 0x1715609d, RZ ;  /* 0x1715609d02387810 */ /* 0x040fe20007ffe0ff */
        /* <DEDUP_REMOVED lines=42> */
.L_x_7699:
[C---:B------:R-:W-:Y:S02]  /*04d0*/  ISETP.GE.U32.AND P0, PT, R72.reuse, 0x100, PT ;  /* 0x000001004800780c */ /* 0x040fe40003f06070 */
[C---:B------:R-:W-:Y:S02]  /*04e0*/  ISETP.GE.U32.AND P1, PT, R72.reuse, 0x200, PT ;  /* 0x000002004800780c */ /* 0x040fe40003f26070 */
[----:B------:R-:W-:-:S09]  /*04f0*/  ISETP.GE.U32.AND P2, PT, R72, 0x300, PT ;  /* 0x000003004800780c */ /* 0x000fd20003f46070 */
[----:B------:R-:W0:Y:S08]  /*0500*/  @P0 LDC.64 R4, c[0x0][0x3d0] ;  /* 0x0000f400ff040b82 */ /* 0x000e300000000a00 */
[----:B------:R-:W1:Y:S08]  /*0510*/  @P0 LDC.64 R16, c[0x0][0x3e8] ;  /* 0x0000fa00ff100b82 */ /* 0x000e700000000a00 */
[----:B------:R-:W2:Y:S08]  /*0520*/  @P1 LDC.64 R36, c[0x0][0x3d0] ;  /* 0x0000f400ff241b82 */ /* 0x000eb00000000a00 */
[----:B------:R-:W3:Y:S01]  /*0530*/  @P1 LDC.64 R38, c[0x0][0x3e8] ;  /* 0x0000fa00ff261b82 */ /* 0x000ee20000000a00 */
[----:B0-----:R-:W-:-:S04]  /*0540*/  @P0 IMAD.WIDE.U32 R4, R51, 0x10, R4 ;  /* 0x0000001033040825 */ /* 0x001fc800078e0004 */
[----:B------:R-:W-:Y:S01]  /*0550*/  HFMA2 R6, -RZ, RZ, 0, 0 ;  /* 0x00000000ff067431 */ /* 0x000fe200000001ff */
[----:B------:R-:W-:Y:S02]  /*0560*/  @P2 CS2R R30, SRZ ;  /* 0x00000000001e2805 */ /* 0x000fe4000001ff00 */
[----:B------:R-:W-:Y:S01]  /*0570*/  @P2 CS2R R28, SRZ ;  /* 0x00000000001c2805 */ /* 0x000fe2000001ff00 */
        /* <DEDUP_REMOVED lines=9> */
[----:B---3--:R-:W-:-:S04]  /*0610*/  @P1 IMAD.WIDE.U32 R44, R51, 0x10, R38 ;  /* 0x00000010332c1825 */ /* 0x008fc800078e0026 */
[----:B------:R-:W-:Y:S01]  /*0620*/  @P1 VIADD R51, R51, 0x100 ;  /* 0x0000010033331836 */ /* 0x000fe20000000000 */
[----:B------:R1:W5:Y:S03]  /*0630*/  @P1 LDG.E.128 R20, desc[UR8][R44.64] ;  /* 0x000000082c141981 */ /* 0x000366000c1e1d00 */
[----:B----4-:R-:W-:-:S05]  /*0640*/  @P2 IMAD.WIDE.U32 R36, R51, 0x10, R46 ;  /* 0x0000001033242825 */ /* 0x010fca00078e002e */
[----:B------:R1:W5:Y:S01]  /*0650*/  @P2 LDG.E.128 R24, desc[UR8][R36.64] ;  /* 0x0000000824182981 */ /* 0x000362000c1e1d00 */
[----:B0-----:R-:W-:-:S05]  /*0660*/  @P2 IMAD.WIDE.U32 R38, R51, 0x10, R48 ;  /* 0x0000001033262825 */ /* 0x001fca00078e0030 */
[----:B------:R1:W5:Y:S01]  /*0670*/  @P2 LDG.E.128 R32, desc[UR8][R38.64] ;  /* 0x0000000826202981 */ /* 0x000362000c1e1d00 */
[----:B------:R-:W-:Y:S02]  /*0680*/  CS2R R16, SRZ ;  /* 0x0000000000107805 */ /* 0x000fe4000001ff00 */
[----:B------:R-:W-:Y:S01]  /*0690*/  CS2R R4, SRZ ;  /* 0x0000000000047805 */ /* 0x000fe2000001ff00 */
[----:B------:R-:W-:Y:S02]  /*06a0*/  @P0 IMAD.MOV.U32 R7, RZ, RZ, RZ ;  /* 0x000000ffff070224 */ /* 0x000fe400078e00ff */
[----:B------:R-:W-:-:S07]  /*06b0*/  @P1 IMAD.MOV.U32 R19, RZ, RZ, RZ ;  /* 0x000000ffff131224 */ /* 0x000fce00078e00ff */
.L_x_7700:
[----:B------:R-:W-:Y:S05]  /*06c0*/  BSYNC.RECONVERGENT B0 ;  /* 0x0000000000007941 */ /* 0x000fea0003800200 */
.L_x_7698:
[----:B------:R-:W0:Y:S02]  /*06d0*/  LDCU UR5, c[0x0][0x384] ;  /* 0x00007080ff0577ac */ /* 0x000e240008000800 */
[----:B0-----:R-:W-:-:S13]  /*06e0*/  ISETP.GE.AND P0, PT, R74, UR5, PT ;  /* 0x000000054a007c0c */ /* 0x001fda000bf06270 */
[----:B------:R-:W-:Y:S05]  /*06f0*/  @P0 EXIT ;  /* 0x000000000000094d */ /* 0x000fea0003800000 */
[----:B------:R-:W0:Y:S01]  /*0700*/  LDCU UR5, c[0x0][0x360] ;  /* 0x00006c00ff0577ac */ /* 0x000e220008000800 */
[----:B-1----:R-:W-:Y:S01]  /*0710*/  IMAD.HI.U32 R37, R114, -0x2daee0ad, RZ ;  /* 0xd2511f5372257827 */ /* 0x002fe200078e00ff */
[----:B------:R-:W-:-:S03]  /*0720*/  IADD3 R42, PT, PT, R3, -0x4498517b, RZ ;  /* 0xbb67ae85032a7810 */ /* 0x000fc60007ffe0ff */
[----:B------:R-:W-:Y:S01]  /*0730*/  HFMA2 R85, -RZ, RZ, 0, 0 ;  /* 0x00000000ff557431 */ /* 0x000fe200000001ff */
[----:B------:R-:W-:Y:S01]  /*0740*/  ULOP3.LUT UR6, UR4, 0xff, URZ, 0xc0, !UPT ;  /* 0x000000ff04067892 */ /* 0x000fe2000f8ec0ff */
[----:B------:R-:W-:Y:S01]  /*0750*/  IMAD R41, R114, -0x2daee0ad, RZ ;  /* 0xd2511f5372297824 */ /* 0x000fe200078e02ff */
[----:B------:R-:W-:Y:S01]  /*0760*/  LOP3.LUT R37, R37, R3, RZ, 0x3c, !PT ;  /* 0x0000000325257212 */ /* 0x000fe200078e3cff */
[----:B------:R-:W-:Y:S01]  /*0770*/  VIADD R43, R3, 0xed9eba14 ;  /* 0xed9eba14032b7836 */ /* 0x000fe20000000000 */
[----:B------:R-:W-:Y:S01]  /*0780*/  LOP3.LUT R101, R101, 0x3, RZ, 0xc0, !PT ;  /* 0x0000000365657812 */ /* 0x000fe200078ec0ff */
[----:B------:R-:W-:Y:S01]  /*0790*/  UPLOP3.LUT UP1, UPT, UPT, UPT, UPT, 0x40, 0x4 ;  /* 0x000000000004789c */ /* 0x000fe20003f2e870 */
[----:B-----5:R-:W-:Y:S01]  /*07a0*/  PRMT R116, R31, 0x7632, R116 ;  /* 0x000076321f747816 */ /* 0x020fe20000000074 */
[----:B------:R-:W-:Y:S01]  /*07b0*/  IMAD.HI.U32 R38, R37, -0x326172a9, RZ ;  /* 0xcd9e8d5725267827 */ /* 0x000fe200078e00ff */
[----:B------:R-:W-:Y:S01]  /*07c0*/  PRMT R117, R27, 0x7632, R117 ;  /* 0x000076321b757816 */ /* 0x000fe20000000075 */
[----:B------:R-:W1:Y:S01]  /*07d0*/  LDCU UR7, c[0x0][0x404] ;  /* 0x00008080ff0777ac */ /* 0x000e620008000800 */
[----:B------:R-:W-:Y:S01]  /*07e0*/  PRMT R118, R30, 0x7632, R118 ;  /* 0x000076321e767816 */ /* 0x000fe20000000076 */
[----:B------:R-:W-:Y:S01]  /*07f0*/  IMAD R37, R37, -0x326172a9, RZ ;  /* 0xcd9e8d5725257824 */ /* 0x000fe200078e02ff */
[----:B------:R-:W-:Y:S01]  /*0800*/  PRMT R119, R26, 0x7632, R119 ;  /* 0x000076321a777816 */ /* 0x000fe20000000077 */
[----:B------:R-:W2:Y:S01]  /*0810*/  LDCU.U8 UR14, c[0x0][0x410] ;  /* 0x00008200ff0e77ac */ /* 0x000ea20008000000 */
[----:B0-----:R-:W-:Y:S01]  /*0820*/  IMAD R115, R74, UR5, R53 ;  /* 0x000000054a737c24 */ /* 0x001fe2000f8e0235 */
[----:B------:R-:W-:Y:S01]  /*0830*/  PRMT R120, R29, 0x7632, R120 ;  /* 0x000076321d787816 */ /* 0x000fe20000000078 */
[----:B------:R-:W-:-:S02]  /*0840*/  ULOP3.LUT UR5, UR4, 0xffffff00, URZ, 0xc0, !UPT ;  /* 0xffffff0004057892 */ /* 0x000fc4000f8ec0ff */
[----:B------:R-:W-:Y:S01]  /*0850*/  IMAD.HI.U32 R36, R115, -0x326172a9, RZ ;  /* 0xcd9e8d5773247827 */ /* 0x000fe200078e00ff */
[----:B------:R-:W-:Y:S01]  /*0860*/  PRMT R121, R25, 0x7632, R121 ;  /* 0x0000763219797816 */ /* 0x000fe20000000079 */
[----:B------:R-:W0:Y:S01]  /*0870*/  LDCU UR15, c[0x0][0x400] ;  /* 0x00008000ff0f77ac */ /* 0x000e220008000800 */
[----:B------:R-:W-:Y:S01]  /*0880*/  PRMT R122, R28, 0x7632, R122 ;  /* 0x000076321c7a7816 */ /* 0x000fe2000000007a */
[----:B------:R-:W-:Y:S01]  /*0890*/  IMAD R39, R115, -0x326172a9, RZ ;  /* 0xcd9e8d5773277824 */ /* 0x000fe200078e02ff */
[----:B------:R-:W-:Y:S01]  /*08a0*/  LOP3.LUT R36, R73, R36, R2, 0x96, !PT ;  /* 0x0000002449247212 */ /* 0x000fe200078e9602 */
[----:B------:R-:W3:Y:S01]  /*08b0*/  LDCU.64 UR12, c[0x0][0x408] ;  /* 0x00008100ff0c77ac */ /* 0x000ee20008000a00 */
[----:B------:R-:W-:Y:S02]  /*08c0*/  PRMT R123, R24, 0x7632, R123 ;  /* 0x00007632187b7816 */ /* 0x000fe4000000007b */
[----:B------:R-:W-:Y:S01]  /*08d0*/  LOP3.LUT R38, R50, R39, R38, 0x96, !PT ;  /* 0x0000002732267212 */ /* 0x000fe200078e9626 */
[----:B------:R-:W-:Y:S01]  /*08e0*/  IMAD.HI.U32 R40, R36, -0x2daee0ad, RZ ;  /* 0xd2511f5324287827 */ /* 0x000fe200078e00ff */
[----:B------:R-:W-:Y:S01]  /*08f0*/  PRMT R124, R19, 0x7632, R124 ;  /* 0x00007632137c7816 */ /* 0x000fe2000000007c */
[----:B------:R-:W4:Y:S01]  /*0900*/  LDCU.64 UR10, c[0x0][0x3a0] ;  /* 0x00007400ff0a77ac */ /* 0x000f220008000a00 */
[----:B------:R-:W-:Y:S01]  /*0910*/  PRMT R125, R15, 0x7632, R125 ;  /* 0x000076320f7d7816 */ /* 0x000fe2000000007d */
[----:B------:R-:W-:Y:S01]  /*0920*/  IMAD.HI.U32 R39, R38, -0x2daee0ad, RZ ;  /* 0xd2511f5326277827 */ /* 0x000fe200078e00ff */
[----:B------:R-:W-:-:S02]  /*0930*/  LOP3.LUT R40, R42, R41, R40, 0x96, !PT ;  /* 0x000000292a287212 */ /* 0x000fc400078e9628 */
[----:B------:R-:W-:Y:S01]  /*0940*/  PRMT R126, R18, 0x7632, R126 ;  /* 0x00007632127e7816 */ /* 0x000fe2000000007e */
[----:B------:R-:W-:Y:S01]  /*0950*/  IMAD R42, R36, -0x2daee0ad, RZ ;  /* 0xd2511f53242a7824 */ /* 0x000fe200078e02ff */
[----:B------:R-:W-:Y:S01]  /*0960*/  PRMT R127, R14, 0x7632, R127 ;  /* 0x000076320e7f7816 */ /* 0x000fe2000000007f */
[----:B------:R-:W-:Y:S01]  /*0970*/  IMAD.HI.U32 R36, R40, -0x326172a9, RZ ;  /* 0xcd9e8d5728247827 */ /* 0x000fe200078e00ff */
[----:B------:R-:W-:Y:S02]  /*0980*/  PRMT R128, R17, 0x7632, R128 ;  /* 0x0000763211807816 */ /* 0x000fe40000000080 */
[----:B------:R-:W-:Y:S01]  /*0990*/  LOP3.LUT R39, R54, R42, R39, 0x96, !PT ;  /* 0x0000002a36277212 */ /* 0x000fe200078e9627 */
[----:B------:R-:W-:Y:S01]  /*09a0*/  IMAD R40, R40, -0x326172a9, RZ ;  /* 0xcd9e8d5728287824 */ /* 0x000fe200078e02ff */
[----:B------:R-:W-:Y:S01]  /*09b0*/  LOP3.LUT R36, R52, R37, R36, 0x96, !PT ;  /* 0x0000002534247212 */ /* 0x000fe200078e9624 */
[----:B------:R-:W-:Y:S01]  /*09c0*/  IMAD R41, R38, -0x2daee0ad, RZ ;  /* 0xd2511f5326297824 */ /* 0x000fe200078e02ff */
[----:B------:R-:W-:Y:S01]  /*09d0*/  PRMT R129, R13, 0x7632, R129 ;  /* 0x000076320d817816 */ /* 0x000fe20000000081 */
[----:B------:R-:W-:Y:S01]  /*09e0*/  IMAD.HI.U32 R37, R39, -0x326172a9, RZ ;  /* 0xcd9e8d5727257827 */ /* 0x000fe200078e00ff */
[----:B------:R-:W-:-:S02]  /*09f0*/  PRMT R130, R16, 0x7632, R130 ;  /* 0x0000763210827816 */ /* 0x000fc40000000082 */
[----:B------:R-:W-:Y:S01]  /*0a00*/  PRMT R131, R12, 0x7632, R131 ;  /* 0x000076320c837816 */ /* 0x000fe20000000083 */
[----:B------:R-:W-:Y:S01]  /*0a10*/  IMAD.HI.U32 R38, R36, -0x2daee0ad, RZ ;  /* 0xd2511f5324267827 */ /* 0x000fe200078e00ff */
[----:B------:R-:W-:Y:S02]  /*0a20*/  LOP3.LUT R37, R55, R40, R37, 0x96, !PT ;  /* 0x0000002837257212 */ /* 0x000fe400078e9625 */
[----:B------:R-:W-:Y:S01]  /*0a30*/  IADD3 R40, PT, PT, R2, 0x78dde6e4, RZ ;  /* 0x78dde6e402287810 */ /* 0x000fe20007ffe0ff */
[----:B------:R-:W-:Y:S01]  /*0a40*/  VIADD R42, R3, 0x32370b8f ;  /* 0x32370b8f032a7836 */ /* 0x000fe20000000000 */
[----:B------:R-:W-:Y:S01]  /*0a50*/  PRMT R132, R7, 0x7632, R132 ;  /* 0x0000763207847816 */ /* 0x000fe20000000084 */
[----:B------:R-:W-:Y:S01]  /*0a60*/  IMAD R39, R39, -0x326172a9, RZ ;  /* 0xcd9e8d5727277824 */ /* 0x000fe200078e02ff */
[----:B------:R-:W-:Y:S02]  /*0a70*/  PRMT R133, R107, 0x7632, R133 ;  /* 0x000076326b857816 */ /* 0x000fe40000000085 */
        /* <DEDUP_REMOVED lines=8> */
[----:B------:R-:W-:Y:S01]  /*0b00*/  PRMT R137, R105, 0x7632, R137 ;  /* 0x0000763269897816 */ /* 0x000fe20000000089 */
[----:B------:R-:W-:Y:S01]  /*0b10*/  VIADD R42, R3, 0xa9066899 ;  /* 0xa9066899032a7836 */ /* 0x000fe20000000000 */
[----:B------:R-:W-:Y:S01]  /*0b20*/  LOP3.LUT R36, R40, R39, R36, 0x96, !PT ;  /* 0x0000002728247212 */ /* 0x000fe200078e9624 */
[----:B------:R-:W-:Y:S01]  /*0b30*/  IMAD R39, R38, -0x326172a9, RZ ;  /* 0xcd9e8d5726277824 */ /* 0x000fe200078e02ff */
[----:B------:R-:W-:Y:S01]  /*0b40*/  PRMT R138, R4, 0x7632, R138 ;  /* 0x00007632048a7816 */ /* 0x000fe2000000008a */
        /* <DEDUP_REMOVED lines=8> */
[----:B------:R-:W-:Y:S01]  /*0bd0*/  IMAD R43, R36, -0x2daee0ad, RZ ;  /* 0xd2511f53242b7824 */ /* 0x000fe200078e02ff */
[----:B------:R-:W-:Y:S01]  /*0be0*/  LOP3.LUT R37, R42, R40, R37, 0x96, !PT ;  /* 0x000000282a257212 */ /* 0x000fe200078e9625 */
[----:B------:R-:W-:Y:S01]  /*0bf0*/  VIADD R42, R3, 0x646e171e ;  /* 0x646e171e032a7836 */ /* 0x000fe20000000000 */
[----:B------:R-:W-:Y:S01]  /*0c00*/  PRMT R142, R33, 0x7632, R142 ;  /* 0x00007632218e7816 */ /* 0x000fe2000000008e */
[----:B------:R-:W-:Y:S01]  /*0c10*/  IMAD.HI.U32 R40, R38, -0x2daee0ad, RZ ;  /* 0xd2511f5326287827 */ /* 0x000fe200078e00ff */
[----:B------:R-:W-:-:S02]  /*0c20*/  PRMT R143, R32, 0x7632, R143 ;  /* 0x00007632208f7816 */ /* 0x000fc4000000008f */
        /* <DEDUP_REMOVED lines=18> */
[----:B------:R-:W-:-:S03]  /*0d50*/  IMAD R42, R36, -0x2daee0ad, RZ ;  /* 0xd2511f53242a7824 */ /* 0x000fc600078e02ff */
[----:B------:R-:W-:Y:S01]  /*0d60*/  LOP3.LUT R38, R41, R39, R38, 0x96, !PT ;  /* 0x0000002729267212 */ /* 0x000fe200078e9626 */
[----:B------:R-:W-:-:S04]  /*0d70*/  IMAD.HI.U32 R41, R37, -0x2daee0ad, RZ ;  /* 0xd2511f5325297827 */ /* 0x000fc800078e00ff */
[----:B------:R-:W-:Y:S01]  /*0d80*/  IMAD.HI.U32 R36, R38, -0x326172a9, RZ ;  /* 0xcd9e8d5726247827 */ /* 0x000fe200078e00ff */
[----:B------:R-:W-:-:S03]  /*0d90*/  LOP3.LUT R41, R58, R42, R41, 0x96, !PT ;  /* 0x0000002a3a297212 */ /* 0x000fc600078e9629 */
[----:B------:R-:W-:Y:S02]  /*0da0*/  IMAD R38, R38, -0x326172a9, RZ ;  /* 0xcd9e8d5726267824 */ /* 0x000fe400078e02ff */
[----:B------:R-:W-:-:S04]  /*0db0*/  IMAD.HI.U32 R97, R41, -0x326172a9, RZ ;  /* 0xcd9e8d5729617827 */ /* 0x000fc800078e00ff */
[----:B------:R-:W-:Y:S01]  /*0dc0*/  IMAD R39, R40, -0x326172a9, RZ ;  /* 0xcd9e8d5728277824 */ /* 0x000fe200078e02ff */
[----:B------:R-:W-:Y:S01]  /*0dd0*/  LOP3.LUT R97, R59, R38, R97, 0x96, !PT ;  /* 0x000000263b617212 */ /* 0x000fe200078e9661 */
[----:B------:R-:W-:Y:S01]  /*0de0*/  VIADD R40, R2, 0xf1bbcdc8 ;  /* 0xf1bbcdc802287836 */ /* 0x000fe20000000000 */
[----:B------:R-:W-:Y:S01]  /*0df0*/  IADD3 R38, PT, PT, RZ, -R0, RZ ;  /* 0x80000000ff267210 */ /* 0x000fe20007ffe0ff */
[----:B------:R-:W-:Y:S02]  /*0e00*/  IMAD.SHL.U32 R0, R53, 0x20, RZ ;  /* 0x0000002035007824 */ /* 0x000fe400078e00ff */
[----:B------:R-:W-:Y:S01]  /*0e10*/  IMAD R100, R41, -0x326172a9, RZ ;  /* 0xcd9e8d5729647824 */ /* 0x000fe200078e02ff */
[----:B------:R-:W-:Y:S01]  /*0e20*/  LOP3.LUT R36, R40, R39, R36, 0x96, !PT ;  /* 0x0000002728247212 */ /* 0x000fe200078e9624 */
[----:B------:R-:W-:Y:S01]  /*0e30*/  IMAD R40, R37, -0x2daee0ad, RZ ;  /* 0xd2511f5325287824 */ /* 0x000fe200078e02ff */
[----:B------:R-:W-:Y:S02]  /*0e40*/  LOP3.LUT R37, R0, 0x3e0, RZ, 0xc0, !PT ;  /* 0x000003e000257812 */ /* 0x000fe400078ec0ff */
[----:B------:R-:W-:Y:S01]  /*0e50*/  VIADDMNMX R0, R38, UR6, RZ, !PT ;  /* 0x0000000626007c46 */ /* 0x000fe2000f8001ff */
[----:B------:R-:W-:-:S03]  /*0e60*/  IMAD.HI.U32 R99, R36, -0x2daee0ad, RZ ;  /* 0xd2511f5324637827 */ /* 0x000fc600078e00ff */
[----:B------:R-:W-:Y:S01]  /*0e70*/  VIMNMX R0, PT, PT, R0, 0x20, PT ;  /* 0x0000002000007848 */ /* 0x000fe20003fe0100 */
[----:B------:R-:W-:Y:S01]  /*0e80*/  IMAD.MOV R37, RZ, RZ, -R37 ;  /* 0x000000ffff257224 */ /* 0x000fe200078e0a25 */
[----:B------:R-:W-:Y:S01]  /*0e90*/  LOP3.LUT R99, R60, R40, R99, 0x96, !PT ;  /* 0x000000283c637212 */ /* 0x000fe200078e9663 */
[----:B------:R-:W-:Y:S01]  /*0ea0*/  IMAD R98, R36, -0x2daee0ad, RZ ;  /* 0xd2511f5324627824 */ /* 0x000fe200078e02ff */
[----:B------:R-:W-:Y:S02]  /*0eb0*/  LEA R0, R0, UR5, 0x3 ;  /* 0x0000000500007c11 */ /* 0x000fe4000f8e18ff */
[----:B------:R-:W-:Y:S02]  /*0ec0*/  VIADDMNMX R37, R37, UR6, RZ, !PT ;  /* 0x0000000625257c46 */ /* 0x000fe4000f8001ff */
[----:B------:R-:W-:Y:S02]  /*0ed0*/  I2FP.F32.U32 R0, R0 ;  /* 0x0000000000007245 */ /* 0x000fe40000201000 */
[----:B------:R-:W-:-:S02]  /*0ee0*/  VIMNMX R37, PT, PT, R37, 0x20, PT ;  /* 0x0000002025257848 */ /* 0x000fc40003fe0100 */
[----:B------:R0:W0:Y:S02]  /*0ef0*/  MUFU.RCP R75, R0 ;  /* 0x00000000004b7308 */ /* 0x0000240000001000 */
[----:B-1234-:R-:W-:-:S07]  /*0f00*/  LEA R86, R37, UR5, 0x3 ;  /* 0x0000000525567c11 */ /* 0x01efce000f8e18ff */
.L_x_8008:
[----:B------:R-:W1:Y:S08]  /*0f10*/  LDC.64 R102, c[0x0][0x3f0] ;  /* 0x0000fc00ff667b82 */ /* 0x000e700000000a00 */
[----:B------:R-:W2:Y:S08]  /*0f20*/  LDC.64 R108, c[0x0][0x3f8] ;  /* 0x0000fe00ff6c7b82 */ /* 0x000eb00000000a00 */
[----:B------:R-:W3:Y:S01]  /*0f30*/  LDC R77, c[0x0][0x388] ;  /* 0x0000e200ff4d7b82 */ /* 0x000ee20000000800 */
[----:B-1----:R-:W-:-:S05]  /*0f40*/  IMAD.WIDE R102, R74, 0x4, R102 ;  /* 0x000000044a667825 */ /* 0x002fca00078e0266 */
[----:B------:R-:W4:Y:S01]  /*0f50*/  LDG.E R79, desc[UR8][R102.64] ;  /* 0x00000008664f7981 */ /* 0x000f22000c1e1900 */
[----:B--2---:R-:W-:-:S05]  /*0f60*/  IMAD.WIDE R108, R74, 0x4, R108 ;  /* 0x000000044a6c7825 */ /* 0x004fca00078e026c */
[----:B------:R1:W5:Y:S01]  /*0f70*/  LDG.E R76, desc[UR8][R108.64] ;  /* 0x000000086c4c7981 */ /* 0x000362000c1e1900 */
[----:B------:R-:W-:Y:S01]  /*0f80*/  ISETP.GE.U32.AND P2, PT, R72, 0x100, PT ;  /* 0x000001004800780c */ /* 0x000fe20003f46070 */
[----:B------:R-:W-:Y:S01]  /*0f90*/  BSSY.RECONVERGENT B0, `(.L_x_7701) ;  /* 0x00006a9000007945 */ /* 0x000fe20003800200 */
[----:B---3--:R-:W-:Y:S01]  /*0fa0*/  IMAD R95, R74, R77, RZ ;  /* 0x0000004d4a5f7224 */ /* 0x008fe200078e02ff */
[----:B------:R-:W2:Y:S04]  /*0fb0*/  S2R R78, SR_TID.X ;  /* 0x00000000004e7919 */ /* 0x000ea80000002100 */
[----:B------:R-:W-:-:S04]  /*0fc0*/  SHF.R.S32.HI R96, RZ, 0x1f, R95 ;  /* 0x0000001fff607819 */ /* 0x000fc8000001145f */
[----:B------:R-:W-:-:S04]  /*0fd0*/  LEA.HI R95, R96, R95, RZ, 0x3 ;  /* 0x0000005f605f7211 */ /* 0x000fc800078f18ff */
[----:B--2---:R-:W-:Y:S02]  /*0fe0*/  LEA.HI.SX32 R95, R95, R78, 0x1d ;  /* 0x0000004e5f5f7211 */ /* 0x004fe400078feaff */
[----:B----4-:R-:W-:-:S13]  /*0ff0*/  ISETP.GE.AND P3, PT, R79, 0x1, PT ;  /* 0x000000014f00780c */ /* 0x010fda0003f66270 */
[----:B0-----:R-:W-:-:S04]  /*1000*/  @P3 VIADD R0, R79, 0xffffffff ;  /* 0xffffffff4f003836 */ /* 0x001fc80000000000 */
[----:B------:R-:W-:-:S05]  /*1010*/  @P3 IMAD R0, R0, R77, RZ ;  /* 0x0000004d00003224 */ /* 0x000fca00078e02ff */
[----:B------:R-:W-:-:S04]  /*1020*/  @P3 SHF.R.S32.HI R111, RZ, 0x1f, R0 ;  /* 0x0000001fff6f3819 */ /* 0x000fc80000011400 */
[----:B------:R-:W-:Y:S01]  /*1030*/  @P3 LEA.HI R111, R111, R0, RZ, 0x3 ;  /* 0x000000006f6f3211 */ /* 0x000fe200078f18ff */
[----:B------:R-:W-:-:S03]  /*1040*/  IMAD.MOV.U32 R0, RZ, RZ, RZ ;  /* 0x000000ffff007224 */ /* 0x000fc600078e00ff */
[----:B------:R-:W-:Y:S01]  /*1050*/  @P3 LEA.HI.SX32 R0, R111, R78, 0x1d ;  /* 0x0000004e6f003211 */ /* 0x000fe200078feaff */
[----:B-1----:R-:W-:Y:S06]  /*1060*/  @!P2 BRA `(.L_x_7702) ;  /* 0x00000068006ca947 */ /* 0x002fec0003800000 */
[----:B------:R-:W-:-:S04]  /*1070*/  UISETP.NE.U32.AND UP0, UPT, UR10, URZ, UPT ;  /* 0x000000ff0a00728c */ /* 0x000fc8000bf05070 */
[----:B------:R-:W-:Y:S01]  /*1080*/  UISETP.NE.AND.EX UP0, UPT, UR11, URZ, UPT, UP0 ;  /* 0x000000ff0b00728c */ /* 0x000fe2000bf05300 */
[----:B------:R-:W-:Y:S10]  /*1090*/  @!P3 BRA `(.L_x_7703) ;  /* 0x00000000000cb947 */ /* 0x000ff40003800000 */
[----:B------:R-:W0:Y:S02]  /*10a0*/  LDC.64 R36, c[0x0][0x390] ;  /* 0x0000e400ff247b82 */ /* 0x000e240000000a00 */
[----:B0-----:R-:W-:-:S06]  /*10b0*/  IMAD.WIDE.U32 R36, R0, 0x10, R36 ;  /* 0x0000001000247825 */ /* 0x001fcc00078e0024 */
[----:B------:R-:W5:Y:S02]  /*10c0*/  LDG.E.128 R36, desc[UR8][R36.64] ;  /* 0x0000000824247981 */ /* 0x000f64000c1e1d00 */
.L_x_7703:
[----:B------:R-:W-:Y:S05]  /*10d0*/  BRA.U !UP0, `(.L_x_7704) ;  /* 0x0000003108fc7547 */ /* 0x000fea000b800000 */
[----:B------:R-:W0:Y:S02]  /*10e0*/  LDC.64 R50, c[0x0][0x3a0] ;  /* 0x0000e800ff327b82 */ /* 0x000e240000000a00 */
[----:B0-----:R-:W-:-:S05]  /*10f0*/  IMAD.WIDE.U32 R50, R95, 0x20, R50 ;  /* 0x000000205f327825 */ /* 0x001fca00078e0032 */
[----:B------:R-:W2:Y:S04]  /*1100*/  LDG.E.128 R40, desc[UR8][R50.64] ;  /* 0x0000000832287981 */ /* 0x000ea8000c1e1d00 */
[----:B------:R0:W5:Y:S01]  /*1110*/  LDG.E.128 R44, desc[UR8][R50.64+0x10] ;  /* 0x00001008322c7981 */ /* 0x000162000c1e1d00 */
[----:B------:R-:W-:-:S13]  /*1120*/  ISETP.GT.AND P0, PT, R79, RZ, PT ;  /* 0x000000ff4f00720c */ /* 0x000fda0003f04270 */
[----:B------:R-:W-:Y:S01]  /*1130*/  @!P0 MOV R52, R101 ;  /* 0x0000006500348202 */ /* 0x000fe20000000f00 */
[----:B------:R-:W-:Y:S02]  /*1140*/  @!P0 IMAD.MOV.U32 R96, RZ, RZ, R98 ;  /* 0x000000ffff608224 */ /* 0x000fe400078e0062 */
[----:B--2---:R-:W-:Y:S01]  /*1150*/  @!P0 IMAD.MOV.U32 R48, RZ, RZ, R40 ;  /* 0x000000ffff308224 */ /* 0x004fe200078e0028 */
        /* <DEDUP_REMOVED lines=17> */
.L_x_7708:
        /* <DEDUP_REMOVED lines=13> */
.L_x_7710:
[----:B------:R-:W-:Y:S05]  /*1340*/  BSYNC.RECONVERGENT B2 ;  /* 0x0000000000027941 */ /* 0x000fea0003800200 */
.L_x_7709:
        /* <DEDUP_REMOVED lines=56> */
[----:B------:R-:W-:Y:S02]  /*16d0*/  IMAD.MOV.U32 R96, RZ, RZ, R52 ;  /* 0x000000ffff607224 */ /* 0x000fe400078e0034 */
[----:B------:R-:W-:Y:S01]  /*16e0*/  HFMA2 R52, -RZ, RZ, 0, 0 ;  /* 0x00000000ff347431 */ /* 0x000fe200000001ff */
[----:B------:R-:W-:Y:S01]  /*16f0*/  LOP3.LUT R99, R99, R48, R53, 0x96, !PT ;  /* 0x0000003063637212 */ /* 0x000fe200078e9635 */
[----:B------:R-:W-:-:S07]  /*1700*/  IMAD.MOV.U32 R48, RZ, RZ, R98 ;  /* 0x000000ffff307224 */ /* 0x000fce00078e0062 */
.L_x_7707:
[----:B------:R-:W-:Y:S05]  /*1710*/  BSYNC.RECONVERGENT B1 ;  /* 0x0000000000017941 */ /* 0x000fea0003800200 */
.L_x_7706:
        /* <DEDUP_REMOVED lines=11> */
.L_x_7705:
[----:B------:R-:W-:Y:S02]  /*17d0*/  IMAD.MOV.U32 R51, RZ, RZ, R52 ;  /* 0x000000ffff337224 */ /* 0x000fe400078e0034 */
        /* <DEDUP_REMOVED lines=15> */
.L_x_7714:
        /* <DEDUP_REMOVED lines=13> */
.L_x_7716:
[----:B------:R-:W-:Y:S05]  /*19a0*/  BSYNC.RECONVERGENT B2 ;  /* 0x0000000000027941 */ /* 0x000fea0003800200 */
.L_x_7715:
        /* <DEDUP_REMOVED lines=51> */
[----:B------:R-:W-:Y:S02]  /*1ce0*/  HFMA2 R51, -RZ, RZ, 0, 0 ;  /* 0x00000000ff337431 */ /* 0x000fe400000001ff */
[----:B------:R-:W-:Y:S02]  /*1cf0*/  VIADD R49, R2, 0xf1bbcdc8 ;  /* 0xf1bbcdc802317836 */ /* 0x000fe40000000000 */
[----:B------:R-:W-:-:S03]  /*1d00*/  IMAD.WIDE.U32 R100, R55, -0x326172a9, RZ ;  /* 0xcd9e8d5737647825 */ /* 0x000fc600078e00ff */
[----:B------:R-:W-:Y:S02]  /*1d10*/  LOP3.LUT R49, R49, R98, R53, 0x96, !PT ;  /* 0x0000006231317212 */ /* 0x000fe400078e9635 */
[----:B------:R-:W-:-:S03]  /*1d20*/  LOP3.LUT R97, R97, R52, R101, 0x96, !PT ;  /* 0x0000003461617212 */ /* 0x000fc600078e9665 */
[----:B------:R-:W-:-:S04]  /*1d30*/  IMAD.WIDE.U32 R54, R49, -0x2daee0ad, RZ ;  /* 0xd2511f5331367825 */ /* 0x000fc800078e00ff */
[----:B------:R-:W-:Y:S01]  /*1d40*/  IMAD.MOV.U32 R49, RZ, RZ, R96 ;  /* 0x000000ffff317224 */ /* 0x000fe200078e0060 */
[----:B------:R-:W-:Y:S01]  /*1d50*/  LOP3.LUT R99, R99, R50, R55, 0x96, !PT ;  /* 0x0000003263637212 */ /* 0x000fe200078e9637 */
[----:B------:R-:W-:-:S07]  /*1d60*/  IMAD.MOV.U32 R96, RZ, RZ, R54 ;  /* 0x000000ffff607224 */ /* 0x000fce00078e0036 */
.L_x_7713:
[----:B------:R-:W-:Y:S05]  /*1d70*/  BSYNC.RECONVERGENT B1 ;  /* 0x0000000000017941 */ /* 0x000fea0003800200 */
.L_x_7712:
[----:B-----5:R-:W-:Y:S01]  /*1d80*/  PRMT R50, R36, 0x7632, R50 ;  /* 0x0000763224327816 */ /* 0x020fe20000000032 */
[----:B------:R-:W-:Y:S01]  /*1d90*/  IMAD.MOV.U32 R52, RZ, RZ, 0x2f800000 ;  /* 0x2f800000ff347424 */ /* 0x000fe200078e00ff */
[----:B------:R-:W-:-:S03]  /*1da0*/  I2FP.F32.U32 R49, R49 ;  /* 0x0000003100317245 */ /* 0x000fc60000201000 */
[----:B------:R-:W-:Y:S02]  /*1db0*/  IMAD.U32 R50, R50, 0x10000, RZ ;  /* 0x0001000032327824 */ /* 0x000fe400078e00ff */
        /* <DEDUP_REMOVED lines=8> */
.L_x_7711:
        /* <DEDUP_REMOVED lines=16> */
.L_x_7720:
        /* <DEDUP_REMOVED lines=13> */
.L_x_7722:
[----:B------:R-:W-:Y:S05]  /*2010*/  BSYNC.RECONVERGENT B2 ;  /* 0x0000000000027941 */ /* 0x000fea0003800200 */
.L_x_7721:
        /* <DEDUP_REMOVED lines=53> */
[----:B------:R-:W-:-:S04]  /*2370*/  VIADD R97, R2, 0x8ff34781 ;  /* 0x8ff3478102617836 */ /* 0x000fc80000000000 */
[----:B------:R-:W-:Y:S01]  /*2380*/  IMAD.WIDE.U32 R54, R55, -0x2daee0ad, RZ ;  /* 0xd2511f5337367825 */ /* 0x000fe200078e00ff */
[----:B------:R-:W-:-:S03]  /*2390*/  LOP3.LUT R97, R97, R52, R101, 0x96, !PT ;  /* 0x0000003461617212 */ /* 0x000fc600078e9665 */
[----:B------:R-:W-:Y:S01]  /*23a0*/  HFMA2 R52, -RZ, RZ, 0, 0 ;  /* 0x00000000ff347431 */ /* 0x000fe200000001ff */
[----:B------:R-:W-:Y:S01]  /*23b0*/  LOP3.LUT R99, R99, R50, R55, 0x96, !PT ;  /* 0x0000003263637212 */ /* 0x000fe200078e9637 */
[----:B------:R-:W-:Y:S02]  /*23c0*/  IMAD.MOV.U32 R50, RZ, RZ, R96 ;  /* 0x000000ffff327224 */ /* 0x000fe400078e0060 */
[----:B------:R-:W-:-:S07]  /*23d0*/  IMAD.MOV.U32 R96, RZ, RZ, R54 ;  /* 0x000000ffff607224 */ /* 0x000fce00078e0036 */
.L_x_7719:
[----:B------:R-:W-:Y:S05]  /*23e0*/  BSYNC.RECONVERGENT B1 ;  /* 0x0000000000017941 */ /* 0x000fea0003800200 */
.L_x_7718:
        /* <DEDUP_REMOVED lines=11> */
.L_x_7717:
        /* <DEDUP_REMOVED lines=16> */
.L_x_7726:
        /* <DEDUP_REMOVED lines=13> */
.L_x_7728:
[----:B------:R-:W-:Y:S05]  /*2670*/  BSYNC.RECONVERGENT B2 ;  /* 0x0000000000027941 */ /* 0x000fea0003800200 */
.L_x_7727:
        /* <DEDUP_REMOVED lines=50> */
[----:B------:R-:W-:Y:S02]  /*29a0*/  HFMA2 R53, -RZ, RZ, 0, 0 ;  /* 0x00000000ff357431 */ /* 0x000fe400000001ff */
[----:B------:R-:W-:-:S05]  /*29b0*/  VIADD R51, R2, 0xf1bbcdc8 ;  /* 0xf1bbcdc802337836 */ /* 0x000fca0000000000 */
[----:B------:R-:W-:Y:S01]  /*29c0*/  LOP3.LUT R51, R51, R100, R55, 0x96, !PT ;  /* 0x0000006433337212 */ /* 0x000fe200078e9637 */
[----:B------:R-:W-:-:S04]  /*29d0*/  IMAD.WIDE.U32 R100, R89, -0x326172a9, RZ ;  /* 0xcd9e8d5759647825 */ /* 0x000fc800078e00ff */
[----:B------:R-:W-:Y:S01]  /*29e0*/  IMAD.WIDE.U32 R98, R51, -0x2daee0ad, RZ ;  /* 0xd2511f5333627825 */ /* 0x000fe200078e00ff */
[----:B------:R-:W-:Y:S02]  /*29f0*/  IADD3 R51, PT, PT, R3, -0x695add53, RZ ;  /* 0x96a522ad03337810 */ /* 0x000fe40007ffe0ff */
[----:B------:R-:W-:Y:S02]  /*2a00*/  LOP3.LUT R97, R97, R54, R101, 0x96, !PT ;  /* 0x0000003661617212 */ /* 0x000fe400078e9665 */
[----:B------:R-:W-:Y:S01]  /*2a10*/  LOP3.LUT R99, R51, R52, R99, 0x96, !PT ;  /* 0x0000003433637212 */ /* 0x000fe200078e9663 */
[----:B------:R-:W-:Y:S02]  /*2a20*/  IMAD.MOV.U32 R51, RZ, RZ, R96 ;  /* 0x000000ffff337224 */ /* 0x000fe400078e0060 */
[----:B------:R-:W-:-:S07]  /*2a30*/  IMAD.MOV.U32 R96, RZ, RZ, R98 ;  /* 0x000000ffff607224 */ /* 0x000fce00078e0062 */
.L_x_7725:
[----:B------:R-:W-:Y:S05]  /*2a40*/  BSYNC.RECONVERGENT B1 ;  /* 0x0000000000017941 */ /* 0x000fea0003800200 */
.L_x_7724:
        /* <DEDUP_REMOVED lines=12> */
.L_x_7723:
[----:B------:R-:W-:Y:S02]  /*2b10*/  IMAD.MOV.U32 R54, RZ, RZ, R53 ;  /* 0x000000ffff367224 */ /* 0x000fe400078e0035 */
[----:B-----5:R-:W-:Y:S01]  /*2b20*/  IMAD.MOV.U32 R52, RZ, RZ, R44 ;  /* 0x000000ffff347224 */ /* 0x020fe200078e002c */
        /* <DEDUP_REMOVED lines=14> */
.L_x_7732:
        /* <DEDUP_REMOVED lines=13> */
.L_x_7734:
[----:B------:R-:W-:Y:S05]  /*2ce0*/  BSYNC.RECONVERGENT B2 ;  /* 0x0000000000027941 */ /* 0x000fea0003800200 */
.L_x_7733:
        /* <DEDUP_REMOVED lines=56> */
[----:B------:R-:W-:Y:S01]  /*3070*/  HFMA2 R54, -RZ, RZ, 0, 0 ;  /* 0x00000000ff367431 */ /* 0x000fe200000001ff */
[----:B------:R-:W-:Y:S01]  /*3080*/  LOP3.LUT R99, R55, R52, R99, 0x96, !PT ;  /* 0x0000003437637212 */ /* 0x000fe200078e9663 */
[----:B------:R-:W-:Y:S02]  /*3090*/  IMAD.MOV.U32 R52, RZ, RZ, R96 ;  /* 0x000000ffff347224 */ /* 0x000fe400078e0060 */
[----:B------:R-:W-:-:S07]  /*30a0*/  IMAD.MOV.U32 R96, RZ, RZ, R98 ;  /* 0x000000ffff607224 */ /* 0x000fce00078e0062 */
.L_x_7731:
[----:B------:R-:W-:Y:S05]  /*30b0*/  BSYNC.RECONVERGENT B1 ;  /* 0x0000000000017941 */ /* 0x000fea0003800200 */
.L_x_7730:
[----:B------:R-:W-:Y:S01]  /*30c0*/  I2FP.F32.U32 R52, R52 ;  /* 0x0000003400347245 */ /* 0x000fe20000201000 */
[----:B------:R-:W-:Y:S02]  /*30d0*/  IMAD.MOV.U32 R55, RZ, RZ, 0x2f800000 ;  /* 0x2f800000ff377424 */ /* 0x000fe400078e00ff */
        /* <DEDUP_REMOVED lines=9> */
.L_x_7729:
        /* <DEDUP_REMOVED lines=16> */
.L_x_7738:
        /* <DEDUP_REMOVED lines=13> */
.L_x_7740:
[----:B------:R-:W-:Y:S05]  /*3340*/  BSYNC.RECONVERGENT B2 ;  /* 0x0000000000027941 */ /* 0x000fea0003800200 */
.L_x_7739:
        /* <DEDUP_REMOVED lines=53> */
[----:B------:R-:W-:Y:S01]  /*36a0*/  LOP3.LUT R102, R53, R102, R99, 0x96, !PT ;  /* 0x0000006635667212 */ /* 0x000fe200078e9663 */
[----:B------:R-:W-:Y:S01]  /*36b0*/  IMAD.MOV.U32 R53, RZ, RZ, R96 ;  /* 0x000000ffff357224 */ /* 0x000fe200078e0060 */
[----:B------:R-:W-:Y:S02]  /*36c0*/  IADD3 R99, PT, PT, R3, -0x695add53, RZ ;  /* 0x96a522ad03637810 */ /* 0x000fe40007ffe0ff */
[----:B------:R-:W-:Y:S01]  /*36d0*/  LOP3.LUT R97, R97, R98, R101, 0x96, !PT ;  /* 0x0000006261617212 */ /* 0x000fe200078e9665 */
[----:B------:R-:W-:-:S04]  /*36e0*/  IMAD.WIDE.U32 R102, R102, -0x2daee0ad, RZ ;  /* 0xd2511f5366667825 */ /* 0x000fc800078e00ff */
[----:B------:R-:W-:Y:S01]  /*36f0*/  IMAD.MOV.U32 R96, RZ, RZ, R102 ;  /* 0x000000ffff607224 */ /* 0x000fe200078e0066 */
[----:B------:R-:W-:-:S07]  /*3700*/  LOP3.LUT R99, R99, R54, R103, 0x96, !PT ;  /* 0x0000003663637212 */ /* 0x000fce00078e9667 */
.L_x_7737:
[----:B------:R-:W-:Y:S05]  /*3710*/  BSYNC.RECONVERGENT B1 ;  /* 0x0000000000017941 */ /* 0x000fea0003800200 */
.L_x_7736:
[----:B------:R-:W-:Y:S01]  /*3720*/  PRMT R54, R38, 0x7632, R54 ;  /* 0x0000763226367816 */ /* 0x000fe20000000036 */
        /* <DEDUP_REMOVED lines=11> */
.L_x_7735:
        /* <DEDUP_REMOVED lines=16> */
.L_x_7744:
        /* <DEDUP_REMOVED lines=13> */
.L_x_7746:
[----:B------:R-:W-:Y:S05]  /*39b0*/  BSYNC.RECONVERGENT B2 ;  /* 0x0000000000027941 */ /* 0x000fea0003800200 */
.L_x_7745:
        /* <DEDUP_REMOVED lines=55> */
[----:B------:R-:W-:-:S03]  /*3d30*/  LOP3.LUT R97, R97, R98, R101, 0x96, !PT ;  /* 0x0000006261617212 */ /* 0x000fc600078e9665 */
[----:B------:R-:W-:Y:S01]  /*3d40*/  HFMA2 R98, -RZ, RZ, 0, 0 ;  /* 0x00000000ff627431 */ /* 0x000fe200000001ff */
[----:B------:R-:W-:Y:S01]  /*3d50*/  LOP3.LUT R99, R99, R54, R103, 0x96, !PT ;  /* 0x0000003663637212 */ /* 0x000fe200078e9667 */
[----:B------:R-:W-:Y:S02]  /*3d60*/  IMAD.MOV.U32 R54, RZ, RZ, R96 ;  /* 0x000000ffff367224 */ /* 0x000fe400078e0060 */
[----:B------:R-:W-:-:S07]  /*3d70*/  IMAD.MOV.U32 R96, RZ, RZ, R102 ;  /* 0x000000ffff607224 */ /* 0x000fce00078e0066 */
.L_x_7743:
[----:B------:R-:W-:Y:S05]  /*3d80*/  BSYNC.RECONVERGENT B1 ;  /* 0x0000000000017941 */ /* 0x000fea0003800200 */
.L_x_7742:
        /* <DEDUP_REMOVED lines=11> */
.L_x_7741:
        /* <DEDUP_REMOVED lines=16> */
.L_x_7750:
        /* <DEDUP_REMOVED lines=13> */
.L_x_7752:
[----:B------:R-:W-:Y:S05]  /*4010*/  BSYNC.RECONVERGENT B2 ;  /* 0x0000000000027941 */ /* 0x000fea0003800200 */
.L_x_7751:
        /* <DEDUP_REMOVED lines=61> */
.L_x_7749:
[----:B------:R-:W-:Y:S05]  /*43f0*/  BSYNC.RECONVERGENT B1 ;  /* 0x0000000000017941 */ /* 0x000fea0003800200 */
.L_x_7748:
[----:B------:R-:W-:Y:S01]  /*4400*/  PRMT R93, R39, 0x7632, R93 ;  /* 0x00007632275d7816 */ /* 0x000fe2000000005d */
[----:B------:R-:W-:Y:S01]  /*4410*/  IMAD.MOV.U32 R98, RZ, RZ, 0x2f800000 ;  /* 0x2f800000ff627424 */ /* 0x000fe200078e00ff */
[----:B------:R-:W-:Y:S01]  /*4420*/  I2FP.F32.U32 R55, R55 ;  /* 0x0000003700377245 */ /* 0x000fe20000201000 */
[----:B------:R-:W-:Y:S01]  /*4430*/  IMAD.U32 R102, R81, 0x10000, RZ ;  /* 0x0001000051667824 */ /* 0x000fe200078e00ff */
[----:B------:R-:W-:-:S03]  /*4440*/  SHF.L.U32 R93, R93, 0x10, RZ ;  /* 0x000000105d5d7819 */ /* 0x000fc600000006ff */
[----:B------:R-:W-:Y:S02]  /*4450*/  FFMA.FTZ R55, R55, R98, 1.1641532182693481445e-10 ;  /* 0x2f00000037377423 */ /* 0x000fe40000010062 */
[----:B------:R-:W-:-:S03]  /*4460*/  FMUL.FTZ R93, R93, UR13 ;  /* 0x0000000d5d5d7c20 */ /* 0x000fc60008410000 */
[----:B------:R-:W-:Y:S01]  /*4470*/  FSETP.GTU.FTZ.AND P0, PT, R55, UR7, PT ;  /* 0x0000000737007c0b */ /* 0x000fe2000bf1c000 */
[----:B------:R-:W-:-:S03]  /*4480*/  FMUL.FTZ R55, R93, UR12 ;  /* 0x0000000c5d377c20 */ /* 0x000fc60008410000 */
[----:B------:R-:W-:Y:S02]  /*4490*/  SEL R93, RZ, 0x1, P0 ;  /* 0x00000001ff5d7807 */ /* 0x000fe40000000000 */
[----:B------:R-:W-:-:S05]  /*44a0*/  FSEL R98, R55, RZ, !P0 ;  /* 0x000000ff37627208 */ /* 0x000fca0004000000 */
[----:B------:R-:W-:Y:S01]  /*44b0*/  FFMA.FTZ R55, R98, R102, R47 ;  /* 0x0000006662377223 */ /* 0x000fe2000001002f */
[----:B------:R-:W-:Y:S06]  /*44c0*/  BRA `(.L_x_7747) ;  /* 0x0000003000e47947 */ /* 0x000fec0003800000 */
.L_x_7704:
[----:B------:R-:W-:Y:S01]  /*44d0*/  IMAD.MOV.U32 R50, RZ, RZ, R101 ;  /* 0x000000ffff327224 */ /* 0x000fe200078e0065 */
[----:B------:R-:W-:Y:S01]  /*44e0*/  MOV R96, R98 ;  /* 0x0000006200607202 */ /* 0x000fe20000000f00 */
[----:B------:R-:W-:Y:S01]  /*44f0*/  IMAD.MOV.U32 R48, RZ, RZ, RZ ;  /* 0x000000ffff307224 */ /* 0x000fe200078e00ff */
        /* <DEDUP_REMOVED lines=17> */
.L_x_7756:
        /* <DEDUP_REMOVED lines=13> */
.L_x_7758:
[----:B------:R-:W-:Y:S05]  /*46e0*/  BSYNC.RECONVERGENT B2 ;  /* 0x0000000000027941 */ /* 0x000fea0003800200 */
.L_x_7757:
        /* <DEDUP_REMOVED lines=8> */
[C---:B------:R-:W-:Y:S02]  /*4770*/  VIADD R51, R3.reuse, 0xbb67ae85 ;  /* 0xbb67ae8503337836 */ /* 0x040fe40000000000 */
[C---:B------:R-:W-:Y:S02]  /*4780*/  VIADD R55, R3.reuse, 0x76cf5d0a ;  /* 0x76cf5d0a03377836 */ /* 0x040fe40000000000 */
        /* <DEDUP_REMOVED lines=50> */
.L_x_7755:
[----:B------:R-:W-:Y:S05]  /*4ab0*/  BSYNC.RECONVERGENT B1 ;  /* 0x0000000000017941 */ /* 0x000fea0003800200 */
.L_x_7754:
        /* <DEDUP_REMOVED lines=11> */
.L_x_7753:
[----:B------:R-:W-:Y:S01]  /*4b70*/  MOV R51, R50 ;  /* 0x0000003200337202 */ /* 0x000fe20000000f00 */
[----:B------:R-:W-:Y:S01]  /*4b80*/  IMAD.MOV.U32 R49, RZ, RZ, RZ ;  /* 0x000000ffff317224 */ /* 0x000fe200078e00ff */
        /* <DEDUP_REMOVED lines=14> */
.L_x_7762:
        /* <DEDUP_REMOVED lines=13> */
.L_x_7764:
[----:B------:R-:W-:Y:S05]  /*4d40*/  BSYNC.RECONVERGENT B2 ;  /* 0x0000000000027941 */ /* 0x000fea0003800200 */
.L_x_7763:
        /* <DEDUP_REMOVED lines=50> */
[----:B------:R-:W-:Y:S02]  /*5070*/  IADD3 R49, PT, PT, R2, -0xe443238, RZ ;  /* 0xf1bbcdc802317810 */ /* 0x000fe40007ffe0ff */
[----:B------:R-:W-:Y:S01]  /*5080*/  LOP3.LUT R55, R55, R54, R51, 0x96, !PT ;  /* 0x0000003637377212 */ /* 0x000fe200078e9633 */
[----:B------:R-:W-:Y:S01]  /*5090*/  IMAD.MOV.U32 R51, RZ, RZ, RZ ;  /* 0x000000ffff337224 */ /* 0x000fe200078e00ff */
[----:B------:R-:W-:-:S03]  /*50a0*/  LOP3.LUT R49, R49, R98, R53, 0x96, !PT ;  /* 0x0000006231317212 */ /* 0x000fc600078e9635 */
[----:B------:R-:W-:-:S04]  /*50b0*/  IMAD.WIDE.U32 R100, R55, -0x326172a9, RZ ;  /* 0xcd9e8d5737647825 */ /* 0x000fc800078e00ff */
[----:B------:R-:W-:Y:S01]  /*50c0*/  IMAD.WIDE.U32 R54, R49, -0x2daee0ad, RZ ;  /* 0xd2511f5331367825 */ /* 0x000fe200078e00ff */
[----:B------:R-:W-:Y:S02]  /*50d0*/  MOV R49, R96 ;  /* 0x0000006000317202 */ /* 0x000fe40000000f00 */
[----:B------:R-:W-:Y:S01]  /*50e0*/  LOP3.LUT R97, R97, R52, R101, 0x96, !PT ;  /* 0x0000003461617212 */ /* 0x000fe200078e9665 */
[----:B------:R-:W-:Y:S01]  /*50f0*/  IMAD.MOV.U32 R96, RZ, RZ, R54 ;  /* 0x000000ffff607224 */ /* 0x000fe200078e0036 */
[----:B------:R-:W-:-:S07]  /*5100*/  LOP3.LUT R99, R99, R50, R55, 0x96, !PT ;  /* 0x0000003263637212 */ /* 0x000fce00078e9637 */
.L_x_7761:
[----:B------:R-:W-:Y:S05]  /*5110*/  BSYNC.RECONVERGENT B1 ;  /* 0x0000000000017941 */ /* 0x000fea0003800200 */
.L_x_7760:
        /* <DEDUP_REMOVED lines=12> */
.L_x_7759:
        /* <DEDUP_REMOVED lines=16> */
.L_x_7768:
        /* <DEDUP_REMOVED lines=13> */
.L_x_7770:
[----:B------:R-:W-:Y:S05]  /*53b0*/  BSYNC.RECONVERGENT B2 ;  /* 0x0000000000027941 */ /* 0x000fea0003800200 */
.L_x_7769:
        /* <DEDUP_REMOVED lines=56> */
[----:B------:R-:W-:Y:S01]  /*5740*/  MOV R50, R96 ;  /* 0x0000006000327202 */ /* 0x000fe20000000f00 */
[----:B------:R-:W-:Y:S01]  /*5750*/  IMAD.MOV.U32 R96, RZ, RZ, R54 ;  /* 0x000000ffff607224 */ /* 0x000fe200078e0036 */
[----:B------:R-:W-:Y:S01]  /*5760*/  LOP3.LUT R97, R97, R52, R101, 0x96, !PT ;  /* 0x0000003461617212 */ /* 0x000fe200078e9665 */
[----:B------:R-:W-:-:S07]  /*5770*/  IMAD.MOV.U32 R52, RZ, RZ, RZ ;  /* 0x000000ffff347224 */ /* 0x000fce00078e00ff */
.L_x_7767:
[----:B------:R-:W-:Y:S05]  /*5780*/  BSYNC.RECONVERGENT B1 ;  /* 0x0000000000017941 */ /* 0x000fea0003800200 */
.L_x_7766:
        /* <DEDUP_REMOVED lines=11> */
.L_x_7765:
        /* <DEDUP_REMOVED lines=16> */
.L_x_7774:
        /* <DEDUP_REMOVED lines=13> */
.L_x_7776:
[----:B------:R-:W-:Y:S05]  /*5a10*/  BSYNC.RECONVERGENT B2 ;  /* 0x0000000000027941 */ /* 0x000fea0003800200 */
.L_x_7775:
        /* <DEDUP_REMOVED lines=51> */
[----:B------:R-:W-:Y:S01]  /*5d50*/  IMAD.MOV.U32 R53, RZ, RZ, RZ ;  /* 0x000000ffff357224 */ /* 0x000fe200078e00ff */
[----:B------:R-:W-:-:S03]  /*5d60*/  LOP3.LUT R51, R51, R100, R55, 0x96, !PT ;  /* 0x0000006433337212 */ /* 0x000fc600078e9637 */
[----:B------:R-:W-:-:S04]  /*5d70*/  IMAD.WIDE.U32 R100, R89, -0x326172a9, RZ ;  /* 0xcd9e8d5759647825 */ /* 0x000fc800078e00ff */
[----:B------:R-:W-:Y:S01]  /*5d80*/  IMAD.WIDE.U32 R98, R51, -0x2daee0ad, RZ ;  /* 0xd2511f5333627825 */ /* 0x000fe200078e00ff */
[----:B------:R-:W-:-:S03]  /*5d90*/  LOP3.LUT R97, R97, R54, R101, 0x96, !PT ;  /* 0x0000003661617212 */ /* 0x000fc600078e9665 */
[----:B------:R-:W-:-:S05]  /*5da0*/  VIADD R51, R3, 0x96a522ad ;  /* 0x96a522ad03337836 */ /* 0x000fca0000000000 */
[----:B------:R-:W-:Y:S02]  /*5db0*/  LOP3.LUT R99, R51, R52, R99, 0x96, !PT ;  /* 0x0000003433637212 */ /* 0x000fe400078e9663 */
[----:B------:R-:W-:Y:S01]  /*5dc0*/  MOV R51, R96 ;  /* 0x0000006000337202 */ /* 0x000fe20000000f00 */
[----:B------:R-:W-:-:S07]  /*5dd0*/  IMAD.MOV.U32 R96, RZ, RZ, R98 ;  /* 0x000000ffff607224 */ /* 0x000fce00078e0062 */
.L_x_7773:
[----:B------:R-:W-:Y:S05]  /*5de0*/  BSYNC.RECONVERGENT B1 ;  /* 0x0000000000017941 */ /* 0x000fea0003800200 */
.L_x_7772:
        /* <DEDUP_REMOVED lines=12> */
.L_x_7771:
        /* <DEDUP_REMOVED lines=16> */
.L_x_7780:
        /* <DEDUP_REMOVED lines=13> */
.L_x_7782:
[----:B------:R-:W-:Y:S05]  /*6080*/  BSYNC.RECONVERGENT B2 ;  /* 0x0000000000027941 */ /* 0x000fea0003800200 */
.L_x_7781:
        /* <DEDUP_REMOVED lines=57> */
[----:B------:R-:W-:Y:S02]  /*6420*/  LOP3.LUT R99, R55, R52, R99, 0x96, !PT ;  /* 0x0000003437637212 */ /* 0x000fe400078e9663 */
[----:B------:R-:W-:Y:S01]  /*6430*/  MOV R52, R96 ;  /* 0x0000006000347202 */ /* 0x000fe20000000f00 */
[----:B------:R-:W-:-:S07]  /*6440*/  IMAD.MOV.U32 R96, RZ, RZ, R98 ;  /* 0x000000ffff607224 */ /* 0x000fce00078e0062 */
.L_x_7779:
[----:B------:R-:W-:Y:S05]  /*6450*/  BSYNC.RECONVERGENT B1 ;  /* 0x0000000000017941 */ /* 0x000fea0003800200 */
.L_x_7778:
        /* <DEDUP_REMOVED lines=11> */
.L_x_7777:
        /* <DEDUP_REMOVED lines=16> */
.L_x_7786:
        /* <DEDUP_REMOVED lines=13> */
.L_x_7788:
[----:B------:R-:W-:Y:S05]  /*66e0*/  BSYNC.RECONVERGENT B2 ;  /* 0x0000000000027941 */ /* 0x000fea0003800200 */
.L_x_7787:
        /* <DEDUP_REMOVED lines=52> */
[----:B------:R-:W-:Y:S01]  /*6a30*/  LOP3.LUT R102, R53, R102, R99, 0x96, !PT ;  /* 0x0000006635667212 */ /* 0x000fe200078e9663 */
[----:B------:R-:W-:Y:S01]  /*6a40*/  VIADD R99, R3, 0x96a522ad ;  /* 0x96a522ad03637836 */ /* 0x000fe20000000000 */
[----:B------:R-:W-:Y:S01]  /*6a50*/  MOV R53, R96 ;  /* 0x0000006000357202 */ /* 0x000fe20000000f00 */
[----:B------:R-:W-:-:S04]  /*6a60*/  IMAD.WIDE.U32 R100, R100, -0x326172a9, RZ ;  /* 0xcd9e8d5764647825 */ /* 0x000fc800078e00ff */
[----:B------:R-:W-:Y:S01]  /*6a70*/  IMAD.WIDE.U32 R102, R102, -0x2daee0ad, RZ ;  /* 0xd2511f5366667825 */ /* 0x000fe200078e00ff */
[----:B------:R-:W-:-:S03]  /*6a80*/  LOP3.LUT R97, R97, R98, R101, 0x96, !PT ;  /* 0x0000006261617212 */ /* 0x000fc600078e9665 */
[----:B------:R-:W-:Y:S01]  /*6a90*/  IMAD.MOV.U32 R96, RZ, RZ, R102 ;  /* 0x000000ffff607224 */ /* 0x000fe200078e0066 */
[----:B------:R-:W-:-:S07]  /*6aa0*/  LOP3.LUT R99, R99, R54, R103, 0x96, !PT ;  /* 0x0000003663637212 */ /* 0x000fce00078e9667 */
.L_x_7785:
[----:B------:R-:W-:Y:S05]  /*6ab0*/  BSYNC.RECONVERGENT B1 ;  /* 0x0000000000017941 */ /* 0x000fea0003800200 */
.L_x_7784:
        /* <DEDUP_REMOVED lines=12> */
.L_x_7783:
        /* <DEDUP_REMOVED lines=16> */
.L_x_7792:
        /* <DEDUP_REMOVED lines=13> */
.L_x_7794:
[----:B------:R-:W-:Y:S05]  /*6d50*/  BSYNC.RECONVERGENT B2 ;  /* 0x0000000000027941 */ /* 0x000fea0003800200 */
.L_x_7793:
        /* <DEDUP_REMOVED lines=49> */
[----:B------:R-:W-:Y:S01]  /*7070*/  LOP3.LUT R102, R97, R102, R99, 0x96, !PT ;  /* 0x0000006661667212 */ /* 0x000fe200078e9663 */
[----:B------:R-:W-:Y:S02]  /*7080*/  VIADD R99, R3, 0x96a522ad ;  /* 0x96a522ad03637836 */ /* 0x000fe40000000000 */
        /* <DEDUP_REMOVED lines=9> */
.L_x_7791:
[----:B------:R-:W-:Y:S05]  /*7120*/  BSYNC.RECONVERGENT B1 ;  /* 0x0000000000017941 */ /* 0x000fea0003800200 */
.L_x_7790:
        /* <DEDUP_REMOVED lines=11> */
.L_x_7789:
        /* <DEDUP_REMOVED lines=16> */
.L_x_7797:
        /* <DEDUP_REMOVED lines=13> */
.L_x_7799:
[----:B------:R-:W-:Y:S05]  /*73b0*/  BSYNC.RECONVERGENT B2 ;  /* 0x0000000000027941 */ /* 0x000fea0003800200 */
.L_x_7798:
        /* <DEDUP_REMOVED lines=51> */
[----:B------:R-:W-:Y:S01]  /*76f0*/  LOP3.LUT R55, R55, R108, R101, 0x96, !PT ;  /* 0x0000006c37377212 */ /* 0x000fe200078e9665 */
[----:B------:R-:W-:Y:S01]  /*7700*/  HFMA2 R101, -RZ, RZ, 0, 0 ;  /* 0x00000000ff657431 */ /* 0x000fe200000001ff */
        /* <DEDUP_REMOVED lines=8> */
.L_x_7796:
[----:B------:R-:W-:Y:S05]  /*7790*/  BSYNC.RECONVERGENT B1 ;  /* 0x0000000000017941 */ /* 0x000fea0003800200 */
.L_x_7795:
        /* <DEDUP_REMOVED lines=12> */
.L_x_7747:
[----:B------:R-:W0:Y:S01]  /*7860*/  LDC.64 R102, c[0x0][0x3a8] ;  /* 0x0000ea00ff667b82 */ /* 0x000e220000000a00 */
[----:B------:R-:W-:Y:S01]  /*7870*/  MOV R98, R96 ;  /* 0x0000006000627202 */ /* 0x000fe20000000f00 */
[----:B0-----:R-:W-:-:S05]  /*7880*/  IMAD.WIDE.U32 R102, R95, 0x20, R102 ;  /* 0x000000205f667825 */ /* 0x001fca00078e0066 */
[----:B------:R0:W-:Y:S04]  /*7890*/  STG.E.128 desc[UR8][R102.64], R48 ;  /* 0x0000003066007986 */ /* 0x0001e8000c101d08 */
        /* <DEDUP_REMOVED lines=22> */
.L_x_7800:
[----:B------:R-:W-:Y:S01]  /*7a00*/  IADD3 R95, PT, PT, R95, 0x100, RZ ;  /* 0x000001005f5f7810 */ /* 0x000fe20007ffe0ff */
[----:B------:R-:W-:-:S07]  /*7a10*/  VIADD R0, R0, 0x100 ;  /* 0x0000010000007836 */ /* 0x000fce0000000000 */
.L_x_7702:
[----:B------:R-:W-:Y:S05]  /*7a20*/  BSYNC.RECONVERGENT B0 ;  /* 0x0000000000007941 */ /* 0x000fea0003800200 */
.L_x_7701:
[----:B------:R-:W-:Y:S01]  /*7a30*/  ISETP.GE.U32.AND P1, PT, R72, 0x200, PT ;  /* 0x000002004800780c */ /* 0x000fe20003f26070 */
[----:B------:R-:W-:-:S12]  /*7a40*/  BSSY.RECONVERGENT B0, `(.L_x_7801) ;  /* 0x000069c000007945 */ /* 0x000fd80003800200 */
[----:B------:R-:W-:Y:S05]  /*7a50*/  @!P1 BRA `(.L_x_7802) ;  /* 0x0000006800689947 */ /* 0x000fea0003800000 */
[----:B------:R-:W-:Y:S01]  /*7a60*/  ISETP.NE.U32.AND P0, PT, RZ, UR10, PT ;  /* 0x0000000aff007c0c */ /* 0x000fe2000bf05070 */
[----:B------:R-:W2:Y:S03]  /*7a70*/  @P3 LDC.64 R56, c[0x0][0x390] ;  /* 0x0000e400ff383b82 */ /* 0x000ea60000000a00 */
[----:B------:R-:W-:-:S13]  /*7a80*/  ISETP.NE.AND.EX P0, PT, RZ, UR11, PT, P0 ;  /* 0x0000000bff007c0c */ /* 0x000fda000bf05300 */
[----:B------:R-:W3:Y:S01]  /*7a90*/  @P0 LDC.64 R58, c[0x0][0x3a0] ;  /* 0x0000e800ff3a0b82 */ /* 0x000ee20000000a00 */
[----:B--2---:R-:W-:-:S05]  /*7aa0*/  @P3 IMAD.WIDE.U32 R56, R0, 0x10, R56 ;  /* 0x0000001000383825 */ /* 0x004fca00078e0038 */
[----:B-----5:R2:W5:Y:S01]  /*7ab0*/  @P3 LDG.E.128 R36, desc[UR8][R56.64] ;  /* 0x0000000838243981 */ /* 0x020562000c1e1d00 */
[----:B---3--:R-:W-:-:S05]  /*7ac0*/  @P0 IMAD.WIDE.U32 R58, R95, 0x20, R58 ;  /* 0x000000205f3a0825 */ /* 0x008fca00078e003a */
[----:B------:R2:W5:Y:S04]  /*7ad0*/  @P0 LDG.E.128 R40, desc[UR8][R58.64] ;  /* 0x000000083a280981 */ /* 0x000568000c1e1d00 */
[----:B------:R2:W5:Y:S01]  /*7ae0*/  @P0 LDG.E.128 R44, desc[UR8][R58.64+0x10] ;  /* 0x000010083a2c0981 */ /* 0x000562000c1e1d00 */
[----:B------:R-:W-:Y:S05]  /*7af0*/  @!P0 BRA `(.L_x_7803) ;  /* 0x0000003000ec8947 */ /* 0x000fea0003800000 */
[----:B------:R-:W-:Y:S01]  /*7b00*/  ISETP.GT.AND P0, PT, R79, RZ, PT ;  /* 0x000000ff4f00720c */ /* 0x000fe20003f04270 */
[----:B------:R-:W-:Y:S01]  /*7b10*/  IMAD.MOV.U32 R96, RZ, RZ, R98 ;  /* 0x000000ffff607224 */ /* 0x000fe200078e0062 */
[----:B--2---:R-:W-:Y:S02]  /*7b20*/  MOV R58, R101 ;  /* 0x00000065003a7202 */ /* 0x004fe40000000f00 */
[----:B-----5:R-:W-:-:S09]  /*7b30*/  MOV R56, R40 ;  /* 0x0000002800387202 */ /* 0x020fd20000000f00 */
        /* <DEDUP_REMOVED lines=17> */
.L_x_7807:
        /* <DEDUP_REMOVED lines=13> */
.L_x_7809:
[----:B------:R-:W-:Y:S05]  /*7d20*/  BSYNC.RECONVERGENT B2 ;  /* 0x0000000000027941 */ /* 0x000fea0003800200 */
.L_x_7808:
        /* <DEDUP_REMOVED lines=60> */
.L_x_7806:
[----:B------:R-:W-:Y:S05]  /*80f0*/  BSYNC.RECONVERGENT B1 ;  /* 0x0000000000017941 */ /* 0x000fea0003800200 */
.L_x_7805:
        /* <DEDUP_REMOVED lines=11> */
.L_x_7804:
[----:B------:R-:W-:Y:S01]  /*81b0*/  IMAD.MOV.U32 R59, RZ, RZ, R58 ;  /* 0x000000ffff3b7224 */ /* 0x000fe200078e003a */
        /* <DEDUP_REMOVED lines=15> */
.L_x_7813:
        /* <DEDUP_REMOVED lines=13> */
.L_x_7815:
[----:B------:R-:W-:Y:S05]  /*8380*/  BSYNC.RECONVERGENT B2 ;  /* 0x0000000000027941 */ /* 0x000fea0003800200 */
.L_x_7814:
        /* <DEDUP_REMOVED lines=56> */
[----:B------:R-:W-:Y:S01]  /*8710*/  IMAD.WIDE.U32 R62, R57, -0x2daee0ad, RZ ;  /* 0xd2511f53393e7825 */ /* 0x000fe200078e00ff */
[----:B------:R-:W-:-:S03]  /*8720*/  MOV R57, R96 ;  /* 0x0000006000397202 */ /* 0x000fc60000000f00 */
[----:B------:R-:W-:Y:S01]  /*8730*/  IMAD.MOV.U32 R96, RZ, RZ, R62 ;  /* 0x000000ffff607224 */ /* 0x000fe200078e003e */
[----:B------:R-:W-:-:S07]  /*8740*/  LOP3.LUT R99, R99, R58, R63, 0x96, !PT ;  /* 0x0000003a63637212 */ /* 0x000fce00078e963f */
.L_x_7812:
[----:B------:R-:W-:Y:S05]  /*8750*/  BSYNC.RECONVERGENT B1 ;  /* 0x0000000000017941 */ /* 0x000fea0003800200 */
.L_x_7811:
[----:B------:R-:W-:Y:S01]  /*8760*/  PRMT R58, R36, 0x7632, R58 ;  /* 0x00007632243a7816 */ /* 0x000fe2000000003a */
        /* <DEDUP_REMOVED lines=11> */
.L_x_7810:
[----:B------:R-:W-:Y:S01]  /*8820*/  MOV R60, R59 ;  /* 0x0000003b003c7202 */ /* 0x000fe20000000f00 */
        /* <DEDUP_REMOVED lines=15> */
.L_x_7819:
        /* <DEDUP_REMOVED lines=13> */
.L_x_7821:
[----:B------:R-:W-:Y:S05]  /*89f0*/  BSYNC.RECONVERGENT B2 ;  /* 0x0000000000027941 */ /* 0x000fea0003800200 */
.L_x_7820:
        /* <DEDUP_REMOVED lines=55> */
[----:B------:R-:W-:Y:S01]  /*8d70*/  LOP3.LUT R99, R99, R58, R63, 0x96, !PT ;  /* 0x0000003a63637212 */ /* 0x000fe200078e963f */
[----:B------:R-:W-:Y:S01]  /*8d80*/  IMAD.MOV.U32 R58, RZ, RZ, R96 ;  /* 0x000000ffff3a7224 */ /* 0x000fe200078e0060 */
[----:B------:R-:W-:Y:S02]  /*8d90*/  MOV R96, R62 ;  /* 0x0000003e00607202 */ /* 0x000fe40000000f00 */
[----:B------:R-:W-:Y:S01]  /*8da0*/  LOP3.LUT R97, R97, R60, R101, 0x96, !PT ;  /* 0x0000003c61617212 */ /* 0x000fe200078e9665 */
[----:B------:R-:W-:-:S07]  /*8db0*/  IMAD.MOV.U32 R60, RZ, RZ, RZ ;  /* 0x000000ffff3c7224 */ /* 0x000fce00078e00ff */
.L_x_7818:
[----:B------:R-:W-:Y:S05]  /*8dc0*/  BSYNC.RECONVERGENT B1 ;  /* 0x0000000000017941 */ /* 0x000fea0003800200 */
.L_x_7817:
        /* <DEDUP_REMOVED lines=11> */
.L_x_7816:
        /* <DEDUP_REMOVED lines=16> */
.L_x_7825:
        /* <DEDUP_REMOVED lines=13> */
.L_x_7827:
[----:B------:R-:W-:Y:S05]  /*9050*/  BSYNC.RECONVERGENT B2 ;  /* 0x0000000000027941 */ /* 0x000fea0003800200 */
.L_x_7826:
[----:B------:R-:W-:Y:S01]  /*9060*/  IMAD.WIDE.U32 R62, R115, -0x326172a9, RZ ;  /* 0xcd9e8d57733e7825 */ /* 0x000fe200078e00ff */
[----:B------:R-:W-:Y:S02]  /*9070*/  LOP3.LUT R100, R85, R61, R3, 0x96, !PT ;  /* 0x0000003d55647212 */ /* 0x000fe400078e9603 */
[----:B------:R-:W-:Y:S01]  /*9080*/  IADD3 R59, PT, PT, R2, -0x61c88647, RZ ;  /* 0x9e3779b9023b7810 */ /* 0x000fe20007ffe0ff */
[----:B------:R-:W-:Y:S01]  /*9090*/  VIADD R61, R3, 0xbb67ae85 ;  /* 0xbb67ae85033d7836 */ /* 0x000fe20000000000 */
        /* <DEDUP_REMOVED lines=56> */
.L_x_7824:
[----:B------:R-:W-:Y:S05]  /*9420*/  BSYNC.RECONVERGENT B1 ;  /* 0x0000000000017941 */ /* 0x000fea0003800200 */
.L_x_7823:
        /* <DEDUP_REMOVED lines=12> */
.L_x_7822:
        /* <DEDUP_REMOVED lines=16> */
.L_x_7831:
        /* <DEDUP_REMOVED lines=13> */
.L_x_7833:
[----:B------:R-:W-:Y:S05]  /*96c0*/  BSYNC.RECONVERGENT B2 ;  /* 0x0000000000027941 */ /* 0x000fea0003800200 */
.L_x_7832:
        /* <DEDUP_REMOVED lines=58> */
[----:B------:R-:W-:Y:S01]  /*9a70*/  IMAD.MOV.U32 R60, RZ, RZ, R96 ;  /* 0x000000ffff3c7224 */ /* 0x000fe200078e0060 */
[----:B------:R-:W-:-:S07]  /*9a80*/  MOV R96, R98 ;  /* 0x0000006200607202 */ /* 0x000fce0000000f00 */
.L_x_7830:
[----:B------:R-:W-:Y:S05]  /*9a90*/  BSYNC.RECONVERGENT B1 ;  /* 0x0000000000017941 */ /* 0x000fea0003800200 */
.L_x_7829:
        /* <DEDUP_REMOVED lines=11> */
.L_x_7828:
        /* <DEDUP_REMOVED lines=16> */
.L_x_7837:
        /* <DEDUP_REMOVED lines=13> */
.L_x_7839:
[----:B------:R-:W-:Y:S05]  /*9d20*/  BSYNC.RECONVERGENT B2 ;  /* 0x0000000000027941 */ /* 0x000fea0003800200 */
.L_x_7838:
[----:B------:R-:W-:Y:S01]  /*9d30*/  IMAD.WIDE.U32 R98, R115, -0x326172a9, RZ ;  /* 0xcd9e8d5773627825 */ /* 0x000fe200078e00ff */
[----:B01----:R-:W-:Y:S02]  /*9d40*/  LOP3.LUT R102, R85, R63, R3, 0x96, !PT ;  /* 0x0000003f55667212 */ /* 0x003fe400078e9603 */
        /* <DEDUP_REMOVED lines=52> */
[----:B------:R-:W-:Y:S01]  /*a090*/  VIADD R99, R3, 0x96a522ad ;  /* 0x96a522ad03637836 */ /* 0x000fe20000000000 */
[----:B------:R-:W-:Y:S02]  /*a0a0*/  MOV R61, R96 ;  /* 0x00000060003d7202 */ /* 0x000fe40000000f00 */
[----:B------:R-:W-:Y:S01]  /*a0b0*/  LOP3.LUT R97, R97, R98, R101, 0x96, !PT ;  /* 0x0000006261617212 */ /* 0x000fe200078e9665 */
[----:B------:R-:W-:-:S04]  /*a0c0*/  IMAD.WIDE.U32 R102, R102, -0x2daee0ad, RZ ;  /* 0xd2511f5366667825 */ /* 0x000fc800078e00ff */
[----:B------:R-:W-:Y:S01]  /*a0d0*/  IMAD.MOV.U32 R96, RZ, RZ, R102 ;  /* 0x000000ffff607224 */ /* 0x000fe200078e0066 */
[----:B------:R-:W-:-:S07]  /*a0e0*/  LOP3.LUT R99, R99, R62, R103, 0x96, !PT ;  /* 0x0000003e63637212 */ /* 0x000fce00078e9667 */
.L_x_7836:
[----:B------:R-:W-:Y:S05]  /*a0f0*/  BSYNC.RECONVERGENT B1 ;  /* 0x0000000000017941 */ /* 0x000fea0003800200 */
.L_x_7835:
        /* <DEDUP_REMOVED lines=12> */
.L_x_7834:
        /* <DEDUP_REMOVED lines=16> */
.L_x_7843:
        /* <DEDUP_REMOVED lines=13> */
.L_x_7845:
[----:B------:R-:W-:Y:S05]  /*a390*/  BSYNC.RECONVERGENT B2 ;  /* 0x0000000000027941 */ /* 0x000fea0003800200 */
.L_x_7844:
[----:B------:R-:W-:Y:S01]  /*a3a0*/  IMAD.WIDE.U32 R98, R115, -0x326172a9, RZ ;  /* 0xcd9e8d5773627825 */ /* 0x000fe200078e00ff */
[----:B01----:R-:W-:Y:S02]  /*a3b0*/  LOP3.LUT R102, R85, R63, R3, 0x96, !PT ;  /* 0x0000003f55667212 */ /* 0x003fe400078e9603 */
        /* <DEDUP_REMOVED lines=58> */
.L_x_7842:
[----:B------:R-:W-:Y:S05]  /*a760*/  BSYNC.RECONVERGENT B1 ;  /* 0x0000000000017941 */ /* 0x000fea0003800200 */
.L_x_7841:
        /* <DEDUP_REMOVED lines=11> */
.L_x_7840:
        /* <DEDUP_REMOVED lines=16> */
.L_x_7849:
        /* <DEDUP_REMOVED lines=13> */
.L_x_7851:
[----:B------:R-:W-:Y:S05]  /*a9f0*/  BSYNC.RECONVERGENT B2 ;  /* 0x0000000000027941 */ /* 0x000fea0003800200 */
.L_x_7850:
[----:B------:R-:W-:Y:S01]  /*aa00*/  IMAD.WIDE.U32 R100, R115, -0x326172a9, RZ ;  /* 0xcd9e8d5773647825 */ /* 0x000fe200078e00ff */
[----:B-1----:R-:W-:Y:S02]  /*aa10*/  LOP3.LUT R108, R85, R99, R3, 0x96, !PT ;  /* 0x00000063556c7212 */ /* 0x002fe400078e9603 */
[----:B------:R-:W-:Y:S01]  /*aa20*/  IADD3 R63, PT, PT, R2, -0x61c88647, RZ ;  /* 0x9e3779b9023f7810 */ /* 0x000fe20007ffe0ff */
[----:B------:R-:W-:Y:S01]  /*aa30*/  VIADD R93, R3, 0xbb67ae85 ;  /* 0xbb67ae85035d7836 */ /* 0x000fe20000000000 */
[----:B0-----:R-:W-:Y:S01]  /*aa40*/  LOP3.LUT R102, R73, R101, R2, 0x96, !PT ;  /* 0x0000006549667212 */ /* 0x001fe200078e9602 */
        /* <DEDUP_REMOVED lines=56> */
.L_x_7848:
[----:B------:R-:W-:Y:S05]  /*add0*/  BSYNC.RECONVERGENT B1 ;  /* 0x0000000000017941 */ /* 0x000fea0003800200 */
.L_x_7847:
[----:B------:R-:W-:Y:S01]  /*ade0*/  HFMA2 R98, -RZ, RZ, 0.1171875, 0 ;  /* 0x2f800000ff627431 */ /* 0x000fe200000001ff */
[----:B------:R-:W-:Y:S02]  /*adf0*/  PRMT R93, R39, 0x7632, R93 ;  /* 0x00007632275d7816 */ /* 0x000fe4000000005d */
[----:B------:R-:W-:Y:S02]  /*ae00*/  I2FP.F32.U32 R63, R63 ;  /* 0x0000003f003f7245 */ /* 0x000fe40000201000 */
[----:B01----:R-:W-:Y:S01]  /*ae10*/  SHF.L.U32 R102, R144, 0x10, RZ ;  /* 0x0000001090667819 */ /* 0x003fe200000006ff */
[----:B------:R-:W-:Y:S02]  /*ae20*/  IMAD.U32 R93, R93, 0x10000, RZ ;  /* 0x000100005d5d7824 */ /* 0x000fe400078e00ff */
        /* <DEDUP_REMOVED lines=8> */
.L_x_7803:
[----:B--2---:R-:W-:Y:S01]  /*aeb0*/  IMAD.MOV.U32 R58, RZ, RZ, R101 ;  /* 0x000000ffff3a7224 */ /* 0x004fe200078e0065 */
[----:B------:R-:W-:Y:S01]  /*aec0*/  MOV R96, R98 ;  /* 0x0000006200607202 */ /* 0x000fe20000000f00 */
[----:B------:R-:W-:Y:S01]  /*aed0*/  IMAD.MOV.U32 R56, RZ, RZ, RZ ;  /* 0x000000ffff387224 */ /* 0x000fe200078e00ff */
        /* <DEDUP_REMOVED lines=17> */
.L_x_7855:
        /* <DEDUP_REMOVED lines=13> */
.L_x_7857:
[----:B------:R-:W-:Y:S05]  /*b0c0*/  BSYNC.RECONVERGENT B2 ;  /* 0x0000000000027941 */ /* 0x000fea0003800200 */
.L_x_7856:
        /* <DEDUP_REMOVED lines=55> */
[----:B------:R-:W-:Y:S02]  /*b440*/  HFMA2 R58, -RZ, RZ, 0, 0 ;  /* 0x00000000ff3a7431 */ /* 0x000fe400000001ff */
[----:B------:R-:W-:-:S05]  /*b450*/  IMAD.WIDE.U32 R60, R61, -0x2daee0ad, RZ ;  /* 0xd2511f533d3c7825 */ /* 0x000fca00078e00ff */
[----:B------:R-:W-:Y:S01]  /*b460*/  LOP3.LUT R99, R99, R56, R61, 0x96, !PT ;  /* 0x0000003863637212 */ /* 0x000fe200078e963d */
[----:B------:R-:W-:Y:S01]  /*b470*/  IMAD.MOV.U32 R56, RZ, RZ, R98 ;  /* 0x000000ffff387224 */ /* 0x000fe200078e0062 */
[----:B------:R-:W-:-:S07]  /*b480*/  MOV R96, R60 ;  /* 0x0000003c00607202 */ /* 0x000fce0000000f00 */
.L_x_7854:
[----:B------:R-:W-:Y:S05]  /*b490*/  BSYNC.RECONVERGENT B1 ;  /* 0x0000000000017941 */ /* 0x000fea0003800200 */
.L_x_7853:
        /* <DEDUP_REMOVED lines=11> */
.L_x_7852:
[----:B------:R-:W-:Y:S01]  /*b550*/  MOV R59, R58 ;  /* 0x0000003a003b7202 */ /* 0x000fe20000000f00 */
[----:B------:R-:W-:Y:S01]  /*b560*/  IMAD.MOV.U32 R57, RZ, RZ, RZ ;  /* 0x000000ffff397224 */ /* 0x000fe200078e00ff */
        /* <DEDUP_REMOVED lines=14> */
.L_x_7861:
        /* <DEDUP_REMOVED lines=13> */
.L_x_7863:
[----:B------:R-:W-:Y:S05]  /*b720*/  BSYNC.RECONVERGENT B2 ;  /* 0x0000000000027941 */ /* 0x000fea0003800200 */
.L_x_7862:
        /* <DEDUP_REMOVED lines=46> */
[C---:B------:R-:W-:Y:S01]  /*ba10*/  VIADD R63, R3.reuse, 0xdb3d7428 ;  /* 0xdb3d7428033f7836 */ /* 0x040fe20000000000 */
[----:B------:R-:W-:Y:S01]  /*ba20*/  IADD3 R99, PT, PT, R3, -0x695add53, RZ ;  /* 0x96a522ad03637810 */ /* 0x000fe20007ffe0ff */
        /* <DEDUP_REMOVED lines=9> */
[----:B------:R-:W-:Y:S01]  /*bac0*/  IMAD.MOV.U32 R57, RZ, RZ, R96 ;  /* 0x000000ffff397224 */ /* 0x000fe200078e0060 */
[----:B------:R-:W-:Y:S02]  /*bad0*/  LOP3.LUT R99, R99, R58, R63, 0x96, !PT ;  /* 0x0000003a63637212 */ /* 0x000fe400078e963f */
[----:B------:R-:W-:-:S07]  /*bae0*/  MOV R96, R62 ;  /* 0x0000003e00607202 */ /* 0x000fce0000000f00 */
.L_x_7860:
[----:B------:R-:W-:Y:S05]  /*baf0*/  BSYNC.RECONVERGENT B1 ;  /* 0x0000000000017941 */ /* 0x000fea0003800200 */
.L_x_7859:
        /* <DEDUP_REMOVED lines=12> */
.L_x_7858:
        /* <DEDUP_REMOVED lines=16> */
.L_x_7867:
        /* <DEDUP_REMOVED lines=13> */
.L_x_7869:
[----:B------:R-:W-:Y:S05]  /*bd90*/  BSYNC.RECONVERGENT B2 ;  /* 0x0000000000027941 */ /* 0x000fea0003800200 */
.L_x_7868:
        /* <DEDUP_REMOVED lines=50> */
[C---:B------:R-:W-:Y:S02]  /*c0c0*/  VIADD R63, R2.reuse, 0xf1bbcdc8 ;  /* 0xf1bbcdc8023f7836 */ /* 0x040fe40000000000 */
[----:B------:R-:W-:Y:S01]  /*c0d0*/  IMAD.WIDE.U32 R100, R97, -0x326172a9, RZ ;  /* 0xcd9e8d5761647825 */ /* 0x000fe200078e00ff */
[----:B------:R-:W-:Y:S02]  /*c0e0*/  IADD3 R97, PT, PT, R2, -0x700cb87f, RZ ;  /* 0x8ff3478102617810 */ /* 0x000fe40007ffe0ff */
[----:B------:R-:W-:Y:S02]  /*c0f0*/  LOP3.LUT R63, R63, R98, R61, 0x96, !PT ;  /* 0x000000623f3f7212 */ /* 0x000fe400078e963d */
[----:B------:R-:W-:Y:S01]  /*c100*/  LOP3.LUT R97, R97, R60, R101, 0x96, !PT ;  /* 0x0000003c61617212 */ /* 0x000fe200078e9665 */
[----:B------:R-:W-:Y:S02]  /*c110*/  HFMA2 R60, -RZ, RZ, 0, 0 ;  /* 0x00000000ff3c7431 */ /* 0x000fe400000001ff */
[----:B------:R-:W-:-:S05]  /*c120*/  IMAD.WIDE.U32 R62, R63, -0x2daee0ad, RZ ;  /* 0xd2511f533f3e7825 */ /* 0x000fca00078e00ff */
[----:B------:R-:W-:Y:S02]  /*c130*/  LOP3.LUT R99, R99, R58, R63, 0x96, !PT ;  /* 0x0000003a63637212 */ /* 0x000fe400078e963f */
[----:B------:R-:W-:Y:S01]  /*c140*/  MOV R58, R96 ;  /* 0x00000060003a7202 */ /* 0x000fe20000000f00 */
[----:B------:R-:W-:-:S07]  /*c150*/  IMAD.MOV.U32 R96, RZ, RZ, R62 ;  /* 0x000000ffff607224 */ /* 0x000fce00078e003e */
.L_x_7866:
[----:B------:R-:W-:Y:S05]  /*c160*/  BSYNC.RECONVERGENT B1 ;  /* 0x0000000000017941 */ /* 0x000fea0003800200 */
.L_x_7865:
        /* <DEDUP_REMOVED lines=11> */
.L_x_7864:
        /* <DEDUP_REMOVED lines=16> */
.L_x_7873:
        /* <DEDUP_REMOVED lines=13> */
.L_x_7875:
[----:B------:R-:W-:Y:S05]  /*c3f0*/  BSYNC.RECONVERGENT B2 ;  /* 0x0000000000027941 */ /* 0x000fea0003800200 */
.L_x_7874:
        /* <DEDUP_REMOVED lines=55> */
[----:B------:R-:W-:Y:S02]  /*c770*/  IADD3 R59, PT, PT, R3, -0x695add53, RZ ;  /* 0x96a522ad033b7810 */ /* 0x000fe40007ffe0ff */
[----:B------:R-:W-:Y:S02]  /*c780*/  LOP3.LUT R97, R97, R62, R101, 0x96, !PT ;  /* 0x0000003e61617212 */ /* 0x000fe400078e9665 */
[----:B------:R-:W-:Y:S01]  /*c790*/  LOP3.LUT R99, R59, R60, R99, 0x96, !PT ;  /* 0x0000003c3b637212 */ /* 0x000fe200078e9663 */
[----:B------:R-:W-:Y:S01]  /*c7a0*/  IMAD.MOV.U32 R59, RZ, RZ, R96 ;  /* 0x000000ffff3b7224 */ /* 0x000fe200078e0060 */
[----:B------:R-:W-:-:S07]  /*c7b0*/  MOV R96, R98 ;  /* 0x0000006200607202 */ /* 0x000fce0000000f00 */
.L_x_7872:
[----:B------:R-:W-:Y:S05]  /*c7c0*/  BSYNC.RECONVERGENT B1 ;  /* 0x0000000000017941 */ /* 0x000fea0003800200 */
.L_x_7871:
        /* <DEDUP_REMOVED lines=12> */
.L_x_7870:
        /* <DEDUP_REMOVED lines=16> */
.L_x_7879:
        /* <DEDUP_REMOVED lines=13> */
.L_x_7881:
[----:B------:R-:W-:Y:S05]  /*ca60*/  BSYNC.RECONVERGENT B2 ;  /* 0x0000000000027941 */ /* 0x000fea0003800200 */
.L_x_7880:
        /* <DEDUP_REMOVED lines=55> */
[----:B------:R-:W-:Y:S02]  /*cde0*/  HFMA2 R62, -RZ, RZ, 0, 0 ;  /* 0x00000000ff3e7431 */ /* 0x000fe400000001ff */
[----:B------:R-:W-:-:S05]  /*cdf0*/  VIADD R63, R3, 0x96a522ad ;  /* 0x96a522ad033f7836 */ /* 0x000fca0000000000 */
[----:B------:R-:W-:Y:S02]  /*ce00*/  LOP3.LUT R99, R63, R60, R99, 0x96, !PT ;  /* 0x0000003c3f637212 */ /* 0x000fe400078e9663 */
[----:B------:R-:W-:Y:S01]  /*ce10*/  MOV R60, R96 ;  /* 0x00000060003c7202 */ /* 0x000fe20000000f00 */
[----:B------:R-:W-:-:S07]  /*ce20*/  IMAD.MOV.U32 R96, RZ, RZ, R98 ;  /* 0x000000ffff607224 */ /* 0x000fce00078e0062 */
.L_x_7878:
[----:B------:R-:W-:Y:S05]  /*ce30*/  BSYNC.RECONVERGENT B1 ;  /* 0x0000000000017941 */ /* 0x000fea0003800200 */
.L_x_7877:
        /* <DEDUP_REMOVED lines=11> */
.L_x_7876:
        /* <DEDUP_REMOVED lines=16> */
.L_x_7885:
        /* <DEDUP_REMOVED lines=13> */
.L_x_7887:
[----:B------:R-:W-:Y:S05]  /*d0c0*/  BSYNC.RECONVERGENT B2 ;  /* 0x0000000000027941 */ /* 0x000fea0003800200 */
.L_x_7886:
[----:B------:R-:W-:Y:S01]  /*d0d0*/  IMAD.WIDE.U32 R98, R115, -0x326172a9, RZ ;  /* 0xcd9e8d5773627825 */ /* 0x000fe200078e00ff */
[----:B01----:R-:W-:Y:S02]  /*d0e0*/  LOP3.LUT R102, R85, R63, R3, 0x96, !PT ;  /* 0x0000003f55667212 */ /* 0x003fe400078e9603 */
        /* <DEDUP_REMOVED lines=50> */
[----:B------:R-:W-:Y:S01]  /*d410*/  LOP3.LUT R102, R61, R102, R99, 0x96, !PT ;  /* 0x000000663d667212 */ /* 0x000fe200078e9663 */
[----:B------:R-:W-:Y:S01]  /*d420*/  IMAD.MOV.U32 R61, RZ, RZ, R96 ;  /* 0x000000ffff3d7224 */ /* 0x000fe200078e0060 */
[----:B------:R-:W-:Y:S01]  /*d430*/  IADD3 R99, PT, PT, R3, -0x695add53, RZ ;  /* 0x96a522ad03637810 */ /* 0x000fe20007ffe0ff */
[----:B------:R-:W-:-:S04]  /*d440*/  IMAD.WIDE.U32 R100, R100, -0x326172a9, RZ ;  /* 0xcd9e8d5764647825 */ /* 0x000fc800078e00ff */
[----:B------:R-:W-:Y:S01]  /*d450*/  IMAD.WIDE.U32 R102, R102, -0x2daee0ad, RZ ;  /* 0xd2511f5366667825 */ /* 0x000fe200078e00ff */
[----:B------:R-:W-:-:S04]  /*d460*/  LOP3.LUT R97, R97, R98, R101, 0x96, !PT ;  /* 0x0000006261617212 */ /* 0x000fc800078e9665 */
[----:B------:R-:W-:Y:S02]  /*d470*/  LOP3.LUT R99, R99, R62, R103, 0x96, !PT ;  /* 0x0000003e63637212 */ /* 0x000fe400078e9667 */
[----:B------:R-:W-:-:S07]  /*d480*/  MOV R96, R102 ;  /* 0x0000006600607202 */ /* 0x000fce0000000f00 */
.L_x_7884:
[----:B------:R-:W-:Y:S05]  /*d490*/  BSYNC.RECONVERGENT B1 ;  /* 0x0000000000017941 */ /* 0x000fea0003800200 */
.L_x_7883:
        /* <DEDUP_REMOVED lines=12> */
.L_x_7882:
        /* <DEDUP_REMOVED lines=16> */
.L_x_7891:
        /* <DEDUP_REMOVED lines=13> */
.L_x_7893:
[----:B------:R-:W-:Y:S05]  /*d730*/  BSYNC.RECONVERGENT B2 ;  /* 0x0000000000027941 */ /* 0x000fea0003800200 */
.L_x_7892:
        /* <DEDUP_REMOVED lines=57> */
[----:B------:R-:W-:Y:S02]  /*dad0*/  LOP3.LUT R99, R99, R62, R103, 0x96, !PT ;  /* 0x0000003e63637212 */ /* 0x000fe400078e9667 */
[----:B------:R-:W-:Y:S01]  /*dae0*/  MOV R62, R96 ;  /* 0x00000060003e7202 */ /* 0x000fe20000000f00 */
[----:B------:R-:W-:-:S07]  /*daf0*/  IMAD.MOV.U32 R96, RZ, RZ, R102 ;  /* 0x000000ffff607224 */ /* 0x000fce00078e0066 */
.L_x_7890:
[----:B------:R-:W-:Y:S05]  /*db00*/  BSYNC.RECONVERGENT B1 ;  /* 0x0000000000017941 */ /* 0x000fea0003800200 */
.L_x_7889:
        /* <DEDUP_REMOVED lines=11> */
.L_x_7888:
        /* <DEDUP_REMOVED lines=16> */
.L_x_7896:
        /* <DEDUP_REMOVED lines=13> */
.L_x_7898:
[----:B------:R-:W-:Y:S05]  /*dd90*/  BSYNC.RECONVERGENT B2 ;  /* 0x0000000000027941 */ /* 0x000fea0003800200 */
.L_x_7897:
[----:B------:R-:W-:Y:S01]  /*dda0*/  IMAD.WIDE.U32 R100, R115, -0x326172a9, RZ ;  /* 0xcd9e8d5773647825 */ /* 0x000fe200078e00ff */
[----:B-1----:R-:W-:Y:S02]  /*ddb0*/  LOP3.LUT R108, R85, R99, R3, 0x96, !PT ;  /* 0x00000063556c7212 */ /* 0x002fe400078e9603 */
[----:B------:R-:W-:Y:S01]  /*ddc0*/  IADD3 R93, PT, PT, R3, -0x4498517b, RZ ;  /* 0xbb67ae85035d7810 */ /* 0x000fe20007ffe0ff */
[----:B------:R-:W-:Y:S01]  /*ddd0*/  VIADD R63, R2, 0x9e3779b9 ;  /* 0x9e3779b9023f7836 */ /* 0x000fe20000000000 */
[----:B0-----:R-:W-:Y:S01]  /*dde0*/  LOP3.LUT R102, R73, R101, R2, 0x96, !PT ;  /* 0x0000006549667212 */ /* 0x001fe200078e9602 */
        /* <DEDUP_REMOVED lines=56> */
.L_x_7895:
[----:B------:R-:W-:Y:S05]  /*e170*/  BSYNC.RECONVERGENT B1 ;  /* 0x0000000000017941 */ /* 0x000fea0003800200 */
.L_x_7894:
        /* <DEDUP_REMOVED lines=12> */
.L_x_7846:
[----:B01----:R-:W0:Y:S01]  /*e240*/  LDC.64 R102, c[0x0][0x3a8] ;  /* 0x0000ea00ff667b82 */ /* 0x003e220000000a00 */
        /* <DEDUP_REMOVED lines=25> */
.L_x_7899:
[----:B------:R-:W-:Y:S01]  /*e3e0*/  IADD3 R95, PT, PT, R95, 0x100, RZ ;  /* 0x000001005f5f7810 */ /* 0x000fe20007ffe0ff */
[----:B------:R-:W-:-:S07]  /*e3f0*/  VIADD R0, R0, 0x100 ;  /* 0x0000010000007836 */ /* 0x000fce0000000000 */
.L_x_7802:
[----:B------:R-:W-:Y:S05]  /*e400*/  BSYNC.RECONVERGENT B0 ;  /* 0x0000000000007941 */ /* 0x000fea0003800200 */
.L_x_7801:
        /* <DEDUP_REMOVED lines=34> */
.L_x_7906:
        /* <DEDUP_REMOVED lines=13> */
.L_x_7908:
[----:B------:R-:W-:Y:S05]  /*e700*/  BSYNC.RECONVERGENT B2 ;  /* 0x0000000000027941 */ /* 0x000fea0003800200 */
.L_x_7907:
        /* <DEDUP_REMOVED lines=60> */
.L_x_7905:
[----:B------:R-:W-:Y:S05]  /*ead0*/  BSYNC.RECONVERGENT B1 ;  /* 0x0000000000017941 */ /* 0x000fea0003800200 */
.L_x_7904:
        /* <DEDUP_REMOVED lines=11> */
.L_x_7903:
        /* <DEDUP_REMOVED lines=16> */
.L_x_7912:
        /* <DEDUP_REMOVED lines=13> */
.L_x_7914:
[----:B------:R-:W-:Y:S05]  /*ed60*/  BSYNC.RECONVERGENT B2 ;  /* 0x0000000000027941 */ /* 0x000fea0003800200 */
.L_x_7913:
        /* <DEDUP_REMOVED lines=60> */
.L_x_7911:
[----:B------:R-:W-:Y:S05]  /*f130*/  BSYNC.RECONVERGENT B1 ;  /* 0x0000000000017941 */ /* 0x000fea0003800200 */
.L_x_7910:
        /* <DEDUP_REMOVED lines=12> */
.L_x_7909:
        /* <DEDUP_REMOVED lines=16> */
.L_x_7918:
        /* <DEDUP_REMOVED lines=13> */
.L_x_7920:
[----:B------:R-:W-:Y:S05]  /*f3d0*/  BSYNC.RECONVERGENT B2 ;  /* 0x0000000000027941 */ /* 0x000fea0003800200 */
.L_x_7919:
        /* <DEDUP_REMOVED lines=60> */
.L_x_7917:
[----:B------:R-:W-:Y:S05]  /*f7a0*/  BSYNC.RECONVERGENT B1 ;  /* 0x0000000000017941 */ /* 0x000fea0003800200 */
.L_x_7916:
        /* <DEDUP_REMOVED lines=11> */
.L_x_7915:
        /* <DEDUP_REMOVED lines=16> */
.L_x_7924:
        /* <DEDUP_REMOVED lines=13> */
.L_x_7926:
[----:B------:R-:W-:Y:S05]  /*fa30*/  BSYNC.RECONVERGENT B2 ;  /* 0x0000000000027941 */ /* 0x000fea0003800200 */
.L_x_7925:
        /* <DEDUP_REMOVED lines=60> */
.L_x_7923:
[----:B------:R-:W-:Y:S05]  /*fe00*/  BSYNC.RECONVERGENT B1 ;  /* 0x0000000000017941 */ /* 0x000fea0003800200 */
.L_x_7922:
        /* <DEDUP_REMOVED lines=12> */
.L_x_7921:
        /* <DEDUP_REMOVED lines=16> */
.L_x_7930:
        /* <DEDUP_REMOVED lines=13> */
.L_x_7932:
[----:B------:R-:W-:Y:S05]  /*100a0*/  BSYNC.RECONVERGENT B2 ;  /* 0x0000000000027941 */ /* 0x000fea0003800200 */
.L_x_7931:
        /* <DEDUP_REMOVED lines=60> */
.L_x_7929:
[----:B------:R-:W-:Y:S05]  /*10470*/  BSYNC.RECONVERGENT B1 ;  /* 0x0000000000017941 */ /* 0x000fea0003800200 */
.L_x_7928:
        /* <DEDUP_REMOVED lines=11> */
.L_x_7927:
        /* <DEDUP_REMOVED lines=16> */
.L_x_7936:
        /* <DEDUP_REMOVED lines=13> */
.L_x_7938:
[----:B------:R-:W-:Y:S05]  /*10700*/  BSYNC.RECONVERGENT B2 ;  /* 0x0000000000027941 */ /* 0x000fea0003800200 */
.L_x_7937:
        /* <DEDUP_REMOVED lines=60> */
.L_x_7935:
[----:B------:R-:W-:Y:S05]  /*10ad0*/  BSYNC.RECONVERGENT B1 ;  /* 0x0000000000017941 */ /* 0x000fea0003800200 */
.L_x_7934:
        /* <DEDUP_REMOVED lines=12> */
.L_x_7933:
        /* <DEDUP_REMOVED lines=16> */
.L_x_7942:
        /* <DEDUP_REMOVED lines=13> */
.L_x_7944:
[----:B------:R-:W-:Y:S05]  /*10d70*/  BSYNC.RECONVERGENT B2 ;  /* 0x0000000000027941 */ /* 0x000fea0003800200 */
.L_x_7943:
        /* <DEDUP_REMOVED lines=52> */
[----:B------:R-:W-:Y:S01]  /*110c0*/  IMAD.MOV.U32 R79, RZ, RZ, RZ ;  /* 0x000000ffff4f7224 */ /* 0x000fe200078e00ff */
[----:B------:R-:W-:Y:S01]  /*110d0*/  IADD3 R99, PT, PT, R3, -0x695add53, RZ ;  /* 0x96a522ad03637810 */ /* 0x000fe20007ffe0ff */
[----:B------:R-:W-:-:S04]  /*110e0*/  IMAD.WIDE.U32 R100, R100, -0x326172a9, RZ ;  /* 0xcd9e8d5764647825 */ /* 0x000fc800078e00ff */
[----:B------:R-:W-:Y:S01]  /*110f0*/  IMAD.WIDE.U32 R102, R102, -0x2daee0ad, RZ ;  /* 0xd2511f5366667825 */ /* 0x000fe200078e00ff */
[----:B------:R-:W-:-:S04]  /*11100*/  LOP3.LUT R97, R97, R98, R101, 0x96, !PT ;  /* 0x0000006261617212 */ /* 0x000fc800078e9665 */
[----:B------:R-:W-:Y:S01]  /*11110*/  LOP3.LUT R99, R99, R70, R103, 0x96, !PT ;  /* 0x0000004663637212 */ /* 0x000fe200078e9667 */
[----:B------:R-:W-:Y:S01]  /*11120*/  IMAD.MOV.U32 R70, RZ, RZ, R96 ;  /* 0x000000ffff467224 */ /* 0x000fe200078e0060 */
[----:B------:R-:W-:-:S07]  /*11130*/  MOV R96, R102 ;  /* 0x0000006600607202 */ /* 0x000fce0000000f00 */
.L_x_7941:
[----:B------:R-:W-:Y:S05]  /*11140*/  BSYNC.RECONVERGENT B1 ;  /* 0x0000000000017941 */ /* 0x000fea0003800200 */
.L_x_7940:
        /* <DEDUP_REMOVED lines=11> */
.L_x_7939:
[----:B------:R-:W-:Y:S01]  /*11200*/  IMAD.MOV.U32 R101, RZ, RZ, R79 ;  /* 0x000000ffff657224 */ /* 0x000fe200078e004f */
[----:B------:R-:W-:Y:S01]  /*11210*/  MOV R98, R96 ;  /* 0x0000006000627202 */ /* 0x000fe20000000f00 */
[----:B------:R-:W-:Y:S01]  /*11220*/  IMAD.MOV.U32 R71, RZ, RZ, R47 ;  /* 0x000000ffff477224 */ /* 0x000fe200078e002f */
        /* <DEDUP_REMOVED lines=17> */
.L_x_7948:
        /* <DEDUP_REMOVED lines=13> */
.L_x_7950:
[----:B------:R-:W-:Y:S05]  /*11410*/  BSYNC.RECONVERGENT B2 ;  /* 0x0000000000027941 */ /* 0x000fea0003800200 */
.L_x_7949:
[----:B------:R-:W-:Y:S01]  /*11420*/  IMAD.WIDE.U32 R100, R115, -0x326172a9, RZ ;  /* 0xcd9e8d5773647825 */ /* 0x000fe200078e00ff */
[----:B-1----:R-:W-:Y:S02]  /*11430*/  LOP3.LUT R108, R85, R99, R3, 0x96, !PT ;  /* 0x00000063556c7212 */ /* 0x002fe400078e9603 */
[----:B------:R-:W-:Y:S01]  /*11440*/  IADD3 R71, PT, PT, R2, -0x61c88647, RZ ;  /* 0x9e3779b902477810 */ /* 0x000fe20007ffe0ff */
[----:B------:R-:W-:Y:S01]  /*11450*/  VIADD R79, R3, 0xbb67ae85 ;  /* 0xbb67ae85034f7836 */ /* 0x000fe20000000000 */
[----:B0-----:R-:W-:Y:S01]  /*11460*/  LOP3.LUT R102, R73, R101, R2, 0x96, !PT ;  /* 0x0000006549667212 */ /* 0x001fe200078e9602 */
        /* <DEDUP_REMOVED lines=56> */
.L_x_7947:
[----:B------:R-:W-:Y:S05]  /*117f0*/  BSYNC.RECONVERGENT B1 ;  /* 0x0000000000017941 */ /* 0x000fea0003800200 */
.L_x_7946:
[----:B------:R-:W-:Y:S01]  /*11800*/  HFMA2 R96, -RZ, RZ, 0.1171875, 0 ;  /* 0x2f800000ff607431 */ /* 0x000fe200000001ff */
[----:B------:R-:W-:Y:S02]  /*11810*/  PRMT R79, R39, 0x7632, R79 ;  /* 0x00007632274f7816 */ /* 0x000fe4000000004f */
        /* <DEDUP_REMOVED lines=9> */
[----:B------:R-:W-:Y:S01]  /*118b0*/  FFMA.FTZ R71, R96, R71, R47 ;  /* 0x0000004760477223 */ /* 0x000fe2000001002f */
[----:B------:R-:W-:Y:S06]  /*118c0*/  BRA `(.L_x_7945) ;  /* 0x0000003000f47947 */ /* 0x000fec0003800000 */
.L_x_7902:
        /* <DEDUP_REMOVED lines=20> */
.L_x_7954:
        /* <DEDUP_REMOVED lines=13> */
.L_x_7956:
[----:B------:R-:W-:Y:S05]  /*11ae0*/  BSYNC.RECONVERGENT B2 ;  /* 0x0000000000027941 */ /* 0x000fea0003800200 */
.L_x_7955:
        /* <DEDUP_REMOVED lines=60> */
.L_x_7953:
[----:B------:R-:W-:Y:S05]  /*11eb0*/  BSYNC.RECONVERGENT B1 ;  /* 0x0000000000017941 */ /* 0x000fea0003800200 */
.L_x_7952:
        /* <DEDUP_REMOVED lines=11> */
.L_x_7951:
        /* <DEDUP_REMOVED lines=16> */
.L_x_7960:
        /* <DEDUP_REMOVED lines=13> */
.L_x_7962:
[----:B------:R-:W-:Y:S05]  /*12140*/  BSYNC.RECONVERGENT B2 ;  /* 0x0000000000027941 */ /* 0x000fea0003800200 */
.L_x_7961:
        /* <DEDUP_REMOVED lines=60> */
.L_x_7959:
[----:B------:R-:W-:Y:S05]  /*12510*/  BSYNC.RECONVERGENT B1 ;  /* 0x0000000000017941 */ /* 0x000fea0003800200 */
.L_x_7958:
        /* <DEDUP_REMOVED lines=12> */
.L_x_7957:
        /* <DEDUP_REMOVED lines=16> */
.L_x_7966:
        /* <DEDUP_REMOVED lines=13> */
.L_x_7968:
[----:B------:R-:W-:Y:S05]  /*127b0*/  BSYNC.RECONVERGENT B2 ;  /* 0x0000000000027941 */ /* 0x000fea0003800200 */
.L_x_7967:
[----:B------:R-:W-:Y:S01]  /*127c0*/  IMAD.WIDE.U32 R68, R115, -0x326172a9, RZ ;  /* 0xcd9e8d5773447825 */ /* 0x000fe200078e00ff */
[----:B------:R-:W-:Y:S02]  /*127d0*/  LOP3.LUT R98, R85, R67, R3, 0x96, !PT ;  /* 0x0000004355627212 */ /* 0x000fe400078e9603 */
[----:B------:R-:W-:Y:S02]  /*127e0*/  IADD3 R67, PT, PT, R2, -0x61c88647, RZ ;  /* 0x9e3779b902437810 */ /* 0x000fe40007ffe0ff */
[----:B------:R-:W-:Y:S01]  /*127f0*/  LOP3.LUT R70, R73, R69, R2, 0x96, !PT ;  /* 0x0000004549467212 */ /* 0x000fe200078e9602 */
[----:B------:R-:W-:Y:S01]  /*12800*/  IMAD.WIDE.U32 R98, R98, -0x326172a9, RZ ;  /* 0xcd9e8d5762627825 */ /* 0x000fe200078e00ff */
[----:B------:R-:W-:Y:S02]  /*12810*/  IADD3 R79, PT, PT, R3, 0x76cf5d0a, RZ ;  /* 0x76cf5d0a034f7810 */ /* 0x000fe40007ffe0ff */
[----:B------:R-:W-:Y:S01]  /*12820*/  IADD3 R97, PT, PT, R2, -0x700cb87f, RZ ;  /* 0x8ff3478102617810 */ /* 0x000fe20007ffe0ff */
        /* <DEDUP_REMOVED lines=50> */
[----:B------:R-:W-:Y:S02]  /*12b50*/  LOP3.LUT R99, R99, R66, R71, 0x96, !PT ;  /* 0x0000004263637212 */ /* 0x000fe400078e9647 */
[----:B------:R-:W-:Y:S01]  /*12b60*/  MOV R66, R96 ;  /* 0x0000006000427202 */ /* 0x000fe20000000f00 */
[----:B------:R-:W-:-:S07]  /*12b70*/  IMAD.MOV.U32 R96, RZ, RZ, R70 ;  /* 0x000000ffff607224 */ /* 0x000fce00078e0046 */
.L_x_7965:
[----:B------:R-:W-:Y:S05]  /*12b80*/  BSYNC.RECONVERGENT B1 ;  /* 0x0000000000017941 */ /* 0x000fea0003800200 */
.L_x_7964:
        /* <DEDUP_REMOVED lines=11> */
.L_x_7963:
        /* <DEDUP_REMOVED lines=16> */
.L_x_7972:
        /* <DEDUP_REMOVED lines=13> */
.L_x_7974:
[----:B------:R-:W-:Y:S05]  /*12e10*/  BSYNC.RECONVERGENT B2 ;  /* 0x0000000000027941 */ /* 0x000fea0003800200 */
.L_x_7973:
        /* <DEDUP_REMOVED lines=60> */
.L_x_7971:
[----:B------:R-:W-:Y:S05]  /*131e0*/  BSYNC.RECONVERGENT B1 ;  /* 0x0000000000017941 */ /* 0x000fea0003800200 */
.L_x_7970:
        /* <DEDUP_REMOVED lines=12> */
.L_x_7969:
        /* <DEDUP_REMOVED lines=16> */
.L_x_7978:
        /* <DEDUP_REMOVED lines=13> */
.L_x_7980:
[----:B------:R-:W-:Y:S05]  /*13480*/  BSYNC.RECONVERGENT B2 ;  /* 0x0000000000027941 */ /* 0x000fea0003800200 */
.L_x_7979:
        /* <DEDUP_REMOVED lines=57> */
[----:B------:R-:W-:Y:S02]  /*13820*/  LOP3.LUT R99, R69, R68, R99, 0x96, !PT ;  /* 0x0000004445637212 */ /* 0x000fe400078e9663 */
[----:B------:R-:W-:Y:S01]  /*13830*/  MOV R68, R96 ;  /* 0x0000006000447202 */ /* 0x000fe20000000f00 */
[----:B------:R-:W-:-:S07]  /*13840*/  IMAD.MOV.U32 R96, RZ, RZ, R98 ;  /* 0x000000ffff607224 */ /* 0x000fce00078e0062 */
.L_x_7977:
[----:B------:R-:W-:Y:S05]  /*13850*/  BSYNC.RECONVERGENT B1 ;  /* 0x0000000000017941 */ /* 0x000fea0003800200 */
.L_x_7976:
        /* <DEDUP_REMOVED lines=11> */
.L_x_7975:
        /* <DEDUP_REMOVED lines=16> */
.L_x_7984:
        /* <DEDUP_REMOVED lines=13> */
.L_x_7986:
[----:B------:R-:W-:Y:S05]  /*13ae0*/  BSYNC.RECONVERGENT B2 ;  /* 0x0000000000027941 */ /* 0x000fea0003800200 */
.L_x_7985:
        /* <DEDUP_REMOVED lines=60> */
.L_x_7983:
[----:B------:R-:W-:Y:S05]  /*13eb0*/  BSYNC.RECONVERGENT B1 ;  /* 0x0000000000017941 */ /* 0x000fea0003800200 */
.L_x_7982:
        /* <DEDUP_REMOVED lines=12> */
.L_x_7981:
        /* <DEDUP_REMOVED lines=16> */
.L_x_7990:
        /* <DEDUP_REMOVED lines=13> */
.L_x_7992:
[----:B------:R-:W-:Y:S05]  /*14150*/  BSYNC.RECONVERGENT B2 ;  /* 0x0000000000027941 */ /* 0x000fea0003800200 */
.L_x_7991:
[----:B------:R-:W-:Y:S01]  /*14160*/  IMAD.WIDE.U32 R98, R115, -0x326172a9, RZ ;  /* 0xcd9e8d5773627825 */ /* 0x000fe200078e00ff */
[----:B01----:R-:W-:Y:S02]  /*14170*/  LOP3.LUT R102, R85, R71, R3, 0x96, !PT ;  /* 0x0000004755667212 */ /* 0x003fe400078e9603 */
        /* <DEDUP_REMOVED lines=51> */
[----:B------:R-:W-:Y:S02]  /*144b0*/  VIADD R99, R3, 0x96a522ad ;  /* 0x96a522ad03637836 */ /* 0x000fe40000000000 */
[----:B------:R-:W-:Y:S01]  /*144c0*/  HFMA2 R79, -RZ, RZ, 0, 0 ;  /* 0x00000000ff4f7431 */ /* 0x000fe200000001ff */
[----:B------:R-:W-:Y:S01]  /*144d0*/  LOP3.LUT R97, R97, R98, R101, 0x96, !PT ;  /* 0x0000006261617212 */ /* 0x000fe200078e9665 */
[----:B------:R-:W-:-:S05]  /*144e0*/  IMAD.WIDE.U32 R102, R102, -0x2daee0ad, RZ ;  /* 0xd2511f5366667825 */ /* 0x000fca00078e00ff */
[----:B------:R-:W-:Y:S02]  /*144f0*/  LOP3.LUT R99, R99, R70, R103, 0x96, !PT ;  /* 0x0000004663637212 */ /* 0x000fe400078e9667 */
[----:B------:R-:W-:Y:S01]  /*14500*/  MOV R70, R96 ;  /* 0x0000006000467202 */ /* 0x000fe20000000f00 */
[----:B------:R-:W-:-:S07]  /*14510*/  IMAD.MOV.U32 R96, RZ, RZ, R102 ;  /* 0x000000ffff607224 */ /* 0x000fce00078e0066 */
.L_x_7989:
[----:B------:R-:W-:Y:S05]  /*14520*/  BSYNC.RECONVERGENT B1 ;  /* 0x0000000000017941 */ /* 0x000fea0003800200 */
.L_x_7988:
        /* <DEDUP_REMOVED lines=11> */
.L_x_7987:
[----:B------:R-:W-:Y:S01]  /*145e0*/  HFMA2 R71, -RZ, RZ, 0, 0 ;  /* 0x00000000ff477431 */ /* 0x000fe200000001ff */
        /* <DEDUP_REMOVED lines=19> */
.L_x_7995:
        /* <DEDUP_REMOVED lines=13> */
.L_x_7997:
[----:B------:R-:W-:Y:S05]  /*147f0*/  BSYNC.RECONVERGENT B2 ;  /* 0x0000000000027941 */ /* 0x000fea0003800200 */
.L_x_7996:
        /* <DEDUP_REMOVED lines=56> */
[----:B------:R-:W-:-:S03]  /*14b80*/  LOP3.LUT R97, R97, R100, R109, 0x96, !PT ;  /* 0x0000006461617212 */ /* 0x000fc600078e966d */
[----:B------:R-:W-:Y:S01]  /*14b90*/  IMAD.MOV.U32 R100, RZ, RZ, R108 ;  /* 0x000000ffff647224 */ /* 0x000fe200078e006c */
[----:B------:R-:W-:Y:S01]  /*14ba0*/  LOP3.LUT R99, R99, R98, R103, 0x96, !PT ;  /* 0x0000006263637212 */ /* 0x000fe200078e9667 */
[----:B------:R-:W-:Y:S01]  /*14bb0*/  IMAD.MOV.U32 R71, RZ, RZ, R96 ;  /* 0x000000ffff477224 */ /* 0x000fe200078e0060 */
[----:B------:R-:W-:-:S07]  /*14bc0*/  MOV R98, R102 ;  /* 0x0000006600627202 */ /* 0x000fce0000000f00 */
.L_x_7994:
[----:B------:R-:W-:Y:S05]  /*14bd0*/  BSYNC.RECONVERGENT B1 ;  /* 0x0000000000017941 */ /* 0x000fea0003800200 */
.L_x_7993:
        /* <DEDUP_REMOVED lines=12> */
.L_x_7945:
[----:B01----:R-:W0:Y:S02]  /*14ca0*/  LDC.64 R102, c[0x0][0x3a8] ;  /* 0x0000ea00ff667b82 */ /* 0x003e240000000a00 */
[----:B0-----:R-:W-:-:S05]  /*14cb0*/  IMAD.WIDE.U32 R102, R95, 0x20, R102 ;  /* 0x000000205f667825 */ /* 0x001fca00078e0066 */
[----:B------:R2:W-:Y:S04]  /*14cc0*/  STG.E.128 desc[UR8][R102.64], R64 ;  /* 0x0000004066007986 */ /* 0x0005e8000c101d08 */
[----:B------:R2:W-:Y:S01]  /*14cd0*/  STG.E.128 desc[UR8][R102.64+0x10], R68 ;  /* 0x0000104466007986 */ /* 0x0005e2000c101d08 */
[----:B------:R-:W-:Y:S05]  /*14ce0*/  @!P3 BRA `(.L_x_7901) ;  /* 0x000000000050b947 */ /* 0x000fea0003800000 */
[----:B------:R-:W-:Y:S01]  /*14cf0*/  SHF.L.U32 R95, R92, 0x10, RZ ;  /* 0x000000105c5f7819 */ /* 0x000fe200000006ff */
[----:B------:R-:W0:Y:S01]  /*14d00*/  LDC.64 R112, c[0x0][0x3b0] ;  /* 0x0000ec00ff707b82 */ /* 0x000e220000000a00 */
[----:B------:R-:W-:Y:S02]  /*14d10*/  LOP3.LUT R79, R93, 0xffff, RZ, 0xc0, !PT ;  /* 0x0000ffff5d4f7812 */ /* 0x000fe400078ec0ff */
[----:B------:R-:W-:Y:S02]  /*14d20*/  LOP3.LUT R96, R95, 0xff0000, RZ, 0xc0, !PT ;  /* 0x00ff00005f607812 */ /* 0x000fe400078ec0ff */
[----:B--2---:R-:W-:Y:S02]  /*14d30*/  PRMT R102, R91, 0x7104, RZ ;  /* 0x000071045b667816 */ /* 0x004fe400000000ff */
        /* <DEDUP_REMOVED lines=15> */
.L_x_7901:
[----:B------:R-:W-:Y:S05]  /*14e30*/  BSYNC.RECONVERGENT B0 ;  /* 0x0000000000007941 */ /* 0x000fea0003800200 */
.L_x_7900:
        /* <DEDUP_REMOVED lines=28> */
[----:B------:R-:W4:Y:S02]  /*15000*/  SHFL.BFLY PT, R0, R79, 0x1, 0x1f ;  /* 0x0c201f004f007f89 */ /* 0x000f2400000e0000 */
[----:B----4-:R-:W-:-:S05]  /*15010*/  FADD.FTZ R95, R79, R0 ;  /* 0x000000004f5f7221 */ /* 0x010fca0000010000 */
[----:B------:R-:W4:Y:S02]  /*15020*/  SHFL.BFLY PT, R0, R95, 0x2, 0x1f ;  /* 0x0c401f005f007f89 */ /* 0x000f2400000e0000 */
[----:B----4-:R-:W-:-:S05]  /*15030*/  FADD.FTZ R96, R95, R0 ;  /* 0x000000005f607221 */ /* 0x010fca0000010000 */
[----:B0123--:R-:W0:Y:S02]  /*15040*/  SHFL.BFLY PT, R103, R96, 0x4, 0x1f ;  /* 0x0c801f0060677f89 */ /* 0x00fe2400000e0000 */
        /* <DEDUP_REMOVED lines=77> */
.L_x_7999:
[----:B------:R-:W-:Y:S05]  /*15520*/  BSYNC.RECONVERGENT B0 ;  /* 0x0000000000007941 */ /* 0x000fea0003800200 */
.L_x_7998:
        /* <DEDUP_REMOVED lines=12> */
.L_x_8001:
[----:B------:R-:W-:Y:S05]  /*155f0*/  BSYNC.RECONVERGENT B0 ;  /* 0x0000000000007941 */ /* 0x000fea0003800200 */
.L_x_8000:
        /* <DEDUP_REMOVED lines=46> */
[----:B------:R-:W0:Y:S01]  /*158e0*/  @!P0 LDC.64 R108, c[0x0][0x3c8] ;  /* 0x0000f200ff6c8b82 */ /* 0x000e220000000a00 */
[----:B------:R-:W-:Y:S01]  /*158f0*/  FMUL.FTZ R103, R96, R103 ;  /* 0x0000006760677220 */ /* 0x000fe20000410000 */
[----:B-1----:R-:W-:Y:S01]  /*15900*/  FMUL.FTZ R110, R95, R102 ;  /* 0x000000665f6e7220 */ /* 0x002fe20000410000 */
[----:B--2---:R-:W-:Y:S02]  /*15910*/  FADD.FTZ R96, R0, R79 ;  /* 0x0000004f00607221 */ /* 0x004fe40000010000 */
[----:B------:R-:W-:Y:S02]  /*15920*/  FMUL.FTZ R103, R103, R112 ;  /* 0x0000007067677220 */ /* 0x000fe40000410000 */
[----:B------:R-:W1:Y:S02]  /*15930*/  SHFL.IDX PT, R111, R110, RZ, 0x1f ;  /* 0x00001fff6e6f7589 */ /* 0x000e6400000e0000 */
[----:B------:R-:W-:-:S02]  /*15940*/  FFMA.FTZ R96, R95, R103, R96 ;  /* 0x000000675f607223 */ /* 0x000fc40000010060 */
[----:B------:R-:W2:Y:S04]  /*15950*/  LDC R95, c[0x0][0x448] ;  /* 0x00011200ff5f7b82 */ /* 0x000ea80000000800 */
[----:B------:R-:W2:Y:S04]  /*15960*/  SHFL.IDX PT, R96, R96, RZ, 0x1f ;  /* 0x00001fff60607589 */ /* 0x000ea800000e0000 */
[----:B------:R-:W3:Y:S01]  /*15970*/  @!P0 LDC.64 R102, c[0x0][0x3c0] ;  /* 0x0000f000ff668b82 */ /* 0x000ee20000000a00 */
[----:B0-----:R-:W-:-:S04]  /*15980*/  @!P0 IMAD.WIDE R108, R74, 0x4, R108 ;  /* 0x000000044a6c8825 */ /* 0x001fc800078e026c */
[----:B-1----:R-:W-:-:S05]  /*15990*/  FMUL.FTZ R0, R111, R111 ;  /* 0x0000006f6f007220 */ /* 0x002fca0000410000 */
[----:B------:R-:W-:Y:S01]  /*159a0*/  FSEL R79, R0, RZ, P3 ;  /* 0x000000ff004f7208 */ /* 0x000fe20001800000 */
[----:B--2---:R-:W-:-:S04]  /*159b0*/  FFMA.FTZ R0, R96, UR15, R95 ;  /* 0x0000000f60007c23 */ /* 0x004fc8000801005f */
        /* <DEDUP_REMOVED lines=16> */
[--C-:B------:R-:W-:Y:S01]  /*15ac0*/  FADD.FTZ R77, R48, -R149.reuse ;  /* 0x80000095304d7221 */ /* 0x100fe20000010000 */
[----:B------:R-:W-:Y:S01]  /*15ad0*/  SHF.L.U32 R96, R105, 0x10, RZ ;  /* 0x0000001069607819 */ /* 0x000fe200000006ff */
[----:B------:R-:W-:Y:S02]  /*15ae0*/  IMAD.U32 R102, R5, 0x10000, RZ ;  /* 0x0001000005667824 */ /* 0x000fe400078e00ff */
[--C-:B------:R-:W-:Y:S01]  /*15af0*/  FADD.FTZ R103, R55, -R149.reuse ;  /* 0x8000009537677221 */ /* 0x100fe20000010000 */
[----:B------:R-:W-:Y:S01]  /*15b00*/  FMUL.FTZ R79, R0, R79 ;  /* 0x0000004f004f7220 */ /* 0x000fe20000410000 */
[----:B------:R-:W-:Y:S01]  /*15b10*/  SHF.L.U32 R76, R104, 0x10, RZ ;  /* 0x00000010684c7819 */ /* 0x000fe200000006ff */
[----:B------:R-:W-:Y:S02]  /*15b20*/  IMAD.U32 R78, R4, 0x10000, RZ ;  /* 0x00010000044e7824 */ /* 0x000fe400078e00ff */
[C---:B------:R-:W-:Y:S01]  /*15b30*/  FMUL.FTZ R77, R0.reuse, R77 ;  /* 0x0000004d004d7220 */ /* 0x040fe20000410000 */
[----:B------:R-:W-:Y:S01]  /*15b40*/  FFMA.FTZ R108, R79, R96, R102 ;  /* 0x000000604f6c7223 */ /* 0x000fe20000010066 */
[----:B------:R-:W-:Y:S01]  /*15b50*/  FMUL.FTZ R109, R0, R103 ;  /* 0x00000067006d7220 */ /* 0x000fe20000410000 */
[--C-:B------:R-:W-:Y:S01]  /*15b60*/  FADD.FTZ R79, R54, -R149.reuse ;  /* 0x80000095364f7221 */ /* 0x100fe20000010000 */
[----:B------:R-:W0:Y:S01]  /*15b70*/  LDC.64 R102, c[0x0][0x428] ;  /* 0x00010a00ff667b82 */ /* 0x000e220000000a00 */
[----:B------:R-:W-:Y:S01]  /*15b80*/  FFMA.FTZ R76, R77, R76, R78 ;  /* 0x0000004c4d4c7223 */ /* 0x000fe2000001004e */
[----:B------:R-:W-:Y:S01]  /*15b90*/  FADD.FTZ R77, R52, -R149 ;  /* 0x80000095344d7221 */ /* 0x000fe20000010000 */
[----:B------:R-:W-:Y:S01]  /*15ba0*/  SHF.L.U32 R148, R133, 0x10, RZ ;  /* 0x0000001085947819 */ /* 0x000fe200000006ff */
[----:B------:R-:W-:Y:S01]  /*15bb0*/  IMAD.U32 R150, R132, 0x10000, RZ ;  /* 0x0001000084967824 */ /* 0x000fe200078e00ff */
[----:B------:R-:W-:Y:S01]  /*15bc0*/  SHF.L.U32 R78, R106, 0x10, RZ ;  /* 0x000000106a4e7819 */ /* 0x000fe200000006ff */
[----:B------:R-:W-:Y:S01]  /*15bd0*/  IMAD.U32 R96, R6, 0x10000, RZ ;  /* 0x0001000006607824 */ /* 0x000fe200078e00ff */
[----:B------:R-:W-:Y:S01]  /*15be0*/  SHF.L.U32 R110, R107, 0x10, RZ ;  /* 0x000000106b6e7819 */ /* 0x000fe200000006ff */
[----:B------:R-:W-:-:S02]  /*15bf0*/  IMAD.U32 R112, R7, 0x10000, RZ ;  /* 0x0001000007707824 */ /* 0x000fc400078e00ff */
[C---:B------:R-:W-:Y:S01]  /*15c00*/  FMUL.FTZ R77, R0.reuse, R77 ;  /* 0x0000004d004d7220 */ /* 0x040fe20000410000 */
[----:B------:R-:W-:Y:S01]  /*15c10*/  FMUL.FTZ R79, R0, R79 ;  /* 0x0000004f004f7220 */ /* 0x000fe20000410000 */
[----:B------:R-:W-:Y:S01]  /*15c20*/  FFMA.FTZ R152, R109, R148, R150 ;  /* 0x000000946d987223 */ /* 0x000fe20000010096 */
[--C-:B------:R-:W-:Y:S01]  /*15c30*/  FADD.FTZ R109, R53, -R149.reuse ;  /* 0x80000095356d7221 */ /* 0x100fe20000010000 */
[----:B------:R-:W-:Y:S01]  /*15c40*/  FFMA.FTZ R113, R77, R78, R96 ;  /* 0x0000004e4d717223 */ /* 0x000fe20000010060 */
[----:B------:R-:W-:Y:S01]  /*15c50*/  FFMA.FTZ R147, R79, R110, R112 ;  /* 0x0000006e4f937223 */ /* 0x000fe20000010070 */
        /* <DEDUP_REMOVED lines=8> */
[----:B------:R-:W-:Y:S01]  /*15ce0*/  FMUL.FTZ R79, R0, R79 ;  /* 0x0000004f004f7220 */ /* 0x000fe20000410000 */
[----:B------:R-:W-:Y:S02]  /*15cf0*/  IMAD.U32 R96, R138, 0x10000, RZ ;  /* 0x000100008a607824 */ /* 0x000fe400078e00ff */
[----:B------:R-:W-:Y:S01]  /*15d00*/  FMUL.FTZ R77, R0, R77 ;  /* 0x0000004d004d7220 */ /* 0x000fe20000410000 */
[----:B------:R-:W-:Y:S01]  /*15d10*/  FFMA.FTZ R148, R109, R148, R150 ;  /* 0x000000946d947223 */ /* 0x000fe20000010096 */
[----:B------:R-:W-:Y:S01]  /*15d20*/  FFMA.FTZ R111, R79, R110, R112 ;  /* 0x0000006e4f6f7223 */ /* 0x000fe20000010070 */
[----:B------:R-:W-:Y:S01]  /*15d30*/  F2FP.BF16.F32.PACK_AB R79, R152, R147 ;  /* 0x00000093984f723e */ /* 0x000fe200000010ff */
[----:B------:R-:W-:Y:S01]  /*15d40*/  FFMA.FTZ R109, R77, R78, R96 ;  /* 0x0000004e4d6d7223 */ /* 0x000fe20000010060 */
[----:B0-----:R-:W-:Y:S01]  /*15d50*/  IMAD.WIDE.U32 R102, R95, 0x10, R102 ;  /* 0x000000105f667825 */ /* 0x001fe200078e0066 */
[----:B------:R-:W-:Y:S02]  /*15d60*/  F2FP.BF16.F32.PACK_AB R78, R148, R113 ;  /* 0x00000071944e723e */ /* 0x000fe400000010ff */
[----:B------:R-:W-:-:S02]  /*15d70*/  F2FP.BF16.F32.PACK_AB R77, R111, R108 ;  /* 0x0000006c6f4d723e */ /* 0x000fc400000010ff */
[----:B------:R-:W-:Y:S02]  /*15d80*/  F2FP.BF16.F32.PACK_AB R76, R109, R76 ;  /* 0x0000004c6d4c723e */ /* 0x000fe400000010ff */
[----:B------:R-:W-:-:S03]  /*15d90*/  IADD3 R95, PT, PT, R95, 0x100, RZ ;  /* 0x000001005f5f7810 */ /* 0x000fc60007ffe0ff */
[----:B------:R0:W-:Y:S04]  /*15da0*/  STG.E.128 desc[UR8][R102.64], R76 ;  /* 0x0000004c66007986 */ /* 0x0001e8000c101d08 */
.L_x_8004:
[----:B------:R-:W-:Y:S05]  /*15db0*/  BSYNC.RECONVERGENT B0 ;  /* 0x0000000000007941 */ /* 0x000fea0003800200 */
.L_x_8003:
[----:B------:R-:W-:Y:S04]  /*15dc0*/  BSSY.RECONVERGENT B0, `(.L_x_8005) ;  /* 0x0000032000007945 */ /* 0x000fe80003800200 */
[----:B------:R-:W-:Y:S05]  /*15dd0*/  @!P1 BRA `(.L_x_8006) ;  /* 0x0000000000c09947 */ /* 0x000fea0003800000 */
[--C-:B0-----:R-:W-:Y:S01]  /*15de0*/  FADD.FTZ R79, R58, -R149.reuse ;  /* 0x800000953a4f7221 */ /* 0x101fe20000010000 */
[--C-:B------:R-:W-:Y:S01]  /*15df0*/  FADD.FTZ R77, R56, -R149.reuse ;  /* 0x80000095384d7221 */ /* 0x100fe20000010000 */
[----:B------:R-:W-:Y:S01]  /*15e00*/  SHF.L.U32 R102, R17, 0x10, RZ ;  /* 0x0000001011667819 */ /* 0x000fe200000006ff */
[--C-:B------:R-:W-:Y:S01]  /*15e10*/  FADD.FTZ R103, R63, -R149.reuse ;  /* 0x800000953f677221 */ /* 0x100fe20000010000 */
[----:B------:R-:W-:Y:S02]  /*15e20*/  IMAD.U32 R96, R13, 0x10000, RZ ;  /* 0x000100000d607824 */ /* 0x000fe400078e00ff */
        /* <DEDUP_REMOVED lines=34> */
[----:B0-----:R-:W-:-:S04]  /*16050*/  IMAD.WIDE.U32 R102, R95, 0x10, R102 ;  /* 0x000000105f667825 */ /* 0x001fc800078e0066 */
[----:B------:R-:W-:Y:S01]  /*16060*/  FFMA.FTZ R111, R79, R110, R112 ;  /* 0x0000006e4f6f7223 */ /* 0x000fe20000010070 */
[----:B------:R-:W-:Y:S01]  /*16070*/  FFMA.FTZ R109, R77, R78, R96 ;  /* 0x0000004e4d6d7223 */ /* 0x000fe20000010060 */
[----:B------:R-:W-:Y:S01]  /*16080*/  F2FP.BF16.F32.PACK_AB R79, R152, R147 ;  /* 0x00000093984f723e */ /* 0x000fe200000010ff */
[----:B------:R-:W-:Y:S01]  /*16090*/  VIADD R95, R95, 0x100 ;  /* 0x000001005f5f7836 */ /* 0x000fe20000000000 */
[----:B------:R-:W-:Y:S02]  /*160a0*/  F2FP.BF16.F32.PACK_AB R78, R148, R113 ;  /* 0x00000071944e723e */ /* 0x000fe400000010ff */
[----:B------:R-:W-:Y:S02]  /*160b0*/  F2FP.BF16.F32.PACK_AB R77, R111, R108 ;  /* 0x0000006c6f4d723e */ /* 0x000fe400000010ff */
[----:B------:R-:W-:-:S05]  /*160c0*/  F2FP.BF16.F32.PACK_AB R76, R109, R76 ;  /* 0x0000004c6d4c723e */ /* 0x000fca00000010ff */
[----:B------:R1:W-:Y:S02]  /*160d0*/  STG.E.128 desc[UR8][R102.64], R76 ;  /* 0x0000004c66007986 */ /* 0x0003e4000c101d08 */
.L_x_8006:
[----:B------:R-:W-:Y:S05]  /*160e0*/  BSYNC.RECONVERGENT B0 ;  /* 0x0000000000007941 */ /* 0x000fea0003800200 */
.L_x_8005:
        /* <DEDUP_REMOVED lines=8> */
[--C-:B------:R-:W-:Y:S01]  /*16170*/  FADD.FTZ R147, R70, -R149.reuse ;  /* 0x8000009546937221 */ /* 0x100fe20000010000 */
[----:B------:R-:W-:Y:S01]  /*16180*/  SHF.L.U32 R110, R26, 0x10, RZ ;  /* 0x000000101a6e7819 */ /* 0x000fe200000006ff */
[----:B------:R-:W-:Y:S01]  /*16190*/  FFMA.FTZ R96, R77, R76, R78 ;  /* 0x0000004c4d607223 */ /* 0x000fe2000001004e */
[--C-:B------:R-:W-:Y:S01]  /*161a0*/  FADD.FTZ R79, R65, -R149.reuse ;  /* 0x80000095414f7221 */ /* 0x100fe20000010000 */
[----:B------:R-:W0:Y:S01]  /*161b0*/  LDC.64 R76, c[0x0][0x428] ;  /* 0x00010a00ff4c7b82 */ /* 0x000e220000000a00 */
[--C-:B------:R-:W-:Y:S01]  /*161c0*/  FADD.FTZ R109, R67, -R149.reuse ;  /* 0x80000095436d7221 */ /* 0x100fe20000010000 */
[--C-:B------:R-:W-:Y:S01]  /*161d0*/  FADD.FTZ R113, R69, -R149.reuse ;  /* 0x8000009545717221 */ /* 0x100fe20000010000 */
[----:B------:R-:W-:Y:S01]  /*161e0*/  SHF.L.U32 R78, R25, 0x10, RZ ;  /* 0x00000010194e7819 */ /* 0x000fe200000006ff */
[----:B------:R-:W-:Y:S01]  /*161f0*/  IMAD.U32 R112, R30, 0x10000, RZ ;  /* 0x000100001e707824 */ /* 0x000fe200078e00ff */
[----:B------:R-:W-:Y:S01]  /*16200*/  SHF.L.U32 R148, R27, 0x10, RZ ;  /* 0x000000101b947819 */ /* 0x000fe200000006ff */
[----:B------:R-:W-:Y:S01]  /*16210*/  FMUL.FTZ R111, R0, R111 ;  /* 0x0000006f006f7220 */ /* 0x000fe20000410000 */
        /* <DEDUP_REMOVED lines=22> */
[----:B0-----:R-:W-:-:S04]  /*16380*/  IMAD.WIDE.U32 R102, R95, 0x10, R76 ;  /* 0x000000105f667825 */ /* 0x001fc800078e004c */
[----:B------:R-:W-:Y:S01]  /*16390*/  FFMA.FTZ R152, R149, R152, R154 ;  /* 0x0000009895987223 */ /* 0x000fe2000001009a */
[----:B------:R-:W-:Y:S01]  /*163a0*/  FFMA.FTZ R109, R79, R0, R78 ;  /* 0x000000004f6d7223 */ /* 0x000fe2000001004e */
[----:B------:R-:W-:Y:S02]  /*163b0*/  F2FP.BF16.F32.PACK_AB R77, R111, R108 ;  /* 0x0000006c6f4d723e */ /* 0x000fe400000010ff */
[----:B------:R-:W-:Y:S02]  /*163c0*/  F2FP.BF16.F32.PACK_AB R78, R113, R112 ;  /* 0x00000070714e723e */ /* 0x000fe400000010ff */
[----:B------:R-:W-:Y:S02]  /*163d0*/  F2FP.BF16.F32.PACK_AB R79, R152, R147 ;  /* 0x00000093984f723e */ /* 0x000fe400000010ff */
[----:B------:R-:W-:-:S05]  /*163e0*/  F2FP.BF16.F32.PACK_AB R76, R109, R96 ;  /* 0x000000606d4c723e */ /* 0x000fca00000010ff */
[----:B------:R2:W-:Y:S02]  /*163f0*/  STG.E.128 desc[UR8][R102.64], R76 ;  /* 0x0000004c66007986 */ /* 0x0005e4000c101d08 */
.L_x_8007:
[----:B------:R-:W-:Y:S05]  /*16400*/  BSYNC.RECONVERGENT B0 ;  /* 0x0000000000007941 */ /* 0x000fea0003800200 */
.L_x_8002:
[----:B012---:R-:W0:Y:S01]  /*16410*/  LDC.64 R76, c[0x0][0x380] ;  /* 0x0000e000ff4c7b82 */ /* 0x007e220000000a00 */
[----:B------:R-:W-:Y:S01]  /*16420*/  UPLOP3.LUT UP1, UPT, UPT, UPT, UP1, 0x40, 0x4 ;  /* 0x000000000004789c */ /* 0x000fe20003f2e810 */
[----:B0-----:R-:W-:-:S04]  /*16430*/  IADD3 R74, PT, PT, R74, R76, RZ ;  /* 0x0000004c4a4a7210 */ /* 0x001fc80007ffe0ff */
[----:B------:R-:W-:-:S13]  /*16440*/  ISETP.GE.AND P0, PT, R74, R77, PT ;  /* 0x0000004d4a00720c */ /* 0x000fda0003f06270 */
[----:B------:R-:W-:Y:S05]  /*16450*/  @!P0 BRA `(.L_x_8008) ;  /* 0xfffffea800ac8947 */ /* 0x000fea000383ffff */
[----:B------:R-:W-:Y:S05]  /*16460*/  EXIT ;  /* 0x000000000000794d */ /* 0x000fea0003800000 */
.L_x_8009:
        /* <DEDUP_REMOVED lines=9> */
.L_x_20965:


//--------------------- .text._ZN10layer_norm13ln_fwd_kernelINS_13Kernel_traitsI13__nv_bfloat16S2_fS2_fjLj6144ELj1ELj1ELj8ELj16ENS_18Kernel_traits_baseILj6144ES2_S2_fS2_fjLj256EEEEELb1ELb1ELb1ELb1EEEvNS_9FwdParamsE --------------------------
	.section	.text._ZN10layer_norm13ln_fwd_kernelINS_13Kernel_traitsI13__nv_bfloat16S2_fS2_fjLj6144ELj1ELj1ELj8ELj16ENS_18Kernel_traits_baseILj6144ES2_S2_fS2_fjLj256EEEEELb1ELb1ELb1ELb1EEEvNS_9FwdParamsE,"ax",@progbits
	.align	128
        .global         _ZN10layer_norm13ln_fwd_kernelINS_13Kernel_traitsI13__nv_bfloat16S2_fS2_fjLj6144ELj1ELj1ELj8ELj16ENS_18Kernel_traits_baseILj6144ES2_S2_fS2_fjLj256EEEEELb1ELb1ELb1ELb1EEEvNS_9FwdParamsE
        .type           _ZN10layer_norm13ln_fwd_kernelINS_13Kernel_traitsI13__nv_bfloat16S2_fS2_fjLj6144ELj1ELj1ELj8ELj16ENS_18Kernel_traits_baseILj6144ES2_S2_fS2_fjLj256EEEEELb1ELb1ELb1ELb1EEEvNS_9FwdParamsE,@function
        .size           _ZN10layer_norm13ln_fwd_kernelINS_13Kernel_traitsI13__nv_bfloat16S2_fS2_fjLj6144ELj1ELj1ELj8ELj16ENS_18Kernel_traits_baseILj6144ES2_S2_fS2_fjLj256EEEEELb1ELb1ELb1ELb1EEEvNS_9FwdParamsE,(.L_x_20966 - _ZN10layer_norm13ln_fwd_kernelINS_13Kernel_traitsI13__nv_bfloat16S2_fS2_fjLj6144ELj1ELj1ELj8ELj16ENS_18Kernel_traits_baseILj6144ES2_S2_fS2_fjLj256EEEEELb1ELb1ELb1ELb1EEEvNS_9FwdParamsE)
        .other          _ZN10layer_norm13ln_fwd_kernelINS_13Kernel_traitsI13__nv_bfloat16S2_fS2_fjLj6144ELj1ELj1ELj8ELj16ENS_18Kernel_traits_baseILj6144ES2_S2_fS2_fjLj256EEEEELb1ELb1ELb1ELb1EEEvNS_9FwdParamsE,@"STO_CUDA_ENTRY STV_DEFAULT"
_ZN10layer_norm13ln_fwd_kernelINS_13Kernel_traitsI13__nv_bfloat16S2_fS2_fjLj6144ELj1ELj1ELj8ELj16ENS_18Kernel_traits_baseILj6144ES2_S2_fS2_fjLj256EEEEELb1ELb1ELb1ELb1EEEvNS_9FwdParamsE:
.text._ZN10layer_norm13ln_fwd_kernelINS_13Kernel_traitsI13__nv_bfloat16S2_fS2_fjLj6144ELj1ELj1ELj8ELj16ENS_18Kernel_traits_baseILj6144ES2_S2_fS2_fjLj256EEEEELb1ELb1ELb1ELb1EEEvNS_9FwdParamsE:
        /* <DEDUP_REMOVED lines=40> */
[----:B------:R-:W-:Y:S01]  /*0280*/  VIADD R46, R2, 0x9e3779b9 ;  /* 0x9e3779b9022e7836 */ /* 0x000fe20000000000 */
[----:B------:R-:W-:Y:S01]  /*0290*/  @P0 MOV R58, R39 ;  /* 0x00000027003a0202 */ /* 0x000fe20000000f00 */
[----:B------:R-:W-:Y:S01]  /*02a0*/  VIADD R44, R3, 0xbb67ae85 ;  /* 0xbb67ae85032c7836 */ /* 0x000fe20000000000 */
[----:B------:R-:W-:Y:S01]  /*02b0*/  @P1 IADD3.X R48, PT, PT, RZ, R41, RZ, P2, !PT ;  /* 0x00000029ff301210 */ /* 0x000fe200017fe4ff */
[----:B------:R-:W-:Y:S01]  /*02c0*/  @P0 IMAD.MOV.U32 R56, RZ, RZ, R37 ;  /* 0x000000ffff380224 */ /* 0x000fe200078e0025 */
[----:B------:R-:W-:Y:S01]  /*02d0*/  @P0 MOV R63, R28 ;  /* 0x0000001c003f0202 */ /* 0x000fe20000000f00 */
[----:B------:R-:W-:Y:S01]  /*02e0*/  @P0 IMAD.MOV.U32 R59, RZ, RZ, R32 ;  /* 0x000000ffff3b0224 */ /* 0x000fe200078e0020 */
[----:B------:R-:W-:Y:S01]  /*02f0*/  SHF.R.U64 R102, R101, 0x2, R48 ;  /* 0x0000000265667819 */ /* 0x000fe20000001230 */
[----:B------:R-:W-:Y:S01]  /*0300*/  @P0 IMAD.MOV.U32 R61, RZ, RZ, R34 ;  /* 0x000000ffff3d0224 */ /* 0x000fe200078e0022 */
[----:B------:R-:W-:Y:S01]  /*0310*/  SHF.R.U32.HI R53, RZ, 0x2, R48 ;  /* 0x00000002ff357819 */ /* 0x000fe20000011630 */
[----:B------:R-:W-:Y:S01]  /*0320*/  @P0 IMAD.MOV.U32 R64, RZ, RZ, R29 ;  /* 0x000000ffff400224 */ /* 0x000fe200078e001d */
[----:B------:R-:W-:Y:S01]  /*0330*/  @P0 MOV R65, R30 ;  /* 0x0000001e00410202 */ /* 0x000fe20000000f00 */
[----:B------:R-:W-:Y:S01]  /*0340*/  IMAD.HI.U32 R41, R102, -0x2daee0ad, RZ ;  /* 0xd2511f5366297827 */ /* 0x000fe200078e00ff */
[----:B------:R-:W-:-:S02]  /*0350*/  @P0 MOV R68, R25 ;  /* 0x0000001900440202 */ /* 0x000fc40000000f00 */
[----:B------:R-:W-:Y:S02]  /*0360*/  @!P0 CS2R R14, SRZ ;  /* 0x00000000000e8805 */ /* 0x000fe4000001ff00 */
[----:B------:R-:W-:Y:S01]  /*0370*/  @P0 MOV R70, R27 ;  /* 0x0000001b00460202 */ /* 0x000fe20000000f00 */
        /* <DEDUP_REMOVED lines=11> */
[----:B------:R-:W-:Y:S02]  /*0430*/  @!P0 CS2R R4, SRZ ;  /* 0x0000000000048805 */ /* 0x000fe4000001ff00 */
[-C--:B------:R-:W-:Y:S01]  /*0440*/  @P0 MOV R77, R16.reuse ;  /* 0x00000010004d0202 */ /* 0x080fe20000000f00 */
[----:B------:R-:W-:Y:S01]  /*0450*/  UPLOP3.LUT UP0, UPT, UPT, UPT, UPT, 0x40, 0x4 ;  /* 0x000000000004789c */ /* 0x000fe20003f0e870 */
[----:B------:R-:W-:Y:S01]  /*0460*/  IMAD.HI.U32 R42, R0, -0x2daee0ad, RZ ;  /* 0xd2511f53002a7827 */ /* 0x000fe200078e00ff */
[----:B------:R-:W-:Y:S01]  /*0470*/  LOP3.LUT R40, R46, R43, R40, 0x96, !PT ;  /* 0x0000002b2e287212 */ /* 0x000fe200078e9628 */
[----:B------:R-:W0:Y:S01]  /*0480*/  LDCU UR10, c[0x0][0x404] ;  /* 0x00008080ff0a77ac */ /* 0x000e220008000800 */
[----:B------:R-:W-:Y:S01]  /*0490*/  IADD3 R46, PT, PT, R3, 0x76cf5d0a, RZ ;  /* 0x76cf5d0a032e7810 */ /* 0x000fe20007ffe0ff */
[----:B------:R-:W-:Y:S01]  /*04a0*/  IMAD R41, R41, -0x326172a9, RZ ;  /* 0xcd9e8d5729297824 */ /* 0x000fe200078e02ff */
[----:B------:R-:W-:Y:S01]  /*04b0*/  LOP3.LUT R42, R44, R45, R42, 0x96, !PT ;  /* 0x0000002d2c2a7212 */ /* 0x000fe200078e962a */
[----:B------:R-:W-:Y:S01]  /*04c0*/  IMAD R45, R0, -0x2daee0ad, RZ ;  /* 0xd2511f53002d7824 */ /* 0x000fe200078e02ff */
[-C--:B------:R-:W-:Y:S01]  /*04d0*/  @P0 MOV R80, R19.reuse ;  /* 0x0000001300500202 */ /* 0x080fe20000000f00 */
[----:B------:R-:W-:Y:S01]  /*04e0*/  IMAD.HI.U32 R44, R40, -0x2daee0ad, RZ ;  /* 0xd2511f53282c7827 */ /* 0x000fe200078e00ff */
[----:B------:R-:W-:Y:S01]  /*04f0*/  @!P0 MOV R77, R16 ;  /* 0x00000010004d8202 */ /* 0x000fe20000000f00 */
[----:B------:R-:W1:Y:S01]  /*0500*/  LDCU.U8 UR11, c[0x0][0x410] ;  /* 0x00008200ff0b77ac */ /* 0x000e620008000000 */
[----:B------:R-:W-:Y:S01]  /*0510*/  @!P0 MOV R80, R19 ;  /* 0x0000001300508202 */ /* 0x000fe20000000f00 */
[----:B------:R-:W-:Y:S01]  /*0520*/  IMAD.HI.U32 R0, R42, -0x326172a9, RZ ;  /* 0xcd9e8d572a007827 */ /* 0x000fe200078e00ff */
[----:B------:R-:W-:Y:S01]  /*0530*/  LOP3.LUT R44, R46, R45, R44, 0x96, !PT ;  /* 0x0000002d2e2c7212 */ /* 0x000fe200078e962c */
[----:B------:R-:W2:Y:S01]  /*0540*/  LDCU UR14, c[0x0][0x400] ;  /* 0x00008000ff0e77ac */ /* 0x000ea20008000800 */
[----:B------:R-:W-:Y:S01]  /*0550*/  IADD3 R46, PT, PT, R3, 0x32370b8f, RZ ;  /* 0x32370b8f032e7810 */ /* 0x000fe20007ffe0ff */
[----:B------:R-:W-:Y:S01]  /*0560*/  VIADD R43, R2, 0x3c6ef372 ;  /* 0x3c6ef372022b7836 */ /* 0x000fe20000000000 */
[----:B------:R-:W-:Y:S01]  /*0570*/  LOP3.LUT R101, R101, 0x3, RZ, 0xc0, !PT ;  /* 0x0000000365657812 */ /* 0x000fe200078ec0ff */
[----:B------:R-:W-:Y:S01]  /*0580*/  IMAD R45, R40, -0x2daee0ad, RZ ;  /* 0xd2511f53282d7824 */ /* 0x000fe200078e02ff */
[----:B------:R-:W-:Y:S01]  /*0590*/  PRMT R123, R80, 0x7632, R123 ;  /* 0x00007632507b7816 */ /* 0x000fe2000000007b */
[----:B------:R-:W-:Y:S01]  /*05a0*/  IMAD.HI.U32 R40, R44, -0x326172a9, RZ ;  /* 0xcd9e8d572c287827 */ /* 0x000fe200078e00ff */
[----:B------:R-:W-:Y:S01]  /*05b0*/  LOP3.LUT R0, R43, R41, R0, 0x96, !PT ;  /* 0x000000292b007212 */ /* 0x000fe200078e9600 */
[----:B------:R-:W3:Y:S01]  /*05c0*/  LDCU.64 UR12, c[0x0][0x408] ;  /* 0x00008100ff0c77ac */ /* 0x000ee20008000a00 */
[----:B------:R-:W-:Y:S01]  /*05d0*/  PRMT R126, R77, 0x7632, R126 ;  /* 0x000076324d7e7816 */ /* 0x000fe2000000007e */
[----:B------:R-:W-:Y:S01]  /*05e0*/  IMAD R41, R42, -0x326172a9, RZ ;  /* 0xcd9e8d572a297824 */ /* 0x000fe200078e02ff */
[----:B------:R-:W-:Y:S01]  /*05f0*/  PRMT R127, R15, 0x7632, R127 ;  /* 0x000076320f7f7816 */ /* 0x000fe2000000007f */
[----:B------:R-:W-:Y:S01]  /*0600*/  VIADD R43, R2, 0xdaa66d2b ;  /* 0xdaa66d2b022b7836 */ /* 0x000fe20000000000 */
[----:B------:R-:W-:Y:S01]  /*0610*/  PRMT R128, R14, 0x7632, R128 ;  /* 0x000076320e807816 */ /* 0x000fe20000000080 */
[----:B------:R-:W-:Y:S01]  /*0620*/  IMAD.HI.U32 R42, R0, -0x2daee0ad, RZ ;  /* 0xd2511f53002a7827 */ /* 0x000fe200078e00ff */
[----:B------:R-:W-:Y:S01]  /*0630*/  PRMT R129, R13, 0x7632, R129 ;  /* 0x000076320d817816 */ /* 0x000fe20000000081 */
[----:B------:R-:W4:Y:S01]  /*0640*/  LDCU.64 UR8, c[0x0][0x3a0] ;  /* 0x00007400ff0877ac */ /* 0x000f220008000a00 */
[----:B------:R-:W-:Y:S01]  /*0650*/  LOP3.LUT R40, R43, R41, R40, 0x96, !PT ;  /* 0x000000292b287212 */ /* 0x000fe200078e9628 */
[----:B------:R-:W-:Y:S01]  /*0660*/  IMAD R41, R44, -0x326172a9, RZ ;  /* 0xcd9e8d572c297824 */ /* 0x000fe200078e02ff */
[----:B------:R-:W-:Y:S01]  /*0670*/  LOP3.LUT R42, R46, R45, R42, 0x96, !PT ;  /* 0x0000002d2e2a7212 */ /* 0x000fe200078e962a */
[----:B------:R-:W-:Y:S01]  /*0680*/  IMAD R44, R0, -0x2daee0ad, RZ ;  /* 0xd2511f53002c7824 */ /* 0x000fe200078e02ff */
[----:B------:R-:W-:Y:S01]  /*0690*/  PRMT R130, R12, 0x7632, R130 ;  /* 0x000076320c827816 */ /* 0x000fe20000000082 */
[----:B------:R-:W-:Y:S01]  /*06a0*/  VIADD R46, R3, 0xed9eba14 ;  /* 0xed9eba14032e7836 */ /* 0x000fe20000000000 */
[----:B------:R-:W-:Y:S01]  /*06b0*/  PRMT R131, R11, 0x7632, R131 ;  /* 0x000076320b837816 */ /* 0x000fe20000000083 */
[----:B------:R-:W-:Y:S01]  /*06c0*/  IMAD.HI.U32 R43, R40, -0x2daee0ad, RZ ;  /* 0xd2511f53282b7827 */ /* 0x000fe200078e00ff */
[----:B------:R-:W-:-:S02]  /*06d0*/  PRMT R132, R10, 0x7632, R132 ;  /* 0x000076320a847816 */ /* 0x000fc40000000084 */
[----:B------:R-:W-:Y:S01]  /*06e0*/  PRMT R133, R9, 0x7632, R133 ;  /* 0x0000763209857816 */ /* 0x000fe20000000085 */
[----:B------:R-:W-:Y:S01]  /*06f0*/  IMAD.HI.U32 R0, R42, -0x326172a9, RZ ;  /* 0xcd9e8d572a007827 */ /* 0x000fe200078e00ff */
[----:B------:R-:W-:Y:S02]  /*0700*/  LOP3.LUT R43, R46, R44, R43, 0x96, !PT ;  /* 0x0000002c2e2b7212 */ /* 0x000fe400078e962b */
[C---:B------:R-:W-:Y:S01]  /*0710*/  IADD3 R46, PT, PT, R2.reuse, 0x1715609d, RZ ;  /* 0x1715609d022e7810 */ /* 0x040fe20007ffe0ff */
[----:B------:R-:W-:Y:S01]  /*0720*/  VIADD R45, R2, 0x78dde6e4 ;  /* 0x78dde6e4022d7836 */ /* 0x000fe20000000000 */
[----:B------:R-:W-:Y:S01]  /*0730*/  PRMT R134, R8, 0x7632, R134 ;  /* 0x0000763208867816 */ /* 0x000fe20000000086 */
[----:B------:R-:W-:Y:S01]  /*0740*/  VIADD R44, R3, 0xa9066899 ;  /* 0xa9066899032c7836 */ /* 0x000fe20000000000 */
[----:B------:R-:W-:Y:S01]  /*0750*/  PRMT R135, R7, 0x7632, R135 ;  /* 0x0000763207877816 */ /* 0x000fe20000000087 */
[----:B------:R-:W-:Y:S01]  /*0760*/  @P0 IMAD.MOV.U32 R66, RZ, RZ, R31 ;  /* 0x000000ffff420224 */ /* 0x000fe200078e001f */
[----:B------:R-:W-:Y:S01]  /*0770*/  LOP3.LUT R0, R45, R41, R0, 0x96, !PT ;  /* 0x000000292d007212 */ /* 0x000fe200078e9600 */
[----:B------:R-:W-:Y:S01]  /*0780*/  IMAD R45, R40, -0x2daee0ad, RZ ;  /* 0xd2511f53282d7824 */ /* 0x000fe200078e02ff */
[----:B------:R-:W-:Y:S01]  /*0790*/  PRMT R136, R6, 0x7632, R136 ;  /* 0x0000763206887816 */ /* 0x000fe20000000088 */
[----:B------:R-:W-:Y:S01]  /*07a0*/  IMAD R41, R42, -0x326172a9, RZ ;  /* 0xcd9e8d572a297824 */ /* 0x000fe200078e02ff */
[----:B------:R-:W-:Y:S01]  /*07b0*/  PRMT R137, R5, 0x7632, R137 ;  /* 0x0000763205897816 */ /* 0x000fe20000000089 */
[----:B------:R-:W-:Y:S01]  /*07c0*/  IMAD.HI.U32 R40, R43, -0x326172a9, RZ ;  /* 0xcd9e8d572b287827 */ /* 0x000fe200078e00ff */
[----:B------:R-:W-:-:S03]  /*07d0*/  PRMT R138, R4, 0x7632, R138 ;  /* 0x00007632048a7816 */ /* 0x000fc6000000008a */
[----:B------:R-:W-:Y:S01]  /*07e0*/  IMAD.HI.U32 R42, R0, -0x2daee0ad, RZ ;  /* 0xd2511f53002a7827 */ /* 0x000fe200078e00ff */
[----:B------:R-:W-:Y:S02]  /*07f0*/  LOP3.LUT R40, R46, R41, R40, 0x96, !PT ;  /* 0x000000292e287212 */ /* 0x000fe400078e9628 */
[----:B------:R-:W-:Y:S01]  /*0800*/  IADD3 R41, PT, PT, R2, -0x4ab325aa, RZ ;  /* 0xb54cda5602297810 */ /* 0x000fe20007ffe0ff */
[----:B------:R-:W-:Y:S01]  /*0810*/  VIADD R46, R3, 0x646e171e ;  /* 0x646e171e032e7836 */ /* 0x000fe20000000000 */
[----:B------:R-:W-:Y:S01]  /*0820*/  LOP3.LUT R42, R44, R45, R42, 0x96, !PT ;  /* 0x0000002d2c2a7212 */ /* 0x000fe200078e962a */
[----:B------:R-:W-:Y:S02]  /*0830*/  IMAD R45, R0, -0x2daee0ad, RZ ;  /* 0xd2511f53002d7824 */ /* 0x000fe400078e02ff */
        /* <DEDUP_REMOVED lines=11> */
[C---:B------:R-:W-:Y:S02]  /*08f0*/  VIADD R46, R3.reuse, 0x1fd5c5a3 ;  /* 0x1fd5c5a3032e7836 */ /* 0x040fe40000000000 */
        /* <DEDUP_REMOVED lines=8> */
[----:B------:R-:W-:Y:S02]  /*0980*/  @P0 IMAD.MOV.U32 R71, RZ, RZ, R20 ;  /* 0x000000ffff470224 */ /* 0x000fe400078e0014 */
[----:B------:R-:W-:Y:S01]  /*0990*/  @P0 IMAD.MOV.U32 R73, RZ, RZ, R22 ;  /* 0x000000ffff490224 */ /* 0x000fe200078e0016 */
[----:B------:R-:W-:Y:S01]  /*09a0*/  LOP3.LUT R0, R45, R41, R0, 0x96, !PT ;  /* 0x000000292d007212 */ /* 0x000fe200078e9600 */
[----:B------:R-:W-:Y:S02]  /*09b0*/  @P0 IMAD.MOV.U32 R76, RZ, RZ, R23 ;  /* 0x000000ffff4c0224 */ /* 0x000fe400078e0017 */
[----:B------:R-:W-:Y:S02]  /*09c0*/  @P0 IMAD.MOV.U32 R78, RZ, RZ, R17 ;  /* 0x000000ffff4e0224 */ /* 0x000fe400078e0011 */
[----:B------:R-:W-:-:S02]  /*09d0*/  @P0 IMAD.MOV.U32 R79, RZ, RZ, R18 ;  /* 0x000000ffff4f0224 */ /* 0x000fc400078e0012 */
[----:B------:R-:W-:Y:S02]  /*09e0*/  VIADD R44, R2, 0x8ff34781 ;  /* 0x8ff34781022c7836 */ /* 0x000fe40000000000 */
[----:B------:R-:W-:Y:S01]  /*09f0*/  IMAD R41, R40, -0x2daee0ad, RZ ;  /* 0xd2511f5328297824 */ /* 0x000fe200078e02ff */
[----:B------:R-:W-:Y:S01]  /*0a00*/  IADD3 R40, PT, PT, R3, -0x695add53, RZ ;  /* 0x96a522ad03287810 */ /* 0x000fe20007ffe0ff */
[----:B------:R-:W-:Y:S02]  /*0a10*/  IMAD R42, R42, -0x326172a9, RZ ;  /* 0xcd9e8d572a2a7824 */ /* 0x000fe400078e02ff */
[----:B------:R-:W-:-:S04]  /*0a20*/  IMAD.HI.U32 R89, R43, -0x326172a9, RZ ;  /* 0xcd9e8d572b597827 */ /* 0x000fc800078e00ff */
[----:B------:R-:W-:Y:S01]  /*0a30*/  IMAD.HI.U32 R96, R0, -0x2daee0ad, RZ ;  /* 0xd2511f5300607827 */ /* 0x000fe200078e00ff */
[----:B------:R-:W-:-:S03]  /*0a40*/  LOP3.LUT R89, R44, R42, R89, 0x96, !PT ;  /* 0x0000002a2c597212 */ /* 0x000fc600078e9659 */
[----:B------:R-:W-:Y:S01]  /*0a50*/  @P0 IMAD.MOV.U32 R55, RZ, RZ, R36 ;  /* 0x000000ffff370224 */ /* 0x000fe200078e0024 */
[----:B------:R-:W-:Y:S01]  /*0a60*/  @!P0 MOV R55, R36 ;  /* 0x0000002400378202 */ /* 0x000fe20000000f00 */
[----:B------:R-:W-:Y:S01]  /*0a70*/  @!P0 IMAD.MOV.U32 R56, RZ, RZ, R37 ;  /* 0x000000ffff388224 */ /* 0x000fe200078e0025 */
[----:B------:R-:W-:Y:S01]  /*0a80*/  LOP3.LUT R96, R40, R41, R96, 0x96, !PT ;  /* 0x0000002928607212 */ /* 0x000fe200078e9660 */
        /* <DEDUP_REMOVED lines=48> */
[----:B------:R-:W-:Y:S02]  /*0d90*/  PRMT R122, R71, 0x7632, R122 ;  /* 0x00007632477a7816 */ /* 0x000fe4000000007a */
[----:B------:R-:W-:Y:S02]  /*0da0*/  PRMT R124, R79, 0x7632, R124 ;  /* 0x000076324f7c7816 */ /* 0x000fe4000000007c */
[----:B01234-:R-:W-:-:S07]  /*0db0*/  PRMT R125, R78, 0x7632, R125 ;  /* 0x000076324e7d7816 */ /* 0x01ffce000000007d */
.L_x_8210:
[----:B------:R-:W0:Y:S01]  /*0dc0*/  LDC.64 R28, c[0x0][0x3f0] ;  /* 0x0000fc00ff1c7b82 */ /* 0x000e220000000a00 */
[----:B------:R-:W1:Y:S07]  /*0dd0*/  S2R R90, SR_TID.X ;  /* 0x00000000005a7919 */ /* 0x000e6e0000002100 */
[----:B------:R-:W2:Y:S08]  /*0de0*/  LDC R91, c[0x0][0x388] ;  /* 0x0000e200ff5b7b82 */ /* 0x000eb00000000800 */
[----:B------:R-:W3:Y:S01]  /*0df0*/  LDC.64 R30, c[0x0][0x3f8] ;  /* 0x0000fe00ff1e7b82 */ /* 0x000ee20000000a00 */
[----:B0-----:R-:W-:-:S05]  /*0e00*/  IMAD.WIDE R28, R52, 0x4, R28 ;  /* 0x00000004341c7825 */ /* 0x001fca00078e021c */
[----:B------:R3:W4:Y:S01]  /*0e10*/  LDG.E R0, desc[UR6][R28.64] ;  /* 0x000000061c007981 */ /* 0x000722000c1e1900 */
[----:B------:R-:W-:Y:S02]  /*0e20*/  HFMA2 R44, -RZ, RZ, 0, 0 ;  /* 0x00000000ff2c7431 */ /* 0x000fe400000001ff */
[----:B---3--:R-:W-:-:S05]  /*0e30*/  IMAD.WIDE R28, R52, 0x4, R30 ;  /* 0x00000004341c7825 */ /* 0x008fca00078e021e */
[----:B-----5:R0:W5:Y:S01]  /*0e40*/  LDG.E R92, desc[UR6][R28.64] ;  /* 0x000000061c5c7981 */ /* 0x020162000c1e1900 */
[----:B----4-:R-:W-:-:S13]  /*0e50*/  ISETP.GE.AND P1, PT, R0, 0x1, PT ;  /* 0x000000010000780c */ /* 0x010fda0003f26270 */
[----:B------:R-:W3:Y:S01]  /*0e60*/  @P1 LDC.64 R32, c[0x0][0x390] ;  /* 0x0000e400ff201b82 */ /* 0x000ee20000000a00 */
[----:B------:R-:W-:-:S04]  /*0e70*/  @P1 VIADD R34, R0, 0xffffffff ;  /* 0xffffffff00221836 */ /* 0x000fc80000000000 */
        /* <DEDUP_REMOVED lines=11> */
[----:B------:R-:W-:Y:S02]  /*0f30*/  VIADD R94, R3, 0x1fd5c5a3 ;  /* 0x1fd5c5a3035e7836 */ /* 0x000fe40000000000 */
[----:B------:R-:W-:Y:S01]  /*0f40*/  VIADD R95, R2, 0x78dde6e4 ;  /* 0x78dde6e4025f7836 */ /* 0x000fe20000000000 */
[----:B------:R-:W-:-:S03]  /*0f50*/  LEA.HI.SX32 R45, R33, R90, 0x1d ;  /* 0x0000005a212d7211 */ /* 0x000fc600078feaff */
[----:B0-----:R-:W-:Y:S05]  /*0f60*/  @!P0 BRA `(.L_x_8010) ;  /* 0x0000003000348947 */ /* 0x001fea0003800000 */
        /* <DEDUP_REMOVED lines=24> */
.L_x_8013:
        /* <DEDUP_REMOVED lines=12> */
.L_x_8014:
[----:B------:R-:W-:Y:S01]  /*11b0*/  IMAD.WIDE.U32 R30, R54, -0x326172a9, RZ ;  /* 0xcd9e8d57361e7825 */ /* 0x000fe200078e00ff */
[----:B------:R-:W-:Y:S02]  /*11c0*/  LOP3.LUT R34, R81, R29, R3, 0x96, !PT ;  /* 0x0000001d51227212 */ /* 0x000fe400078e9603 */
[C---:B------:R-:W-:Y:S01]  /*11d0*/  IADD3 R89, PT, PT, R2.reuse, -0x700cb87f, RZ ;  /* 0x8ff3478102597810 */ /* 0x040fe20007ffe0ff */
        /* <DEDUP_REMOVED lines=46> */
[----:B------:R-:W-:Y:S01]  /*14c0*/  HFMA2 R32, -RZ, RZ, 0, 0 ;  /* 0x00000000ff207431 */ /* 0x000fe200000001ff */
[----:B------:R-:W-:Y:S01]  /*14d0*/  LOP3.LUT R38, R31, R34, R29, 0x96, !PT ;  /* 0x000000221f267212 */ /* 0x000fe200078e961d */
[----:B------:R-:W-:Y:S02]  /*14e0*/  VIADD R29, R3, 0x96a522ad ;  /* 0x96a522ad031d7836 */ /* 0x000fe40000000000 */
[----:B------:R-:W-:-:S04]  /*14f0*/  IMAD.WIDE.U32 R98, R98, -0x326172a9, RZ ;  /* 0xcd9e8d5762627825 */ /* 0x000fc800078e00ff */
[----:B------:R-:W-:Y:S01]  /*1500*/  IMAD.WIDE.U32 R38, R38, -0x2daee0ad, RZ ;  /* 0xd2511f5326267825 */ /* 0x000fe200078e00ff */
[----:B------:R-:W-:-:S03]  /*1510*/  LOP3.LUT R89, R89, R28, R99, 0x96, !PT ;  /* 0x0000001c59597212 */ /* 0x000fc600078e9663 */
[----:B------:R-:W-:Y:S01]  /*1520*/  IMAD.MOV.U32 R28, RZ, RZ, R100 ;  /* 0x000000ffff1c7224 */ /* 0x000fe200078e0064 */
[----:B------:R-:W-:-:S07]  /*1530*/  LOP3.LUT R96, R29, R96, R39, 0x96, !PT ;  /* 0x000000601d607212 */ /* 0x000fce00078e9627 */
.L_x_8012:
        /* <DEDUP_REMOVED lines=11> */
.L_x_8011:
[----:B------:R-:W-:Y:S02]  /*15f0*/  IMAD.MOV.U32 R31, RZ, RZ, R32 ;  /* 0x000000ffff1f7224 */ /* 0x000fe400078e0020 */
        /* <DEDUP_REMOVED lines=14> */
.L_x_8017:
        /* <DEDUP_REMOVED lines=12> */
.L_x_8018:
        /* <DEDUP_REMOVED lines=38> */
[----:B------:R-:W-:-:S04]  /*1a00*/  IADD3 R31, PT, PT, R2, 0x5384540f, RZ ;  /* 0x5384540f021f7810 */ /* 0x000fc80007ffe0ff */
        /* <DEDUP_REMOVED lines=15> */
[----:B------:R-:W-:-:S05]  /*1b00*/  VIADD R29, R3, 0x96a522ad ;  /* 0x96a522ad031d7836 */ /* 0x000fca0000000000 */
[----:B------:R-:W-:Y:S01]  /*1b10*/  LOP3.LUT R96, R29, R96, R33, 0x96, !PT ;  /* 0x000000601d607212 */ /* 0x000fe200078e9621 */
[----:B------:R-:W-:Y:S01]  /*1b20*/  IMAD.MOV.U32 R29, RZ, RZ, R38 ;  /* 0x000000ffff1d7224 */ /* 0x000fe200078e0026 */
[----:B------:R-:W-:-:S07]  /*1b30*/  MOV R38, R32 ;  /* 0x0000002000267202 */ /* 0x000fce0000000f00 */
.L_x_8016:
        /* <DEDUP_REMOVED lines=12> */
.L_x_8015:
[----:B------:R-:W-:Y:S01]  /*1c00*/  IMAD.MOV.U32 R32, RZ, RZ, R31 ;  /* 0x000000ffff207224 */ /* 0x000fe200078e001f */
        /* <DEDUP_REMOVED lines=14> */
.L_x_8021:
        /* <DEDUP_REMOVED lines=12> */
.L_x_8022:
        /* <DEDUP_REMOVED lines=58> */
.L_x_8020:
        /* <DEDUP_REMOVED lines=11> */
.L_x_8019:
[----:B------:R-:W-:Y:S01]  /*2200*/  MOV R33, R32 ;  /* 0x0000002000217202 */ /* 0x000fe20000000f00 */
        /* <DEDUP_REMOVED lines=14> */
.L_x_8025:
        /* <DEDUP_REMOVED lines=12> */
.L_x_8026:
        /* <DEDUP_REMOVED lines=53> */
[----:B------:R-:W-:Y:S02]  /*2700*/  IADD3 R31, PT, PT, R3, -0x695add53, RZ ;  /* 0x96a522ad031f7810 */ /* 0x000fe40007ffe0ff */
[----:B------:R-:W-:Y:S02]  /*2710*/  LOP3.LUT R89, R89, R32, R99, 0x96, !PT ;  /* 0x0000002059597212 */ /* 0x000fe400078e9663 */
[----:B------:R-:W-:Y:S01]  /*2720*/  LOP3.LUT R96, R31, R96, R35, 0x96, !PT ;  /* 0x000000601f607212 */ /* 0x000fe200078e9623 */
[----:B------:R-:W-:Y:S02]  /*2730*/  IMAD.MOV.U32 R31, RZ, RZ, R38 ;  /* 0x000000ffff1f7224 */ /* 0x000fe400078e0026 */
[----:B------:R-:W-:-:S07]  /*2740*/  IMAD.MOV.U32 R38, RZ, RZ, R34 ;  /* 0x000000ffff267224 */ /* 0x000fce00078e0022 */
.L_x_8024:
        /* <DEDUP_REMOVED lines=12> */
.L_x_8023:
[----:B------:R-:W-:Y:S02]  /*2810*/  IMAD.MOV.U32 R34, RZ, RZ, R33 ;  /* 0x000000ffff227224 */ /* 0x000fe400078e0021 */
[----:B-----5:R-:W-:Y:S01]  /*2820*/  IMAD.MOV.U32 R32, RZ, RZ, R24 ;  /* 0x000000ffff207224 */ /* 0x020fe200078e0018 */
        /* <DEDUP_REMOVED lines=13> */
.L_x_8029:
        /* <DEDUP_REMOVED lines=12> */
.L_x_8030:
[----:B------:R-:W-:Y:S01]  /*29c0*/  IMAD.WIDE.U32 R34, R54, -0x326172a9, RZ ;  /* 0xcd9e8d5736227825 */ /* 0x000fe200078e00ff */
[----:B------:R-:W-:Y:S02]  /*29d0*/  LOP3.LUT R40, R81, R33, R3, 0x96, !PT ;  /* 0x0000002151287212 */ /* 0x000fe400078e9603 */
[----:B------:R-:W-:Y:S01]  /*29e0*/  IADD3 R39, PT, PT, R3, 0x76cf5d0a, RZ ;  /* 0x76cf5d0a03277810 */ /* 0x000fe20007ffe0ff */
        /* <DEDUP_REMOVED lines=52> */
[----:B------:R-:W-:Y:S01]  /*2d30*/  MOV R38, R34 ;  /* 0x0000002200267202 */ /* 0x000fe20000000f00 */
[----:B------:R-:W-:Y:S01]  /*2d40*/  IMAD.MOV.U32 R34, RZ, RZ, RZ ;  /* 0x000000ffff227224 */ /* 0x000fe200078e00ff */
[----:B------:R-:W-:-:S07]  /*2d50*/  LOP3.LUT R96, R33, R96, R35, 0x96, !PT ;  /* 0x0000006021607212 */ /* 0x000fce00078e9623 */
.L_x_8028:
        /* <DEDUP_REMOVED lines=11> */
.L_x_8027:
        /* <DEDUP_REMOVED lines=15> */
.L_x_8033:
        /* <DEDUP_REMOVED lines=12> */
.L_x_8034:
        /* <DEDUP_REMOVED lines=53> */
[----:B------:R-:W-:Y:S02]  /*3310*/  VIADD R33, R3, 0x96a522ad ;  /* 0x96a522ad03217836 */ /* 0x000fe40000000000 */
[----:B------:R-:W-:-:S03]  /*3320*/  IMAD.MOV.U32 R35, RZ, RZ, RZ ;  /* 0x000000ffff237224 */ /* 0x000fc600078e00ff */
[----:B------:R-:W-:Y:S02]  /*3330*/  LOP3.LUT R96, R33, R96, R37, 0x96, !PT ;  /* 0x0000006021607212 */ /* 0x000fe400078e9625 */
[----:B------:R-:W-:Y:S01]  /*3340*/  MOV R33, R38 ;  /* 0x0000002600217202 */ /* 0x000fe20000000f00 */
[----:B------:R-:W-:-:S07]  /*3350*/  IMAD.MOV.U32 R38, RZ, RZ, R36 ;  /* 0x000000ffff267224 */ /* 0x000fce00078e0024 */
.L_x_8032:
[----:B------:R-:W-:Y:S01]  /*3360*/  HFMA2 R36, -RZ, RZ, 0.1171875, 0 ;  /* 0x2f800000ff247431 */ /* 0x000fe200000001ff */
[----:B------:R-:W-:Y:S02]  /*3370*/  PRMT R34, R18, 0x7632, R34 ;  /* 0x0000763212227816 */ /* 0x000fe40000000022 */
        /* <DEDUP_REMOVED lines=9> */
[----:B------:R-:W-:-:S07]  /*3410*/  FFMA.FTZ R33, R34, R33, R25 ;  /* 0x0000002122217223 */ /* 0x000fce0000010019 */
.L_x_8031:
        /* <DEDUP_REMOVED lines=15> */
.L_x_8037:
        /* <DEDUP_REMOVED lines=12> */
.L_x_8038:
        /* <DEDUP_REMOVED lines=57> */
[----:B------:R-:W-:-:S07]  /*3960*/  HFMA2 R36, -RZ, RZ, 0, 0 ;  /* 0x00000000ff247431 */ /* 0x000fce00000001ff */
.L_x_8036:
        /* <DEDUP_REMOVED lines=11> */
.L_x_8035:
        /* <DEDUP_REMOVED lines=15> */
.L_x_8041:
        /* <DEDUP_REMOVED lines=12> */
.L_x_8042:
        /* <DEDUP_REMOVED lines=46> */
[----:B------:R-:W-:-:S04]  /*3eb0*/  IMAD.WIDE.U32 R36, R36, -0x326172a9, RZ ;  /* 0xcd9e8d5724247825 */ /* 0x000fc800078e00ff */
[----:B------:R-:W-:Y:S01]  /*3ec0*/  VIADD R39, R3, 0xdb3d7428 ;  /* 0xdb3d742803277836 */ /* 0x000fe20000000000 */
[----:B------:R-:W-:-:S04]  /*3ed0*/  LOP3.LUT R35, R35, R46, R37, 0x96, !PT ;  /* 0x0000002e23237212 */ /* 0x000fc800078e9625 */
        /* <DEDUP_REMOVED lines=9> */
.L_x_8040:
        /* <DEDUP_REMOVED lines=11> */
[----:B------:R-:W-:Y:S01]  /*4020*/  FFMA.FTZ R35, R36, R35, R27 ;  /* 0x0000002324237223 */ /* 0x000fe2000001001b */
[----:B------:R-:W-:Y:S06]  /*4030*/  BRA `(.L_x_8039) ;  /* 0x00000030001c7947 */ /* 0x000fec0003800000 */
.L_x_8010:
[----:B------:R-:W-:Y:S01]  /*4040*/  IMAD.MOV.U32 R30, RZ, RZ, R101 ;  /* 0x000000ffff1e7224 */ /* 0x000fe200078e0065 */
[----:B------:R-:W-:Y:S01]  /*4050*/  MOV R38, R100 ;  /* 0x0000006400267202 */ /* 0x000fe20000000f00 */
[----:B------:R-:W-:Y:S01]  /*4060*/  IMAD.MOV.U32 R28, RZ, RZ, RZ ;  /* 0x000000ffff1c7224 */ /* 0x000fe200078e00ff */
        /* <DEDUP_REMOVED lines=16> */
.L_x_8045:
        /* <DEDUP_REMOVED lines=12> */
.L_x_8046:
        /* <DEDUP_REMOVED lines=55> */
[----:B------:R-:W-:Y:S01]  /*45a0*/  IMAD.MOV.U32 R28, RZ, RZ, R100 ;  /* 0x000000ffff1c7224 */ /* 0x000fe200078e0064 */
[----:B------:R-:W-:-:S07]  /*45b0*/  LOP3.LUT R96, R29, R96, R39, 0x96, !PT ;  /* 0x000000601d607212 */ /* 0x000fce00078e9627 */
.L_x_8044:
        /* <DEDUP_REMOVED lines=11> */
.L_x_8043:
        /* <DEDUP_REMOVED lines=15> */
.L_x_8049:
        /* <DEDUP_REMOVED lines=12> */
.L_x_8050:
        /* <DEDUP_REMOVED lines=58> */
.L_x_8048:
        /* <DEDUP_REMOVED lines=12> */
.L_x_8047:
[----:B------:R-:W-:Y:S02]  /*4c80*/  IMAD.MOV.U32 R32, RZ, RZ, R31 ;  /* 0x000000ffff207224 */ /* 0x000fe400078e001f */
        /* <DEDUP_REMOVED lines=14> */
.L_x_8053:
        /* <DEDUP_REMOVED lines=12> */
.L_x_8054:
        /* <DEDUP_REMOVED lines=58> */
.L_x_8052:
        /* <DEDUP_REMOVED lines=11> */
.L_x_8051:
[----:B------:R-:W-:Y:S02]  /*5280*/  HFMA2 R31, -RZ, RZ, 0, 0 ;  /* 0x00000000ff1f7431 */ /* 0x000fe400000001ff */
[----:B------:R-:W-:Y:S01]  /*5290*/  IMAD.MOV.U32 R33, RZ, RZ, R32 ;  /* 0x000000ffff217224 */ /* 0x000fe200078e0020 */
        /* <DEDUP_REMOVED lines=13> */
.L_x_8057:
        /* <DEDUP_REMOVED lines=12> */
.L_x_8058:
        /* <DEDUP_REMOVED lines=58> */
.L_x_8056:
        /* <DEDUP_REMOVED lines=12> */
.L_x_8055:
        /* <DEDUP_REMOVED lines=15> */
.L_x_8061:
        /* <DEDUP_REMOVED lines=12> */
.L_x_8062:
        /* <DEDUP_REMOVED lines=58> */
.L_x_8060:
        /* <DEDUP_REMOVED lines=11> */
.L_x_8059:
        /* <DEDUP_REMOVED lines=15> */
.L_x_8065:
        /* <DEDUP_REMOVED lines=12> */
.L_x_8066:
        /* <DEDUP_REMOVED lines=58> */
.L_x_8064:
        /* <DEDUP_REMOVED lines=12> */
.L_x_8063:
        /* <DEDUP_REMOVED lines=15> */
.L_x_8069:
        /* <DEDUP_REMOVED lines=12> */
.L_x_8070:
        /* <DEDUP_REMOVED lines=38> */
[C---:B------:R-:W-:Y:S02]  /*68b0*/  IADD3 R35, PT, PT, R2.reuse, 0x5384540f, RZ ;  /* 0x5384540f02237810 */ /* 0x040fe40007ffe0ff */
        /* <DEDUP_REMOVED lines=16> */
[----:B------:R-:W-:Y:S01]  /*69c0*/  MOV R38, R36 ;  /* 0x0000002400267202 */ /* 0x000fe20000000f00 */
[----:B------:R-:W-:Y:S01]  /*69d0*/  IMAD.MOV.U32 R36, RZ, RZ, RZ ;  /* 0x000000ffff247224 */ /* 0x000fe200078e00ff */
[----:B------:R-:W-:-:S07]  /*69e0*/  LOP3.LUT R96, R35, R96, R37, 0x96, !PT ;  /* 0x0000006023607212 */ /* 0x000fce00078e9625 */
.L_x_8068:
        /* <DEDUP_REMOVED lines=11> */
.L_x_8067:
        /* <DEDUP_REMOVED lines=15> */
.L_x_8072:
        /* <DEDUP_REMOVED lines=12> */
.L_x_8073:
        /* <DEDUP_REMOVED lines=55> */
[----:B------:R-:W-:Y:S02]  /*6fc0*/  LOP3.LUT R96, R35, R96, R41, 0x96, !PT ;  /* 0x0000006023607212 */ /* 0x000fe400078e9629 */
[----:B------:R-:W-:Y:S01]  /*6fd0*/  MOV R35, R38 ;  /* 0x0000002600237202 */ /* 0x000fe20000000f00 */
[----:B------:R-:W-:-:S07]  /*6fe0*/  IMAD.MOV.U32 R38, RZ, RZ, R40 ;  /* 0x000000ffff267224 */ /* 0x000fce00078e0028 */
.L_x_8071:
        /* <DEDUP_REMOVED lines=12> */
.L_x_8039:
[----:B------:R-:W0:Y:S01]  /*70b0*/  LDC.64 R74, c[0x0][0x3a8] ;  /* 0x0000ea00ff4a7b82 */ /* 0x000e220000000a00 */
[----:B------:R-:W-:Y:S01]  /*70c0*/  @P1 IADD3 R43, PT, PT, R44, 0x100, RZ ;  /* 0x000001002c2b1810 */ /* 0x000fe20007ffe0ff */
[----:B------:R-:W-:-:S06]  /*70d0*/  @P0 VIADD R47, R45, 0x100 ;  /* 0x000001002d2f0836 */ /* 0x000fcc0000000000 */
[----:B------:R-:W1:Y:S08]  /*70e0*/  @P1 LDC.64 R36, c[0x0][0x390] ;  /* 0x0000e400ff241b82 */ /* 0x000e700000000a00 */
[----:B------:R-:W2:Y:S01]  /*70f0*/  @P0 LDC.64 R48, c[0x0][0x3a0] ;  /* 0x0000e800ff300b82 */ /* 0x000ea20000000a00 */
[----:B0-----:R-:W-:-:S05]  /*7100*/  IMAD.WIDE.U32 R40, R45, 0x20, R74 ;  /* 0x000000202d287825 */ /* 0x001fca00078e004a */
[----:B------:R0:W-:Y:S01]  /*7110*/  STG.E.128 desc[UR6][R40.64], R28 ;  /* 0x0000001c28007986 */ /* 0x0001e2000c101d06 */
[----:B-1----:R-:W-:-:S03]  /*7120*/  @P1 IMAD.WIDE.U32 R36, R43, 0x10, R36 ;  /* 0x000000102b241825 */ /* 0x002fc600078e0024 */
[----:B------:R0:W-:Y:S01]  /*7130*/  STG.E.128 desc[UR6][R40.64+0x10], R32 ;  /* 0x0000102028007986 */ /* 0x0001e2000c101d06 */
        /* <DEDUP_REMOVED lines=22> */
.L_x_8074:
[----:B-----5:R2:W5:Y:S04]  /*72a0*/  @P1 LDG.E.128 R16, desc[UR6][R36.64] ;  /* 0x0000000624101981 */ /* 0x020568000c1e1d00 */
[----:B------:R2:W5:Y:S04]  /*72b0*/  @P0 LDG.E.128 R20, desc[UR6][R48.64] ;  /* 0x0000000630140981 */ /* 0x000568000c1e1d00 */
[----:B------:R2:W5:Y:S01]  /*72c0*/  @P0 LDG.E.128 R24, desc[UR6][R48.64+0x10] ;  /* 0x0000100630180981 */ /* 0x000562000c1e1d00 */
[----:B------:R-:W-:Y:S05]  /*72d0*/  @!P0 BRA `(.L_x_8075) ;  /* 0x0000003000248947 */ /* 0x000fea0003800000 */
[----:B------:R-:W-:Y:S01]  /*72e0*/  ISETP.GT.AND P2, PT, R0, RZ, PT ;  /* 0x000000ff0000720c */ /* 0x000fe20003f44270 */
[----:B01----:R-:W-:Y:S01]  /*72f0*/  IMAD.MOV.U32 R40, RZ, RZ, R39 ;  /* 0x000000ffff287224 */ /* 0x003fe200078e0027 */
[----:B------:R-:W-:Y:S01]  /*7300*/  MOV R46, R38 ;  /* 0x00000026002e7202 */ /* 0x000fe20000000f00 */
[----:B--2--5:R-:W-:-:S10]  /*7310*/  IMAD.MOV.U32 R36, RZ, RZ, R20 ;  /* 0x000000ffff247224 */ /* 0x024fd400078e0014 */
[----:B------:R-:W-:Y:S05]  /*7320*/  @!P2 BRA `(.L_x_8076) ;  /* 0x00000004007ca947 */ /* 0x000fea0003800000 */
        /* <DEDUP_REMOVED lines=15> */
.L_x_8078:
        /* <DEDUP_REMOVED lines=12> */
.L_x_8079:
        /* <DEDUP_REMOVED lines=36> */
[C---:B------:R-:W-:Y:S02]  /*7720*/  IADD3 R39, PT, PT, R2.reuse, -0x4ab325aa, RZ ;  /* 0xb54cda5602277810 */ /* 0x040fe40007ffe0ff */
        /* <DEDUP_REMOVED lines=18> */
[----:B------:R-:W-:-:S05]  /*7850*/  VIADD R37, R3, 0x96a522ad ;  /* 0x96a522ad03257836 */ /* 0x000fca0000000000 */
[----:B------:R-:W-:-:S07]  /*7860*/  LOP3.LUT R96, R37, R96, R47, 0x96, !PT ;  /* 0x0000006025607212 */ /* 0x000fce00078e962f */
.L_x_8077:
        /* <DEDUP_REMOVED lines=11> */
.L_x_8076:
[----:B------:R-:W-:Y:S01]  /*7920*/  IMAD.MOV.U32 R39, RZ, RZ, R40 ;  /* 0x000000ffff277224 */ /* 0x000fe200078e0028 */
        /* <DEDUP_REMOVED lines=14> */
.L_x_8082:
        /* <DEDUP_REMOVED lines=12> */
.L_x_8083:
        /* <DEDUP_REMOVED lines=58> */
.L_x_8081:
        /* <DEDUP_REMOVED lines=12> */
.L_x_8080:
[----:B------:R-:W-:Y:S01]  /*7f30*/  MOV R40, R39 ;  /* 0x0000002700287202 */ /* 0x000fe20000000f00 */
        /* <DEDUP_REMOVED lines=14> */
.L_x_8086:
        /* <DEDUP_REMOVED lines=12> */
.L_x_8087:
        /* <DEDUP_REMOVED lines=17> */
[C---:B------:R-:W-:Y:S02]  /*81f0*/  IADD3 R41, PT, PT, R3.reuse, 0x32370b8f, RZ ;  /* 0x32370b8f03297810 */ /* 0x040fe40007ffe0ff */
[----:B------:R-:W-:Y:S01]  /*8200*/  IADD3 R47, PT, PT, R3, 0x646e171e, RZ ;  /* 0x646e171e032f7810 */ /* 0x000fe20007ffe0ff */
        /* <DEDUP_REMOVED lines=37> */
[----:B------:R-:W-:Y:S01]  /*8460*/  IMAD.MOV.U32 R40, RZ, RZ, RZ ;  /* 0x000000ffff287224 */ /* 0x000fe200078e00ff */
[----:B------:R-:W-:-:S07]  /*8470*/  LOP3.LUT R96, R39, R96, R41, 0x96, !PT ;  /* 0x0000006027607212 */ /* 0x000fce00078e9629 */
.L_x_8085:
        /* <DEDUP_REMOVED lines=11> */
.L_x_8084:
        /* <DEDUP_REMOVED lines=15> */
.L_x_8090:
        /* <DEDUP_REMOVED lines=12> */
.L_x_8091:
        /* <DEDUP_REMOVED lines=58> */
.L_x_8089:
        /* <DEDUP_REMOVED lines=12> */
.L_x_8088:
        /* <DEDUP_REMOVED lines=15> */
.L_x_8094:
        /* <DEDUP_REMOVED lines=12> */
.L_x_8095:
        /* <DEDUP_REMOVED lines=58> */
.L_x_8093:
        /* <DEDUP_REMOVED lines=11> */
.L_x_8092:
        /* <DEDUP_REMOVED lines=15> */
.L_x_8098:
        /* <DEDUP_REMOVED lines=12> */
.L_x_8099:
        /* <DEDUP_REMOVED lines=58> */
.L_x_8097:
        /* <DEDUP_REMOVED lines=12> */
.L_x_8096:
        /* <DEDUP_REMOVED lines=15> */
.L_x_8102:
        /* <DEDUP_REMOVED lines=12> */
.L_x_8103:
        /* <DEDUP_REMOVED lines=58> */
.L_x_8101:
        /* <DEDUP_REMOVED lines=11> */
.L_x_8100:
        /* <DEDUP_REMOVED lines=15> */
.L_x_8106:
        /* <DEDUP_REMOVED lines=12> */
.L_x_8107:
[----:B------:R-:W-:Y:S01]  /*9f00*/  IMAD.WIDE.U32 R50, R54, -0x326172a9, RZ ;  /* 0xcd9e8d5736327825 */ /* 0x000fe200078e00ff */
[----:B------:R-:W-:-:S03]  /*9f10*/  LOP3.LUT R98, R81, R49, R3, 0x96, !PT ;  /* 0x0000003151627212 */ /* 0x000fc600078e9603 */
[----:B------:R-:W-:Y:S01]  /*9f20*/  HFMA2 R139, -RZ, RZ, 0, 0 ;  /* 0x00000000ff8b7431 */ /* 0x000fe200000001ff */
        /* <DEDUP_REMOVED lines=55> */
.L_x_8105:
        /* <DEDUP_REMOVED lines=13> */
.L_x_8075:
[----:B--2---:R-:W-:Y:S01]  /*a370*/  HFMA2 R36, -RZ, RZ, 0, 0 ;  /* 0x00000000ff247431 */ /* 0x004fe200000001ff */
        /* <DEDUP_REMOVED lines=18> */
.L_x_8110:
        /* <DEDUP_REMOVED lines=12> */
.L_x_8111:
        /* <DEDUP_REMOVED lines=57> */
.L_x_8109:
        /* <DEDUP_REMOVED lines=11> */
.L_x_8108:
        /* <DEDUP_REMOVED lines=15> */
.L_x_8114:
        /* <DEDUP_REMOVED lines=12> */
.L_x_8115:
        /* <DEDUP_REMOVED lines=52> */
[----:B------:R-:W-:Y:S02]  /*ae90*/  IADD3 R37, PT, PT, R3, -0x695add53, RZ ;  /* 0x96a522ad03257810 */ /* 0x000fe40007ffe0ff */
[----:B------:R-:W-:Y:S01]  /*aea0*/  LOP3.LUT R89, R89, R38, R99, 0x96, !PT ;  /* 0x0000002659597212 */ /* 0x000fe200078e9663 */
[----:B------:R-:W-:Y:S01]  /*aeb0*/  IMAD.MOV.U32 R39, RZ, RZ, RZ ;  /* 0x000000ffff277224 */ /* 0x000fe200078e00ff */
[----:B------:R-:W-:Y:S01]  /*aec0*/  LOP3.LUT R96, R37, R96, R41, 0x96, !PT ;  /* 0x0000006025607212 */ /* 0x000fe200078e9629 */
[----:B------:R-:W-:Y:S01]  /*aed0*/  IMAD.MOV.U32 R37, RZ, RZ, R46 ;  /* 0x000000ffff257224 */ /* 0x000fe200078e002e */
[----:B------:R-:W-:-:S07]  /*aee0*/  MOV R46, R40 ;  /* 0x00000028002e7202 */ /* 0x000fce0000000f00 */
.L_x_8113:
        /* <DEDUP_REMOVED lines=12> */
.L_x_8112:
        /* <DEDUP_REMOVED lines=15> */
.L_x_8118:
        /* <DEDUP_REMOVED lines=12> */
.L_x_8119:
        /* <DEDUP_REMOVED lines=55> */
[----:B------:R-:W-:Y:S02]  /*b4d0*/  IMAD.MOV.U32 R46, RZ, RZ, R40 ;  /* 0x000000ffff2e7224 */ /* 0x000fe400078e0028 */
[----:B------:R-:W-:Y:S01]  /*b4e0*/  HFMA2 R40, -RZ, RZ, 0, 0 ;  /* 0x00000000ff287431 */ /* 0x000fe200000001ff */
[----:B------:R-:W-:-:S07]  /*b4f0*/  LOP3.LUT R96, R39, R96, R41, 0x96, !PT ;  /* 0x0000006027607212 */ /* 0x000fce00078e9629 */
.L_x_8117:
        /* <DEDUP_REMOVED lines=11> */
.L_x_8116:
[----:B------:R-:W-:Y:S01]  /*b5b0*/  MOV R41, R40 ;  /* 0x0000002800297202 */ /* 0x000fe20000000f00 */
[----:B------:R-:W-:Y:S01]  /*b5c0*/  IMAD.MOV.U32 R39, RZ, RZ, RZ ;  /* 0x000000ffff277224 */ /* 0x000fe200078e00ff */
        /* <DEDUP_REMOVED lines=13> */
.L_x_8122:
        /* <DEDUP_REMOVED lines=12> */
.L_x_8123:
        /* <DEDUP_REMOVED lines=58> */
.L_x_8121:
[----:B-----5:R-:W-:Y:S02]  /*bb00*/  PRMT R40, R17, 0x7632, R40 ;  /* 0x0000763211287816 */ /* 0x020fe40000000028 */
[----:B------:R-:W-:Y:S02]  /*bb10*/  I2FP.F32.U32 R39, R39 ;  /* 0x0000002700277245 */ /* 0x000fe40000201000 */
[----:B------:R-:W-:Y:S01]  /*bb20*/  MOV R42, 0x2f800000 ;  /* 0x2f800000002a7802 */ /* 0x000fe20000000f00 */
[----:B------:R-:W-:-:S04]  /*bb30*/  IMAD.U32 R40, R40, 0x10000, RZ ;  /* 0x0001000028287824 */ /* 0x000fc800078e00ff */
[----:B------:R-:W-:Y:S01]  /*bb40*/  FFMA.FTZ R39, R39, R42, 1.1641532182693481445e-10 ;  /* 0x2f00000027277423 */ /* 0x000fe2000001002a */
[----:B------:R-:W-:-:S04]  /*bb50*/  FMUL.FTZ R40, R40, UR13 ;  /* 0x0000000d28287c20 */ /* 0x000fc80008410000 */
[----:B------:R-:W-:Y:S01]  /*bb60*/  FMUL.FTZ R40, R40, UR12 ;  /* 0x0000000c28287c20 */ /* 0x000fe20008410000 */
[----:B------:R-:W-:Y:S02]  /*bb70*/  FSETP.GTU.FTZ.AND P2, PT, R39, UR10, PT ;  /* 0x0000000a27007c0b */ /* 0x000fe4000bf5c000 */
[----:B------:R-:W-:Y:S02]  /*bb80*/  SHF.L.U32 R39, R117, 0x10, RZ ;  /* 0x0000001075277819 */ /* 0x000fe400000006ff */
[----:B------:R-:W-:Y:S02]  /*bb90*/  FSEL R40, R40, RZ, !P2 ;  /* 0x000000ff28287208 */ /* 0x000fe40005000000 */
[----:B------:R-:W-:-:S03]  /*bba0*/  SEL R84, RZ, 0x1, P2 ;  /* 0x00000001ff547807 */ /* 0x000fc60001000000 */
[----:B------:R-:W-:-:S07]  /*bbb0*/  FMUL.FTZ R39, R39, R40 ;  /* 0x0000002827277220 */ /* 0x000fce0000410000 */
.L_x_8120:
[----:B------:R-:W-:Y:S02]  /*bbc0*/  HFMA2 R40, -RZ, RZ, 0, 0 ;  /* 0x00000000ff287431 */ /* 0x000fe400000001ff */
        /* <DEDUP_REMOVED lines=14> */
.L_x_8126:
        /* <DEDUP_REMOVED lines=12> */
.L_x_8127:
        /* <DEDUP_REMOVED lines=30> */
[----:B------:R-:W-:Y:S01]  /*bf50*/  IADD3 R47, PT, PT, R2, -0x4ab325aa, RZ ;  /* 0xb54cda56022f7810 */ /* 0x000fe20007ffe0ff */
        /* <DEDUP_REMOVED lines=27> */
.L_x_8125:
        /* <DEDUP_REMOVED lines=11> */
.L_x_8124:
        /* <DEDUP_REMOVED lines=15> */
.L_x_8130:
        /* <DEDUP_REMOVED lines=12> */
.L_x_8131:
        /* <DEDUP_REMOVED lines=53> */
[----:B------:R-:W-:Y:S02]  /*c6c0*/  IADD3 R41, PT, PT, R3, -0x695add53, RZ ;  /* 0x96a522ad03297810 */ /* 0x000fe40007ffe0ff */
[----:B------:R-:W-:Y:S02]  /*c6d0*/  LOP3.LUT R89, R89, R48, R99, 0x96, !PT ;  /* 0x0000003059597212 */ /* 0x000fe400078e9663 */
[----:B------:R-:W-:Y:S01]  /*c6e0*/  LOP3.LUT R96, R41, R42, R51, 0x96, !PT ;  /* 0x0000002a29607212 */ /* 0x000fe200078e9633 */
[----:B------:R-:W-:Y:S01]  /*c6f0*/  IMAD.MOV.U32 R41, RZ, RZ, R46 ;  /* 0x000000ffff297224 */ /* 0x000fe200078e002e */
[----:B------:R-:W-:-:S07]  /*c700*/  MOV R46, R50 ;  /* 0x00000032002e7202 */ /* 0x000fce0000000f00 */
.L_x_8129:
        /* <DEDUP_REMOVED lines=12> */
.L_x_8128:
        /* <DEDUP_REMOVED lines=15> */
.L_x_8134:
        /* <DEDUP_REMOVED lines=12> */
.L_x_8135:
        /* <DEDUP_REMOVED lines=58> */
.L_x_8133:
        /* <DEDUP_REMOVED lines=11> */
.L_x_8132:
        /* <DEDUP_REMOVED lines=15> */
.L_x_8137:
        /* <DEDUP_REMOVED lines=12> */
.L_x_8138:
        /* <DEDUP_REMOVED lines=19> */
[----:B------:R-:W-:Y:S02]  /*d0b0*/  IADD3 R43, PT, PT, R3, 0x32370b8f, RZ ;  /* 0x32370b8f032b7810 */ /* 0x000fe40007ffe0ff */
[----:B------:R-:W-:Y:S01]  /*d0c0*/  LOP3.LUT R47, R47, R50, R99, 0x96, !PT ;  /* 0x000000322f2f7212 */ /* 0x000fe200078e9663 */
[----:B------:R-:W-:Y:S01]  /*d0d0*/  VIADD R89, R2, 0x8ff34781 ;  /* 0x8ff3478102597836 */ /* 0x000fe20000000000 */
[----:B------:R-:W-:Y:S01]  /*d0e0*/  LOP3.LUT R43, R43, R48, R97, 0x96, !PT ;  /* 0x000000302b2b7212 */ /* 0x000fe200078e9661 */
[----:B------:R-:W-:Y:S02]  /*d0f0*/  IMAD.MOV.U32 R139, RZ, RZ, RZ ;  /* 0x000000ffff8b7224 */ /* 0x000fe400078e00ff */
        /* <DEDUP_REMOVED lines=34> */
.L_x_8136:
        /* <DEDUP_REMOVED lines=12> */
.L_x_8104:
[C---:B------:R-:W-:Y:S01]  /*d3e0*/  VIADD R101, R45.reuse, 0x100 ;  /* 0x000001002d657836 */ /* 0x040fe20000000000 */
[----:B------:R-:W0:Y:S01]  /*d3f0*/  @P1 LDC.64 R48, c[0x0][0x390] ;  /* 0x0000e400ff301b82 */ /* 0x000e220000000a00 */
[----:B------:R-:W-:Y:S01]  /*d400*/  IADD3 R97, PT, PT, R44, 0x200, RZ ;  /* 0x000002002c617810 */ /* 0x000fe20007ffe0ff */
[----:B------:R-:W-:Y:S02]  /*d410*/  VIADD R99, R45, 0x200 ;  /* 0x000002002d637836 */ /* 0x000fe40000000000 */
[----:B------:R-:W-:-:S04]  /*d420*/  IMAD.WIDE.U32 R100, R101, 0x20, R74 ;  /* 0x0000002065647825 */ /* 0x000fc800078e004a */
[----:B------:R-:W1:Y:S01]  /*d430*/  @P0 LDC.64 R50, c[0x0][0x3a0] ;  /* 0x0000e800ff320b82 */ /* 0x000e620000000a00 */
[----:B------:R2:W-:Y:S04]  /*d440*/  STG.E.128 desc[UR6][R100.64], R36 ;  /* 0x0000002464007986 */ /* 0x0005e8000c101d06 */
        /* <DEDUP_REMOVED lines=25> */
.L_x_8139:
[----:B-----5:R1:W5:Y:S04]  /*d5e0*/  @P1 LDG.E.128 R16, desc[UR6][R48.64] ;  /* 0x0000000630101981 */ /* 0x020368000c1e1d00 */
[----:B------:R1:W5:Y:S04]  /*d5f0*/  @P0 LDG.E.128 R20, desc[UR6][R50.64] ;  /* 0x0000000632140981 */ /* 0x000368000c1e1d00 */
[----:B------:R1:W5:Y:S01]  /*d600*/  @P0 LDG.E.128 R24, desc[UR6][R50.64+0x10] ;  /* 0x0000100632180981 */ /* 0x000362000c1e1d00 */
[----:B------:R-:W-:Y:S05]  /*d610*/  @!P0 BRA `(.L_x_8140) ;  /* 0x0000003000448947 */ /* 0x000fea0003800000 */
[----:B------:R-:W-:Y:S01]  /*d620*/  ISETP.GT.AND P0, PT, R0, RZ, PT ;  /* 0x000000ff0000720c */ /* 0x000fe20003f04270 */
[----:B0-----:R-:W-:Y:S01]  /*d630*/  IMAD.MOV.U32 R100, RZ, RZ, R46 ;  /* 0x000000ffff647224 */ /* 0x001fe200078e002e */
[----:B------:R-:W-:Y:S02]  /*d640*/  MOV R0, R139 ;  /* 0x0000008b00007202 */ /* 0x000fe40000000f00 */
[----:B-----5:R-:W-:-:S09]  /*d650*/  MOV R44, R20 ;  /* 0x00000014002c7202 */ /* 0x020fd20000000f00 */
[----:B------:R-:W-:Y:S05]  /*d660*/  @!P0 BRA `(.L_x_8141) ;  /* 0x0000000400808947 */ /* 0x000fea0003800000 */
        /* <DEDUP_REMOVED lines=15> */
.L_x_8143:
        /* <DEDUP_REMOVED lines=12> */
.L_x_8144:
[----:B-1----:R-:W-:Y:S01]  /*d820*/  IMAD.WIDE.U32 R48, R54, -0x326172a9, RZ ;  /* 0xcd9e8d5736307825 */ /* 0x002fe200078e00ff */
        /* <DEDUP_REMOVED lines=15> */
[----:B------:R-:W-:Y:S01]  /*d920*/  LOP3.LUT R47, R47, R100, R49, 0x96, !PT ;  /* 0x000000642f2f7212 */ /* 0x000fe200078e9631 */
[----:B------:R-:W-:Y:S02]  /*d930*/  IMAD.MOV.U32 R0, RZ, RZ, RZ ;  /* 0x000000ffff007224 */ /* 0x000fe400078e00ff */
        /* <DEDUP_REMOVED lines=40> */
.L_x_8142:
        /* <DEDUP_REMOVED lines=11> */
.L_x_8141:
        /* <DEDUP_REMOVED lines=15> */
.L_x_8147:
        /* <DEDUP_REMOVED lines=12> */
.L_x_8148:
[----:B-1----:R-:W-:Y:S01]  /*de20*/  IMAD.WIDE.U32 R48, R54, -0x326172a9, RZ ;  /* 0xcd9e8d5736307825 */ /* 0x002fe200078e00ff */
        /* <DEDUP_REMOVED lines=58> */
.L_x_8146:
[----:B------:R-:W-:Y:S01]  /*e1d0*/  I2FP.F32.U32 R0, R45 ;  /* 0x0000002d00007245 */ /* 0x000fe20000201000 */
[----:B------:R-:W-:Y:S01]  /*e1e0*/  HFMA2 R45, -RZ, RZ, 0.1171875, 0 ;  /* 0x2f800000ff2d7431 */ /* 0x000fe200000001ff */
[----:B------:R-:W-:-:S05]  /*e1f0*/  PRMT R46, R16, 0x7632, R46 ;  /* 0x00007632102e7816 */ /* 0x000fca000000002e */
        /* <DEDUP_REMOVED lines=9> */
.L_x_8145:
        /* <DEDUP_REMOVED lines=15> */
.L_x_8151:
        /* <DEDUP_REMOVED lines=12> */
.L_x_8152:
[----:B-1----:R-:W-:Y:S01]  /*e440*/  IMAD.WIDE.U32 R48, R54, -0x326172a9, RZ ;  /* 0xcd9e8d5736307825 */ /* 0x002fe200078e00ff */
[----:B------:R-:W-:Y:S02]  /*e450*/  LOP3.LUT R140, R81, R47, R3, 0x96, !PT ;  /* 0x0000002f518c7212 */ /* 0x000fe400078e9603 */
[----:B------:R-:W-:Y:S01]  /*e460*/  IADD3 R47, PT, PT, R2, -0x61c88647, RZ ;  /* 0x9e3779b9022f7810 */ /* 0x000fe20007ffe0ff */
[----:B------:R-:W-:Y:S01]  /*e470*/  IMAD.MOV.U32 R0, RZ, RZ, RZ ;  /* 0x000000ffff007224 */ /* 0x000fe200078e00ff */
        /* <DEDUP_REMOVED lines=42> */
[----:B------:R-:W-:Y:S02]  /*e720*/  VIADD R51, R2, 0xf1bbcdc8 ;  /* 0xf1bbcdc802337836 */ /* 0x000fe40000000000 */
        /* <DEDUP_REMOVED lines=12> */
.L_x_8150:
[----:B------:R-:W-:Y:S01]  /*e7f0*/  HFMA2 R47, -RZ, RZ, 0.1171875, 0 ;  /* 0x2f800000ff2f7431 */ /* 0x000fe200000001ff */
[----:B------:R-:W-:Y:S01]  /*e800*/  I2FP.F32.U32 R46, R46 ;  /* 0x0000002e002e7245 */ /* 0x000fe20000201000 */
[----:B-1----:R-:W-:-:S04]  /*e810*/  IMAD.U32 R48, R17, 0x10000, RZ ;  /* 0x0001000011307824 */ /* 0x002fc800078e00ff */
        /* <DEDUP_REMOVED lines=8> */
.L_x_8149:
[----:B-1----:R-:W-:Y:S01]  /*e8a0*/  IMAD.MOV.U32 R49, RZ, RZ, R0 ;  /* 0x000000ffff317224 */ /* 0x002fe200078e0000 */
        /* <DEDUP_REMOVED lines=14> */
.L_x_8155:
        /* <DEDUP_REMOVED lines=12> */
.L_x_8156:
        /* <DEDUP_REMOVED lines=59> */
.L_x_8154:
        /* <DEDUP_REMOVED lines=12> */
.L_x_8153:
        /* <DEDUP_REMOVED lines=15> */
.L_x_8159:
        /* <DEDUP_REMOVED lines=12> */
.L_x_8160:
        /* <DEDUP_REMOVED lines=9> */
[----:B------:R-:W-:Y:S02]  /*f100*/  VIADD R51, R3, 0xbb67ae85 ;  /* 0xbb67ae8503337836 */ /* 0x000fe40000000000 */
[----:B------:R-:W-:-:S03]  /*f110*/  IMAD.MOV.U32 R0, RZ, RZ, RZ ;  /* 0x000000ffff007224 */ /* 0x000fc600078e00ff */
        /* <DEDUP_REMOVED lines=44> */
[----:B------:R-:W-:Y:S02]  /*f3e0*/  MOV R98, R142 ;  /* 0x0000008e00627202 */ /* 0x000fe40000000f00 */
[----:B------:R-:W-:Y:S01]  /*f3f0*/  LOP3.LUT R96, R49, R48, R141, 0x96, !PT ;  /* 0x0000003031607212 */ /* 0x000fe200078e968d */
[----:B------:R-:W-:Y:S01]  /*f400*/  IMAD.MOV.U32 R48, RZ, RZ, R100 ;  /* 0x000000ffff307224 */ /* 0x000fe200078e0064 */
[----:B------:R-:W-:-:S07]  /*f410*/  MOV R100, R140 ;  /* 0x0000008c00647202 */ /* 0x000fce0000000f00 */
.L_x_8158:
        /* <DEDUP_REMOVED lines=11> */
.L_x_8157:
        /* <DEDUP_REMOVED lines=15> */
.L_x_8163:
        /* <DEDUP_REMOVED lines=12> */
.L_x_8164:
        /* <DEDUP_REMOVED lines=59> */
.L_x_8162:
        /* <DEDUP_REMOVED lines=12> */
.L_x_8161:
        /* <DEDUP_REMOVED lines=15> */
.L_x_8167:
        /* <DEDUP_REMOVED lines=12> */
.L_x_8168:
        /* <DEDUP_REMOVED lines=59> */
.L_x_8166:
        /* <DEDUP_REMOVED lines=11> */
.L_x_8165:
        /* <DEDUP_REMOVED lines=15> */
.L_x_8171:
        /* <DEDUP_REMOVED lines=12> */
.L_x_8172:
        /* <DEDUP_REMOVED lines=59> */
.L_x_8170:
[----:B------:R-:W-:Y:S01]  /*10660*/  I2FP.F32.U32 R0, R51 ;  /* 0x0000003300007245 */ /* 0x000fe20000201000 */
[----:B------:R-:W-:Y:S01]  /*10670*/  HFMA2 R51, -RZ, RZ, 0.1171875, 0 ;  /* 0x2f800000ff337431 */ /* 0x000fe200000001ff */
[----:B------:R-:W-:-:S05]  /*10680*/  PRMT R87, R19, 0x7632, R87 ;  /* 0x0000763213577816 */ /* 0x000fca0000000057 */
        /* <DEDUP_REMOVED lines=8> */
[----:B------:R-:W-:Y:S01]  /*10710*/  FFMA.FTZ R51, R0, R51, R27 ;  /* 0x0000003300337223 */ /* 0x000fe2000001001b */
[----:B------:R-:W-:Y:S06]  /*10720*/  BRA `(.L_x_8169) ;  /* 0x00000030003c7947 */ /* 0x000fec0003800000 */
.L_x_8140:
[----:B------:R-:W-:Y:S01]  /*10730*/  IMAD.MOV.U32 R0, RZ, RZ, R139 ;  /* 0x000000ffff007224 */ /* 0x000fe200078e008b */
[----:B0-----:R-:W-:Y:S01]  /*10740*/  MOV R100, R46 ;  /* 0x0000002e00647202 */ /* 0x001fe20000000f00 */
[----:B------:R-:W-:Y:S01]  /*10750*/  IMAD.MOV.U32 R44, RZ, RZ, RZ ;  /* 0x000000ffff2c7224 */ /* 0x000fe200078e00ff */
        /* <DEDUP_REMOVED lines=16> */
.L_x_8175:
        /* <DEDUP_REMOVED lines=12> */
.L_x_8176:
[----:B-1----:R-:W-:Y:S01]  /*10920*/  IMAD.WIDE.U32 R48, R54, -0x326172a9, RZ ;  /* 0xcd9e8d5736307825 */ /* 0x002fe200078e00ff */
[----:B------:R-:W-:-:S03]  /*10930*/  LOP3.LUT R100, R81, R45, R3, 0x96, !PT ;  /* 0x0000002d51647212 */ /* 0x000fc600078e9603 */
[----:B------:R-:W-:Y:S01]  /*10940*/  HFMA2 R0, -RZ, RZ, 0, 0 ;  /* 0x00000000ff007431 */ /* 0x000fe200000001ff */
        /* <DEDUP_REMOVED lines=54> */
[----:B------:R-:W-:-:S07]  /*10cb0*/  IMAD.MOV.U32 R44, RZ, RZ, R46 ;  /* 0x000000ffff2c7224 */ /* 0x000fce00078e002e */
.L_x_8174:
        /* <DEDUP_REMOVED lines=11> */
.L_x_8173:
        /* <DEDUP_REMOVED lines=15> */
.L_x_8179:
        /* <DEDUP_REMOVED lines=12> */
.L_x_8180:
        /* <DEDUP_REMOVED lines=49> */
[----:B------:R-:W-:Y:S01]  /*11230*/  HFMA2 R47, -RZ, RZ, 0, 0 ;  /* 0x00000000ff2f7431 */ /* 0x000fe200000001ff */
[----:B------:R-:W-:-:S03]  /*11240*/  LOP3.LUT R45, R45, R140, R49, 0x96, !PT ;  /* 0x0000008c2d2d7212 */ /* 0x000fc600078e9631 */
[----:B------:R-:W-:-:S04]  /*11250*/  IMAD.WIDE.U32 R140, R51, -0x326172a9, RZ ;  /* 0xcd9e8d57338c7825 */ /* 0x000fc800078e00ff */
[----:B------:R-:W-:Y:S01]  /*11260*/  IMAD.WIDE.U32 R50, R45, -0x2daee0ad, RZ ;  /* 0xd2511f532d327825 */ /* 0x000fe200078e00ff */
[----:B------:R-:W-:Y:S02]  /*11270*/  IADD3 R45, PT, PT, R3, -0x695add53, RZ ;  /* 0x96a522ad032d7810 */ /* 0x000fe40007ffe0ff */
[----:B------:R-:W-:Y:S01]  /*11280*/  LOP3.LUT R89, R89, R48, R141, 0x96, !PT ;  /* 0x0000003059597212 */ /* 0x000fe200078e968d */
[----:B------:R-:W-:Y:S01]  /*11290*/  IMAD.MOV.U32 R98, RZ, RZ, R140 ;  /* 0x000000ffff627224 */ /* 0x000fe200078e008c */
[----:B------:R-:W-:Y:S02]  /*112a0*/  LOP3.LUT R96, R45, R46, R51, 0x96, !PT ;  /* 0x0000002e2d607212 */ /* 0x000fe400078e9633 */
[----:B------:R-:W-:Y:S01]  /*112b0*/  MOV R45, R100 ;  /* 0x00000064002d7202 */ /* 0x000fe20000000f00 */
[----:B------:R-:W-:-:S07]  /*112c0*/  IMAD.MOV.U32 R100, RZ, RZ, R50 ;  /* 0x000000ffff647224 */ /* 0x000fce00078e0032 */
.L_x_8178:
[----:B-----5:R-:W-:Y:S02]  /*112d0*/  PRMT R46, R16, 0x7632, R46 ;  /* 0x00007632102e7816 */ /* 0x020fe4000000002e */
        /* <DEDUP_REMOVED lines=11> */
.L_x_8177:
        /* <DEDUP_REMOVED lines=15> */
.L_x_8183:
        /* <DEDUP_REMOVED lines=12> */
.L_x_8184:
[----:B-1----:R-:W-:Y:S01]  /*11540*/  IMAD.WIDE.U32 R48, R54, -0x326172a9, RZ ;  /* 0xcd9e8d5736307825 */ /* 0x002fe200078e00ff */
        /* <DEDUP_REMOVED lines=58> */
.L_x_8182:
[----:B------:R-:W-:Y:S01]  /*118f0*/  I2FP.F32.U32 R46, R46 ;  /* 0x0000002e002e7245 */ /* 0x000fe20000201000 */
[----:B------:R-:W-:Y:S01]  /*11900*/  IMAD.MOV.U32 R47, RZ, RZ, 0x2f800000 ;  /* 0x2f800000ff2f7424 */ /* 0x000fe200078e00ff */
[----:B-1---5:R-:W-:-:S03]  /*11910*/  SHF.L.U32 R48, R17, 0x10, RZ ;  /* 0x0000001011307819 */ /* 0x022fc600000006ff */
        /* <DEDUP_REMOVED lines=8> */
.L_x_8181:
[----:B-1----:R-:W-:Y:S01]  /*119a0*/  MOV R49, R0 ;  /* 0x0000000000317202 */ /* 0x002fe20000000f00 */
        /* <DEDUP_REMOVED lines=14> */
.L_x_8187:
        /* <DEDUP_REMOVED lines=12> */
.L_x_8188:
        /* <DEDUP_REMOVED lines=59> */
.L_x_8186:
        /* <DEDUP_REMOVED lines=12> */
.L_x_8185:
        /* <DEDUP_REMOVED lines=15> */
.L_x_8191:
        /* <DEDUP_REMOVED lines=12> */
.L_x_8192:
[----:B------:R-:W-:Y:S01]  /*12170*/  IMAD.WIDE.U32 R50, R54, -0x326172a9, RZ ;  /* 0xcd9e8d5736327825 */ /* 0x000fe200078e00ff */
[----:B------:R-:W-:-:S03]  /*12180*/  LOP3.LUT R142, R81, R49, R3, 0x96, !PT ;  /* 0x00000031518e7212 */ /* 0x000fc600078e9603 */
[----:B------:R-:W-:Y:S01]  /*12190*/  HFMA2 R0, -RZ, RZ, 0, 0 ;  /* 0x00000000ff007431 */ /* 0x000fe200000001ff */
        /* <DEDUP_REMOVED lines=53> */
[----:B------:R-:W-:Y:S01]  /*124f0*/  MOV R48, R100 ;  /* 0x0000006400307202 */ /* 0x000fe20000000f00 */
[----:B------:R-:W-:Y:S01]  /*12500*/  IMAD.MOV.U32 R100, RZ, RZ, R140 ;  /* 0x000000ffff647224 */ /* 0x000fe200078e008c */
[----:B------:R-:W-:-:S07]  /*12510*/  LOP3.LUT R89, R89, R50, R143, 0x96, !PT ;  /* 0x0000003259597212 */ /* 0x000fce00078e968f */
.L_x_8190:
        /* <DEDUP_REMOVED lines=11> */
.L_x_8189:
        /* <DEDUP_REMOVED lines=15> */
.L_x_8195:
        /* <DEDUP_REMOVED lines=12> */
.L_x_8196:
        /* <DEDUP_REMOVED lines=59> */
.L_x_8194:
        /* <DEDUP_REMOVED lines=12> */
.L_x_8193:
        /* <DEDUP_REMOVED lines=15> */
.L_x_8199:
        /* <DEDUP_REMOVED lines=12> */
.L_x_8200:
        /* <DEDUP_REMOVED lines=59> */
.L_x_8198:
        /* <DEDUP_REMOVED lines=11> */
.L_x_8197:
        /* <DEDUP_REMOVED lines=15> */
.L_x_8202:
        /* <DEDUP_REMOVED lines=12> */
.L_x_8203:
        /* <DEDUP_REMOVED lines=44> */
[----:B------:R-:W-:Y:S01]  /*13670*/  VIADD R89, R2, 0x8ff34781 ;  /* 0x8ff3478102597836 */ /* 0x000fe20000000000 */
        /* <DEDUP_REMOVED lines=14> */
.L_x_8201:
        /* <DEDUP_REMOVED lines=12> */
.L_x_8169:
[----:B------:R-:W-:Y:S01]  /*13820*/  FADD.FTZ R0, RZ, R28 ;  /* 0x0000001cff007221 */ /* 0x000fe20000010000 */
[----:B------:R-:W-:-:S04]  /*13830*/  IMAD.WIDE.U32 R74, R99, 0x20, R74 ;  /* 0x00000020634a7825 */ /* 0x000fc800078e004a */
[----:B------:R-:W-:Y:S01]  /*13840*/  FADD.FTZ R95, R0, R29 ;  /* 0x0000001d005f7221 */ /* 0x000fe20000010000 */
[----:B------:R0:W-:Y:S03]  /*13850*/  STG.E.128 desc[UR6][R74.64], R44 ;  /* 0x0000002c4a007986 */ /* 0x0001e6000c101d06 */
        /* <DEDUP_REMOVED lines=44> */
.L_x_8204:
        /* <DEDUP_REMOVED lines=23> */
[----:B------:R-:W-:-:S03]  /*13c90*/  LOP3.LUT R99, R90, 0x1f, RZ, 0xc0, !PT ;  /* 0x0000001f5a637812 */ /* 0x000fc600078ec0ff */
[----:B------:R-:W-:Y:S01]  /*13ca0*/  FFMA.FTZ R0, R75, R75, R0 ;  /* 0x0000004b4b007223 */ /* 0x000fe20000010000 */
[C---:B------:R-:W-:Y:S01]  /*13cb0*/  FADD.FTZ R75, -R74.reuse, R34 ;  /* 0x000000224a4b7221 */ /* 0x040fe20000010100 */
[----:B------:R-:W-:Y:S01]  /*13cc0*/  ISETP.GT.U32.AND P1, PT, R99, 0x7, PT ;  /* 0x000000076300780c */ /* 0x000fe20003f24070 */
[----:B------:R-:W-:Y:S02]  /*13cd0*/  IMAD.MOV.U32 R99, RZ, RZ, RZ ;  /* 0x000000ffff637224 */ /* 0x000fe400078e00ff */
        /* <DEDUP_REMOVED lines=54> */
.L_x_8206:
[----:B------:R-:W-:Y:S05]  /*14040*/  BSYNC.RECONVERGENT B0 ;  /* 0x0000000000007941 */ /* 0x000fea0003800200 */
.L_x_8205:
        /* <DEDUP_REMOVED lines=12> */
.L_x_8208:
[----:B------:R-:W-:Y:S05]  /*14110*/  BSYNC.RECONVERGENT B0 ;  /* 0x0000000000007941 */ /* 0x000fea0003800200 */
.L_x_8207:
        /* <DEDUP_REMOVED lines=68> */
[----:B------:R-:W-:-:S04]  /*14560*/  VIADD R92, R92, 0xffffffff ;  /* 0xffffffff5c5c7836 */ /* 0x000fc80000000000 */
[----:B------:R-:W-:Y:S01]  /*14570*/  FADD.FTZ R28, -R0, R28 ;  /* 0x0000001c001c7221 */ /* 0x000fe20000010100 */
        /* <DEDUP_REMOVED lines=25> */
[----:B------:R-:W-:-:S02]  /*14710*/  IMAD.U32 R31, R12, 0x10000, RZ ;  /* 0x000100000c1f7824 */ /* 0x000fc400078e00ff */
[C---:B------:R-:W-:Y:S01]  /*14720*/  FMUL.FTZ R28, R147.reuse, R28 ;  /* 0x0000001c931c7220 */ /* 0x040fe20000410000 */
[C---:B------:R-:W-:Y:S01]  /*14730*/  FMUL.FTZ R146, R147.reuse, R0 ;  /* 0x0000000093927220 */ /* 0x040fe20000410000 */
[C---:B------:R-:W-:Y:S01]  /*14740*/  FMUL.FTZ R39, R147.reuse, R34 ;  /* 0x0000002293277220 */ /* 0x040fe20000410000 */
[----:B------:R-:W-:Y:S01]  /*14750*/  FMUL.FTZ R75, R147, R75 ;  /* 0x0000004b934b7220 */ /* 0x000fe20000410000 */
[----:B------:R-:W-:Y:S01]  /*14760*/  FFMA.FTZ R0, R28, R29, R31 ;  /* 0x0000001d1c007223 */ /* 0x000fe2000001001f */
[----:B------:R-:W-:Y:S01]  /*14770*/  SHF.L.U32 R28, R105, 0x10, RZ ;  /* 0x00000010691c7819 */ /* 0x000fe200000006ff */
[----:B------:R-:W-:Y:S01]  /*14780*/  IMAD.U32 R34, R129, 0x10000, RZ ;  /* 0x0001000081227824 */ /* 0x000fe200078e00ff */
[----:B------:R-:W-:Y:S01]  /*14790*/  SHF.L.U32 R33, R106, 0x10, RZ ;  /* 0x000000106a217819 */ /* 0x000fe200000006ff */
[----:B------:R-:W-:Y:S02]  /*147a0*/  IMAD.U32 R35, R130, 0x10000, RZ ;  /* 0x0001000082237824 */ /* 0x000fe400078e00ff */
[----:B------:R-:W-:Y:S01]  /*147b0*/  FMUL.FTZ R74, R147, R74 ;  /* 0x0000004a934a7220 */ /* 0x000fe20000410000 */
[----:B------:R-:W-:Y:S01]  /*147c0*/  FFMA.FTZ R75, R75, R28, R34 ;  /* 0x0000001c4b4b7223 */ /* 0x000fe20000010022 */
[----:B------:R-:W-:Y:S01]  /*147d0*/  SHF.L.U32 R29, R56, 0x10, RZ ;  /* 0x00000010381d7819 */ /* 0x000fe200000006ff */
[----:B------:R-:W-:Y:S01]  /*147e0*/  FMUL.FTZ R30, R147, R30 ;  /* 0x0000001e931e7220 */ /* 0x000fe20000410000 */
[----:B------:R-:W-:Y:S01]  /*147f0*/  SHF.L.U32 R28, R63, 0x10, RZ ;  /* 0x000000103f1c7819 */ /* 0x000fe200000006ff */
[----:B------:R-:W-:Y:S01]  /*14800*/  FMUL.FTZ R95, R147, R95 ;  /* 0x0000005f935f7220 */ /* 0x000fe20000410000 */
[----:B------:R-:W-:-:S02]  /*14810*/  IMAD.U32 R31, R13, 0x10000, RZ ;  /* 0x000100000d1f7824 */ /* 0x000fc400078e00ff */
[C---:B------:R-:W-:Y:S01]  /*14820*/  FMUL.FTZ R36, R147.reuse, R32 ;  /* 0x0000002093247220 */ /* 0x040fe20000410000 */
[----:B------:R-:W-:Y:S02]  /*14830*/  IMAD.U32 R34, R8, 0x10000, RZ ;  /* 0x0001000008227824 */ /* 0x000fe400078e00ff */
[----:B------:R-:W-:Y:S01]  /*14840*/  FFMA.FTZ R33, R74, R33, R35 ;  /* 0x000000214a217223 */ /* 0x000fe20000010023 */
[C---:B------:R-:W-:Y:S01]  /*14850*/  FMUL.FTZ R41, R147.reuse, R37 ;  /* 0x0000002593297220 */ /* 0x040fe20000410000 */
[----:B------:R-:W-:Y:S01]  /*14860*/  FMUL.FTZ R43, R147, R38 ;  /* 0x00000026932b7220 */ /* 0x000fe20000410000 */
[----:B------:R-:W-:Y:S01]  /*14870*/  SHF.L.U32 R35, R57, 0x10, RZ ;  /* 0x0000001039237819 */ /* 0x000fe200000006ff */
[----:B------:R-:W-:Y:S01]  /*14880*/  FFMA.FTZ R32, R30, R29, R31 ;  /* 0x0000001d1e207223 */ /* 0x000fe2000001001f */
[----:B------:R-:W-:Y:S01]  /*14890*/  FFMA.FTZ R95, R95, R28, R34 ;  /* 0x0000001c5f5f7223 */ /* 0x000fe20000010022 */
[C---:B------:R-:W-:Y:S01]  /*148a0*/  FMUL.FTZ R45, R147.reuse, R40 ;  /* 0x00000028932d7220 */ /* 0x040fe20000410000 */
[C---:B------:R-:W-:Y:S01]  /*148b0*/  FMUL.FTZ R47, R147.reuse, R42 ;  /* 0x0000002a932f7220 */ /* 0x040fe20000410000 */
[----:B------:R-:W-:Y:S01]  /*148c0*/  IMAD.U32 R37, R14, 0x10000, RZ ;  /* 0x000100000e257824 */ /* 0x000fe200078e00ff */
        /* <DEDUP_REMOVED lines=8> */
[----:B------:R-:W-:-:S02]  /*14950*/  IMAD.U32 R31, R127, 0x10000, RZ ;  /* 0x000100007f1f7824 */ /* 0x000fc400078e00ff */
[----:B------:R-:W-:Y:S01]  /*14960*/  FFMA.FTZ R30, R36, R35, R37 ;  /* 0x00000023241e7223 */ /* 0x000fe20000010025 */
[----:B------:R-:W-:Y:S02]  /*14970*/  IMAD.U32 R34, R10, 0x10000, RZ ;  /* 0x000100000a227824 */ /* 0x000fe400078e00ff */
[----:B------:R-:W-:Y:S01]  /*14980*/  FFMA.FTZ R91, R91, R38, R40 ;  /* 0x000000265b5b7223 */ /* 0x000fe20000010028 */
[----:B------:R-:W-:Y:S01]  /*14990*/  IMAD.U32 R44, R15, 0x10000, RZ ;  /* 0x000100000f2c7824 */ /* 0x000fe200078e00ff */
[----:B------:R-:W-:Y:S01]  /*149a0*/  SHF.L.U32 R36, R114, 0x10, RZ ;  /* 0x0000001072247819 */ /* 0x000fe200000006ff */
[----:B------:R-:W-:Y:S01]  /*149b0*/  FFMA.FTZ R94, R94, R29, R31 ;  /* 0x0000001d5e5e7223 */ /* 0x000fe2000001001f */
[----:B------:R-:W-:Y:S01]  /*149c0*/  FFMA.FTZ R34, R45, R28, R34 ;  /* 0x0000001c2d227223 */ /* 0x000fe20000010022 */
[----:B------:R-:W-:Y:S01]  /*149d0*/  FFMA.FTZ R39, R39, R42, R44 ;  /* 0x0000002a27277223 */ /* 0x000fe2000001002c */
[----:B------:R-:W-:Y:S01]  /*149e0*/  IMAD.U32 R38, R134, 0x10000, RZ ;  /* 0x0001000086267824 */ /* 0x000fe200078e00ff */
[----:B------:R-:W-:Y:S01]  /*149f0*/  SHF.L.U32 R40, R64, 0x10, RZ ;  /* 0x0000001040287819 */ /* 0x000fe200000006ff */
[----:B------:R-:W0:Y:S01]  /*14a00*/  LDC.64 R28, c[0x0][0x428] ;  /* 0x00010a00ff1c7b82 */ /* 0x000e220000000a00 */
[----:B------:R-:W-:Y:S01]  /*14a10*/  FMUL.FTZ R141, R147, R46 ;  /* 0x0000002e938d7220 */ /* 0x000fe20000410000 */
[----:B------:R-:W-:Y:S01]  /*14a20*/  IMAD.U32 R42, R9, 0x10000, RZ ;  /* 0x00010000092a7824 */ /* 0x000fe200078e00ff */
[----:B------:R-:W-:Y:S01]  /*14a30*/  SHF.L.U32 R44, R113, 0x10, RZ ;  /* 0x00000010712c7819 */ /* 0x000fe200000006ff */
[----:B------:R-:W-:Y:S01]  /*14a40*/  FMUL.FTZ R97, R147, R97 ;  /* 0x0000006193617220 */ /* 0x000fe20000410000 */
[----:B------:R-:W-:-:S02]  /*14a50*/  IMAD.U32 R46, R133, 0x10000, RZ ;  /* 0x00010000852e7824 */ /* 0x000fc400078e00ff */
[----:B------:R-:W-:Y:S01]  /*14a60*/  FFMA.FTZ R36, R41, R36, R38 ;  /* 0x0000002429247223 */ /* 0x000fe20000010026 */
[----:B------:R-:W-:Y:S01]  /*14a70*/  FFMA.FTZ R37, R43, R40, R42 ;  /* 0x000000282b257223 */ /* 0x000fe2000001002a */
[----:B------:R-:W-:Y:S01]  /*14a80*/  SHF.L.U32 R38, R112, 0x10, RZ ;  /* 0x0000001070267819 */ /* 0x000fe200000006ff */
[----:B------:R-:W-:Y:S01]  /*14a90*/  FMUL.FTZ R99, R147, R99 ;  /* 0x0000006393637220 */ /* 0x000fe20000410000 */
[----:B------:R-:W-:Y:S01]  /*14aa0*/  FFMA.FTZ R46, R97, R44, R46 ;  /* 0x0000002c612e7223 */ /* 0x000fe2000001002e */
[----:B------:R-:W-:Y:S01]  /*14ab0*/  IMAD.U32 R40, R132, 0x10000, RZ ;  /* 0x0001000084287824 */ /* 0x000fe200078e00ff */
[----:B------:R-:W-:Y:S01]  /*14ac0*/  SHF.L.U32 R42, R66, 0x10, RZ ;  /* 0x00000010422a7819 */ /* 0x000fe200000006ff */
[----:B------:R-:W-:Y:S01]  /*14ad0*/  IMAD.U32 R44, R11, 0x10000, RZ ;  /* 0x000100000b2c7824 */ /* 0x000fe200078e00ff */
[----:B------:R-:W-:Y:S01]  /*14ae0*/  SHF.L.U32 R41, R121, 0x10, RZ ;  /* 0x0000001079297819 */ /* 0x000fe200000006ff */
[----:B------:R-:W-:Y:S01]  /*14af0*/  FMUL.FTZ R142, R147, R142 ;  /* 0x0000008e938e7220 */ /* 0x000fe20000410000 */
[----:B------:R-:W-:Y:S01]  /*14b00*/  SHF.R.S32.HI R31, RZ, 0x1f, R92 ;  /* 0x0000001fff1f7819 */ /* 0x000fe2000001145c */
[----:B------:R-:W-:-:S02]  /*14b10*/  IMAD.U32 R43, R137, 0x10000, RZ ;  /* 0x00010000892b7824 */ /* 0x000fc400078e00ff */
[C---:B------:R-:W-:Y:S01]  /*14b20*/  FMUL.FTZ R143, R147.reuse, R48 ;  /* 0x00000030938f7220 */ /* 0x040fe20000410000 */
[----:B------:R-:W-:Y:S01]  /*14b30*/  FMUL.FTZ R145, R147, R50 ;  /* 0x0000003293917220 */ /* 0x000fe20000410000 */
[----:B------:R-:W-:Y:S01]  /*14b40*/  SHF.L.U32 R48, R111, 0x10, RZ ;  /* 0x000000106f307819 */ /* 0x000fe200000006ff */
[----:B------:R-:W-:Y:S01]  /*14b50*/  FFMA.FTZ R99, R99, R38, R40 ;  /* 0x0000002663637223 */ /* 0x000fe20000010028 */
[C---:B------:R-:W-:Y:S01]  /*14b60*/  FMUL.FTZ R139, R147.reuse, R139 ;  /* 0x0000008b938b7220 */ /* 0x040fe20000410000 */
[----:B------:R-:W-:Y:S01]  /*14b70*/  FMUL.FTZ R51, R147, R140 ;  /* 0x0000008c93337220 */ /* 0x000fe20000410000 */
[----:B------:R-:W-:Y:S01]  /*14b80*/  IMAD.U32 R50, R131, 0x10000, RZ ;  /* 0x0001000083327824 */ /* 0x000fe200078e00ff */
[----:B------:R-:W-:Y:S01]  /*14b90*/  SHF.L.U32 R74, R71, 0x10, RZ ;  /* 0x00000010474a7819 */ /* 0x000fe200000006ff */
[----:B------:R-:W-:Y:S01]  /*14ba0*/  FFMA.FTZ R35, R47, R42, R44 ;  /* 0x0000002a2f237223 */ /* 0x000fe2000001002c */
[----:B------:R-:W-:Y:S01]  /*14bb0*/  SHF.L.U32 R38, R122, 0x10, RZ ;  /* 0x000000107a267819 */ /* 0x000fe200000006ff */
[----:B------:R-:W-:Y:S01]  /*14bc0*/  IMAD.U32 R140, R4, 0x10000, RZ ;  /* 0x00010000048c7824 */ /* 0x000fe200078e00ff */
[----:B------:R-:W-:Y:S01]  /*14bd0*/  LEA.HI R31, R31, R92, RZ, 0x3 ;  /* 0x0000005c1f1f7211 */ /* 0x000fe200078f18ff */
[----:B------:R-:W-:Y:S01]  /*14be0*/  IMAD.U32 R40, R138, 0x10000, RZ ;  /* 0x000100008a287824 */ /* 0x000fe200078e00ff */
[----:B------:R-:W-:Y:S01]  /*14bf0*/  SHF.L.U32 R42, R72, 0x10, RZ ;  /* 0x00000010482a7819 */ /* 0x000fe200000006ff */
[----:B------:R-:W-:Y:S01]  /*14c00*/  FFMA.FTZ R142, R142, R41, R43 ;  /* 0x000000298e8e7223 */ /* 0x000fe2000001002b */
[----:B------:R-:W-:Y:S01]  /*14c10*/  IMAD.U32 R44, R5, 0x10000, RZ ;  /* 0x00010000052c7824 */ /* 0x000fe200078e00ff */
[----:B------:R-:W-:Y:S01]  /*14c20*/  SHF.L.U32 R41, R120, 0x10, RZ ;  /* 0x0000001078297819 */ /* 0x000fe200000006ff */
[----:B------:R-:W-:Y:S01]  /*14c30*/  FMUL.FTZ R144, R147, R144 ;  /* 0x0000009093907220 */ /* 0x000fe20000410000 */
[----:B------:R-:W-:-:S02]  /*14c40*/  IMAD.U32 R43, R136, 0x10000, RZ ;  /* 0x00010000882b7824 */ /* 0x000fc400078e00ff */
[----:B------:R-:W-:Y:S01]  /*14c50*/  FFMA.FTZ R48, R139, R48, R50 ;  /* 0x000000308b307223 */ /* 0x000fe20000010032 */
[----:B------:R-:W-:Y:S01]  /*14c60*/  LEA.HI.SX32 R31, R31, R90, 0x1d ;  /* 0x0000005a1f1f7211 */ /* 0x000fe200078feaff */
[----:B------:R-:W-:Y:S01]  /*14c70*/  FFMA.FTZ R49, R49, R74, R140 ;  /* 0x0000004a31317223 */ /* 0x000fe2000001008c */
[----:B------:R-:W-:Y:S01]  /*14c80*/  FFMA.FTZ R50, R51, R38, R40 ;  /* 0x0000002633327223 */ /* 0x000fe20000010028 */
[----:B------:R-:W-:Y:S01]  /*14c90*/  SHF.L.U32 R74, R73, 0x10, RZ ;  /* 0x00000010494a7819 */ /* 0x000fe200000006ff */
[----:B------:R-:W-:Y:S01]  /*14ca0*/  FFMA.FTZ R141, R141, R42, R44 ;  /* 0x0000002a8d8d7223 */ /* 0x000fe2000001002c */
[----:B------:R-:W-:Y:S01]  /*14cb0*/  SHF.L.U32 R40, R76, 0x10, RZ ;  /* 0x000000104c287819 */ /* 0x000fe200000006ff */
[----:B------:R-:W-:Y:S01]  /*14cc0*/  IMAD.U32 R140, R6, 0x10000, RZ ;  /* 0x00010000068c7824 */ /* 0x000fe200078e00ff */
[----:B------:R-:W-:Y:S01]  /*14cd0*/  SHF.L.U32 R51, R119, 0x10, RZ ;  /* 0x0000001077337819 */ /* 0x000fe200000006ff */
[----:B------:R-:W-:Y:S02]  /*14ce0*/  IMAD.U32 R42, R7, 0x10000, RZ ;  /* 0x00010000072a7824 */ /* 0x000fe400078e00ff */
[----:B------:R-:W-:Y:S01]  /*14cf0*/  FFMA.FTZ R47, R144, R41, R43 ;  /* 0x00000029902f7223 */ /* 0x000fe2000001002b */
[----:B------:R-:W-:Y:S01]  /*14d00*/  IMAD.U32 R97, R135, 0x10000, RZ ;  /* 0x0001000087617824 */ /* 0x000fe200078e00ff */
[C---:B------:R-:W-:Y:S01]  /*14d10*/  IADD3 R43, PT, PT, R31.reuse, 0x100, RZ ;  /* 0x000001001f2b7810 */ /* 0x040fe20007ffe0ff */
[----:B------:R-:W-:-:S02]  /*14d20*/  VIADD R45, R31, 0x200 ;  /* 0x000002001f2d7836 */ /* 0x000fc40000000000 */
[----:B------:R-:W-:Y:S01]  /*14d30*/  FFMA.FTZ R38, R143, R74, R140 ;  /* 0x0000004a8f267223 */ /* 0x000fe2000001008c */
[----:B------:R-:W-:Y:S01]  /*14d40*/  FFMA.FTZ R145, R145, R40, R42 ;  /* 0x0000002891917223 */ /* 0x000fe2000001002a */
[----:B------:R-:W-:Y:S01]  /*14d50*/  FFMA.FTZ R146, R146, R51, R97 ;  /* 0x0000003392927223 */ /* 0x000fe20000010061 */
[--C-:B0-----:R-:W-:Y:S01]  /*14d60*/  IMAD.WIDE.U32 R40, R31, 0x10, R28.reuse ;  /* 0x000000101f287825 */ /* 0x101fe200078e001c */
[----:B------:R-:W-:Y:S02]  /*14d70*/  F2FP.BF16.F32.PACK_AB R31, R94, R39 ;  /* 0x000000275e1f723e */ /* 0x000fe400000010ff */
[----:B------:R-:W-:Y:S01]  /*14d80*/  F2FP.BF16.F32.PACK_AB R30, R91, R30 ;  /* 0x0000001e5b1e723e */ /* 0x000fe200000010ff */
[--C-:B------:R-:W-:Y:S01]  /*14d90*/  IMAD.WIDE.U32 R42, R43, 0x10, R28.reuse ;  /* 0x000000102b2a7825 */ /* 0x100fe200078e001c */
[----:B------:R-:W-:Y:S02]  /*14da0*/  F2FP.BF16.F32.PACK_AB R35, R48, R35 ;  /* 0x000000233023723e */ /* 0x000fe400000010ff */
[----:B------:R-:W-:Y:S01]  /*14db0*/  F2FP.BF16.F32.PACK_AB R34, R99, R34 ;  /* 0x000000226322723e */ /* 0x000fe200000010ff */
[----:B------:R-:W-:Y:S01]  /*14dc0*/  IMAD.WIDE.U32 R44, R45, 0x10, R28 ;  /* 0x000000102d2c7825 */ /* 0x000fe200078e001c */
[----:B------:R-:W-:-:S02]  /*14dd0*/  F2FP.BF16.F32.PACK_AB R29, R75, R32 ;  /* 0x000000204b1d723e */ /* 0x000fc400000010ff */
[----:B------:R-:W-:Y:S02]  /*14de0*/  F2FP.BF16.F32.PACK_AB R28, R33, R0 ;  /* 0x00000000211c723e */ /* 0x000fe400000010ff */
[----:B------:R-:W-:Y:S02]  /*14df0*/  F2FP.BF16.F32.PACK_AB R33, R46, R37 ;  /* 0x000000252e21723e */ /* 0x000fe400000010ff */
        /* <DEDUP_REMOVED lines=8> */
.L_x_8209:
[----:B0-----:R-:W0:Y:S01]  /*14e80*/  LDC.64 R28, c[0x0][0x380] ;  /* 0x0000e000ff1c7b82 */ /* 0x001e220000000a00 */
[----:B------:R-:W-:Y:S01]  /*14e90*/  UPLOP3.LUT UP0, UPT, UPT, UPT, UP0, 0x40, 0x4 ;  /* 0x000000000004789c */ /* 0x000fe20003f0e800 */
[----:B0-----:R-:W-:-:S04]  /*14ea0*/  IADD3 R52, PT, PT, R52, R28, RZ ;  /* 0x0000001c34347210 */ /* 0x001fc80007ffe0ff */
[----:B------:R-:W-:-:S13]  /*14eb0*/  ISETP.GE.AND P0, PT, R52, R29, PT ;  /* 0x0000001d3400720c */ /* 0x000fda0003f06270 */
[----:B------:R-:W-:Y:S05]  /*14ec0*/  @!P0 BRA `(.L_x_8210) ;  /* 0xfffffebc00bc8947 */ /* 0x000fea000383ffff */
[----:B------:R-:W-:Y:S05]  /*14ed0*/  EXIT ;  /* 0x000000000000794d */ /* 0x000fea0003800000 */
.L_x_8211:
        /* <DEDUP_REMOVED lines=10> */
.L_x_20966:


//--------------------- .text._ZN10layer_norm13ln_fwd_kernelINS_13Kernel_traitsIf13__nv_bfloat16fS2_fjLj6144ELj1ELj1ELj8ELj16ENS_18Kernel_traits_baseILj6144EfS2_fS2_fjLj256EEEEELb0ELb0ELb0ELb0EEEvNS_9FwdParamsE --------------------------
	.section	.text._ZN10layer_norm13ln_fwd_kernelINS_13Kernel_traitsIf13__nv_bfloat16fS2_fjLj6144ELj1ELj1ELj8ELj16ENS_18Kernel_traits_baseILj6144EfS2_fS2_fjLj256EEEEELb0ELb0ELb0ELb0EEEvNS_9FwdParamsE,"ax",@progbits
	.align	128
        .global         _ZN10layer_norm13ln_fwd_kernelINS_13Kernel_traitsIf13__nv_bfloat16fS2_fjLj6144ELj1ELj1ELj8ELj16ENS_18Kernel_traits_baseILj6144EfS2_fS2_fjLj256EEEEELb0ELb0ELb0ELb0EEEvNS_9FwdParamsE
        .type           _ZN10layer_norm13ln_fwd_kernelINS_13Kernel_traitsIf13__nv_bfloat16fS2_fjLj6144ELj1ELj1ELj8ELj16ENS_18Kernel_traits_baseILj6144EfS2_fS2_fjLj256EEEEELb0ELb0ELb0ELb0EEEvNS_9FwdParamsE,@function
        .size           _ZN10layer_norm13ln_fwd_kernelINS_13Kernel_traitsIf13__nv_bfloat16fS2_fjLj6144ELj1ELj1ELj8ELj16ENS_18Kernel_traits_baseILj6144EfS2_fS2_fjLj256EEEEELb0ELb0ELb0ELb0EEEvNS_9FwdParamsE,(.L_x_20967 - _ZN10layer_norm13ln_fwd_kernelINS_13Kernel_traitsIf13__nv_bfloat16fS2_fjLj6144ELj1ELj1ELj8ELj16ENS_18Kernel_traits_baseILj6144EfS2_fS2_fjLj256EEEEELb0ELb0ELb0ELb0EEEvNS_9FwdParamsE)
        .other          _ZN10layer_norm13ln_fwd_kernelINS_13Kernel_traitsIf13__nv_bfloat16fS2_fjLj6144ELj1ELj1ELj8ELj16ENS_18Kernel_traits_baseILj6144EfS2_fS2_fjLj256EEEEELb0ELb0ELb0ELb0EEEvNS_9FwdParamsE,@"STO_CUDA_ENTRY STV_DEFAULT"
_ZN10layer_norm13ln_fwd_kernelINS_13Kernel_traitsIf13__nv_bfloat16fS2_fjLj6144ELj1ELj1ELj8ELj16ENS_18Kernel_traits_baseILj6144EfS2_fS2_fjLj256EEEEELb0ELb0ELb0ELb0EEEvNS_9FwdParamsE:
.text._ZN10layer_norm13ln_fwd_kernelINS_13Kernel_traitsIf13__nv_bfloat16fS2_fjLj6144ELj1ELj1ELj8ELj16ENS_18Kernel_traits_baseILj6144EfS2_fS2_fjLj256EEEEELb0ELb0ELb0ELb0EEEvNS_9FwdParamsE:
        /* <DEDUP_REMOVED lines=49> */
.L_x_8213:
        /* <DEDUP_REMOVED lines=8> */
[----:B------:R-:W5:Y:S01]  /*0390*/  @P0 LDG.E.128 R52, desc[UR6][R6.64] ;  /* 0x0000000606340981 */ /* 0x000f62000c1e1d00 */
[C---:B-1----:R-:W-:Y:S01]  /*03a0*/  @P1 IMAD.WIDE.U32 R40, R59.reuse, 0x20, R24 ;  /* 0x000000203b281825 */ /* 0x042fe200078e0018 */
[----:B------:R-:W-:Y:S02]  /*03b0*/  @P1 IADD3 R59, PT, PT, R59, 0x100, RZ ;  /* 0x000001003b3b1810 */ /* 0x000fe40007ffe0ff */
[----:B------:R-:W5:Y:S01]  /*03c0*/  @P0 LDG.E.128 R48, desc[UR6][R6.64+0x10] ;  /* 0x0000100606300981 */ /* 0x000f62000c1e1d00 */
[----:B------:R-:W-:Y:S02]  /*03d0*/  CS2R R24, SRZ ;  /* 0x0000000000187805 */ /* 0x000fe4000001ff00 */
[----:B------:R-:W-:Y:S02]  /*03e0*/  CS2R R30, SRZ ;  /* 0x00000000001e7805 */ /* 0x000fe4000001ff00 */
[----:B------:R-:W-:Y:S01]  /*03f0*/  CS2R R28, SRZ ;  /* 0x00000000001c7805 */ /* 0x000fe2000001ff00 */
[----:B------:R-:W5:Y:S01]  /*0400*/  @P1 LDG.E.128 R36, desc[UR6][R40.64] ;  /* 0x0000000628241981 */ /* 0x000f62000c1e1d00 */
[----:B--2---:R-:W-:Y:S01]  /*0410*/  @P2 IMAD.WIDE.U32 R4, R59, 0x20, R26 ;  /* 0x000000203b042825 */ /* 0x004fe200078e001a */
[----:B------:R-:W-:-:S02]  /*0420*/  CS2R R42, SRZ ;  /* 0x00000000002a7805 */ /* 0x000fc4000001ff00 */
        /* <DEDUP_REMOVED lines=9> */
[----:B------:R-:W-:Y:S02]  /*04c0*/  @P2 CS2R R14, SRZ ;  /* 0x00000000000e2805 */ /* 0x000fe4000001ff00 */
[----:B-1----:R-:W-:-:S07]  /*04d0*/  @P2 CS2R R12, SRZ ;  /* 0x00000000000c2805 */ /* 0x002fce000001ff00 */
.L_x_8214:
[----:B------:R-:W-:Y:S05]  /*04e0*/  BSYNC.RECONVERGENT B0 ;  /* 0x0000000000007941 */ /* 0x000fea0003800200 */
.L_x_8212:
[----:B------:R-:W1:Y:S02]  /*04f0*/  LDCU UR4, c[0x0][0x384] ;  /* 0x00007080ff0477ac */ /* 0x000e640008000800 */
[----:B-1----:R-:W-:-:S13]  /*0500*/  ISETP.GE.AND P0, PT, R2, UR4, PT ;  /* 0x0000000402007c0c */ /* 0x002fda000bf06270 */
[----:B------:R-:W-:Y:S05]  /*0510*/  @P0 EXIT ;  /* 0x000000000000094d */ /* 0x000fea0003800000 */
[----:B------:R-:W-:Y:S01]  /*0520*/  SHF.R.S32.HI R57, RZ, 0x3, R57 ;  /* 0x00000003ff397819 */ /* 0x000fe20000011439 */
[----:B0-----:R-:W0:Y:S01]  /*0530*/  LDC.64 R6, c[0x0][0x3e0] ;  /* 0x0000f800ff067b82 */ /* 0x001e220000000a00 */
        /* <DEDUP_REMOVED lines=15> */
[----:B------:R0:W0:Y:S02]  /*0630*/  MUFU.RCP R76, R56 ;  /* 0x00000038004c7308 */ /* 0x0000240000001000 */
[----:B0-----:R-:W-:-:S04]  /*0640*/  ISETP.NE.U32.AND P0, PT, R6, RZ, PT ;  /* 0x000000ff0600720c */ /* 0x001fc80003f05070 */
[----:B-1234-:R-:W-:-:S13]  /*0650*/  ISETP.NE.AND.EX P0, PT, R7, RZ, PT, P0 ;  /* 0x000000ff0700720c */ /* 0x01efda0003f05300 */
.L_x_8237:
[----:B0123--:R-:W0:Y:S02]  /*0660*/  @P0 LDC.64 R82, c[0x0][0x3e0] ;  /* 0x0000f800ff520b82 */ /* 0x00fe240000000a00 */
        /* <DEDUP_REMOVED lines=44> */
.L_x_8217:
        /* <DEDUP_REMOVED lines=20> */
.L_x_8218:
[----:B------:R-:W0:Y:S01]  /*0a70*/  LDC.64 R82, c[0x0][0x3a8] ;  /* 0x0000ea00ff527b82 */ /* 0x000e220000000a00 */
[C---:B------:R-:W-:Y:S01]  /*0a80*/  IADD3 R80, PT, PT, R78.reuse, 0x100, RZ ;  /* 0x000001004e507810 */ /* 0x040fe20007ffe0ff */
[----:B0-----:R-:W-:-:S05]  /*0a90*/  IMAD.WIDE.U32 R82, R78, 0x20, R82 ;  /* 0x000000204e527825 */ /* 0x001fca00078e0052 */
[----:B------:R0:W-:Y:S04]  /*0aa0*/  STG.E.128 desc[UR6][R82.64], R64 ;  /* 0x0000004052007986 */ /* 0x0001e8000c101d06 */
[----:B------:R0:W-:Y:S02]  /*0ab0*/  STG.E.128 desc[UR6][R82.64+0x10], R72 ;  /* 0x0000104852007986 */ /* 0x0001e4000c101d06 */
.L_x_8216:
[----:B------:R-:W-:Y:S05]  /*0ac0*/  BSYNC.RECONVERGENT B0 ;  /* 0x0000000000007941 */ /* 0x000fea0003800200 */
.L_x_8215:
        /* <DEDUP_REMOVED lines=9> */
[----:B0-----:R-:W0:Y:S02]  /*0b60*/  LDC.64 R82, c[0x0][0x3a0] ;  /* 0x0000e800ff527b82 */ /* 0x001e240000000a00 */
[----:B0-----:R-:W-:-:S05]  /*0b70*/  IMAD.WIDE.U32 R82, R80, 0x20, R82 ;  /* 0x0000002050527825 */ /* 0x001fca00078e0052 */
[----:B------:R-:W2:Y:S04]  /*0b80*/  LDG.E.128 R4, desc[UR6][R82.64] ;  /* 0x0000000652047981 */ /* 0x000ea8000c1e1d00 */
[----:B------:R0:W3:Y:S01]  /*0b90*/  LDG.E.128 R84, desc[UR6][R82.64+0x10] ;  /* 0x0000100652547981 */ /* 0x0000e2000c1e1d00 */
        /* <DEDUP_REMOVED lines=21> */
.L_x_8221:
        /* <DEDUP_REMOVED lines=12> */
[----:B0-----:R-:W-:Y:S01]  /*0db0*/  SHF.L.U32 R83, R68, 0x10, RZ ;  /* 0x0000001044537819 */ /* 0x001fe200000006ff */
[-C--:B------:R-:W-:Y:S01]  /*0dc0*/  FMUL.FTZ R6, R69, R0.reuse ;  /* 0x0000000045067220 */ /* 0x080fe20000410000 */
[----:B------:R-:W-:Y:S01]  /*0dd0*/  SHF.L.U32 R87, R70, 0x10, RZ ;  /* 0x0000001046577819 */ /* 0x000fe200000006ff */
[-C--:B------:R-:W-:Y:S01]  /*0de0*/  FMUL.FTZ R7, R71, R0.reuse ;  /* 0x0000000047077220 */ /* 0x080fe20000410000 */
[-C--:B------:R-:W-:Y:S01]  /*0df0*/  FMUL.FTZ R68, R81, R0.reuse ;  /* 0x0000000051447220 */ /* 0x080fe20000410000 */
[-C--:B------:R-:W-:Y:S01]  /*0e00*/  FMUL.FTZ R70, R85, R0.reuse ;  /* 0x0000000055467220 */ /* 0x080fe20000410000 */
[-C--:B------:R-:W-:Y:S01]  /*0e10*/  FMUL.FTZ R69, R83, R0.reuse ;  /* 0x0000000053457220 */ /* 0x080fe20000410000 */
[----:B------:R-:W-:-:S07]  /*0e20*/  FMUL.FTZ R71, R87, R0 ;  /* 0x0000000057477220 */ /* 0x000fce0000410000 */
.L_x_8222:
[----:B------:R-:W0:Y:S02]  /*0e30*/  LDC.64 R82, c[0x0][0x3a8] ;  /* 0x0000ea00ff527b82 */ /* 0x000e240000000a00 */
[C---:B0-----:R-:W-:Y:S01]  /*0e40*/  IMAD.WIDE.U32 R82, R80.reuse, 0x20, R82 ;  /* 0x0000002050527825 */ /* 0x041fe200078e0052 */
[----:B------:R-:W-:-:S04]  /*0e50*/  IADD3 R80, PT, PT, R80, 0x100, RZ ;  /* 0x0000010050507810 */ /* 0x000fc80007ffe0ff */
[----:B------:R1:W-:Y:S04]  /*0e60*/  STG.E.128 desc[UR6][R82.64], R4 ;  /* 0x0000000452007986 */ /* 0x0003e8000c101d06 */
[----:B------:R1:W-:Y:S02]  /*0e70*/  STG.E.128 desc[UR6][R82.64+0x10], R68 ;  /* 0x0000104452007986 */ /* 0x0003e4000c101d06 */
.L_x_8220:
[----:B------:R-:W-:Y:S05]  /*0e80*/  BSYNC.RECONVERGENT B0 ;  /* 0x0000000000007941 */ /* 0x000fea0003800200 */
.L_x_8219:
        /* <DEDUP_REMOVED lines=9> */
[----:B01----:R-:W0:Y:S02]  /*0f20*/  LDC.64 R82, c[0x0][0x3a0] ;  /* 0x0000e800ff527b82 */ /* 0x003e240000000a00 */
        /* <DEDUP_REMOVED lines=24> */
.L_x_8225:
        /* <DEDUP_REMOVED lines=12> */
[----:B01----:R-:W-:Y:S01]  /*1170*/  SHF.L.U32 R83, R60, 0x10, RZ ;  /* 0x000000103c537819 */ /* 0x003fe200000006ff */
[-C--:B------:R-:W-:Y:S01]  /*1180*/  FMUL.FTZ R58, R61, R0.reuse ;  /* 0x000000003d3a7220 */ /* 0x080fe20000410000 */
[----:B------:R-:W-:Y:S01]  /*1190*/  SHF.L.U32 R87, R62, 0x10, RZ ;  /* 0x000000103e577819 */ /* 0x000fe200000006ff */
[-C--:B------:R-:W-:Y:S01]  /*11a0*/  FMUL.FTZ R59, R63, R0.reuse ;  /* 0x000000003f3b7220 */ /* 0x080fe20000410000 */
[-C--:B------:R-:W-:Y:S01]  /*11b0*/  FMUL.FTZ R60, R81, R0.reuse ;  /* 0x00000000513c7220 */ /* 0x080fe20000410000 */
[-C--:B------:R-:W-:Y:S01]  /*11c0*/  FMUL.FTZ R62, R85, R0.reuse ;  /* 0x00000000553e7220 */ /* 0x080fe20000410000 */
[-C--:B------:R-:W-:Y:S01]  /*11d0*/  FMUL.FTZ R61, R83, R0.reuse ;  /* 0x00000000533d7220 */ /* 0x080fe20000410000 */
[----:B------:R-:W-:-:S07]  /*11e0*/  FMUL.FTZ R63, R87, R0 ;  /* 0x00000000573f7220 */ /* 0x000fce0000410000 */
.L_x_8226:
[----:B------:R-:W0:Y:S02]  /*11f0*/  LDC.64 R82, c[0x0][0x3a8] ;  /* 0x0000ea00ff527b82 */ /* 0x000e240000000a00 */
[----:B0-----:R-:W-:-:S05]  /*1200*/  IMAD.WIDE.U32 R80, R80, 0x20, R82 ;  /* 0x0000002050507825 */ /* 0x001fca00078e0052 */
[----:B------:R2:W-:Y:S04]  /*1210*/  STG.E.128 desc[UR6][R80.64], R56 ;  /* 0x0000003850007986 */ /* 0x0005e8000c101d06 */
[----:B------:R2:W-:Y:S02]  /*1220*/  STG.E.128 desc[UR6][R80.64+0x10], R60 ;  /* 0x0000103c50007986 */ /* 0x0005e4000c101d06 */
.L_x_8224:
[----:B------:R-:W-:Y:S05]  /*1230*/  BSYNC.RECONVERGENT B0 ;  /* 0x0000000000007941 */ /* 0x000fea0003800200 */
.L_x_8223:
[----:B------:R-:W-:Y:S01]  /*1240*/  FADD.FTZ R0, RZ, R64 ;  /* 0x00000040ff007221 */ /* 0x000fe20000010000 */
[C---:B------:R-:W-:Y:S01]  /*1250*/  ISETP.GT.U32.AND P5, PT, R3.reuse, 0x1ff, PT ;  /* 0x000001ff0300780c */ /* 0x040fe20003fa4070 */
[----:B------:R-:W-:Y:S01]  /*1260*/  BSSY.RECONVERGENT B0, `(.L_x_8227) ;  /* 0x000006c000007945 */ /* 0x000fe20003800200 */
[----:B------:R-:W-:Y:S01]  /*1270*/  ISETP.GT.U32.AND P4, PT, R3, 0x2ff, PT ;  /* 0x000002ff0300780c */ /* 0x000fe20003f84070 */
[----:B--2---:R-:W-:Y:S01]  /*1280*/  FADD.FTZ R81, R65, R0 ;  /* 0x0000000041517221 */ /* 0x004fe20000010000 */
        /* <DEDUP_REMOVED lines=9> */
[----:B01----:R-:W-:-:S04]  /*1320*/  FADD.FTZ R83, R5, R0 ;  /* 0x0000000005537221 */ /* 0x003fc80000010000 */
        /* <DEDUP_REMOVED lines=95> */
.L_x_8228:
[----:B------:R-:W-:Y:S05]  /*1920*/  BSYNC.RECONVERGENT B0 ;  /* 0x0000000000007941 */ /* 0x000fea0003800200 */
.L_x_8227:
        /* <DEDUP_REMOVED lines=12> */
.L_x_8230:
[----:B------:R-:W-:Y:S05]  /*19f0*/  BSYNC.RECONVERGENT B0 ;  /* 0x0000000000007941 */ /* 0x000fea0003800200 */
.L_x_8229:
        /* <DEDUP_REMOVED lines=100> */
.L_x_8232:
[----:B------:R-:W-:Y:S05]  /*2040*/  BSYNC.RECONVERGENT B0 ;  /* 0x0000000000007941 */ /* 0x000fea0003800200 */
.L_x_8231:
        /* <DEDUP_REMOVED lines=34> */
.L_x_8234:
[----:B------:R-:W-:Y:S05]  /*2270*/  BSYNC.RECONVERGENT B0 ;  /* 0x0000000000007941 */ /* 0x000fea0003800200 */
.L_x_8233:
[----:B------:R-:W-:Y:S04]  /*2280*/  BSSY.RECONVERGENT B0, `(.L_x_8235) ;  /* 0x0000021000007945 */ /* 0x000fe80003800200 */
[----:B------:R-:W-:Y:S05]  /*2290*/  @!P3 BRA `(.L_x_8236) ;  /* 0x00000000007cb947 */ /* 0x000fea0003800000 */
[----:B-12---:R-:W1:Y:S01]  /*22a0*/  LDC.64 R84, c[0x0][0x428] ;  /* 0x00010a00ff547b82 */ /* 0x006e620000000a00 */
[--C-:B0-----:R-:W-:Y:S01]  /*22b0*/  FADD.FTZ R81, R56, -R79.reuse ;  /* 0x8000004f38517221 */ /* 0x101fe20000010000 */
        /* <DEDUP_REMOVED lines=25> */
[----:B-1----:R-:W-:Y:S01]  /*2450*/  IMAD.WIDE.U32 R84, R78, 0x10, R84 ;  /* 0x000000104e547825 */ /* 0x002fe200078e0054 */
[----:B------:R-:W-:-:S02]  /*2460*/  F2FP.BF16.F32.PACK_AB R81, R0, R87 ;  /* 0x000000570051723e */ /* 0x000fc400000010ff */
[----:B------:R-:W-:-:S05]  /*2470*/  F2FP.BF16.F32.PACK_AB R80, R79, R80 ;  /* 0x000000504f50723e */ /* 0x000fca00000010ff */
[----:B------:R3:W-:Y:S02]  /*2480*/  STG.E.128 desc[UR6][R84.64], R80 ;  /* 0x0000005054007986 */ /* 0x0007e4000c101d06 */
.L_x_8236:
[----:B------:R-:W-:Y:S05]  /*2490*/  BSYNC.RECONVERGENT B0 ;  /* 0x0000000000007941 */ /* 0x000fea0003800200 */
.L_x_8235:
[----:B------:R-:W4:Y:S01]  /*24a0*/  LDC.64 R78, c[0x0][0x380] ;  /* 0x0000e000ff4e7b82 */ /* 0x000f220000000a00 */
[----:B------:R-:W-:Y:S01]  /*24b0*/  UPLOP3.LUT UP1, UPT, UPT, UPT, UP1, 0x40, 0x4 ;  /* 0x000000000004789c */ /* 0x000fe20003f2e810 */
[----:B----4-:R-:W-:-:S04]  /*24c0*/  IADD3 R2, PT, PT, R2, R78, RZ ;  /* 0x0000004e02027210 */ /* 0x010fc80007ffe0ff */
[----:B------:R-:W-:-:S13]  /*24d0*/  ISETP.GE.AND P1, PT, R2, R79, PT ;  /* 0x0000004f0200720c */ /* 0x000fda0003f26270 */
[----:B------:R-:W-:Y:S05]  /*24e0*/  @!P1 BRA `(.L_x_8237) ;  /* 0xffffffe0005c9947 */ /* 0x000fea000383ffff */
[----:B------:R-:W-:Y:S05]  /*24f0*/  EXIT ;  /* 0x000000000000794d */ /* 0x000fea0003800000 */
.L_x_8238:
        /* <DEDUP_REMOVED lines=16> */
.L_x_20967:


//--------------------- .text._ZN10layer_norm13ln_fwd_kernelINS_13Kernel_traitsIf13__nv_bfloat16fS2_fjLj6144ELj1ELj1ELj8ELj16ENS_18Kernel_traits_baseILj6144EfS2_fS2_fjLj256EEEEELb0ELb0ELb0ELb1EEEvNS_9FwdParamsE --------------------------
	.section	.text._ZN10layer_norm13ln_fwd_kernelINS_13Kernel_traitsIf13__nv_bfloat16fS2_fjLj6144ELj1ELj1ELj8ELj16ENS_18Kernel_traits_baseILj6144EfS2_fS2_fjLj256EEEEELb0ELb0ELb0ELb1EEEvNS_9FwdParamsE,"ax",@progbits
	.align	128
        .global         _ZN10layer_norm13ln_fwd_kernelINS_13Kernel_traitsIf13__nv_bfloat16fS2_fjLj6144ELj1ELj1ELj8ELj16ENS_18Kernel_traits_baseILj6144EfS2_fS2_fjLj256EEEEELb0ELb0ELb0ELb1EEEvNS_9FwdParamsE
        .type           _ZN10layer_norm13ln_fwd_kernelINS_13Kernel_traitsIf13__nv_bfloat16fS2_fjLj6144ELj1ELj1ELj8ELj16ENS_18Kernel_traits_baseILj6144EfS2_fS2_fjLj256EEEEELb0ELb0ELb0ELb1EEEvNS_9FwdParamsE,@function
        .size           _ZN10layer_norm13ln_fwd_kernelINS_13Kernel_traitsIf13__nv_bfloat16fS2_fjLj6144ELj1ELj1ELj8ELj16ENS_18Kernel_traits_baseILj6144EfS2_fS2_fjLj256EEEEELb0ELb0ELb0ELb1EEEvNS_9FwdParamsE,(.L_x_20968 - _ZN10layer_norm13ln_fwd_kernelINS_13Kernel_traitsIf13__nv_bfloat16fS2_fjLj6144ELj1ELj1ELj8ELj16ENS_18Kernel_traits_baseILj6144EfS2_fS2_fjLj256EEEEELb0ELb0ELb0ELb1EEEvNS_9FwdParamsE)
        .other          _ZN10layer_norm13ln_fwd_kernelINS_13Kernel_traitsIf13__nv_bfloat16fS2_fjLj6144ELj1ELj1ELj8ELj16ENS_18Kernel_traits_baseILj6144EfS2_fS2_fjLj256EEEEELb0ELb0ELb0ELb1EEEvNS_9FwdParamsE,@"STO_CUDA_ENTRY STV_DEFAULT"
_ZN10layer_norm13ln_fwd_kernelINS_13Kernel_traitsIf13__nv_bfloat16fS2_fjLj6144ELj1ELj1ELj8ELj16ENS_18Kernel_traits_baseILj6144EfS2_fS2_fjLj256EEEEELb0ELb0ELb0ELb1EEEvNS_9FwdParamsE:
.text._ZN10layer_norm13ln_fwd_kernelINS_13Kernel_traitsIf13__nv_bfloat16fS2_fjLj6144ELj1ELj1ELj8ELj16ENS_18Kernel_traits_baseILj6144EfS2_fS2_fjLj256EEEEELb0ELb0ELb0ELb1EEEvNS_9FwdParamsE:
        /* <DEDUP_REMOVED lines=26> */
.L_x_8239:
[----:B------:R-:W2:Y:S01]  /*01a0*/  LDC.64 R4, c[0x0][0x3d0] ;  /* 0x0000f400ff047b82 */ /* 0x000ea20000000a00 */
        /* <DEDUP_REMOVED lines=10> */
[----:B------:R-:W-:Y:S01]  /*0250*/  CS2R R30, SRZ ;  /* 0x00000000001e7805 */ /* 0x000fe2000001ff00 */
[----:B--2---:R-:W-:-:S05]  /*0260*/  IMAD.WIDE.U32 R28, R0, 0x20, R4 ;  /* 0x00000020001c7825 */ /* 0x004fca00078e0004 */
[----:B------:R-:W5:Y:S04]  /*0270*/  LDG.E.128 R4, desc[UR6][R28.64] ;  /* 0x000000061c047981 */ /* 0x000f68000c1e1d00 */
[----:B------:R-:W5:Y:S04]  /*0280*/  LDG.E.128 R8, desc[UR6][R28.64+0x10] ;  /* 0x000010061c087981 */ /* 0x000f68000c1e1d00 */
[----:B------:R-:W5:Y:S04]  /*0290*/  LDG.E.128 R12, desc[UR6][R28.64+0x2000] ;  /* 0x002000061c0c7981 */ /* 0x000f68000c1e1d00 */
[----:B------:R-:W5:Y:S04]  /*02a0*/  LDG.E.128 R16, desc[UR6][R28.64+0x2010] ;  /* 0x002010061c107981 */ /* 0x000f68000c1e1d00 */
[----:B------:R-:W5:Y:S04]  /*02b0*/  LDG.E.128 R20, desc[UR6][R28.64+0x4000] ;  /* 0x004000061c147981 */ /* 0x000f68000c1e1d00 */
[----:B------:R0:W5:Y:S02]  /*02c0*/  LDG.E.128 R24, desc[UR6][R28.64+0x4010] ;  /* 0x004010061c187981 */ /* 0x000164000c1e1d00 */
[----:B0-----:R-:W-:-:S07]  /*02d0*/  CS2R R28, SRZ ;  /* 0x00000000001c7805 */ /* 0x001fce000001ff00 */
.L_x_8240:
[----:B------:R-:W0:Y:S02]  /*02e0*/  LDCU UR4, c[0x0][0x384] ;  /* 0x00007080ff0477ac */ /* 0x000e240008000800 */
[----:B0-----:R-:W-:-:S13]  /*02f0*/  ISETP.GE.AND P0, PT, R2, UR4, PT ;  /* 0x0000000402007c0c */ /* 0x001fda000bf06270 */
[----:B------:R-:W-:Y:S05]  /*0300*/  @P0 EXIT ;  /* 0x000000000000094d */ /* 0x000fea0003800000 */
[----:B-1----:R-:W0:Y:S01]  /*0310*/  LDC.64 R52, c[0x0][0x3e0] ;  /* 0x0000f800ff347b82 */ /* 0x002e220000000a00 */
[----:B------:R-:W1:Y:S01]  /*0320*/  LDCU UR10, c[0x0][0x388] ;  /* 0x00007100ff0a77ac */ /* 0x000e620008000800 */
[----:B------:R-:W2:Y:S01]  /*0330*/  LDCU.U8 UR12, c[0x0][0x410] ;  /* 0x00008200ff0c77ac */ /* 0x000ea20008000000 */
[----:B------:R-:W3:Y:S01]  /*0340*/  LDCU UR11, c[0x0][0x400] ;  /* 0x00008000ff0b77ac */ /* 0x000ee20008000800 */
[----:B------:R-:W4:Y:S01]  /*0350*/  LDCU.64 UR8, c[0x0][0x3a0] ;  /* 0x00007400ff0877ac */ /* 0x000f220008000a00 */
[----:B------:R-:W-:Y:S01]  /*0360*/  UPLOP3.LUT UP1, UPT, UPT, UPT, UPT, 0x40, 0x4 ;  /* 0x000000000004789c */ /* 0x000fe20003f2e870 */
[----:B0-----:R-:W-:-:S04]  /*0370*/  ISETP.NE.U32.AND P0, PT, R52, RZ, PT ;  /* 0x000000ff3400720c */ /* 0x001fc80003f05070 */
[----:B-1234-:R-:W-:-:S13]  /*0380*/  ISETP.NE.AND.EX P0, PT, R53, RZ, PT, P0 ;  /* 0x000000ff3500720c */ /* 0x01efda0003f05300 */
.L_x_8251:
        /* <DEDUP_REMOVED lines=9> */
[----:B-----5:R-:W5:Y:S01]  /*0420*/  LDG.E.128 R60, desc[UR6][R60.64] ;  /* 0x000000063c3c7981 */ /* 0x020f62000c1e1d00 */
        /* <DEDUP_REMOVED lines=9> */
[C---:B-----5:R-:W-:Y:S02]  /*04c0*/  PRMT R0, R60.reuse, 0x7632, R0 ;  /* 0x000076323c007816 */ /* 0x060fe40000000000 */
[----:B------:R-:W-:Y:S02]  /*04d0*/  SHF.L.U32 R67, R60, 0x10, RZ ;  /* 0x000000103c437819 */ /* 0x000fe400000006ff */
[C---:B------:R-:W-:Y:S02]  /*04e0*/  PRMT R66, R62.reuse, 0x7632, R66 ;  /* 0x000076323e427816 */ /* 0x040fe40000000042 */
[----:B------:R-:W-:-:S02]  /*04f0*/  SHF.L.U32 R71, R62, 0x10, RZ ;  /* 0x000000103e477819 */ /* 0x000fc400000006ff */
[----:B------:R-:W-:Y:S02]  /*0500*/  PRMT R60, R61, 0x7632, R60 ;  /* 0x000076323d3c7816 */ /* 0x000fe4000000003c */
[----:B------:R-:W-:Y:S02]  /*0510*/  PRMT R62, R63, 0x7632, R62 ;  /* 0x000076323f3e7816 */ /* 0x000fe4000000003e */
        /* <DEDUP_REMOVED lines=15> */
.L_x_8241:
        /* <DEDUP_REMOVED lines=19> */
[----:B------:R-:W-:-:S07]  /*0740*/  FMUL.FTZ R59, R64, R75 ;  /* 0x0000004b403b7220 */ /* 0x000fce0000410000 */
.L_x_8242:
        /* <DEDUP_REMOVED lines=10> */
[----:B0-----:R-:W2:Y:S04]  /*07f0*/  LDG.E.128 R60, desc[UR6][R70.64] ;  /* 0x00000006463c7981 */ /* 0x001ea8000c1e1d00 */
[----:B------:R-:W3:Y:S01]  /*0800*/  LDG.E.128 R64, desc[UR6][R70.64+0x10] ;  /* 0x0000100646407981 */ /* 0x000ee2000c1e1d00 */
[C---:B-----5:R-:W-:Y:S02]  /*0810*/  PRMT R0, R80.reuse, 0x7632, R0 ;  /* 0x0000763250007816 */ /* 0x060fe40000000000 */
[----:B------:R-:W-:Y:S02]  /*0820*/  SHF.L.U32 R73, R80, 0x10, RZ ;  /* 0x0000001050497819 */ /* 0x000fe400000006ff */
[----:B------:R-:W-:Y:S02]  /*0830*/  PRMT R72, R81, 0x7632, R72 ;  /* 0x0000763251487816 */ /* 0x000fe40000000048 */
[----:B------:R-:W-:-:S02]  /*0840*/  PRMT R74, R82, 0x7632, R74 ;  /* 0x00007632524a7816 */ /* 0x000fc4000000004a */
[----:B------:R-:W-:Y:S02]  /*0850*/  PRMT R80, R83, 0x7632, R80 ;  /* 0x0000763253507816 */ /* 0x000fe40000000050 */
        /* <DEDUP_REMOVED lines=16> */
.L_x_8243:
[----:B-----5:R-:W-:Y:S02]  /*0960*/  PRMT R0, R80, 0x7632, R0 ;  /* 0x0000763250007816 */ /* 0x020fe40000000000 */
[----:B0-----:R-:W-:Y:S02]  /*0970*/  PRMT R61, R81, 0x7632, R61 ;  /* 0x00007632513d7816 */ /* 0x001fe4000000003d */
        /* <DEDUP_REMOVED lines=18> */
.L_x_8244:
        /* <DEDUP_REMOVED lines=9> */
[----:B0-----:R-:W2:Y:S04]  /*0b30*/  LDG.E.128 R68, desc[UR6][R72.64] ;  /* 0x0000000648447981 */ /* 0x001ea8000c1e1d00 */
[----:B------:R0:W3:Y:S01]  /*0b40*/  LDG.E.128 R84, desc[UR6][R72.64+0x10] ;  /* 0x0000100648547981 */ /* 0x0000e2000c1e1d00 */
[----:B-----5:R-:W-:Y:S02]  /*0b50*/  PRMT R0, R81, 0x7632, R0 ;  /* 0x0000763251007816 */ /* 0x020fe40000000000 */
[----:B------:R-:W-:Y:S02]  /*0b60*/  SHF.L.U32 R89, R80, 0x10, RZ ;  /* 0x0000001050597819 */ /* 0x000fe400000006ff */
[----:B------:R-:W-:Y:S02]  /*0b70*/  SHF.L.U32 R0, R0, 0x10, RZ ;  /* 0x0000001000007819 */ /* 0x000fe400000006ff */
[----:B------:R-:W-:-:S02]  /*0b80*/  PRMT R74, R82, 0x7632, R74 ;  /* 0x00007632524a7816 */ /* 0x000fc4000000004a */
[----:B------:R-:W-:Y:S02]  /*0b90*/  PRMT R80, R80, 0x7632, R80 ;  /* 0x0000763250507816 */ /* 0x000fe40000000050 */
[----:B0-----:R-:W-:Y:S02]  /*0ba0*/  SHF.L.U32 R73, R82, 0x10, RZ ;  /* 0x0000001052497819 */ /* 0x001fe400000006ff */
[----:B------:R-:W-:Y:S02]  /*0bb0*/  SHF.L.U32 R74, R74, 0x10, RZ ;  /* 0x000000104a4a7819 */ /* 0x000fe400000006ff */
[----:B------:R-:W-:Y:S02]  /*0bc0*/  SHF.L.U32 R80, R80, 0x10, RZ ;  /* 0x0000001050507819 */ /* 0x000fe400000006ff */
[----:B------:R-:W-:Y:S01]  /*0bd0*/  SHF.L.U32 R81, R81, 0x10, RZ ;  /* 0x0000001051517819 */ /* 0x000fe200000006ff */
[-C--:B--2---:R-:W-:Y:S01]  /*0be0*/  FFMA.FTZ R71, R0, R75.reuse, R71 ;  /* 0x0000004b00477223 */ /* 0x084fe20000010047 */
[----:B------:R-:W-:Y:S01]  /*0bf0*/  PRMT R0, R83, 0x7632, R0 ;  /* 0x0000763253007816 */ /* 0x000fe20000000000 */
[-C--:B------:R-:W-:Y:S01]  /*0c00*/  FFMA.FTZ R68, R89, R75.reuse, R68 ;  /* 0x0000004b59447223 */ /* 0x080fe20000010044 */
[----:B------:R-:W-:Y:S01]  /*0c10*/  SHF.L.U32 R83, R83, 0x10, RZ ;  /* 0x0000001053537819 */ /* 0x000fe200000006ff */
[-C--:B---3--:R-:W-:Y:S01]  /*0c20*/  FFMA.FTZ R72, R73, R75.reuse, R84 ;  /* 0x0000004b49487223 */ /* 0x088fe20000010054 */
[----:B------:R-:W-:Y:S01]  /*0c30*/  SHF.L.U32 R0, R0, 0x10, RZ ;  /* 0x0000001000007819 */ /* 0x000fe200000006ff */
[-C--:B------:R-:W-:Y:S01]  /*0c40*/  FFMA.FTZ R73, R74, R75.reuse, R85 ;  /* 0x0000004b4a497223 */ /* 0x080fe20000010055 */
[-C--:B------:R-:W-:Y:S01]  /*0c50*/  FFMA.FTZ R69, R80, R75.reuse, R69 ;  /* 0x0000004b50457223 */ /* 0x080fe20000010045 */
[-C--:B------:R-:W-:Y:S01]  /*0c60*/  FFMA.FTZ R70, R81, R75.reuse, R70 ;  /* 0x0000004b51467223 */ /* 0x080fe20000010046 */
[-C--:B------:R-:W-:Y:S01]  /*0c70*/  FFMA.FTZ R74, R83, R75.reuse, R86 ;  /* 0x0000004b534a7223 */ /* 0x080fe20000010056 */
[----:B------:R-:W-:Y:S01]  /*0c80*/  FFMA.FTZ R75, R0, R75, R87 ;  /* 0x0000004b004b7223 */ /* 0x000fe20000010057 */
[----:B------:R-:W-:Y:S06]  /*0c90*/  BRA `(.L_x_8246) ;  /* 0x0000000000507947 */ /* 0x000fec0003800000 */
.L_x_8245:
[----:B-----5:R-:W-:Y:S02]  /*0ca0*/  PRMT R0, R80, 0x7632, R0 ;  /* 0x0000763250007816 */ /* 0x020fe40000000000 */
[----:B------:R-:W-:Y:S02]  /*0cb0*/  PRMT R69, R81, 0x7632, R69 ;  /* 0x0000763251457816 */ /* 0x000fe40000000045 */
[----:B0-----:R-:W-:Y:S02]  /*0cc0*/  PRMT R71, R82, 0x7632, R71 ;  /* 0x0000763252477816 */ /* 0x001fe40000000047 */
        /* <DEDUP_REMOVED lines=17> */
.L_x_8246:
        /* <DEDUP_REMOVED lines=107> */
.L_x_8248:
[----:B------:R-:W-:Y:S05]  /*1490*/  BSYNC.RECONVERGENT B0 ;  /* 0x0000000000007941 */ /* 0x000fea0003800200 */
.L_x_8247:
        /* <DEDUP_REMOVED lines=15> */
.L_x_8250:
[----:B------:R-:W-:Y:S05]  /*1590*/  BSYNC.RECONVERGENT B0 ;  /* 0x0000000000007941 */ /* 0x000fea0003800200 */
.L_x_8249:
[----:B------:R-:W1:Y:S01]  /*15a0*/  SHFL.DOWN PT, R79, R78, 0x4, 0x1f ;  /* 0x08801f004e4f7f89 */ /* 0x000e6200000e0000 */
[-C--:B------:R-:W-:Y:S01]  /*15b0*/  I2FP.F32.U32 R86, R78.reuse ;  /* 0x0000004e00567245 */ /* 0x080fe20000201000 */
[----:B------:R-:W-:Y:S01]  /*15c0*/  UPLOP3.LUT UP1, UPT, UPT, UPT, UP1, 0x40, 0x4 ;  /* 0x000000000004789c */ /* 0x000fe20003f2e810 */
[----:B------:R-:W-:Y:S01]  /*15d0*/  ISETP.NE.AND P1, PT, RZ, UR12, PT ;  /* 0x0000000cff007c0c */ /* 0x000fe2000bf25270 */
[----:B0-----:R-:W0:Y:S04]  /*15e0*/  SHFL.DOWN PT, R83, R80, 0x4, 0x1f ;  /* 0x08801f0050537f89 */ /* 0x001e2800000e0000 */
[----:B------:R-:W2:Y:S01]  /*15f0*/  SHFL.DOWN PT, R82, R81, 0x4, 0x1f ;  /* 0x08801f0051527f89 */ /* 0x000ea200000e0000 */
[----:B-1----:R-:W-:Y:S02]  /*1600*/  I2FP.F32.S32 R88, R79 ;  /* 0x0000004f00587245 */ /* 0x002fe40000201400 */
[----:B------:R-:W-:Y:S01]  /*1610*/  IADD3 R79, PT, PT, R79, R78, RZ ;  /* 0x0000004e4f4f7210 */ /* 0x000fe20007ffe0ff */
[----:B0-----:R-:W-:-:S02]  /*1620*/  FADD.FTZ R85, -R83, R80 ;  /* 0x0000005053557221 */ /* 0x001fc40000010100 */
[----:B------:R-:W-:Y:S01]  /*1630*/  FMUL.FTZ R87, R83, R88 ;  /* 0x0000005853577220 */ /* 0x000fe20000410000 */
[----:B------:R-:W-:Y:S01]  /*1640*/  I2FP.F32.S32 R83, R79 ;  /* 0x0000004f00537245 */ /* 0x000fe20000201400 */
[----:B------:R-:W0:Y:S01]  /*1650*/  SHFL.DOWN PT, R90, R79, 0x2, 0x1f ;  /* 0x08401f004f5a7f89 */ /* 0x000e2200000e0000 */
[----:B------:R-:W-:Y:S01]  /*1660*/  FMUL.FTZ R85, R85, R85 ;  /* 0x0000005555557220 */ /* 0x000fe20000410000 */
[----:B------:R-:W-:Y:S01]  /*1670*/  FFMA.FTZ R87, R86, R80, R87 ;  /* 0x0000005056577223 */ /* 0x000fe20000010057 */
[----:B------:R-:W1:Y:S02]  /*1680*/  MUFU.RCP R84, R83 ;  /* 0x0000005300547308 */ /* 0x000e640000001000 */
[----:B------:R-:W-:-:S04]  /*1690*/  FMUL.FTZ R85, R85, R86 ;  /* 0x0000005655557220 */ /* 0x000fc80000410000 */
[----:B------:R-:W-:Y:S01]  /*16a0*/  FMUL.FTZ R88, R85, R88 ;  /* 0x0000005855587220 */ /* 0x000fe20000410000 */
[----:B--2---:R-:W-:Y:S01]  /*16b0*/  FADD.FTZ R85, R82, R81 ;  /* 0x0000005152557221 */ /* 0x004fe20000010000 */
        /* <DEDUP_REMOVED lines=44> */
[----:B------:R-:W-:Y:S01]  /*1980*/  ISETP.NE.AND P1, PT, R0, RZ, PT ;  /* 0x000000ff0000720c */ /* 0x000fe20003f25270 */
[----:B------:R-:W0:Y:S01]  /*1990*/  LDC.64 R52, c[0x0][0x428] ;  /* 0x00010a00ff347b82 */ /* 0x000e220000000a00 */
[----:B------:R-:W-:Y:S01]  /*19a0*/  FADD.FTZ R54, R54, R55 ;  /* 0x0000003736367221 */ /* 0x000fe20000010000 */
        /* <DEDUP_REMOVED lines=16> */
[----:B------:R-:W2:Y:S01]  /*1ab0*/  @!P1 LDC.64 R74, c[0x0][0x3c8] ;  /* 0x0000f200ff4a9b82 */ /* 0x000ea20000000a00 */
        /* <DEDUP_REMOVED lines=10> */
[C---:B------:R-:W-:Y:S01]  /*1b60*/  FMUL.FTZ R3, R79.reuse, R96 ;  /* 0x000000604f037220 */ /* 0x040fe20000410000 */
[----:B------:R-:W-:Y:S01]  /*1b70*/  FMUL.FTZ R98, R79, R98 ;  /* 0x000000624f627220 */ /* 0x000fe20000410000 */
[----:B------:R-:W-:Y:S01]  /*1b80*/  FFMA.FTZ R54, R59, R8, R32 ;  /* 0x000000083b367223 */ /* 0x000fe20000010020 */
[----:B------:R-:W-:-:S04]  /*1b90*/  IMAD.WIDE.U32 R66, R76, 0x10, R52 ;  /* 0x000000104c427825 */ /* 0x000fc800078e0034 */
[C---:B------:R-:W-:Y:S01]  /*1ba0*/  FMUL.FTZ R88, R79.reuse, R88 ;  /* 0x000000584f587220 */ /* 0x040fe20000410000 */
[----:B------:R-:W-:Y:S01]  /*1bb0*/  FFMA.FTZ R59, R106, R9, R33 ;  /* 0x000000096a3b7223 */ /* 0x000fe20000010021 */
[----:B------:R-:W-:Y:S01]  /*1bc0*/  FMUL.FTZ R61, R79, R108 ;  /* 0x0000006c4f3d7220 */ /* 0x000fe20000410000 */
[----:B------:R-:W-:Y:S01]  /*1bd0*/  IMAD.WIDE.U32 R68, R77, 0x10, R52 ;  /* 0x000000104d447825 */ /* 0x000fe200078e0034 */
[----:B------:R-:W-:Y:S01]  /*1be0*/  F2FP.BF16.F32.PACK_AB R53, R102, R57 ;  /* 0x000000396635723e */ /* 0x000fe200000010ff */
[----:B------:R-:W0:Y:S02]  /*1bf0*/  @!P1 LDC.64 R76, c[0x0][0x3c0] ;  /* 0x0000f000ff4c9b82 */ /* 0x000e240000000a00 */
[----:B------:R-:W-:Y:S01]  /*1c00*/  FMUL.FTZ R57, R79, R62 ;  /* 0x0000003e4f397220 */ /* 0x000fe20000410000 */
[----:B------:R-:W-:Y:S01]  /*1c10*/  FFMA.FTZ R3, R3, R4, R28 ;  /* 0x0000000403037223 */ /* 0x000fe2000001001c */
[----:B------:R-:W-:Y:S01]  /*1c20*/  FFMA.FTZ R98, R98, R5, R29 ;  /* 0x0000000562627223 */ /* 0x000fe2000001001d */
[----:B------:R-:W-:Y:S01]  /*1c30*/  FFMA.FTZ R88, R88, R15, R39 ;  /* 0x0000000f58587223 */ /* 0x000fe20000010027 */
[----:B------:R-:W-:Y:S01]  /*1c40*/  FFMA.FTZ R57, R57, R14, R38 ;  /* 0x0000000e39397223 */ /* 0x000fe20000010026 */
[----:B------:R-:W-:Y:S01]  /*1c50*/  F2FP.BF16.F32.PACK_AB R54, R59, R54 ;  /* 0x000000363b36723e */ /* 0x000fe200000010ff */
[----:B------:R-:W-:Y:S01]  /*1c60*/  FFMA.FTZ R55, R61, R10, R34 ;  /* 0x0000000a3d377223 */ /* 0x000fe20000010022 */
[C---:B------:R-:W-:Y:S01]  /*1c70*/  FMUL.FTZ R59, R79.reuse, R90 ;  /* 0x0000005a4f3b7220 */ /* 0x040fe20000410000 */
[----:B------:R-:W-:Y:S01]  /*1c80*/  F2FP.BF16.F32.PACK_AB R52, R98, R3 ;  /* 0x000000036234723e */ /* 0x000fe200000010ff */
[C---:B------:R-:W-:Y:S01]  /*1c90*/  FMUL.FTZ R61, R79.reuse, R58 ;  /* 0x0000003a4f3d7220 */ /* 0x040fe20000410000 */
[C---:B------:R-:W-:Y:S01]  /*1ca0*/  FMUL.FTZ R3, R79.reuse, R60 ;  /* 0x0000003c4f037220 */ /* 0x040fe20000410000 */
[C---:B------:R-:W-:Y:S01]  /*1cb0*/  FMUL.FTZ R56, R79.reuse, R56 ;  /* 0x000000384f387220 */ /* 0x040fe20000410000 */
[----:B------:R-:W-:Y:S01]  /*1cc0*/  FMUL.FTZ R94, R79, R94 ;  /* 0x0000005e4f5e7220 */ /* 0x000fe20000410000 */
[----:B------:R-:W-:Y:S01]  /*1cd0*/  F2FP.BF16.F32.PACK_AB R57, R88, R57 ;  /* 0x000000395839723e */ /* 0x000fe200000010ff */
[----:B------:R-:W-:Y:S01]  /*1ce0*/  FFMA.FTZ R58, R59, R16, R40 ;  /* 0x000000103b3a7223 */ /* 0x000fe20000010028 */
[----:B------:R-:W1:Y:S01]  /*1cf0*/  LDC.64 R88, c[0x0][0x380] ;  /* 0x0000e000ff587b82 */ /* 0x000e620000000a00 */
[----:B------:R-:W-:Y:S01]  /*1d00*/  FFMA.FTZ R59, R61, R18, R42 ;  /* 0x000000123d3b7223 */ /* 0x000fe2000001002a */
[----:B------:R-:W-:Y:S01]  /*1d10*/  FFMA.FTZ R3, R3, R12, R36 ;  /* 0x0000000c03037223 */ /* 0x000fe20000010024 */
[----:B------:R-:W-:Y:S01]  /*1d20*/  FFMA.FTZ R56, R56, R13, R37 ;  /* 0x0000000d38387223 */ /* 0x000fe20000010025 */
[----:B------:R-:W-:Y:S01]  /*1d30*/  FFMA.FTZ R61, R94, R17, R41 ;  /* 0x000000115e3d7223 */ /* 0x000fe20000010029 */
[C---:B------:R-:W-:Y:S01]  /*1d40*/  FADD.FTZ R84, -R81.reuse, R71 ;  /* 0x0000004751547221 */ /* 0x040fe20000010100 */
[----:B------:R-:W-:Y:S01]  /*1d50*/  FADD.FTZ R86, -R81, R73 ;  /* 0x0000004951567221 */ /* 0x000fe20000010100 */
        /* <DEDUP_REMOVED lines=25> */
[----:B--2---:R-:W-:Y:S01]  /*1ef0*/  @!P1 IMAD.WIDE R74, R2, 0x4, R74 ;  /* 0x00000004024a9825 */ /* 0x004fe200078e024a */
[----:B------:R-:W-:Y:S01]  /*1f00*/  F2FP.BF16.F32.PACK_AB R63, R114, R63 ;  /* 0x0000003f723f723e */ /* 0x000fe200000010ff */
[----:B------:R0:W-:Y:S01]  /*1f10*/  @!P1 STG.E desc[UR6][R76.64], R78 ;  /* 0x0000004e4c009986 */ /* 0x0001e2000c101906 */
[----:B------:R-:W-:Y:S02]  /*1f20*/  F2FP.BF16.F32.PACK_AB R62, R71, R62 ;  /* 0x0000003e473e723e */ /* 0x000fe400000010ff */
[----:B------:R-:W-:Y:S01]  /*1f30*/  F2FP.BF16.F32.PACK_AB R61, R84, R61 ;  /* 0x0000003d543d723e */ /* 0x000fe200000010ff */
[----:B------:R0:W-:Y:S01]  /*1f40*/  @!P1 STG.E desc[UR6][R74.64], R79 ;  /* 0x0000004f4a009986 */ /* 0x0001e2000c101906 */
[----:B------:R-:W-:Y:S02]  /*1f50*/  F2FP.BF16.F32.PACK_AB R60, R60, R3 ;  /* 0x000000033c3c723e */ /* 0x000fe400000010ff */
[----:B-1----:R-:W-:Y:S01]  /*1f60*/  IADD3 R2, PT, PT, R2, R88, RZ ;  /* 0x0000005802027210 */ /* 0x002fe20007ffe0ff */
[----:B------:R0:W-:Y:S03]  /*1f70*/  STG.E.128 desc[UR6][R64.64], R52 ;  /* 0x0000003440007986 */ /* 0x0001e6000c101d06 */
[----:B------:R-:W-:Y:S01]  /*1f80*/  ISETP.GE.AND P1, PT, R2, R89, PT ;  /* 0x000000590200720c */ /* 0x000fe20003f26270 */
[----:B------:R0:W-:Y:S04]  /*1f90*/  STG.E.128 desc[UR6][R66.64], R56 ;  /* 0x0000003842007986 */ /* 0x0001e8000c101d06 */
[----:B------:R0:W-:Y:S08]  /*1fa0*/  STG.E.128 desc[UR6][R68.64], R60 ;  /* 0x0000003c44007986 */ /* 0x0001f0000c101d06 */
[----:B------:R-:W-:Y:S05]  /*1fb0*/  @!P1 BRA `(.L_x_8251) ;  /* 0xffffffe000f49947 */ /* 0x000fea000383ffff */
[----:B------:R-:W-:Y:S05]  /*1fc0*/  EXIT ;  /* 0x000000000000794d */ /* 0x000fea0003800000 */
.L_x_8252:
        /* <DEDUP_REMOVED lines=11> */
.L_x_20968:


//--------------------- .text._ZN10layer_norm13ln_fwd_kernelINS_13Kernel_traitsIf13__nv_bfloat16fS2_fjLj6144ELj1ELj1ELj8ELj16ENS_18Kernel_traits_baseILj6144EfS2_fS2_fjLj256EEEEELb0ELb0ELb1ELb0EEEvNS_9FwdParamsE --------------------------
	.section	.text._ZN10layer_norm13ln_fwd_kernelINS_13Kernel_traitsIf13__nv_bfloat16fS2_fjLj6144ELj1ELj1ELj8ELj16ENS_18Kernel_traits_baseILj6144EfS2_fS2_fjLj256EEEEELb0ELb0ELb1ELb0EEEvNS_9FwdParamsE,"ax",@progbits
	.align	128
        .global         _ZN10layer_norm13ln_fwd_kernelINS_13Kernel_traitsIf13__nv_bfloat16fS2_fjLj6144ELj1ELj1ELj8ELj16ENS_18Kernel_traits_baseILj6144EfS2_fS2_fjLj256EEEEELb0ELb0ELb1ELb0EEEvNS_9FwdParamsE
        .type           _ZN10layer_norm13ln_fwd_kernelINS_13Kernel_traitsIf13__nv_bfloat16fS2_fjLj6144ELj1ELj1ELj8ELj16ENS_18Kernel_traits_baseILj6144EfS2_fS2_fjLj256EEEEELb0ELb0ELb1ELb0EEEvNS_9FwdParamsE,@function
        .size           _ZN10layer_norm13ln_fwd_kernelINS_13Kernel_traitsIf13__nv_bfloat16fS2_fjLj6144ELj1ELj1ELj8ELj16ENS_18Kernel_traits_baseILj6144EfS2_fS2_fjLj256EEEEELb0ELb0ELb1ELb0EEEvNS_9FwdParamsE,(.L_x_20969 - _ZN10layer_norm13ln_fwd_kernelINS_13Kernel_traitsIf13__nv_bfloat16fS2_fjLj6144ELj1ELj1ELj8ELj16ENS_18Kernel_traits_baseILj6144EfS2_fS2_fjLj256EEEEELb0ELb0ELb1ELb0EEEvNS_9FwdParamsE)
        .other          _ZN10layer_norm13ln_fwd_kernelINS_13Kernel_traitsIf13__nv_bfloat16fS2_fjLj6144ELj1ELj1ELj8ELj16ENS_18Kernel_traits_baseILj6144EfS2_fS2_fjLj256EEEEELb0ELb0ELb1ELb0EEEvNS_9FwdParamsE,@"STO_CUDA_ENTRY STV_DEFAULT"
_ZN10layer_norm13ln_fwd_kernelINS_13Kernel_traitsIf13__nv_bfloat16fS2_fjLj6144ELj1ELj1ELj8ELj16ENS_18Kernel_traits_baseILj6144EfS2_fS2_fjLj256EEEEELb0ELb0ELb1ELb0EEEvNS_9FwdParamsE:
.text._ZN10layer_norm13ln_fwd_kernelINS_13Kernel_traitsIf13__nv_bfloat16fS2_fjLj6144ELj1ELj1ELj8ELj16ENS_18Kernel_traits_baseILj6144EfS2_fS2_fjLj256EEEEELb0ELb0ELb1ELb0EEEvNS_9FwdParamsE:
        /* <DEDUP_REMOVED lines=48> */
.L_x_8254:
        /* <DEDUP_REMOVED lines=9> */
[----:B------:R-:W-:-:S02]  /*0390*/  @P1 IADD3 R29, PT, PT, R29, 0x100, RZ ;  /* 0x000001001d1d1810 */ /* 0x000fc40007ffe0ff */
[----:B------:R-:W-:Y:S02]  /*03a0*/  CS2R R34, SRZ ;  /* 0x0000000000227805 */ /* 0x000fe4000001ff00 */
[----:B------:R-:W-:Y:S02]  /*03b0*/  CS2R R32, SRZ ;  /* 0x0000000000207805 */ /* 0x000fe4000001ff00 */
[----:B------:R-:W-:Y:S01]  /*03c0*/  CS2R R30, SRZ ;  /* 0x00000000001e7805 */ /* 0x000fe2000001ff00 */
[----:B------:R-:W5:Y:S01]  /*03d0*/  @P1 LDG.E.128 R20, desc[UR6][R12.64] ;  /* 0x000000060c141981 */ /* 0x000f62000c1e1d00 */
[----:B-1----:R-:W-:-:S03]  /*03e0*/  @P0 IMAD.WIDE.U32 R16, R57, 0x20, R14 ;  /* 0x0000002039100825 */ /* 0x002fc600078e000e */
[----:B------:R0:W5:Y:S01]  /*03f0*/  @P1 LDG.E.128 R24, desc[UR6][R12.64+0x10] ;  /* 0x000010060c181981 */ /* 0x000162000c1e1d00 */
[----:B------:R-:W-:Y:S02]  /*0400*/  @P2 CS2R R50, SRZ ;  /* 0x0000000000322805 */ /* 0x000fe4000001ff00 */
[----:B------:R-:W-:Y:S02]  /*0410*/  @P2 CS2R R48, SRZ ;  /* 0x0000000000302805 */ /* 0x000fe4000001ff00 */
[----:B------:R-:W-:Y:S01]  /*0420*/  @P2 CS2R R46, SRZ ;  /* 0x00000000002e2805 */ /* 0x000fe2000001ff00 */
[----:B------:R-:W5:Y:S01]  /*0430*/  @P0 LDG.E.128 R4, desc[UR6][R16.64] ;  /* 0x0000000610040981 */ /* 0x000f62000c1e1d00 */
[----:B--2---:R-:W-:-:S03]  /*0440*/  @P2 IMAD.WIDE.U32 R14, R29, 0x20, R18 ;  /* 0x000000201d0e2825 */ /* 0x004fc600078e0012 */
[----:B------:R1:W5:Y:S01]  /*0450*/  @P0 LDG.E.128 R8, desc[UR6][R16.64+0x10] ;  /* 0x0000100610080981 */ /* 0x000362000c1e1d00 */
[----:B------:R-:W-:Y:S02]  /*0460*/  CS2R R28, SRZ ;  /* 0x00000000001c7805 */ /* 0x000fe4000001ff00 */
[----:B------:R-:W-:Y:S02]  /*0470*/  CS2R R18, SRZ ;  /* 0x0000000000127805 */ /* 0x000fe4000001ff00 */
[----:B0-----:R-:W-:Y:S01]  /*0480*/  CS2R R12, SRZ ;  /* 0x00000000000c7805 */ /* 0x001fe2000001ff00 */
[----:B------:R-:W5:Y:S01]  /*0490*/  @P2 LDG.E.128 R36, desc[UR6][R14.64] ;  /* 0x000000060e242981 */ /* 0x000f62000c1e1d00 */
[----:B------:R-:W-:-:S03]  /*04a0*/  @P2 CS2R R44, SRZ ;  /* 0x00000000002c2805 */ /* 0x000fc6000001ff00 */
[----:B------:R0:W5:Y:S01]  /*04b0*/  @P2 LDG.E.128 R40, desc[UR6][R14.64+0x10] ;  /* 0x000010060e282981 */ /* 0x000162000c1e1d00 */
[----:B-1----:R-:W-:Y:S02]  /*04c0*/  CS2R R16, SRZ ;  /* 0x0000000000107805 */ /* 0x002fe4000001ff00 */
[----:B0-----:R-:W-:-:S07]  /*04d0*/  CS2R R14, SRZ ;  /* 0x00000000000e7805 */ /* 0x001fce000001ff00 */
.L_x_8255:
[----:B------:R-:W-:Y:S05]  /*04e0*/  BSYNC.RECONVERGENT B0 ;  /* 0x0000000000007941 */ /* 0x000fea0003800200 */
.L_x_8253:
        /* <DEDUP_REMOVED lines=16> */
[----:B------:R-:W-:Y:S02]  /*05f0*/  VIADDMNMX R0, R53, -R0, RZ, !PT ;  /* 0x8000000035007246 */ /* 0x000fe400078001ff */
[----:B------:R3:W4:Y:S02]  /*0600*/  MUFU.RCP R80, R55 ;  /* 0x0000003700507308 */ /* 0x0007240000001000 */
[----:B------:R-:W-:-:S04]  /*0610*/  VIMNMX R81, PT, PT, R0, 0x20, PT ;  /* 0x0000002000517848 */ /* 0x000fc80003fe0100 */
[----:B012---:R-:W-:-:S07]  /*0620*/  LEA R81, R81, R56, 0x3 ;  /* 0x0000003851517211 */ /* 0x007fce00078e18ff */
.L_x_8281:
[----:B01----:R-:W0:Y:S08]  /*0630*/  LDC.64 R86, c[0x0][0x3f0] ;  /* 0x0000fc00ff567b82 */ /* 0x003e300000000a00 */
        /* <DEDUP_REMOVED lines=8> */
[----:B--2---:R-:W-:Y:S01]  /*06c0*/  IMAD R85, R2, R83, RZ ;  /* 0x0000005302557224 */ /* 0x004fe200078e02ff */
[----:B------:R-:W1:Y:S01]  /*06d0*/  S2R R84, SR_TID.X ;  /* 0x0000000000547919 */ /* 0x000e620000002100 */
[----:B---3--:R-:W-:-:S13]  /*06e0*/  ISETP.GE.AND P3, PT, R0, 0x1, PT ;  /* 0x000000010000780c */ /* 0x008fda0003f66270 */
[----:B------:R-:W-:-:S05]  /*06f0*/  @P3 IADD3 R90, PT, PT, R0, -0x1, RZ ;  /* 0xffffffff005a3810 */ /* 0x000fca0007ffe0ff */
[----:B------:R-:W-:Y:S01]  /*0700*/  @P3 IMAD R91, R90, R83, RZ ;  /* 0x000000535a5b3224 */ /* 0x000fe200078e02ff */
[----:B------:R-:W-:-:S04]  /*0710*/  SHF.R.S32.HI R90, RZ, 0x1f, R85 ;  /* 0x0000001fff5a7819 */ /* 0x000fc80000011455 */
[----:B------:R-:W-:Y:S02]  /*0720*/  @P3 SHF.R.S32.HI R86, RZ, 0x1f, R91 ;  /* 0x0000001fff563819 */ /* 0x000fe4000001145b */
[----:B------:R-:W-:Y:S02]  /*0730*/  LEA.HI R85, R90, R85, RZ, 0x3 ;  /* 0x000000555a557211 */ /* 0x000fe400078f18ff */
[----:B------:R-:W-:Y:S01]  /*0740*/  @P3 LEA.HI R91, R86, R91, RZ, 0x3 ;  /* 0x0000005b565b3211 */ /* 0x000fe200078f18ff */
[----:B------:R-:W-:Y:S01]  /*0750*/  HFMA2 R86, -RZ, RZ, 0, 0 ;  /* 0x00000000ff567431 */ /* 0x000fe200000001ff */
        /* <DEDUP_REMOVED lines=9> */
.L_x_8258:
        /* <DEDUP_REMOVED lines=35> */
.L_x_8259:
        /* <DEDUP_REMOVED lines=13> */
[----:B------:R-:W-:-:S02]  /*0af0*/  @P3 PRMT R72, R54, 0x7632, R72 ;  /* 0x0000763236483816 */ /* 0x000fc40000000048 */
[----:B------:R-:W-:Y:S02]  /*0b00*/  MOV R77, RZ ;  /* 0x000000ff004d7202 */ /* 0x000fe40000000f00 */
[----:B------:R-:W-:Y:S02]  /*0b10*/  @P3 SHF.L.U32 R72, R72, 0x10, RZ ;  /* 0x0000001048483819 */ /* 0x000fe400000006ff */
[----:B------:R-:W0:Y:S03]  /*0b20*/  @P3 LDC R91, c[0x0][0x40c] ;  /* 0x00010300ff5b3b82 */ /* 0x000e260000000800 */
[----:B-1----:R-:W-:Y:S01]  /*0b30*/  @P3 FMUL.FTZ R77, R72, R87 ;  /* 0x00000057484d3220 */ /* 0x002fe20000410000 */
[----:B------:R-:W-:Y:S01]  /*0b40*/  @P3 PRMT R72, R55, 0x7632, R72 ;  /* 0x0000763237483816 */ /* 0x000fe20000000048 */
[----:B--2---:R-:W-:-:S03]  /*0b50*/  @P3 FMUL.FTZ R75, R74, R79 ;  /* 0x0000004f4a4b3220 */ /* 0x004fc60000410000 */
[----:B------:R-:W1:Y:S01]  /*0b60*/  @P3 LDC R87, c[0x0][0x40c] ;  /* 0x00010300ff573b82 */ /* 0x000e620000000800 */
[----:B------:R-:W-:Y:S01]  /*0b70*/  HFMA2 R79, -RZ, RZ, 0, 0 ;  /* 0x00000000ff4f7431 */ /* 0x000fe200000001ff */
[----:B------:R-:W-:Y:S02]  /*0b80*/  @P3 SHF.L.U32 R72, R72, 0x10, RZ ;  /* 0x0000001048483819 */ /* 0x000fe400000006ff */
[----:B------:R-:W-:-:S03]  /*0b90*/  @P3 SHF.L.U32 R74, R52, 0x10, RZ ;  /* 0x00000010344a3819 */ /* 0x000fc600000006ff */
[----:B---3--:R-:W-:Y:S01]  /*0ba0*/  @P3 FMUL.FTZ R79, R72, R89 ;  /* 0x00000059484f3220 */ /* 0x008fe20000410000 */
[----:B------:R-:W2:Y:S01]  /*0bb0*/  @P3 LDC R88, c[0x0][0x40c] ;  /* 0x00010300ff583b82 */ /* 0x000ea20000000800 */
[----:B------:R-:W-:-:S07]  /*0bc0*/  MOV R72, RZ ;  /* 0x000000ff00487202 */ /* 0x000fce0000000f00 */
[----:B------:R-:W3:Y:S01]  /*0bd0*/  @P3 LDC R89, c[0x0][0x40c] ;  /* 0x00010300ff593b82 */ /* 0x000ee20000000800 */
[----:B-1----:R-:W-:Y:S01]  /*0be0*/  @P3 FMUL.FTZ R72, R74, R87 ;  /* 0x000000574a483220 */ /* 0x002fe20000410000 */
[----:B------:R-:W-:Y:S01]  /*0bf0*/  HFMA2 R74, -RZ, RZ, 0, 0 ;  /* 0x00000000ff4a7431 */ /* 0x000fe200000001ff */
[----:B------:R-:W-:Y:S01]  /*0c00*/  @P3 SHF.L.U32 R87, R55, 0x10, RZ ;  /* 0x0000001037573819 */ /* 0x000fe200000006ff */
[----:B---3--:R-:W-:Y:S01]  /*0c10*/  @P3 FMUL.FTZ R74, R76, R89 ;  /* 0x000000594c4a3220 */ /* 0x008fe20000410000 */
[----:B------:R-:W-:Y:S01]  /*0c20*/  MOV R76, RZ ;  /* 0x000000ff004c7202 */ /* 0x000fe20000000f00 */
[----:B0-----:R-:W-:Y:S01]  /*0c30*/  @P3 FMUL.FTZ R76, R78, R91 ;  /* 0x0000005b4e4c3220 */ /* 0x001fe20000410000 */
[----:B------:R-:W-:Y:S02]  /*0c40*/  HFMA2 R78, -RZ, RZ, 0, 0 ;  /* 0x00000000ff4e7431 */ /* 0x000fe400000001ff */
[----:B--2---:R-:W-:-:S07]  /*0c50*/  @P3 FMUL.FTZ R78, R87, R88 ;  /* 0x00000058574e3220 */ /* 0x004fce0000410000 */
.L_x_8260:
[----:B------:R-:W0:Y:S01]  /*0c60*/  LDC.64 R88, c[0x0][0x3a8] ;  /* 0x0000ea00ff587b82 */ /* 0x000e220000000a00 */
[----:B------:R-:W-:Y:S01]  /*0c70*/  IADD3 R86, PT, PT, R86, 0x100, RZ ;  /* 0x0000010056567810 */ /* 0x000fe20007ffe0ff */
[C---:B0-----:R-:W-:Y:S01]  /*0c80*/  IMAD.WIDE.U32 R88, R85.reuse, 0x20, R88 ;  /* 0x0000002055587825 */ /* 0x041fe200078e0058 */
[----:B------:R-:W-:-:S04]  /*0c90*/  IADD3 R85, PT, PT, R85, 0x100, RZ ;  /* 0x0000010055557810 */ /* 0x000fc80007ffe0ff */
[----:B------:R0:W-:Y:S04]  /*0ca0*/  STG.E.128 desc[UR6][R88.64], R72 ;  /* 0x0000004858007986 */ /* 0x0001e8000c101d06 */
[----:B------:R0:W-:Y:S02]  /*0cb0*/  STG.E.128 desc[UR6][R88.64+0x10], R76 ;  /* 0x0000104c58007986 */ /* 0x0001e4000c101d06 */
.L_x_8257:
[----:B------:R-:W-:Y:S05]  /*0cc0*/  BSYNC.RECONVERGENT B0 ;  /* 0x0000000000007941 */ /* 0x000fea0003800200 */
.L_x_8256:
        /* <DEDUP_REMOVED lines=9> */
.L_x_8263:
        /* <DEDUP_REMOVED lines=35> */
.L_x_8264:
[----:B------:R-:W1:Y:S01]  /*0f90*/  @P3 LDC R65, c[0x0][0x40c] ;  /* 0x00010300ff413b82 */ /* 0x000e620000000800 */
[----:B-----5:R-:W-:Y:S01]  /*0fa0*/  @P3 PRMT R60, R52, 0x7632, R60 ;  /* 0x00007632343c3816 */ /* 0x020fe2000000003c */
[----:B------:R-:W-:Y:S01]  /*0fb0*/  HFMA2 R63, -RZ, RZ, 0, 0 ;  /* 0x00000000ff3f7431 */ /* 0x000fe200000001ff */
[----:B------:R-:W-:Y:S02]  /*0fc0*/  @P3 PRMT R61, R53, 0x7632, R61 ;  /* 0x00007632353d3816 */ /* 0x000fe4000000003d */
[----:B------:R-:W-:Y:S02]  /*0fd0*/  @P3 SHF.L.U32 R60, R60, 0x10, RZ ;  /* 0x000000103c3c3819 */ /* 0x000fe400000006ff */
[----:B------:R-:W-:Y:S01]  /*0fe0*/  @P3 SHF.L.U32 R62, R61, 0x10, RZ ;  /* 0x000000103d3e3819 */ /* 0x000fe200000006ff */
[----:B------:R-:W2:Y:S01]  /*0ff0*/  @P3 LDC R87, c[0x0][0x40c] ;  /* 0x00010300ff573b82 */ /* 0x000ea20000000800 */
[----:B------:R-:W-:Y:S02]  /*1000*/  MOV R61, RZ ;  /* 0x000000ff003d7202 */ /* 0x000fe40000000f00 */
[----:B------:R-:W-:-:S02]  /*1010*/  @P3 SHF.L.U32 R64, R53, 0x10, RZ ;  /* 0x0000001035403819 */ /* 0x000fc400000006ff */
[----:B------:R-:W-:-:S03]  /*1020*/  @P3 SHF.L.U32 R66, R54, 0x10, RZ ;  /* 0x0000001036423819 */ /* 0x000fc600000006ff */
        /* <DEDUP_REMOVED lines=26> */
.L_x_8265:
[----:B------:R-:W0:Y:S01]  /*11d0*/  LDC.64 R88, c[0x0][0x3a8] ;  /* 0x0000ea00ff587b82 */ /* 0x000e220000000a00 */
[----:B------:R-:W-:Y:S01]  /*11e0*/  IADD3 R86, PT, PT, R86, 0x100, RZ ;  /* 0x0000010056567810 */ /* 0x000fe20007ffe0ff */
[C---:B0-----:R-:W-:Y:S01]  /*11f0*/  IMAD.WIDE.U32 R88, R85.reuse, 0x20, R88 ;  /* 0x0000002055587825 */ /* 0x041fe200078e0058 */
[----:B------:R-:W-:-:S04]  /*1200*/  IADD3 R85, PT, PT, R85, 0x100, RZ ;  /* 0x0000010055557810 */ /* 0x000fc80007ffe0ff */
[----:B------:R1:W-:Y:S04]  /*1210*/  STG.E.128 desc[UR6][R88.64], R60 ;  /* 0x0000003c58007986 */ /* 0x0003e8000c101d06 */
[----:B------:R1:W-:Y:S02]  /*1220*/  STG.E.128 desc[UR6][R88.64+0x10], R64 ;  /* 0x0000104058007986 */ /* 0x0003e4000c101d06 */
.L_x_8262:
[----:B------:R-:W-:Y:S05]  /*1230*/  BSYNC.RECONVERGENT B0 ;  /* 0x0000000000007941 */ /* 0x000fea0003800200 */
.L_x_8261:
        /* <DEDUP_REMOVED lines=9> */
.L_x_8268:
        /* <DEDUP_REMOVED lines=31> */
[----:B------:R-:W-:Y:S01]  /*14c0*/  @P3 SHF.L.U32 R0, R0, 0x10, RZ ;  /* 0x0000001000003819 */ /* 0x000fe200000006ff */
[----:B-1----:R-:W-:-:S04]  /*14d0*/  @P3 FFMA.FTZ R58, R87, R88, R58 ;  /* 0x00000058573a3223 */ /* 0x002fc8000001003a */
[----:B0-----:R-:W-:Y:S01]  /*14e0*/  @P3 FFMA.FTZ R59, R0, R86, R59 ;  /* 0x00000056003b3223 */ /* 0x001fe2000001003b */
[----:B------:R-:W-:Y:S06]  /*14f0*/  BRA `(.L_x_8270) ;  /* 0x0000000000847947 */ /* 0x000fec0003800000 */
.L_x_8269:
[----:B------:R-:W2:Y:S01]  /*1500*/  @P3 LDC R57, c[0x0][0x40c] ;  /* 0x00010300ff393b82 */ /* 0x000ea20000000800 */
[----:B-----5:R-:W-:Y:S02]  /*1510*/  @P3 PRMT R0, R52, 0x7632, R0 ;  /* 0x0000763234003816 */ /* 0x020fe40000000000 */
[----:B------:R-:W-:Y:S02]  /*1520*/  CS2R R68, SRZ ;  /* 0x0000000000447805 */ /* 0x000fe4000001ff00 */
[----:B------:R-:W-:Y:S02]  /*1530*/  @P3 PRMT R56, R53, 0x7632, R56 ;  /* 0x0000763235383816 */ /* 0x000fe40000000038 */
[----:B------:R-:W-:Y:S02]  /*1540*/  CS2R R70, SRZ ;  /* 0x0000000000467805 */ /* 0x000fe4000001ff00 */
[----:B------:R-:W-:Y:S02]  /*1550*/  @P3 SHF.L.U32 R0, R0, 0x10, RZ ;  /* 0x0000001000003819 */ /* 0x000fe400000006ff */
[----:B------:R-:W-:Y:S01]  /*1560*/  @P3 SHF.L.U32 R56, R56, 0x10, RZ ;  /* 0x0000001038383819 */ /* 0x000fe200000006ff */
[----:B------:R-:W3:Y:S08]  /*1570*/  @P3 LDC R59, c[0x0][0x40c] ;  /* 0x00010300ff3b3b82 */ /* 0x000ef00000000800 */
[----:B01----:R-:W0:Y:S08]  /*1580*/  @P3 LDC R89, c[0x0][0x40c] ;  /* 0x00010300ff593b82 */ /* 0x003e300000000800 */
[----:B------:R-:W1:Y:S01]  /*1590*/  @P3 LDC R91, c[0x0][0x40c] ;  /* 0x00010300ff5b3b82 */ /* 0x000e620000000800 */
[----:B--2---:R-:W-:Y:S01]  /*15a0*/  @P3 FMUL.FTZ R69, R0, R57 ;  /* 0x0000003900453220 */ /* 0x004fe20000410000 */
[----:B------:R-:W-:-:S02]  /*15b0*/  @P3 PRMT R0, R54, 0x7632, R0 ;  /* 0x0000763236003816 */ /* 0x000fc40000000000 */
[----:B------:R-:W-:Y:S02]  /*15c0*/  MOV R57, RZ ;  /* 0x000000ff00397202 */ /* 0x000fe40000000f00 */
        /* <DEDUP_REMOVED lines=20> */
.L_x_8270:
[----:B------:R-:W0:Y:S02]  /*1710*/  LDC.64 R86, c[0x0][0x3a8] ;  /* 0x0000ea00ff567b82 */ /* 0x000e240000000a00 */
[----:B0-----:R-:W-:-:S05]  /*1720*/  IMAD.WIDE.U32 R86, R85, 0x20, R86 ;  /* 0x0000002055567825 */ /* 0x001fca00078e0056 */
[----:B------:R2:W-:Y:S04]  /*1730*/  STG.E.128 desc[UR6][R86.64], R68 ;  /* 0x0000004456007986 */ /* 0x0005e8000c101d06 */
[----:B------:R2:W-:Y:S02]  /*1740*/  STG.E.128 desc[UR6][R86.64+0x10], R56 ;  /* 0x0000103856007986 */ /* 0x0005e4000c101d06 */
.L_x_8267:
[----:B------:R-:W-:Y:S05]  /*1750*/  BSYNC.RECONVERGENT B0 ;  /* 0x0000000000007941 */ /* 0x000fea0003800200 */
.L_x_8266:
        /* <DEDUP_REMOVED lines=38> */
[----:B----4-:R-:W-:Y:S01]  /*19c0*/  FMUL.FTZ R86, R80, R91 ;  /* 0x0000005b50567220 */ /* 0x010fe20000410000 */
        /* <DEDUP_REMOVED lines=70> */
.L_x_8272:
[----:B------:R-:W-:Y:S05]  /*1e30*/  BSYNC.RECONVERGENT B0 ;  /* 0x0000000000007941 */ /* 0x000fea0003800200 */
.L_x_8271:
        /* <DEDUP_REMOVED lines=13> */
.L_x_8274:
[----:B------:R-:W-:Y:S05]  /*1f10*/  BSYNC.RECONVERGENT B0 ;  /* 0x0000000000007941 */ /* 0x000fea0003800200 */
.L_x_8273:
        /* <DEDUP_REMOVED lines=62> */
[----:B0-----:R-:W-:-:S05]  /*2300*/  @!P4 IMAD.WIDE R86, R2, 0x4, R86 ;  /* 0x000000040256c825 */ /* 0x001fca00078e0256 */
[----:B------:R0:W-:Y:S04]  /*2310*/  @!P4 STG.E desc[UR6][R86.64], R91 ;  /* 0x0000005b5600c986 */ /* 0x0001e8000c101906 */
[----:B-1----:R0:W-:Y:S01]  /*2320*/  @!P4 STG.E desc[UR6][R88.64], R0 ;  /* 0x000000005800c986 */ /* 0x0021e2000c101906 */
[----:B-----5:R-:W-:-:S13]  /*2330*/  ISETP.GE.AND P4, PT, R82, 0x1, PT ;  /* 0x000000015200780c */ /* 0x020fda0003f86270 */
[----:B0-----:R-:W-:Y:S05]  /*2340*/  @!P4 BRA `(.L_x_8275) ;  /* 0x0000000400b8c947 */ /* 0x001fea0003800000 */
[----:B------:R-:W-:Y:S01]  /*2350*/  IADD3 R82, PT, PT, R82, -0x1, RZ ;  /* 0xffffffff52527810 */ /* 0x000fe20007ffe0ff */
[----:B------:R-:W-:Y:S04]  /*2360*/  BSSY.RECONVERGENT B0, `(.L_x_8276) ;  /* 0x0000027000007945 */ /* 0x000fe80003800200 */
[----:B------:R-:W-:-:S05]  /*2370*/  IMAD R82, R82, R83, RZ ;  /* 0x0000005352527224 */ /* 0x000fca00078e02ff */
[----:B------:R-:W-:-:S04]  /*2380*/  SHF.R.S32.HI R83, RZ, 0x1f, R82 ;  /* 0x0000001fff537819 */ /* 0x000fc80000011452 */
[----:B------:R-:W-:-:S04]  /*2390*/  LEA.HI R83, R83, R82, RZ, 0x3 ;  /* 0x0000005253537211 */ /* 0x000fc800078f18ff */
[----:B------:R-:W-:Y:S02]  /*23a0*/  LEA.HI.SX32 R82, R83, R84, 0x1d ;  /* 0x0000005453527211 */ /* 0x000fe400078feaff */
[----:B------:R-:W-:Y:S01]  /*23b0*/  FSEL R83, R91, RZ, !P3 ;  /* 0x000000ff5b537208 */ /* 0x000fe20005800000 */
        /* <DEDUP_REMOVED lines=33> */
.L_x_8277:
[----:B------:R-:W-:Y:S05]  /*25d0*/  BSYNC.RECONVERGENT B0 ;  /* 0x0000000000007941 */ /* 0x000fea0003800200 */
.L_x_8276:
        /* <DEDUP_REMOVED lines=34> */
.L_x_8279:
[----:B------:R-:W-:Y:S05]  /*2800*/  BSYNC.RECONVERGENT B0 ;  /* 0x0000000000007941 */ /* 0x000fea0003800200 */
.L_x_8278:
[----:B------:R-:W-:Y:S04]  /*2810*/  BSSY.RECONVERGENT B0, `(.L_x_8275) ;  /* 0x0000021000007945 */ /* 0x000fe80003800200 */
[----:B------:R-:W-:Y:S05]  /*2820*/  @!P2 BRA `(.L_x_8280) ;  /* 0x00000000007ca947 */ /* 0x000fea0003800000 */
[--C-:B------:R-:W-:Y:S01]  /*2830*/  FADD.FTZ R93, R56, -R83.reuse ;  /* 0x80000053385d7221 */ /* 0x100fe20000010000 */
[--C-:B------:R-:W-:Y:S01]  /*2840*/  FADD.FTZ R95, R57, -R83.reuse ;  /* 0x80000053395f7221 */ /* 0x100fe20000010000 */
[--C-:B01----:R-:W-:Y:S01]  /*2850*/  FADD.FTZ R89, R70, -R83.reuse ;  /* 0x8000005346597221 */ /* 0x103fe20000010000 */
[--C-:B------:R-:W-:Y:S01]  /*2860*/  FADD.FTZ R85, R68, -R83.reuse ;  /* 0x8000005344557221 */ /* 0x100fe20000010000 */
[C---:B------:R-:W-:Y:S01]  /*2870*/  FMUL.FTZ R93, R0.reuse, R93 ;  /* 0x0000005d005d7220 */ /* 0x040fe20000410000 */
[----:B------:R-:W-:Y:S01]  /*2880*/  FMUL.FTZ R84, R0, R95 ;  /* 0x0000005f00547220 */ /* 0x000fe20000410000 */
[--C-:B------:R-:W-:Y:S01]  /*2890*/  FADD.FTZ R87, R69, -R83.reuse ;  /* 0x8000005345577221 */ /* 0x100fe20000010000 */
[--C-:B------:R-:W-:Y:S01]  /*28a0*/  FADD.FTZ R91, R71, -R83.reuse ;  /* 0x80000053475b7221 */ /* 0x100fe20000010000 */
[--C-:B------:R-:W-:Y:S01]  /*28b0*/  FADD.FTZ R97, R58, -R83.reuse ;  /* 0x800000533a617221 */ /* 0x100fe20000010000 */
[----:B------:R-:W-:Y:S01]  /*28c0*/  FADD.FTZ R99, R59, -R83 ;  /* 0x800000533b637221 */ /* 0x000fe20000010000 */
[----:B------:R-:W-:Y:S01]  /*28d0*/  FMUL.FTZ R83, R0, R89 ;  /* 0x0000005900537220 */ /* 0x000fe20000410000 */
[----:B------:R-:W-:Y:S01]  /*28e0*/  FFMA.FTZ R86, R93, R40, R48 ;  /* 0x000000285d567223 */ /* 0x000fe20000010030 */
[----:B------:R-:W-:Y:S01]  /*28f0*/  FFMA.FTZ R89, R84, R41, R49 ;  /* 0x0000002954597223 */ /* 0x000fe20000010031 */
[C---:B------:R-:W-:Y:S01]  /*2900*/  FMUL.FTZ R85, R0.reuse, R85 ;  /* 0x0000005500557220 */ /* 0x040fe20000410000 */
[C---:B------:R-:W-:Y:S01]  /*2910*/  FMUL.FTZ R90, R0.reuse, R87 ;  /* 0x00000057005a7220 */ /* 0x040fe20000410000 */
[C---:B------:R-:W-:Y:S01]  /*2920*/  FMUL.FTZ R92, R0.reuse, R91 ;  /* 0x0000005b005c7220 */ /* 0x040fe20000410000 */
[C---:B------:R-:W-:Y:S01]  /*2930*/  FMUL.FTZ R97, R0.reuse, R97 ;  /* 0x0000006100617220 */ /* 0x040fe20000410000 */
[----:B------:R-:W-:Y:S01]  /*2940*/  F2FP.BF16.F32.PACK_AB R86, R89, R86 ;  /* 0x000000565956723e */ /* 0x000fe200000010ff */
[----:B------:R-:W-:Y:S01]  /*2950*/  FMUL.FTZ R0, R0, R99 ;  /* 0x0000006300007220 */ /* 0x000fe20000410000 */
[----:B------:R-:W0:Y:S01]  /*2960*/  LDC.64 R88, c[0x0][0x428] ;  /* 0x00010a00ff587b82 */ /* 0x000e220000000a00 */
[----:B------:R-:W-:Y:S01]  /*2970*/  FFMA.FTZ R84, R85, R36, R44 ;  /* 0x0000002455547223 */ /* 0x000fe2000001002c */
[----:B------:R-:W-:Y:S01]  /*2980*/  FFMA.FTZ R85, R83, R38, R46 ;  /* 0x0000002653557223 */ /* 0x000fe2000001002e */
[----:B------:R-:W-:Y:S01]  /*2990*/  FFMA.FTZ R83, R90, R37, R45 ;  /* 0x000000255a537223 */ /* 0x000fe2000001002d */
[----:B------:R-:W-:Y:S01]  /*29a0*/  FFMA.FTZ R87, R97, R42, R50 ;  /* 0x0000002a61577223 */ /* 0x000fe20000010032 */
[----:B------:R-:W-:Y:S01]  /*29b0*/  FFMA.FTZ R0, R0, R43, R51 ;  /* 0x0000002b00007223 */ /* 0x000fe20000010033 */
[----:B------:R-:W-:-:S02]  /*29c0*/  FFMA.FTZ R92, R92, R39, R47 ;  /* 0x000000275c5c7223 */ /* 0x000fc4000001002f */
[----:B------:R-:W-:Y:S02]  /*29d0*/  F2FP.BF16.F32.PACK_AB R84, R83, R84 ;  /* 0x000000545354723e */ /* 0x000fe400000010ff */
[----:B------:R-:W-:Y:S02]  /*29e0*/  F2FP.BF16.F32.PACK_AB R87, R0, R87 ;  /* 0x000000570057723e */ /* 0x000fe400000010ff */
[----:B------:R-:W-:Y:S01]  /*29f0*/  F2FP.BF16.F32.PACK_AB R85, R92, R85 ;  /* 0x000000555c55723e */ /* 0x000fe200000010ff */
[----:B0-----:R-:W-:-:S05]  /*2a00*/  IMAD.WIDE.U32 R82, R82, 0x10, R88 ;  /* 0x0000001052527825 */ /* 0x001fca00078e0058 */
[----:B------:R2:W-:Y:S02]  /*2a10*/  STG.E.128 desc[UR6][R82.64], R84 ;  /* 0x0000005452007986 */ /* 0x0005e4000c101d06 */
.L_x_8280:
[----:B------:R-:W-:Y:S05]  /*2a20*/  BSYNC.RECONVERGENT B0 ;  /* 0x0000000000007941 */ /* 0x000fea0003800200 */
.L_x_8275:
[----:B--2---:R-:W2:Y:S01]  /*2a30*/  LDC.64 R82, c[0x0][0x380] ;  /* 0x0000e000ff527b82 */ /* 0x004ea20000000a00 */
[----:B------:R-:W-:Y:S01]  /*2a40*/  UPLOP3.LUT UP1, UPT, UPT, UPT, UP1, 0x40, 0x4 ;  /* 0x000000000004789c */ /* 0x000fe20003f2e810 */
[----:B--2---:R-:W-:-:S04]  /*2a50*/  IADD3 R2, PT, PT, R2, R82, RZ ;  /* 0x0000005202027210 */ /* 0x004fc80007ffe0ff */
[----:B------:R-:W-:-:S13]  /*2a60*/  ISETP.GE.AND P0, PT, R2, R83, PT ;  /* 0x000000530200720c */ /* 0x000fda0003f06270 */
[----:B------:R-:W-:Y:S05]  /*2a70*/  @!P0 BRA `(.L_x_8281) ;  /* 0xffffffd800ec8947 */ /* 0x000fea000383ffff */
[----:B------:R-:W-:Y:S05]  /*2a80*/  EXIT ;  /* 0x000000000000794d */ /* 0x000fea0003800000 */
.L_x_8282:
        /* <DEDUP_REMOVED lines=15> */
.L_x_20969:


//--------------------- .text._ZN10layer_norm13ln_fwd_kernelINS_13Kernel_traitsIf13__nv_bfloat16fS2_fjLj6144ELj1ELj1ELj8ELj16ENS_18Kernel_traits_baseILj6144EfS2_fS2_fjLj256EEEEELb0ELb0ELb1ELb1EEEvNS_9FwdParamsE --------------------------
	.section	.text._ZN10layer_norm13ln_fwd_kernelINS_13Kernel_traitsIf13__nv_bfloat16fS2_fjLj6144ELj1ELj1ELj8ELj16ENS_18Kernel_traits_baseILj6144EfS2_fS2_fjLj256EEEEELb0ELb0ELb1ELb1EEEvNS_9FwdParamsE,"ax",@progbits
	.align	128
        .global         _ZN10layer_norm13ln_fwd_kernelINS_13Kernel_traitsIf13__nv_bfloat16fS2_fjLj6144ELj1ELj1ELj8ELj16ENS_18Kernel_traits_baseILj6144EfS2_fS2_fjLj256EEEEELb0ELb0ELb1ELb1EEEvNS_9FwdParamsE
        .type           _ZN10layer_norm13ln_fwd_kernelINS_13Kernel_traitsIf13__nv_bfloat16fS2_fjLj6144ELj1ELj1ELj8ELj16ENS_18Kernel_traits_baseILj6144EfS2_fS2_fjLj256EEEEELb0ELb0ELb1ELb1EEEvNS_9FwdParamsE,@function
        .size           _ZN10layer_norm13ln_fwd_kernelINS_13Kernel_traitsIf13__nv_bfloat16fS2_fjLj6144ELj1ELj1ELj8ELj16ENS_18Kernel_traits_baseILj6144EfS2_fS2_fjLj256EEEEELb0ELb0ELb1ELb1EEEvNS_9FwdParamsE,(.L_x_20970 - _ZN10layer_norm13ln_fwd_kernelINS_13Kernel_traitsIf13__nv_bfloat16fS2_fjLj6144ELj1ELj1ELj8ELj16ENS_18Kernel_traits_baseILj6144EfS2_fS2_fjLj256EEEEELb0ELb0ELb1ELb1EEEvNS_9FwdParamsE)
        .other          _ZN10layer_norm13ln_fwd_kernelINS_13Kernel_traitsIf13__nv_bfloat16fS2_fjLj6144ELj1ELj1ELj8ELj16ENS_18Kernel_traits_baseILj6144EfS2_fS2_fjLj256EEEEELb0ELb0ELb1ELb1EEEvNS_9FwdParamsE,@"STO_CUDA_ENTRY STV_DEFAULT"
_ZN10layer_norm13ln_fwd_kernelINS_13Kernel_traitsIf13__nv_bfloat16fS2_fjLj6144ELj1ELj1ELj8ELj16ENS_18Kernel_traits_baseILj6144EfS2_fS2_fjLj256EEEEELb0ELb0ELb1ELb1EEEvNS_9FwdParamsE:
.text._ZN10layer_norm13ln_fwd_kernelINS_13Kernel_traitsIf13__nv_bfloat16fS2_fjLj6144ELj1ELj1ELj8ELj16ENS_18Kernel_traits_baseILj6144EfS2_fS2_fjLj256EEEEELb0ELb0ELb1ELb1EEEvNS_9FwdParamsE:
        /* <DEDUP_REMOVED lines=26> */
.L_x_8283:
        /* <DEDUP_REMOVED lines=20> */
.L_x_8284:
[----:B------:R-:W0:Y:S02]  /*02e0*/  LDCU UR4, c[0x0][0x384] ;  /* 0x00007080ff0477ac */ /* 0x000e240008000800 */
[----:B0-----:R-:W-:-:S13]  /*02f0*/  ISETP.GE.AND P0, PT, R2, UR4, PT ;  /* 0x0000000402007c0c */ /* 0x001fda000bf06270 */
[----:B------:R-:W-:Y:S05]  /*0300*/  @P0 EXIT ;  /* 0x000000000000094d */ /* 0x000fea0003800000 */
[----:B------:R-:W0:Y:S01]  /*0310*/  LDCU.U8 UR10, c[0x0][0x410] ;  /* 0x00008200ff0a77ac */ /* 0x000e220008000000 */
[----:B------:R-:W2:Y:S01]  /*0320*/  LDCU UR11, c[0x0][0x400] ;  /* 0x00008000ff0b77ac */ /* 0x000ea20008000800 */
[----:B------:R-:W3:Y:S01]  /*0330*/  LDCU.64 UR8, c[0x0][0x3a0] ;  /* 0x00007400ff0877ac */ /* 0x000ee20008000a00 */
[----:B------:R-:W-:-:S11]  /*0340*/  UPLOP3.LUT UP1, UPT, UPT, UPT, UPT, 0x40, 0x4 ;  /* 0x000000000004789c */ /* 0x000fd60003f2e870 */
.L_x_8297:
[----:B------:R-:W4:Y:S08]  /*0350*/  LDC.64 R56, c[0x0][0x3f0] ;  /* 0x0000fc00ff387b82 */ /* 0x000f300000000a00 */
[----:B------:R-:W1:Y:S08]  /*0360*/  LDC R3, c[0x0][0x388] ;  /* 0x0000e200ff037b82 */ /* 0x000e700000000800 */
[----:B------:R-:W0:Y:S01]  /*0370*/  LDC.64 R58, c[0x0][0x3f8] ;  /* 0x0000fe00ff3a7b82 */ /* 0x000e220000000a00 */
[----:B----4-:R-:W-:-:S05]  /*0380*/  IMAD.WIDE R56, R2, 0x4, R56 ;  /* 0x0000000402387825 */ /* 0x010fca00078e0238 */
[----:B------:R0:W4:Y:S01]  /*0390*/  LDG.E R73, desc[UR6][R56.64] ;  /* 0x0000000638497981 */ /* 0x000122000c1e1900 */
[----:B------:R-:W-:Y:S02]  /*03a0*/  HFMA2 R76, -RZ, RZ, 0, 0 ;  /* 0x00000000ff4c7431 */ /* 0x000fe400000001ff */
[----:B0-----:R-:W-:-:S05]  /*03b0*/  IMAD.WIDE R56, R2, 0x4, R58 ;  /* 0x0000000402387825 */ /* 0x001fca00078e023a */
[----:B-----5:R0:W5:Y:S01]  /*03c0*/  LDG.E R72, desc[UR6][R56.64] ;  /* 0x0000000638487981 */ /* 0x020162000c1e1900 */
[----:B----4-:R-:W-:-:S13]  /*03d0*/  ISETP.GE.AND P0, PT, R73, 0x1, PT ;  /* 0x000000014900780c */ /* 0x010fda0003f06270 */
[----:B------:R-:W4:Y:S01]  /*03e0*/  @P0 LDC.64 R60, c[0x0][0x390] ;  /* 0x0000e400ff3c0b82 */ /* 0x000f220000000a00 */
[----:B------:R-:W-:-:S05]  /*03f0*/  @P0 IADD3 R62, PT, PT, R73, -0x1, RZ ;  /* 0xffffffff493e0810 */ /* 0x000fca0007ffe0ff */
[----:B-1----:R-:W-:-:S05]  /*0400*/  @P0 IMAD R62, R62, R3, RZ ;  /* 0x000000033e3e0224 */ /* 0x002fca00078e02ff */
        /* <DEDUP_REMOVED lines=14> */
[----:B------:R-:W3:Y:S04]  /*04f0*/  LDG.E.128 R56, desc[UR6][R64.64] ;  /* 0x0000000640387981 */ /* 0x000ee8000c1e1d00 */
[----:B------:R0:W4:Y:S01]  /*0500*/  LDG.E.128 R60, desc[UR6][R64.64+0x10] ;  /* 0x00001006403c7981 */ /* 0x000122000c1e1d00 */
[----:B------:R-:W-:-:S13]  /*0510*/  ISETP.GT.AND P1, PT, R73, RZ, PT ;  /* 0x000000ff4900720c */ /* 0x000fda0003f24270 */
[----:B------:R-:W3:Y:S01]  /*0520*/  @P1 LDC R66, c[0x0][0x40c] ;  /* 0x00010300ff421b82 */ /* 0x000ee20000000800 */
[C---:B-----5:R-:W-:Y:S02]  /*0530*/  @P1 PRMT R0, R52.reuse, 0x7632, R0 ;  /* 0x0000763234001816 */ /* 0x060fe40000000000 */
[----:B------:R-:W-:Y:S02]  /*0540*/  @P1 SHF.L.U32 R67, R52, 0x10, RZ ;  /* 0x0000001034431819 */ /* 0x000fe400000006ff */
[----:B------:R-:W-:Y:S02]  /*0550*/  @P1 SHF.L.U32 R0, R0, 0x10, RZ ;  /* 0x0000001000001819 */ /* 0x000fe400000006ff */
[C---:B0-----:R-:W-:Y:S01]  /*0560*/  @P1 PRMT R64, R54.reuse, 0x7632, R64 ;  /* 0x0000763236401816 */ /* 0x041fe20000000040 */
[----:B------:R-:W0:Y:S01]  /*0570*/  @P1 LDC R68, c[0x0][0x40c] ;  /* 0x00010300ff441b82 */ /* 0x000e220000000800 */
[----:B------:R-:W-:Y:S02]  /*0580*/  @P1 SHF.L.U32 R69, R53, 0x10, RZ ;  /* 0x0000001035451819 */ /* 0x000fe400000006ff */
[----:B------:R-:W-:-:S02]  /*0590*/  @P1 SHF.L.U32 R65, R54, 0x10, RZ ;  /* 0x0000001036411819 */ /* 0x000fc400000006ff */
[----:B------:R-:W-:-:S03]  /*05a0*/  @P1 SHF.L.U32 R64, R64, 0x10, RZ ;  /* 0x0000001040401819 */ /* 0x000fc600000006ff */
[----:B------:R-:W1:Y:S08]  /*05b0*/  @P1 LDC R70, c[0x0][0x40c] ;  /* 0x00010300ff461b82 */ /* 0x000e700000000800 */
[----:B------:R-:W2:Y:S08]  /*05c0*/  @P1 LDC R71, c[0x0][0x40c] ;  /* 0x00010300ff471b82 */ /* 0x000eb00000000800 */
[----:B------:R-:W4:Y:S08]  /*05d0*/  @P1 LDC R74, c[0x0][0x40c] ;  /* 0x00010300ff4a1b82 */ /* 0x000f300000000800 */
[----:B------:R-:W2:Y:S08]  /*05e0*/  @P1 LDC R75, c[0x0][0x40c] ;  /* 0x00010300ff4b1b82 */ /* 0x000eb00000000800 */
[----:B------:R-:W2:Y:S08]  /*05f0*/  @P1 LDC R78, c[0x0][0x40c] ;  /* 0x00010300ff4e1b82 */ /* 0x000eb00000000800 */
[----:B------:R-:W2:Y:S01]  /*0600*/  @P1 LDC R79, c[0x0][0x40c] ;  /* 0x00010300ff4f1b82 */ /* 0x000ea20000000800 */
[----:B---3--:R-:W-:Y:S01]  /*0610*/  @P1 FFMA.FTZ R56, R67, R66, R56 ;  /* 0x0000004243381223 */ /* 0x008fe20000010038 */
[----:B0-----:R-:W-:Y:S01]  /*0620*/  @P1 FFMA.FTZ R57, R0, R68, R57 ;  /* 0x0000004400391223 */ /* 0x001fe20000010039 */
[----:B------:R-:W-:Y:S01]  /*0630*/  @P1 PRMT R0, R53, 0x7632, R0 ;  /* 0x0000763235001816 */ /* 0x000fe20000000000 */
[----:B-1----:R-:W-:Y:S01]  /*0640*/  @P1 FFMA.FTZ R58, R69, R70, R58 ;  /* 0x00000046453a1223 */ /* 0x002fe2000001003a */
[----:B------:R-:W-:Y:S01]  /*0650*/  @P1 PRMT R66, R55, 0x7632, R66 ;  /* 0x0000763237421816 */ /* 0x000fe20000000042 */
[----:B----4-:R-:W-:Y:S01]  /*0660*/  @P1 FFMA.FTZ R60, R65, R74, R60 ;  /* 0x0000004a413c1223 */ /* 0x010fe2000001003c */
[----:B------:R-:W-:Y:S01]  /*0670*/  @P1 SHF.L.U32 R67, R55, 0x10, RZ ;  /* 0x0000001037431819 */ /* 0x000fe200000006ff */
[----:B--2---:R-:W-:Y:S01]  /*0680*/  @P1 FFMA.FTZ R61, R64, R75, R61 ;  /* 0x0000004b403d1223 */ /* 0x004fe2000001003d */
[----:B------:R-:W-:-:S02]  /*0690*/  @P1 SHF.L.U32 R0, R0, 0x10, RZ ;  /* 0x0000001000001819 */ /* 0x000fc400000006ff */
[----:B------:R-:W-:Y:S01]  /*06a0*/  @P1 SHF.L.U32 R66, R66, 0x10, RZ ;  /* 0x0000001042421819 */ /* 0x000fe200000006ff */
[----:B------:R-:W-:Y:S02]  /*06b0*/  @P1 FFMA.FTZ R62, R67, R78, R62 ;  /* 0x0000004e433e1223 */ /* 0x000fe4000001003e */
[----:B------:R-:W-:Y:S02]  /*06c0*/  @P1 FFMA.FTZ R59, R0, R71, R59 ;  /* 0x00000047003b1223 */ /* 0x000fe4000001003b */
[----:B------:R-:W-:Y:S01]  /*06d0*/  @P1 FFMA.FTZ R63, R66, R79, R63 ;  /* 0x0000004f423f1223 */ /* 0x000fe2000001003f */
[----:B------:R-:W-:Y:S06]  /*06e0*/  BRA `(.L_x_8286) ;  /* 0x0000000000887947 */ /* 0x000fec0003800000 */
.L_x_8285:
[----:B------:R-:W0:Y:S01]  /*06f0*/  @P0 LDC R63, c[0x0][0x40c] ;  /* 0x00010300ff3f0b82 */ /* 0x000e220000000800 */
[----:B-----5:R-:W-:Y:S02]  /*0700*/  @P0 PRMT R0, R52, 0x7632, R0 ;  /* 0x0000763234000816 */ /* 0x020fe40000000000 */
[----:B------:R-:W-:Y:S02]  /*0710*/  CS2R R60, SRZ ;  /* 0x00000000003c7805 */ /* 0x000fe4000001ff00 */
[----:B------:R-:W-:Y:S02]  /*0720*/  @P0 PRMT R56, R53, 0x7632, R56 ;  /* 0x0000763235380816 */ /* 0x000fe40000000038 */
[----:B------:R-:W-:Y:S02]  /*0730*/  @P0 SHF.L.U32 R0, R0, 0x10, RZ ;  /* 0x0000001000000819 */ /* 0x000fe400000006ff */
[----:B------:R-:W-:Y:S01]  /*0740*/  @P0 PRMT R58, R54, 0x7632, R58 ;  /* 0x00007632363a0816 */ /* 0x000fe2000000003a */
[----:B------:R-:W1:Y:S01]  /*0750*/  @P0 LDC R69, c[0x0][0x40c] ;  /* 0x00010300ff450b82 */ /* 0x000e620000000800 */
[----:B------:R-:W-:-:S02]  /*0760*/  MOV R57, RZ ;  /* 0x000000ff00397202 */ /* 0x000fc40000000f00 */
[----:B------:R-:W-:Y:S02]  /*0770*/  @P0 SHF.L.U32 R56, R56, 0x10, RZ ;  /* 0x0000001038380819 */ /* 0x000fe400000006ff */
[----:B------:R-:W-:Y:S02]  /*0780*/  MOV R59, RZ ;  /* 0x000000ff003b7202 */ /* 0x000fe40000000f00 */
[----:B------:R-:W-:Y:S01]  /*0790*/  @P0 SHF.L.U32 R58, R58, 0x10, RZ ;  /* 0x000000103a3a0819 */ /* 0x000fe200000006ff */
[----:B------:R-:W3:Y:S01]  /*07a0*/  @P0 LDC R75, c[0x0][0x40c] ;  /* 0x00010300ff4b0b82 */ /* 0x000ee20000000800 */
[----:B------:R-:W-:Y:S02]  /*07b0*/  @P0 SHF.L.U32 R64, R52, 0x10, RZ ;  /* 0x0000001034400819 */ /* 0x000fe400000006ff */
[----:B------:R-:W-:Y:S02]  /*07c0*/  @P0 SHF.L.U32 R66, R53, 0x10, RZ ;  /* 0x0000001035420819 */ /* 0x000fe400000006ff */
[----:B------:R-:W-:-:S03]  /*07d0*/  @P0 SHF.L.U32 R68, R54, 0x10, RZ ;  /* 0x0000001036440819 */ /* 0x000fc600000006ff */
[----:B------:R-:W4:Y:S01]  /*07e0*/  @P0 LDC R79, c[0x0][0x40c] ;  /* 0x00010300ff4f0b82 */ /* 0x000f220000000800 */
[----:B0-----:R-:W-:Y:S01]  /*07f0*/  @P0 FMUL.FTZ R57, R0, R63 ;  /* 0x0000003f00390220 */ /* 0x001fe20000410000 */
[C---:B------:R-:W-:Y:S02]  /*0800*/  @P0 PRMT R0, R55.reuse, 0x7632, R0 ;  /* 0x0000763237000816 */ /* 0x040fe40000000000 */
[----:B------:R-:W-:Y:S02]  /*0810*/  CS2R R62, SRZ ;  /* 0x00000000003e7805 */ /* 0x000fe4000001ff00 */
[----:B------:R-:W-:Y:S02]  /*0820*/  @P0 SHF.L.U32 R0, R0, 0x10, RZ ;  /* 0x0000001000000819 */ /* 0x000fe400000006ff */
[----:B------:R-:W0:Y:S01]  /*0830*/  @P0 LDC R65, c[0x0][0x40c] ;  /* 0x00010300ff410b82 */ /* 0x000e220000000800 */
[----:B-1----:R-:W-:Y:S01]  /*0840*/  @P0 FMUL.FTZ R59, R56, R69 ;  /* 0x00000045383b0220 */ /* 0x002fe20000410000 */
[----:B------:R-:W-:-:S02]  /*0850*/  @P0 SHF.L.U32 R69, R55, 0x10, RZ ;  /* 0x0000001037450819 */ /* 0x000fc400000006ff */
[----:B------:R-:W-:-:S04]  /*0860*/  MOV R56, RZ ;  /* 0x000000ff00387202 */ /* 0x000fc80000000f00 */
[----:B------:R-:W1:Y:S01]  /*0870*/  @P0 LDC R67, c[0x0][0x40c] ;  /* 0x00010300ff430b82 */ /* 0x000e620000000800 */
[----:B---3--:R-:W-:Y:S01]  /*0880*/  @P0 FMUL.FTZ R61, R58, R75 ;  /* 0x0000004b3a3d0220 */ /* 0x008fe20000410000 */
[----:B------:R-:W-:-:S06]  /*0890*/  MOV R58, RZ ;  /* 0x000000ff003a7202 */ /* 0x000fcc0000000f00 */
[----:B------:R-:W3:Y:S01]  /*08a0*/  @P0 LDC R71, c[0x0][0x40c] ;  /* 0x00010300ff470b82 */ /* 0x000ee20000000800 */
[----:B----4-:R-:W-:-:S07]  /*08b0*/  @P0 FMUL.FTZ R63, R0, R79 ;  /* 0x0000004f003f0220 */ /* 0x010fce0000410000 */
[----:B------:R-:W4:Y:S01]  /*08c0*/  @P0 LDC R70, c[0x0][0x40c] ;  /* 0x00010300ff460b82 */ /* 0x000f220000000800 */
[----:B0-----:R-:W-:Y:S01]  /*08d0*/  @P0 FMUL.FTZ R56, R64, R65 ;  /* 0x0000004140380220 */ /* 0x001fe20000410000 */
[----:B-1----:R-:W-:Y:S01]  /*08e0*/  @P0 FMUL.FTZ R58, R66, R67 ;  /* 0x00000043423a0220 */ /* 0x002fe20000410000 */
[----:B---3--:R-:W-:Y:S01]  /*08f0*/  @P0 FMUL.FTZ R60, R68, R71 ;  /* 0x00000047443c0220 */ /* 0x008fe20000410000 */
[----:B----4-:R-:W-:-:S07]  /*0900*/  @P0 FMUL.FTZ R62, R69, R70 ;  /* 0x00000046453e0220 */ /* 0x010fce0000410000 */
.L_x_8286:
[----:B------:R-:W0:Y:S01]  /*0910*/  LDC.64 R74, c[0x0][0x3a8] ;  /* 0x0000ea00ff4a7b82 */ /* 0x000e220000000a00 */
[----:B------:R-:W-:-:S07]  /*0920*/  @P0 IADD3 R69, PT, PT, R76, 0x100, RZ ;  /* 0x000001004c450810 */ /* 0x000fce0007ffe0ff */
[----:B------:R-:W1:Y:S01]  /*0930*/  @P0 LDC.64 R66, c[0x0][0x390] ;  /* 0x0000e400ff420b82 */ /* 0x000e620000000a00 */
[----:B0-----:R-:W-:-:S05]  /*0940*/  IMAD.WIDE.U32 R64, R77, 0x20, R74 ;  /* 0x000000204d407825 */ /* 0x001fca00078e004a */
[----:B------:R0:W-:Y:S01]  /*0950*/  STG.E.128 desc[UR6][R64.64], R56 ;  /* 0x0000003840007986 */ /* 0x0001e2000c101d06 */
[----:B-1----:R-:W-:-:S03]  /*0960*/  @P0 IMAD.WIDE.U32 R66, R69, 0x10, R66 ;  /* 0x0000001045420825 */ /* 0x002fc600078e0042 */
[----:B------:R0:W-:Y:S04]  /*0970*/  STG.E.128 desc[UR6][R64.64+0x10], R60 ;  /* 0x0000103c40007986 */ /* 0x0001e8000c101d06 */
[----:B------:R0:W5:Y:S01]  /*0980*/  @P0 LDG.E.128 R52, desc[UR6][R66.64] ;  /* 0x0000000642340981 */ /* 0x000162000c1e1d00 */
[----:B------:R-:W-:Y:S05]  /*0990*/  BRA.U !UP0, `(.L_x_8287) ;  /* 0x00000001088c7547 */ /* 0x000fea000b800000 */
[----:B------:R-:W1:Y:S01]  /*09a0*/  LDC.64 R78, c[0x0][0x3a0] ;  /* 0x0000e800ff4e7b82 */ /* 0x000e620000000a00 */
[----:B0-----:R-:W-:-:S05]  /*09b0*/  IADD3 R65, PT, PT, R77, 0x100, RZ ;  /* 0x000001004d417810 */ /* 0x001fca0007ffe0ff */
[----:B-1----:R-:W-:-:S05]  /*09c0*/  IMAD.WIDE.U32 R78, R65, 0x20, R78 ;  /* 0x00000020414e7825 */ /* 0x002fca00078e004e */
[----:B------:R-:W3:Y:S04]  /*09d0*/  LDG.E.128 R64, desc[UR6][R78.64] ;  /* 0x000000064e407981 */ /* 0x000ee8000c1e1d00 */
[----:B------:R0:W4:Y:S01]  /*09e0*/  LDG.E.128 R68, desc[UR6][R78.64+0x10] ;  /* 0x000010064e447981 */ /* 0x000122000c1e1d00 */
[----:B------:R-:W-:-:S13]  /*09f0*/  ISETP.GT.AND P1, PT, R73, RZ, PT ;  /* 0x000000ff4900720c */ /* 0x000fda0003f24270 */
[----:B------:R-:W3:Y:S01]  /*0a00*/  @P1 LDC R80, c[0x0][0x40c] ;  /* 0x00010300ff501b82 */ /* 0x000ee20000000800 */
[C---:B-----5:R-:W-:Y:S02]  /*0a10*/  @P1 PRMT R0, R52.reuse, 0x7632, R0 ;  /* 0x0000763234001816 */ /* 0x060fe40000000000 */
[----:B------:R-:W-:Y:S02]  /*0a20*/  @P1 SHF.L.U32 R81, R52, 0x10, RZ ;  /* 0x0000001034511819 */ /* 0x000fe400000006ff */
[----:B------:R-:W-:Y:S02]  /*0a30*/  @P1 SHF.L.U32 R0, R0, 0x10, RZ ;  /* 0x0000001000001819 */ /* 0x000fe400000006ff */
[----:B0-----:R-:W-:Y:S01]  /*0a40*/  @P1 SHF.L.U32 R79, R53, 0x10, RZ ;  /* 0x00000010354f1819 */ /* 0x001fe200000006ff */
[----:B------:R-:W0:Y:S08]  /*0a50*/  @P1 LDC R82, c[0x0][0x40c] ;  /* 0x00010300ff521b82 */ /* 0x000e300000000800 */
[----:B------:R-:W1:Y:S08]  /*0a60*/  @P1 LDC R83, c[0x0][0x40c] ;  /* 0x00010300ff531b82 */ /* 0x000e700000000800 */
[----:B------:R-:W2:Y:S08]  /*0a70*/  @P1 LDC R84, c[0x0][0x40c] ;  /* 0x00010300ff541b82 */ /* 0x000eb00000000800 */
[----:B------:R-:W4:Y:S01]  /*0a80*/  @P1 LDC R78, c[0x0][0x40c] ;  /* 0x00010300ff4e1b82 */ /* 0x000f220000000800 */
[----:B---3--:R-:W-:Y:S01]  /*0a90*/  @P1 FFMA.FTZ R64, R81, R80, R64 ;  /* 0x0000005051401223 */ /* 0x008fe20000010040 */
[----:B0-----:R-:W-:-:S06]  /*0aa0*/  @P1 FFMA.FTZ R65, R0, R82, R65 ;  /* 0x0000005200411223 */ /* 0x001fcc0000010041 */
[----:B------:R-:W0:Y:S01]  /*0ab0*/  @P1 LDC R80, c[0x0][0x40c] ;  /* 0x00010300ff501b82 */ /* 0x000e220000000800 */
[----:B------:R-:W-:Y:S01]  /*0ac0*/  @P1 PRMT R0, R53, 0x7632, R0 ;  /* 0x0000763235001816 */ /* 0x000fe20000000000 */
[----:B-1----:R-:W-:Y:S01]  /*0ad0*/  @P1 FFMA.FTZ R66, R79, R83, R66 ;  /* 0x000000534f421223 */ /* 0x002fe20000010042 */
[----:B------:R-:W-:Y:S02]  /*0ae0*/  @P1 SHF.L.U32 R79, R54, 0x10, RZ ;  /* 0x00000010364f1819 */ /* 0x000fe400000006ff */
[----:B------:R-:W-:-:S03]  /*0af0*/  @P1 SHF.L.U32 R0, R0, 0x10, RZ ;  /* 0x0000001000001819 */ /* 0x000fc600000006ff */
[----:B------:R-:W1:Y:S01]  /*0b00*/  @P1 LDC R81, c[0x0][0x40c] ;  /* 0x00010300ff511b82 */ /* 0x000e620000000800 */
[----:B----4-:R-:W-:Y:S01]  /*0b10*/  @P1 FFMA.FTZ R68, R79, R78, R68 ;  /* 0x0000004e4f441223 */ /* 0x010fe20000010044 */
[----:B--2---:R-:W-:Y:S01]  /*0b20*/  @P1 FFMA.FTZ R67, R0, R84, R67 ;  /* 0x0000005400431223 */ /* 0x004fe20000010043 */
[----:B------:R-:W-:Y:S02]  /*0b30*/  @P1 PRMT R0, R54, 0x7632, R0 ;  /* 0x0000763236001816 */ /* 0x000fe40000000000 */
[C---:B------:R-:W-:Y:S02]  /*0b40*/  @P1 PRMT R78, R55.reuse, 0x7632, R78 ;  /* 0x00007632374e1816 */ /* 0x040fe4000000004e */
[----:B------:R-:W-:Y:S01]  /*0b50*/  @P1 SHF.L.U32 R0, R0, 0x10, RZ ;  /* 0x0000001000001819 */ /* 0x000fe200000006ff */
[----:B------:R-:W2:Y:S01]  /*0b60*/  @P1 LDC R82, c[0x0][0x40c] ;  /* 0x00010300ff521b82 */ /* 0x000ea20000000800 */
[----:B------:R-:W-:Y:S02]  /*0b70*/  @P1 SHF.L.U32 R79, R55, 0x10, RZ ;  /* 0x00000010374f1819 */ /* 0x000fe400000006ff */
[----:B------:R-:W-:Y:S01]  /*0b80*/  @P1 SHF.L.U32 R78, R78, 0x10, RZ ;  /* 0x000000104e4e1819 */ /* 0x000fe200000006ff */
[----:B0-----:R-:W-:-:S02]  /*0b90*/  @P1 FFMA.FTZ R69, R0, R80, R69 ;  /* 0x0000005000451223 */ /* 0x001fc40000010045 */
[----:B-1----:R-:W-:Y:S02]  /*0ba0*/  @P1 FFMA.FTZ R70, R79, R81, R70 ;  /* 0x000000514f461223 */ /* 0x002fe40000010046 */
[----:B--2---:R-:W-:Y:S01]  /*0bb0*/  @P1 FFMA.FTZ R71, R78, R82, R71 ;  /* 0x000000524e471223 */ /* 0x004fe20000010047 */
[----:B------:R-:W-:Y:S06]  /*0bc0*/  BRA `(.L_x_8288) ;  /* 0x00000000008c7947 */ /* 0x000fec0003800000 */
.L_x_8287:
[----:B------:R-:W1:Y:S01]  /*0bd0*/  @P0 LDC R85, c[0x0][0x40c] ;  /* 0x00010300ff550b82 */ /* 0x000e620000000800 */
[----:B0----5:R-:W-:Y:S01]  /*0be0*/  @P0 PRMT R64, R53, 0x7632, R64 ;  /* 0x0000763235400816 */ /* 0x021fe20000000040 */
[----:B------:R-:W-:Y:S01]  /*0bf0*/  HFMA2 R67, -RZ, RZ, 0, 0 ;  /* 0x00000000ff437431 */ /* 0x000fe200000001ff */
[----:B------:R-:W-:Y:S02]  /*0c00*/  @P0 PRMT R68, R55, 0x7632, R68 ;  /* 0x0000763237440816 */ /* 0x000fe40000000044 */
[----:B------:R-:W-:Y:S02]  /*0c10*/  CS2R R70, SRZ ;  /* 0x0000000000467805 */ /* 0x000fe4000001ff00 */
[----:B------:R-:W-:Y:S02]  /*0c20*/  @P0 PRMT R0, R52, 0x7632, R0 ;  /* 0x0000763234000816 */ /* 0x000fe40000000000 */
[----:B------:R-:W-:Y:S01]  /*0c30*/  @P0 SHF.L.U32 R64, R64, 0x10, RZ ;  /* 0x0000001040400819 */ /* 0x000fe200000006ff */
[----:B------:R-:W0:Y:S01]  /*0c40*/  @P0 LDC R91, c[0x0][0x40c] ;  /* 0x00010300ff5b0b82 */ /* 0x000e220000000800 */
[----:B------:R-:W-:-:S02]  /*0c50*/  @P0 SHF.L.U32 R68, R68, 0x10, RZ ;  /* 0x0000001044440819 */ /* 0x000fc400000006ff */
[----:B------:R-:W-:Y:S02]  /*0c60*/  @P0 PRMT R66, R54, 0x7632, R66 ;  /* 0x0000763236420816 */ /* 0x000fe40000000042 */
[----:B------:R-:W-:Y:S02]  /*0c70*/  @P0 SHF.L.U32 R0, R0, 0x10, RZ ;  /* 0x0000001000000819 */ /* 0x000fe400000006ff */
[----:B------:R-:W-:Y:S01]  /*0c80*/  MOV R65, RZ ;  /* 0x000000ff00417202 */ /* 0x000fe20000000f00 */
[----:B------:R-:W3:Y:S01]  /*0c90*/  @P0 LDC R81, c[0x0][0x40c] ;  /* 0x00010300ff510b82 */ /* 0x000ee20000000800 */
[----:B------:R-:W-:Y:S02]  /*0ca0*/  @P0 SHF.L.U32 R66, R66, 0x10, RZ ;  /* 0x0000001042420819 */ /* 0x000fe400000006ff */
[----:B------:R-:W-:Y:S02]  /*0cb0*/  @P0 SHF.L.U32 R78, R53, 0x10, RZ ;  /* 0x00000010354e0819 */ /* 0x000fe400000006ff */
[----:B------:R-:W-:-:S02]  /*0cc0*/  @P0 SHF.L.U32 R80, R54, 0x10, RZ ;  /* 0x0000001036500819 */ /* 0x000fc400000006ff */
[----:B------:R-:W-:Y:S01]  /*0cd0*/  MOV R69, RZ ;  /* 0x000000ff00457202 */ /* 0x000fe20000000f00 */
[----:B------:R-:W4:Y:S01]  /*0ce0*/  @P0 LDC R89, c[0x0][0x40c] ;  /* 0x00010300ff590b82 */ /* 0x000f220000000800 */
[----:B-1----:R-:W-:Y:S01]  /*0cf0*/  @P0 FMUL.FTZ R67, R64, R85 ;  /* 0x0000005540430220 */ /* 0x002fe20000410000 */
[----:B------:R-:W-:-:S06]  /*0d00*/  HFMA2 R64, -RZ, RZ, 0, 0 ;  /* 0x00000000ff407431 */ /* 0x000fcc00000001ff */
[----:B------:R-:W1:Y:S01]  /*0d10*/  @P0 LDC R79, c[0x0][0x40c] ;  /* 0x00010300ff4f0b82 */ /* 0x000e620000000800 */
[----:B0-----:R-:W-:Y:S01]  /*0d20*/  @P0 FMUL.FTZ R71, R68, R91 ;  /* 0x0000005b44470220 */ /* 0x001fe20000410000 */
[----:B------:R-:W-:-:S06]  /*0d30*/  HFMA2 R68, -RZ, RZ, 0, 0 ;  /* 0x00000000ff447431 */ /* 0x000fcc00000001ff */
[----:B------:R-:W0:Y:S01]  /*0d40*/  @P0 LDC R83, c[0x0][0x40c] ;  /* 0x00010300ff530b82 */ /* 0x000e220000000800 */
[----:B---3--:R-:W-:Y:S01]  /*0d50*/  @P0 FMUL.FTZ R65, R0, R81 ;  /* 0x0000005100410220 */ /* 0x008fe20000410000 */
[----:B------:R-:W-:Y:S02]  /*0d60*/  @P0 SHF.L.U32 R0, R52, 0x10, RZ ;  /* 0x0000001034000819 */ /* 0x000fe400000006ff */
[----:B------:R-:W-:-:S04]  /*0d70*/  @P0 SHF.L.U32 R81, R55, 0x10, RZ ;  /* 0x0000001037510819 */ /* 0x000fc800000006ff */
[----:B------:R-:W3:Y:S01]  /*0d80*/  @P0 LDC R87, c[0x0][0x40c] ;  /* 0x00010300ff570b82 */ /* 0x000ee20000000800 */
[----:B----4-:R-:W-:Y:S01]  /*0d90*/  @P0 FMUL.FTZ R69, R66, R89 ;  /* 0x0000005942450220 */ /* 0x010fe20000410000 */
[----:B------:R-:W-:-:S06]  /*0da0*/  MOV R66, RZ ;  /* 0x000000ff00427202 */ /* 0x000fcc0000000f00 */
[----:B------:R-:W4:Y:S01]  /*0db0*/  @P0 LDC R82, c[0x0][0x40c] ;  /* 0x00010300ff520b82 */ /* 0x000f220000000800 */
[----:B-1----:R-:W-:Y:S01]  /*0dc0*/  @P0 FMUL.FTZ R64, R0, R79 ;  /* 0x0000004f00400220 */ /* 0x002fe20000410000 */
[----:B0-----:R-:W-:Y:S01]  /*0dd0*/  @P0 FMUL.FTZ R66, R78, R83 ;  /* 0x000000534e420220 */ /* 0x001fe20000410000 */
[----:B---3--:R-:W-:Y:S01]  /*0de0*/  @P0 FMUL.FTZ R68, R80, R87 ;  /* 0x0000005750440220 */ /* 0x008fe20000410000 */
[----:B----4-:R-:W-:-:S07]  /*0df0*/  @P0 FMUL.FTZ R70, R81, R82 ;  /* 0x0000005251460220 */ /* 0x010fce0000410000 */
.L_x_8288:
[----:B------:R-:W-:-:S05]  /*0e00*/  IADD3 R79, PT, PT, R77, 0x100, RZ ;  /* 0x000001004d4f7810 */ /* 0x000fca0007ffe0ff */
[----:B------:R-:W-:-:S05]  /*0e10*/  IMAD.WIDE.U32 R78, R79, 0x20, R74 ;  /* 0x000000204f4e7825 */ /* 0x000fca00078e004a */
[----:B------:R0:W-:Y:S04]  /*0e20*/  STG.E.128 desc[UR6][R78.64], R64 ;  /* 0x000000404e007986 */ /* 0x0001e8000c101d06 */
[----:B------:R0:W-:Y:S01]  /*0e30*/  STG.E.128 desc[UR6][R78.64+0x10], R68 ;  /* 0x000010444e007986 */ /* 0x0001e2000c101d06 */
[----:B------:R-:W-:Y:S05]  /*0e40*/  @!P0 BRA `(.L_x_8289) ;  /* 0x0000000000108947 */ /* 0x000fea0003800000 */
[----:B------:R-:W1:Y:S01]  /*0e50*/  LDC.64 R52, c[0x0][0x390] ;  /* 0x0000e400ff347b82 */ /* 0x000e620000000a00 */
[----:B------:R-:W-:-:S05]  /*0e60*/  IADD3 R55, PT, PT, R76, 0x200, RZ ;  /* 0x000002004c377810 */ /* 0x000fca0007ffe0ff */
[----:B-1----:R-:W-:-:S06]  /*0e70*/  IMAD.WIDE.U32 R52, R55, 0x10, R52 ;  /* 0x0000001037347825 */ /* 0x002fcc00078e0034 */
[----:B------:R-:W5:Y:S02]  /*0e80*/  LDG.E.128 R52, desc[UR6][R52.64] ;  /* 0x0000000634347981 */ /* 0x000f64000c1e1d00 */
.L_x_8289:
[----:B------:R-:W-:Y:S01]  /*0e90*/  IADD3 R85, PT, PT, R77, 0x200, RZ ;  /* 0x000002004d557810 */ /* 0x000fe20007ffe0ff */
[----:B------:R-:W-:Y:S06]  /*0ea0*/  BRA.U !UP0, `(.L_x_8290) ;  /* 0x0000000108887547 */ /* 0x000fec000b800000 */
[----:B------:R-:W1:Y:S02]  /*0eb0*/  LDC.64 R86, c[0x0][0x3a0] ;  /* 0x0000e800ff567b82 */ /* 0x000e640000000a00 */
[----:B-1----:R-:W-:-:S05]  /*0ec0*/  IMAD.WIDE.U32 R86, R85, 0x20, R86 ;  /* 0x0000002055567825 */ /* 0x002fca00078e0056 */
[----:B0-----:R-:W3:Y:S04]  /*0ed0*/  LDG.E.128 R76, desc[UR6][R86.64] ;  /* 0x00000006564c7981 */ /* 0x001ee8000c1e1d00 */
[----:B------:R0:W4:Y:S01]  /*0ee0*/  LDG.E.128 R80, desc[UR6][R86.64+0x10] ;  /* 0x0000100656507981 */ /* 0x000122000c1e1d00 */
[----:B------:R-:W-:-:S13]  /*0ef0*/  ISETP.GT.AND P0, PT, R73, RZ, PT ;  /* 0x000000ff4900720c */ /* 0x000fda0003f04270 */
[----:B------:R-:W3:Y:S01]  /*0f00*/  @P0 LDC R0, c[0x0][0x40c] ;  /* 0x00010300ff000b82 */ /* 0x000ee20000000800 */
[----:B-----5:R-:W-:-:S07]  /*0f10*/  @P0 SHF.L.U32 R73, R52, 0x10, RZ ;  /* 0x0000001034490819 */ /* 0x020fce00000006ff */
[----:B------:R-:W1:Y:S08]  /*0f20*/  @P0 LDC R84, c[0x0][0x40c] ;  /* 0x00010300ff540b82 */ /* 0x000e700000000800 */
[----:B------:R-:W2:Y:S08]  /*0f30*/  @P0 LDC R88, c[0x0][0x40c] ;  /* 0x00010300ff580b82 */ /* 0x000eb00000000800 */
[----:B0-----:R-:W4:Y:S01]  /*0f40*/  @P0 LDC R86, c[0x0][0x40c] ;  /* 0x00010300ff560b82 */ /* 0x001f220000000800 */
[----:B---3--:R-:W-:Y:S01]  /*0f50*/  @P0 FFMA.FTZ R76, R73, R0, R76 ;  /* 0x00000000494c0223 */ /* 0x008fe2000001004c */
[----:B------:R-:W-:-:S02]  /*0f60*/  @P0 PRMT R0, R52, 0x7632, R0 ;  /* 0x0000763234000816 */ /* 0x000fc40000000000 */
[----:B------:R-:W-:Y:S02]  /*0f70*/  @P0 SHF.L.U32 R73, R53, 0x10, RZ ;  /* 0x0000001035490819 */ /* 0x000fe400000006ff */
[----:B------:R-:W-:-:S03]  /*0f80*/  @P0 SHF.L.U32 R0, R0, 0x10, RZ ;  /* 0x0000001000000819 */ /* 0x000fc600000006ff */
[----:B--2---:R-:W-:Y:S01]  /*0f90*/  @P0 FFMA.FTZ R78, R73, R88, R78 ;  /* 0x00000058494e0223 */ /* 0x004fe2000001004e */
[----:B------:R-:W-:Y:S01]  /*0fa0*/  @P0 SHF.L.U32 R73, R54, 0x10, RZ ;  /* 0x0000001036490819 */ /* 0x000fe200000006ff */
[----:B-1----:R-:W-:Y:S01]  /*0fb0*/  @P0 FFMA.FTZ R77, R0, R84, R77 ;  /* 0x00000054004d0223 */ /* 0x002fe2000001004d */
[----:B------:R-:W-:Y:S01]  /*0fc0*/  @P0 PRMT R0, R53, 0x7632, R0 ;  /* 0x0000763235000816 */ /* 0x000fe20000000000 */
[----:B------:R-:W0:Y:S02]  /*0fd0*/  @P0 LDC R84, c[0x0][0x40c] ;  /* 0x00010300ff540b82 */ /* 0x000e240000000800 */
[----:B----4-:R-:W-:Y:S01]  /*0fe0*/  @P0 FFMA.FTZ R80, R73, R86, R80 ;  /* 0x0000005649500223 */ /* 0x010fe20000010050 */
[----:B------:R-:W-:Y:S02]  /*0ff0*/  @P0 SHF.L.U32 R0, R0, 0x10, RZ ;  /* 0x0000001000000819 */ /* 0x000fe400000006ff */
[----:B------:R-:W-:-:S03]  /*1000*/  @P0 SHF.L.U32 R73, R55, 0x10, RZ ;  /* 0x0000001037490819 */ /* 0x000fc600000006ff */
[----:B------:R-:W1:Y:S01]  /*1010*/  @P0 LDC R86, c[0x0][0x40c] ;  /* 0x00010300ff560b82 */ /* 0x000e620000000800 */
[----:B0-----:R-:W-:Y:S01]  /*1020*/  @P0 FFMA.FTZ R79, R0, R84, R79 ;  /* 0x00000054004f0223 */ /* 0x001fe2000001004f */
[----:B------:R-:W-:-:S06]  /*1030*/  @P0 PRMT R0, R54, 0x7632, R0 ;  /* 0x0000763236000816 */ /* 0x000fcc0000000000 */
[----:B------:R-:W0:Y:S01]  /*1040*/  @P0 LDC R84, c[0x0][0x40c] ;  /* 0x00010300ff540b82 */ /* 0x000e220000000800 */
[----:B------:R-:W-:Y:S01]  /*1050*/  @P0 SHF.L.U32 R0, R0, 0x10, RZ ;  /* 0x0000001000000819 */ /* 0x000fe200000006ff */
[----:B-1----:R-:W-:-:S04]  /*1060*/  @P0 FFMA.FTZ R82, R73, R86, R82 ;  /* 0x0000005649520223 */ /* 0x002fc80000010052 */
[----:B0-----:R-:W-:Y:S01]  /*1070*/  @P0 FFMA.FTZ R81, R0, R84, R81 ;  /* 0x0000005400510223 */ /* 0x001fe20000010051 */
[----:B------:R-:W-:Y:S01]  /*1080*/  @P0 PRMT R0, R55, 0x7632, R0 ;  /* 0x0000763237000816 */ /* 0x000fe20000000000 */
[----:B------:R-:W0:Y:S03]  /*1090*/  @P0 LDC R84, c[0x0][0x40c] ;  /* 0x00010300ff540b82 */ /* 0x000e260000000800 */
[----:B------:R-:W-:-:S05]  /*10a0*/  @P0 SHF.L.U32 R0, R0, 0x10, RZ ;  /* 0x0000001000000819 */ /* 0x000fca00000006ff */
[----:B0-----:R-:W-:Y:S01]  /*10b0*/  @P0 FFMA.FTZ R83, R0, R84, R83 ;  /* 0x0000005400530223 */ /* 0x001fe20000010053 */
[----:B------:R-:W-:Y:S06]  /*10c0*/  BRA `(.L_x_8291) ;  /* 0x0000000000887947 */ /* 0x000fec0003800000 */
.L_x_8290:
[----:B0-----:R-:W0:Y:S01]  /*10d0*/  @P0 LDC R78, c[0x0][0x40c] ;  /* 0x00010300ff4e0b82 */ /* 0x001e220000000800 */
[----:B-----5:R-:W-:Y:S01]  /*10e0*/  @P0 PRMT R73, R53, 0x7632, R73 ;  /* 0x0000763235490816 */ /* 0x020fe20000000049 */
[----:B------:R-:W-:Y:S01]  /*10f0*/  HFMA2 R79, -RZ, RZ, 0, 0 ;  /* 0x00000000ff4f7431 */ /* 0x000fe200000001ff */
[----:B------:R-:W-:Y:S02]  /*1100*/  @P0 PRMT R0, R52, 0x7632, R0 ;  /* 0x0000763234000816 */ /* 0x000fe40000000000 */
[----:B------:R-:W-:Y:S02]  /*1110*/  @P0 SHF.L.U32 R73, R73, 0x10, RZ ;  /* 0x0000001049490819 */ /* 0x000fe400000006ff */
[----:B------:R-:W-:Y:S01]  /*1120*/  @P0 SHF.L.U32 R0, R0, 0x10, RZ ;  /* 0x0000001000000819 */ /* 0x000fe200000006ff */
[----:B------:R-:W1:Y:S01]  /*1130*/  @P0 LDC R81, c[0x0][0x40c] ;  /* 0x00010300ff510b82 */ /* 0x000e620000000800 */
[----:B------:R-:W-:Y:S02]  /*1140*/  @P0 PRMT R76, R54, 0x7632, R76 ;  /* 0x00007632364c0816 */ /* 0x000fe4000000004c */
[----:B------:R-:W-:-:S02]  /*1150*/  MOV R77, RZ ;  /* 0x000000ff004d7202 */ /* 0x000fc40000000f00 */
[----:B------:R-:W-:-:S03]  /*1160*/  @P0 SHF.L.U32 R76, R76, 0x10, RZ ;  /* 0x000000104c4c0819 */ /* 0x000fc600000006ff */
[----:B------:R-:W3:Y:S08]  /*1170*/  @P0 LDC R83, c[0x0][0x40c] ;  /* 0x00010300ff530b82 */ /* 0x000ef00000000800 */
[----:B------:R-:W4:Y:S01]  /*1180*/  @P0 LDC R91, c[0x0][0x40c] ;  /* 0x00010300ff5b0b82 */ /* 0x000f220000000800 */
[----:B0-----:R-:W-:Y:S01]  /*1190*/  @P0 FMUL.FTZ R79, R73, R78 ;  /* 0x0000004e494f0220 */ /* 0x001fe20000410000 */
[----:B------:R-:W-:-:S06]  /*11a0*/  HFMA2 R78, -RZ, RZ, 0, 0 ;  /* 0x00000000ff4e7431 */ /* 0x000fcc00000001ff */
[----:B------:R-:W0:Y:S01]  /*11b0*/  @P0 LDC R87, c[0x0][0x40c] ;  /* 0x00010300ff570b82 */ /* 0x000e220000000800 */
[----:B-1----:R-:W-:Y:S01]  /*11c0*/  @P0 FMUL.FTZ R77, R0, R81 ;  /* 0x00000051004d0220 */ /* 0x002fe20000410000 */
[----:B------:R-:W-:Y:S02]  /*11d0*/  @P0 PRMT R0, R55, 0x7632, R0 ;  /* 0x0000763237000816 */ /* 0x000fe40000000000 */
[----:B------:R-:W-:Y:S02]  /*11e0*/  CS2R R80, SRZ ;  /* 0x0000000000507805 */ /* 0x000fe4000001ff00 */
[----:B------:R-:W-:Y:S02]  /*11f0*/  @P0 SHF.L.U32 R0, R0, 0x10, RZ ;  /* 0x0000001000000819 */ /* 0x000fe400000006ff */
[----:B------:R-:W1:Y:S01]  /*1200*/  @P0 LDC R73, c[0x0][0x40c] ;  /* 0x00010300ff490b82 */ /* 0x000e620000000800 */
[----:B---3--:R-:W-:Y:S01]  /*1210*/  @P0 FMUL.FTZ R81, R76, R83 ;  /* 0x000000534c510220 */ /* 0x008fe20000410000 */
[----:B------:R-:W-:-:S02]  /*1220*/  CS2R R82, SRZ ;  /* 0x0000000000527805 */ /* 0x000fc4000001ff00 */
[----:B------:R-:W-:-:S04]  /*1230*/  MOV R76, RZ ;  /* 0x000000ff004c7202 */ /* 0x000fc80000000f00 */
[----:B------:R-:W3:Y:S01]  /*1240*/  @P0 LDC R89, c[0x0][0x40c] ;  /* 0x00010300ff590b82 */ /* 0x000ee20000000800 */
[----:B----4-:R-:W-:Y:S01]  /*1250*/  @P0 FMUL.FTZ R83, R0, R91 ;  /* 0x0000005b00530220 */ /* 0x010fe20000410000 */
[----:B------:R-:W-:-:S06]  /*1260*/  @P0 SHF.L.U32 R0, R52, 0x10, RZ ;  /* 0x0000001034000819 */ /* 0x000fcc00000006ff */
[----:B------:R-:W4:Y:S01]  /*1270*/  @P0 LDC R91, c[0x0][0x40c] ;  /* 0x00010300ff5b0b82 */ /* 0x000f220000000800 */
[----:B0-----:R-:W-:Y:S01]  /*1280*/  @P0 FMUL.FTZ R76, R0, R87 ;  /* 0x00000057004c0220 */ /* 0x001fe20000410000 */
[----:B------:R-:W-:-:S05]  /*1290*/  @P0 SHF.L.U32 R0, R53, 0x10, RZ ;  /* 0x0000001035000819 */ /* 0x000fca00000006ff */
[----:B-1----:R-:W-:Y:S01]  /*12a0*/  @P0 FMUL.FTZ R78, R0, R73 ;  /* 0x00000049004e0220 */ /* 0x002fe20000410000 */
[----:B------:R-:W-:-:S05]  /*12b0*/  @P0 SHF.L.U32 R0, R54, 0x10, RZ ;  /* 0x0000001036000819 */ /* 0x000fca00000006ff */
[----:B---3--:R-:W-:Y:S01]  /*12c0*/  @P0 FMUL.FTZ R80, R0, R89 ;  /* 0x0000005900500220 */ /* 0x008fe20000410000 */
[----:B------:R-:W-:-:S05]  /*12d0*/  @P0 SHF.L.U32 R0, R55, 0x10, RZ ;  /* 0x0000001037000819 */ /* 0x000fca00000006ff */
[----:B----4-:R-:W-:-:S07]  /*12e0*/  @P0 FMUL.FTZ R82, R0, R91 ;  /* 0x0000005b00520220 */ /* 0x010fce0000410000 */
.L_x_8291:
        /* <DEDUP_REMOVED lines=109> */
.L_x_8293:
[----:B--2---:R-:W-:Y:S05]  /*19c0*/  BSYNC.RECONVERGENT B0 ;  /* 0x0000000000007941 */ /* 0x004fea0003800200 */
.L_x_8292:
        /* <DEDUP_REMOVED lines=13> */
.L_x_8295:
[----:B------:R-:W-:Y:S05]  /*1aa0*/  BSYNC.RECONVERGENT B0 ;  /* 0x0000000000007941 */ /* 0x000fea0003800200 */
.L_x_8294:
[----:B------:R-:W1:Y:S01]  /*1ab0*/  SHFL.DOWN PT, R84, R73, 0x4, 0x1f ;  /* 0x08801f0049547f89 */ /* 0x000e6200000e0000 */
[----:B------:R-:W-:Y:S02]  /*1ac0*/  ISETP.NE.AND P1, PT, R0, RZ, PT ;  /* 0x000000ff0000720c */ /* 0x000fe40003f25270 */
[----:B------:R-:W-:Y:S01]  /*1ad0*/  ISETP.NE.AND P0, PT, RZ, UR10, PT ;  /* 0x0000000aff007c0c */ /* 0x000fe2000bf05270 */
[----:B0-----:R-:W0:Y:S01]  /*1ae0*/  SHFL.DOWN PT, R85, R74, 0x4, 0x1f ;  /* 0x08801f004a557f89 */ /* 0x001e2200000e0000 */
[-C--:B-1----:R-:W-:Y:S02]  /*1af0*/  IADD3 R86, PT, PT, R84, R73.reuse, RZ ;  /* 0x0000004954567210 */ /* 0x082fe40007ffe0ff */
[----:B------:R-:W-:Y:S02]  /*1b00*/  I2FP.F32.S32 R90, R84 ;  /* 0x00000054005a7245 */ /* 0x000fe40000201400 */
[----:B------:R-:W-:Y:S01]  /*1b10*/  I2FP.F32.S32 R87, R86 ;  /* 0x0000005600577245 */ /* 0x000fe20000201400 */
[C---:B0-----:R-:W-:Y:S01]  /*1b20*/  FADD.FTZ R89, -R85.reuse, R74 ;  /* 0x0000004a55597221 */ /* 0x041fe20000010100 */
[----:B------:R-:W-:Y:S01]  /*1b30*/  I2FP.F32.U32 R84, R73 ;  /* 0x0000004900547245 */ /* 0x000fe20000201000 */
[----:B------:R-:W-:Y:S01]  /*1b40*/  FMUL.FTZ R85, R85, R90 ;  /* 0x0000005a55557220 */ /* 0x000fe20000410000 */
[----:B------:R-:W0:Y:S01]  /*1b50*/  MUFU.RCP R88, R87 ;  /* 0x0000005700587308 */ /* 0x000e220000001000 */
[----:B------:R-:W-:-:S02]  /*1b60*/  FMUL.FTZ R89, R89, R89 ;  /* 0x0000005959597220 */ /* 0x000fc40000410000 */
[----:B------:R-:W-:Y:S02]  /*1b70*/  FFMA.FTZ R85, R84, R74, R85 ;  /* 0x0000004a54557223 */ /* 0x000fe40000010055 */
[----:B------:R-:W1:Y:S01]  /*1b80*/  SHFL.DOWN PT, R74, R75, 0x4, 0x1f ;  /* 0x08801f004b4a7f89 */ /* 0x000e6200000e0000 */
[----:B------:R-:W-:-:S04]  /*1b90*/  FMUL.FTZ R89, R89, R84 ;  /* 0x0000005459597220 */ /* 0x000fc80000410000 */
[----:B------:R-:W-:Y:S01]  /*1ba0*/  FMUL.FTZ R89, R89, R90 ;  /* 0x0000005a59597220 */ /* 0x000fe20000410000 */
[----:B0-----:R-:W-:Y:S02]  /*1bb0*/  FMUL.FTZ R84, R88, R85 ;  /* 0x0000005558547220 */ /* 0x001fe40000410000 */
[----:B------:R-:W0:Y:S04]  /*1bc0*/  SHFL.DOWN PT, R85, R86, 0x2, 0x1f ;  /* 0x08401f0056557f89 */ /* 0x000e2800000e0000 */
[----:B------:R-:W2:Y:S01]  /*1bd0*/  SHFL.DOWN PT, R91, R84, 0x2, 0x1f ;  /* 0x08401f00545b7f89 */ /* 0x000ea200000e0000 */
[----:B-1----:R-:W-:-:S04]  /*1be0*/  FADD.FTZ R73, R74, R75 ;  /* 0x0000004b4a497221 */ /* 0x002fc80000010000 */
[----:B------:R-:W-:Y:S01]  /*1bf0*/  FFMA.FTZ R73, R88, R89, R73 ;  /* 0x0000005958497223 */ /* 0x000fe20000010049 */
[-C--:B0-----:R-:W-:Y:S02]  /*1c00*/  I2FP.F32.S32 R89, R85.reuse ;  /* 0x0000005500597245 */ /* 0x081fe40000201400 */
[----:B------:R-:W-:-:S03]  /*1c10*/  IADD3 R85, PT, PT, R86, R85, RZ ;  /* 0x0000005556557210 */ /* 0x000fc60007ffe0ff */
[----:B--2---:R-:W-:Y:S01]  /*1c20*/  FMUL.FTZ R74, R91, R89 ;  /* 0x000000595b4a7220 */ /* 0x004fe20000410000 */
[----:B------:R-:W-:Y:S01]  /*1c30*/  I2FP.F32.S32 R75, R85 ;  /* 0x00000055004b7245 */ /* 0x000fe20000201400 */
[----:B------:R-:W-:Y:S01]  /*1c40*/  SHFL.DOWN PT, R90, R85, 0x1, 0x1f ;  /* 0x08201f00555a7f89 */ /* 0x000fe200000e0000 */
[----:B------:R-:W-:Y:S01]  /*1c50*/  FADD.FTZ R91, R84, -R91 ;  /* 0x8000005b545b7221 */ /* 0x000fe20000010000 */
        /* <DEDUP_REMOVED lines=8> */
[----:B-1----:R-:W-:Y:S01]  /*1ce0*/  FADD.FTZ R87, R73, R74 ;  /* 0x0000004a49577221 */ /* 0x002fe20000010000 */
[-C--:B------:R-:W-:Y:S02]  /*1cf0*/  IADD3 R74, PT, PT, R85, R90.reuse, RZ ;  /* 0x0000005a554a7210 */ /* 0x080fe40007ffe0ff */
[----:B------:R-:W-:Y:S01]  /*1d00*/  I2FP.F32.S32 R90, R90 ;  /* 0x0000005a005a7245 */ /* 0x000fe20000201400 */
[----:B------:R-:W-:Y:S01]  /*1d10*/  FFMA.FTZ R84, R88, R84, R87 ;  /* 0x0000005458547223 */ /* 0x000fe20000010057 */
[----:B------:R-:W-:-:S04]  /*1d20*/  I2FP.F32.S32 R74, R74 ;  /* 0x0000004a004a7245 */ /* 0x000fc80000201400 */
[----:B------:R-:W1:Y:S02]  /*1d30*/  SHFL.DOWN PT, R87, R84, 0x1, 0x1f ;  /* 0x08201f0054577f89 */ /* 0x000e6400000e0000 */
[----:B------:R-:W2:Y:S01]  /*1d40*/  MUFU.RCP R74, R74 ;  /* 0x0000004a004a7308 */ /* 0x000ea20000001000 */
[----:B0-----:R-:W-:Y:S01]  /*1d50*/  FADD.FTZ R73, R86, -R89 ;  /* 0x8000005956497221 */ /* 0x001fe20000010000 */
[----:B------:R-:W-:-:S03]  /*1d60*/  FMUL.FTZ R92, R89, R90 ;  /* 0x0000005a595c7220 */ /* 0x000fc60000410000 */
[----:B------:R-:W-:Y:S02]  /*1d70*/  FMUL.FTZ R88, R73, R73 ;  /* 0x0000004949587220 */ /* 0x000fe40000410000 */
[----:B------:R-:W0:Y:S02]  /*1d80*/  LDC R73, c[0x0][0x448] ;  /* 0x00011200ff497b82 */ /* 0x000e240000000800 */
[C---:B------:R-:W-:Y:S01]  /*1d90*/  FMUL.FTZ R88, R75.reuse, R88 ;  /* 0x000000584b587220 */ /* 0x040fe20000410000 */
[----:B------:R-:W-:-:S03]  /*1da0*/  FFMA.FTZ R75, R75, R86, R92 ;  /* 0x000000564b4b7223 */ /* 0x000fc6000001005c */
[----:B------:R-:W-:Y:S01]  /*1db0*/  FMUL.FTZ R88, R88, R90 ;  /* 0x0000005a58587220 */ /* 0x000fe20000410000 */
[----:B-1----:R-:W-:Y:S01]  /*1dc0*/  FADD.FTZ R87, R84, R87 ;  /* 0x0000005754577221 */ /* 0x002fe20000010000 */
[----:B--2---:R-:W-:-:S03]  /*1dd0*/  FMUL.FTZ R86, R74, R75 ;  /* 0x0000004b4a567220 */ /* 0x004fc60000410000 */
[----:B------:R-:W-:Y:S02]  /*1de0*/  FFMA.FTZ R87, R74, R88, R87 ;  /* 0x000000584a577223 */ /* 0x000fe40000010057 */
        /* <DEDUP_REMOVED lines=15> */
[----:B------:R-:W-:Y:S02]  /*1ee0*/  FSEL R74, R89, RZ, !P0 ;  /* 0x000000ff594a7208 */ /* 0x000fe40004000000 */
[----:B------:R-:W-:-:S03]  /*1ef0*/  IADD3 R72, PT, PT, R72, -0x1, RZ ;  /* 0xffffffff48487810 */ /* 0x000fc60007ffe0ff */
[C---:B------:R-:W-:Y:S01]  /*1f00*/  FADD.FTZ R84, -R74.reuse, R56 ;  /* 0x000000384a547221 */ /* 0x040fe20000010100 */
[----:B------:R-:W-:Y:S01]  /*1f10*/  FADD.FTZ R86, -R74, R57 ;  /* 0x000000394a567221 */ /* 0x000fe20000010100 */
[----:B------:R-:W-:Y:S01]  /*1f20*/  IMAD R72, R72, R3, RZ ;  /* 0x0000000348487224 */ /* 0x000fe200078e02ff */
[----:B------:R-:W0:Y:S01]  /*1f30*/  LDC.64 R56, c[0x0][0x428] ;  /* 0x00010a00ff387b82 */ /* 0x000e220000000a00 */
[C---:B------:R-:W-:Y:S01]  /*1f40*/  FADD.FTZ R88, -R74.reuse, R59 ;  /* 0x0000003b4a587221 */ /* 0x040fe20000010100 */
[C---:B------:R-:W-:Y:S01]  /*1f50*/  FADD.FTZ R62, -R74.reuse, R62 ;  /* 0x0000003e4a3e7221 */ /* 0x040fe20000010100 */
[C---:B------:R-:W-:Y:S01]  /*1f60*/  FADD.FTZ R60, -R74.reuse, R60 ;  /* 0x0000003c4a3c7221 */ /* 0x040fe20000010100 */
[----:B------:R-:W-:Y:S01]  /*1f70*/  SHF.R.S32.HI R3, RZ, 0x1f, R72 ;  /* 0x0000001fff037819 */ /* 0x000fe20000011448 */
[C---:B------:R-:W-:Y:S01]  /*1f80*/  FADD.FTZ R90, -R74.reuse, R61 ;  /* 0x0000003d4a5a7221 */ /* 0x040fe20000010100 */
[C---:B------:R-:W-:Y:S01]  /*1f90*/  FADD.FTZ R92, -R74.reuse, R63 ;  /* 0x0000003f4a5c7221 */ /* 0x040fe20000010100 */
[C---:B------:R-:W-:Y:S01]  /*1fa0*/  FADD.FTZ R70, -R74.reuse, R70 ;  /* 0x000000464a467221 */ /* 0x040fe20000010100 */
[----:B------:R-:W-:Y:S01]  /*1fb0*/  LEA.HI R59, R3, R72, RZ, 0x3 ;  /* 0x00000048033b7211 */ /* 0x000fe200078f18ff */
[----:B------:R-:W-:Y:S01]  /*1fc0*/  FMUL.FTZ R63, R73, R62 ;  /* 0x0000003e493f7220 */ /* 0x000fe20000410000 */
        /* <DEDUP_REMOVED lines=15> */
[----:B------:R-:W-:Y:S01]  /*20c0*/  LEA.HI.SX32 R59, R59, R0, 0x1d ;  /* 0x000000003b3b7211 */ /* 0x000fe200078feaff */
[----:B------:R-:W-:Y:S01]  /*20d0*/  FADD.FTZ R74, -R74, R83 ;  /* 0x000000534a4a7221 */ /* 0x000fe20000010100 */
[C---:B------:R-:W-:Y:S01]  /*20e0*/  FMUL.FTZ R61, R73.reuse, R60 ;  /* 0x0000003c493d7220 */ /* 0x040fe20000410000 */
[C---:B------:R-:W-:Y:S01]  /*20f0*/  FMUL.FTZ R90, R73.reuse, R90 ;  /* 0x0000005a495a7220 */ /* 0x040fe20000410000 */
[C---:B------:R-:W-:Y:S01]  /*2100*/  FMUL.FTZ R92, R73.reuse, R92 ;  /* 0x0000005c495c7220 */ /* 0x040fe20000410000 */
[----:B------:R-:W-:Y:S01]  /*2110*/  FMUL.FTZ R79, R73, R70 ;  /* 0x00000046494f7220 */ /* 0x000fe20000410000 */
[----:B------:R-:W-:Y:S01]  /*2120*/  FFMA.FTZ R70, R63, R10, R34 ;  /* 0x0000000a3f467223 */ /* 0x000fe20000010022 */
[----:B------:R-:W-:Y:S01]  /*2130*/  FMUL.FTZ R77, R73, R68 ;  /* 0x00000044494d7220 */ /* 0x000fe20000410000 */
[----:B------:R-:W-:Y:S01]  /*2140*/  IADD3 R63, PT, PT, R59, 0x100, RZ ;  /* 0x000001003b3f7810 */ /* 0x000fe20007ffe0ff */
[----:B------:R-:W-:Y:S01]  /*2150*/  FMUL.FTZ R67, R73, R84 ;  /* 0x0000005449437220 */ /* 0x000fe20000410000 */
[----:B------:R-:W-:Y:S01]  /*2160*/  IADD3 R65, PT, PT, R59, 0x200, RZ ;  /* 0x000002003b417810 */ /* 0x000fe20007ffe0ff */
        /* <DEDUP_REMOVED lines=58> */
.L_x_8296:
[----:B0-----:R-:W0:Y:S01]  /*2510*/  LDC.64 R56, c[0x0][0x380] ;  /* 0x0000e000ff387b82 */ /* 0x001e220000000a00 */
[----:B------:R-:W-:Y:S01]  /*2520*/  UPLOP3.LUT UP1, UPT, UPT, UPT, UP1, 0x40, 0x4 ;  /* 0x000000000004789c */ /* 0x000fe20003f2e810 */
[----:B0-----:R-:W-:-:S04]  /*2530*/  IADD3 R2, PT, PT, R2, R56, RZ ;  /* 0x0000003802027210 */ /* 0x001fc80007ffe0ff */
[----:B------:R-:W-:-:S13]  /*2540*/  ISETP.GE.AND P0, PT, R2, R57, PT ;  /* 0x000000390200720c */ /* 0x000fda0003f06270 */
[----:B------:R-:W-:Y:S05]  /*2550*/  @!P0 BRA `(.L_x_8297) ;  /* 0xffffffdc007c8947 */ /* 0x000fea000383ffff */
[----:B------:R-:W-:Y:S05]  /*2560*/  EXIT ;  /* 0x000000000000794d */ /* 0x000fea0003800000 */
.L_x_8298:
        /* <DEDUP_REMOVED lines=9> */
.L_x_20970:


//--------------------- .text._ZN10layer_norm13ln_fwd_kernelINS_13Kernel_traitsIf13__nv_bfloat16fS2_fjLj6144ELj1ELj1ELj8ELj16ENS_18Kernel_traits_baseILj6144EfS2_fS2_fjLj256EEEEELb0ELb1ELb0ELb0EEEvNS_9FwdParamsE --------------------------
	.section	.text._ZN10layer_norm13ln_fwd_kernelINS_13Kernel_traitsIf13__nv_bfloat16fS2_fjLj6144ELj1ELj1ELj8ELj16ENS_18Kernel_traits_baseILj6144EfS2_fS2_fjLj256EEEEELb0ELb1ELb0ELb0EEEvNS_9FwdParamsE,"ax",@progbits
	.align	128
        .global         _ZN10layer_norm13ln_fwd_kernelINS_13Kernel_traitsIf13__nv_bfloat16fS2_fjLj6144ELj1ELj1ELj8ELj16ENS_18Kernel_traits_baseILj6144EfS2_fS2_fjLj256EEEEELb0ELb1ELb0ELb0EEEvNS_9FwdParamsE
        .type           _ZN10layer_norm13ln_fwd_kernelINS_13Kernel_traitsIf13__nv_bfloat16fS2_fjLj6144ELj1ELj1ELj8ELj16ENS_18Kernel_traits_baseILj6144EfS2_fS2_fjLj256EEEEELb0ELb1ELb0ELb0EEEvNS_9FwdParamsE,@function
        .size           _ZN10layer_norm13ln_fwd_kernelINS_13Kernel_traitsIf13__nv_bfloat16fS2_fjLj6144ELj1ELj1ELj8ELj16ENS_18Kernel_traits_baseILj6144EfS2_fS2_fjLj256EEEEELb0ELb1ELb0ELb0EEEvNS_9FwdParamsE,(.L_x_20971 - _ZN10layer_norm13ln_fwd_kernelINS_13Kernel_traitsIf13__nv_bfloat16fS2_fjLj6144ELj1ELj1ELj8ELj16ENS_18Kernel_traits_baseILj6144EfS2_fS2_fjLj256EEEEELb0ELb1ELb0ELb0EEEvNS_9FwdParamsE)
        .other          _ZN10layer_norm13ln_fwd_kernelINS_13Kernel_traitsIf13__nv_bfloat16fS2_fjLj6144ELj1ELj1ELj8ELj16ENS_18Kernel_traits_baseILj6144EfS2_fS2_fjLj256EEEEELb0ELb1ELb0ELb0EEEvNS_9FwdParamsE,@"STO_CUDA_ENTRY STV_DEFAULT"
_ZN10layer_norm13ln_fwd_kernelINS_13Kernel_traitsIf13__nv_bfloat16fS2_fjLj6144ELj1ELj1ELj8ELj16ENS_18Kernel_traits_baseILj6144EfS2_fS2_fjLj256EEEEELb0ELb1ELb0ELb0EEEvNS_9FwdParamsE:
.text._ZN10layer_norm13ln_fwd_kernelINS_13Kernel_traitsIf13__nv_bfloat16fS2_fjLj6144ELj1ELj1ELj8ELj16ENS_18Kernel_traits_baseILj6144EfS2_fS2_fjLj256EEEEELb0ELb1ELb0ELb0EEEvNS_9FwdParamsE:
[----:B------:R-:W-:Y:S01]  /*0000*/  LDC R1, c[0x0][0x37c] ;  /* 0x0000df00ff017b82 */ /* 0x000fe20000000800 */
[----:B------:R-:W0:Y:S01]  /*0010*/  S2R R114, SR_TID.X ;  /* 0x0000000000727919 */ /* 0x000e220000002100 */
[----:B------:R-:W1:Y:S06]  /*0020*/  LDCU UR5, c[0x0][0x388] ;  /* 0x00007100ff0577ac */ /* 0x000e6c0008000800 */
[----:B------:R-:W2:Y:S01]  /*0030*/  S2UR UR6, SR_CTAID.X ;  /* 0x00000000000679c3 */ /* 0x000ea20000002500 */
[----:B------:R-:W-:Y:S01]  /*0040*/  BSSY.RECONVERGENT B0, `(.L_x_8299) ;  /* 0x0000064000007945 */ /* 0x000fe20003800200 */
[----:B------:R-:W3:Y:S01]  /*0050*/  LDCU.64 UR10, c[0x0][0x438] ;  /* 0x00008700ff0a77ac */ /* 0x000ee20008000a00 */
[----:B------:R-:W4:Y:S01]  /*0060*/  LDCU.64 UR8, c[0x0][0x358] ;  /* 0x00006b00ff0877ac */ /* 0x000f220008000a00 */
[----:B-1----:R-:W-:-:S02]  /*0070*/  USHF.R.S32.HI UR4, URZ, 0x1f, UR5 ;  /* 0x0000001fff047899 */ /* 0x002fc40008011405 */
[----:B---3--:R-:W-:Y:S02]  /*0080*/  UISETP.NE.U32.AND UP0, UPT, UR10, URZ, UPT ;  /* 0x000000ff0a00728c */ /* 0x008fe4000bf05070 */
[----:B------:R-:W-:Y:S02]  /*0090*/  ULEA.HI UR4, UR4, UR5, URZ, 0x3 ;  /* 0x0000000504047291 */ /* 0x000fe4000f8f18ff */
[----:B------:R-:W-:-:S04]  /*00a0*/  UISETP.NE.AND.EX UP0, UPT, UR11, URZ, UPT, UP0 ;  /* 0x000000ff0b00728c */ /* 0x000fc8000bf05300 */
[----:B------:R-:W-:Y:S02]  /*00b0*/  MOV R0, UR4 ;  /* 0x0000000400007c02 */ /* 0x000fe40008000f00 */
[----:B0-----:R-:W-:-:S04]  /*00c0*/  LOP3.LUT R3, R114, 0xe0, RZ, 0xc0, !PT ;  /* 0x000000e072037812 */ /* 0x001fc800078ec0ff */
[----:B------:R-:W-:-:S04]  /*00d0*/  LOP3.LUT R17, R3, 0x1f, R114, 0xf8, !PT ;  /* 0x0000001f03117812 */ /* 0x000fc800078ef872 */
[----:B------:R-:W-:-:S04]  /*00e0*/  LOP3.LUT R113, R17, 0xff, RZ, 0x3c, !PT ;  /* 0x000000ff11717812 */ /* 0x000fc800078e3cff */
[----:B------:R-:W-:Y:S02]  /*00f0*/  LEA.HI.SX32 R113, R0, R113, 0x1d ;  /* 0x0000007100717211 */ /* 0x000fe400078feaff */
[----:B------:R-:W-:Y:S01]  /*0100*/  LOP3.LUT R0, R114, 0x1f, RZ, 0xc0, !PT ;  /* 0x0000001f72007812 */ /* 0x000fe200078ec0ff */
        /* <DEDUP_REMOVED lines=45> */
.L_x_8300:
        /* <DEDUP_REMOVED lines=9> */
[----:B0-----:R-:W-:Y:S01]  /*0470*/  @P1 IMAD.WIDE.U32 R40, R67, 0x20, R40 ;  /* 0x0000002043281825 */ /* 0x001fe200078e0028 */
[----:B------:R-:W-:-:S02]  /*0480*/  @P2 CS2R R14, SRZ ;  /* 0x00000000000e2805 */ /* 0x000fc4000001ff00 */
[----:B------:R-:W-:Y:S02]  /*0490*/  @P2 CS2R R12, SRZ ;  /* 0x00000000000c2805 */ /* 0x000fe4000001ff00 */
[----:B------:R-:W-:Y:S01]  /*04a0*/  @P2 CS2R R18, SRZ ;  /* 0x0000000000122805 */ /* 0x000fe2000001ff00 */
[----:B------:R-:W5:Y:S01]  /*04b0*/  @P1 LDG.E.128 R48, desc[UR8][R40.64] ;  /* 0x0000000828301981 */ /* 0x000f62000c1e1d00 */
[----:B------:R-:W0:Y:S01]  /*04c0*/  @P2 LDC.64 R62, c[0x0][0x3d0] ;  /* 0x0000f400ff3e2b82 */ /* 0x000e220000000a00 */
[C---:B-1----:R-:W-:Y:S01]  /*04d0*/  @P1 IMAD.WIDE.U32 R60, R67.reuse, 0x20, R60 ;  /* 0x00000020433c1825 */ /* 0x042fe200078e003c */
[----:B------:R-:W-:Y:S01]  /*04e0*/  @P1 IADD3 R67, PT, PT, R67, 0x100, RZ ;  /* 0x0000010043431810 */ /* 0x000fe20007ffe0ff */
[----:B------:R1:W5:Y:S04]  /*04f0*/  @P1 LDG.E.128 R44, desc[UR8][R40.64+0x10] ;  /* 0x00001008282c1981 */ /* 0x000368000c1e1d00 */
[----:B------:R-:W5:Y:S01]  /*0500*/  @P1 LDG.E.128 R32, desc[UR8][R60.64] ;  /* 0x000000083c201981 */ /* 0x000f62000c1e1d00 */
[----:B------:R-:W4:Y:S01]  /*0510*/  @P2 LDC.64 R64, c[0x0][0x3e8] ;  /* 0x0000fa00ff402b82 */ /* 0x000f220000000a00 */
[----:B--2---:R-:W-:-:S02]  /*0520*/  @P0 IMAD.WIDE.U32 R36, R17, 0x20, R36 ;  /* 0x0000002011240825 */ /* 0x004fc400078e0024 */
[----:B------:R2:W5:Y:S02]  /*0530*/  @P1 LDG.E.128 R28, desc[UR8][R60.64+0x10] ;  /* 0x000010083c1c1981 */ /* 0x000564000c1e1d00 */
[----:B---3--:R-:W-:Y:S02]  /*0540*/  @P0 IMAD.WIDE.U32 R42, R17, 0x20, R38 ;  /* 0x00000020112a0825 */ /* 0x008fe400078e0026 */
[----:B------:R-:W5:Y:S01]  /*0550*/  @P0 LDG.E.128 R72, desc[UR8][R36.64] ;  /* 0x0000000824480981 */ /* 0x000f62000c1e1d00 */
[----:B------:R-:W-:Y:S01]  /*0560*/  CS2R R38, SRZ ;  /* 0x0000000000267805 */ /* 0x000fe2000001ff00 */
[C---:B0-----:R-:W-:Y:S02]  /*0570*/  @P2 IMAD.WIDE.U32 R62, R67.reuse, 0x20, R62 ;  /* 0x00000020433e2825 */ /* 0x041fe400078e003e */
[----:B------:R0:W5:Y:S01]  /*0580*/  @P0 LDG.E.128 R68, desc[UR8][R36.64+0x10] ;  /* 0x0000100824440981 */ /* 0x000162000c1e1d00 */
[----:B-1----:R-:W-:Y:S01]  /*0590*/  CS2R R40, SRZ ;  /* 0x0000000000287805 */ /* 0x002fe2000001ff00 */
[----:B----4-:R-:W-:-:S02]  /*05a0*/  @P2 IMAD.WIDE.U32 R64, R67, 0x20, R64 ;  /* 0x0000002043402825 */ /* 0x010fc400078e0040 */
[----:B------:R-:W5:Y:S01]  /*05b0*/  @P0 LDG.E.128 R56, desc[UR8][R42.64] ;  /* 0x000000082a380981 */ /* 0x000f62000c1e1d00 */
[----:B--2---:R-:W-:Y:S02]  /*05c0*/  CS2R R60, SRZ ;  /* 0x00000000003c7805 */ /* 0x004fe4000001ff00 */
[----:B0-----:R-:W-:Y:S02]  /*05d0*/  CS2R R36, SRZ ;  /* 0x0000000000247805 */ /* 0x001fe4000001ff00 */
[----:B------:R-:W-:Y:S01]  /*05e0*/  CS2R R66, SRZ ;  /* 0x0000000000427805 */ /* 0x000fe2000001ff00 */
[----:B------:R0:W5:Y:S01]  /*05f0*/  @P0 LDG.E.128 R52, desc[UR8][R42.64+0x10] ;  /* 0x000010082a340981 */ /* 0x000162000c1e1d00 */
[----:B------:R-:W-:-:S03]  /*0600*/  @P2 CS2R R16, SRZ ;  /* 0x0000000000102805 */ /* 0x000fc6000001ff00 */
[----:B------:R-:W5:Y:S04]  /*0610*/  @P2 LDG.E.128 R24, desc[UR8][R62.64] ;  /* 0x000000083e182981 */ /* 0x000f68000c1e1d00 */
[----:B------:R1:W5:Y:S01]  /*0620*/  @P2 LDG.E.128 R20, desc[UR8][R62.64+0x10] ;  /* 0x000010083e142981 */ /* 0x000362000c1e1d00 */
[----:B0-----:R-:W-:-:S03]  /*0630*/  CS2R R42, SRZ ;  /* 0x00000000002a7805 */ /* 0x001fc6000001ff00 */
[----:B------:R-:W5:Y:S04]  /*0640*/  @P2 LDG.E.128 R8, desc[UR8][R64.64] ;  /* 0x0000000840082981 */ /* 0x000f68000c1e1d00 */
[----:B------:R0:W5:Y:S01]  /*0650*/  @P2 LDG.E.128 R4, desc[UR8][R64.64+0x10] ;  /* 0x0000100840042981 */ /* 0x000162000c1e1d00 */
[----:B-1----:R-:W-:Y:S02]  /*0660*/  CS2R R62, SRZ ;  /* 0x00000000003e7805 */ /* 0x002fe4000001ff00 */
[----:B0-----:R-:W-:-:S07]  /*0670*/  CS2R R64, SRZ ;  /* 0x0000000000407805 */ /* 0x001fce000001ff00 */
.L_x_8301:
[----:B------:R-:W-:Y:S05]  /*0680*/  BSYNC.RECONVERGENT B0 ;  /* 0x0000000000007941 */ /* 0x000fea0003800200 */
.L_x_8299:
        /* <DEDUP_REMOVED lines=21> */
[----:B------:R0:W0:Y:S02]  /*07e0*/  MUFU.RCP R112, R2 ;  /* 0x0000000200707308 */ /* 0x0000240000001000 */
[----:B------:R-:W-:Y:S01]  /*07f0*/  VIMNMX R0, PT, PT, R0, 0x20, PT ;  /* 0x0000002000007848 */ /* 0x000fe20003fe0100 */
[----:B------:R-:W0:Y:S03]  /*0800*/  LDCU.64 UR16, c[0x0][0x380] ;  /* 0x00007000ff1077ac */ /* 0x000e260008000a00 */
[----:B------:R-:W-:Y:S01]  /*0810*/  LEA R3, R0, UR5, 0x3 ;  /* 0x0000000500037c11 */ /* 0x000fe2000f8e18ff */
[----:B------:R-:W-:-:S02]  /*0820*/  UISETP.NE.AND.EX UP0, UPT, UR11, URZ, UPT, UP0 ;  /* 0x000000ff0b00728c */ /* 0x000fc4000bf05300 */
[----:B--23--:R-:W-:-:S11]  /*0830*/  UPLOP3.LUT UP2, UPT, UPT, UPT, UPT, 0x40, 0x4 ;  /* 0x000000000004789c */ /* 0x00cfd60003f4e870 */
.L_x_8322:
[----:B--2---:R-:W2:Y:S01]  /*0840*/  @UP0 LDCU.64 UR4, c[0x0][0x3e0] ;  /* 0x00007c00ff0407ac */ /* 0x004ea20008000a00 */
[----:B------:R-:W-:Y:S01]  /*0850*/  PLOP3.LUT P0, PT, PT, PT, UP0, 0x80, 0x8 ;  /* 0x000000000008781c */ /* 0x000fe20003f0f008 */
[----:B--2---:R-:W-:-:S06]  /*0860*/  @UP0 UIMAD.WIDE UR4, UR6, 0x2, UR4 ;  /* 0x00000002060408a5 */ /* 0x004fcc000f8e0204 */
[----:B01-3--:R-:W-:Y:S02]  /*0870*/  MOV R108, UR4 ;  /* 0x00000004006c7c02 */ /* 0x00bfe40008000f00 */
[----:B------:R-:W-:-:S05]  /*0880*/  MOV R109, UR5 ;  /* 0x00000005006d7c02 */ /* 0x000fca0008000f00 */
[----:B------:R-:W2:Y:S01]  /*0890*/  @P0 LDG.E.U16 R108, desc[UR8][R108.64] ;  /* 0x000000086c6c0981 */ /* 0x000ea2000c1e1500 */
[----:B------:R-:W-:Y:S01]  /*08a0*/  UIMAD UR4, UR6, UR18, URZ ;  /* 0x00000012060472a4 */ /* 0x000fe2000f8e02ff */
[----:B------:R-:W-:Y:S01]  /*08b0*/  ISETP.GE.U32.AND P2, PT, R113, 0x100, PT ;  /* 0x000001007100780c */ /* 0x000fe20003f46070 */
[----:B------:R-:W-:Y:S01]  /*08c0*/  BSSY.RECONVERGENT B0, `(.L_x_8302) ;  /* 0x0000054000007945 */ /* 0x000fe20003800200 */
[----:B------:R-:W-:Y:S01]  /*08d0*/  LOP3.LUT R111, R114, 0xe0, RZ, 0xc0, !PT ;  /* 0x000000e0726f7812 */ /* 0x000fe200078ec0ff */
[----:B------:R-:W-:-:S03]  /*08e0*/  USHF.R.S32.HI UR5, URZ, 0x1f, UR4 ;  /* 0x0000001fff057899 */ /* 0x000fc60008011404 */
[----:B------:R-:W-:Y:S01]  /*08f0*/  LOP3.LUT R111, R111, 0x1f, R114, 0xf8, !PT ;  /* 0x0000001f6f6f7812 */ /* 0x000fe200078ef872 */
[----:B------:R-:W-:-:S03]  /*0900*/  ULEA.HI UR5, UR5, UR4, URZ, 0x3 ;  /* 0x0000000405057291 */ /* 0x000fc6000f8f18ff */
[----:B------:R-:W-:-:S03]  /*0910*/  UMOV UR4, 0x3f800000 ;  /* 0x3f80000000047882 */ /* 0x000fc60000000000 */
[----:B0-----:R-:W-:-:S04]  /*0920*/  MOV R2, UR5 ;  /* 0x0000000500027c02 */ /* 0x001fc80008000f00 */
        /* <DEDUP_REMOVED lines=17> */
[----:B------:R-:W-:Y:S02]  /*0a40*/  PRMT R90, R85, 0x7632, R90 ;  /* 0x00007632555a7816 */ /* 0x000fe4000000005a */
[----:B------:R-:W-:-:S02]  /*0a50*/  PRMT R108, R86, 0x7632, R108 ;  /* 0x00007632566c7816 */ /* 0x000fc4000000006c */
[----:B------:R-:W-:Y:S02]  /*0a60*/  PRMT R109, R87, 0x7632, R109 ;  /* 0x00007632576d7816 */ /* 0x000fe4000000006d */
[----:B------:R-:W-:Y:S01]  /*0a70*/  SHF.L.U32 R91, R85, 0x10, RZ ;  /* 0x00000010555b7819 */ /* 0x000fe200000006ff */
[----:B------:R-:W-:Y:S01]  /*0a80*/  FMUL.FTZ R85, R84, UR4 ;  /* 0x0000000454557c20 */ /* 0x000fe20008410000 */
[----:B------:R-:W-:Y:S02]  /*0a90*/  SHF.L.U32 R86, R86, 0x10, RZ ;  /* 0x0000001056567819 */ /* 0x000fe400000006ff */
[----:B------:R-:W-:Y:S01]  /*0aa0*/  SHF.L.U32 R90, R90, 0x10, RZ ;  /* 0x000000105a5a7819 */ /* 0x000fe200000006ff */
[----:B------:R-:W-:Y:S01]  /*0ab0*/  FMUL.FTZ R91, R91, UR4 ;  /* 0x000000045b5b7c20 */ /* 0x000fe20008410000 */
[----:B------:R-:W-:Y:S01]  /*0ac0*/  SHF.L.U32 R87, R87, 0x10, RZ ;  /* 0x0000001057577819 */ /* 0x000fe200000006ff */
[----:B0-----:R-:W-:Y:S01]  /*0ad0*/  FMUL.FTZ R89, R86, UR4 ;  /* 0x0000000456597c20 */ /* 0x001fe20008410000 */
[----:B------:R-:W-:Y:S01]  /*0ae0*/  SHF.L.U32 R0, R0, 0x10, RZ ;  /* 0x0000001000007819 */ /* 0x000fe200000006ff */
[----:B------:R-:W-:Y:S01]  /*0af0*/  FMUL.FTZ R90, R90, UR4 ;  /* 0x000000045a5a7c20 */ /* 0x000fe20008410000 */
[----:B------:R-:W-:-:S02]  /*0b00*/  SHF.L.U32 R108, R108, 0x10, RZ ;  /* 0x000000106c6c7819 */ /* 0x000fc400000006ff */
[----:B------:R-:W-:Y:S01]  /*0b10*/  SHF.L.U32 R84, R109, 0x10, RZ ;  /* 0x000000106d547819 */ /* 0x000fe200000006ff */
[----:B------:R-:W-:Y:S01]  /*0b20*/  FMUL.FTZ R109, R87, UR4 ;  /* 0x00000004576d7c20 */ /* 0x000fe20008410000 */
[----:B------:R-:W-:Y:S01]  /*0b30*/  FMUL.FTZ R0, R0, UR4 ;  /* 0x0000000400007c20 */ /* 0x000fe20008410000 */
[----:B------:R-:W-:Y:S02]  /*0b40*/  FMUL.FTZ R108, R108, UR4 ;  /* 0x000000046c6c7c20 */ /* 0x000fe40008410000 */
[----:B------:R-:W-:Y:S01]  /*0b50*/  FMUL.FTZ R110, R84, UR4 ;  /* 0x00000004546e7c20 */ /* 0x000fe20008410000 */
[----:B--2---:R-:W-:Y:S01]  /*0b60*/  FFMA.FTZ R84, R85, R56, R76 ;  /* 0x0000003855547223 */ /* 0x004fe2000001004c */
[----:B------:R-:W-:Y:S01]  /*0b70*/  FFMA.FTZ R86, R91, R58, R78 ;  /* 0x0000003a5b567223 */ /* 0x000fe2000001004e */
[----:B------:R-:W-:Y:S01]  /*0b80*/  FFMA.FTZ R87, R90, R59, R79 ;  /* 0x0000003b5a577223 */ /* 0x000fe2000001004f */
[----:B------:R-:W-:Y:S01]  /*0b90*/  FFMA.FTZ R85, R0, R57, R77 ;  /* 0x0000003900557223 */ /* 0x000fe2000001004d */
[----:B---3--:R-:W-:Y:S01]  /*0ba0*/  FFMA.FTZ R88, R89, R52, R80 ;  /* 0x0000003459587223 */ /* 0x008fe20000010050 */
[----:B------:R-:W-:Y:S01]  /*0bb0*/  FFMA.FTZ R89, R108, R53, R81 ;  /* 0x000000356c597223 */ /* 0x000fe20000010051 */
[----:B------:R-:W-:Y:S01]  /*0bc0*/  FFMA.FTZ R90, R109, R54, R82 ;  /* 0x000000366d5a7223 */ /* 0x000fe20000010052 */
[----:B------:R-:W-:Y:S01]  /*0bd0*/  FFMA.FTZ R91, R110, R55, R83 ;  /* 0x000000376e5b7223 */ /* 0x000fe20000010053 */
[----:B------:R-:W-:Y:S06]  /*0be0*/  BRA `(.L_x_8305) ;  /* 0x0000000000707947 */ /* 0x000fec0003800000 */
.L_x_8304:
[C---:B-----5:R-:W-:Y:S02]  /*0bf0*/  PRMT R0, R84.reuse, 0x7632, R0 ;  /* 0x0000763254007816 */ /* 0x060fe40000000000 */
[----:B------:R-:W-:Y:S02]  /*0c00*/  SHF.L.U32 R84, R84, 0x10, RZ ;  /* 0x0000001054547819 */ /* 0x000fe400000006ff */
[----:B------:R-:W-:Y:S02]  /*0c10*/  PRMT R88, R85, 0x7632, R88 ;  /* 0x0000763255587816 */ /* 0x000fe40000000058 */
[----:B------:R-:W-:Y:S02]  /*0c20*/  PRMT R90, R86, 0x7632, R90 ;  /* 0x00007632565a7816 */ /* 0x000fe4000000005a */
[----:B------:R-:W-:Y:S02]  /*0c30*/  PRMT R91, R87, 0x7632, R91 ;  /* 0x00007632575b7816 */ /* 0x000fe4000000005b */
[----:B------:R-:W-:Y:S01]  /*0c40*/  SHF.L.U32 R89, R85, 0x10, RZ ;  /* 0x0000001055597819 */ /* 0x000fe200000006ff */
[----:B------:R-:W-:Y:S01]  /*0c50*/  FMUL.FTZ R85, R84, UR4 ;  /* 0x0000000454557c20 */ /* 0x000fe20008410000 */
[----:B------:R-:W-:-:S02]  /*0c60*/  SHF.L.U32 R86, R86, 0x10, RZ ;  /* 0x0000001056567819 */ /* 0x000fc400000006ff */
        /* <DEDUP_REMOVED lines=19> */
[----:B------:R-:W-:-:S07]  /*0da0*/  FMUL.FTZ R91, R116, R55 ;  /* 0x00000037745b7220 */ /* 0x000fce0000410000 */
.L_x_8305:
[----:B------:R-:W0:Y:S01]  /*0db0*/  LDC.64 R108, c[0x0][0x3a8] ;  /* 0x0000ea00ff6c7b82 */ /* 0x000e220000000a00 */
[C---:B------:R-:W-:Y:S01]  /*0dc0*/  IADD3 R0, PT, PT, R2.reuse, 0x100, RZ ;  /* 0x0000010002007810 */ /* 0x040fe20007ffe0ff */
[----:B0-----:R-:W-:-:S05]  /*0dd0*/  IMAD.WIDE.U32 R108, R2, 0x20, R108 ;  /* 0x00000020026c7825 */ /* 0x001fca00078e006c */
[----:B------:R0:W-:Y:S04]  /*0de0*/  STG.E.128 desc[UR8][R108.64], R84 ;  /* 0x000000546c007986 */ /* 0x0001e8000c101d08 */
[----:B------:R0:W-:Y:S02]  /*0df0*/  STG.E.128 desc[UR8][R108.64+0x10], R88 ;  /* 0x000010586c007986 */ /* 0x0001e4000c101d08 */
.L_x_8303:
[----:B-1--4-:R-:W-:Y:S05]  /*0e00*/  BSYNC.RECONVERGENT B0 ;  /* 0x0000000000007941 */ /* 0x012fea0003800200 */
.L_x_8302:
        /* <DEDUP_REMOVED lines=13> */
[C---:B-1---5:R-:W-:Y:S02]  /*0ee0*/  PRMT R96, R92.reuse, 0x7632, R96 ;  /* 0x000076325c607816 */ /* 0x062fe40000000060 */
[----:B------:R-:W-:Y:S02]  /*0ef0*/  SHF.L.U32 R92, R92, 0x10, RZ ;  /* 0x000000105c5c7819 */ /* 0x000fe400000006ff */
[----:B------:R-:W-:Y:S02]  /*0f00*/  PRMT R97, R93, 0x7632, R97 ;  /* 0x000076325d617816 */ /* 0x000fe40000000061 */
[----:B------:R-:W-:Y:S02]  /*0f10*/  PRMT R99, R94, 0x7632, R99 ;  /* 0x000076325e637816 */ /* 0x000fe40000000063 */
[----:B0-----:R-:W-:Y:S02]  /*0f20*/  PRMT R108, R95, 0x7632, R108 ;  /* 0x000076325f6c7816 */ /* 0x001fe4000000006c */
        /* <DEDUP_REMOVED lines=12> */
[----:B------:R-:W-:Y:S01]  /*0ff0*/  FMUL.FTZ R108, R96, UR4 ;  /* 0x00000004606c7c20 */ /* 0x000fe20008410000 */
[----:B------:R-:W-:Y:S01]  /*1000*/  FMUL.FTZ R110, R97, UR4 ;  /* 0x00000004616e7c20 */ /* 0x000fe20008410000 */
[----:B------:R-:W-:Y:S01]  /*1010*/  FMUL.FTZ R116, R99, UR4 ;  /* 0x0000000463747c20 */ /* 0x000fe20008410000 */
[----:B------:R-:W-:Y:S01]  /*1020*/  FFMA.FTZ R96, R109, R28, R80 ;  /* 0x0000001c6d607223 */ /* 0x000fe20000010050 */
[----:B------:R-:W-:Y:S01]  /*1030*/  FMUL.FTZ R118, R92, UR4 ;  /* 0x000000045c767c20 */ /* 0x000fe20008410000 */
[----:B------:R-:W-:Y:S01]  /*1040*/  FFMA.FTZ R92, R93, R32, R76 ;  /* 0x000000205d5c7223 */ /* 0x000fe2000001004c */
[----:B------:R-:W-:Y:S01]  /*1050*/  FFMA.FTZ R98, R111, R30, R82 ;  /* 0x0000001e6f627223 */ /* 0x000fe20000010052 */
[----:B------:R-:W-:Y:S01]  /*1060*/  FFMA.FTZ R93, R108, R33, R77 ;  /* 0x000000216c5d7223 */ /* 0x000fe2000001004d */
[----:B------:R-:W-:Y:S01]  /*1070*/  FFMA.FTZ R95, R110, R35, R79 ;  /* 0x000000236e5f7223 */ /* 0x000fe2000001004f */
[----:B------:R-:W-:Y:S01]  /*1080*/  FFMA.FTZ R97, R116, R29, R81 ;  /* 0x0000001d74617223 */ /* 0x000fe20000010051 */
[----:B------:R-:W-:Y:S01]  /*1090*/  FFMA.FTZ R99, R118, R31, R83 ;  /* 0x0000001f76637223 */ /* 0x000fe20000010053 */
[----:B------:R-:W-:Y:S06]  /*10a0*/  BRA `(.L_x_8309) ;  /* 0x0000000000707947 */ /* 0x000fec0003800000 */
.L_x_8308:
        /* <DEDUP_REMOVED lines=28> */
.L_x_8309:
[----:B------:R-:W0:Y:S02]  /*1270*/  LDC.64 R108, c[0x0][0x3a8] ;  /* 0x0000ea00ff6c7b82 */ /* 0x000e240000000a00 */
[C---:B0-----:R-:W-:Y:S01]  /*1280*/  IMAD.WIDE.U32 R108, R0.reuse, 0x20, R108 ;  /* 0x00000020006c7825 */ /* 0x041fe200078e006c */
[----:B------:R-:W-:-:S04]  /*1290*/  IADD3 R0, PT, PT, R0, 0x100, RZ ;  /* 0x0000010000007810 */ /* 0x000fc80007ffe0ff */
[----:B------:R1:W-:Y:S04]  /*12a0*/  STG.E.128 desc[UR8][R108.64], R92 ;  /* 0x0000005c6c007986 */ /* 0x0003e8000c101d08 */
[----:B------:R1:W-:Y:S02]  /*12b0*/  STG.E.128 desc[UR8][R108.64+0x10], R96 ;  /* 0x000010606c007986 */ /* 0x0003e4000c101d08 */
.L_x_8307:
[----:B------:R-:W-:Y:S05]  /*12c0*/  BSYNC.RECONVERGENT B0 ;  /* 0x0000000000007941 */ /* 0x000fea0003800200 */
.L_x_8306:
        /* <DEDUP_REMOVED lines=13> */
[C---:B--2--5:R-:W-:Y:S02]  /*13a0*/  PRMT R104, R100.reuse, 0x7632, R104 ;  /* 0x0000763264687816 */ /* 0x064fe40000000068 */
[----:B------:R-:W-:Y:S02]  /*13b0*/  SHF.L.U32 R100, R100, 0x10, RZ ;  /* 0x0000001064647819 */ /* 0x000fe400000006ff */
[----:B------:R-:W-:Y:S02]  /*13c0*/  PRMT R105, R101, 0x7632, R105 ;  /* 0x0000763265697816 */ /* 0x000fe40000000069 */
[----:B------:R-:W-:Y:S02]  /*13d0*/  PRMT R107, R102, 0x7632, R107 ;  /* 0x00007632666b7816 */ /* 0x000fe4000000006b */
[----:B01----:R-:W-:Y:S02]  /*13e0*/  PRMT R108, R103, 0x7632, R108 ;  /* 0x00007632676c7816 */ /* 0x003fe4000000006c */
        /* <DEDUP_REMOVED lines=24> */
.L_x_8312:
        /* <DEDUP_REMOVED lines=28> */
.L_x_8313:
[----:B------:R-:W0:Y:S02]  /*1730*/  LDC.64 R108, c[0x0][0x3a8] ;  /* 0x0000ea00ff6c7b82 */ /* 0x000e240000000a00 */
[----:B0-----:R-:W-:-:S05]  /*1740*/  IMAD.WIDE.U32 R108, R0, 0x20, R108 ;  /* 0x00000020006c7825 */ /* 0x001fca00078e006c */
[----:B------:R2:W-:Y:S04]  /*1750*/  STG.E.128 desc[UR8][R108.64], R100 ;  /* 0x000000646c007986 */ /* 0x0005e8000c101d08 */
[----:B------:R2:W-:Y:S02]  /*1760*/  STG.E.128 desc[UR8][R108.64+0x10], R104 ;  /* 0x000010686c007986 */ /* 0x0005e4000c101d08 */
.L_x_8311:
[----:B------:R-:W-:Y:S05]  /*1770*/  BSYNC.RECONVERGENT B0 ;  /* 0x0000000000007941 */ /* 0x000fea0003800200 */
.L_x_8310:
[----:B------:R-:W-:Y:S01]  /*1780*/  FADD.FTZ R0, RZ, R84 ;  /* 0x00000054ff007221 */ /* 0x000fe20000010000 */
[C---:B------:R-:W-:Y:S01]  /*1790*/  ISETP.GT.U32.AND P4, PT, R113.reuse, 0x1ff, PT ;  /* 0x000001ff7100780c */ /* 0x040fe20003f84070 */
[----:B------:R-:W-:Y:S01]  /*17a0*/  BSSY.RECONVERGENT B0, `(.L_x_8314) ;  /* 0x0000074000007945 */ /* 0x000fe20003800200 */
[----:B------:R-:W-:Y:S01]  /*17b0*/  ISETP.GT.U32.AND P0, PT, R113, 0x2ff, PT ;  /* 0x000002ff7100780c */ /* 0x000fe20003f04070 */
[----:B012---:R-:W-:Y:S01]  /*17c0*/  FADD.FTZ R109, R85, R0 ;  /* 0x00000000556d7221 */ /* 0x007fe20000010000 */
[----:B------:R-:W-:Y:S02]  /*17d0*/  LOP3.LUT R118, R114, 0x1f, RZ, 0xc0, !PT ;  /* 0x0000001f72767812 */ /* 0x000fe400078ec0ff */
[----:B------:R-:W-:Y:S01]  /*17e0*/  PLOP3.LUT P5, PT, PT, PT, UP2, 0x80, 0x8 ;  /* 0x000000000008781c */ /* 0x000fe20003faf028 */
        /* <DEDUP_REMOVED lines=69> */
[----:B------:R-:W-:Y:S02]  /*1c40*/  PLOP3.LUT P4, PT, PT, PT, PT, 0x8, 0x80 ;  /* 0x000000000080781c */ /* 0x000fe40003f8e170 */
        /* <DEDUP_REMOVED lines=27> */
[----:B0-----:R-:W-:Y:S01]  /*1e00*/  FADD.FTZ R111, R108, R111 ;  /* 0x0000006f6c6f7221 */ /* 0x001fe20000010000 */
[----:B------:R-:W-:-:S04]  /*1e10*/  CS2R R108, SRZ ;  /* 0x00000000006c7805 */ /* 0x000fc8000001ff00 */
        /* <DEDUP_REMOVED lines=12> */
.L_x_8315:
[----:B------:R-:W-:Y:S05]  /*1ee0*/  BSYNC.RECONVERGENT B0 ;  /* 0x0000000000007941 */ /* 0x000fea0003800200 */
.L_x_8314:
[----:B------:R-:W-:Y:S01]  /*1ef0*/  BAR.SYNC.DEFER_BLOCKING 0x0 ;  /* 0x0000000000007b1d */ /* 0x000fe20000010000 */
[----:B------:R-:W-:Y:S01]  /*1f00*/  HFMA2 R115, -RZ, RZ, 0, 0 ;  /* 0x00000000ff737431 */ /* 0x000fe200000001ff */
[----:B------:R-:W-:-:S04]  /*1f10*/  ISETP.NE.AND P4, PT, R114, RZ, PT ;  /* 0x000000ff7200720c */ /* 0x000fc80003f85270 */
[----:B------:R-:W-:Y:S01]  /*1f20*/  BSSY.RECONVERGENT B0, `(.L_x_8316) ;  /* 0x0000067000007945 */ /* 0x000fe20003800200 */
[----:B------:R-:W-:-:S04]  /*1f30*/  @!P0 MOV R115, R3 ;  /* 0x0000000300738202 */ /* 0x000fc80000000f00 */
[-C--:B------:R-:W-:Y:S01]  /*1f40*/  I2FP.F32.S32 R120, R115.reuse ;  /* 0x0000007300787245 */ /* 0x080fe20000201400 */
[----:B------:R-:W0:Y:S04]  /*1f50*/  SHFL.DOWN PT, R116, R115, 0x4, 0x1f ;  /* 0x08801f0073747f89 */ /* 0x000e2800000e0000 */
[----:B------:R-:W1:Y:S01]  /*1f60*/  @!P0 LDS.64 R108, [R117] ;  /* 0x00000000756c8984 */ /* 0x000e620000000a00 */
[----:B------:R-:W-:Y:S02]  /*1f70*/  ISETP.NE.AND P0, PT, RZ, UR14, PT ;  /* 0x0000000eff007c0c */ /* 0x000fe4000bf05270 */
[----:B0-----:R-:W-:Y:S02]  /*1f80*/  IADD3 R110, PT, PT, R116, R115, RZ ;  /* 0x00000073746e7210 */ /* 0x001fe40007ffe0ff */
[----:B------:R-:W-:-:S02]  /*1f90*/  I2FP.F32.S32 R116, R116 ;  /* 0x0000007400747245 */ /* 0x000fc40000201400 */
[----:B------:R-:W-:Y:S01]  /*1fa0*/  I2FP.F32.S32 R0, R110 ;  /* 0x0000006e00007245 */ /* 0x000fe20000201400 */
[----:B------:R-:W-:Y:S03]  /*1fb0*/  SHFL.DOWN PT, R117, R110, 0x2, 0x1f ;  /* 0x08401f006e757f89 */ /* 0x000fe600000e0000 */
[----:B------:R-:W0:Y:S01]  /*1fc0*/  MUFU.RCP R111, R0 ;  /* 0x00000000006f7308 */ /* 0x000e220000001000 */
[----:B-1----:R-:W1:Y:S04]  /*1fd0*/  SHFL.DOWN PT, R119, R108, 0x4, 0x1f ;  /* 0x08801f006c777f89 */ /* 0x002e6800000e0000 */
[----:B------:R-:W2:Y:S01]  /*1fe0*/  SHFL.DOWN PT, R118, R109, 0x4, 0x1f ;  /* 0x08801f006d767f89 */ /* 0x000ea200000e0000 */
[C---:B-1----:R-:W-:Y:S01]  /*1ff0*/  FMUL.FTZ R121, R119.reuse, R116 ;  /* 0x0000007477797220 */ /* 0x042fe20000410000 */
[----:B------:R-:W-:-:S03]  /*2000*/  FADD.FTZ R119, -R119, R108 ;  /* 0x0000006c77777221 */ /* 0x000fc60000010100 */
[----:B------:R-:W-:Y:S01]  /*2010*/  FFMA.FTZ R122, R120, R108, R121 ;  /* 0x0000006c787a7223 */ /* 0x000fe20000010079 */
[----:B------:R-:W-:Y:S01]  /*2020*/  FMUL.FTZ R119, R119, R119 ;  /* 0x0000007777777220 */ /* 0x000fe20000410000 */
[----:B--2---:R-:W-:Y:S02]  /*2030*/  FADD.FTZ R118, R118, R109 ;  /* 0x0000006d76767221 */ /* 0x004fe40000010000 */
[----:B0-----:R-:W-:Y:S01]  /*2040*/  FMUL.FTZ R115, R111, R122 ;  /* 0x0000007a6f737220 */ /* 0x001fe20000410000 */
[----:B------:R-:W-:-:S04]  /*2050*/  FMUL.FTZ R119, R119, R120 ;  /* 0x0000007877777220 */ /* 0x000fc80000410000 */
[----:B------:R-:W0:Y:S01]  /*2060*/  SHFL.DOWN PT, R108, R115, 0x2, 0x1f ;  /* 0x08401f00736c7f89 */ /* 0x000e2200000e0000 */
[----:B------:R-:W-:-:S04]  /*2070*/  FMUL.FTZ R119, R119, R116 ;  /* 0x0000007477777220 */ /* 0x000fc80000410000 */
[----:B------:R-:W-:Y:S01]  /*2080*/  FFMA.FTZ R111, R111, R119, R118 ;  /* 0x000000776f6f7223 */ /* 0x000fe20000010076 */
[-C--:B------:R-:W-:Y:S02]  /*2090*/  I2FP.F32.S32 R119, R117.reuse ;  /* 0x0000007500777245 */ /* 0x080fe40000201400 */
[----:B------:R-:W-:Y:S02]  /*20a0*/  IADD3 R117, PT, PT, R110, R117, RZ ;  /* 0x000000756e757210 */ /* 0x000fe40007ffe0ff */
[----:B------:R-:W1:Y:S04]  /*20b0*/  SHFL.DOWN PT, R116, R111, 0x2, 0x1f ;  /* 0x08401f006f747f89 */ /* 0x000e6800000e0000 */
[----:B------:R-:W2:Y:S01]  /*20c0*/  SHFL.DOWN PT, R110, R117, 0x1, 0x1f ;  /* 0x08201f00756e7f89 */ /* 0x000ea200000e0000 */
[----:B0-----:R-:W-:Y:S01]  /*20d0*/  FMUL.FTZ R121, R108, R119 ;  /* 0x000000776c797220 */ /* 0x001fe20000410000 */
[----:B------:R-:W-:Y:S01]  /*20e0*/  FADD.FTZ R109, R115, -R108 ;  /* 0x8000006c736d7221 */ /* 0x000fe20000010000 */
[----:B------:R-:W-:-:S02]  /*20f0*/  I2FP.F32.S32 R108, R117 ;  /* 0x00000075006c7245 */ /* 0x000fc40000201400 */
[C---:B------:R-:W-:Y:S01]  /*2100*/  FFMA.FTZ R118, R0.reuse, R115, R121 ;  /* 0x0000007300767223 */ /* 0x040fe20000010079 */
[----:B------:R-:W-:Y:S01]  /*2110*/  FMUL.FTZ R109, R109, R109 ;  /* 0x0000006d6d6d7220 */ /* 0x000fe20000410000 */
[----:B------:R-:W0:Y:S03]  /*2120*/  MUFU.RCP R115, R108 ;  /* 0x0000006c00737308 */ /* 0x000e260000001000 */
[----:B------:R-:W-:Y:S01]  /*2130*/  FMUL.FTZ R0, R0, R109 ;  /* 0x0000006d00007220 */ /* 0x000fe20000410000 */
[----:B-1----:R-:W-:-:S03]  /*2140*/  FADD.FTZ R116, R111, R116 ;  /* 0x000000746f747221 */ /* 0x002fc60000010000 */
[----:B------:R-:W-:Y:S01]  /*2150*/  FMUL.FTZ R119, R0, R119 ;  /* 0x0000007700777220 */ /* 0x000fe20000410000 */
[----:B0-----:R-:W-:-:S03]  /*2160*/  FMUL.FTZ R109, R115, R118 ;  /* 0x00000076736d7220 */ /* 0x001fc60000410000 */
[----:B------:R-:W-:Y:S01]  /*2170*/  FFMA.FTZ R115, R115, R119, R116 ;  /* 0x0000007773737223 */ /* 0x000fe20000010074 */
[-C--:B--2---:R-:W-:Y:S02]  /*2180*/  IADD3 R116, PT, PT, R117, R110.reuse, RZ ;  /* 0x0000006e75747210 */ /* 0x084fe40007ffe0ff */
        /* <DEDUP_REMOVED lines=8> */
[C---:B------:R-:W-:Y:S01]  /*2210*/  FFMA.FTZ R0, R108.reuse, R109, R121 ;  /* 0x0000006d6c007223 */ /* 0x040fe20000010079 */
[----:B-1----:R-:W-:Y:S02]  /*2220*/  FADD.FTZ R116, R115, R116 ;  /* 0x0000007473747221 */ /* 0x002fe40000010000 */
[----:B------:R-:W-:Y:S01]  /*2230*/  FMUL.FTZ R117, R108, R117 ;  /* 0x000000756c757220 */ /* 0x000fe20000410000 */
[----:B--2---:R-:W-:Y:S01]  /*2240*/  FMUL.FTZ R0, R111, R0 ;  /* 0x000000006f007220 */ /* 0x004fe20000410000 */
[----:B------:R-:W0:Y:S02]  /*2250*/  LDC R115, c[0x0][0x448] ;  /* 0x00011200ff737b82 */ /* 0x000e240000000800 */
        /* <DEDUP_REMOVED lines=9> */
[----:B------:R-:W-:Y:S01]  /*22f0*/  FADD.FTZ R0, R115, R118 ;  /* 0x0000007673007221 */ /* 0x000fe20000010000 */
[----:B------:R-:W-:-:S04]  /*2300*/  MOV R115, UR6 ;  /* 0x0000000600737c02 */ /* 0x000fc80008000f00 */
[----:B------:R-:W1:Y:S01]  /*2310*/  @!P4 LDC.64 R116, c[0x0][0x3c0] ;  /* 0x0000f000ff74cb82 */ /* 0x000e620000000a00 */
[----:B------:R-:W2:Y:S01]  /*2320*/  MUFU.RSQ R0, R0 ;  /* 0x0000000000007308 */ /* 0x000ea20000001400 */
[----:B0-----:R-:W-:-:S04]  /*2330*/  @!P4 IMAD.WIDE R108, R111, 0x4, R108 ;  /* 0x000000046f6cc825 */ /* 0x001fc800078e026c */
[----:B-1----:R-:W-:Y:S01]  /*2340*/  @!P4 IMAD.WIDE R116, R115, 0x4, R116 ;  /* 0x000000047374c825 */ /* 0x002fe200078e0274 */
[----:B------:R-:W-:-:S04]  /*2350*/  FSEL R115, R110, RZ, !P0 ;  /* 0x000000ff6e737208 */ /* 0x000fc80004000000 */
[----:B------:R0:W-:Y:S04]  /*2360*/  @!P4 STG.E desc[UR8][R116.64], R110 ;  /* 0x0000006e7400c986 */ /* 0x0001e8000c101908 */
[----:B--2---:R0:W-:Y:S01]  /*2370*/  @!P4 STG.E desc[UR8][R108.64], R0 ;  /* 0x000000006c00c986 */ /* 0x0041e2000c101908 */
        /* <DEDUP_REMOVED lines=11> */
[--C-:B------:R-:W-:Y:S01]  /*2430*/  FADD.FTZ R123, R91, -R115.reuse ;  /* 0x800000735b7b7221 */ /* 0x100fe20000010000 */
[C---:B------:R-:W-:Y:S01]  /*2440*/  FMUL.FTZ R111, R0.reuse, R111 ;  /* 0x0000006f006f7220 */ /* 0x040fe20000410000 */
        /* <DEDUP_REMOVED lines=20> */
.L_x_8317:
[----:B------:R-:W-:Y:S05]  /*2590*/  BSYNC.RECONVERGENT B0 ;  /* 0x0000000000007941 */ /* 0x000fea0003800200 */
.L_x_8316:
        /* <DEDUP_REMOVED lines=34> */
.L_x_8319:
[----:B------:R-:W-:Y:S05]  /*27c0*/  BSYNC.RECONVERGENT B0 ;  /* 0x0000000000007941 */ /* 0x000fea0003800200 */
.L_x_8318:
[----:B------:R-:W-:Y:S04]  /*27d0*/  BSSY.RECONVERGENT B0, `(.L_x_8320) ;  /* 0x0000021000007945 */ /* 0x000fe80003800200 */
[----:B------:R-:W-:Y:S05]  /*27e0*/  @!P3 BRA `(.L_x_8321) ;  /* 0x00000000007cb947 */ /* 0x000fea0003800000 */
[--C-:B012---:R-:W-:Y:S01]  /*27f0*/  FADD.FTZ R117, R106, -R115.reuse ;  /* 0x800000736a757221 */ /* 0x107fe20000010000 */
[--C-:B------:R-:W-:Y:S01]  /*2800*/  FADD.FTZ R108, R107, -R115.reuse ;  /* 0x800000736b6c7221 */ /* 0x100fe20000010000 */
[--C-:B------:R-:W-:Y:S01]  /*2810*/  FADD.FTZ R123, R100, -R115.reuse ;  /* 0x80000073647b7221 */ /* 0x100fe20000010000 */
[--C-:B------:R-:W-:Y:S01]  /*2820*/  FADD.FTZ R119, R103, -R115.reuse ;  /* 0x8000007367777221 */ /* 0x100fe20000010000 */
[C---:B------:R-:W-:Y:S01]  /*2830*/  FMUL.FTZ R110, R0.reuse, R117 ;  /* 0x00000075006e7220 */ /* 0x040fe20000410000 */
[----:B------:R-:W-:Y:S01]  /*2840*/  FMUL.FTZ R120, R0, R108 ;  /* 0x0000006c00787220 */ /* 0x000fe20000410000 */
[----:B------:R-:W0:Y:S01]  /*2850*/  LDC.64 R116, c[0x0][0x428] ;  /* 0x00010a00ff747b82 */ /* 0x000e220000000a00 */
[--C-:B------:R-:W-:Y:S01]  /*2860*/  FADD.FTZ R125, R101, -R115.reuse ;  /* 0x80000073657d7221 */ /* 0x100fe20000010000 */
[--C-:B------:R-:W-:Y:S01]  /*2870*/  FADD.FTZ R121, R102, -R115.reuse ;  /* 0x8000007366797221 */ /* 0x100fe20000010000 */
[--C-:B------:R-:W-:Y:S01]  /*2880*/  FADD.FTZ R109, R104, -R115.reuse ;  /* 0x80000073686d7221 */ /* 0x100fe20000010000 */
[----:B------:R-:W-:Y:S01]  /*2890*/  FADD.FTZ R111, R105, -R115 ;  /* 0x80000073696f7221 */ /* 0x000fe20000010000 */
[----:B------:R-:W-:Y:S01]  /*28a0*/  FMUL.FTZ R115, R0, R123 ;  /* 0x0000007b00737220 */ /* 0x000fe20000410000 */
[----:B-----5:R-:W-:Y:S01]  /*28b0*/  FFMA.FTZ R118, R110, R22, R14 ;  /* 0x000000166e767223 */ /* 0x020fe2000001000e */
[----:B------:R-:W-:Y:S01]  /*28c0*/  FFMA.FTZ R123, R120, R23, R15 ;  /* 0x00000017787b7223 */ /* 0x000fe2000001000f */
        /* <DEDUP_REMOVED lines=11> */
[----:B------:R-:W-:-:S03]  /*2980*/  FFMA.FTZ R108, R108, R25, R17 ;  /* 0x000000196c6c7223 */ /* 0x000fc60000010011 */
[----:B------:R-:W-:Y:S02]  /*2990*/  F2FP.BF16.F32.PACK_AB R110, R118, R119 ;  /* 0x00000077766e723e */ /* 0x000fe400000010ff */
[----:B------:R-:W-:Y:S01]  /*29a0*/  F2FP.BF16.F32.PACK_AB R109, R0, R109 ;  /* 0x0000006d006d723e */ /* 0x000fe200000010ff */
[----:B0-----:R-:W-:Y:S01]  /*29b0*/  IMAD.WIDE.U32 R116, R2, 0x10, R116 ;  /* 0x0000001002747825 */ /* 0x001fe200078e0074 */
[----:B------:R-:W-:-:S05]  /*29c0*/  F2FP.BF16.F32.PACK_AB R108, R108, R115 ;  /* 0x000000736c6c723e */ /* 0x000fca00000010ff */
[----:B------:R3:W-:Y:S02]  /*29d0*/  STG.E.128 desc[UR8][R116.64], R108 ;  /* 0x0000006c74007986 */ /* 0x0007e4000c101d08 */
.L_x_8321:
[----:B------:R-:W-:Y:S05]  /*29e0*/  BSYNC.RECONVERGENT B0 ;  /* 0x0000000000007941 */ /* 0x000fea0003800200 */
.L_x_8320:
[----:B------:R-:W-:Y:S02]  /*29f0*/  UIADD3 UR6, UPT, UPT, UR6, UR16, URZ ;  /* 0x0000001006067290 */ /* 0x000fe4000fffe0ff */
[----:B------:R-:W-:Y:S02]  /*2a00*/  UPLOP3.LUT UP2, UPT, UPT, UPT, UP2, 0x40, 0x4 ;  /* 0x000000000004789c */ /* 0x000fe40003f4e820 */
[----:B------:R-:W-:-:S09]  /*2a10*/  UISETP.GE.AND UP1, UPT, UR6, UR17, UPT ;  /* 0x000000110600728c */ /* 0x000fd2000bf26270 */
[----:B------:R-:W-:Y:S05]  /*2a20*/  BRA.U !UP1, `(.L_x_8322) ;  /* 0xffffffdd09847547 */ /* 0x000fea000b83ffff */
[----:B------:R-:W-:Y:S05]  /*2a30*/  EXIT ;  /* 0x000000000000794d */ /* 0x000fea0003800000 */
.L_x_8323:
        /* <DEDUP_REMOVED lines=12> */
.L_x_20971:


//--------------------- .text._ZN10layer_norm13ln_fwd_kernelINS_13Kernel_traitsIf13__nv_bfloat16fS2_fjLj6144ELj1ELj1ELj8ELj16ENS_18Kernel_traits_baseILj6144EfS2_fS2_fjLj256EEEEELb0ELb1ELb0ELb1EEEvNS_9FwdParamsE --------------------------
	.section	.text._ZN10layer_norm13ln_fwd_kernelINS_13Kernel_traitsIf13__nv_bfloat16fS2_fjLj6144ELj1ELj1ELj8ELj16ENS_18Kernel_traits_baseILj6144EfS2_fS2_fjLj256EEEEELb0ELb1ELb0ELb1EEEvNS_9FwdParamsE,"ax",@progbits
	.align	128
        .global         _ZN10layer_norm13ln_fwd_kernelINS_13Kernel_traitsIf13__nv_bfloat16fS2_fjLj6144ELj1ELj1ELj8ELj16ENS_18Kernel_traits_baseILj6144EfS2_fS2_fjLj256EEEEELb0ELb1ELb0ELb1EEEvNS_9FwdParamsE
        .type           _ZN10layer_norm13ln_fwd_kernelINS_13Kernel_traitsIf13__nv_bfloat16fS2_fjLj6144ELj1ELj1ELj8ELj16ENS_18Kernel_traits_baseILj6144EfS2_fS2_fjLj256EEEEELb0ELb1ELb0ELb1EEEvNS_9FwdParamsE,@function
        .size           _ZN10layer_norm13ln_fwd_kernelINS_13Kernel_traitsIf13__nv_bfloat16fS2_fjLj6144ELj1ELj1ELj8ELj16ENS_18Kernel_traits_baseILj6144EfS2_fS2_fjLj256EEEEELb0ELb1ELb0ELb1EEEvNS_9FwdParamsE,(.L_x_20972 - _ZN10layer_norm13ln_fwd_kernelINS_13Kernel_traitsIf13__nv_bfloat16fS2_fjLj6144ELj1ELj1ELj8ELj16ENS_18Kernel_traits_baseILj6144EfS2_fS2_fjLj256EEEEELb0ELb1ELb0ELb1EEEvNS_9FwdParamsE)
        .other          _ZN10layer_norm13ln_fwd_kernelINS_13Kernel_traitsIf13__nv_bfloat16fS2_fjLj6144ELj1ELj1ELj8ELj16ENS_18Kernel_traits_baseILj6144EfS2_fS2_fjLj256EEEEELb0ELb1ELb0ELb1EEEvNS_9FwdParamsE,@"STO_CUDA_ENTRY STV_DEFAULT"
_ZN10layer_norm13ln_fwd_kernelINS_13Kernel_traitsIf13__nv_bfloat16fS2_fjLj6144ELj1ELj1ELj8ELj16ENS_18Kernel_traits_baseILj6144EfS2_fS2_fjLj256EEEEELb0ELb1ELb0ELb1EEEvNS_9FwdParamsE:
.text._ZN10layer_norm13ln_fwd_kernelINS_13Kernel_traitsIf13__nv_bfloat16fS2_fjLj6144ELj1ELj1ELj8ELj16ENS_18Kernel_traits_baseILj6144EfS2_fS2_fjLj256EEEEELb0ELb1ELb0ELb1EEEvNS_9FwdParamsE:
        /* <DEDUP_REMOVED lines=35> */
.L_x_8324:
[----:B------:R-:W0:Y:S08]  /*0230*/  LDC.64 R6, c[0x0][0x3d0] ;  /* 0x0000f400ff067b82 */ /* 0x000e300000000a00 */
[----:B------:R-:W1:Y:S01]  /*0240*/  LDC.64 R8, c[0x0][0x3e8] ;  /* 0x0000fa00ff087b82 */ /* 0x000e620000000a00 */
[----:B0-----:R-:W-:-:S05]  /*0250*/  IMAD.WIDE.U32 R6, R0, 0x20, R6 ;  /* 0x0000002000067825 */ /* 0x001fca00078e0006 */
[----:B------:R-:W5:Y:S01]  /*0260*/  LDG.E.128 R76, desc[UR6][R6.64] ;  /* 0x00000006064c7981 */ /* 0x000f62000c1e1d00 */
[----:B-1----:R-:W-:-:S03]  /*0270*/  IMAD.WIDE.U32 R40, R0, 0x20, R8 ;  /* 0x0000002000287825 */ /* 0x002fc600078e0008 */
[----:B------:R-:W5:Y:S04]  /*0280*/  LDG.E.128 R72, desc[UR6][R6.64+0x10] ;  /* 0x0000100606487981 */ /* 0x000f68000c1e1d00 */
[----:B------:R-:W5:Y:S04]  /*0290*/  LDG.E.128 R68, desc[UR6][R6.64+0x2000] ;  /* 0x0020000606447981 */ /* 0x000f68000c1e1d00 */
[----:B------:R-:W5:Y:S04]  /*02a0*/  LDG.E.128 R64, desc[UR6][R6.64+0x2010] ;  /* 0x0020100606407981 */ /* 0x000f68000c1e1d00 */
[----:B------:R-:W5:Y:S04]  /*02b0*/  LDG.E.128 R60, desc[UR6][R6.64+0x4000] ;  /* 0x00400006063c7981 */ /* 0x000f68000c1e1d00 */
[----:B------:R-:W5:Y:S01]  /*02c0*/  LDG.E.128 R56, desc[UR6][R6.64+0x4010] ;  /* 0x0040100606387981 */ /* 0x000f62000c1e1d00 */
[----:B------:R-:W-:-:S02]  /*02d0*/  CS2R R34, SRZ ;  /* 0x0000000000227805 */ /* 0x000fc4000001ff00 */
[----:B------:R-:W-:Y:S02]  /*02e0*/  CS2R R32, SRZ ;  /* 0x0000000000207805 */ /* 0x000fe4000001ff00 */
[----:B------:R-:W-:Y:S01]  /*02f0*/  CS2R R38, SRZ ;  /* 0x0000000000267805 */ /* 0x000fe2000001ff00 */
[----:B------:R-:W5:Y:S01]  /*0300*/  LDG.E.128 R28, desc[UR6][R40.64] ;  /* 0x00000006281c7981 */ /* 0x000f62000c1e1d00 */
[----:B------:R-:W-:Y:S02]  /*0310*/  CS2R R36, SRZ ;  /* 0x0000000000247805 */ /* 0x000fe4000001ff00 */
[----:B------:R-:W-:Y:S02]  /*0320*/  CS2R R42, SRZ ;  /* 0x00000000002a7805 */ /* 0x000fe4000001ff00 */
[----:B------:R-:W-:Y:S01]  /*0330*/  CS2R R46, SRZ ;  /* 0x00000000002e7805 */ /* 0x000fe2000001ff00 */
[----:B------:R-:W5:Y:S01]  /*0340*/  LDG.E.128 R24, desc[UR6][R40.64+0x10] ;  /* 0x0000100628187981 */ /* 0x000f62000c1e1d00 */
[----:B------:R-:W-:-:S02]  /*0350*/  CS2R R44, SRZ ;  /* 0x00000000002c7805 */ /* 0x000fc4000001ff00 */
[----:B------:R-:W-:Y:S02]  /*0360*/  CS2R R50, SRZ ;  /* 0x0000000000327805 */ /* 0x000fe4000001ff00 */
[----:B------:R-:W-:Y:S01]  /*0370*/  CS2R R48, SRZ ;  /* 0x0000000000307805 */ /* 0x000fe2000001ff00 */
[----:B------:R-:W5:Y:S01]  /*0380*/  LDG.E.128 R20, desc[UR6][R40.64+0x2000] ;  /* 0x0020000628147981 */ /* 0x000f62000c1e1d00 */
[----:B------:R-:W-:Y:S02]  /*0390*/  CS2R R54, SRZ ;  /* 0x0000000000367805 */ /* 0x000fe4000001ff00 */
[----:B------:R-:W-:Y:S01]  /*03a0*/  CS2R R52, SRZ ;  /* 0x0000000000347805 */ /* 0x000fe2000001ff00 */
[----:B------:R-:W5:Y:S04]  /*03b0*/  LDG.E.128 R16, desc[UR6][R40.64+0x2010] ;  /* 0x0020100628107981 */ /* 0x000f68000c1e1d00 */
[----:B------:R-:W5:Y:S04]  /*03c0*/  LDG.E.128 R12, desc[UR6][R40.64+0x4000] ;  /* 0x00400006280c7981 */ /* 0x000f68000c1e1d00 */
[----:B------:R0:W5:Y:S02]  /*03d0*/  LDG.E.128 R8, desc[UR6][R40.64+0x4010] ;  /* 0x0040100628087981 */ /* 0x000164000c1e1d00 */
[----:B0-----:R-:W-:-:S07]  /*03e0*/  CS2R R40, SRZ ;  /* 0x0000000000287805 */ /* 0x001fce000001ff00 */
.L_x_8325:
[----:B------:R-:W1:Y:S02]  /*03f0*/  LDCU UR4, c[0x0][0x384] ;  /* 0x00007080ff0477ac */ /* 0x000e640008000800 */
[----:B-1----:R-:W-:-:S13]  /*0400*/  ISETP.GE.AND P0, PT, R4, UR4, PT ;  /* 0x0000000404007c0c */ /* 0x002fda000bf06270 */
[----:B------:R-:W-:Y:S05]  /*0410*/  @P0 EXIT ;  /* 0x000000000000094d */ /* 0x000fea0003800000 */
[----:B0-----:R-:W0:Y:S01]  /*0420*/  LDC.64 R6, c[0x0][0x3e0] ;  /* 0x0000f800ff067b82 */ /* 0x001e220000000a00 */
[----:B------:R-:W-:Y:S01]  /*0430*/  LOP3.LUT R3, R0, 0xe0, RZ, 0xc0, !PT ;  /* 0x000000e000037812 */ /* 0x000fe200078ec0ff */
[----:B------:R-:W1:Y:S03]  /*0440*/  LDCU UR10, c[0x0][0x388] ;  /* 0x00007100ff0a77ac */ /* 0x000e660008000800 */
[----:B------:R-:W-:Y:S01]  /*0450*/  LOP3.LUT R3, R3, 0x1f, R0, 0xf8, !PT ;  /* 0x0000001f03037812 */ /* 0x000fe200078ef800 */
[----:B------:R-:W2:Y:S01]  /*0460*/  LDCU.U8 UR12, c[0x0][0x410] ;  /* 0x00008200ff0c77ac */ /* 0x000ea20008000000 */
[----:B------:R-:W3:Y:S01]  /*0470*/  LDCU UR11, c[0x0][0x400] ;  /* 0x00008000ff0b77ac */ /* 0x000ee20008000800 */
[----:B------:R-:W4:Y:S01]  /*0480*/  LDCU.64 UR8, c[0x0][0x3a0] ;  /* 0x00007400ff0877ac */ /* 0x000f220008000a00 */
[----:B------:R-:W-:Y:S01]  /*0490*/  UPLOP3.LUT UP0, UPT, UPT, UPT, UPT, 0x40, 0x4 ;  /* 0x000000000004789c */ /* 0x000fe20003f0e870 */
[----:B0-----:R-:W-:-:S04]  /*04a0*/  ISETP.NE.U32.AND P0, PT, R6, RZ, PT ;  /* 0x000000ff0600720c */ /* 0x001fc80003f05070 */
[----:B-1234-:R-:W-:-:S13]  /*04b0*/  ISETP.NE.AND.EX P0, PT, R7, RZ, PT, P0 ;  /* 0x000000ff0700720c */ /* 0x01efda0003f05300 */
.L_x_8334:
        /* <DEDUP_REMOVED lines=18> */
[----:B------:R0:W3:Y:S01]  /*05e0*/  LDG.E.128 R84, desc[UR6][R6.64+0x10] ;  /* 0x0000100606547981 */ /* 0x0000e2000c1e1d00 */
[C---:B-----5:R-:W-:Y:S02]  /*05f0*/  PRMT R92, R88.reuse, 0x7632, R92 ;  /* 0x00007632585c7816 */ /* 0x060fe4000000005c */
[----:B------:R-:W-:Y:S02]  /*0600*/  SHF.L.U32 R93, R88, 0x10, RZ ;  /* 0x00000010585d7819 */ /* 0x000fe400000006ff */
[----:B------:R-:W-:Y:S02]  /*0610*/  PRMT R88, R89, 0x7632, R88 ;  /* 0x0000763259587816 */ /* 0x000fe40000000058 */
[C---:B------:R-:W-:Y:S01]  /*0620*/  PRMT R94, R90.reuse, 0x7632, R94 ;  /* 0x000076325a5e7816 */ /* 0x040fe2000000005e */
[----:B------:R-:W-:Y:S01]  /*0630*/  FMUL.FTZ R93, R93, R108 ;  /* 0x0000006c5d5d7220 */ /* 0x000fe20000410000 */
[----:B------:R-:W-:-:S02]  /*0640*/  SHF.L.U32 R97, R90, 0x10, RZ ;  /* 0x000000105a617819 */ /* 0x000fc400000006ff */
[C---:B------:R-:W-:Y:S02]  /*0650*/  PRMT R90, R91.reuse, 0x7632, R90 ;  /* 0x000076325b5a7816 */ /* 0x040fe4000000005a */
[----:B------:R-:W-:Y:S01]  /*0660*/  SHF.L.U32 R99, R91, 0x10, RZ ;  /* 0x000000105b637819 */ /* 0x000fe200000006ff */
[-C--:B------:R-:W-:Y:S01]  /*0670*/  FMUL.FTZ R97, R97, R108.reuse ;  /* 0x0000006c61617220 */ /* 0x080fe20000410000 */
[----:B------:R-:W-:Y:S02]  /*0680*/  SHF.L.U32 R95, R89, 0x10, RZ ;  /* 0x00000010595f7819 */ /* 0x000fe400000006ff */
[----:B0-----:R-:W-:Y:S01]  /*0690*/  SHF.L.U32 R7, R88, 0x10, RZ ;  /* 0x0000001058077819 */ /* 0x001fe200000006ff */
        /* <DEDUP_REMOVED lines=18> */
.L_x_8326:
        /* <DEDUP_REMOVED lines=27> */
[----:B------:R-:W-:-:S07]  /*0970*/  FMUL.FTZ R95, R100, R27 ;  /* 0x0000001b645f7220 */ /* 0x000fce0000410000 */
.L_x_8327:
[----:B------:R-:W0:Y:S01]  /*0980*/  LDC.64 R112, c[0x0][0x3a8] ;  /* 0x0000ea00ff707b82 */ /* 0x000e220000000a00 */
[----:B------:R-:W-:-:S05]  /*0990*/  IADD3 R6, PT, PT, R5, 0x100, RZ ;  /* 0x0000010005067810 */ /* 0x000fca0007ffe0ff */
[----:B------:R-:W-:Y:S02]  /*09a0*/  IMAD.WIDE.U32 R96, R6, 0x10, R104 ;  /* 0x0000001006607825 */ /* 0x000fe400078e0068 */
[----:B------:R-:W1:Y:S02]  /*09b0*/  @P1 LDC.64 R102, c[0x0][0x3a0] ;  /* 0x0000e800ff661b82 */ /* 0x000e640000000a00 */
[----:B0-----:R-:W-:-:S05]  /*09c0*/  IMAD.WIDE.U32 R100, R5, 0x20, R112 ;  /* 0x0000002005647825 */ /* 0x001fca00078e0070 */
[----:B------:R0:W-:Y:S01]  /*09d0*/  STG.E.128 desc[UR6][R100.64], R88 ;  /* 0x0000005864007986 */ /* 0x0001e2000c101d06 */
[----:B-1----:R-:W-:-:S03]  /*09e0*/  @P1 IMAD.WIDE.U32 R102, R6, 0x20, R102 ;  /* 0x0000002006661825 */ /* 0x002fc600078e0066 */
[----:B------:R0:W-:Y:S04]  /*09f0*/  STG.E.128 desc[UR6][R100.64+0x10], R92 ;  /* 0x0000105c64007986 */ /* 0x0001e8000c101d06 */
[----:B------:R0:W5:Y:S04]  /*0a00*/  @P1 LDG.E.128 R80, desc[UR6][R102.64] ;  /* 0x0000000666501981 */ /* 0x000168000c1e1d00 */
[----:B------:R0:W5:Y:S04]  /*0a10*/  @P1 LDG.E.128 R84, desc[UR6][R102.64+0x10] ;  /* 0x0000100666541981 */ /* 0x000168000c1e1d00 */
[----:B------:R-:W5:Y:S01]  /*0a20*/  LDG.E.128 R96, desc[UR6][R96.64] ;  /* 0x0000000660607981 */ /* 0x000f62000c1e1d00 */
[----:B------:R-:W-:Y:S05]  /*0a30*/  @!P1 BRA `(.L_x_8328) ;  /* 0x0000000000749947 */ /* 0x000fea0003800000 */
        /* <DEDUP_REMOVED lines=18> */
[----:B------:R-:W-:Y:S01]  /*0b60*/  FFMA.FTZ R96, R101, R20, R80 ;  /* 0x0000001465607223 */ /* 0x000fe20000010050 */
[----:B------:R-:W-:Y:S01]  /*0b70*/  FMUL.FTZ R114, R107, R108 ;  /* 0x0000006c6b727220 */ /* 0x000fe20000410000 */
[----:B------:R-:W-:Y:S01]  /*0b80*/  FFMA.FTZ R98, R97, R22, R82 ;  /* 0x0000001661627223 */ /* 0x000fe20000010052 */
[----:B------:R-:W-:Y:S01]  /*0b90*/  FMUL.FTZ R116, R111, R108 ;  /* 0x0000006c6f747220 */ /* 0x000fe20000410000 */
[----:B------:R-:W-:Y:S01]  /*0ba0*/  FFMA.FTZ R100, R103, R16, R84 ;  /* 0x0000001067647223 */ /* 0x000fe20000010054 */
[----:B------:R-:W-:Y:S01]  /*0bb0*/  FFMA.FTZ R102, R109, R18, R86 ;  /* 0x000000126d667223 */ /* 0x000fe20000010056 */
[----:B------:R-:W-:Y:S01]  /*0bc0*/  FFMA.FTZ R97, R106, R21, R81 ;  /* 0x000000156a617223 */ /* 0x000fe20000010051 */
[----:B------:R-:W-:Y:S01]  /*0bd0*/  FFMA.FTZ R99, R110, R23, R83 ;  /* 0x000000176e637223 */ /* 0x000fe20000010053 */
[----:B------:R-:W-:Y:S01]  /*0be0*/  FFMA.FTZ R101, R114, R17, R85 ;  /* 0x0000001172657223 */ /* 0x000fe20000010055 */
[----:B------:R-:W-:Y:S01]  /*0bf0*/  FFMA.FTZ R103, R116, R19, R87 ;  /* 0x0000001374677223 */ /* 0x000fe20000010057 */
[----:B------:R-:W-:Y:S06]  /*0c00*/  BRA `(.L_x_8329) ;  /* 0x0000000000707947 */ /* 0x000fec0003800000 */
.L_x_8328:
        /* <DEDUP_REMOVED lines=28> */
.L_x_8329:
[----:B------:R-:W0:Y:S01]  /*0dd0*/  @P1 LDC.64 R114, c[0x0][0x3a0] ;  /* 0x0000e800ff721b82 */ /* 0x000e220000000a00 */
[----:B------:R-:W-:Y:S01]  /*0de0*/  IADD3 R7, PT, PT, R5, 0x200, RZ ;  /* 0x0000020005077810 */ /* 0x000fe20007ffe0ff */
[----:B------:R-:W-:-:S04]  /*0df0*/  IMAD.WIDE.U32 R110, R6, 0x20, R112 ;  /* 0x00000020066e7825 */ /* 0x000fc800078e0070 */
[C---:B------:R-:W-:Y:S01]  /*0e00*/  IMAD.WIDE.U32 R104, R7.reuse, 0x10, R104 ;  /* 0x0000001007687825 */ /* 0x040fe200078e0068 */
[----:B------:R1:W-:Y:S04]  /*0e10*/  STG.E.128 desc[UR6][R110.64], R96 ;  /* 0x000000606e007986 */ /* 0x0003e8000c101d06 */
[----:B------:R1:W-:Y:S04]  /*0e20*/  STG.E.128 desc[UR6][R110.64+0x10], R100 ;  /* 0x000010646e007986 */ /* 0x0003e8000c101d06 */
[----:B------:R-:W5:Y:S01]  /*0e30*/  LDG.E.128 R104, desc[UR6][R104.64] ;  /* 0x0000000668687981 */ /* 0x000f62000c1e1d00 */
[----:B0-----:R-:W-:-:S05]  /*0e40*/  @P1 IMAD.WIDE.U32 R114, R7, 0x20, R114 ;  /* 0x0000002007721825 */ /* 0x001fca00078e0072 */
[----:B------:R1:W5:Y:S04]  /*0e50*/  @P1 LDG.E.128 R80, desc[UR6][R114.64] ;  /* 0x0000000672501981 */ /* 0x000368000c1e1d00 */
[----:B------:R1:W5:Y:S01]  /*0e60*/  @P1 LDG.E.128 R84, desc[UR6][R114.64+0x10] ;  /* 0x0000100672541981 */ /* 0x000362000c1e1d00 */
[----:B------:R-:W-:Y:S05]  /*0e70*/  @!P1 BRA `(.L_x_8330) ;  /* 0x0000000000749947 */ /* 0x000fea0003800000 */
[C---:B-----5:R-:W-:Y:S02]  /*0e80*/  PRMT R109, R104.reuse, 0x7632, R109 ;  /* 0x00007632686d7816 */ /* 0x060fe4000000006d */
[----:B-1----:R-:W-:Y:S02]  /*0e90*/  SHF.L.U32 R111, R104, 0x10, RZ ;  /* 0x00000010686f7819 */ /* 0x002fe400000006ff */
        /* <DEDUP_REMOVED lines=27> */
.L_x_8330:
        /* <DEDUP_REMOVED lines=28> */
.L_x_8331:
        /* <DEDUP_REMOVED lines=106> */
.L_x_8333:
[----:B------:R-:W-:Y:S05]  /*18b0*/  BSYNC.RECONVERGENT B0 ;  /* 0x0000000000007941 */ /* 0x000fea0003800200 */
.L_x_8332:
        /* <DEDUP_REMOVED lines=57> */
[----:B------:R-:W-:Y:S02]  /*1c50*/  FMUL.FTZ R121, R114, R120 ;  /* 0x0000007872797220 */ /* 0x000fe40000410000 */
[----:B------:R-:W1:Y:S01]  /*1c60*/  LDC R114, c[0x0][0x448] ;  /* 0x00011200ff727b82 */ /* 0x000e620000000800 */
[----:B------:R-:W-:Y:S01]  /*1c70*/  FMUL.FTZ R119, R112, R112 ;  /* 0x0000007070777220 */ /* 0x000fe20000410000 */
[----:B--2---:R-:W-:-:S03]  /*1c80*/  FADD.FTZ R118, R113, R118 ;  /* 0x0000007671767221 */ /* 0x004fc60000010000 */
[C---:B------:R-:W-:Y:S01]  /*1c90*/  FMUL.FTZ R119, R116.reuse, R119 ;  /* 0x0000007774777220 */ /* 0x040fe20000410000 */
[----:B------:R-:W-:-:S03]  /*1ca0*/  FFMA.FTZ R116, R116, R115, R121 ;  /* 0x0000007374747223 */ /* 0x000fc60000010079 */
[----:B------:R-:W-:Y:S01]  /*1cb0*/  FMUL.FTZ R119, R119, R120 ;  /* 0x0000007877777220 */ /* 0x000fe20000410000 */
[----:B0-----:R-:W-:-:S03]  /*1cc0*/  FMUL.FTZ R112, R117, R116 ;  /* 0x0000007475707220 */ /* 0x001fc60000410000 */
[----:B------:R-:W-:-:S03]  /*1cd0*/  FFMA.FTZ R118, R117, R119, R118 ;  /* 0x0000007775767223 */ /* 0x000fc60000010076 */
[----:B------:R-:W0:Y:S04]  /*1ce0*/  SHFL.IDX PT, R112, R112, RZ, 0x1f ;  /* 0x00001fff70707589 */ /* 0x000e2800000e0000 */
[----:B------:R-:W1:Y:S01]  /*1cf0*/  SHFL.IDX PT, R115, R118, RZ, 0x1f ;  /* 0x00001fff76737589 */ /* 0x000e6200000e0000 */
[----:B0-----:R-:W-:Y:S01]  /*1d00*/  FMUL.FTZ R113, R112, R112 ;  /* 0x0000007070717220 */ /* 0x001fe20000410000 */
[----:B-1----:R-:W-:-:S04]  /*1d10*/  FFMA.FTZ R114, R115, UR11, R114 ;  /* 0x0000000b73727c23 */ /* 0x002fc80008010072 */
[----:B------:R-:W-:Y:S02]  /*1d20*/  FSEL R115, R113, RZ, P1 ;  /* 0x000000ff71737208 */ /* 0x000fe40000800000 */
[----:B------:R-:W-:Y:S02]  /*1d30*/  FSEL R113, R112, RZ, !P1 ;  /* 0x000000ff70717208 */ /* 0x000fe40004800000 */
[----:B------:R-:W-:Y:S01]  /*1d40*/  ISETP.NE.AND P1, PT, R0, RZ, PT ;  /* 0x000000ff0000720c */ /* 0x000fe20003f25270 */
[----:B------:R-:W-:Y:S02]  /*1d50*/  FADD.FTZ R114, R114, R115 ;  /* 0x0000007372727221 */ /* 0x000fe40000010000 */
[C---:B------:R-:W-:Y:S01]  /*1d60*/  FADD.FTZ R120, -R113.reuse, R94 ;  /* 0x0000005e71787221 */ /* 0x040fe20000010100 */
[C---:B------:R-:W-:Y:S01]  /*1d70*/  FADD.FTZ R122, -R113.reuse, R95 ;  /* 0x0000005f717a7221 */ /* 0x040fe20000010100 */
[C---:B------:R-:W-:Y:S01]  /*1d80*/  FADD.FTZ R116, -R113.reuse, R99 ;  /* 0x0000006371747221 */ /* 0x040fe20000010100 */
[----:B------:R-:W0:Y:S01]  /*1d90*/  LDC.64 R94, c[0x0][0x428] ;  /* 0x00010a00ff5e7b82 */ /* 0x000e220000000a00 */
        /* <DEDUP_REMOVED lines=19> */
[C---:B------:R-:W-:Y:S01]  /*1ed0*/  FADD.FTZ R104, -R113.reuse, R104 ;  /* 0x0000006871687221 */ /* 0x040fe20000010100 */
[C---:B------:R-:W-:Y:S01]  /*1ee0*/  FADD.FTZ R106, -R113.reuse, R106 ;  /* 0x0000006a716a7221 */ /* 0x040fe20000010100 */
[C---:B------:R-:W-:Y:S01]  /*1ef0*/  FADD.FTZ R108, -R113.reuse, R108 ;  /* 0x0000006c716c7221 */ /* 0x040fe20000010100 */
[----:B------:R-:W-:Y:S01]  /*1f00*/  FADD.FTZ R105, -R113, R110 ;  /* 0x0000006e71697221 */ /* 0x000fe20000010100 */
[C---:B------:R-:W-:Y:S01]  /*1f10*/  FMUL.FTZ R109, R99.reuse, R120 ;  /* 0x00000078636d7220 */ /* 0x040fe20000410000 */
[----:B------:R-:W-:Y:S01]  /*1f20*/  FMUL.FTZ R122, R99, R122 ;  /* 0x0000007a637a7220 */ /* 0x000fe20000410000 */
[----:B------:R-:W-:Y:S01]  /*1f30*/  FADD.FTZ R113, -R113, R111 ;  /* 0x0000006f71717221 */ /* 0x000fe20000010100 */
[----:B------:R-:W-:Y:S01]  /*1f40*/  FFMA.FTZ R107, R107, R72, R48 ;  /* 0x000000486b6b7223 */ /* 0x000fe20000010030 */
[----:B------:R-:W-:Y:S01]  /*1f50*/  FFMA.FTZ R92, R118, R73, R49 ;  /* 0x00000049765c7223 */ /* 0x000fe20000010031 */
[----:B0-----:R-:W-:-:S04]  /*1f60*/  IMAD.WIDE.U32 R110, R5, 0x10, R94 ;  /* 0x00000010056e7825 */ /* 0x001fc800078e005e */
[----:B------:R-:W-:Y:S01]  /*1f70*/  FMUL.FTZ R5, R99, R88 ;  /* 0x0000005863057220 */ /* 0x000fe20000410000 */
[----:B------:R-:W-:Y:S01]  /*1f80*/  FFMA.FTZ R109, R109, R74, R50 ;  /* 0x0000004a6d6d7223 */ /* 0x000fe20000010032 */
[----:B------:R-:W-:Y:S01]  /*1f90*/  FFMA.FTZ R122, R122, R75, R51 ;  /* 0x0000004b7a7a7223 */ /* 0x000fe20000010033 */
[----:B------:R-:W-:-:S04]  /*1fa0*/  IMAD.WIDE.U32 R118, R6, 0x10, R94 ;  /* 0x0000001006767825 */ /* 0x000fc800078e005e */
[C---:B------:R-:W-:Y:S01]  /*1fb0*/  FMUL.FTZ R88, R99.reuse, R89 ;  /* 0x0000005963587220 */ /* 0x040fe20000410000 */
[C---:B------:R-:W-:Y:S01]  /*1fc0*/  FMUL.FTZ R89, R99.reuse, R90 ;  /* 0x0000005a63597220 */ /* 0x040fe20000410000 */
[----:B------:R-:W-:Y:S01]  /*1fd0*/  FMUL.FTZ R90, R99, R91 ;  /* 0x0000005b635a7220 */ /* 0x000fe20000410000 */
[----:B------:R-:W-:Y:S01]  /*1fe0*/  IMAD.WIDE.U32 R6, R7, 0x10, R94 ;  /* 0x0000001007067825 */ /* 0x000fe200078e005e */
[----:B------:R-:W-:-:S03]  /*1ff0*/  F2FP.BF16.F32.PACK_AB R94, R92, R107 ;  /* 0x0000006b5c5e723e */ /* 0x000fc600000010ff */
[C---:B------:R-:W-:Y:S01]  /*2000*/  FMUL.FTZ R120, R99.reuse, R103 ;  /* 0x0000006763787220 */ /* 0x040fe20000410000 */
[C---:B------:R-:W-:Y:S01]  /*2010*/  FMUL.FTZ R91, R99.reuse, R124 ;  /* 0x0000007c635b7220 */ /* 0x040fe20000410000 */
[C---:B------:R-:W-:Y:S01]  /*2020*/  FMUL.FTZ R92, R99.reuse, R101 ;  /* 0x00000065635c7220 */ /* 0x040fe20000410000 */
        /* <DEDUP_REMOVED lines=11> */
[C---:B------:R-:W-:Y:S01]  /*20e0*/  FMUL.FTZ R89, R99.reuse, R98 ;  /* 0x0000006263597220 */ /* 0x040fe20000410000 */
[----:B------:R-:W-:Y:S01]  /*20f0*/  F2FP.BF16.F32.PACK_AB R92, R88, R5 ;  /* 0x00000005585c723e */ /* 0x000fe200000010ff */
[C---:B------:R-:W-:Y:S01]  /*2100*/  FMUL.FTZ R5, R99.reuse, R96 ;  /* 0x0000006063057220 */ /* 0x040fe20000410000 */
[----:B------:R-:W-:Y:S01]  /*2110*/  F2FP.BF16.F32.PACK_AB R90, R120, R101 ;  /* 0x00000065785a723e */ /* 0x000fe200000010ff */
[----:B------:R-:W-:Y:S01]  /*2120*/  FMUL.FTZ R96, R99, R116 ;  /* 0x0000007463607220 */ /* 0x000fe20000410000 */
[----:B------:R-:W0:Y:S01]  /*2130*/  @!P1 LDC.64 R120, c[0x0][0x3c0] ;  /* 0x0000f000ff789b82 */ /* 0x000e220000000a00 */
[----:B------:R-:W-:Y:S01]  /*2140*/  FFMA.FTZ R89, R89, R70, R46 ;  /* 0x0000004659597223 */ /* 0x000fe2000001002e */
[C---:B------:R-:W-:Y:S01]  /*2150*/  FMUL.FTZ R88, R99.reuse, R97 ;  /* 0x0000006163587220 */ /* 0x040fe20000410000 */
[----:B------:R-:W-:Y:S01]  /*2160*/  FFMA.FTZ R96, R96, R71, R47 ;  /* 0x0000004760607223 */ /* 0x000fe2000001002f */
[C---:B------:R-:W-:Y:S01]  /*2170*/  FMUL.FTZ R105, R99.reuse, R105 ;  /* 0x0000006963697220 */ /* 0x040fe20000410000 */
[----:B------:R-:W-:Y:S01]  /*2180*/  FMUL.FTZ R98, R99, R113 ;  /* 0x0000007163627220 */ /* 0x000fe20000410000 */
[----:B------:R-:W-:Y:S01]  /*2190*/  FFMA.FTZ R5, R5, R68, R44 ;  /* 0x0000004405057223 */ /* 0x000fe2000001002c */
[----:B------:R-:W-:Y:S01]  /*21a0*/  FFMA.FTZ R88, R88, R69, R45 ;  /* 0x0000004558587223 */ /* 0x000fe2000001002d */
[----:B------:R-:W1:Y:S01]  /*21b0*/  @!P1 LDC.64 R116, c[0x0][0x3c8] ;  /* 0x0000f200ff749b82 */ /* 0x000e620000000a00 */
[----:B------:R-:W-:Y:S01]  /*21c0*/  F2FP.BF16.F32.PACK_AB R89, R96, R89 ;  /* 0x000000596059723e */ /* 0x000fe200000010ff */
[----:B------:R-:W-:Y:S01]  /*21d0*/  FFMA.FTZ R103, R105, R58, R34 ;  /* 0x0000003a69677223 */ /* 0x000fe20000010022 */
[----:B------:R-:W-:Y:S01]  /*21e0*/  FFMA.FTZ R98, R98, R59, R35 ;  /* 0x0000003b62627223 */ /* 0x000fe20000010023 */
[----:B------:R-:W-:Y:S01]  /*21f0*/  F2FP.BF16.F32.PACK_AB R88, R88, R5 ;  /* 0x000000055858723e */ /* 0x000fe200000010ff */
[C---:B------:R-:W-:Y:S01]  /*2200*/  FMUL.FTZ R5, R99.reuse, R104 ;  /* 0x0000006863057220 */ /* 0x040fe20000410000 */
[C---:B------:R-:W-:Y:S01]  /*2210*/  FMUL.FTZ R100, R99.reuse, R100 ;  /* 0x0000006463647220 */ /* 0x040fe20000410000 */
[C---:B------:R-:W-:Y:S01]  /*2220*/  FMUL.FTZ R101, R99.reuse, R106 ;  /* 0x0000006a63657220 */ /* 0x040fe20000410000 */
[----:B------:R-:W2:Y:S01]  /*2230*/  LDC.64 R96, c[0x0][0x380] ;  /* 0x0000e000ff607b82 */ /* 0x000ea20000000a00 */
        /* <DEDUP_REMOVED lines=25> */
.L_x_8335:
        /* <DEDUP_REMOVED lines=11> */
.L_x_20972:


//--------------------- .text._ZN10layer_norm13ln_fwd_kernelINS_13Kernel_traitsIf13__nv_bfloat16fS2_fjLj6144ELj1ELj1ELj8ELj16ENS_18Kernel_traits_baseILj6144EfS2_fS2_fjLj256EEEEELb0ELb1ELb1ELb0EEEvNS_9FwdParamsE --------------------------
	.section	.text._ZN10layer_norm13ln_fwd_kernelINS_13Kernel_traitsIf13__nv_bfloat16fS2_fjLj6144ELj1ELj1ELj8ELj16ENS_18Kernel_traits_baseILj6144EfS2_fS2_fjLj256EEEEELb0ELb1ELb1ELb0EEEvNS_9FwdParamsE,"ax",@progbits
	.align	128
        .global         _ZN10layer_norm13ln_fwd_kernelINS_13Kernel_traitsIf13__nv_bfloat16fS2_fjLj6144ELj1ELj1ELj8ELj16ENS_18Kernel_traits_baseILj6144EfS2_fS2_fjLj256EEEEELb0ELb1ELb1ELb0EEEvNS_9FwdParamsE
        .type           _ZN10layer_norm13ln_fwd_kernelINS_13Kernel_traitsIf13__nv_bfloat16fS2_fjLj6144ELj1ELj1ELj8ELj16ENS_18Kernel_traits_baseILj6144EfS2_fS2_fjLj256EEEEELb0ELb1ELb1ELb0EEEvNS_9FwdParamsE,@function
        .size           _ZN10layer_norm13ln_fwd_kernelINS_13Kernel_traitsIf13__nv_bfloat16fS2_fjLj6144ELj1ELj1ELj8ELj16ENS_18Kernel_traits_baseILj6144EfS2_fS2_fjLj256EEEEELb0ELb1ELb1ELb0EEEvNS_9FwdParamsE,(.L_x_20973 - _ZN10layer_norm13ln_fwd_kernelINS_13Kernel_traitsIf13__nv_bfloat16fS2_fjLj6144ELj1ELj1ELj8ELj16ENS_18Kernel_traits_baseILj6144EfS2_fS2_fjLj256EEEEELb0ELb1ELb1ELb0EEEvNS_9FwdParamsE)
        .other          _ZN10layer_norm13ln_fwd_kernelINS_13Kernel_traitsIf13__nv_bfloat16fS2_fjLj6144ELj1ELj1ELj8ELj16ENS_18Kernel_traits_baseILj6144EfS2_fS2_fjLj256EEEEELb0ELb1ELb1ELb0EEEvNS_9FwdParamsE,@"STO_CUDA_ENTRY STV_DEFAULT"
_ZN10layer_norm13ln_fwd_kernelINS_13Kernel_traitsIf13__nv_bfloat16fS2_fjLj6144ELj1ELj1ELj8ELj16ENS_18Kernel_traits_baseILj6144EfS2_fS2_fjLj256EEEEELb0ELb1ELb1ELb0EEEvNS_9FwdParamsE:
.text._ZN10layer_norm13ln_fwd_kernelINS_13Kernel_traitsIf13__nv_bfloat16fS2_fjLj6144ELj1ELj1ELj8ELj16ENS_18Kernel_traits_baseILj6144EfS2_fS2_fjLj256EEEEELb0ELb1ELb1ELb0EEEvNS_9FwdParamsE:
        /* <DEDUP_REMOVED lines=53> */
[----:B-1----:R-:W-:-:S05]  /*0350*/  IMAD.WIDE.U32 R80, R76, 0x20, R80 ;  /* 0x000000204c507825 */ /* 0x002fca00078e0050 */
[----:B------:R0:W5:Y:S01]  /*0360*/  LD.E.128 R60, desc[UR12][R80.64] ;  /* 0x0000000c503c7980 */ /* 0x000162000c101d00 */
[----:B--2---:R-:W-:-:S03]  /*0370*/  IMAD.WIDE.U32 R76, R76, 0x20, R52 ;  /* 0x000000204c4c7825 */ /* 0x004fc600078e0034 */
[----:B------:R0:W5:Y:S04]  /*0380*/  LD.E.128 R64, desc[UR12][R80.64+0x10] ;  /* 0x0000100c50407980 */ /* 0x000168000c101d00 */
[----:B------:R0:W5:Y:S04]  /*0390*/  LDG.E.128 R52, desc[UR12][R78.64] ;  /* 0x0000000c4e347981 */ /* 0x000168000c1e1d00 */
[----:B------:R0:W5:Y:S04]  /*03a0*/  LDG.E.128 R68, desc[UR12][R76.64] ;  /* 0x0000000c4c447981 */ /* 0x000168000c1e1d00 */
[----:B------:R0:W5:Y:S01]  /*03b0*/  LDG.E.128 R72, desc[UR12][R76.64+0x10] ;  /* 0x0000100c4c487981 */ /* 0x000162000c1e1d00 */
[----:B------:R-:W-:Y:S05]  /*03c0*/  BRA `(.L_x_8338) ;  /* 0x0000000000a47947 */ /* 0x000fea0003800000 */
.L_x_8337:
        /* <DEDUP_REMOVED lines=8> */
[----:B------:R-:W-:-:S02]  /*0450*/  CS2R R42, SRZ ;  /* 0x00000000002a7805 */ /* 0x000fc4000001ff00 */
[----:B------:R-:W-:Y:S02]  /*0460*/  @P2 CS2R R66, SRZ ;  /* 0x0000000000422805 */ /* 0x000fe4000001ff00 */
[----:B------:R-:W-:Y:S02]  /*0470*/  @P2 CS2R R64, SRZ ;  /* 0x0000000000402805 */ /* 0x000fe4000001ff00 */
[----:B------:R-:W-:Y:S01]  /*0480*/  @P2 CS2R R62, SRZ ;  /* 0x00000000003e2805 */ /* 0x000fe2000001ff00 */
[----:B------:R-:W5:Y:S01]  /*0490*/  @P0 LDG.E.128 R4, desc[UR12][R14.64] ;  /* 0x0000000c0e040981 */ /* 0x000f62000c1e1d00 */
[----:B------:R-:W0:Y:S01]  /*04a0*/  @P2 LDC.64 R38, c[0x0][0x3d0] ;  /* 0x0000f400ff262b82 */ /* 0x000e220000000a00 */
[C---:B-1----:R-:W-:Y:S01]  /*04b0*/  @P0 IMAD.WIDE.U32 R16, R76.reuse, 0x20, R16 ;  /* 0x000000204c100825 */ /* 0x042fe200078e0010 */
[----:B------:R-:W-:Y:S01]  /*04c0*/  @P0 LOP3.LUT R76, R76, 0x100, RZ, 0xfc, !PT ;  /* 0x000001004c4c0812 */ /* 0x000fe200078efcff */
[----:B------:R1:W5:Y:S01]  /*04d0*/  @P0 LDG.E.128 R8, desc[UR12][R14.64+0x10] ;  /* 0x0000100c0e080981 */ /* 0x000362000c1e1d00 */
[----:B------:R-:W-:-:S03]  /*04e0*/  @P2 CS2R R60, SRZ ;  /* 0x00000000003c2805 */ /* 0x000fc6000001ff00 */
[----:B------:R-:W5:Y:S01]  /*04f0*/  @P0 LDG.E.128 R20, desc[UR12][R16.64] ;  /* 0x0000000c10140981 */ /* 0x000f62000c1e1d00 */
[----:B------:R-:W4:Y:S01]  /*0500*/  @P2 LDC.64 R40, c[0x0][0x3e8] ;  /* 0x0000fa00ff282b82 */ /* 0x000f220000000a00 */
[C---:B--2---:R-:W-:Y:S02]  /*0510*/  @P1 IMAD.WIDE.U32 R18, R76.reuse, 0x20, R18 ;  /* 0x000000204c121825 */ /* 0x044fe400078e0012 */
[----:B------:R2:W5:Y:S02]  /*0520*/  @P0 LDG.E.128 R24, desc[UR12][R16.64+0x10] ;  /* 0x0000100c10180981 */ /* 0x000564000c1e1d00 */
[C---:B---3--:R-:W-:Y:S01]  /*0530*/  @P1 IMAD.WIDE.U32 R36, R76.reuse, 0x20, R36 ;  /* 0x000000204c241825 */ /* 0x048fe200078e0024 */
[----:B------:R-:W-:Y:S01]  /*0540*/  @P1 IADD3 R76, PT, PT, R76, 0x100, RZ ;  /* 0x000001004c4c1810 */ /* 0x000fe20007ffe0ff */
[----:B------:R-:W5:Y:S01]  /*0550*/  @P1 LDG.E.128 R28, desc[UR12][R18.64] ;  /* 0x0000000c121c1981 */ /* 0x000f62000c1e1d00 */
[----:B-1----:R-:W-:Y:S02]  /*0560*/  CS2R R14, SRZ ;  /* 0x00000000000e7805 */ /* 0x002fe4000001ff00 */
[----:B--2---:R-:W-:Y:S01]  /*0570*/  CS2R R16, SRZ ;  /* 0x0000000000107805 */ /* 0x004fe2000001ff00 */
[----:B------:R-:W5:Y:S01]  /*0580*/  @P1 LDG.E.128 R32, desc[UR12][R18.64+0x10] ;  /* 0x0000100c12201981 */ /* 0x000f62000c1e1d00 */
[----:B0-----:R-:W-:-:S03]  /*0590*/  @P2 IMAD.WIDE.U32 R12, R76, 0x20, R38 ;  /* 0x000000204c0c2825 */ /* 0x001fc600078e0026 */
[----:B------:R-:W5:Y:S04]  /*05a0*/  @P1 LDG.E.128 R44, desc[UR12][R36.64] ;  /* 0x0000000c242c1981 */ /* 0x000f68000c1e1d00 */
[----:B------:R0:W5:Y:S01]  /*05b0*/  @P1 LDG.E.128 R48, desc[UR12][R36.64+0x10] ;  /* 0x0000100c24301981 */ /* 0x000162000c1e1d00 */
[----:B----4-:R-:W-:Y:S01]  /*05c0*/  @P2 IMAD.WIDE.U32 R76, R76, 0x20, R40 ;  /* 0x000000204c4c2825 */ /* 0x010fe200078e0028 */
[----:B------:R-:W-:Y:S02]  /*05d0*/  CS2R R38, SRZ ;  /* 0x0000000000267805 */ /* 0x000fe4000001ff00 */
[----:B------:R-:W5:Y:S04]  /*05e0*/  @P2 LDG.E.128 R52, desc[UR12][R12.64] ;  /* 0x0000000c0c342981 */ /* 0x000f68000c1e1d00 */
[----:B------:R-:W5:Y:S04]  /*05f0*/  @P2 LDG.E.128 R68, desc[UR12][R76.64] ;  /* 0x0000000c4c442981 */ /* 0x000f68000c1e1d00 */
[----:B------:R-:W5:Y:S01]  /*0600*/  @P2 LDG.E.128 R72, desc[UR12][R76.64+0x10] ;  /* 0x0000100c4c482981 */ /* 0x000f62000c1e1d00 */
[----:B------:R-:W-:-:S02]  /*0610*/  CS2R R40, SRZ ;  /* 0x0000000000287805 */ /* 0x000fc4000001ff00 */
[----:B0-----:R-:W-:Y:S02]  /*0620*/  CS2R R36, SRZ ;  /* 0x0000000000247805 */ /* 0x001fe4000001ff00 */
[----:B------:R-:W-:Y:S01]  /*0630*/  CS2R R18, SRZ ;  /* 0x0000000000127805 */ /* 0x000fe2000001ff00 */
[----:B------:R0:W5:Y:S02]  /*0640*/  @P2 LDG.E.128 R56, desc[UR12][R12.64+0x10] ;  /* 0x0000100c0c382981 */ /* 0x000164000c1e1d00 */
[----:B0-----:R-:W-:-:S07]  /*0650*/  CS2R R12, SRZ ;  /* 0x00000000000c7805 */ /* 0x001fce000001ff00 */
.L_x_8338:
[----:B------:R-:W-:Y:S05]  /*0660*/  BSYNC.RECONVERGENT B0 ;  /* 0x0000000000007941 */ /* 0x000fea0003800200 */
.L_x_8336:
        /* <DEDUP_REMOVED lines=9> */
[----:B------:R-:W2:Y:S03]  /*0700*/  LDCU UR22, c[0x0][0x388] ;  /* 0x00007100ff1677ac */ /* 0x000ea60008000800 */
[----:B------:R-:W-:-:S02]  /*0710*/  VIADDMNMX R2, R2, UR6, RZ, !PT ;  /* 0x0000000602027c46 */ /* 0x000fc4000f8001ff */
[----:B0-----:R-:W-:Y:S01]  /*0720*/  MOV R76, UR6 ;  /* 0x00000006004c7c02 */ /* 0x001fe20008000f00 */
[----:B------:R-:W0:Y:S01]  /*0730*/  LDCU.U8 UR19, c[0x0][0x410] ;  /* 0x00008200ff1377ac */ /* 0x000e220008000000 */
[----:B------:R-:W-:-:S03]  /*0740*/  VIMNMX R2, PT, PT, R2, 0x20, PT ;  /* 0x0000002002027848 */ /* 0x000fc60003fe0100 */
[----:B------:R-:W-:Y:S01]  /*0750*/  IMAD R3, R3, -0x20, R76 ;  /* 0xffffffe003037824 */ /* 0x000fe200078e024c */
[----:B------:R-:W-:Y:S01]  /*0760*/  LEA R2, R2, UR5, 0x3 ;  /* 0x0000000502027c11 */ /* 0x000fe2000f8e18ff */
[----:B------:R-:W3:Y:S03]  /*0770*/  LDCU UR20, c[0x0][0x400] ;  /* 0x00008000ff1477ac */ /* 0x000ee60008000800 */
[----:B------:R-:W-:Y:S01]  /*0780*/  I2FP.F32.U32 R2, R2 ;  /* 0x0000000200027245 */ /* 0x000fe20000201000 */
[----:B------:R-:W4:Y:S01]  /*0790*/  LDCU.64 UR14, c[0x0][0x3a0] ;  /* 0x00007400ff0e77ac */ /* 0x000f220008000a00 */
[----:B------:R-:W-:Y:S01]  /*07a0*/  VIMNMX R3, PT, PT, RZ, R3, !PT ;  /* 0x00000003ff037248 */ /* 0x000fe20007fe0100 */
[----:B------:R-:W0:Y:S03]  /*07b0*/  LDCU.128 UR8, c[0x0][0x3f0] ;  /* 0x00007e00ff0877ac */ /* 0x000e260008000c00 */
[----:B------:R-:W0:Y:S01]  /*07c0*/  MUFU.RCP R2, R2 ;  /* 0x0000000200027308 */ /* 0x000e220000001000 */
[----:B------:R-:W-:Y:S01]  /*07d0*/  VIMNMX R3, PT, PT, R3, 0x20, PT ;  /* 0x0000002003037848 */ /* 0x000fe20003fe0100 */
[----:B------:R-:W0:Y:S03]  /*07e0*/  LDCU.64 UR16, c[0x0][0x380] ;  /* 0x00007000ff1077ac */ /* 0x000e260008000a00 */
[----:B------:R-:W-:Y:S01]  /*07f0*/  LEA R3, R3, UR5, 0x3 ;  /* 0x0000000503037c11 */ /* 0x000fe2000f8e18ff */
[----:B-12---:R-:W-:-:S11]  /*0800*/  UPLOP3.LUT UP1, UPT, UPT, UPT, UPT, 0x40, 0x4 ;  /* 0x000000000004789c */ /* 0x006fd60003f2e870 */
.L_x_8362:
[----:B0-----:R-:W-:-:S06]  /*0810*/  UIMAD.WIDE UR4, UR18, 0x4, UR8 ;  /* 0x00000004120478a5 */ /* 0x001fcc000f8e0208 */
[----:B-12---:R-:W-:Y:S02]  /*0820*/  MOV R112, UR4 ;  /* 0x0000000400707c02 */ /* 0x006fe40008000f00 */
[----:B------:R-:W-:-:S05]  /*0830*/  MOV R113, UR5 ;  /* 0x0000000500717c02 */ /* 0x000fca0008000f00 */
[----:B------:R0:W2:Y:S01]  /*0840*/  LDG.E R112, desc[UR12][R112.64] ;  /* 0x0000000c70707981 */ /* 0x0000a2000c1e1900 */
[----:B------:R-:W-:-:S06]  /*0850*/  UIMAD.WIDE UR4, UR18, 0x4, UR10 ;  /* 0x00000004120478a5 */ /* 0x000fcc000f8e020a */
[----:B------:R-:W-:Y:S02]  /*0860*/  MOV R114, UR4 ;  /* 0x0000000400727c02 */ /* 0x000fe40008000f00 */
[----:B------:R-:W-:-:S05]  /*0870*/  MOV R115, UR5 ;  /* 0x0000000500737c02 */ /* 0x000fca0008000f00 */
[----:B------:R-:W3:Y:S01]  /*0880*/  LDG.E R114, desc[UR12][R114.64] ;  /* 0x0000000c72727981 */ /* 0x000ee2000c1e1900 */
[----:B------:R-:W-:Y:S01]  /*0890*/  UIMAD UR4, UR18, UR22, URZ ;  /* 0x00000016120472a4 */ /* 0x000fe2000f8e02ff */
[----:B------:R-:W-:Y:S01]  /*08a0*/  ISETP.GE.U32.AND P2, PT, R0, 0x100, PT ;  /* 0x000001000000780c */ /* 0x000fe20003f46070 */
[----:B0-----:R-:W-:Y:S01]  /*08b0*/  HFMA2 R113, -RZ, RZ, 0, 0 ;  /* 0x00000000ff717431 */ /* 0x001fe200000001ff */
[----:B------:R-:W0:Y:S01]  /*08c0*/  S2R R116, SR_TID.X ;  /* 0x0000000000747919 */ /* 0x000e220000002100 */
        /* <DEDUP_REMOVED lines=22> */
.L_x_8341:
[----:B------:R-:W-:Y:S05]  /*0a30*/  BRA.U !UP0, `(.L_x_8342) ;  /* 0x0000000108c87547 */ /* 0x000fea000b800000 */
[----:B------:R-:W0:Y:S02]  /*0a40*/  LDC.64 R88, c[0x0][0x3a0] ;  /* 0x0000e800ff587b82 */ /* 0x000e240000000a00 */
[----:B0-----:R-:W-:-:S05]  /*0a50*/  IMAD.WIDE.U32 R88, R112, 0x20, R88 ;  /* 0x0000002070587825 */ /* 0x001fca00078e0058 */
[----:B------:R-:W2:Y:S04]  /*0a60*/  LDG.E.128 R80, desc[UR12][R88.64] ;  /* 0x0000000c58507981 */ /* 0x000ea8000c1e1d00 */
[----:B------:R0:W3:Y:S01]  /*0a70*/  LDG.E.128 R84, desc[UR12][R88.64+0x10] ;  /* 0x0000100c58547981 */ /* 0x0000e2000c1e1d00 */
[----:B------:R-:W-:-:S13]  /*0a80*/  ISETP.LT.AND P0, PT, RZ, UR21, PT ;  /* 0x00000015ff007c0c */ /* 0x000fda000bf01270 */
[----:B------:R-:W1:Y:S01]  /*0a90*/  @P0 LDC R95, c[0x0][0x40c] ;  /* 0x00010300ff5f0b82 */ /* 0x000e620000000800 */
[C---:B-----5:R-:W-:Y:S02]  /*0aa0*/  @P0 PRMT R93, R76.reuse, 0x7632, R93 ;  /* 0x000076324c5d0816 */ /* 0x060fe4000000005d */
[----:B------:R-:W-:Y:S02]  /*0ab0*/  @P0 SHF.L.U32 R90, R76, 0x10, RZ ;  /* 0x000000104c5a0819 */ /* 0x000fe400000006ff */
[----:B------:R-:W-:-:S03]  /*0ac0*/  @P0 SHF.L.U32 R94, R93, 0x10, RZ ;  /* 0x000000105d5e0819 */ /* 0x000fc600000006ff */
[----:B------:R-:W4:Y:S08]  /*0ad0*/  @P0 LDC R114, c[0x0][0x40c] ;  /* 0x00010300ff720b82 */ /* 0x000f300000000800 */
[----:B------:R-:W0:Y:S08]  /*0ae0*/  @P0 LDC R115, c[0x0][0x40c] ;  /* 0x00010300ff730b82 */ /* 0x000e300000000800 */
[----:B------:R-:W2:Y:S01]  /*0af0*/  @P0 LDC R92, c[0x0][0x40c] ;  /* 0x00010300ff5c0b82 */ /* 0x000ea20000000800 */
[----:B-1----:R-:W-:Y:S01]  /*0b00*/  @P0 FMUL.FTZ R93, R90, R95 ;  /* 0x0000005f5a5d0220 */ /* 0x002fe20000410000 */
[----:B------:R-:W-:-:S06]  /*0b10*/  @P0 SHF.L.U32 R95, R77, 0x10, RZ ;  /* 0x000000104d5f0819 */ /* 0x000fcc00000006ff */
[----:B------:R-:W1:Y:S01]  /*0b20*/  @P0 LDC R91, c[0x0][0x40c] ;  /* 0x00010300ff5b0b82 */ /* 0x000e620000000800 */
[----:B----4-:R-:W-:Y:S01]  /*0b30*/  @P0 FMUL.FTZ R95, R95, R114 ;  /* 0x000000725f5f0220 */ /* 0x010fe20000410000 */
[----:B------:R-:W-:-:S06]  /*0b40*/  @P0 SHF.L.U32 R114, R78, 0x10, RZ ;  /* 0x000000104e720819 */ /* 0x000fcc00000006ff */
[----:B------:R-:W4:Y:S01]  /*0b50*/  @P0 LDC R118, c[0x0][0x40c] ;  /* 0x00010300ff760b82 */ /* 0x000f220000000800 */
[----:B0-----:R-:W-:Y:S01]  /*0b60*/  @P0 FMUL.FTZ R94, R94, R115 ;  /* 0x000000735e5e0220 */ /* 0x001fe20000410000 */
[----:B--2---:R-:W-:Y:S01]  /*0b70*/  MOV R90, R82 ;  /* 0x00000052005a7202 */ /* 0x004fe20000000f00 */
[----:B------:R-:W-:Y:S01]  /*0b80*/  @P0 FFMA.FTZ R90, R95, R22, R82 ;  /* 0x000000165f5a0223 */ /* 0x000fe20000010052 */
[----:B------:R-:W-:Y:S01]  /*0b90*/  @!P0 MOV R88, R80 ;  /* 0x0000005000588202 */ /* 0x000fe20000000f00 */
[----:B------:R-:W-:-:S03]  /*0ba0*/  @P0 FFMA.FTZ R88, R93, R20, R80 ;  /* 0x000000145d580223 */ /* 0x000fc60000010050 */
[----:B------:R-:W0:Y:S01]  /*0bb0*/  @P0 LDC R95, c[0x0][0x40c] ;  /* 0x00010300ff5f0b82 */ /* 0x000e220000000800 */
[----:B------:R-:W-:Y:S02]  /*0bc0*/  @P0 PRMT R93, R77, 0x7632, R93 ;  /* 0x000076324d5d0816 */ /* 0x000fe4000000005d */
[----:B------:R-:W-:Y:S01]  /*0bd0*/  MOV R89, R81 ;  /* 0x0000005100597202 */ /* 0x000fe20000000f00 */
[----:B------:R-:W-:Y:S01]  /*0be0*/  @P0 FFMA.FTZ R89, R94, R21, R81 ;  /* 0x000000155e590223 */ /* 0x000fe20000010051 */
[----:B------:R-:W-:-:S05]  /*0bf0*/  @P0 SHF.L.U32 R93, R93, 0x10, RZ ;  /* 0x000000105d5d0819 */ /* 0x000fca00000006ff */
[----:B------:R-:W-:Y:S01]  /*0c00*/  @P0 FMUL.FTZ R94, R93, R92 ;  /* 0x0000005c5d5e0220 */ /* 0x000fe20000410000 */
[----:B-1----:R-:W-:Y:S01]  /*0c10*/  @P0 FMUL.FTZ R93, R114, R91 ;  /* 0x0000005b725d0220 */ /* 0x002fe20000410000 */
[----:B---3--:R-:W-:Y:S02]  /*0c20*/  MOV R92, R84 ;  /* 0x00000054005c7202 */ /* 0x008fe40000000f00 */
[----:B------:R-:W-:Y:S01]  /*0c30*/  MOV R91, R83 ;  /* 0x00000053005b7202 */ /* 0x000fe20000000f00 */
[----:B------:R-:W-:Y:S01]  /*0c40*/  @P0 FFMA.FTZ R92, R93, R24, R84 ;  /* 0x000000185d5c0223 */ /* 0x000fe20000010054 */
[----:B------:R-:W-:Y:S01]  /*0c50*/  @P0 PRMT R93, R78, 0x7632, R93 ;  /* 0x000076324e5d0816 */ /* 0x000fe2000000005d */
[----:B------:R-:W-:Y:S01]  /*0c60*/  @P0 FFMA.FTZ R91, R94, R23, R83 ;  /* 0x000000175e5b0223 */ /* 0x000fe20000010053 */
[----:B------:R-:W-:Y:S02]  /*0c70*/  @P0 SHF.L.U32 R94, R79, 0x10, RZ ;  /* 0x000000104f5e0819 */ /* 0x000fe400000006ff */
[----:B------:R-:W-:-:S03]  /*0c80*/  @P0 SHF.L.U32 R93, R93, 0x10, RZ ;  /* 0x000000105d5d0819 */ /* 0x000fc600000006ff */
[----:B0-----:R-:W-:Y:S02]  /*0c90*/  @P0 FMUL.FTZ R95, R94, R95 ;  /* 0x0000005f5e5f0220 */ /* 0x001fe40000410000 */
[----:B----4-:R-:W-:Y:S01]  /*0ca0*/  @P0 FMUL.FTZ R114, R93, R118 ;  /* 0x000000765d720220 */ /* 0x010fe20000410000 */
[----:B------:R-:W-:Y:S02]  /*0cb0*/  MOV R94, R86 ;  /* 0x00000056005e7202 */ /* 0x000fe40000000f00 */
[----:B------:R-:W-:Y:S01]  /*0cc0*/  MOV R93, R85 ;  /* 0x00000055005d7202 */ /* 0x000fe20000000f00 */
[----:B------:R-:W-:Y:S01]  /*0cd0*/  @P0 FFMA.FTZ R94, R95, R26, R86 ;  /* 0x0000001a5f5e0223 */ /* 0x000fe20000010056 */
[----:B------:R-:W-:Y:S01]  /*0ce0*/  @P0 FFMA.FTZ R93, R114, R25, R85 ;  /* 0x00000019725d0223 */ /* 0x000fe20000010055 */
[----:B------:R-:W-:Y:S01]  /*0cf0*/  MOV R95, R87 ;  /* 0x00000057005f7202 */ /* 0x000fe20000000f00 */
[----:B------:R-:W-:Y:S06]  /*0d00*/  @!P0 BRA `(.L_x_8343) ;  /* 0x0000000000c48947 */ /* 0x000fec0003800000 */
[----:B------:R-:W-:-:S04]  /*0d10*/  PRMT R95, R79, 0x7632, R95 ;  /* 0x000076324f5f7816 */ /* 0x000fc8000000005f */
[----:B------:R-:W-:-:S05]  /*0d20*/  SHF.L.U32 R95, R95, 0x10, RZ ;  /* 0x000000105f5f7819 */ /* 0x000fca00000006ff */
[----:B------:R-:W-:-:S04]  /*0d30*/  FMUL.FTZ R114, R95, UR23 ;  /* 0x000000175f727c20 */ /* 0x000fc80008410000 */
[----:B------:R-:W-:Y:S01]  /*0d40*/  FFMA.FTZ R95, R114, R27, R87 ;  /* 0x0000001b725f7223 */ /* 0x000fe20000010057 */
[----:B------:R-:W-:Y:S06]  /*0d50*/  BRA `(.L_x_8343) ;  /* 0x0000000000b07947 */ /* 0x000fec0003800000 */
.L_x_8342:
[----:B------:R-:W0:Y:S01]  /*0d60*/  @UP2 LDCU UR5, c[0x0][0x40c] ;  /* 0x00008180ff0527ac */ /* 0x000e220008000800 */
[----:B-----5:R-:W-:Y:S01]  /*0d70*/  @P1 SHF.L.U32 R91, R77, 0x10, RZ ;  /* 0x000000104d5b1819 */ /* 0x020fe200000006ff */
[----:B------:R-:W-:Y:S01]  /*0d80*/  HFMA2 R88, -RZ, RZ, 0, 0 ;  /* 0x00000000ff587431 */ /* 0x000fe200000001ff */
[----:B------:R-:W-:Y:S01]  /*0d90*/  @P1 SHF.L.U32 R89, R76, 0x10, RZ ;  /* 0x000000104c591819 */ /* 0x000fe200000006ff */
[----:B------:R-:W1:Y:S01]  /*0da0*/  @UP2 LDCU UR4, c[0x0][0x40c] ;  /* 0x00008180ff0427ac */ /* 0x000e620008000800 */
[----:B------:R-:W-:Y:S01]  /*0db0*/  MOV R90, RZ ;  /* 0x000000ff005a7202 */ /* 0x000fe20000000f00 */
[----:B------:R-:W-:Y:S01]  /*0dc0*/  HFMA2 R92, -RZ, RZ, 0, 0 ;  /* 0x00000000ff5c7431 */ /* 0x000fe200000001ff */
[C---:B------:R-:W-:Y:S01]  /*0dd0*/  @P1 SHF.L.U32 R93, R79.reuse, 0x10, RZ ;  /* 0x000000104f5d1819 */ /* 0x040fe200000006ff */
[----:B------:R-:W2:Y:S01]  /*0de0*/  @UP2 LDCU UR7, c[0x0][0x40c] ;  /* 0x00008180ff0727ac */ /* 0x000ea20008000800 */
[----:B------:R-:W-:Y:S02]  /*0df0*/  MOV R94, RZ ;  /* 0x000000ff005e7202 */ /* 0x000fe40000000f00 */
[----:B------:R-:W-:Y:S01]  /*0e00*/  @P1 PRMT R95, R79, 0x7632, R95 ;  /* 0x000076324f5f1816 */ /* 0x000fe2000000005f */
[----:B------:R-:W3:Y:S03]  /*0e10*/  @UP2 LDCU UR24, c[0x0][0x40c] ;  /* 0x00008180ff1827ac */ /* 0x000ee60008000800 */
[----:B------:R-:W-:Y:S01]  /*0e20*/  @P1 SHF.L.U32 R95, R95, 0x10, RZ ;  /* 0x000000105f5f1819 */ /* 0x000fe200000006ff */
[----:B0-----:R-:W-:Y:S01]  /*0e30*/  @P1 FMUL.FTZ R91, R91, UR5 ;  /* 0x000000055b5b1c20 */ /* 0x001fe20008410000 */
[----:B------:R-:W0:Y:S01]  /*0e40*/  @UP2 LDCU UR5, c[0x0][0x40c] ;  /* 0x00008180ff0527ac */ /* 0x000e220008000800 */
[----:B-1----:R-:W-:Y:S01]  /*0e50*/  @P1 FMUL.FTZ R89, R89, UR4 ;  /* 0x0000000459591c20 */ /* 0x002fe20008410000 */
[----:B------:R-:W1:Y:S01]  /*0e60*/  @UP2 LDCU UR4, c[0x0][0x40c] ;  /* 0x00008180ff0427ac */ /* 0x000e620008000800 */
[----:B------:R-:W-:Y:S01]  /*0e70*/  @P1 FMUL.FTZ R90, R91, R22 ;  /* 0x000000165b5a1220 */ /* 0x000fe20000410000 */
[----:B------:R-:W-:Y:S01]  /*0e80*/  @P1 SHF.L.U32 R91, R78, 0x10, RZ ;  /* 0x000000104e5b1819 */ /* 0x000fe200000006ff */
[----:B------:R-:W-:Y:S01]  /*0e90*/  @P1 FMUL.FTZ R88, R89, R20 ;  /* 0x0000001459581220 */ /* 0x000fe20000410000 */
[----:B------:R-:W-:-:S03]  /*0ea0*/  @P1 PRMT R89, R76, 0x7632, R89 ;  /* 0x000076324c591816 */ /* 0x000fc60000000059 */
[----:B--2---:R-:W-:Y:S01]  /*0eb0*/  @P1 FMUL.FTZ R91, R91, UR7 ;  /* 0x000000075b5b1c20 */ /* 0x004fe20008410000 */
[----:B---3--:R-:W-:Y:S01]  /*0ec0*/  @P1 FMUL.FTZ R93, R93, UR24 ;  /* 0x000000185d5d1c20 */ /* 0x008fe20008410000 */
[----:B------:R-:W2:Y:S02]  /*0ed0*/  @UP2 LDCU UR7, c[0x0][0x40c] ;  /* 0x00008180ff0727ac */ /* 0x000ea40008000800 */
[----:B------:R-:W-:Y:S01]  /*0ee0*/  @P1 FMUL.FTZ R92, R91, R24 ;  /* 0x000000185b5c1220 */ /* 0x000fe20000410000 */
[----:B------:R-:W-:Y:S01]  /*0ef0*/  @P1 SHF.L.U32 R91, R89, 0x10, RZ ;  /* 0x00000010595b1819 */ /* 0x000fe200000006ff */
[----:B------:R-:W-:Y:S01]  /*0f00*/  @P1 FMUL.FTZ R94, R93, R26 ;  /* 0x0000001a5d5e1220 */ /* 0x000fe20000410000 */
[----:B------:R-:W-:Y:S01]  /*0f10*/  @P1 PRMT R93, R77, 0x7632, R93 ;  /* 0x000076324d5d1816 */ /* 0x000fe2000000005d */
[----:B------:R-:W-:Y:S02]  /*0f20*/  HFMA2 R89, -RZ, RZ, 0, 0 ;  /* 0x00000000ff597431 */ /* 0x000fe400000001ff */
[----:B-1----:R-:W-:Y:S01]  /*0f30*/  @P1 FMUL.FTZ R114, R91, UR4 ;  /* 0x000000045b721c20 */ /* 0x002fe20008410000 */
[----:B------:R-:W-:Y:S01]  /*0f40*/  @P1 SHF.L.U32 R93, R93, 0x10, RZ ;  /* 0x000000105d5d1819 */ /* 0x000fe200000006ff */
[----:B------:R-:W1:Y:S01]  /*0f50*/  @UP2 LDCU UR4, c[0x0][0x40c] ;  /* 0x00008180ff0427ac */ /* 0x000e620008000800 */
[----:B------:R-:W-:Y:S01]  /*0f60*/  MOV R91, RZ ;  /* 0x000000ff005b7202 */ /* 0x000fe20000000f00 */
[----:B------:R-:W-:-:S02]  /*0f70*/  @P1 FMUL.FTZ R89, R114, R21 ;  /* 0x0000001572591220 */ /* 0x000fc40000410000 */
[----:B0-----:R-:W-:Y:S01]  /*0f80*/  @P1 FMUL.FTZ R114, R93, UR5 ;  /* 0x000000055d721c20 */ /* 0x001fe20008410000 */
[----:B------:R-:W-:-:S03]  /*0f90*/  @P1 PRMT R93, R78, 0x7632, R93 ;  /* 0x000076324e5d1816 */ /* 0x000fc6000000005d */
[----:B------:R-:W-:Y:S01]  /*0fa0*/  @P1 FMUL.FTZ R91, R114, R23 ;  /* 0x00000017725b1220 */ /* 0x000fe20000410000 */
[----:B------:R-:W-:-:S05]  /*0fb0*/  @P1 SHF.L.U32 R93, R93, 0x10, RZ ;  /* 0x000000105d5d1819 */ /* 0x000fca00000006ff */
[----:B--2---:R-:W-:Y:S01]  /*0fc0*/  @P1 FMUL.FTZ R114, R93, UR7 ;  /* 0x000000075d721c20 */ /* 0x004fe20008410000 */
[----:B------:R-:W-:-:S03]  /*0fd0*/  HFMA2 R93, -RZ, RZ, 0, 0 ;  /* 0x00000000ff5d7431 */ /* 0x000fc600000001ff */
[----:B------:R-:W-:Y:S01]  /*0fe0*/  @P1 FMUL.FTZ R93, R114, R25 ;  /* 0x00000019725d1220 */ /* 0x000fe20000410000 */
[----:B-1----:R-:W-:Y:S01]  /*0ff0*/  @P1 FMUL.FTZ R114, R95, UR4 ;  /* 0x000000045f721c20 */ /* 0x002fe20008410000 */
[----:B------:R-:W-:-:S03]  /*1000*/  MOV R95, RZ ;  /* 0x000000ff005f7202 */ /* 0x000fc60000000f00 */
[----:B------:R-:W-:-:S07]  /*1010*/  @P1 FMUL.FTZ R95, R114, R27 ;  /* 0x0000001b725f1220 */ /* 0x000fce0000410000 */
.L_x_8343:
[----:B------:R-:W0:Y:S01]  /*1020*/  LDC.64 R114, c[0x0][0x3a8] ;  /* 0x0000ea00ff727b82 */ /* 0x000e220000000a00 */
[----:B------:R-:W-:Y:S01]  /*1030*/  IADD3 R113, PT, PT, R113, 0x100, RZ ;  /* 0x0000010071717810 */ /* 0x000fe20007ffe0ff */
[C---:B0-----:R-:W-:Y:S01]  /*1040*/  IMAD.WIDE.U32 R114, R112.reuse, 0x20, R114 ;  /* 0x0000002070727825 */ /* 0x041fe200078e0072 */
[----:B------:R-:W-:-:S04]  /*1050*/  IADD3 R112, PT, PT, R112, 0x100, RZ ;  /* 0x0000010070707810 */ /* 0x000fc80007ffe0ff */
[----:B------:R0:W-:Y:S04]  /*1060*/  STG.E.128 desc[UR12][R114.64], R88 ;  /* 0x0000005872007986 */ /* 0x0001e8000c101d0c */
[----:B------:R0:W-:Y:S02]  /*1070*/  STG.E.128 desc[UR12][R114.64+0x10], R92 ;  /* 0x0000105c72007986 */ /* 0x0001e4000c101d0c */
.L_x_8340:
[----:B----4-:R-:W-:Y:S05]  /*1080*/  BSYNC.RECONVERGENT B0 ;  /* 0x0000000000007941 */ /* 0x010fea0003800200 */
.L_x_8339:
        /* <DEDUP_REMOVED lines=15> */
[----:B0-----:R-:W0:Y:S01]  /*1180*/  @P0 LDC R114, c[0x0][0x40c] ;  /* 0x00010300ff720b82 */ /* 0x001e220000000800 */
[----:B-----5:R-:W-:Y:S02]  /*1190*/  @P0 SHF.L.U32 R103, R77, 0x10, RZ ;  /* 0x000000104d670819 */ /* 0x020fe400000006ff */
[C---:B-1----:R-:W-:Y:S02]  /*11a0*/  @P0 SHF.L.U32 R98, R76.reuse, 0x10, RZ ;  /* 0x000000104c620819 */ /* 0x042fe400000006ff */
[----:B------:R-:W-:-:S03]  /*11b0*/  @P0 PRMT R96, R76, 0x7632, R96 ;  /* 0x000076324c600816 */ /* 0x000fc60000000060 */
[----:B------:R-:W1:Y:S01]  /*11c0*/  @P0 LDC R101, c[0x0][0x40c] ;  /* 0x00010300ff650b82 */ /* 0x000e620000000800 */
[----:B------:R-:W-:Y:S02]  /*11d0*/  @P0 SHF.L.U32 R97, R96, 0x10, RZ ;  /* 0x0000001060610819 */ /* 0x000fe400000006ff */
[----:B------:R-:W-:-:S05]  /*11e0*/  MOV R96, R80 ;  /* 0x0000005000607202 */ /* 0x000fca0000000f00 */
[----:B------:R-:W2:Y:S08]  /*11f0*/  @P0 LDC R102, c[0x0][0x40c] ;  /* 0x00010300ff660b82 */ /* 0x000eb00000000800 */
[----:B------:R-:W3:Y:S01]  /*1200*/  @P0 LDC R100, c[0x0][0x40c] ;  /* 0x00010300ff640b82 */ /* 0x000ee20000000800 */
[----:B0-----:R-:W-:Y:S01]  /*1210*/  @P0 FMUL.FTZ R103, R103, R114 ;  /* 0x0000007267670220 */ /* 0x001fe20000410000 */
[----:B------:R-:W-:-:S06]  /*1220*/  @P0 SHF.L.U32 R114, R78, 0x10, RZ ;  /* 0x000000104e720819 */ /* 0x000fcc00000006ff */
[----:B------:R-:W0:Y:S01]  /*1230*/  @P0 LDC R99, c[0x0][0x40c] ;  /* 0x00010300ff630b82 */ /* 0x000e220000000800 */
[----:B-1----:R-:W-:Y:S01]  /*1240*/  @P0 FMUL.FTZ R101, R98, R101 ;  /* 0x0000006562650220 */ /* 0x002fe20000410000 */
[----:B------:R-:W-:Y:S01]  /*1250*/  MOV R98, R82 ;  /* 0x0000005200627202 */ /* 0x000fe20000000f00 */
[----:B------:R-:W-:Y:S02]  /*1260*/  @P0 FFMA.FTZ R98, R103, R46, R82 ;  /* 0x0000002e67620223 */ /* 0x000fe40000010052 */
[----:B------:R-:W-:Y:S01]  /*1270*/  @P0 FFMA.FTZ R96, R101, R44, R80 ;  /* 0x0000002c65600223 */ /* 0x000fe20000010050 */
[----:B------:R-:W-:Y:S02]  /*1280*/  @P0 PRMT R101, R77, 0x7632, R101 ;  /* 0x000076324d650816 */ /* 0x000fe40000000065 */
[----:B------:R-:W1:Y:S01]  /*1290*/  @P0 LDC R103, c[0x0][0x40c] ;  /* 0x00010300ff670b82 */ /* 0x000e620000000800 */
[----:B--2---:R-:W-:Y:S01]  /*12a0*/  @P0 FMUL.FTZ R102, R97, R102 ;  /* 0x0000006661660220 */ /* 0x004fe20000410000 */
[----:B------:R-:W-:-:S02]  /*12b0*/  @P0 SHF.L.U32 R101, R101, 0x10, RZ ;  /* 0x0000001065650819 */ /* 0x000fc400000006ff */
[----:B------:R-:W-:Y:S01]  /*12c0*/  MOV R97, R81 ;  /* 0x0000005100617202 */ /* 0x000fe20000000f00 */
[----:B------:R-:W-:-:S03]  /*12d0*/  @P0 FFMA.FTZ R97, R102, R45, R81 ;  /* 0x0000002d66610223 */ /* 0x000fc60000010051 */
[----:B------:R-:W2:Y:S01]  /*12e0*/  @P0 LDC R118, c[0x0][0x40c] ;  /* 0x00010300ff760b82 */ /* 0x000ea20000000800 */
[----:B---3--:R-:W-:Y:S01]  /*12f0*/  @P0 FMUL.FTZ R102, R101, R100 ;  /* 0x0000006465660220 */ /* 0x008fe20000410000 */
[----:B------:R-:W-:Y:S01]  /*1300*/  MOV R100, R84 ;  /* 0x0000005400647202 */ /* 0x000fe20000000f00 */
[----:B0-----:R-:W-:Y:S01]  /*1310*/  @P0 FMUL.FTZ R101, R114, R99 ;  /* 0x0000006372650220 */ /* 0x001fe20000410000 */
[----:B------:R-:W-:Y:S01]  /*1320*/  MOV R99, R83 ;  /* 0x0000005300637202 */ /* 0x000fe20000000f00 */
[----:B------:R-:W-:Y:S01]  /*1330*/  @P0 FFMA.FTZ R99, R102, R47, R83 ;  /* 0x0000002f66630223 */ /* 0x000fe20000010053 */
[----:B------:R-:W-:Y:S01]  /*1340*/  @P0 SHF.L.U32 R102, R79, 0x10, RZ ;  /* 0x000000104f660819 */ /* 0x000fe200000006ff */
[----:B------:R-:W-:Y:S01]  /*1350*/  @P0 FFMA.FTZ R100, R101, R48, R84 ;  /* 0x0000003065640223 */ /* 0x000fe20000010054 */
[----:B------:R-:W-:-:S03]  /*1360*/  @P0 PRMT R101, R78, 0x7632, R101 ;  /* 0x000076324e650816 */ /* 0x000fc60000000065 */
[----:B-1----:R-:W-:Y:S01]  /*1370*/  @P0 FMUL.FTZ R103, R102, R103 ;  /* 0x0000006766670220 */ /* 0x002fe20000410000 */
[----:B------:R-:W-:Y:S02]  /*1380*/  @P0 SHF.L.U32 R101, R101, 0x10, RZ ;  /* 0x0000001065650819 */ /* 0x000fe400000006ff */
[----:B------:R-:W-:Y:S01]  /*1390*/  MOV R102, R86 ;  /* 0x0000005600667202 */ /* 0x000fe20000000f00 */
[----:B------:R-:W-:Y:S01]  /*13a0*/  @P0 FFMA.FTZ R102, R103, R50, R86 ;  /* 0x0000003267660223 */ /* 0x000fe20000010056 */
[----:B------:R-:W-:Y:S01]  /*13b0*/  MOV R103, R87 ;  /* 0x0000005700677202 */ /* 0x000fe20000000f00 */
[----:B--2---:R-:W-:Y:S01]  /*13c0*/  @P0 FMUL.FTZ R114, R101, R118 ;  /* 0x0000007665720220 */ /* 0x004fe20000410000 */
[----:B------:R-:W-:-:S03]  /*13d0*/  MOV R101, R85 ;  /* 0x0000005500657202 */ /* 0x000fc60000000f00 */
[----:B------:R-:W-:Y:S01]  /*13e0*/  @P0 FFMA.FTZ R101, R114, R49, R85 ;  /* 0x0000003172650223 */ /* 0x000fe20000010055 */
[----:B------:R-:W-:Y:S06]  /*13f0*/  @!P0 BRA `(.L_x_8347) ;  /* 0x0000000000c48947 */ /* 0x000fec0003800000 */
[----:B------:R-:W-:-:S04]  /*1400*/  PRMT R103, R79, 0x7632, R103 ;  /* 0x000076324f677816 */ /* 0x000fc80000000067 */
[----:B------:R-:W-:-:S05]  /*1410*/  SHF.L.U32 R103, R103, 0x10, RZ ;  /* 0x0000001067677819 */ /* 0x000fca00000006ff */
[----:B------:R-:W-:-:S04]  /*1420*/  FMUL.FTZ R114, R103, UR23 ;  /* 0x0000001767727c20 */ /* 0x000fc80008410000 */
[----:B------:R-:W-:Y:S01]  /*1430*/  FFMA.FTZ R103, R114, R51, R87 ;  /* 0x0000003372677223 */ /* 0x000fe20000010057 */
[----:B------:R-:W-:Y:S06]  /*1440*/  BRA `(.L_x_8347) ;  /* 0x0000000000b07947 */ /* 0x000fec0003800000 */
.L_x_8346:
[----:B------:R-:W2:Y:S01]  /*1450*/  @UP2 LDCU UR5, c[0x0][0x40c] ;  /* 0x00008180ff0527ac */ /* 0x000ea20008000800 */
[----:B-1---5:R-:W-:Y:S02]  /*1460*/  @P1 SHF.L.U32 R99, R77, 0x10, RZ ;  /* 0x000000104d631819 */ /* 0x022fe400000006ff */
[----:B------:R-:W-:Y:S01]  /*1470*/  @P1 SHF.L.U32 R97, R76, 0x10, RZ ;  /* 0x000000104c611819 */ /* 0x000fe200000006ff */
[----:B------:R-:W1:Y:S01]  /*1480*/  @UP2 LDCU UR4, c[0x0][0x40c] ;  /* 0x00008180ff0427ac */ /* 0x000e620008000800 */
[----:B------:R-:W-:Y:S02]  /*1490*/  MOV R98, RZ ;  /* 0x000000ff00627202 */ /* 0x000fe40000000f00 */
[----:B------:R-:W-:Y:S01]  /*14a0*/  @P1 SHF.L.U32 R101, R79, 0x10, RZ ;  /* 0x000000104f651819 */ /* 0x000fe200000006ff */
[----:B------:R-:W3:Y:S01]  /*14b0*/  @UP2 LDCU UR7, c[0x0][0x40c] ;  /* 0x00008180ff0727ac */ /* 0x000ee20008000800 */
[----:B------:R-:W-:Y:S02]  /*14c0*/  MOV R96, RZ ;  /* 0x000000ff00607202 */ /* 0x000fe40000000f00 */
[----:B------:R-:W-:Y:S01]  /*14d0*/  MOV R100, RZ ;  /* 0x000000ff00647202 */ /* 0x000fe20000000f00 */
[----:B------:R-:W4:Y:S01]  /*14e0*/  @UP2 LDCU UR24, c[0x0][0x40c] ;  /* 0x00008180ff1827ac */ /* 0x000f220008000800 */
[----:B------:R-:W-:-:S02]  /*14f0*/  MOV R102, RZ ;  /* 0x000000ff00667202 */ /* 0x000fc40000000f00 */
[----:B------:R-:W-:Y:S01]  /*1500*/  @P1 PRMT R103, R79, 0x7632, R103 ;  /* 0x000076324f671816 */ /* 0x000fe20000000067 */
[----:B--2---:R-:W-:Y:S01]  /*1510*/  @P1 FMUL.FTZ R99, R99, UR5 ;  /* 0x0000000563631c20 */ /* 0x004fe20008410000 */
[----:B------:R-:W2:Y:S02]  /*1520*/  @UP2 LDCU UR5, c[0x0][0x40c] ;  /* 0x00008180ff0527ac */ /* 0x000ea40008000800 */
[----:B------:R-:W-:Y:S01]  /*1530*/  @P1 SHF.L.U32 R103, R103, 0x10, RZ ;  /* 0x0000001067671819 */ /* 0x000fe200000006ff */
[----:B-1----:R-:W-:Y:S01]  /*1540*/  @P1 FMUL.FTZ R97, R97, UR4 ;  /* 0x0000000461611c20 */ /* 0x002fe20008410000 */
[----:B------:R-:W0:Y:S01]  /*1550*/  @UP2 LDCU UR4, c[0x0][0x40c] ;  /* 0x00008180ff0427ac */ /* 0x000e220008000800 */
[----:B------:R-:W-:Y:S01]  /*1560*/  @P1 FMUL.FTZ R98, R99, R46 ;  /* 0x0000002e63621220 */ /* 0x000fe20000410000 */
[----:B------:R-:W-:Y:S01]  /*1570*/  @P1 SHF.L.U32 R99, R78, 0x10, RZ ;  /* 0x000000104e631819 */ /* 0x000fe200000006ff */
[----:B------:R-:W-:Y:S01]  /*1580*/  @P1 FMUL.FTZ R96, R97, R44 ;  /* 0x0000002c61601220 */ /* 0x000fe20000410000 */
[----:B------:R-:W-:-:S03]  /*1590*/  @P1 PRMT R97, R76, 0x7632, R97 ;  /* 0x000076324c611816 */ /* 0x000fc60000000061 */
[----:B---3--:R-:W-:Y:S01]  /*15a0*/  @P1 FMUL.FTZ R99, R99, UR7 ;  /* 0x0000000763631c20 */ /* 0x008fe20008410000 */
[----:B----4-:R-:W-:Y:S01]  /*15b0*/  @P1 FMUL.FTZ R101, R101, UR24 ;  /* 0x0000001865651c20 */ /* 0x010fe20008410000 */
[----:B------:R-:W1:Y:S02]  /*15c0*/  @UP2 LDCU UR7, c[0x0][0x40c] ;  /* 0x00008180ff0727ac */ /* 0x000e640008000800 */
[----:B------:R-:W-:Y:S01]  /*15d0*/  @P1 FMUL.FTZ R100, R99, R48 ;  /* 0x0000003063641220 */ /* 0x000fe20000410000 */
[----:B------:R-:W-:Y:S01]  /*15e0*/  @P1 SHF.L.U32 R99, R97, 0x10, RZ ;  /* 0x0000001061631819 */ /* 0x000fe200000006ff */
[----:B------:R-:W-:Y:S01]  /*15f0*/  @P1 FMUL.FTZ R102, R101, R50 ;  /* 0x0000003265661220 */ /* 0x000fe20000410000 */
[----:B------:R-:W-:Y:S02]  /*1600*/  @P1 PRMT R101, R77, 0x7632, R101 ;  /* 0x000076324d651816 */ /* 0x000fe40000000065 */
[----:B------:R-:W-:Y:S01]  /*1610*/  MOV R97, RZ ;  /* 0x000000ff00617202 */ /* 0x000fe20000000f00 */
[----:B0-----:R-:W-:Y:S01]  /*1620*/  @P1 FMUL.FTZ R114, R99, UR4 ;  /* 0x0000000463721c20 */ /* 0x001fe20008410000 */
[----:B------:R-:W-:Y:S01]  /*1630*/  @P1 SHF.L.U32 R101, R101, 0x10, RZ ;  /* 0x0000001065651819 */ /* 0x000fe200000006ff */
[----:B------:R-:W0:Y:S01]  /*1640*/  @UP2 LDCU UR4, c[0x0][0x40c] ;  /* 0x00008180ff0427ac */ /* 0x000e220008000800 */
[----:B------:R-:W-:Y:S01]  /*1650*/  MOV R99, RZ ;  /* 0x000000ff00637202 */ /* 0x000fe20000000f00 */
[----:B------:R-:W-:-:S02]  /*1660*/  @P1 FMUL.FTZ R97, R114, R45 ;  /* 0x0000002d72611220 */ /* 0x000fc40000410000 */
[----:B--2---:R-:W-:Y:S01]  /*1670*/  @P1 FMUL.FTZ R114, R101, UR5 ;  /* 0x0000000565721c20 */ /* 0x004fe20008410000 */
[----:B------:R-:W-:-:S03]  /*1680*/  @P1 PRMT R101, R78, 0x7632, R101 ;  /* 0x000076324e651816 */ /* 0x000fc60000000065 */
[----:B------:R-:W-:Y:S01]  /*1690*/  @P1 FMUL.FTZ R99, R114, R47 ;  /* 0x0000002f72631220 */ /* 0x000fe20000410000 */
[----:B------:R-:W-:-:S05]  /*16a0*/  @P1 SHF.L.U32 R101, R101, 0x10, RZ ;  /* 0x0000001065651819 */ /* 0x000fca00000006ff */
[----:B-1----:R-:W-:Y:S01]  /*16b0*/  @P1 FMUL.FTZ R114, R101, UR7 ;  /* 0x0000000765721c20 */ /* 0x002fe20008410000 */
[----:B------:R-:W-:-:S03]  /*16c0*/  MOV R101, RZ ;  /* 0x000000ff00657202 */ /* 0x000fc60000000f00 */
[----:B------:R-:W-:Y:S01]  /*16d0*/  @P1 FMUL.FTZ R101, R114, R49 ;  /* 0x0000003172651220 */ /* 0x000fe20000410000 */
[----:B0-----:R-:W-:Y:S01]  /*16e0*/  @P1 FMUL.FTZ R114, R103, UR4 ;  /* 0x0000000467721c20 */ /* 0x001fe20008410000 */
[----:B------:R-:W-:-:S03]  /*16f0*/  MOV R103, RZ ;  /* 0x000000ff00677202 */ /* 0x000fc60000000f00 */
[----:B------:R-:W-:-:S07]  /*1700*/  @P1 FMUL.FTZ R103, R114, R51 ;  /* 0x0000003372671220 */ /* 0x000fce0000410000 */
.L_x_8347:
[----:B------:R-:W0:Y:S01]  /*1710*/  LDC.64 R114, c[0x0][0x3a8] ;  /* 0x0000ea00ff727b82 */ /* 0x000e220000000a00 */
[----:B------:R-:W-:Y:S01]  /*1720*/  IADD3 R113, PT, PT, R113, 0x100, RZ ;  /* 0x0000010071717810 */ /* 0x000fe20007ffe0ff */
[C---:B0-----:R-:W-:Y:S01]  /*1730*/  IMAD.WIDE.U32 R114, R112.reuse, 0x20, R114 ;  /* 0x0000002070727825 */ /* 0x041fe200078e0072 */
[----:B------:R-:W-:-:S04]  /*1740*/  IADD3 R112, PT, PT, R112, 0x100, RZ ;  /* 0x0000010070707810 */ /* 0x000fc80007ffe0ff */
[----:B------:R1:W-:Y:S04]  /*1750*/  STG.E.128 desc[UR12][R114.64], R96 ;  /* 0x0000006072007986 */ /* 0x0003e8000c101d0c */
[----:B------:R1:W-:Y:S02]  /*1760*/  STG.E.128 desc[UR12][R114.64+0x10], R100 ;  /* 0x0000106472007986 */ /* 0x0003e4000c101d0c */
.L_x_8345:
[----:B------:R-:W-:Y:S05]  /*1770*/  BSYNC.RECONVERGENT B0 ;  /* 0x0000000000007941 */ /* 0x000fea0003800200 */
.L_x_8344:
        /* <DEDUP_REMOVED lines=15> */
[----:B------:R-:W3:Y:S01]  /*1870*/  @P0 LDC R111, c[0x0][0x40c] ;  /* 0x00010300ff6f0b82 */ /* 0x000ee20000000800 */
[----:B-----5:R-:W-:Y:S02]  /*1880*/  @P0 SHF.L.U32 R110, R77, 0x10, RZ ;  /* 0x000000104d6e0819 */ /* 0x020fe400000006ff */
[C---:B--2---:R-:W-:Y:S02]  /*1890*/  @P0 SHF.L.U32 R106, R76.reuse, 0x10, RZ ;  /* 0x000000104c6a0819 */ /* 0x044fe400000006ff */
[----:B------:R-:W-:Y:S02]  /*18a0*/  @P0 PRMT R104, R76, 0x7632, R104 ;  /* 0x000076324c680816 */ /* 0x000fe40000000068 */
[----:B------:R-:W-:Y:S01]  /*18b0*/  @P0 SHF.L.U32 R113, R79, 0x10, RZ ;  /* 0x000000104f710819 */ /* 0x000fe200000006ff */
[----:B------:R-:W2:Y:S01]  /*18c0*/  @P0 LDC R107, c[0x0][0x40c] ;  /* 0x00010300ff6b0b82 */ /* 0x000ea20000000800 */
[----:B------:R-:W-:Y:S02]  /*18d0*/  @P0 SHF.L.U32 R105, R104, 0x10, RZ ;  /* 0x0000001068690819 */ /* 0x000fe400000006ff */
[----:B------:R-:W-:-:S05]  /*18e0*/  MOV R104, R80 ;  /* 0x0000005000687202 */ /* 0x000fca0000000f00 */
[----:B------:R-:W4:Y:S08]  /*18f0*/  @P0 LDC R108, c[0x0][0x40c] ;  /* 0x00010300ff6c0b82 */ /* 0x000f300000000800 */
[----:B01----:R-:W0:Y:S01]  /*1900*/  @P0 LDC R114, c[0x0][0x40c] ;  /* 0x00010300ff720b82 */ /* 0x003e220000000800 */
[----:B---3--:R-:W-:-:S07]  /*1910*/  @P0 FMUL.FTZ R111, R110, R111 ;  /* 0x0000006f6e6f0220 */ /* 0x008fce0000410000 */
[----:B------:R-:W1:Y:S01]  /*1920*/  @P0 LDC R118, c[0x0][0x40c] ;  /* 0x00010300ff760b82 */ /* 0x000e620000000800 */
[----:B--2---:R-:W-:Y:S01]  /*1930*/  @P0 FMUL.FTZ R109, R106, R107 ;  /* 0x0000006b6a6d0220 */ /* 0x004fe20000410000 */
[----:B------:R-:W-:-:S03]  /*1940*/  @P0 PRMT R107, R77, 0x7632, R107 ;  /* 0x000076324d6b0816 */ /* 0x000fc6000000006b */
[----:B------:R-:W-:Y:S01]  /*1950*/  @P0 FFMA.FTZ R104, R109, R68, R80 ;  /* 0x000000446d680223 */ /* 0x000fe20000010050 */
[----:B------:R-:W-:Y:S02]  /*1960*/  @P0 SHF.L.U32 R107, R107, 0x10, RZ ;  /* 0x000000106b6b0819 */ /* 0x000fe400000006ff */
[----:B------:R-:W2:Y:S01]  /*1970*/  @P0 LDC R110, c[0x0][0x40c] ;  /* 0x00010300ff6e0b82 */ /* 0x000ea20000000800 */
[----:B----4-:R-:W-:Y:S01]  /*1980*/  @P0 FMUL.FTZ R106, R105, R108 ;  /* 0x0000006c696a0220 */ /* 0x010fe20000410000 */
[----:B------:R-:W-:Y:S02]  /*1990*/  @P0 SHF.L.U32 R109, R78, 0x10, RZ ;  /* 0x000000104e6d0819 */ /* 0x000fe400000006ff */
[----:B------:R-:W-:Y:S01]  /*19a0*/  MOV R105, R81 ;  /* 0x0000005100697202 */ /* 0x000fe20000000f00 */
[----:B------:R-:W-:Y:S01]  /*19b0*/  @P0 FFMA.FTZ R105, R106, R69, R81 ;  /* 0x000000456a690223 */ /* 0x000fe20000010051 */
[----:B------:R-:W-:Y:S01]  /*19c0*/  MOV R106, R82 ;  /* 0x00000052006a7202 */ /* 0x000fe20000000f00 */
[----:B------:R-:W-:Y:S01]  /*19d0*/  @P0 FFMA.FTZ R106, R111, R70, R82 ;  /* 0x000000466f6a0223 */ /* 0x000fe20000010052 */
[----:B------:R-:W3:Y:S01]  /*19e0*/  @P0 LDC R120, c[0x0][0x40c] ;  /* 0x00010300ff780b82 */ /* 0x000ee20000000800 */
[----:B0-----:R-:W-:Y:S01]  /*19f0*/  @P0 FMUL.FTZ R108, R107, R114 ;  /* 0x000000726b6c0220 */ /* 0x001fe20000410000 */
[----:B------:R-:W-:-:S03]  /*1a00*/  MOV R107, R83 ;  /* 0x00000053006b7202 */ /* 0x000fc60000000f00 */
[----:B------:R-:W-:Y:S01]  /*1a10*/  @P0 FFMA.FTZ R107, R108, R71, R83 ;  /* 0x000000476c6b0223 */ /* 0x000fe20000010053 */
[----:B------:R-:W-:Y:S01]  /*1a20*/  @P0 PRMT R108, R78, 0x7632, R108 ;  /* 0x000076324e6c0816 */ /* 0x000fe2000000006c */
[----:B-1----:R-:W-:-:S03]  /*1a30*/  @P0 FMUL.FTZ R111, R109, R118 ;  /* 0x000000766d6f0220 */ /* 0x002fc60000410000 */
[----:B------:R-:W-:Y:S02]  /*1a40*/  @P0 SHF.L.U32 R109, R108, 0x10, RZ ;  /* 0x000000106c6d0819 */ /* 0x000fe400000006ff */
[----:B------:R-:W-:Y:S01]  /*1a50*/  MOV R108, R84 ;  /* 0x00000054006c7202 */ /* 0x000fe20000000f00 */
[----:B------:R-:W-:Y:S01]  /*1a60*/  @P0 FFMA.FTZ R108, R111, R72, R84 ;  /* 0x000000486f6c0223 */ /* 0x000fe20000010054 */
[----:B------:R-:W-:Y:S01]  /*1a70*/  MOV R111, R87 ;  /* 0x00000057006f7202 */ /* 0x000fe20000000f00 */
[----:B--2---:R-:W-:Y:S01]  /*1a80*/  @P0 FMUL.FTZ R114, R109, R110 ;  /* 0x0000006e6d720220 */ /* 0x004fe20000410000 */
[----:B------:R-:W-:Y:S02]  /*1a90*/  MOV R109, R85 ;  /* 0x00000055006d7202 */ /* 0x000fe40000000f00 */
[----:B------:R-:W-:Y:S01]  /*1aa0*/  MOV R110, R86 ;  /* 0x00000056006e7202 */ /* 0x000fe20000000f00 */
[----:B------:R-:W-:Y:S01]  /*1ab0*/  @P0 FFMA.FTZ R109, R114, R73, R85 ;  /* 0x00000049726d0223 */ /* 0x000fe20000010055 */
[----:B---3--:R-:W-:-:S04]  /*1ac0*/  @P0 FMUL.FTZ R113, R113, R120 ;  /* 0x0000007871710220 */ /* 0x008fc80000410000 */
[----:B------:R-:W-:Y:S01]  /*1ad0*/  @P0 FFMA.FTZ R110, R113, R74, R86 ;  /* 0x0000004a716e0223 */ /* 0x000fe20000010056 */
[----:B------:R-:W-:Y:S06]  /*1ae0*/  @!P0 BRA `(.L_x_8351) ;  /* 0x0000000000c48947 */ /* 0x000fec0003800000 */
[----:B------:R-:W-:-:S04]  /*1af0*/  PRMT R111, R79, 0x7632, R111 ;  /* 0x000076324f6f7816 */ /* 0x000fc8000000006f */
[----:B------:R-:W-:-:S05]  /*1b00*/  SHF.L.U32 R111, R111, 0x10, RZ ;  /* 0x000000106f6f7819 */ /* 0x000fca00000006ff */
[----:B------:R-:W-:-:S04]  /*1b10*/  FMUL.FTZ R114, R111, UR23 ;  /* 0x000000176f727c20 */ /* 0x000fc80008410000 */
[----:B------:R-:W-:Y:S01]  /*1b20*/  FFMA.FTZ R111, R114, R75, R87 ;  /* 0x0000004b726f7223 */ /* 0x000fe20000010057 */
[----:B------:R-:W-:Y:S06]  /*1b30*/  BRA `(.L_x_8351) ;  /* 0x0000000000b07947 */ /* 0x000fec0003800000 */
.L_x_8350:
[----:B------:R-:W3:Y:S01]  /*1b40*/  @UP2 LDCU UR4, c[0x0][0x40c] ;  /* 0x00008180ff0427ac */ /* 0x000ee20008000800 */
[----:B--2--5:R-:W-:Y:S01]  /*1b50*/  @P1 SHF.L.U32 R105, R76, 0x10, RZ ;  /* 0x000000104c691819 */ /* 0x024fe200000006ff */
[----:B------:R-:W-:Y:S01]  /*1b60*/  HFMA2 R104, -RZ, RZ, 0, 0 ;  /* 0x00000000ff687431 */ /* 0x000fe200000001ff */
[----:B------:R-:W-:Y:S01]  /*1b70*/  @P1 SHF.L.U32 R107, R77, 0x10, RZ ;  /* 0x000000104d6b1819 */ /* 0x000fe200000006ff */
[----:B------:R-:W2:Y:S01]  /*1b80*/  @UP2 LDCU UR7, c[0x0][0x40c] ;  /* 0x00008180ff0727ac */ /* 0x000ea20008000800 */
[----:B------:R-:W-:Y:S01]  /*1b90*/  @P1 SHF.L.U32 R109, R78, 0x10, RZ ;  /* 0x000000104e6d1819 */ /* 0x000fe200000006ff */
[----:B------:R-:W-:Y:S01]  /*1ba0*/  HFMA2 R108, -RZ, RZ, 0, 0 ;  /* 0x00000000ff6c7431 */ /* 0x000fe200000001ff */
[----:B------:R-:W-:Y:S01]  /*1bb0*/  MOV R106, RZ ;  /* 0x000000ff006a7202 */ /* 0x000fe20000000f00 */
[----:B------:R-:W4:Y:S01]  /*1bc0*/  @UP2 LDCU UR24, c[0x0][0x40c] ;  /* 0x00008180ff1827ac */ /* 0x000f220008000800 */
[C---:B------:R-:W-:Y:S02]  /*1bd0*/  @P1 SHF.L.U32 R111, R79.reuse, 0x10, RZ ;  /* 0x000000104f6f1819 */ /* 0x040fe400000006ff */
[----:B------:R-:W-:Y:S01]  /*1be0*/  @P1 PRMT R113, R79, 0x7632, R113 ;  /* 0x000076324f711816 */ /* 0x000fe20000000071 */
[----:B------:R-:W0:Y:S01]  /*1bf0*/  @UP2 LDCU UR5, c[0x0][0x40c] ;  /* 0x00008180ff0527ac */ /* 0x000e220008000800 */
[----:B------:R-:W-:-:S02]  /*1c00*/  MOV R110, RZ ;  /* 0x000000ff006e7202 */ /* 0x000fc40000000f00 */
[----:B------:R-:W-:Y:S01]  /*1c10*/  @P1 SHF.L.U32 R113, R113, 0x10, RZ ;  /* 0x0000001071711819 */ /* 0x000fe200000006ff */
[----:B------:R-:W0:Y:S01]  /*1c20*/  @UP2 LDCU UR25, c[0x0][0x40c] ;  /* 0x00008180ff1927ac */ /* 0x000e220008000800 */
[----:B---3--:R-:W-:Y:S01]  /*1c30*/  @P1 FMUL.FTZ R105, R105, UR4 ;  /* 0x0000000469691c20 */ /* 0x008fe20008410000 */
[----:B------:R-:W3:Y:S01]  /*1c40*/  @UP2 LDCU UR4, c[0x0][0x40c] ;  /* 0x00008180ff0427ac */ /* 0x000ee20008000800 */
[----:B--2---:R-:W-:Y:S02]  /*1c50*/  @P1 FMUL.FTZ R107, R107, UR7 ;  /* 0x000000076b6b1c20 */ /* 0x004fe40008410000 */
[----:B------:R-:W-:Y:S01]  /*1c60*/  @P1 FMUL.FTZ R104, R105, R68 ;  /* 0x0000004469681220 */ /* 0x000fe20000410000 */
[----:B------:R-:W-:Y:S01]  /*1c70*/  @P1 PRMT R105, R76, 0x7632, R105 ;  /* 0x000076324c691816 */ /* 0x000fe20000000069 */
[----:B------:R-:W2:Y:S01]  /*1c80*/  @UP2 LDCU UR7, c[0x0][0x40c] ;  /* 0x00008180ff0727ac */ /* 0x000ea20008000800 */
[----:B----4-:R-:W-:Y:S01]  /*1c90*/  @P1 FMUL.FTZ R109, R109, UR24 ;  /* 0x000000186d6d1c20 */ /* 0x010fe20008410000 */
[----:B------:R-:W-:Y:S01]  /*1ca0*/  @P1 FMUL.FTZ R106, R107, R70 ;  /* 0x000000466b6a1220 */ /* 0x000fe20000410000 */
[----:B------:R-:W-:Y:S01]  /*1cb0*/  @P1 SHF.L.U32 R107, R105, 0x10, RZ ;  /* 0x00000010696b1819 */ /* 0x000fe200000006ff */
[----:B------:R-:W4:Y:S01]  /*1cc0*/  @UP2 LDCU UR24, c[0x0][0x40c] ;  /* 0x00008180ff1827ac */ /* 0x000f220008000800 */
[----:B------:R-:W-:Y:S01]  /*1cd0*/  @P1 FMUL.FTZ R108, R109, R72 ;  /* 0x000000486d6c1220 */ /* 0x000fe20000410000 */
[----:B------:R-:W-:Y:S01]  /*1ce0*/  @P1 PRMT R109, R77, 0x7632, R109 ;  /* 0x000076324d6d1816 */ /* 0x000fe2000000006d */
[----:B------:R-:W-:-:S02]  /*1cf0*/  HFMA2 R105, -RZ, RZ, 0, 0 ;  /* 0x00000000ff697431 */ /* 0x000fc400000001ff */
[----:B01----:R-:W-:Y:S01]  /*1d00*/  @P1 FMUL.FTZ R114, R107, UR5 ;  /* 0x000000056b721c20 */ /* 0x003fe20008410000 */
[----:B------:R-:W-:Y:S01]  /*1d10*/  @P1 FMUL.FTZ R111, R111, UR25 ;  /* 0x000000196f6f1c20 */ /* 0x000fe20008410000 */
[----:B------:R-:W-:Y:S02]  /*1d20*/  @P1 SHF.L.U32 R109, R109, 0x10, RZ ;  /* 0x000000106d6d1819 */ /* 0x000fe400000006ff */
[----:B------:R-:W-:Y:S01]  /*1d30*/  @P1 PRMT R107, R78, 0x7632, R107 ;  /* 0x000076324e6b1816 */ /* 0x000fe2000000006b */
[----:B------:R-:W-:Y:S01]  /*1d40*/  @P1 FMUL.FTZ R110, R111, R74 ;  /* 0x0000004a6f6e1220 */ /* 0x000fe20000410000 */
[----:B------:R-:W-:Y:S01]  /*1d50*/  @P1 FMUL.FTZ R105, R114, R69 ;  /* 0x0000004572691220 */ /* 0x000fe20000410000 */
[----:B---3--:R-:W-:Y:S01]  /*1d60*/  @P1 FMUL.FTZ R114, R109, UR4 ;  /* 0x000000046d721c20 */ /* 0x008fe20008410000 */
[----:B------:R-:W-:Y:S01]  /*1d70*/  @P1 SHF.L.U32 R111, R107, 0x10, RZ ;  /* 0x000000106b6f1819 */ /* 0x000fe200000006ff */
[----:B------:R-:W-:Y:S01]  /*1d80*/  HFMA2 R109, -RZ, RZ, 0, 0 ;  /* 0x00000000ff6d7431 */ /* 0x000fe200000001ff */
[----:B------:R-:W-:Y:S01]  /*1d90*/  MOV R107, RZ ;  /* 0x000000ff006b7202 */ /* 0x000fe20000000f00 */
[----:B------:R-:W-:-:S02]  /*1da0*/  @P1 FMUL.FTZ R107, R114, R71 ;  /* 0x00000047726b1220 */ /* 0x000fc40000410000 */
[----:B--2---:R-:W-:Y:S01]  /*1db0*/  @P1 FMUL.FTZ R114, R111, UR7 ;  /* 0x000000076f721c20 */ /* 0x004fe20008410000 */
[----:B----4-:R-:W-:Y:S01]  /*1dc0*/  @P1 FMUL.FTZ R118, R113, UR24 ;  /* 0x0000001871761c20 */ /* 0x010fe20008410000 */
[----:B------:R-:W-:Y:S02]  /*1dd0*/  MOV R111, RZ ;  /* 0x000000ff006f7202 */ /* 0x000fe40000000f00 */
[----:B------:R-:W-:Y:S01]  /*1de0*/  @P1 FMUL.FTZ R109, R114, R73 ;  /* 0x00000049726d1220 */ /* 0x000fe20000410000 */
[----:B------:R-:W-:-:S07]  /*1df0*/  @P1 FMUL.FTZ R111, R118, R75 ;  /* 0x0000004b766f1220 */ /* 0x000fce0000410000 */
.L_x_8351:
[----:B------:R-:W0:Y:S02]  /*1e00*/  LDC.64 R114, c[0x0][0x3a8] ;  /* 0x0000ea00ff727b82 */ /* 0x000e240000000a00 */
[----:B0-----:R-:W-:-:S05]  /*1e10*/  IMAD.WIDE.U32 R112, R112, 0x20, R114 ;  /* 0x0000002070707825 */ /* 0x001fca00078e0072 */
[----:B------:R2:W-:Y:S04]  /*1e20*/  STG.E.128 desc[UR12][R112.64], R104 ;  /* 0x0000006870007986 */ /* 0x0005e8000c101d0c */
[----:B------:R2:W-:Y:S02]  /*1e30*/  STG.E.128 desc[UR12][R112.64+0x10], R108 ;  /* 0x0000106c70007986 */ /* 0x0005e4000c101d0c */
.L_x_8349:
[----:B------:R-:W-:Y:S05]  /*1e40*/  BSYNC.RECONVERGENT B0 ;  /* 0x0000000000007941 */ /* 0x000fea0003800200 */
.L_x_8348:
[----:B--2---:R-:W-:Y:S01]  /*1e50*/  FADD.FTZ R112, RZ, R88 ;  /* 0x00000058ff707221 */ /* 0x004fe20000010000 */
        /* <DEDUP_REMOVED lines=107> */
.L_x_8353:
[----:B------:R-:W-:Y:S05]  /*2510*/  BSYNC.RECONVERGENT B0 ;  /* 0x0000000000007941 */ /* 0x000fea0003800200 */
.L_x_8352:
        /* <DEDUP_REMOVED lines=13> */
.L_x_8355:
[----:B------:R-:W-:Y:S05]  /*25f0*/  BSYNC.RECONVERGENT B0 ;  /* 0x0000000000007941 */ /* 0x000fea0003800200 */
.L_x_8354:
[----:B------:R-:W1:Y:S01]  /*2600*/  SHFL.DOWN PT, R118, R119, 0x4, 0x1f ;  /* 0x08801f0077767f89 */ /* 0x000e6200000e0000 */
[-C--:B------:R-:W-:Y:S01]  /*2610*/  I2FP.F32.S32 R123, R119.reuse ;  /* 0x00000077007b7245 */ /* 0x080fe20000201400 */
[----:B------:R-:W-:Y:S01]  /*2620*/  UISETP.GE.AND UP0, UPT, UR6, 0x1, UPT ;  /* 0x000000010600788c */ /* 0x000fe2000bf06270 */
[----:B------:R-:W-:Y:S01]  /*2630*/  ISETP.NE.AND P0, PT, R116, RZ, PT ;  /* 0x000000ff7400720c */ /* 0x000fe20003f05270 */
[----:B0-----:R-:W0:Y:S01]  /*2640*/  SHFL.DOWN PT, R121, R112, 0x4, 0x1f ;  /* 0x08801f0070797f89 */ /* 0x001e2200000e0000 */
[----:B------:R-:W-:Y:S02]  /*2650*/  ISETP.NE.AND P1, PT, RZ, UR19, PT ;  /* 0x00000013ff007c0c */ /* 0x000fe4000bf25270 */
[----:B-1----:R-:W-:Y:S02]  /*2660*/  IADD3 R115, PT, PT, R118, R119, RZ ;  /* 0x0000007776737210 */ /* 0x002fe40007ffe0ff */
[----:B------:R-:W-:Y:S02]  /*2670*/  I2FP.F32.S32 R118, R118 ;  /* 0x0000007600767245 */ /* 0x000fe40000201400 */
[----:B------:R-:W-:Y:S01]  /*2680*/  I2FP.F32.S32 R114, R115 ;  /* 0x0000007300727245 */ /* 0x000fe20000201400 */
[----:B0-----:R-:W-:-:S02]  /*2690*/  FADD.FTZ R120, -R121, R112 ;  /* 0x0000007079787221 */ /* 0x001fc40000010100 */
[----:B------:R-:W-:Y:S01]  /*26a0*/  FMUL.FTZ R122, R121, R118 ;  /* 0x00000076797a7220 */ /* 0x000fe20000410000 */
[----:B------:R-:W0:Y:S01]  /*26b0*/  MUFU.RCP R117, R114 ;  /* 0x0000007200757308 */ /* 0x000e220000001000 */
[----:B------:R-:W-:Y:S02]  /*26c0*/  FMUL.FTZ R120, R120, R120 ;  /* 0x0000007878787220 */ /* 0x000fe40000410000 */
[----:B------:R-:W-:Y:S02]  /*26d0*/  FFMA.FTZ R122, R123, R112, R122 ;  /* 0x000000707b7a7223 */ /* 0x000fe4000001007a */
[----:B------:R-:W-:Y:S01]  /*26e0*/  FMUL.FTZ R121, R120, R123 ;  /* 0x0000007b78797220 */ /* 0x000fe20000410000 */
[----:B------:R-:W1:Y:S03]  /*26f0*/  SHFL.DOWN PT, R112, R113, 0x4, 0x1f ;  /* 0x08801f0071707f89 */ /* 0x000e6600000e0000 */
[----:B------:R-:W-:-:S02]  /*2700*/  FMUL.FTZ R121, R121, R118 ;  /* 0x0000007679797220 */ /* 0x000fc40000410000 */
[----:B------:R-:W2:Y:S01]  /*2710*/  SHFL.DOWN PT, R118, R115, 0x2, 0x1f ;  /* 0x08401f0073767f89 */ /* 0x000ea200000e0000 */
[----:B0-----:R-:W-:-:S05]  /*2720*/  FMUL.FTZ R119, R117, R122 ;  /* 0x0000007a75777220 */ /* 0x001fca0000410000 */
[----:B------:R-:W0:Y:S01]  /*2730*/  SHFL.DOWN PT, R120, R119, 0x2, 0x1f ;  /* 0x08401f0077787f89 */ /* 0x000e2200000e0000 */
[----:B-1----:R-:W-:-:S04]  /*2740*/  FADD.FTZ R112, R112, R113 ;  /* 0x0000007170707221 */ /* 0x002fc80000010000 */
[----:B------:R-:W-:Y:S01]  /*2750*/  FFMA.FTZ R117, R117, R121, R112 ;  /* 0x0000007975757223 */ /* 0x000fe20000010070 */
[-C--:B--2---:R-:W-:Y:S02]  /*2760*/  I2FP.F32.S32 R112, R118.reuse ;  /* 0x0000007600707245 */ /* 0x084fe40000201400 */
[----:B------:R-:W-:Y:S02]  /*2770*/  IADD3 R118, PT, PT, R115, R118, RZ ;  /* 0x0000007673767210 */ /* 0x000fe40007ffe0ff */
[----:B------:R-:W1:Y:S02]  /*2780*/  SHFL.DOWN PT, R122, R117, 0x2, 0x1f ;  /* 0x08401f00757a7f89 */ /* 0x000e6400000e0000 */
[----:B------:R-:W-:Y:S02]  /*2790*/  I2FP.F32.S32 R113, R118 ;  /* 0x0000007600717245 */ /* 0x000fe40000201400 */
[----:B------:R-:W2:Y:S01]  /*27a0*/  SHFL.DOWN PT, R115, R118, 0x1, 0x1f ;  /* 0x08201f0076737f89 */ /* 0x000ea200000e0000 */
[----:B0-----:R-:W-:Y:S01]  /*27b0*/  FMUL.FTZ R123, R120, R112 ;  /* 0x00000070787b7220 */ /* 0x001fe20000410000 */
[----:B------:R-:W-:-:S02]  /*27c0*/  FADD.FTZ R121, R119, -R120 ;  /* 0x8000007877797221 */ /* 0x000fc40000010000 */
[----:B------:R-:W0:Y:S01]  /*27d0*/  MUFU.RCP R120, R113 ;  /* 0x0000007100787308 */ /* 0x000e220000001000 */
[----:B------:R-:W-:Y:S01]  /*27e0*/  FFMA.FTZ R123, R114, R119, R123 ;  /* 0x00000077727b7223 */ /* 0x000fe2000001007b */
[----:B------:R-:W-:-:S04]  /*27f0*/  FMUL.FTZ R121, R121, R121 ;  /* 0x0000007979797220 */ /* 0x000fc80000410000 */
[----:B------:R-:W-:-:S04]  /*2800*/  FMUL.FTZ R121, R114, R121 ;  /* 0x0000007972797220 */ /* 0x000fc80000410000 */
[----:B------:R-:W-:Y:S01]  /*2810*/  FMUL.FTZ R112, R121, R112 ;  /* 0x0000007079707220 */ /* 0x000fe20000410000 */
[----:B-1----:R-:W-:Y:S01]  /*2820*/  FADD.FTZ R121, R117, R122 ;  /* 0x0000007a75797221 */ /* 0x002fe20000010000 */
[----:B0-----:R-:W-:-:S03]  /*2830*/  FMUL.FTZ R114, R120, R123 ;  /* 0x0000007b78727220 */ /* 0x001fc60000410000 */
[----:B------:R-:W-:Y:S01]  /*2840*/  FFMA.FTZ R120, R120, R112, R121 ;  /* 0x0000007078787223 */ /* 0x000fe20000010079 */
[-C--:B--2---:R-:W-:Y:S02]  /*2850*/  IADD3 R112, PT, PT, R118, R115.reuse, RZ ;  /* 0x0000007376707210 */ /* 0x084fe40007ffe0ff */
[----:B------:R-:W-:Y:S01]  /*2860*/  I2FP.F32.S32 R117, R115 ;  /* 0x0000007300757245 */ /* 0x000fe20000201400 */
[----:B------:R-:W0:Y:S01]  /*2870*/  SHFL.DOWN PT, R119, R114, 0x1, 0x1f ;  /* 0x08201f0072777f89 */ /* 0x000e2200000e0000 */
[----:B------:R-:W-:Y:S02]  /*2880*/  I2FP.F32.S32 R112, R112 ;  /* 0x0000007000707245 */ /* 0x000fe40000201400 */
[----:B------:R-:W-:Y:S01]  /*2890*/  MOV R123, UR18 ;  /* 0x00000012007b7c02 */ /* 0x000fe20008000f00 */
[----:B------:R-:W1:Y:S03]  /*28a0*/  SHFL.DOWN PT, R121, R120, 0x1, 0x1f ;  /* 0x08201f0078797f89 */ /* 0x000e6600000e0000 */
[----:B------:R-:W2:Y:S01]  /*28b0*/  MUFU.RCP R112, R112 ;  /* 0x0000007000707308 */ /* 0x000ea20000001000 */
[----:B0-----:R-:W-:Y:S01]  /*28c0*/  FADD.FTZ R115, R114, -R119 ;  /* 0x8000007772737221 */ /* 0x001fe20000010000 */
[----:B------:R-:W-:-:S03]  /*28d0*/  FMUL.FTZ R122, R119, R117 ;  /* 0x00000075777a7220 */ /* 0x000fc60000410000 */
[----:B------:R-:W-:Y:S01]  /*28e0*/  FMUL.FTZ R118, R115, R115 ;  /* 0x0000007373767220 */ /* 0x000fe20000410000 */
[----:B-1----:R-:W-:-:S03]  /*28f0*/  FADD.FTZ R121, R120, R121 ;  /* 0x0000007978797221 */ /* 0x002fc60000010000 */
[C---:B------:R-:W-:Y:S01]  /*2900*/  FMUL.FTZ R118, R113.reuse, R118 ;  /* 0x0000007671767220 */ /* 0x040fe20000410000 */
[----:B------:R-:W-:Y:S02]  /*2910*/  FFMA.FTZ R113, R113, R114, R122 ;  /* 0x0000007271717223 */ /* 0x000fe4000001007a */
[----:B------:R-:W0:Y:S01]  /*2920*/  @!P0 LDC.64 R114, c[0x0][0x3c0] ;  /* 0x0000f000ff728b82 */ /* 0x000e220000000a00 */
[----:B------:R-:W-:Y:S01]  /*2930*/  FMUL.FTZ R118, R118, R117 ;  /* 0x0000007576767220 */ /* 0x000fe20000410000 */
[----:B--2---:R-:W-:-:S03]  /*2940*/  FMUL.FTZ R119, R112, R113 ;  /* 0x0000007170777220 */ /* 0x004fc60000410000 */
[----:B------:R-:W-:Y:S01]  /*2950*/  FFMA.FTZ R118, R112, R118, R121 ;  /* 0x0000007670767223 */ /* 0x000fe20000010079 */
[----:B------:R-:W-:Y:S02]  /*2960*/  MOV R121, UR18 ;  /* 0x0000001200797c02 */ /* 0x000fe40008000f00 */
[----:B------:R-:W1:Y:S01]  /*2970*/  SHFL.IDX PT, R119, R119, RZ, 0x1f ;  /* 0x00001fff77777589 */ /* 0x000e6200000e0000 */
[----:B------:R-:W2:Y:S03]  /*2980*/  LDC R117, c[0x0][0x448] ;  /* 0x00011200ff757b82 */ /* 0x000ea60000000800 */
[----:B------:R-:W2:Y:S01]  /*2990*/  SHFL.IDX PT, R118, R118, RZ, 0x1f ;  /* 0x00001fff76767589 */ /* 0x000ea200000e0000 */
[----:B0-----:R-:W-:-:S04]  /*29a0*/  @!P0 IMAD.WIDE R114, R121, 0x4, R114 ;  /* 0x0000000479728825 */ /* 0x001fc800078e0272 */
[----:B-1----:R-:W-:Y:S01]  /*29b0*/  FMUL.FTZ R112, R119, R119 ;  /* 0x0000007777707220 */ /* 0x002fe20000410000 */
[----:B------:R0:W-:Y:S01]  /*29c0*/  @!P0 STG.E desc[UR12][R114.64], R119 ;  /* 0x0000007772008986 */ /* 0x0001e2000c10190c */
[----:B--2---:R-:W-:-:S03]  /*29d0*/  FFMA.FTZ R117, R118, UR20, R117 ;  /* 0x0000001476757c23 */ /* 0x004fc60008010075 */
[----:B------:R-:W-:Y:S02]  /*29e0*/  FSEL R120, R112, RZ, P1 ;  /* 0x000000ff70787208 */ /* 0x000fe40000800000 */
[----:B------:R-:W1:Y:S03]  /*29f0*/  @!P0 LDC.64 R112, c[0x0][0x3c8] ;  /* 0x0000f200ff708b82 */ /* 0x000e660000000a00 */
        /* <DEDUP_REMOVED lines=24> */
[----:B------:R-:W-:Y:S01]  /*2b80*/  FADD.FTZ R114, R90, -R120 ;  /* 0x800000785a727221 */ /* 0x000fe20000010000 */
[----:B------:R-:W0:Y:S01]  /*2b90*/  LDC.64 R118, c[0x0][0x428] ;  /* 0x00010a00ff767b82 */ /* 0x000e220000000a00 */
[----:B------:R-:W-:Y:S01]  /*2ba0*/  FFMA.FTZ R115, R115, R8, R16 ;  /* 0x0000000873737223 */ /* 0x000fe20000010010 */
[----:B------:R-:W-:Y:S01]  /*2bb0*/  FFMA.FTZ R122, R122, R9, R17 ;  /* 0x000000097a7a7223 */ /* 0x000fe20000010011 */
[----:B------:R-:W-:Y:S01]  /*2bc0*/  F2FP.BF16.F32.PACK_AB R112, R113, R112 ;  /* 0x000000707170723e */ /* 0x000fe200000010ff */
[----:B------:R-:W-:Y:S01]  /*2bd0*/  FMUL.FTZ R113, R117, R114 ;  /* 0x0000007275717220 */ /* 0x000fe20000410000 */
[--C-:B------:R-:W-:Y:S01]  /*2be0*/  FADD.FTZ R114, R91, -R120.reuse ;  /* 0x800000785b727221 */ /* 0x100fe20000010000 */
[----:B------:R-:W-:-:S02]  /*2bf0*/  FADD.FTZ R124, R95, -R120 ;  /* 0x800000785f7c7221 */ /* 0x000fc40000010000 */
[----:B------:R-:W-:Y:S01]  /*2c00*/  FFMA.FTZ R113, R113, R6, R14 ;  /* 0x0000000671717223 */ /* 0x000fe2000001000e */
[C---:B------:R-:W-:Y:S01]  /*2c10*/  FMUL.FTZ R114, R117.reuse, R114 ;  /* 0x0000007275727220 */ /* 0x040fe20000410000 */
[----:B------:R-:W-:-:S03]  /*2c20*/  FMUL.FTZ R124, R117, R124 ;  /* 0x0000007c757c7220 */ /* 0x000fc60000410000 */
[----:B------:R-:W-:Y:S01]  /*2c30*/  FFMA.FTZ R114, R114, R7, R15 ;  /* 0x0000000772727223 */ /* 0x000fe2000001000f */
[----:B------:R-:W-:-:S04]  /*2c40*/  FFMA.FTZ R124, R124, R11, R19 ;  /* 0x0000000b7c7c7223 */ /* 0x000fc80000010013 */
[----:B------:R-:W-:Y:S02]  /*2c50*/  F2FP.BF16.F32.PACK_AB R113, R114, R113 ;  /* 0x000000717271723e */ /* 0x000fe400000010ff */
[----:B------:R-:W-:Y:S01]  /*2c60*/  F2FP.BF16.F32.PACK_AB R114, R122, R115 ;  /* 0x000000737a72723e */ /* 0x000fe200000010ff */
[----:B------:R-:W-:Y:S01]  /*2c70*/  FADD.FTZ R122, R94, -R120 ;  /* 0x800000785e7a7221 */ /* 0x000fe20000010000 */
[----:B0-----:R-:W-:-:S04]  /*2c80*/  IMAD.WIDE.U32 R118, R116, 0x10, R118 ;  /* 0x0000001074767825 */ /* 0x001fc800078e0076 */
[----:B------:R-:W-:Y:S01]  /*2c90*/  FMUL.FTZ R115, R117, R122 ;  /* 0x0000007a75737220 */ /* 0x000fe20000410000 */
[----:B------:R-:W-:-:S03]  /*2ca0*/  IADD3 R116, PT, PT, R116, 0x100, RZ ;  /* 0x0000010074747810 */ /* 0x000fc60007ffe0ff */
[----:B------:R-:W-:-:S05]  /*2cb0*/  FFMA.FTZ R115, R115, R10, R18 ;  /* 0x0000000a73737223 */ /* 0x000fca0000010012 */
[----:B------:R-:W-:-:S05]  /*2cc0*/  F2FP.BF16.F32.PACK_AB R115, R124, R115 ;  /* 0x000000737c73723e */ /* 0x000fca00000010ff */
[----:B------:R0:W-:Y:S02]  /*2cd0*/  STG.E.128 desc[UR12][R118.64], R112 ;  /* 0x0000007076007986 */ /* 0x0001e4000c101d0c */
.L_x_8358:
[----:B------:R-:W-:Y:S05]  /*2ce0*/  BSYNC.RECONVERGENT B0 ;  /* 0x0000000000007941 */ /* 0x000fea0003800200 */
.L_x_8357:
        /* <DEDUP_REMOVED lines=34> */
.L_x_8360:
[----:B------:R-:W-:Y:S05]  /*2f10*/  BSYNC.RECONVERGENT B0 ;  /* 0x0000000000007941 */ /* 0x000fea0003800200 */
.L_x_8359:
[----:B------:R-:W-:Y:S04]  /*2f20*/  BSSY.RECONVERGENT B0, `(.L_x_8356) ;  /* 0x0000021000007945 */ /* 0x000fe80003800200 */
[----:B------:R-:W-:Y:S05]  /*2f30*/  @!P4 BRA `(.L_x_8361) ;  /* 0x00000000007cc947 */ /* 0x000fea0003800000 */
[--C-:B01----:R-:W-:Y:S01]  /*2f40*/  FADD.FTZ R119, R111, -R120.reuse ;  /* 0x800000786f777221 */ /* 0x103fe20000010000 */
[--C-:B------:R-:W-:Y:S01]  /*2f50*/  FADD.FTZ R113, R110, -R120.reuse ;  /* 0x800000786e717221 */ /* 0x100fe20000010000 */
[--C-:B------:R-:W-:Y:S01]  /*2f60*/  FADD.FTZ R112, R104, -R120.reuse ;  /* 0x8000007868707221 */ /* 0x100fe20000010000 */
[--C-:B------:R-:W-:Y:S01]  /*2f70*/  FADD.FTZ R124, R105, -R120.reuse ;  /* 0x80000078697c7221 */ /* 0x100fe20000010000 */
[--C-:B------:R-:W-:Y:S01]  /*2f80*/  FADD.FTZ R118, R108, -R120.reuse ;  /* 0x800000786c767221 */ /* 0x100fe20000010000 */
[C---:B------:R-:W-:Y:S01]  /*2f90*/  FMUL.FTZ R119, R117.reuse, R119 ;  /* 0x0000007775777220 */ /* 0x040fe20000410000 */
[C---:B------:R-:W-:Y:S01]  /*2fa0*/  FMUL.FTZ R115, R117.reuse, R113 ;  /* 0x0000007175737220 */ /* 0x040fe20000410000 */
[C---:B------:R-:W-:Y:S01]  /*2fb0*/  FMUL.FTZ R113, R117.reuse, R112 ;  /* 0x0000007075717220 */ /* 0x040fe20000410000 */
[----:B------:R-:W-:Y:S01]  /*2fc0*/  FMUL.FTZ R112, R117, R124 ;  /* 0x0000007c75707220 */ /* 0x000fe20000410000 */
[----:B-----5:R-:W-:Y:S01]  /*2fd0*/  FFMA.FTZ R124, R119, R59, R67 ;  /* 0x0000003b777c7223 */ /* 0x020fe20000010043 */
[----:B------:R-:W-:Y:S01]  /*2fe0*/  FMUL.FTZ R123, R117, R118 ;  /* 0x00000076757b7220 */ /* 0x000fe20000410000 */
[--C-:B------:R-:W-:Y:S01]  /*2ff0*/  FADD.FTZ R122, R106, -R120.reuse ;  /* 0x800000786a7a7221 */ /* 0x100fe20000010000 */
[----:B------:R-:W0:Y:S01]  /*3000*/  LDC.64 R118, c[0x0][0x428] ;  /* 0x00010a00ff767b82 */ /* 0x000e220000000a00 */
[--C-:B------:R-:W-:Y:S01]  /*3010*/  FADD.FTZ R114, R107, -R120.reuse ;  /* 0x800000786b727221 */ /* 0x100fe20000010000 */
[----:B------:R-:W-:Y:S01]  /*3020*/  FADD.FTZ R120, R109, -R120 ;  /* 0x800000786d787221 */ /* 0x000fe20000010000 */
        /* <DEDUP_REMOVED lines=14> */
[----:B0-----:R-:W-:-:S05]  /*3110*/  IMAD.WIDE.U32 R118, R116, 0x10, R118 ;  /* 0x0000001074767825 */ /* 0x001fca00078e0076 */
[----:B------:R2:W-:Y:S02]  /*3120*/  STG.E.128 desc[UR12][R118.64], R112 ;  /* 0x0000007076007986 */ /* 0x0005e4000c101d0c */
.L_x_8361:
[----:B------:R-:W-:Y:S05]  /*3130*/  BSYNC.RECONVERGENT B0 ;  /* 0x0000000000007941 */ /* 0x000fea0003800200 */
.L_x_8356:
[----:B------:R-:W-:Y:S02]  /*3140*/  UIADD3 UR18, UPT, UPT, UR18, UR16, URZ ;  /* 0x0000001012127290 */ /* 0x000fe4000fffe0ff */
[----:B------:R-:W-:Y:S02]  /*3150*/  UPLOP3.LUT UP1, UPT, UPT, UPT, UP1, 0x40, 0x4 ;  /* 0x000000000004789c */ /* 0x000fe40003f2e810 */
[----:B------:R-:W-:-:S09]  /*3160*/  UISETP.GE.AND UP0, UPT, UR18, UR17, UPT ;  /* 0x000000111200728c */ /* 0x000fd2000bf06270 */
[----:B------:R-:W-:Y:S05]  /*3170*/  BRA.U !UP0, `(.L_x_8362) ;  /* 0xffffffd508a47547 */ /* 0x000fea000b83ffff */
[----:B------:R-:W-:Y:S05]  /*3180*/  EXIT ;  /* 0x000000000000794d */ /* 0x000fea0003800000 */
.L_x_8363:
        /* <DEDUP_REMOVED lines=15> */
.L_x_20973:


//--------------------- .text._ZN10layer_norm13ln_fwd_kernelINS_13Kernel_traitsIf13__nv_bfloat16fS2_fjLj6144ELj1ELj1ELj8ELj16ENS_18Kernel_traits_baseILj6144EfS2_fS2_fjLj256EEEEELb0ELb1ELb1ELb1EEEvNS_9FwdParamsE --------------------------
	.section	.text._ZN10layer_norm13ln_fwd_kernelINS_13Kernel_traitsIf13__nv_bfloat16fS2_fjLj6144ELj1ELj1ELj8ELj16ENS_18Kernel_traits_baseILj6144EfS2_fS2_fjLj256EEEEELb0ELb1ELb1ELb1EEEvNS_9FwdParamsE,"ax",@progbits
	.align	128
        .global         _ZN10layer_norm13ln_fwd_kernelINS_13Kernel_traitsIf13__nv_bfloat16fS2_fjLj6144ELj1ELj1ELj8ELj16ENS_18Kernel_traits_baseILj6144EfS2_fS2_fjLj256EEEEELb0ELb1ELb1ELb1EEEvNS_9FwdParamsE
        .type           _ZN10layer_norm13ln_fwd_kernelINS_13Kernel_traitsIf13__nv_bfloat16fS2_fjLj6144ELj1ELj1ELj8ELj16ENS_18Kernel_traits_baseILj6144EfS2_fS2_fjLj256EEEEELb0ELb1ELb1ELb1EEEvNS_9FwdParamsE,@function
        .size           _ZN10layer_norm13ln_fwd_kernelINS_13Kernel_traitsIf13__nv_bfloat16fS2_fjLj6144ELj1ELj1ELj8ELj16ENS_18Kernel_traits_baseILj6144EfS2_fS2_fjLj256EEEEELb0ELb1ELb1ELb1EEEvNS_9FwdParamsE,(.L_x_20974 - _ZN10layer_norm13ln_fwd_kernelINS_13Kernel_traitsIf13__nv_bfloat16fS2_fjLj6144ELj1ELj1ELj8ELj16ENS_18Kernel_traits_baseILj6144EfS2_fS2_fjLj256EEEEELb0ELb1ELb1ELb1EEEvNS_9FwdParamsE)
        .other          _ZN10layer_norm13ln_fwd_kernelINS_13Kernel_traitsIf13__nv_bfloat16fS2_fjLj6144ELj1ELj1ELj8ELj16ENS_18Kernel_traits_baseILj6144EfS2_fS2_fjLj256EEEEELb0ELb1ELb1ELb1EEEvNS_9FwdParamsE,@"STO_CUDA_ENTRY STV_DEFAULT"
_ZN10layer_norm13ln_fwd_kernelINS_13Kernel_traitsIf13__nv_bfloat16fS2_fjLj6144ELj1ELj1ELj8ELj16ENS_18Kernel_traits_baseILj6144EfS2_fS2_fjLj256EEEEELb0ELb1ELb1ELb1EEEvNS_9FwdParamsE:
.text._ZN10layer_norm13ln_fwd_kernelINS_13Kernel_traitsIf13__nv_bfloat16fS2_fjLj6144ELj1ELj1ELj8ELj16ENS_18Kernel_traits_baseILj6144EfS2_fS2_fjLj256EEEEELb0ELb1ELb1ELb1EEEvNS_9FwdParamsE:
        /* <DEDUP_REMOVED lines=33> */
.L_x_8364:
[----:B------:R-:W1:Y:S08]  /*0210*/  LDC.64 R4, c[0x0][0x3d0] ;  /* 0x0000f400ff047b82 */ /* 0x000e700000000a00 */
[----:B------:R-:W0:Y:S01]  /*0220*/  LDC.64 R6, c[0x0][0x3e8] ;  /* 0x0000fa00ff067b82 */ /* 0x000e220000000a00 */
        /* <DEDUP_REMOVED lines=9> */
[----:B------:R-:W-:Y:S01]  /*02c0*/  CS2R R32, SRZ ;  /* 0x0000000000207805 */ /* 0x000fe2000001ff00 */
[----:B-1----:R-:W-:-:S05]  /*02d0*/  IMAD.WIDE.U32 R28, R2, 0x20, R4 ;  /* 0x00000020021c7825 */ /* 0x002fca00078e0004 */
[----:B------:R-:W5:Y:S01]  /*02e0*/  LDG.E.128 R8, desc[UR12][R28.64+0x10] ;  /* 0x0000100c1c087981 */ /* 0x000f62000c1e1d00 */
[----:B0-----:R-:W-:-:S03]  /*02f0*/  IMAD.WIDE.U32 R30, R2, 0x20, R6 ;  /* 0x00000020021e7825 */ /* 0x001fc600078e0006 */
[----:B------:R-:W5:Y:S04]  /*0300*/  LDG.E.128 R12, desc[UR12][R28.64+0x2000] ;  /* 0x0020000c1c0c7981 */ /* 0x000f68000c1e1d00 */
[----:B------:R-:W5:Y:S04]  /*0310*/  LDG.E.128 R4, desc[UR12][R28.64] ;  /* 0x0000000c1c047981 */ /* 0x000f68000c1e1d00 */
[----:B------:R-:W5:Y:S04]  /*0320*/  LDG.E.128 R16, desc[UR12][R28.64+0x2010] ;  /* 0x0020100c1c107981 */ /* 0x000f68000c1e1d00 */
[----:B------:R-:W5:Y:S04]  /*0330*/  LDG.E.128 R20, desc[UR12][R28.64+0x4000] ;  /* 0x0040000c1c147981 */ /* 0x000f68000c1e1d00 */
[----:B------:R0:W5:Y:S04]  /*0340*/  LDG.E.128 R24, desc[UR12][R28.64+0x4010] ;  /* 0x0040100c1c187981 */ /* 0x000168000c1e1d00 */
[----:B------:R-:W5:Y:S04]  /*0350*/  LDG.E.128 R52, desc[UR12][R30.64] ;  /* 0x0000000c1e347981 */ /* 0x000f68000c1e1d00 */
[----:B------:R-:W5:Y:S01]  /*0360*/  LDG.E.128 R56, desc[UR12][R30.64+0x10] ;  /* 0x0000100c1e387981 */ /* 0x000f62000c1e1d00 */
[----:B0-----:R-:W-:-:S03]  /*0370*/  CS2R R28, SRZ ;  /* 0x00000000001c7805 */ /* 0x001fc6000001ff00 */
[----:B------:R-:W5:Y:S04]  /*0380*/  LDG.E.128 R60, desc[UR12][R30.64+0x2000] ;  /* 0x0020000c1e3c7981 */ /* 0x000f68000c1e1d00 */
[----:B------:R-:W5:Y:S04]  /*0390*/  LDG.E.128 R64, desc[UR12][R30.64+0x2010] ;  /* 0x0020100c1e407981 */ /* 0x000f68000c1e1d00 */
[----:B------:R-:W5:Y:S04]  /*03a0*/  LDG.E.128 R68, desc[UR12][R30.64+0x4000] ;  /* 0x0040000c1e447981 */ /* 0x000f68000c1e1d00 */
[----:B------:R0:W5:Y:S02]  /*03b0*/  LDG.E.128 R72, desc[UR12][R30.64+0x4010] ;  /* 0x0040100c1e487981 */ /* 0x000164000c1e1d00 */
[----:B0-----:R-:W-:-:S07]  /*03c0*/  CS2R R30, SRZ ;  /* 0x00000000001e7805 */ /* 0x001fce000001ff00 */
.L_x_8365:
[----:B------:R-:W0:Y:S02]  /*03d0*/  LDCU UR4, c[0x0][0x384] ;  /* 0x00007080ff0477ac */ /* 0x000e240008000800 */
[----:B0-----:R-:W-:-:S06]  /*03e0*/  UISETP.GE.AND UP0, UPT, UR7, UR4, UPT ;  /* 0x000000040700728c */ /* 0x001fcc000bf06270 */
[----:B------:R-:W-:-:S13]  /*03f0*/  PLOP3.LUT P0, PT, PT, PT, UP0, 0x80, 0x8 ;  /* 0x000000000008781c */ /* 0x000fda0003f0f008 */
[----:B------:R-:W-:Y:S05]  /*0400*/  @P0 EXIT ;  /* 0x000000000000094d */ /* 0x000fea0003800000 */
[----:B------:R-:W0:Y:S01]  /*0410*/  LDCU UR26, c[0x0][0x40c] ;  /* 0x00008180ff1a77ac */ /* 0x000e220008000800 */
[----:B------:R-:W2:Y:S01]  /*0420*/  LDCU UR20, c[0x0][0x388] ;  /* 0x00007100ff1477ac */ /* 0x000ea20008000800 */
[----:B------:R-:W3:Y:S01]  /*0430*/  LDCU.U8 UR21, c[0x0][0x410] ;  /* 0x00008200ff1577ac */ /* 0x000ee20008000000 */
[----:B------:R-:W4:Y:S01]  /*0440*/  LDCU UR24, c[0x0][0x400] ;  /* 0x00008000ff1877ac */ /* 0x000f220008000800 */
[----:B------:R-:W0:Y:S01]  /*0450*/  LDCU.128 UR8, c[0x0][0x3f0] ;  /* 0x00007e00ff0877ac */ /* 0x000e220008000c00 */
[----:B------:R-:W0:Y:S01]  /*0460*/  LDCU.64 UR14, c[0x0][0x3a0] ;  /* 0x00007400ff0e77ac */ /* 0x000e220008000a00 */
[----:B------:R-:W0:Y:S01]  /*0470*/  LDCU.64 UR16, c[0x0][0x380] ;  /* 0x00007000ff1077ac */ /* 0x000e220008000a00 */
[----:B------:R-:W-:-:S11]  /*0480*/  UPLOP3.LUT UP0, UPT, UPT, UPT, UPT, 0x40, 0x4 ;  /* 0x000000000004789c */ /* 0x000fd60003f0e870 */
.L_x_8377:
[----:B0-----:R-:W-:-:S06]  /*0490*/  UIMAD.WIDE UR4, UR7, 0x4, UR8 ;  /* 0x00000004070478a5 */ /* 0x001fcc000f8e0208 */
[----:B------:R-:W-:Y:S02]  /*04a0*/  MOV R88, UR4 ;  /* 0x0000000400587c02 */ /* 0x000fe40008000f00 */
[----:B------:R-:W-:-:S05]  /*04b0*/  MOV R89, UR5 ;  /* 0x0000000500597c02 */ /* 0x000fca0008000f00 */
[----:B--2---:R0:W2:Y:S01]  /*04c0*/  LDG.E R88, desc[UR12][R88.64] ;  /* 0x0000000c58587981 */ /* 0x0040a2000c1e1900 */
[----:B------:R-:W-:Y:S01]  /*04d0*/  HFMA2 R0, -RZ, RZ, 0, 0 ;  /* 0x00000000ff007431 */ /* 0x000fe200000001ff */
[----:B------:R-:W-:Y:S01]  /*04e0*/  UIMAD.WIDE UR18, UR7, 0x4, UR10 ;  /* 0x00000004071278a5 */ /* 0x000fe2000f8e020a */
[----:B------:R-:W-:-:S05]  /*04f0*/  MOV R91, 0x10 ;  /* 0x00000010005b7802 */ /* 0x000fca0000000f00 */
        /* <DEDUP_REMOVED lines=14> */
[----:B-1----:R-:W3:Y:S01]  /*05e0*/  @P1 LDG.E.128 R76, desc[UR12][R90.64] ;  /* 0x0000000c5a4c1981 */ /* 0x002ee2000c1e1d00 */
        /* <DEDUP_REMOVED lines=18> */
[----:B------:R-:W0:Y:S01]  /*0710*/  @P2 LDC R96, c[0x0][0x40c] ;  /* 0x00010300ff602b82 */ /* 0x000e220000000800 */
[----:B------:R-:W-:Y:S02]  /*0720*/  @P2 SHF.L.U32 R93, R93, 0x10, RZ ;  /* 0x000000105d5d2819 */ /* 0x000fe400000006ff */
[----:B------:R-:W-:Y:S02]  /*0730*/  @P2 SHF.L.U32 R94, R76, 0x10, RZ ;  /* 0x000000104c5e2819 */ /* 0x000fe400000006ff */
[----:B------:R-:W-:Y:S02]  /*0740*/  @P2 SHF.L.U32 R89, R89, 0x10, RZ ;  /* 0x0000001059592819 */ /* 0x000fe400000006ff */
[----:B------:R-:W-:Y:S01]  /*0750*/  @P2 SHF.L.U32 R95, R77, 0x10, RZ ;  /* 0x000000104d5f2819 */ /* 0x000fe200000006ff */
[----:B------:R-:W1:Y:S01]  /*0760*/  @P2 LDC R97, c[0x0][0x40c] ;  /* 0x00010300ff612b82 */ /* 0x000e620000000800 */
[----:B------:R-:W-:-:S07]  /*0770*/  @P2 SHF.L.U32 R92, R92, 0x10, RZ ;  /* 0x000000105c5c2819 */ /* 0x000fce00000006ff */
[----:B------:R-:W4:Y:S08]  /*0780*/  @P2 LDC R102, c[0x0][0x40c] ;  /* 0x00010300ff662b82 */ /* 0x000f300000000800 */
[----:B------:R-:W4:Y:S01]  /*0790*/  @P2 LDC R98, c[0x0][0x40c] ;  /* 0x00010300ff622b82 */ /* 0x000f220000000800 */
[----:B0-----:R-:W-:Y:S01]  /*07a0*/  @P2 FMUL.FTZ R90, R93, R96 ;  /* 0x000000605d5a2220 */ /* 0x001fe20000410000 */
[----:B------:R-:W-:-:S02]  /*07b0*/  @P2 SHF.L.U32 R93, R78, 0x10, RZ ;  /* 0x000000104e5d2819 */ /* 0x000fc400000006ff */
[----:B------:R-:W-:-:S04]  /*07c0*/  @P2 SHF.L.U32 R96, R79, 0x10, RZ ;  /* 0x000000104f602819 */ /* 0x000fc800000006ff */
[----:B------:R-:W0:Y:S01]  /*07d0*/  @P2 LDC R99, c[0x0][0x40c] ;  /* 0x00010300ff632b82 */ /* 0x000e220000000800 */
[----:B-1----:R-:W-:-:S07]  /*07e0*/  @P2 FMUL.FTZ R91, R94, R97 ;  /* 0x000000615e5b2220 */ /* 0x002fce0000410000 */
[----:B------:R-:W1:Y:S01]  /*07f0*/  @P2 LDC R100, c[0x0][0x40c] ;  /* 0x00010300ff642b82 */ /* 0x000e620000000800 */
[----:B----4-:R-:W-:-:S07]  /*0800*/  @P2 FMUL.FTZ R94, R89, R102 ;  /* 0x00000066595e2220 */ /* 0x010fce0000410000 */
[----:B------:R-:W4:Y:S01]  /*0810*/  @P2 LDC R101, c[0x0][0x40c] ;  /* 0x00010300ff652b82 */ /* 0x000f220000000800 */
[----:B------:R-:W-:Y:S01]  /*0820*/  @P2 FMUL.FTZ R95, R95, R98 ;  /* 0x000000625f5f2220 */ /* 0x000fe20000410000 */
[----:B0-----:R-:W-:Y:S01]  /*0830*/  @P2 FMUL.FTZ R92, R92, R99 ;  /* 0x000000635c5c2220 */ /* 0x001fe20000410000 */
[----:B-1----:R-:W-:Y:S01]  /*0840*/  @P2 FMUL.FTZ R93, R93, R100 ;  /* 0x000000645d5d2220 */ /* 0x002fe20000410000 */
[----:B----4-:R-:W-:Y:S01]  /*0850*/  @P2 FMUL.FTZ R89, R96, R101 ;  /* 0x0000006560592220 */ /* 0x010fe20000410000 */
[----:B--2---:R-:W-:Y:S01]  /*0860*/  @!P2 MOV R108, R80 ;  /* 0x00000050006ca202 */ /* 0x004fe20000000f00 */
[----:B-----5:R-:W-:Y:S01]  /*0870*/  @P2 FFMA.FTZ R108, R91, R52, R80 ;  /* 0x000000345b6c2223 */ /* 0x020fe20000010050 */
[----:B------:R-:W-:Y:S01]  /*0880*/  MOV R109, R81 ;  /* 0x00000051006d7202 */ /* 0x000fe20000000f00 */
[----:B------:R-:W-:Y:S01]  /*0890*/  @P2 FFMA.FTZ R109, R90, R53, R81 ;  /* 0x000000355a6d2223 */ /* 0x000fe20000010051 */
[----:B------:R-:W-:Y:S01]  /*08a0*/  MOV R110, R82 ;  /* 0x00000052006e7202 */ /* 0x000fe20000000f00 */
[----:B------:R-:W-:Y:S01]  /*08b0*/  @P2 FFMA.FTZ R110, R95, R54, R82 ;  /* 0x000000365f6e2223 */ /* 0x000fe20000010052 */
[----:B------:R-:W-:Y:S01]  /*08c0*/  MOV R111, R83 ;  /* 0x00000053006f7202 */ /* 0x000fe20000000f00 */
[----:B------:R-:W-:Y:S01]  /*08d0*/  @P2 FFMA.FTZ R111, R92, R55, R83 ;  /* 0x000000375c6f2223 */ /* 0x000fe20000010053 */
        /* <DEDUP_REMOVED lines=8> */
[----:B------:R-:W-:-:S05]  /*0960*/  SHF.L.U32 R88, R88, 0x10, RZ ;  /* 0x0000001058587819 */ /* 0x000fca00000006ff */
[----:B------:R-:W-:-:S04]  /*0970*/  FMUL.FTZ R88, R88, UR26 ;  /* 0x0000001a58587c20 */ /* 0x000fc80008410000 */
[----:B------:R-:W-:Y:S01]  /*0980*/  FFMA.FTZ R107, R88, R59, R87 ;  /* 0x0000003b586b7223 */ /* 0x000fe20000010057 */
[----:B------:R-:W-:Y:S06]  /*0990*/  BRA `(.L_x_8367) ;  /* 0x0000000000907947 */ /* 0x000fec0003800000 */
.L_x_8366:
[----:B------:R-:W0:Y:S01]  /*09a0*/  @UP1 LDCU UR4, c[0x0][0x40c] ;  /* 0x00008180ff0417ac */ /* 0x000e220008000800 */
[----:B------:R-:W-:Y:S02]  /*09b0*/  @P1 SHF.L.U32 R90, R76, 0x10, RZ ;  /* 0x000000104c5a1819 */ /* 0x000fe400000006ff */
[----:B------:R-:W-:Y:S02]  /*09c0*/  CS2R R108, SRZ ;  /* 0x00000000006c7805 */ /* 0x000fe4000001ff00 */
[----:B------:R-:W-:Y:S01]  /*09d0*/  @P1 SHF.L.U32 R93, R93, 0x10, RZ ;  /* 0x000000105d5d1819 */ /* 0x000fe200000006ff */
[----:B------:R-:W1:Y:S01]  /*09e0*/  @UP1 LDCU UR5, c[0x0][0x40c] ;  /* 0x00008180ff0517ac */ /* 0x000e620008000800 */
[----:B------:R-:W-:Y:S02]  /*09f0*/  @P1 SHF.L.U32 R94, R92, 0x10, RZ ;  /* 0x000000105c5e1819 */ /* 0x000fe400000006ff */
[----:B------:R-:W-:Y:S02]  /*0a00*/  CS2R R110, SRZ ;  /* 0x00000000006e7805 */ /* 0x000fe4000001ff00 */
[----:B------:R-:W-:Y:S01]  /*0a10*/  @P1 SHF.L.U32 R92, R77, 0x10, RZ ;  /* 0x000000104d5c1819 */ /* 0x000fe200000006ff */
[----:B------:R-:W2:Y:S01]  /*0a20*/  @UP1 LDCU UR18, c[0x0][0x40c] ;  /* 0x00008180ff1217ac */ /* 0x000ea20008000800 */
[----:B------:R-:W-:-:S02]  /*0a30*/  CS2R R104, SRZ ;  /* 0x0000000000687805 */ /* 0x000fc4000001ff00 */
[----:B------:R-:W-:Y:S01]  /*0a40*/  CS2R R106, SRZ ;  /* 0x00000000006a7805 */ /* 0x000fe2000001ff00 */
[----:B------:R-:W3:Y:S01]  /*0a50*/  @UP1 LDCU UR19, c[0x0][0x40c] ;  /* 0x00008180ff1317ac */ /* 0x000ee20008000800 */
[----:B------:R-:W4:Y:S01]  /*0a60*/  @UP1 LDCU UR22, c[0x0][0x40c] ;  /* 0x00008180ff1617ac */ /* 0x000f220008000800 */
[----:B0-----:R-:W-:Y:S01]  /*0a70*/  @P1 FMUL.FTZ R91, R90, UR4 ;  /* 0x000000045a5b1c20 */ /* 0x001fe20008410000 */
[----:B------:R-:W0:Y:S01]  /*0a80*/  @UP1 LDCU UR23, c[0x0][0x40c] ;  /* 0x00008180ff1717ac */ /* 0x000e220008000800 */
[----:B-1----:R-:W-:Y:S02]  /*0a90*/  @P1 FMUL.FTZ R90, R93, UR5 ;  /* 0x000000055d5a1c20 */ /* 0x002fe40008410000 */
[----:B-----5:R-:W-:Y:S01]  /*0aa0*/  @P1 FMUL.FTZ R108, R91, R52 ;  /* 0x000000345b6c1220 */ /* 0x020fe20000410000 */
[----:B------:R-:W1:Y:S01]  /*0ab0*/  @UP1 LDCU UR27, c[0x0][0x40c] ;  /* 0x00008180ff1b17ac */ /* 0x000e620008000800 */
[----:B------:R-:W-:Y:S01]  /*0ac0*/  @P1 SHF.L.U32 R91, R79, 0x10, RZ ;  /* 0x000000104f5b1819 */ /* 0x000fe200000006ff */
[----:B--2---:R-:W-:Y:S01]  /*0ad0*/  @P1 FMUL.FTZ R93, R92, UR18 ;  /* 0x000000125c5d1c20 */ /* 0x004fe20008410000 */
[----:B------:R-:W-:Y:S01]  /*0ae0*/  @P1 FMUL.FTZ R109, R90, R53 ;  /* 0x000000355a6d1220 */ /* 0x000fe20000410000 */
[----:B------:R-:W2:Y:S01]  /*0af0*/  @UP1 LDCU UR28, c[0x0][0x40c] ;  /* 0x00008180ff1c17ac */ /* 0x000ea20008000800 */
[----:B------:R-:W-:Y:S01]  /*0b00*/  @P1 SHF.L.U32 R92, R88, 0x10, RZ ;  /* 0x00000010585c1819 */ /* 0x000fe200000006ff */
[----:B---3--:R-:W-:Y:S01]  /*0b10*/  @P1 FMUL.FTZ R94, R94, UR19 ;  /* 0x000000135e5e1c20 */ /* 0x008fe20008410000 */
[----:B------:R-:W-:Y:S01]  /*0b20*/  @P1 SHF.L.U32 R90, R89, 0x10, RZ ;  /* 0x00000010595a1819 */ /* 0x000fe200000006ff */
[----:B------:R-:W-:Y:S01]  /*0b30*/  @P1 FMUL.FTZ R110, R93, R54 ;  /* 0x000000365d6e1220 */ /* 0x000fe20000410000 */
[----:B------:R-:W-:Y:S01]  /*0b40*/  @P1 SHF.L.U32 R88, R78, 0x10, RZ ;  /* 0x000000104e581819 */ /* 0x000fe200000006ff */
[----:B------:R-:W-:-:S04]  /*0b50*/  @P1 FMUL.FTZ R111, R94, R55 ;  /* 0x000000375e6f1220 */ /* 0x000fc80000410000 */
[----:B----4-:R-:W-:Y:S01]  /*0b60*/  @P1 FMUL.FTZ R89, R88, UR22 ;  /* 0x0000001658591c20 */ /* 0x010fe20008410000 */
[----:B0-----:R-:W-:Y:S01]  /*0b70*/  @P1 FMUL.FTZ R90, R90, UR23 ;  /* 0x000000175a5a1c20 */ /* 0x001fe20008410000 */
[----:B-1----:R-:W-:Y:S02]  /*0b80*/  @P1 FMUL.FTZ R91, R91, UR27 ;  /* 0x0000001b5b5b1c20 */ /* 0x002fe40008410000 */
[----:B------:R-:W-:Y:S01]  /*0b90*/  @P1 FMUL.FTZ R104, R89, R56 ;  /* 0x0000003859681220 */ /* 0x000fe20000410000 */
[----:B------:R-:W-:Y:S01]  /*0ba0*/  @P1 FMUL.FTZ R105, R90, R57 ;  /* 0x000000395a691220 */ /* 0x000fe20000410000 */
[----:B--2---:R-:W-:Y:S01]  /*0bb0*/  @P1 FMUL.FTZ R92, R92, UR28 ;  /* 0x0000001c5c5c1c20 */ /* 0x004fe20008410000 */
[----:B------:R-:W-:-:S03]  /*0bc0*/  @P1 FMUL.FTZ R106, R91, R58 ;  /* 0x0000003a5b6a1220 */ /* 0x000fc60000410000 */
[----:B------:R-:W-:-:S07]  /*0bd0*/  @P1 FMUL.FTZ R107, R92, R59 ;  /* 0x0000003b5c6b1220 */ /* 0x000fce0000410000 */
.L_x_8367:
        /* <DEDUP_REMOVED lines=15> */
[----:B------:R-:W-:Y:S02]  /*0cd0*/  ISETP.LT.AND P2, PT, RZ, UR25, PT ;  /* 0x00000019ff007c0c */ /* 0x000fe4000bf41270 */
[----:B-----5:R-:W-:-:S11]  /*0ce0*/  MOV R98, R86 ;  /* 0x0000005600627202 */ /* 0x020fd60000000f00 */
[----:B0-----:R-:W0:Y:S01]  /*0cf0*/  @P2 LDC R91, c[0x0][0x40c] ;  /* 0x00010300ff5b2b82 */ /* 0x001e220000000800 */
[C---:B------:R-:W-:Y:S02]  /*0d00*/  @P2 SHF.L.U32 R90, R76.reuse, 0x10, RZ ;  /* 0x000000104c5a2819 */ /* 0x040fe400000006ff */
[----:B------:R-:W-:Y:S02]  /*0d10*/  @P2 PRMT R89, R77, 0x7632, R89 ;  /* 0x000076324d592816 */ /* 0x000fe40000000059 */
[----:B------:R-:W-:Y:S02]  /*0d20*/  @P2 PRMT R88, R76, 0x7632, R88 ;  /* 0x000076324c582816 */ /* 0x000fe40000000058 */
[----:B------:R-:W-:Y:S01]  /*0d30*/  @P2 SHF.L.U32 R89, R89, 0x10, RZ ;  /* 0x0000001059592819 */ /* 0x000fe200000006ff */
[----:B------:R-:W1:Y:S01]  /*0d40*/  @P2 LDC R94, c[0x0][0x40c] ;  /* 0x00010300ff5e2b82 */ /* 0x000e620000000800 */
[----:B------:R-:W-:Y:S02]  /*0d50*/  @P2 SHF.L.U32 R92, R77, 0x10, RZ ;  /* 0x000000104d5c2819 */ /* 0x000fe400000006ff */
[----:B------:R-:W-:-:S05]  /*0d60*/  @P2 SHF.L.U32 R88, R88, 0x10, RZ ;  /* 0x0000001058582819 */ /* 0x000fca00000006ff */
[----:B------:R-:W2:Y:S08]  /*0d70*/  @P2 LDC R97, c[0x0][0x40c] ;  /* 0x00010300ff612b82 */ /* 0x000eb00000000800 */
[----:B------:R-:W3:Y:S01]  /*0d80*/  @P2 LDC R93, c[0x0][0x40c] ;  /* 0x00010300ff5d2b82 */ /* 0x000ee20000000800 */
[----:B0-----:R-:W-:Y:S01]  /*0d90*/  @P2 FMUL.FTZ R95, R90, R91 ;  /* 0x0000005b5a5f2220 */ /* 0x001fe20000410000 */
[----:B------:R-:W-:-:S04]  /*0da0*/  @P2 PRMT R91, R78, 0x7632, R91 ;  /* 0x000076324e5b2816 */ /* 0x000fc8000000005b */
[----:B------:R-:W-:Y:S02]  /*0db0*/  @P2 SHF.L.U32 R91, R91, 0x10, RZ ;  /* 0x000000105b5b2819 */ /* 0x000fe400000006ff */
[----:B------:R-:W0:Y:S01]  /*0dc0*/  @P2 LDC R96, c[0x0][0x40c] ;  /* 0x00010300ff602b82 */ /* 0x000e220000000800 */
[----:B-1----:R-:W-:Y:S01]  /*0dd0*/  @P2 FMUL.FTZ R90, R89, R94 ;  /* 0x0000005e595a2220 */ /* 0x002fe20000410000 */
[----:B------:R-:W-:Y:S02]  /*0de0*/  @P2 SHF.L.U32 R89, R78, 0x10, RZ ;  /* 0x000000104e592819 */ /* 0x000fe400000006ff */
[----:B------:R-:W-:-:S04]  /*0df0*/  @P2 SHF.L.U32 R94, R79, 0x10, RZ ;  /* 0x000000104f5e2819 */ /* 0x000fc800000006ff */
[----:B------:R-:W1:Y:S01]  /*0e00*/  @P2 LDC R100, c[0x0][0x40c] ;  /* 0x00010300ff642b82 */ /* 0x000e620000000800 */
[----:B--2---:R-:W-:Y:S01]  /*0e10*/  @P2 FMUL.FTZ R99, R92, R97 ;  /* 0x000000615c632220 */ /* 0x004fe20000410000 */
[----:B------:R-:W-:Y:S01]  /*0e20*/  MOV R92, R80 ;  /* 0x00000050005c7202 */ /* 0x000fe20000000f00 */
[----:B------:R-:W-:Y:S01]  /*0e30*/  @P2 FFMA.FTZ R92, R95, R60, R80 ;  /* 0x0000003c5f5c2223 */ /* 0x000fe20000010050 */
[----:B------:R-:W-:Y:S01]  /*0e40*/  MOV R95, R83 ;  /* 0x00000053005f7202 */ /* 0x000fe20000000f00 */
[----:B------:R-:W-:Y:S01]  /*0e50*/  @P2 FFMA.FTZ R95, R90, R63, R83 ;  /* 0x0000003f5a5f2223 */ /* 0x000fe20000010053 */
[----:B------:R-:W-:Y:S02]  /*0e60*/  MOV R97, R85 ;  /* 0x0000005500617202 */ /* 0x000fe40000000f00 */
[----:B------:R-:W2:Y:S01]  /*0e70*/  @P2 LDC R101, c[0x0][0x40c] ;  /* 0x00010300ff652b82 */ /* 0x000ea20000000800 */
[----:B---3--:R-:W-:Y:S01]  /*0e80*/  @P2 FMUL.FTZ R88, R88, R93 ;  /* 0x0000005d58582220 */ /* 0x008fe20000410000 */
[----:B------:R-:W-:-:S03]  /*0e90*/  MOV R93, R81 ;  /* 0x00000051005d7202 */ /* 0x000fc60000000f00 */
[----:B------:R-:W-:Y:S01]  /*0ea0*/  @P2 FFMA.FTZ R93, R88, R61, R81 ;  /* 0x0000003d585d2223 */ /* 0x000fe20000010051 */
[----:B0-----:R-:W-:Y:S01]  /*0eb0*/  @P2 FMUL.FTZ R89, R89, R96 ;  /* 0x0000006059592220 */ /* 0x001fe20000410000 */
[----:B------:R-:W-:-:S03]  /*0ec0*/  MOV R96, R84 ;  /* 0x0000005400607202 */ /* 0x000fc60000000f00 */
[----:B------:R-:W-:Y:S01]  /*0ed0*/  @P2 FFMA.FTZ R96, R89, R64, R84 ;  /* 0x0000004059602223 */ /* 0x000fe20000010054 */
[----:B-1----:R-:W-:-:S04]  /*0ee0*/  @P2 FMUL.FTZ R100, R91, R100 ;  /* 0x000000645b642220 */ /* 0x002fc80000410000 */
[----:B------:R-:W-:Y:S01]  /*0ef0*/  @P2 FFMA.FTZ R97, R100, R65, R85 ;  /* 0x0000004164612223 */ /* 0x000fe20000010055 */
[----:B--2---:R-:W-:Y:S01]  /*0f00*/  @P2 FMUL.FTZ R101, R94, R101 ;  /* 0x000000655e652220 */ /* 0x004fe20000410000 */
[----:B------:R-:W-:Y:S01]  /*0f10*/  MOV R94, R82 ;  /* 0x00000052005e7202 */ /* 0x000fe20000000f00 */
[----:B------:R-:W-:Y:S01]  /*0f20*/  @P2 FFMA.FTZ R94, R99, R62, R82 ;  /* 0x0000003e635e2223 */ /* 0x000fe20000010052 */
[----:B------:R-:W-:Y:S01]  /*0f30*/  MOV R99, R87 ;  /* 0x0000005700637202 */ /* 0x000fe20000000f00 */
[----:B------:R-:W-:Y:S01]  /*0f40*/  @P2 FFMA.FTZ R98, R101, R66, R86 ;  /* 0x0000004265622223 */ /* 0x000fe20000010056 */
[----:B------:R-:W-:Y:S06]  /*0f50*/  @!P2 BRA `(.L_x_8369) ;  /* 0x0000000000bca947 */ /* 0x000fec0003800000 */
[----:B------:R-:W-:-:S04]  /*0f60*/  PRMT R88, R79, 0x7632, R88 ;  /* 0x000076324f587816 */ /* 0x000fc80000000058 */
[----:B------:R-:W-:-:S05]  /*0f70*/  SHF.L.U32 R88, R88, 0x10, RZ ;  /* 0x0000001058587819 */ /* 0x000fca00000006ff */
[----:B------:R-:W-:-:S04]  /*0f80*/  FMUL.FTZ R88, R88, UR26 ;  /* 0x0000001a58587c20 */ /* 0x000fc80008410000 */
[----:B------:R-:W-:Y:S01]  /*0f90*/  FFMA.FTZ R99, R88, R67, R87 ;  /* 0x0000004358637223 */ /* 0x000fe20000010057 */
[----:B------:R-:W-:Y:S06]  /*0fa0*/  BRA `(.L_x_8369) ;  /* 0x0000000000a87947 */ /* 0x000fec0003800000 */
.L_x_8368:
[----:B------:R-:W1:Y:S01]  /*0fb0*/  @UP1 LDCU UR4, c[0x0][0x40c] ;  /* 0x00008180ff0417ac */ /* 0x000e620008000800 */
[----:B0----5:R-:W-:Y:S02]  /*0fc0*/  @P1 SHF.L.U32 R88, R76, 0x10, RZ ;  /* 0x000000104c581819 */ /* 0x021fe400000006ff */
[----:B------:R-:W-:Y:S02]  /*0fd0*/  CS2R R94, SRZ ;  /* 0x00000000005e7805 */ /* 0x000fe4000001ff00 */
[----:B------:R-:W-:Y:S01]  /*0fe0*/  MOV R92, RZ ;  /* 0x000000ff005c7202 */ /* 0x000fe20000000f00 */
[----:B------:R-:W0:Y:S01]  /*0ff0*/  @UP1 LDCU UR18, c[0x0][0x40c] ;  /* 0x00008180ff1217ac */ /* 0x000e220008000800 */
[----:B------:R-:W-:Y:S02]  /*1000*/  @P1 SHF.L.U32 R90, R78, 0x10, RZ ;  /* 0x000000104e5a1819 */ /* 0x000fe400000006ff */
[----:B------:R-:W-:Y:S02]  /*1010*/  CS2R R96, SRZ ;  /* 0x0000000000607805 */ /* 0x000fe4000001ff00 */
[C---:B------:R-:W-:Y:S01]  /*1020*/  @P1 PRMT R99, R79.reuse, 0x7632, R99 ;  /* 0x000076324f631816 */ /* 0x040fe20000000063 */
[----:B------:R-:W2:Y:S01]  /*1030*/  @UP1 LDCU UR19, c[0x0][0x40c] ;  /* 0x00008180ff1317ac */ /* 0x000ea20008000800 */
[----:B------:R-:W-:-:S02]  /*1040*/  @P1 SHF.L.U32 R93, R79, 0x10, RZ ;  /* 0x000000104f5d1819 */ /* 0x000fc400000006ff */
[----:B------:R-:W-:Y:S01]  /*1050*/  @P1 SHF.L.U32 R101, R99, 0x10, RZ ;  /* 0x0000001063651819 */ /* 0x000fe200000006ff */
[----:B------:R-:W3:Y:S01]  /*1060*/  @UP1 LDCU UR23, c[0x0][0x40c] ;  /* 0x00008180ff1717ac */ /* 0x000ee20008000800 */
[----:B------:R-:W-:Y:S02]  /*1070*/  MOV R98, RZ ;  /* 0x000000ff00627202 */ /* 0x000fe40000000f00 */
[----:B------:R-:W-:Y:S01]  /*1080*/  MOV R99, RZ ;  /* 0x000000ff00637202 */ /* 0x000fe20000000f00 */
[----:B------:R-:W4:Y:S01]  /*1090*/  @UP1 LDCU UR5, c[0x0][0x40c] ;  /* 0x00008180ff0517ac */ /* 0x000f220008000800 */
[----:B-1----:R-:W-:Y:S01]  /*10a0*/  @P1 FMUL.FTZ R89, R88, UR4 ;  /* 0x0000000458591c20 */ /* 0x002fe20008410000 */
[----:B------:R-:W-:Y:S01]  /*10b0*/  @P1 SHF.L.U32 R88, R77, 0x10, RZ ;  /* 0x000000104d581819 */ /* 0x000fe200000006ff */
[----:B------:R-:W1:Y:S02]  /*10c0*/  @UP1 LDCU UR4, c[0x0][0x40c] ;  /* 0x00008180ff0417ac */ /* 0x000e640008000800 */
[----:B------:R-:W-:-:S02]  /*10d0*/  @P1 FMUL.FTZ R92, R89, R60 ;  /* 0x0000003c595c1220 */ /* 0x000fc40000410000 */
[----:B0-----:R-:W-:Y:S01]  /*10e0*/  @P1 FMUL.FTZ R89, R88, UR18 ;  /* 0x0000001258591c20 */ /* 0x001fe20008410000 */
[----:B------:R-:W0:Y:S01]  /*10f0*/  @UP1 LDCU UR22, c[0x0][0x40c] ;  /* 0x00008180ff1617ac */ /* 0x000e220008000800 */
[----:B--2---:R-:W-:Y:S01]  /*1100*/  @P1 FMUL.FTZ R91, R90, UR19 ;  /* 0x000000135a5b1c20 */ /* 0x004fe20008410000 */
[----:B------:R-:W-:Y:S01]  /*1110*/  @P1 PRMT R88, R76, 0x7632, R88 ;  /* 0x000076324c581816 */ /* 0x000fe20000000058 */
[----:B------:R-:W-:Y:S01]  /*1120*/  @P1 FMUL.FTZ R94, R89, R62 ;  /* 0x0000003e595e1220 */ /* 0x000fe20000410000 */
[----:B------:R-:W2:Y:S01]  /*1130*/  @UP1 LDCU UR18, c[0x0][0x40c] ;  /* 0x00008180ff1217ac */ /* 0x000ea20008000800 */
[----:B------:R-:W-:Y:S01]  /*1140*/  @P1 PRMT R89, R77, 0x7632, R89 ;  /* 0x000076324d591816 */ /* 0x000fe20000000059 */
[----:B------:R-:W-:Y:S01]  /*1150*/  @P1 FMUL.FTZ R96, R91, R64 ;  /* 0x000000405b601220 */ /* 0x000fe20000410000 */
[----:B------:R-:W-:Y:S01]  /*1160*/  @P1 PRMT R90, R78, 0x7632, R90 ;  /* 0x000076324e5a1816 */ /* 0x000fe2000000005a */
[----:B---3--:R-:W-:Y:S01]  /*1170*/  @P1 FMUL.FTZ R93, R93, UR23 ;  /* 0x000000175d5d1c20 */ /* 0x008fe20008410000 */
[----:B------:R-:W-:-:S02]  /*1180*/  @P1 SHF.L.U32 R88, R88, 0x10, RZ ;  /* 0x0000001058581819 */ /* 0x000fc400000006ff */
[----:B------:R-:W-:Y:S01]  /*1190*/  @P1 SHF.L.U32 R89, R89, 0x10, RZ ;  /* 0x0000001059591819 */ /* 0x000fe200000006ff */
[----:B------:R-:W-:Y:S01]  /*11a0*/  @P1 FMUL.FTZ R98, R93, R66 ;  /* 0x000000425d621220 */ /* 0x000fe20000410000 */
[----:B------:R-:W-:Y:S01]  /*11b0*/  @P1 SHF.L.U32 R91, R90, 0x10, RZ ;  /* 0x000000105a5b1819 */ /* 0x000fe200000006ff */
[----:B----4-:R-:W-:Y:S01]  /*11c0*/  @P1 FMUL.FTZ R88, R88, UR5 ;  /* 0x0000000558581c20 */ /* 0x010fe20008410000 */
[----:B------:R-:W-:Y:S01]  /*11d0*/  MOV R93, RZ ;  /* 0x000000ff005d7202 */ /* 0x000fe20000000f00 */
[----:B-1----:R-:W-:Y:S02]  /*11e0*/  @P1 FMUL.FTZ R90, R89, UR4 ;  /* 0x00000004595a1c20 */ /* 0x002fe40008410000 */
[----:B0-----:R-:W-:Y:S01]  /*11f0*/  @P1 FMUL.FTZ R100, R91, UR22 ;  /* 0x000000165b641c20 */ /* 0x001fe20008410000 */
[----:B------:R-:W-:Y:S01]  /*1200*/  @P1 FMUL.FTZ R93, R88, R61 ;  /* 0x0000003d585d1220 */ /* 0x000fe20000410000 */
[----:B------:R-:W-:Y:S01]  /*1210*/  @P1 FMUL.FTZ R95, R90, R63 ;  /* 0x0000003f5a5f1220 */ /* 0x000fe20000410000 */
[----:B--2---:R-:W-:Y:S01]  /*1220*/  @P1 FMUL.FTZ R102, R101, UR18 ;  /* 0x0000001265661c20 */ /* 0x004fe20008410000 */
[----:B------:R-:W-:-:S03]  /*1230*/  @P1 FMUL.FTZ R97, R100, R65 ;  /* 0x0000004164611220 */ /* 0x000fc60000410000 */
[----:B------:R-:W-:-:S07]  /*1240*/  @P1 FMUL.FTZ R99, R102, R67 ;  /* 0x0000004366631220 */ /* 0x000fce0000410000 */
.L_x_8369:
        /* <DEDUP_REMOVED lines=17> */
[C---:B-----5:R-:W-:Y:S02]  /*1360*/  @P0 SHF.L.U32 R89, R76.reuse, 0x10, RZ ;  /* 0x000000104c590819 */ /* 0x060fe400000006ff */
[----:B------:R-:W-:Y:S02]  /*1370*/  @P0 PRMT R88, R76, 0x7632, R88 ;  /* 0x000076324c580816 */ /* 0x000fe40000000058 */
[C---:B------:R-:W-:Y:S02]  /*1380*/  @P0 PRMT R91, R77.reuse, 0x7632, R91 ;  /* 0x000076324d5b0816 */ /* 0x040fe4000000005b */
[----:B------:R-:W-:Y:S01]  /*1390*/  @P0 SHF.L.U32 R100, R77, 0x10, RZ ;  /* 0x000000104d640819 */ /* 0x000fe200000006ff */
[----:B------:R-:W1:Y:S01]  /*13a0*/  @P0 LDC R103, c[0x0][0x40c] ;  /* 0x00010300ff670b82 */ /* 0x000e620000000800 */
[----:B------:R-:W-:-:S07]  /*13b0*/  @P0 SHF.L.U32 R91, R91, 0x10, RZ ;  /* 0x000000105b5b0819 */ /* 0x000fce00000006ff */
[----:B------:R-:W2:Y:S08]  /*13c0*/  @P0 LDC R114, c[0x0][0x40c] ;  /* 0x00010300ff720b82 */ /* 0x000eb00000000800 */
[----:B------:R-:W3:Y:S01]  /*13d0*/  @P0 LDC R101, c[0x0][0x40c] ;  /* 0x00010300ff650b82 */ /* 0x000ee20000000800 */
[----:B0-----:R-:W-:Y:S01]  /*13e0*/  @P0 FMUL.FTZ R89, R89, R90 ;  /* 0x0000005a59590220 */ /* 0x001fe20000410000 */
[----:B------:R-:W-:-:S06]  /*13f0*/  @P0 SHF.L.U32 R90, R88, 0x10, RZ ;  /* 0x00000010585a0819 */ /* 0x000fcc00000006ff */
[----:B------:R-:W0:Y:S01]  /*1400*/  @P0 LDC R0, c[0x0][0x40c] ;  /* 0x00010300ff000b82 */ /* 0x000e220000000800 */
[----:B-1----:R-:W-:Y:S01]  /*1410*/  @P0 FMUL.FTZ R115, R100, R103 ;  /* 0x0000006764730220 */ /* 0x002fe20000410000 */
[----:B------:R-:W-:Y:S02]  /*1420*/  @P0 PRMT R100, R78, 0x7632, R100 ;  /* 0x000076324e640816 */ /* 0x000fe40000000064 */
[----:B------:R-:W-:-:S04]  /*1430*/  MOV R103, R83 ;  /* 0x0000005300677202 */ /* 0x000fc80000000f00 */
[----:B------:R-:W1:Y:S01]  /*1440*/  @P0 LDC R102, c[0x0][0x40c] ;  /* 0x00010300ff660b82 */ /* 0x000e620000000800 */
[----:B--2---:R-:W-:Y:S01]  /*1450*/  @P0 FMUL.FTZ R114, R91, R114 ;  /* 0x000000725b720220 */ /* 0x004fe20000410000 */
[----:B------:R-:W-:Y:S02]  /*1460*/  @P0 SHF.L.U32 R91, R100, 0x10, RZ ;  /* 0x00000010645b0819 */ /* 0x000fe400000006ff */
[----:B------:R-:W-:Y:S01]  /*1470*/  MOV R100, R80 ;  /* 0x0000005000647202 */ /* 0x000fe20000000f00 */
[----:B------:R-:W-:Y:S01]  /*1480*/  @P0 FFMA.FTZ R100, R89, R68, R80 ;  /* 0x0000004459640223 */ /* 0x000fe20000010050 */
[----:B------:R-:W-:Y:S01]  /*1490*/  @P0 SHF.L.U32 R89, R79, 0x10, RZ ;  /* 0x000000104f590819 */ /* 0x000fe200000006ff */
[----:B------:R-:W-:Y:S01]  /*14a0*/  @P0 FFMA.FTZ R103, R114, R71, R83 ;  /* 0x0000004772670223 */ /* 0x000fe20000010053 */
[----:B------:R-:W2:Y:S01]  /*14b0*/  @P0 LDC R88, c[0x0][0x40c] ;  /* 0x00010300ff580b82 */ /* 0x000ea20000000800 */
[----:B---3--:R-:W-:Y:S01]  /*14c0*/  @P0 FMUL.FTZ R90, R90, R101 ;  /* 0x000000655a5a0220 */ /* 0x008fe20000410000 */
[----:B------:R-:W-:Y:S01]  /*14d0*/  @P0 SHF.L.U32 R101, R78, 0x10, RZ ;  /* 0x000000104e650819 */ /* 0x000fe200000006ff */
[----:B0-----:R-:W-:-:S04]  /*14e0*/  @P0 FMUL.FTZ R0, R91, R0 ;  /* 0x000000005b000220 */ /* 0x001fc80000410000 */
[----:B-1----:R-:W-:Y:S01]  /*14f0*/  @P0 FMUL.FTZ R117, R101, R102 ;  /* 0x0000006665750220 */ /* 0x002fe20000410000 */
[----:B------:R-:W-:Y:S01]  /*1500*/  MOV R101, R81 ;  /* 0x0000005100657202 */ /* 0x000fe20000000f00 */
[----:B------:R-:W-:Y:S01]  /*1510*/  @P0 FFMA.FTZ R101, R90, R69, R81 ;  /* 0x000000455a650223 */ /* 0x000fe20000010051 */
[----:B------:R-:W-:Y:S02]  /*1520*/  MOV R90, R86 ;  /* 0x00000056005a7202 */ /* 0x000fe40000000f00 */
[----:B------:R-:W-:Y:S01]  /*1530*/  MOV R102, R82 ;  /* 0x0000005200667202 */ /* 0x000fe20000000f00 */
[----:B------:R-:W-:Y:S01]  /*1540*/  @P0 FFMA.FTZ R102, R115, R70, R82 ;  /* 0x0000004673660223 */ /* 0x000fe20000010052 */
[----:B--2---:R-:W-:Y:S01]  /*1550*/  @P0 FMUL.FTZ R91, R89, R88 ;  /* 0x00000058595b0220 */ /* 0x004fe20000410000 */
[----:B------:R-:W-:Y:S01]  /*1560*/  MOV R88, R84 ;  /* 0x0000005400587202 */ /* 0x000fe20000000f00 */
[----:B------:R-:W-:Y:S01]  /*1570*/  @P0 FFMA.FTZ R88, R117, R72, R84 ;  /* 0x0000004875580223 */ /* 0x000fe20000010054 */
        /* <DEDUP_REMOVED lines=10> */
.L_x_8370:
[----:B------:R-:W0:Y:S01]  /*1620*/  @UP1 LDCU UR18, c[0x0][0x40c] ;  /* 0x00008180ff1217ac */ /* 0x000e220008000800 */
[----:B--2--5:R-:W-:Y:S01]  /*1630*/  @P1 SHF.L.U32 R88, R77, 0x10, RZ ;  /* 0x000000104d581819 */ /* 0x024fe200000006ff */
[----:B------:R-:W-:Y:S01]  /*1640*/  HFMA2 R100, -RZ, RZ, 0, 0 ;  /* 0x00000000ff647431 */ /* 0x000fe200000001ff */
[----:B------:R-:W-:Y:S01]  /*1650*/  @P1 SHF.L.U32 R0, R76, 0x10, RZ ;  /* 0x000000104c001819 */ /* 0x000fe200000006ff */
[----:B------:R-:W1:Y:S01]  /*1660*/  @UP1 LDCU UR4, c[0x0][0x40c] ;  /* 0x00008180ff0417ac */ /* 0x000e620008000800 */
[----:B------:R-:W-:Y:S02]  /*1670*/  MOV R102, RZ ;  /* 0x000000ff00667202 */ /* 0x000fe40000000f00 */
[C---:B------:R-:W-:Y:S01]  /*1680*/  @P1 SHF.L.U32 R101, R79.reuse, 0x10, RZ ;  /* 0x000000104f651819 */ /* 0x040fe200000006ff */
[----:B------:R-:W2:Y:S01]  /*1690*/  @UP1 LDCU UR22, c[0x0][0x40c] ;  /* 0x00008180ff1617ac */ /* 0x000ea20008000800 */
[----:B------:R-:W-:Y:S02]  /*16a0*/  @P1 PRMT R114, R79, 0x7632, R114 ;  /* 0x000076324f721816 */ /* 0x000fe40000000072 */
[----:B------:R-:W-:Y:S01]  /*16b0*/  MOV R90, RZ ;  /* 0x000000ff005a7202 */ /* 0x000fe20000000f00 */
[----:B------:R-:W3:Y:S01]  /*16c0*/  @UP1 LDCU UR23, c[0x0][0x40c] ;  /* 0x00008180ff1717ac */ /* 0x000ee20008000800 */
[----:B------:R-:W-:Y:S01]  /*16d0*/  @P1 SHF.L.U32 R114, R114, 0x10, RZ ;  /* 0x0000001072721819 */ /* 0x000fe200000006ff */
[----:B------:R-:W4:Y:S01]  /*16e0*/  @UP1 LDCU UR5, c[0x0][0x40c] ;  /* 0x00008180ff0517ac */ /* 0x000f220008000800 */
[----:B0-----:R-:W-:Y:S01]  /*16f0*/  @P1 FMUL.FTZ R91, R88, UR18 ;  /* 0x00000012585b1c20 */ /* 0x001fe20008410000 */
[----:B------:R-:W-:Y:S01]  /*1700*/  HFMA2 R88, -RZ, RZ, 0, 0 ;  /* 0x00000000ff587431 */ /* 0x000fe200000001ff */
[----:B------:R-:W0:Y:S01]  /*1710*/  @UP1 LDCU UR19, c[0x0][0x40c] ;  /* 0x00008180ff1317ac */ /* 0x000e220008000800 */
[----:B-1----:R-:W-:Y:S01]  /*1720*/  @P1 FMUL.FTZ R89, R0, UR4 ;  /* 0x0000000400591c20 */ /* 0x002fe20008410000 */
[----:B------:R-:W-:Y:S01]  /*1730*/  @P1 FMUL.FTZ R102, R91, R70 ;  /* 0x000000465b661220 */ /* 0x000fe20000410000 */
[----:B------:R-:W-:Y:S01]  /*1740*/  @P1 PRMT R0, R76, 0x7632, R0 ;  /* 0x000076324c001816 */ /* 0x000fe20000000000 */
[----:B------:R-:W1:Y:S01]  /*1750*/  @UP1 LDCU UR4, c[0x0][0x40c] ;  /* 0x00008180ff0417ac */ /* 0x000e620008000800 */
[----:B------:R-:W-:Y:S01]  /*1760*/  @P1 SHF.L.U32 R91, R78, 0x10, RZ ;  /* 0x000000104e5b1819 */ /* 0x000fe200000006ff */
[----:B------:R-:W-:Y:S01]  /*1770*/  @P1 FMUL.FTZ R100, R89, R68 ;  /* 0x0000004459641220 */ /* 0x000fe20000410000 */
[----:B------:R-:W-:Y:S01]  /*1780*/  @P1 SHF.L.U32 R0, R0, 0x10, RZ ;  /* 0x0000001000001819 */ /* 0x000fe200000006ff */
[----:B------:R-:W1:Y:S01]  /*1790*/  @UP1 LDCU UR18, c[0x0][0x40c] ;  /* 0x00008180ff1217ac */ /* 0x000e620008000800 */
[----:B------:R-:W-:Y:S01]  /*17a0*/  @P1 PRMT R89, R77, 0x7632, R89 ;  /* 0x000076324d591816 */ /* 0x000fe20000000059 */
[----:B--2---:R-:W-:Y:S01]  /*17b0*/  @P1 FMUL.FTZ R91, R91, UR22 ;  /* 0x000000165b5b1c20 */ /* 0x004fe20008410000 */
[----:B---3--:R-:W-:Y:S01]  /*17c0*/  @P1 FMUL.FTZ R103, R101, UR23 ;  /* 0x0000001765671c20 */ /* 0x008fe20008410000 */
[----:B------:R-:W-:-:S02]  /*17d0*/  HFMA2 R101, -RZ, RZ, 0, 0 ;  /* 0x00000000ff657431 */ /* 0x000fc400000001ff */
[----:B----4-:R-:W-:Y:S01]  /*17e0*/  @P1 FMUL.FTZ R0, R0, UR5 ;  /* 0x0000000500001c20 */ /* 0x010fe20008410000 */
[----:B------:R-:W-:Y:S01]  /*17f0*/  @P1 FMUL.FTZ R88, R91, R72 ;  /* 0x000000485b581220 */ /* 0x000fe20000410000 */
[----:B------:R-:W-:Y:S01]  /*1800*/  @P1 SHF.L.U32 R89, R89, 0x10, RZ ;  /* 0x0000001059591819 */ /* 0x000fe200000006ff */
[----:B------:R-:W-:Y:S01]  /*1810*/  @P1 FMUL.FTZ R90, R103, R74 ;  /* 0x0000004a675a1220 */ /* 0x000fe20000410000 */
[----:B------:R-:W-:Y:S01]  /*1820*/  @P1 PRMT R91, R78, 0x7632, R91 ;  /* 0x000076324e5b1816 */ /* 0x000fe2000000005b */
[----:B------:R-:W-:Y:S01]  /*1830*/  @P1 FMUL.FTZ R101, R0, R69 ;  /* 0x0000004500651220 */ /* 0x000fe20000410000 */
[----:B------:R-:W-:Y:S01]  /*1840*/  MOV R103, RZ ;  /* 0x000000ff00677202 */ /* 0x000fe20000000f00 */
[----:B0-----:R-:W-:Y:S01]  /*1850*/  @P1 FMUL.FTZ R0, R89, UR19 ;  /* 0x0000001359001c20 */ /* 0x001fe20008410000 */
[----:B------:R-:W-:Y:S01]  /*1860*/  @P1 SHF.L.U32 R91, R91, 0x10, RZ ;  /* 0x000000105b5b1819 */ /* 0x000fe200000006ff */
[----:B------:R-:W-:Y:S02]  /*1870*/  HFMA2 R89, -RZ, RZ, 0, 0 ;  /* 0x00000000ff597431 */ /* 0x000fe400000001ff */
[----:B------:R-:W-:-:S02]  /*1880*/  @P1 FMUL.FTZ R103, R0, R71 ;  /* 0x0000004700671220 */ /* 0x000fc40000410000 */
[----:B-1----:R-:W-:Y:S01]  /*1890*/  @P1 FMUL.FTZ R0, R91, UR4 ;  /* 0x000000045b001c20 */ /* 0x002fe20008410000 */
[----:B------:R-:W-:Y:S01]  /*18a0*/  @P1 FMUL.FTZ R114, R114, UR18 ;  /* 0x0000001272721c20 */ /* 0x000fe20008410000 */
[----:B------:R-:W-:Y:S02]  /*18b0*/  MOV R91, RZ ;  /* 0x000000ff005b7202 */ /* 0x000fe40000000f00 */
[----:B------:R-:W-:Y:S01]  /*18c0*/  @P1 FMUL.FTZ R89, R0, R73 ;  /* 0x0000004900591220 */ /* 0x000fe20000410000 */
[----:B------:R-:W-:-:S07]  /*18d0*/  @P1 FMUL.FTZ R91, R114, R75 ;  /* 0x0000004b725b1220 */ /* 0x000fce0000410000 */
.L_x_8371:
        /* <DEDUP_REMOVED lines=108> */
.L_x_8373:
[----:B------:R-:W-:Y:S05]  /*1fa0*/  BSYNC.RECONVERGENT B0 ;  /* 0x0000000000007941 */ /* 0x000fea0003800200 */
.L_x_8372:
        /* <DEDUP_REMOVED lines=12> */
[----:B------:R0:W1:Y:S03]  /*2070*/  LDS.64 R112, [R0+UR4] ;  /* 0x0000000400707984 */ /* 0x0000660008000a00 */
.L_x_8375:
[----:B------:R-:W-:Y:S05]  /*2080*/  BSYNC.RECONVERGENT B0 ;  /* 0x0000000000007941 */ /* 0x000fea0003800200 */
.L_x_8374:
[----:B------:R-:W2:Y:S01]  /*2090*/  SHFL.DOWN PT, R116, R115, 0x4, 0x1f ;  /* 0x08801f0073747f89 */ /* 0x000ea200000e0000 */
[-C--:B------:R-:W-:Y:S01]  /*20a0*/  I2FP.F32.U32 R120, R115.reuse ;  /* 0x0000007300787245 */ /* 0x080fe20000201000 */
[----:B------:R-:W-:Y:S01]  /*20b0*/  UISETP.GE.AND UP1, UPT, UR6, 0x1, UPT ;  /* 0x000000010600788c */ /* 0x000fe2000bf26270 */
[----:B------:R-:W-:Y:S01]  /*20c0*/  ISETP.NE.AND P1, PT, R2, RZ, PT ;  /* 0x000000ff0200720c */ /* 0x000fe20003f25270 */
[----:B-1----:R-:W1:Y:S01]  /*20d0*/  SHFL.DOWN PT, R118, R112, 0x4, 0x1f ;  /* 0x08801f0070767f89 */ /* 0x002e6200000e0000 */
[----:B------:R-:W-:Y:S02]  /*20e0*/  ISETP.NE.AND P0, PT, RZ, UR21, PT ;  /* 0x00000015ff007c0c */ /* 0x000fe4000bf05270 */
[----:B--2---:R-:W-:Y:S02]  /*20f0*/  IADD3 R3, PT, PT, R116, R115, RZ ;  /* 0x0000007374037210 */ /* 0x004fe40007ffe0ff */
[----:B------:R-:W-:Y:S02]  /*2100*/  I2FP.F32.S32 R117, R116 ;  /* 0x0000007400757245 */ /* 0x000fe40000201400 */
[----:B0-----:R-:W-:Y:S01]  /*2110*/  I2FP.F32.S32 R0, R3 ;  /* 0x0000000300007245 */ /* 0x001fe20000201400 */
[C---:B-1----:R-:W-:Y:S01]  /*2120*/  FADD.FTZ R119, -R118.reuse, R112 ;  /* 0x0000007076777221 */ /* 0x042fe20000010100 */
[----:B------:R-:W-:Y:S01]  /*2130*/  SHFL.DOWN PT, R116, R3, 0x2, 0x1f ;  /* 0x08401f0003747f89 */ /* 0x000fe200000e0000 */
[----:B------:R-:W-:Y:S01]  /*2140*/  FMUL.FTZ R121, R118, R117 ;  /* 0x0000007576797220 */ /* 0x000fe20000410000 */
[----:B------:R-:W0:Y:S01]  /*2150*/  MUFU.RCP R114, R0 ;  /* 0x0000000000727308 */ /* 0x000e220000001000 */
[----:B------:R-:W-:Y:S01]  /*2160*/  FMUL.FTZ R119, R119, R119 ;  /* 0x0000007777777220 */ /* 0x000fe20000410000 */
[----:B------:R-:W1:Y:S01]  /*2170*/  SHFL.DOWN PT, R118, R113, 0x4, 0x1f ;  /* 0x08801f0071767f89 */ /* 0x000e6200000e0000 */
[----:B------:R-:W-:-:S02]  /*2180*/  FFMA.FTZ R121, R120, R112, R121 ;  /* 0x0000007078797223 */ /* 0x000fc40000010079 */
[----:B------:R-:W-:-:S04]  /*2190*/  FMUL.FTZ R120, R119, R120 ;  /* 0x0000007877787220 */ /* 0x000fc80000410000 */
        /* <DEDUP_REMOVED lines=13> */
[----:B------:R-:W-:Y:S01]  /*2270*/  FMUL.FTZ R115, R118, R118 ;  /* 0x0000007676737220 */ /* 0x000fe20000410000 */
[----:B------:R-:W2:Y:S03]  /*2280*/  SHFL.DOWN PT, R113, R116, 0x1, 0x1f ;  /* 0x08201f0074717f89 */ /* 0x000ea600000e0000 */
[----:B------:R-:W-:-:S04]  /*2290*/  FMUL.FTZ R118, R0, R115 ;  /* 0x0000007300767220 */ /* 0x000fc80000410000 */
[----:B------:R-:W-:Y:S01]  /*22a0*/  FMUL.FTZ R118, R118, R117 ;  /* 0x0000007576767220 */ /* 0x000fe20000410000 */
[----:B-1----:R-:W-:Y:S01]  /*22b0*/  FADD.FTZ R119, R114, R119 ;  /* 0x0000007772777221 */ /* 0x002fe20000010000 */
[----:B0-----:R-:W-:-:S03]  /*22c0*/  FMUL.FTZ R0, R112, R121 ;  /* 0x0000007970007220 */ /* 0x001fc60000410000 */
[----:B------:R-:W-:Y:S02]  /*22d0*/  FFMA.FTZ R112, R112, R118, R119 ;  /* 0x0000007670707223 */ /* 0x000fe40000010077 */
[----:B------:R-:W0:Y:S01]  /*22e0*/  SHFL.DOWN PT, R115, R0, 0x1, 0x1f ;  /* 0x08201f0000737f89 */ /* 0x000e2200000e0000 */
[-C--:B--2---:R-:W-:Y:S02]  /*22f0*/  IADD3 R117, PT, PT, R116, R113.reuse, RZ ;  /* 0x0000007174757210 */ /* 0x084fe40007ffe0ff */
[----:B------:R-:W-:Y:S02]  /*2300*/  I2FP.F32.S32 R119, R113 ;  /* 0x0000007100777245 */ /* 0x000fe40000201400 */
[----:B------:R-:W-:Y:S02]  /*2310*/  I2FP.F32.S32 R118, R117 ;  /* 0x0000007500767245 */ /* 0x000fe40000201400 */
        /* <DEDUP_REMOVED lines=9> */
[----:B------:R-:W-:Y:S02]  /*23b0*/  FMUL.FTZ R116, R116, R119 ;  /* 0x0000007774747220 */ /* 0x000fe40000410000 */
[----:B------:R0:W1:Y:S02]  /*23c0*/  SHFL.IDX PT, R112, R113, RZ, 0x1f ;  /* 0x00001fff71707589 */ /* 0x00006400000e0000 */
[----:B------:R-:W-:Y:S02]  /*23d0*/  FFMA.FTZ R3, R114, R116, R117 ;  /* 0x0000007472037223 */ /* 0x000fe40000010075 */
[----:B------:R-:W2:Y:S04]  /*23e0*/  LDC R114, c[0x0][0x448] ;  /* 0x00011200ff727b82 */ /* 0x000ea80000000800 */
[----:B------:R-:W2:Y:S01]  /*23f0*/  SHFL.IDX PT, R3, R3, RZ, 0x1f ;  /* 0x00001fff03037589 */ /* 0x000ea200000e0000 */
[----:B0-----:R-:W-:-:S03]  /*2400*/  MOV R113, UR7 ;  /* 0x0000000700717c02 */ /* 0x001fc60008000f00 */
[----:B------:R-:W0:Y:S01]  /*2410*/  @!P1 LDC.64 R116, c[0x0][0x3c0] ;  /* 0x0000f000ff749b82 */ /* 0x000e220000000a00 */
[----:B-1----:R-:W-:-:S05]  /*2420*/  FMUL.FTZ R0, R112, R112 ;  /* 0x0000007070007220 */ /* 0x002fca0000410000 */
[----:B------:R-:W-:Y:S01]  /*2430*/  FSEL R119, R0, RZ, P0 ;  /* 0x000000ff00777208 */ /* 0x000fe20000000000 */
[----:B--2---:R-:W-:Y:S01]  /*2440*/  FFMA.FTZ R0, R3, UR24, R114 ;  /* 0x0000001803007c23 */ /* 0x004fe20008010072 */
[----:B------:R-:W-:Y:S01]  /*2450*/  MOV R3, UR7 ;  /* 0x0000000700037c02 */ /* 0x000fe20008000f00 */
[----:B------:R-:W1:Y:S02]  /*2460*/  @!P1 LDC.64 R114, c[0x0][0x3c8] ;  /* 0x0000f200ff729b82 */ /* 0x000e640000000a00 */
[----:B------:R-:W-:Y:S01]  /*2470*/  FADD.FTZ R0, R0, R119 ;  /* 0x0000007700007221 */ /* 0x000fe20000010000 */
[----:B0-----:R-:W-:-:S05]  /*2480*/  @!P1 IMAD.WIDE R116, R113, 0x4, R116 ;  /* 0x0000000471749825 */ /* 0x001fca00078e0274 */
[----:B------:R-:W0:Y:S01]  /*2490*/  MUFU.RSQ R0, R0 ;  /* 0x0000000000007308 */ /* 0x000e220000001400 */
[----:B------:R2:W-:Y:S01]  /*24a0*/  @!P1 STG.E desc[UR12][R116.64], R112 ;  /* 0x0000007074009986 */ /* 0x0005e2000c10190c */
[----:B-1----:R-:W-:-:S05]  /*24b0*/  @!P1 IMAD.WIDE R114, R3, 0x4, R114 ;  /* 0x0000000403729825 */ /* 0x002fca00078e0272 */
[----:B0-----:R2:W-:Y:S01]  /*24c0*/  @!P1 STG.E desc[UR12][R114.64], R0 ;  /* 0x0000000072009986 */ /* 0x0015e2000c10190c */
[----:B------:R-:W-:Y:S05]  /*24d0*/  BRA.U !UP1, `(.L_x_8376) ;  /* 0x0000000509907547 */ /* 0x000fea000b800000 */
[----:B--2---:R-:W-:Y:S01]  /*24e0*/  FSEL R112, R112, RZ, !P0 ;  /* 0x000000ff70707208 */ /* 0x004fe20004000000 */
[----:B------:R-:W-:-:S04]  /*24f0*/  UIADD3 UR4, UPT, UPT, UR6, -0x1, URZ ;  /* 0xffffffff06047890 */ /* 0x000fc8000fffe0ff */
[C---:B------:R-:W-:Y:S01]  /*2500*/  FADD.FTZ R121, -R112.reuse, R94 ;  /* 0x0000005e70797221 */ /* 0x040fe20000010100 */
[----:B------:R-:W-:Y:S01]  /*2510*/  UIMAD UR4, UR4, UR20, URZ ;  /* 0x00000014040472a4 */ /* 0x000fe2000f8e02ff */
[C---:B------:R-:W-:Y:S01]  /*2520*/  FADD.FTZ R125, -R112.reuse, R98 ;  /* 0x00000062707d7221 */ /* 0x040fe20000010100 */
[C---:B------:R-:W-:Y:S01]  /*2530*/  FADD.FTZ R94, -R112.reuse, R102 ;  /* 0x00000066705e7221 */ /* 0x040fe20000010100 */
[C---:B------:R-:W-:Y:S01]  /*2540*/  FADD.FTZ R98, -R112.reuse, R88 ;  /* 0x0000005870627221 */ /* 0x040fe20000010100 */
[C---:B------:R-:W-:Y:S01]  /*2550*/  FADD.FTZ R102, -R112.reuse, R89 ;  /* 0x0000005970667221 */ /* 0x040fe20000010100 */
[----:B------:R-:W-:Y:S01]  /*2560*/  USHF.R.S32.HI UR5, URZ, 0x1f, UR4 ;  /* 0x0000001fff057899 */ /* 0x000fe20008011404 */
[----:B------:R-:W0:Y:S01]  /*2570*/  LDC.64 R88, c[0x0][0x428] ;  /* 0x00010a00ff587b82 */ /* 0x000e220000000a00 */
[C---:B------:R-:W-:Y:S01]  /*2580*/  FADD.FTZ R99, -R112.reuse, R99 ;  /* 0x0000006370637221 */ /* 0x040fe20000010100 */
[C---:B------:R-:W-:Y:S01]  /*2590*/  FADD.FTZ R115, -R112.reuse, R104 ;  /* 0x0000006870737221 */ /* 0x040fe20000010100 */
[----:B------:R-:W-:Y:S01]  /*25a0*/  ULEA.HI UR5, UR5, UR4, URZ, 0x3 ;  /* 0x0000000405057291 */ /* 0x000fe2000f8f18ff */
[C---:B------:R-:W-:Y:S01]  /*25b0*/  FADD.FTZ R105, -R112.reuse, R105 ;  /* 0x0000006970697221 */ /* 0x040fe20000010100 */
[C---:B------:R-:W-:Y:S01]  /*25c0*/  FADD.FTZ R109, -R112.reuse, R109 ;  /* 0x0000006d706d7221 */ /* 0x040fe20000010100 */
[C---:B------:R-:W-:Y:S01]  /*25d0*/  FADD.FTZ R117, -R112.reuse, R106 ;  /* 0x0000006a70757221 */ /* 0x040fe20000010100 */
[C---:B------:R-:W-:Y:S01]  /*25e0*/  FADD.FTZ R93, -R112.reuse, R93 ;  /* 0x0000005d705d7221 */ /* 0x040fe20000010100 */
[----:B------:R-:W-:Y:S01]  /*25f0*/  FADD.FTZ R90, -R112, R90 ;  /* 0x0000005a705a7221 */ /* 0x000fe20000010100 */
[C---:B------:R-:W-:Y:S01]  /*2600*/  FMUL.FTZ R116, R0.reuse, R99 ;  /* 0x0000006300747220 */ /* 0x040fe20000410000 */
[C---:B------:R-:W-:Y:S01]  /*2610*/  FMUL.FTZ R115, R0.reuse, R115 ;  /* 0x0000007300737220 */ /* 0x040fe20000410000 */
[----:B------:R-:W-:Y:S01]  /*2620*/  FMUL.FTZ R106, R0, R105 ;  /* 0x00000069006a7220 */ /* 0x000fe20000410000 */
[----:B------:R-:W-:Y:S01]  /*2630*/  MOV R99, UR5 ;  /* 0x0000000500637c02 */ /* 0x000fe20008000f00 */
[C---:B------:R-:W-:Y:S01]  /*2640*/  FADD.FTZ R123, -R112.reuse, R96 ;  /* 0x00000060707b7221 */ /* 0x040fe20000010100 */
[----:B------:R-:W-:Y:S01]  /*2650*/  FADD.FTZ R95, -R112, R95 ;  /* 0x0000005f705f7221 */ /* 0x000fe20000010100 */
        /* <DEDUP_REMOVED lines=8> */
[----:B------:R-:W-:Y:S01]  /*26e0*/  LEA.HI.SX32 R99, R99, R2, 0x1d ;  /* 0x0000000263637211 */ /* 0x000fe200078feaff */
[----:B------:R-:W-:Y:S01]  /*26f0*/  FFMA.FTZ R90, R115, R8, R32 ;  /* 0x00000008735a7223 */ /* 0x000fe20000010020 */
[----:B------:R-:W-:Y:S01]  /*2700*/  FFMA.FTZ R93, R106, R9, R33 ;  /* 0x000000096a5d7223 */ /* 0x000fe20000010021 */
[C---:B------:R-:W-:Y:S01]  /*2710*/  FADD.FTZ R3, -R112.reuse, R108 ;  /* 0x0000006c70037221 */ /* 0x040fe20000010100 */
[C---:B------:R-:W-:Y:S01]  /*2720*/  FADD.FTZ R101, -R112.reuse, R101 ;  /* 0x0000006570657221 */ /* 0x040fe20000010100 */
[C---:B------:R-:W-:Y:S01]  /*2730*/  FADD.FTZ R113, -R112.reuse, R110 ;  /* 0x0000006e70717221 */ /* 0x040fe20000010100 */
[C---:B------:R-:W-:Y:S01]  /*2740*/  FADD.FTZ R111, -R112.reuse, R111 ;  /* 0x0000006f706f7221 */ /* 0x040fe20000010100 */
[----:B------:R-:W-:Y:S01]  /*2750*/  FADD.FTZ R91, -R112, R91 ;  /* 0x0000005b705b7221 */ /* 0x000fe20000010100 */
[C---:B------:R-:W-:Y:S01]  /*2760*/  FMUL.FTZ R121, R0.reuse, R121 ;  /* 0x0000007900797220 */ /* 0x040fe20000410000 */
[C---:B------:R-:W-:Y:S01]  /*2770*/  FMUL.FTZ R108, R0.reuse, R95 ;  /* 0x0000005f006c7220 */ /* 0x040fe20000410000 */
[C---:B------:R-:W-:Y:S01]  /*2780*/  FMUL.FTZ R114, R0.reuse, R107 ;  /* 0x0000006b00727220 */ /* 0x040fe20000410000 */
[C---:B------:R-:W-:Y:S01]  /*2790*/  FMUL.FTZ R110, R0.reuse, R97 ;  /* 0x00000061006e7220 */ /* 0x040fe20000410000 */
[C---:B------:R-:W-:Y:S01]  /*27a0*/  FMUL.FTZ R112, R0.reuse, R103 ;  /* 0x0000006700707220 */ /* 0x040fe20000410000 */
[C---:B------:R-:W-:Y:S01]  /*27b0*/  FMUL.FTZ R97, R0.reuse, R92 ;  /* 0x0000005c00617220 */ /* 0x040fe20000410000 */
[C---:B------:R-:W-:Y:S01]  /*27c0*/  IADD3 R103, PT, PT, R99.reuse, 0x100, RZ ;  /* 0x0000010063677810 */ /* 0x040fe20007ffe0ff */
[C---:B------:R-:W-:Y:S01]  /*27d0*/  FMUL.FTZ R92, R0.reuse, R101 ;  /* 0x00000065005c7220 */ /* 0x040fe20000410000 */
[----:B------:R-:W-:Y:S01]  /*27e0*/  IADD3 R107, PT, PT, R99, 0x200, RZ ;  /* 0x00000200636b7810 */ /* 0x000fe20007ffe0ff */
        /* <DEDUP_REMOVED lines=13> */
[----:B------:R-:W-:Y:S01]  /*28c0*/  FMUL.FTZ R0, R0, R91 ;  /* 0x0000005b00007220 */ /* 0x000fe20000410000 */
[----:B0-----:R-:W-:-:S04]  /*28d0*/  IMAD.WIDE.U32 R98, R99, 0x10, R88 ;  /* 0x0000001063627825 */ /* 0x001fc800078e0058 */
[----:B------:R-:W-:Y:S01]  /*28e0*/  FFMA.FTZ R91, R117, R10, R34 ;  /* 0x0000000a755b7223 */ /* 0x000fe20000010022 */
[----:B------:R-:W-:Y:S01]  /*28f0*/  FFMA.FTZ R114, R114, R11, R35 ;  /* 0x0000000b72727223 */ /* 0x000fe20000010023 */
[----:B------:R-:W-:Y:S01]  /*2900*/  FFMA.FTZ R3, R3, R4, R28 ;  /* 0x0000000403037223 */ /* 0x000fe2000001001c */
[----:B------:R-:W-:-:S04]  /*2910*/  IMAD.WIDE.U32 R102, R103, 0x10, R88 ;  /* 0x0000001067667825 */ /* 0x000fc800078e0058 */
[----:B------:R-:W-:Y:S01]  /*2920*/  FFMA.FTZ R100, R100, R7, R31 ;  /* 0x0000000764647223 */ /* 0x000fe2000001001f */
[----:B------:R-:W-:Y:S01]  /*2930*/  FFMA.FTZ R94, R123, R16, R40 ;  /* 0x000000107b5e7223 */ /* 0x000fe20000010028 */
[----:B------:R-:W-:Y:S01]  /*2940*/  FFMA.FTZ R111, R110, R17, R41 ;  /* 0x000000116e6f7223 */ /* 0x000fe20000010029 */
[----:B------:R-:W-:-:S04]  /*2950*/  IMAD.WIDE.U32 R106, R107, 0x10, R88 ;  /* 0x000000106b6a7825 */ /* 0x000fc800078e0058 */
        /* <DEDUP_REMOVED lines=20> */
[----:B------:R0:W-:Y:S01]  /*2aa0*/  STG.E.128 desc[UR12][R98.64], R88 ;  /* 0x0000005862007986 */ /* 0x0001e2000c101d0c */
[----:B------:R-:W-:Y:S02]  /*2ab0*/  F2FP.BF16.F32.PACK_AB R92, R104, R119 ;  /* 0x00000077685c723e */ /* 0x000fe400000010ff */
[----:B------:R-:W-:-:S02]  /*2ac0*/  F2FP.BF16.F32.PACK_AB R111, R0, R109 ;  /* 0x0000006d006f723e */ /* 0x000fc400000010ff */
[----:B------:R-:W-:Y:S01]  /*2ad0*/  F2FP.BF16.F32.PACK_AB R110, R110, R105 ;  /* 0x000000696e6e723e */ /* 0x000fe200000010ff */
[----:B------:R0:W-:Y:S01]  /*2ae0*/  STG.E.128 desc[UR12][R102.64], R92 ;  /* 0x0000005c66007986 */ /* 0x0001e2000c101d0c */
[----:B------:R-:W-:Y:S02]  /*2af0*/  F2FP.BF16.F32.PACK_AB R109, R112, R101 ;  /* 0x00000065706d723e */ /* 0x000fe400000010ff */
[----:B------:R-:W-:-:S05]  /*2b00*/  F2FP.BF16.F32.PACK_AB R108, R108, R97 ;  /* 0x000000616c6c723e */ /* 0x000fca00000010ff */
[----:B------:R0:W-:Y:S02]  /*2b10*/  STG.E.128 desc[UR12][R106.64], R108 ;  /* 0x0000006c6a007986 */ /* 0x0001e4000c101d0c */
.L_x_8376:
[----:B------:R-:W-:Y:S02]  /*2b20*/  UIADD3 UR7, UPT, UPT, UR7, UR16, URZ ;  /* 0x0000001007077290 */ /* 0x000fe4000fffe0ff */
[----:B------:R-:W-:Y:S02]  /*2b30*/  UPLOP3.LUT UP0, UPT, UPT, UPT, UP0, 0x40, 0x4 ;  /* 0x000000000004789c */ /* 0x000fe40003f0e800 */
[----:B------:R-:W-:-:S09]  /*2b40*/  UISETP.GE.AND UP1, UPT, UR7, UR17, UPT ;  /* 0x000000110700728c */ /* 0x000fd2000bf26270 */
[----:B------:R-:W-:Y:S05]  /*2b50*/  BRA.U !UP1, `(.L_x_8377) ;  /* 0xffffffd9094c7547 */ /* 0x000fea000b83ffff */
[----:B------:R-:W-:Y:S05]  /*2b60*/  EXIT ;  /* 0x000000000000794d */ /* 0x000fea0003800000 */
.L_x_8378:
        /* <DEDUP_REMOVED lines=9> */
.L_x_20974:


//--------------------- .text._ZN10layer_norm13ln_fwd_kernelINS_13Kernel_traitsIf13__nv_bfloat16fS2_fjLj6144ELj1ELj1ELj8ELj16ENS_18Kernel_traits_baseILj6144EfS2_fS2_fjLj256EEEEELb1ELb0ELb0ELb0EEEvNS_9FwdParamsE --------------------------
	.section	.text._ZN10layer_norm13ln_fwd_kernelINS_13Kernel_traitsIf13__nv_bfloat16fS2_fjLj6144ELj1ELj1ELj8ELj16ENS_18Kernel_traits_baseILj6144EfS2_fS2_fjLj256EEEEELb1ELb0ELb0ELb0EEEvNS_9FwdParamsE,"ax",@progbits
	.align	128
        .global         _ZN10layer_norm13ln_fwd_kernelINS_13Kernel_traitsIf13__nv_bfloat16fS2_fjLj6144ELj1ELj1ELj8ELj16ENS_18Kernel_traits_baseILj6144EfS2_fS2_fjLj256EEEEELb1ELb0ELb0ELb0EEEvNS_9FwdParamsE
        .type           _ZN10layer_norm13ln_fwd_kernelINS_13Kernel_traitsIf13__nv_bfloat16fS2_fjLj6144ELj1ELj1ELj8ELj16ENS_18Kernel_traits_baseILj6144EfS2_fS2_fjLj256EEEEELb1ELb0ELb0ELb0EEEvNS_9FwdParamsE,@function
        .size           _ZN10layer_norm13ln_fwd_kernelINS_13Kernel_traitsIf13__nv_bfloat16fS2_fjLj6144ELj1ELj1ELj8ELj16ENS_18Kernel_traits_baseILj6144EfS2_fS2_fjLj256EEEEELb1ELb0ELb0ELb0EEEvNS_9FwdParamsE,(.L_x_20975 - _ZN10layer_norm13ln_fwd_kernelINS_13Kernel_traitsIf13__nv_bfloat16fS2_fjLj6144ELj1ELj1ELj8ELj16ENS_18Kernel_traits_baseILj6144EfS2_fS2_fjLj256EEEEELb1ELb0ELb0ELb0EEEvNS_9FwdParamsE)
        .other          _ZN10layer_norm13ln_fwd_kernelINS_13Kernel_traitsIf13__nv_bfloat16fS2_fjLj6144ELj1ELj1ELj8ELj16ENS_18Kernel_traits_baseILj6144EfS2_fS2_fjLj256EEEEELb1ELb0ELb0ELb0EEEvNS_9FwdParamsE,@"STO_CUDA_ENTRY STV_DEFAULT"
_ZN10layer_norm13ln_fwd_kernelINS_13Kernel_traitsIf13__nv_bfloat16fS2_fjLj6144ELj1ELj1ELj8ELj16ENS_18Kernel_traits_baseILj6144EfS2_fS2_fjLj256EEEEELb1ELb0ELb0ELb0EEEvNS_9FwdParamsE:
.text._ZN10layer_norm13ln_fwd_kernelINS_13Kernel_traitsIf13__nv_bfloat16fS2_fjLj6144ELj1ELj1ELj8ELj16ENS_18Kernel_traits_baseILj6144EfS2_fS2_fjLj256EEEEELb1ELb0ELb0ELb0EEEvNS_9FwdParamsE:
[----:B------:R-:W-:Y:S01]  /*0000*/  LDC R1, c[0x0][0x37c] ;  /* 0x0000df00ff017b82 */ /* 0x000fe20000000800 */
[----:B------:R-:W0:Y:S07]  /*0010*/  LDCU.U8 UR4, c[0x0][0x464] ;  /* 0x00008c80ff0477ac */ /* 0x000e2e0008000000 */
[----:B------:R-:W1:Y:S01]  /*0020*/  LDC R8, c[0x0][0x458] ;  /* 0x00011600ff087b82 */ /* 0x000e620000000800 */
[----:B------:R-:W1:Y:S01]  /*0030*/  LDCU.64 UR6, c[0x0][0x358] ;  /* 0x00006b00ff0677ac */ /* 0x000e620008000a00 */
[----:B------:R-:W2:Y:S06]  /*0040*/  LDCU.64 UR8, c[0x0][0x450] ;  /* 0x00008a00ff0877ac */ /* 0x000eac0008000a00 */
[----:B------:R-:W1:Y:S01]  /*0050*/  LDC R9, c[0x0][0x45c] ;  /* 0x00011700ff097b82 */ /* 0x000e620000000800 */
[----:B------:R-:W3:Y:S07]  /*0060*/  S2R R0, SR_TID.X ;  /* 0x0000000000007919 */ /* 0x000eee0000002100 */
[----:B------:R-:W4:Y:S01]  /*0070*/  LDC R11, c[0x0][0x388] ;  /* 0x0000e200ff0b7b82 */ /* 0x000f220000000800 */
[----:B0-----:R-:W-:Y:S01]  /*0080*/  ISETP.NE.AND P0, PT, RZ, UR4, PT ;  /* 0x00000004ff007c0c */ /* 0x001fe2000bf05270 */
[----:B------:R-:W0:Y:S01]  /*0090*/  LDCU.64 UR4, c[0x0][0x438] ;  /* 0x00008700ff0477ac */ /* 0x000e220008000a00 */
[----:B--2---:R-:W-:-:S02]  /*00a0*/  IMAD.U32 R2, RZ, RZ, UR8 ;  /* 0x00000008ff027e24 */ /* 0x004fc4000f8e00ff */
[----:B------:R-:W-:-:S09]  /*00b0*/  IMAD.U32 R3, RZ, RZ, UR9 ;  /* 0x00000009ff037e24 */ /* 0x000fd2000f8e00ff */
[----:B------:R-:W2:Y:S01]  /*00c0*/  @P0 LDC R7, c[0x0][0x460] ;  /* 0x00011800ff070b82 */ /* 0x000ea20000000800 */
[----:B-1----:R-:W2:Y:S04]  /*00d0*/  @P0 LDG.E.64 R4, desc[UR6][R8.64] ;  /* 0x0000000608040981 */ /* 0x002ea8000c1e1b00 */
[----:B------:R-:W5:Y:S03]  /*00e0*/  @P0 LDG.E.64 R2, desc[UR6][R2.64] ;  /* 0x0000000602020981 */ /* 0x000f66000c1e1b00 */
[----:B------:R-:W1:Y:S08]  /*00f0*/  S2UR UR10, SR_CTAID.X ;  /* 0x00000000000a79c3 */ /* 0x000e700000002500 */
[----:B------:R-:W1:Y:S01]  /*0100*/  LDC R13, c[0x0][0x360] ;  /* 0x0000d800ff0d7b82 */ /* 0x000e620000000800 */
[----:B0-----:R-:W-:-:S04]  /*0110*/  UISETP.NE.U32.AND UP0, UPT, UR4, URZ, UPT ;  /* 0x000000ff0400728c */ /* 0x001fc8000bf05070 */
[----:B------:R-:W-:Y:S01]  /*0120*/  UISETP.NE.AND.EX UP0, UPT, UR5, URZ, UPT, UP0 ;  /* 0x000000ff0500728c */ /* 0x000fe2000bf05300 */
[----:B------:R-:W-:Y:S01]  /*0130*/  BSSY.RECONVERGENT B0, `(.L_x_8379) ;  /* 0x000005e000007945 */ /* 0x000fe20003800200 */
[----:B---3--:R-:W-:Y:S01]  /*0140*/  LOP3.LUT R6, R0, 0x1f, RZ, 0xc0, !PT ;  /* 0x0000001f00067812 */ /* 0x008fe200078ec0ff */
[----:B-1----:R-:W-:Y:S01]  /*0150*/  IMAD R13, R13, UR10, R0 ;  /* 0x0000000a0d0d7c24 */ /* 0x002fe2000f8e0200 */
[----:B--2---:R-:W-:-:S04]  /*0160*/  @P0 IADD3 R8, P1, PT, R4, R7, RZ ;  /* 0x0000000704080210 */ /* 0x004fc80007f3e0ff */
[----:B------:R-:W-:Y:S02]  /*0170*/  @P0 IADD3.X R9, PT, PT, RZ, R5, RZ, P1, !PT ;  /* 0x00000005ff090210 */ /* 0x000fe40000ffe4ff */
[----:B------:R-:W-:Y:S02]  /*0180*/  LOP3.LUT R5, R0, 0xe0, RZ, 0xc0, !PT ;  /* 0x000000e000057812 */ /* 0x000fe400078ec0ff */
[----:B-----5:R-:W-:Y:S02]  /*0190*/  @P0 R2UR UR8, R2 ;  /* 0x00000000020802ca */ /* 0x020fe400000e0000 */
[----:B------:R-:W-:Y:S02]  /*01a0*/  @P0 R2UR UR9, R3 ;  /* 0x00000000030902ca */ /* 0x000fe400000e0000 */
[----:B----4-:R-:W-:Y:S02]  /*01b0*/  SHF.R.S32.HI R4, RZ, 0x1f, R11 ;  /* 0x0000001fff047819 */ /* 0x010fe4000001140b */
[----:B------:R-:W-:-:S02]  /*01c0*/  LOP3.LUT R7, R5, 0x1f, R0, 0xf8, !PT ;  /* 0x0000001f05077812 */ /* 0x000fc400078ef800 */
[----:B------:R-:W-:Y:S02]  /*01d0*/  LEA.HI R4, R4, R11, RZ, 0x3 ;  /* 0x0000000b04047211 */ /* 0x000fe400078f18ff */
[----:B------:R-:W-:Y:S02]  /*01e0*/  LOP3.LUT R3, R7, 0xff, RZ, 0x3c, !PT ;  /* 0x000000ff07037812 */ /* 0x000fe400078e3cff */
[--C-:B------:R-:W-:Y:S02]  /*01f0*/  SHF.R.U64 R11, R8, 0x2, R9.reuse ;  /* 0x00000002080b7819 */ /* 0x100fe40000001209 */
[----:B------:R-:W-:Y:S02]  /*0200*/  LEA.HI.SX32 R2, R4, R3, 0x1d ;  /* 0x0000000304027211 */ /* 0x000fe400078feaff */
[----:B------:R-:W-:Y:S01]  /*0210*/  SHF.R.U32.HI R3, RZ, 0x2, R9 ;  /* 0x00000002ff037819 */ /* 0x000fe20000011609 */
[----:B------:R-:W-:Y:S02]  /*0220*/  UIADD3 UR18, UPT, UPT, UR8, -0x61c88647, URZ ;  /* 0x9e3779b908127890 */ /* 0x000fe4000fffe0ff */
[----:B------:R-:W-:-:S02]  /*0230*/  UIADD3 UR19, UPT, UPT, UR9, -0x4498517b, URZ ;  /* 0xbb67ae8509137890 */ /* 0x000fc4000fffe0ff */
[----:B------:R-:W-:Y:S02]  /*0240*/  UIADD3 UR20, UPT, UPT, UR8, 0x3c6ef372, URZ ;  /* 0x3c6ef37208147890 */ /* 0x000fe4000fffe0ff */
[----:B------:R-:W-:Y:S02]  /*0250*/  UIADD3 UR21, UPT, UPT, UR9, 0x76cf5d0a, URZ ;  /* 0x76cf5d0a09157890 */ /* 0x000fe4000fffe0ff */
[----:B------:R-:W-:Y:S02]  /*0260*/  UIADD3 UR22, UPT, UPT, UR8, -0x255992d5, URZ ;  /* 0xdaa66d2b08167890 */ /* 0x000fe4000fffe0ff */
[----:B------:R-:W-:Y:S02]  /*0270*/  UIADD3 UR23, UPT, UPT, UR9, 0x32370b8f, URZ ;  /* 0x32370b8f09177890 */ /* 0x000fe4000fffe0ff */
[----:B------:R-:W-:Y:S02]  /*0280*/  UIADD3 UR24, UPT, UPT, UR8, 0x78dde6e4, URZ ;  /* 0x78dde6e408187890 */ /* 0x000fe4000fffe0ff */
[----:B------:R-:W-:-:S02]  /*0290*/  UIADD3 UR25, UPT, UPT, UR9, -0x126145ec, URZ ;  /* 0xed9eba1409197890 */ /* 0x000fc4000fffe0ff */
[----:B------:R-:W-:Y:S02]  /*02a0*/  UIADD3 UR26, UPT, UPT, UR8, 0x1715609d, URZ ;  /* 0x1715609d081a7890 */ /* 0x000fe4000fffe0ff */
[----:B------:R-:W-:Y:S02]  /*02b0*/  UIADD3 UR27, UPT, UPT, UR9, -0x56f99767, URZ ;  /* 0xa9066899091b7890 */ /* 0x000fe4000fffe0ff */
[----:B------:R-:W-:Y:S02]  /*02c0*/  UIADD3 UR28, UPT, UPT, UR8, -0x4ab325aa, URZ ;  /* 0xb54cda56081c7890 */ /* 0x000fe4000fffe0ff */
[----:B------:R-:W-:Y:S02]  /*02d0*/  UIADD3 UR29, UPT, UPT, UR9, 0x646e171e, URZ ;  /* 0x646e171e091d7890 */ /* 0x000fe4000fffe0ff */
[----:B------:R-:W-:Y:S02]  /*02e0*/  UIADD3 UR30, UPT, UPT, UR8, 0x5384540f, URZ ;  /* 0x5384540f081e7890 */ /* 0x000fe4000fffe0ff */
[----:B------:R-:W-:-:S02]  /*02f0*/  UIADD3 UR31, UPT, UPT, UR9, 0x1fd5c5a3, URZ ;  /* 0x1fd5c5a3091f7890 */ /* 0x000fc4000fffe0ff */
        /* <DEDUP_REMOVED lines=36> */
.L_x_8380:
        /* <DEDUP_REMOVED lines=29> */
.L_x_8381:
[----:B------:R-:W-:Y:S05]  /*0710*/  BSYNC.RECONVERGENT B0 ;  /* 0x0000000000007941 */ /* 0x000fea0003800200 */
.L_x_8379:
[----:B------:R-:W1:Y:S02]  /*0720*/  LDCU UR4, c[0x0][0x384] ;  /* 0x00007080ff0477ac */ /* 0x000e640008000800 */
[----:B-1----:R-:W-:-:S06]  /*0730*/  UISETP.GE.AND UP0, UPT, UR10, UR4, UPT ;  /* 0x000000040a00728c */ /* 0x002fcc000bf06270 */
[----:B------:R-:W-:-:S13]  /*0740*/  PLOP3.LUT P0, PT, PT, PT, UP0, 0x80, 0x8 ;  /* 0x000000000008781c */ /* 0x000fda0003f0f008 */
[----:B------:R-:W-:Y:S05]  /*0750*/  @P0 EXIT ;  /* 0x000000000000094d */ /* 0x000fea0003800000 */
[----:B------:R-:W-:Y:S01]  /*0760*/  IMAD.HI.U32 R10, R13, -0x326172a9, RZ ;  /* 0xcd9e8d570d0a7827 */ /* 0x000fe200078e00ff */
[----:B0-----:R-:W-:Y:S01]  /*0770*/  SHF.R.S32.HI R16, RZ, 0x3, R4 ;  /* 0x00000003ff107819 */ /* 0x001fe20000011404 */
[----:B------:R-:W0:Y:S01]  /*0780*/  LDCU.64 UR4, c[0x0][0x3e0] ;  /* 0x00007c00ff0477ac */ /* 0x000e220008000a00 */
[----:B------:R-:W-:Y:S01]  /*0790*/  LOP3.LUT R8, R8, 0x3, RZ, 0xc0, !PT ;  /* 0x0000000308087812 */ /* 0x000fe200078ec0ff */
[----:B------:R-:W-:Y:S01]  /*07a0*/  IMAD.HI.U32 R7, R11, -0x2daee0ad, RZ ;  /* 0xd2511f530b077827 */ /* 0x000fe200078e00ff */
[----:B------:R-:W-:Y:S01]  /*07b0*/  LOP3.LUT R10, R3, UR8, R10, 0x96, !PT ;  /* 0x00000008030a7c12 */ /* 0x000fe2000f8e960a */
[----:B------:R-:W1:Y:S02]  /*07c0*/  LDCU UR36, c[0x0][0x388] ;  /* 0x00007100ff2477ac */ /* 0x000e640008000800 */
[----:B------:R-:W-:Y:S01]  /*07d0*/  IMAD R15, R11, -0x2daee0ad, RZ ;  /* 0xd2511f530b0f7824 */ /* 0x000fe200078e02ff */
[----:B------:R-:W-:Y:S01]  /*07e0*/  LOP3.LUT R7, R7, UR9, RZ, 0x3c, !PT ;  /* 0x0000000907077c12 */ /* 0x000fe2000f8e3cff */
[C---:B------:R-:W-:Y:S01]  /*07f0*/  IMAD.HI.U32 R14, R10.reuse, -0x2daee0ad, RZ ;  /* 0xd2511f530a0e7827 */ /* 0x040fe200078e00ff */
[----:B------:R-:W2:Y:S03]  /*0800*/  LDCU.U8 UR14, c[0x0][0x410] ;  /* 0x00008200ff0e77ac */ /* 0x000ea60008000000 */
[----:B------:R-:W-:Y:S01]  /*0810*/  IMAD R12, R13, -0x326172a9, RZ ;  /* 0xcd9e8d570d0c7824 */ /* 0x000fe200078e02ff */
[----:B------:R-:W-:Y:S01]  /*0820*/  LOP3.LUT R14, R15, UR19, R14, 0x96, !PT ;  /* 0x000000130f0e7c12 */ /* 0x000fe2000f8e960e */
[C---:B------:R-:W-:Y:S01]  /*0830*/  IMAD.HI.U32 R9, R7.reuse, -0x326172a9, RZ ;  /* 0xcd9e8d5707097827 */ /* 0x040fe200078e00ff */
[----:B------:R-:W3:Y:S03]  /*0840*/  LDCU UR15, c[0x0][0x400] ;  /* 0x00008000ff0f77ac */ /* 0x000ee60008000800 */
[----:B------:R-:W-:Y:S01]  /*0850*/  IMAD R15, R10, -0x2daee0ad, RZ ;  /* 0xd2511f530a0f7824 */ /* 0x000fe200078e02ff */
[----:B------:R-:W-:Y:S01]  /*0860*/  LOP3.LUT R9, R12, UR18, R9, 0x96, !PT ;  /* 0x000000120c097c12 */ /* 0x000fe2000f8e9609 */
[----:B------:R-:W-:Y:S01]  /*0870*/  IMAD R12, R7, -0x326172a9, RZ ;  /* 0xcd9e8d57070c7824 */ /* 0x000fe200078e02ff */
[----:B0-----:R-:W-:Y:S01]  /*0880*/  UISETP.NE.U32.AND UP0, UPT, UR4, URZ, UPT ;  /* 0x000000ff0400728c */ /* 0x001fe2000bf05070 */
[----:B------:R-:W-:Y:S01]  /*0890*/  IMAD.HI.U32 R7, R14, -0x326172a9, RZ ;  /* 0xcd9e8d570e077827 */ /* 0x000fe200078e00ff */
[----:B------:R-:W0:Y:S03]  /*08a0*/  LDCU.64 UR12, c[0x0][0x3a0] ;  /* 0x00007400ff0c77ac */ /* 0x000e260008000a00 */
[----:B------:R-:W-:Y:S01]  /*08b0*/  IMAD.HI.U32 R10, R9, -0x2daee0ad, RZ ;  /* 0xd2511f53090a7827 */ /* 0x000fe200078e00ff */
[----:B------:R-:W-:Y:S01]  /*08c0*/  LOP3.LUT R7, R12, UR20, R7, 0x96, !PT ;  /* 0x000000140c077c12 */ /* 0x000fe2000f8e9607 */
[----:B------:R-:W-:-:S02]  /*08d0*/  UISETP.NE.AND.EX UP0, UPT, UR5, URZ, UPT, UP0 ;  /* 0x000000ff0500728c */ /* 0x000fc4000bf05300 */
[----:B------:R-:W-:Y:S01]  /*08e0*/  IMAD R14, R14, -0x326172a9, RZ ;  /* 0xcd9e8d570e0e7824 */ /* 0x000fe200078e02ff */
[----:B------:R-:W-:Y:S01]  /*08f0*/  LOP3.LUT R10, R15, UR21, R10, 0x96, !PT ;  /* 0x000000150f0a7c12 */ /* 0x000fe2000f8e960a */
[----:B------:R-:W-:Y:S01]  /*0900*/  IMAD R15, R9, -0x2daee0ad, RZ ;  /* 0xd2511f53090f7824 */ /* 0x000fe200078e02ff */
[----:B------:R-:W4:Y:S01]  /*0910*/  LDCU.64 UR16, c[0x0][0x380] ;  /* 0x00007000ff1077ac */ /* 0x000f220008000a00 */
        /* <DEDUP_REMOVED lines=30> */
[----:B------:R-:W-:Y:S01]  /*0b00*/  IMAD.HI.U32 R4, R12, -0x326172a9, RZ ;  /* 0xcd9e8d570c047827 */ /* 0x000fe200078e00ff */
[----:B------:R-:W-:-:S03]  /*0b10*/  LOP3.LUT R14, R16, 0xff, RZ, 0xc0, !PT ;  /* 0x000000ff100e7812 */ /* 0x000fc600078ec0ff */
[----:B------:R-:W-:Y:S01]  /*0b20*/  IMAD R10, R7, -0x2daee0ad, RZ ;  /* 0xd2511f53070a7824 */ /* 0x000fe200078e02ff */
[----:B------:R-:W-:Y:S01]  /*0b30*/  VIADDMNMX R5, R14, -R5, RZ, !PT ;  /* 0x800000050e057246 */ /* 0x000fe200078001ff */
[----:B------:R-:W-:Y:S01]  /*0b40*/  IMAD.HI.U32 R7, R9, -0x2daee0ad, RZ ;  /* 0xd2511f5309077827 */ /* 0x000fe200078e00ff */
[----:B------:R-:W-:Y:S02]  /*0b50*/  LOP3.LUT R15, R15, UR32, R4, 0x96, !PT ;  /* 0x000000200f0f7c12 */ /* 0x000fe4000f8e9604 */
[----:B------:R-:W-:Y:S01]  /*0b60*/  LOP3.LUT R4, R16, 0xffffff00, RZ, 0xc0, !PT ;  /* 0xffffff0010047812 */ /* 0x000fe200078ec0ff */
[----:B------:R-:W-:Y:S01]  /*0b70*/  IMAD R6, R6, -0x20, R14 ;  /* 0xffffffe006067824 */ /* 0x000fe200078e020e */
[----:B------:R-:W-:Y:S01]  /*0b80*/  VIMNMX R5, PT, PT, R5, 0x20, PT ;  /* 0x0000002005057848 */ /* 0x000fe20003fe0100 */
[----:B------:R-:W-:Y:S01]  /*0b90*/  IMAD R9, R9, -0x2daee0ad, RZ ;  /* 0xd2511f5309097824 */ /* 0x000fe200078e02ff */
[----:B------:R-:W-:Y:S01]  /*0ba0*/  LOP3.LUT R14, R10, UR33, R7, 0x96, !PT ;  /* 0x000000210a0e7c12 */ /* 0x000fe2000f8e9607 */
[----:B------:R-:W-:Y:S01]  /*0bb0*/  IMAD R19, R12, -0x326172a9, RZ ;  /* 0xcd9e8d570c137824 */ /* 0x000fe200078e02ff */
[----:B------:R-:W-:-:S02]  /*0bc0*/  LEA R7, R5, R4, 0x3 ;  /* 0x0000000405077211 */ /* 0x000fc400078e18ff */
[----:B------:R-:W-:Y:S01]  /*0bd0*/  VIMNMX R6, PT, PT, RZ, R6, !PT ;  /* 0x00000006ff067248 */ /* 0x000fe20007fe0100 */
[----:B------:R-:W-:Y:S01]  /*0be0*/  IMAD.HI.U32 R10, R14, -0x326172a9, RZ ;  /* 0xcd9e8d570e0a7827 */ /* 0x000fe200078e00ff */
[----:B------:R-:W-:Y:S02]  /*0bf0*/  I2FP.F32.U32 R7, R7 ;  /* 0x0000000700077245 */ /* 0x000fe40000201000 */
[----:B------:R-:W-:Y:S01]  /*0c00*/  VIMNMX R17, PT, PT, R6, 0x20, PT ;  /* 0x0000002006117848 */ /* 0x000fe20003fe0100 */
[----:B------:R-:W-:-:S03]  /*0c10*/  IMAD.HI.U32 R6, R15, -0x2daee0ad, RZ ;  /* 0xd2511f530f067827 */ /* 0x000fc600078e00ff */
[----:B------:R-:W0:Y:S01]  /*0c20*/  MUFU.RCP R7, R7 ;  /* 0x0000000700077308 */ /* 0x000e220000001000 */
[----:B------:R-:W-:Y:S01]  /*0c30*/  IMAD R4, R17, 0x8, R4 ;  /* 0x0000000811047824 */ /* 0x000fe200078e0204 */
[----:B------:R-:W-:Y:S01]  /*0c40*/  LOP3.LUT R5, R9, UR35, R6, 0x96, !PT ;  /* 0x0000002309057c12 */ /* 0x000fe2000f8e9606 */
[----:B------:R-:W-:Y:S01]  /*0c50*/  IMAD.MOV.U32 R9, RZ, RZ, RZ ;  /* 0x000000ffff097224 */ /* 0x000fe200078e00ff */
[----:B------:R-:W-:Y:S01]  /*0c60*/  LOP3.LUT R6, R19, UR34, R10, 0x96, !PT ;  /* 0x0000002213067c12 */ /* 0x000fe2000f8e960a */
[----:B------:R-:W-:Y:S02]  /*0c70*/  IMAD R10, R15, -0x2daee0ad, RZ ;  /* 0xd2511f530f0a7824 */ /* 0x000fe400078e02ff */
[----:B-1234-:R-:W-:-:S07]  /*0c80*/  IMAD R12, R14, -0x326172a9, RZ ;  /* 0xcd9e8d570e0c7824 */ /* 0x01efce00078e02ff */
.L_x_8639:
        /* <DEDUP_REMOVED lines=20> */
[----:B------:R-:W1:Y:S02]  /*0dd0*/  LDC.64 R84, c[0x0][0x390] ;  /* 0x0000e400ff547b82 */ /* 0x000e640000000a00 */
[----:B-1----:R-:W-:-:S06]  /*0de0*/  IMAD.WIDE.U32 R84, R14, 0x10, R84 ;  /* 0x000000100e547825 */ /* 0x002fcc00078e0054 */
[----:B------:R-:W5:Y:S01]  /*0df0*/  LDG.E.128 R84, desc[UR6][R84.64] ;  /* 0x0000000654547981 */ /* 0x000f62000c1e1d00 */
[----:B0-----:R-:W-:-:S04]  /*0e00*/  UISETP.NE.U32.AND UP1, UPT, UR12, URZ, UPT ;  /* 0x000000ff0c00728c */ /* 0x001fc8000bf25070 */
        /* <DEDUP_REMOVED lines=17> */
.L_x_20807:
[----:B------:R-:W-:Y:S05]  /*0f20*/  BRX R94 -0xf30                                         (*"BRANCH_TARGETS .L_x_20808,.L_x_20809,.L_x_20810"*) ;  /* 0xfffffff05e347949 */ /* 0x000fea000383ffff */
.L_x_20810:
[----:B------:R-:W-:Y:S01]  /*0f30*/  IADD3 R98, PT, PT, R8, 0x1, RZ ;  /* 0x0000000108627810 */ /* 0x000fe20007ffe0ff */
[----:B------:R-:W-:Y:S02]  /*0f40*/  IMAD.MOV.U32 R94, RZ, RZ, R10 ;  /* 0x000000ffff5e7224 */ /* 0x000fe400078e000a */
[----:B------:R-:W-:Y:S01]  /*0f50*/  IMAD.MOV.U32 R93, RZ, RZ, R6 ;  /* 0x000000ffff5d7224 */ /* 0x000fe200078e0006 */
[----:B------:R-:W-:Y:S06]  /*0f60*/  BRA `(.L_x_8386) ;  /* 0x0000000000f47947 */ /* 0x000fec0003800000 */
.L_x_20808:
[----:B------:R-:W-:Y:S01]  /*0f70*/  MOV R94, R10 ;  /* 0x0000000a005e7202 */ /* 0x000fe20000000f00 */
[----:B------:R-:W-:Y:S02]  /*0f80*/  IMAD.MOV.U32 R98, RZ, RZ, 0x3 ;  /* 0x00000003ff627424 */ /* 0x000fe400078e00ff */
[----:B------:R-:W-:Y:S01]  /*0f90*/  IMAD.MOV.U32 R93, RZ, RZ, R5 ;  /* 0x000000ffff5d7224 */ /* 0x000fe200078e0005 */
[----:B------:R-:W-:Y:S06]  /*0fa0*/  BRA `(.L_x_8386) ;  /* 0x0000000000e47947 */ /* 0x000fec0003800000 */
.L_x_20809:
        /* <DEDUP_REMOVED lines=13> */
.L_x_8388:
[----:B------:R-:W-:Y:S05]  /*1080*/  BSYNC.RECONVERGENT B2 ;  /* 0x0000000000027941 */ /* 0x000fea0003800200 */
.L_x_8387:
        /* <DEDUP_REMOVED lines=43> */
.L_x_8386:
[----:B------:R-:W-:Y:S05]  /*1340*/  BSYNC.RECONVERGENT B1 ;  /* 0x0000000000017941 */ /* 0x000fea0003800200 */
.L_x_8385:
        /* <DEDUP_REMOVED lines=27> */
.L_x_8391:
        /* <DEDUP_REMOVED lines=13> */
.L_x_8393:
[----:B------:R-:W-:Y:S05]  /*15d0*/  BSYNC.RECONVERGENT B2 ;  /* 0x0000000000027941 */ /* 0x000fea0003800200 */
.L_x_8392:
        /* <DEDUP_REMOVED lines=43> */
.L_x_8390:
[----:B------:R-:W-:Y:S05]  /*1890*/  BSYNC.RECONVERGENT B1 ;  /* 0x0000000000017941 */ /* 0x000fea0003800200 */
.L_x_8389:
        /* <DEDUP_REMOVED lines=22> */
.L_x_8396:
        /* <DEDUP_REMOVED lines=13> */
.L_x_8398:
[----:B------:R-:W-:Y:S05]  /*1ad0*/  BSYNC.RECONVERGENT B2 ;  /* 0x0000000000027941 */ /* 0x000fea0003800200 */
.L_x_8397:
        /* <DEDUP_REMOVED lines=43> */
.L_x_8395:
[----:B------:R-:W-:Y:S05]  /*1d90*/  BSYNC.RECONVERGENT B1 ;  /* 0x0000000000017941 */ /* 0x000fea0003800200 */
.L_x_8394:
        /* <DEDUP_REMOVED lines=23> */
.L_x_8401:
        /* <DEDUP_REMOVED lines=13> */
.L_x_8403:
[----:B------:R-:W-:Y:S05]  /*1fe0*/  BSYNC.RECONVERGENT B2 ;  /* 0x0000000000027941 */ /* 0x000fea0003800200 */
.L_x_8402:
        /* <DEDUP_REMOVED lines=43> */
.L_x_8400:
[----:B------:R-:W-:Y:S05]  /*22a0*/  BSYNC.RECONVERGENT B1 ;  /* 0x0000000000017941 */ /* 0x000fea0003800200 */
.L_x_8399:
        /* <DEDUP_REMOVED lines=22> */
.L_x_8406:
        /* <DEDUP_REMOVED lines=13> */
.L_x_8408:
[----:B------:R-:W-:Y:S05]  /*24e0*/  BSYNC.RECONVERGENT B2 ;  /* 0x0000000000027941 */ /* 0x000fea0003800200 */
.L_x_8407:
        /* <DEDUP_REMOVED lines=43> */
.L_x_8405:
[----:B------:R-:W-:Y:S05]  /*27a0*/  BSYNC.RECONVERGENT B1 ;  /* 0x0000000000017941 */ /* 0x000fea0003800200 */
.L_x_8404:
        /* <DEDUP_REMOVED lines=23> */
.L_x_8411:
        /* <DEDUP_REMOVED lines=13> */
.L_x_8413:
[----:B------:R-:W-:Y:S05]  /*29f0*/  BSYNC.RECONVERGENT B2 ;  /* 0x0000000000027941 */ /* 0x000fea0003800200 */
.L_x_8412:
        /* <DEDUP_REMOVED lines=43> */
.L_x_8410:
[----:B------:R-:W-:Y:S05]  /*2cb0*/  BSYNC.RECONVERGENT B1 ;  /* 0x0000000000017941 */ /* 0x000fea0003800200 */
.L_x_8409:
[----:B------:R-:W-:Y:S01]  /*2cc0*/  I2FP.F32.U32 R8, R8 ;  /* 0x0000000800087245 */ /* 0x000fe20000201000 */
[----:B------:R-:W-:Y:S01]  /*2cd0*/  BSSY.RECONVERGENT B1, `(.L_x_8414) ;  /* 0x000004e000017945 */ /* 0x000fe20003800200 */
[----:B------:R-:W-:Y:S01]  /*2ce0*/  SHF.L.U32 R86, R86, 0x10, RZ ;  /* 0x0000001056567819 */ /* 0x000fe200000006ff */
[----:B------:R-:W-:Y:S01]  /*2cf0*/  IMAD.MOV.U32 R84, RZ, RZ, R12 ;  /* 0x000000ffff547224 */ /* 0x000fe200078e000c */
[----:B------:R-:W-:Y:S01]  /*2d00*/  ISETP.NE.AND P5, PT, R97, 0x1, PT ;  /* 0x000000016100780c */ /* 0x000fe20003fa5270 */
[----:B------:R-:W-:Y:S02]  /*2d10*/  FFMA.FTZ R8, R8, R93, 1.1641532182693481445e-10 ;  /* 0x2f00000008087423 */ /* 0x000fe4000001005d */
[----:B------:R-:W-:Y:S01]  /*2d20*/  FMUL.FTZ R85, R86, UR4 ;  /* 0x0000000456557c20 */ /* 0x000fe20008410000 */
[----:B------:R-:W-:Y:S02]  /*2d30*/  IMAD.MOV.U32 R86, RZ, RZ, 0x2 ;  /* 0x00000002ff567424 */ /* 0x000fe400078e00ff */
        /* <DEDUP_REMOVED lines=14> */
.L_x_8416:
        /* <DEDUP_REMOVED lines=13> */
.L_x_8418:
[----:B------:R-:W-:Y:S05]  /*2ef0*/  BSYNC.RECONVERGENT B2 ;  /* 0x0000000000027941 */ /* 0x000fea0003800200 */
.L_x_8417:
        /* <DEDUP_REMOVED lines=43> */
.L_x_8415:
[----:B------:R-:W-:Y:S05]  /*31b0*/  BSYNC.RECONVERGENT B1 ;  /* 0x0000000000017941 */ /* 0x000fea0003800200 */
.L_x_8414:
        /* <DEDUP_REMOVED lines=9> */
[----:B------:R-:W-:Y:S01]  /*3250*/  FMUL.FTZ R85, R85, R10 ;  /* 0x0000000a55557220 */ /* 0x000fe20000410000 */
        /* <DEDUP_REMOVED lines=13> */
.L_x_8421:
        /* <DEDUP_REMOVED lines=15> */
.L_x_8423:
[----:B------:R-:W-:Y:S05]  /*3420*/  BSYNC.RECONVERGENT B2 ;  /* 0x0000000000027941 */ /* 0x000fea0003800200 */
.L_x_8422:
        /* <DEDUP_REMOVED lines=43> */
.L_x_8420:
[----:B------:R-:W-:Y:S05]  /*36e0*/  BSYNC.RECONVERGENT B1 ;  /* 0x0000000000017941 */ /* 0x000fea0003800200 */
.L_x_8419:
        /* <DEDUP_REMOVED lines=10> */
.L_x_8384:
        /* <DEDUP_REMOVED lines=16> */
.L_x_8427:
        /* <DEDUP_REMOVED lines=13> */
.L_x_8429:
[----:B------:R-:W-:Y:S05]  /*3960*/  BSYNC.RECONVERGENT B2 ;  /* 0x0000000000027941 */ /* 0x000fea0003800200 */
.L_x_8428:
        /* <DEDUP_REMOVED lines=42> */
.L_x_8426:
[----:B------:R-:W-:Y:S05]  /*3c10*/  BSYNC.RECONVERGENT B1 ;  /* 0x0000000000017941 */ /* 0x000fea0003800200 */
.L_x_8425:
[----:B------:R-:W0:Y:S01]  /*3c20*/  LDC R10, c[0x0][0x404] ;  /* 0x00010100ff0a7b82 */ /* 0x000e220000000800 */
[----:B------:R-:W-:Y:S01]  /*3c30*/  ISETP.NE.AND P0, PT, R88, 0x1, PT ;  /* 0x000000015800780c */ /* 0x000fe20003f05270 */
[----:B------:R-:W-:Y:S01]  /*3c40*/  BSSY.RECONVERGENT B1, `(.L_x_8430) ;  /* 0x000004f000017945 */ /* 0x000fe20003800200 */
[----:B------:R-:W-:Y:S01]  /*3c50*/  I2FP.F32.U32 R17, R16 ;  /* 0x0000001000117245 */ /* 0x000fe20000201000 */
[----:B------:R-:W-:Y:S01]  /*3c60*/  IMAD.MOV.U32 R16, RZ, RZ, 0x2f800000 ;  /* 0x2f800000ff107424 */ /* 0x000fe200078e00ff */
[C---:B-----5:R-:W-:Y:S01]  /*3c70*/  SHF.L.U32 R8, R84.reuse, 0x10, RZ ;  /* 0x0000001054087819 */ /* 0x060fe200000006ff */
[----:B------:R-:W-:Y:S01]  /*3c80*/  IMAD.MOV.U32 R89, RZ, RZ, 0x2 ;  /* 0x00000002ff597424 */ /* 0x000fe200078e00ff */
[----:B------:R-:W-:Y:S01]  /*3c90*/  PRMT R84, R84, 0x7632, R84 ;  /* 0x0000763254547816 */ /* 0x000fe20000000054 */
[----:B------:R-:W1:Y:S01]  /*3ca0*/  LDC R15, c[0x0][0x408] ;  /* 0x00010200ff0f7b82 */ /* 0x000e620000000800 */
[----:B------:R-:W-:Y:S01]  /*3cb0*/  FFMA.FTZ R17, R17, R16, 1.1641532182693481445e-10 ;  /* 0x2f00000011117423 */ /* 0x000fe20000010010 */
[----:B------:R-:W-:Y:S01]  /*3cc0*/  FMUL.FTZ R18, R8, UR4 ;  /* 0x0000000408127c20 */ /* 0x000fe20008410000 */
[----:B------:R-:W-:-:S03]  /*3cd0*/  IMAD.MOV.U32 R8, RZ, RZ, R12 ;  /* 0x000000ffff087224 */ /* 0x000fc600078e000c */
[----:B0-----:R-:W-:-:S04]  /*3ce0*/  FSETP.LE.FTZ.AND P1, PT, R17, R10, PT ;  /* 0x0000000a1100720b */ /* 0x001fc80003f33000 */
        /* <DEDUP_REMOVED lines=11> */
.L_x_8432:
        /* <DEDUP_REMOVED lines=13> */
.L_x_8434:
[----:B------:R-:W-:Y:S05]  /*3e70*/  BSYNC.RECONVERGENT B2 ;  /* 0x0000000000027941 */ /* 0x000fea0003800200 */
.L_x_8433:
        /* <DEDUP_REMOVED lines=43> */
.L_x_8431:
[----:B------:R-:W-:Y:S05]  /*4130*/  BSYNC.RECONVERGENT B1 ;  /* 0x0000000000017941 */ /* 0x000fea0003800200 */
.L_x_8430:
[----:B------:R-:W-:Y:S01]  /*4140*/  ISETP.NE.AND P1, PT, R89, 0x1, PT ;  /* 0x000000015900780c */ /* 0x000fe20003f25270 */
[----:B------:R-:W-:Y:S01]  /*4150*/  BSSY.RECONVERGENT B1, `(.L_x_8435) ;  /* 0x000004b000017945 */ /* 0x000fe20003800200 */
[----:B------:R-:W-:Y:S01]  /*4160*/  I2FP.F32.U32 R17, R8 ;  /* 0x0000000800117245 */ /* 0x000fe20000201000 */
[----:B------:R-:W-:Y:S01]  /*4170*/  IMAD.MOV.U32 R88, RZ, RZ, 0x2 ;  /* 0x00000002ff587424 */ /* 0x000fe200078e00ff */
[----:B------:R-:W-:Y:S01]  /*4180*/  SHF.L.U32 R84, R84, 0x10, RZ ;  /* 0x0000001054547819 */ /* 0x000fe200000006ff */
[----:B------:R-:W-:Y:S02]  /*4190*/  IMAD.MOV.U32 R8, RZ, RZ, R12 ;  /* 0x000000ffff087224 */ /* 0x000fe400078e000c */
[----:B------:R-:W-:Y:S02]  /*41a0*/  FFMA.FTZ R17, R17, R16, 1.1641532182693481445e-10 ;  /* 0x2f00000011117423 */ /* 0x000fe40000010010 */
[----:B------:R-:W-:-:S03]  /*41b0*/  FMUL.FTZ R84, R84, UR4 ;  /* 0x0000000454547c20 */ /* 0x000fc60008410000 */
[----:B------:R-:W-:Y:S01]  /*41c0*/  FSETP.LE.FTZ.AND P0, PT, R17, R10, PT ;  /* 0x0000000a1100720b */ /* 0x000fe20003f13000 */
        /* <DEDUP_REMOVED lines=10> */
.L_x_8437:
        /* <DEDUP_REMOVED lines=13> */
.L_x_8439:
[----:B------:R-:W-:Y:S05]  /*4340*/  BSYNC.RECONVERGENT B2 ;  /* 0x0000000000027941 */ /* 0x000fea0003800200 */
.L_x_8438:
        /* <DEDUP_REMOVED lines=43> */
.L_x_8436:
[----:B------:R-:W-:Y:S05]  /*4600*/  BSYNC.RECONVERGENT B1 ;  /* 0x0000000000017941 */ /* 0x000fea0003800200 */
.L_x_8435:
[----:B------:R-:W-:Y:S01]  /*4610*/  ISETP.NE.AND P2, PT, R88, 0x1, PT ;  /* 0x000000015800780c */ /* 0x000fe20003f45270 */
[----:B------:R-:W-:Y:S01]  /*4620*/  BSSY.RECONVERGENT B1, `(.L_x_8440) ;  /* 0x000004c000017945 */ /* 0x000fe20003800200 */
[----:B------:R-:W-:Y:S01]  /*4630*/  I2FP.F32.U32 R89, R8 ;  /* 0x0000000800597245 */ /* 0x000fe20000201000 */
[----:B------:R-:W-:Y:S01]  /*4640*/  IMAD.MOV.U32 R90, RZ, RZ, 0x2 ;  /* 0x00000002ff5a7424 */ /* 0x000fe200078e00ff */
[C---:B------:R-:W-:Y:S02]  /*4650*/  SHF.L.U32 R8, R85.reuse, 0x10, RZ ;  /* 0x0000001055087819 */ /* 0x040fe400000006ff */
[----:B------:R-:W-:Y:S01]  /*4660*/  PRMT R85, R85, 0x7632, R85 ;  /* 0x0000763255557816 */ /* 0x000fe20000000055 */
[----:B------:R-:W-:Y:S02]  /*4670*/  FFMA.FTZ R89, R89, R16, 1.1641532182693481445e-10 ;  /* 0x2f00000059597423 */ /* 0x000fe40000010010 */
[----:B------:R-:W-:Y:S01]  /*4680*/  FMUL.FTZ R18, R8, UR4 ;  /* 0x0000000408127c20 */ /* 0x000fe20008410000 */
[----:B------:R-:W-:-:S02]  /*4690*/  IMAD.MOV.U32 R8, RZ, RZ, R12 ;  /* 0x000000ffff087224 */ /* 0x000fc400078e000c */
        /* <DEDUP_REMOVED lines=11> */
.L_x_8442:
        /* <DEDUP_REMOVED lines=13> */
.L_x_8444:
[----:B------:R-:W-:Y:S05]  /*4820*/  BSYNC.RECONVERGENT B2 ;  /* 0x0000000000027941 */ /* 0x000fea0003800200 */
.L_x_8443:
        /* <DEDUP_REMOVED lines=43> */
.L_x_8441:
[----:B------:R-:W-:Y:S05]  /*4ae0*/  BSYNC.RECONVERGENT B1 ;  /* 0x0000000000017941 */ /* 0x000fea0003800200 */
.L_x_8440:
[----:B------:R-:W-:Y:S01]  /*4af0*/  ISETP.NE.AND P3, PT, R90, 0x1, PT ;  /* 0x000000015a00780c */ /* 0x000fe20003f65270 */
[----:B------:R-:W-:Y:S01]  /*4b00*/  BSSY.RECONVERGENT B1, `(.L_x_8445) ;  /* 0x000004b000017945 */ /* 0x000fe20003800200 */
[----:B------:R-:W-:Y:S01]  /*4b10*/  I2FP.F32.U32 R89, R8 ;  /* 0x0000000800597245 */ /* 0x000fe20000201000 */
[----:B------:R-:W-:Y:S01]  /*4b20*/  IMAD.MOV.U32 R8, RZ, RZ, R12 ;  /* 0x000000ffff087224 */ /* 0x000fe200078e000c */
[----:B------:R-:W-:-:S03]  /*4b30*/  SHF.L.U32 R85, R85, 0x10, RZ ;  /* 0x0000001055557819 */ /* 0x000fc600000006ff */
[----:B------:R-:W-:Y:S02]  /*4b40*/  FFMA.FTZ R89, R89, R16, 1.1641532182693481445e-10 ;  /* 0x2f00000059597423 */ /* 0x000fe40000010010 */
[----:B------:R-:W-:-:S03]  /*4b50*/  FMUL.FTZ R84, R85, UR4 ;  /* 0x0000000455547c20 */ /* 0x000fc60008410000 */
[----:B------:R-:W-:Y:S01]  /*4b60*/  FSETP.LE.FTZ.AND P2, PT, R89, R10, PT ;  /* 0x0000000a5900720b */ /* 0x000fe20003f53000 */
[----:B------:R-:W-:Y:S02]  /*4b70*/  IMAD.MOV.U32 R89, RZ, RZ, 0x2 ;  /* 0x00000002ff597424 */ /* 0x000fe400078e00ff */
        /* <DEDUP_REMOVED lines=10> */
.L_x_8447:
        /* <DEDUP_REMOVED lines=13> */
.L_x_8449:
[----:B------:R-:W-:Y:S05]  /*4cf0*/  BSYNC.RECONVERGENT B2 ;  /* 0x0000000000027941 */ /* 0x000fea0003800200 */
.L_x_8448:
        /* <DEDUP_REMOVED lines=43> */
.L_x_8446:
[----:B------:R-:W-:Y:S05]  /*4fb0*/  BSYNC.RECONVERGENT B1 ;  /* 0x0000000000017941 */ /* 0x000fea0003800200 */
.L_x_8445:
        /* <DEDUP_REMOVED lines=20> */
.L_x_8452:
        /* <DEDUP_REMOVED lines=13> */
.L_x_8454:
[----:B------:R-:W-:Y:S05]  /*51d0*/  BSYNC.RECONVERGENT B2 ;  /* 0x0000000000027941 */ /* 0x000fea0003800200 */
.L_x_8453:
        /* <DEDUP_REMOVED lines=43> */
.L_x_8451:
[----:B------:R-:W-:Y:S05]  /*5490*/  BSYNC.RECONVERGENT B1 ;  /* 0x0000000000017941 */ /* 0x000fea0003800200 */
.L_x_8450:
        /* <DEDUP_REMOVED lines=19> */
.L_x_8457:
        /* <DEDUP_REMOVED lines=13> */
.L_x_8459:
[----:B------:R-:W-:Y:S05]  /*56a0*/  BSYNC.RECONVERGENT B2 ;  /* 0x0000000000027941 */ /* 0x000fea0003800200 */
.L_x_8458:
        /* <DEDUP_REMOVED lines=43> */
.L_x_8456:
[----:B------:R-:W-:Y:S05]  /*5960*/  BSYNC.RECONVERGENT B1 ;  /* 0x0000000000017941 */ /* 0x000fea0003800200 */
.L_x_8455:
[----:B------:R-:W-:Y:S01]  /*5970*/  ISETP.NE.AND P6, PT, R91, 0x1, PT ;  /* 0x000000015b00780c */ /* 0x000fe20003fc5270 */
[----:B------:R-:W-:Y:S01]  /*5980*/  BSSY.RECONVERGENT B1, `(.L_x_8460) ;  /* 0x000004e000017945 */ /* 0x000fe20003800200 */
[----:B------:R-:W-:Y:S01]  /*5990*/  I2FP.F32.U32 R85, R8 ;  /* 0x0000000800557245 */ /* 0x000fe20000201000 */
[----:B------:R-:W-:Y:S01]  /*59a0*/  IMAD.MOV.U32 R86, RZ, RZ, R12 ;  /* 0x000000ffff567224 */ /* 0x000fe200078e000c */
[C---:B------:R-:W-:Y:S02]  /*59b0*/  SHF.L.U32 R8, R87.reuse, 0x10, RZ ;  /* 0x0000001057087819 */ /* 0x040fe400000006ff */
[----:B------:R-:W-:Y:S01]  /*59c0*/  PRMT R87, R87, 0x7632, R87 ;  /* 0x0000763257577816 */ /* 0x000fe20000000057 */
[----:B------:R-:W-:Y:S02]  /*59d0*/  FFMA.FTZ R85, R85, R16, 1.1641532182693481445e-10 ;  /* 0x2f00000055557423 */ /* 0x000fe40000010010 */
[----:B------:R-:W-:Y:S01]  /*59e0*/  FMUL.FTZ R90, R8, UR4 ;  /* 0x00000004085a7c20 */ /* 0x000fe20008410000 */
[----:B------:R-:W-:-:S02]  /*59f0*/  IMAD.MOV.U32 R8, RZ, RZ, 0x2 ;  /* 0x00000002ff087424 */ /* 0x000fc400078e00ff */
        /* <DEDUP_REMOVED lines=11> */
.L_x_8462:
        /* <DEDUP_REMOVED lines=15> */
.L_x_8464:
[----:B------:R-:W-:Y:S05]  /*5ba0*/  BSYNC.RECONVERGENT B2 ;  /* 0x0000000000027941 */ /* 0x000fea0003800200 */
.L_x_8463:
        /* <DEDUP_REMOVED lines=43> */
.L_x_8461:
[----:B------:R-:W-:Y:S05]  /*5e60*/  BSYNC.RECONVERGENT B1 ;  /* 0x0000000000017941 */ /* 0x000fea0003800200 */
.L_x_8460:
        /* <DEDUP_REMOVED lines=16> */
.L_x_8424:
        /* <DEDUP_REMOVED lines=13> */
[----:B------:R-:W-:Y:S01]  /*6040*/  LOP3.LUT R97, R97, R96, RZ, 0xfc, !PT ;  /* 0x0000006061617212 */ /* 0x000fe200078efcff */
[----:B0-----:R-:W-:Y:S01]  /*6050*/  IMAD.WIDE.U32 R86, R14, 0x20, R86 ;  /* 0x000000200e567825 */ /* 0x001fe200078e0056 */
[----:B------:R-:W-:-:S03]  /*6060*/  LOP3.LUT R96, R10, R15, RZ, 0xfc, !PT ;  /* 0x0000000f0a607212 */ /* 0x000fc600078efcff */
[----:B------:R-:W-:Y:S01]  /*6070*/  IMAD.MOV.U32 R10, RZ, RZ, R94 ;  /* 0x000000ffff0a7224 */ /* 0x000fe200078e005e */
[----:B------:R2:W-:Y:S01]  /*6080*/  STG.E.128 desc[UR6][R86.64], R16 ;  /* 0x0000001056007986 */ /* 0x0005e2000c101d06 */
[C---:B------:R-:W-:Y:S02]  /*6090*/  VIADD R15, R14.reuse, 0x100 ;  /* 0x000001000e0f7836 */ /* 0x040fe40000000000 */
[----:B-1----:R-:W-:Y:S01]  /*60a0*/  IMAD.WIDE.U32 R84, R14, 0x8, R84 ;  /* 0x000000080e547825 */ /* 0x002fe200078e0054 */
[----:B------:R2:W-:Y:S04]  /*60b0*/  STG.E.128 desc[UR6][R86.64+0x10], R88 ;  /* 0x0000105856007986 */ /* 0x0005e8000c101d06 */
[----:B------:R2:W-:Y:S02]  /*60c0*/  STG.E.64 desc[UR6][R84.64], R96 ;  /* 0x0000006054007986 */ /* 0x0005e4000c101b06 */
.L_x_8383:
[----:B0-----:R-:W-:Y:S05]  /*60d0*/  BSYNC.RECONVERGENT B0 ;  /* 0x0000000000007941 */ /* 0x001fea0003800200 */
.L_x_8382:
[----:B------:R-:W-:Y:S01]  /*60e0*/  ISETP.GE.U32.AND P0, PT, R2, 0x200, PT ;  /* 0x000002000200780c */ /* 0x000fe20003f06070 */
[----:B------:R-:W-:Y:S03]  /*60f0*/  BSSY.RECONVERGENT B0, `(.L_x_8465) ;  /* 0x000052f000007945 */ /* 0x000fe60003800200 */
[----:B------:R-:W-:-:S09]  /*6100*/  P2R R93, PR, RZ, 0x1 ;  /* 0x00000001ff5d7803 */ /* 0x000fd20000000000 */
[----:B------:R-:W-:Y:S05]  /*6110*/  @!P0 BRA `(.L_x_8466) ;  /* 0x0000005000b08947 */ /* 0x000fea0003800000 */
[----:B------:R-:W0:Y:S02]  /*6120*/  LDC.64 R72, c[0x0][0x390] ;  /* 0x0000e400ff487b82 */ /* 0x000e240000000a00 */
[----:B0-----:R-:W-:-:S06]  /*6130*/  IMAD.WIDE.U32 R72, R15, 0x10, R72 ;  /* 0x000000100f487825 */ /* 0x001fcc00078e0048 */
[----:B------:R-:W5:Y:S01]  /*6140*/  LDG.E.128 R72, desc[UR6][R72.64] ;  /* 0x0000000648487981 */ /* 0x000f62000c1e1d00 */
[----:B------:R-:W-:-:S04]  /*6150*/  UISETP.NE.U32.AND UP1, UPT, UR12, URZ, UPT ;  /* 0x000000ff0c00728c */ /* 0x000fc8000bf25070 */
[----:B------:R-:W-:-:S09]  /*6160*/  UISETP.NE.AND.EX UP1, UPT, UR13, URZ, UPT, UP1 ;  /* 0x000000ff0d00728c */ /* 0x000fd2000bf25310 */
[----:B------:R-:W-:Y:S05]  /*6170*/  BRA.U !UP1, `(.L_x_8467) ;  /* 0x0000002909487547 */ /* 0x000fea000b800000 */
[----:B--2---:R-:W0:Y:S02]  /*6180*/  LDC.64 R96, c[0x0][0x3a0] ;  /* 0x0000e800ff607b82 */ /* 0x004e240000000a00 */
        /* <DEDUP_REMOVED lines=19> */
.L_x_8470:
        /* <DEDUP_REMOVED lines=13> */
.L_x_8472:
[----:B------:R-:W-:Y:S05]  /*6390*/  BSYNC.RECONVERGENT B2 ;  /* 0x0000000000027941 */ /* 0x000fea0003800200 */
.L_x_8471:
        /* <DEDUP_REMOVED lines=43> */
.L_x_8469:
[----:B------:R-:W-:Y:S05]  /*6650*/  BSYNC.RECONVERGENT B1 ;  /* 0x0000000000017941 */ /* 0x000fea0003800200 */
.L_x_8468:
        /* <DEDUP_REMOVED lines=27> */
.L_x_8475:
        /* <DEDUP_REMOVED lines=13> */
.L_x_8477:
[----:B------:R-:W-:Y:S05]  /*68e0*/  BSYNC.RECONVERGENT B2 ;  /* 0x0000000000027941 */ /* 0x000fea0003800200 */
.L_x_8476:
        /* <DEDUP_REMOVED lines=43> */
.L_x_8474:
[----:B------:R-:W-:Y:S05]  /*6ba0*/  BSYNC.RECONVERGENT B1 ;  /* 0x0000000000017941 */ /* 0x000fea0003800200 */
.L_x_8473:
        /* <DEDUP_REMOVED lines=22> */
.L_x_8480:
        /* <DEDUP_REMOVED lines=13> */
.L_x_8482:
[----:B------:R-:W-:Y:S05]  /*6de0*/  BSYNC.RECONVERGENT B2 ;  /* 0x0000000000027941 */ /* 0x000fea0003800200 */
.L_x_8481:
        /* <DEDUP_REMOVED lines=43> */
.L_x_8479:
[----:B------:R-:W-:Y:S05]  /*70a0*/  BSYNC.RECONVERGENT B1 ;  /* 0x0000000000017941 */ /* 0x000fea0003800200 */
.L_x_8478:
        /* <DEDUP_REMOVED lines=23> */
.L_x_8485:
        /* <DEDUP_REMOVED lines=13> */
.L_x_8487:
[----:B------:R-:W-:Y:S05]  /*72f0*/  BSYNC.RECONVERGENT B2 ;  /* 0x0000000000027941 */ /* 0x000fea0003800200 */
.L_x_8486:
        /* <DEDUP_REMOVED lines=43> */
.L_x_8484:
[----:B------:R-:W-:Y:S05]  /*75b0*/  BSYNC.RECONVERGENT B1 ;  /* 0x0000000000017941 */ /* 0x000fea0003800200 */
.L_x_8483:
        /* <DEDUP_REMOVED lines=22> */
.L_x_8490:
        /* <DEDUP_REMOVED lines=13> */
.L_x_8492:
[----:B------:R-:W-:Y:S05]  /*77f0*/  BSYNC.RECONVERGENT B2 ;  /* 0x0000000000027941 */ /* 0x000fea0003800200 */
.L_x_8491:
        /* <DEDUP_REMOVED lines=43> */
.L_x_8489:
[----:B------:R-:W-:Y:S05]  /*7ab0*/  BSYNC.RECONVERGENT B1 ;  /* 0x0000000000017941 */ /* 0x000fea0003800200 */
.L_x_8488:
        /* <DEDUP_REMOVED lines=23> */
.L_x_8495:
        /* <DEDUP_REMOVED lines=13> */
.L_x_8497:
[----:B------:R-:W-:Y:S05]  /*7d00*/  BSYNC.RECONVERGENT B2 ;  /* 0x0000000000027941 */ /* 0x000fea0003800200 */
.L_x_8496:
        /* <DEDUP_REMOVED lines=43> */
.L_x_8494:
[----:B------:R-:W-:Y:S05]  /*7fc0*/  BSYNC.RECONVERGENT B1 ;  /* 0x0000000000017941 */ /* 0x000fea0003800200 */
.L_x_8493:
[----:B------:R-:W-:Y:S01]  /*7fd0*/  I2FP.F32.U32 R73, R8 ;  /* 0x0000000800497245 */ /* 0x000fe20000201000 */
[----:B------:R-:W-:Y:S01]  /*7fe0*/  BSSY.RECONVERGENT B1, `(.L_x_8498) ;  /* 0x000004e000017945 */ /* 0x000fe20003800200 */
[----:B------:R-:W-:Y:S01]  /*7ff0*/  SHF.L.U32 R74, R74, 0x10, RZ ;  /* 0x000000104a4a7819 */ /* 0x000fe200000006ff */
[----:B------:R-:W-:Y:S01]  /*8000*/  IMAD.MOV.U32 R96, RZ, RZ, 0x2 ;  /* 0x00000002ff607424 */ /* 0x000fe200078e00ff */
[----:B------:R-:W-:Y:S01]  /*8010*/  ISETP.NE.AND P5, PT, R97, 0x1, PT ;  /* 0x000000016100780c */ /* 0x000fe20003fa5270 */
[----:B------:R-:W-:Y:S02]  /*8020*/  FFMA.FTZ R8, R73, R104, 1.1641532182693481445e-10 ;  /* 0x2f00000049087423 */ /* 0x000fe40000010068 */
        /* <DEDUP_REMOVED lines=16> */
.L_x_8500:
        /* <DEDUP_REMOVED lines=13> */
.L_x_8502:
[----:B------:R-:W-:Y:S05]  /*8200*/  BSYNC.RECONVERGENT B2 ;  /* 0x0000000000027941 */ /* 0x000fea0003800200 */
.L_x_8501:
        /* <DEDUP_REMOVED lines=43> */
.L_x_8499:
[----:B------:R-:W-:Y:S05]  /*84c0*/  BSYNC.RECONVERGENT B1 ;  /* 0x0000000000017941 */ /* 0x000fea0003800200 */
.L_x_8498:
[----:B------:R-:W-:Y:S01]  /*84d0*/  I2FP.F32.U32 R85, R74 ;  /* 0x0000004a00557245 */ /* 0x000fe20000201000 */
[----:B------:R-:W-:Y:S01]  /*84e0*/  BSSY.RECONVERGENT B1, `(.L_x_8503) ;  /* 0x0000051000017945 */ /* 0x000fe20003800200 */
[----:B------:R-:W-:Y:S01]  /*84f0*/  SHF.L.U32 R74, R75, 0x10, RZ ;  /* 0x000000104b4a7819 */ /* 0x000fe200000006ff */
[----:B------:R-:W-:Y:S01]  /*8500*/  IMAD.MOV.U32 R84, RZ, RZ, R12 ;  /* 0x000000ffff547224 */ /* 0x000fe200078e000c */
        /* <DEDUP_REMOVED lines=19> */
.L_x_8505:
        /* <DEDUP_REMOVED lines=15> */
.L_x_8507:
[----:B------:R-:W-:Y:S05]  /*8730*/  BSYNC.RECONVERGENT B2 ;  /* 0x0000000000027941 */ /* 0x000fea0003800200 */
.L_x_8506:
        /* <DEDUP_REMOVED lines=43> */
.L_x_8504:
[----:B------:R-:W-:Y:S05]  /*89f0*/  BSYNC.RECONVERGENT B1 ;  /* 0x0000000000017941 */ /* 0x000fea0003800200 */
.L_x_8503:
        /* <DEDUP_REMOVED lines=10> */
.L_x_8467:
        /* <DEDUP_REMOVED lines=16> */
.L_x_8511:
        /* <DEDUP_REMOVED lines=13> */
.L_x_8513:
[----:B------:R-:W-:Y:S05]  /*8c70*/  BSYNC.RECONVERGENT B2 ;  /* 0x0000000000027941 */ /* 0x000fea0003800200 */
.L_x_8512:
[----:B------:R-:W-:Y:S01]  /*8c80*/  IMAD.WIDE.U32 R70, R13, -0x326172a9, RZ ;  /* 0xcd9e8d570d467825 */ /* 0x000fe200078e00ff */
[----:B--2---:R-:W-:-:S04]  /*8c90*/  LOP3.LUT R86, R9, UR9, R69, 0x96, !PT ;  /* 0x0000000909567c12 */ /* 0x004fc8000f8e9645 */
        /* <DEDUP_REMOVED lines=40> */
.L_x_8510:
[----:B------:R-:W-:Y:S05]  /*8f20*/  BSYNC.RECONVERGENT B1 ;  /* 0x0000000000017941 */ /* 0x000fea0003800200 */
.L_x_8509:
[----:B--2---:R-:W0:Y:S01]  /*8f30*/  LDC R85, c[0x0][0x404] ;  /* 0x00010100ff557b82 */ /* 0x004e220000000800 */
        /* <DEDUP_REMOVED lines=23> */
.L_x_8516:
        /* <DEDUP_REMOVED lines=13> */
.L_x_8518:
[----:B------:R-:W-:Y:S05]  /*9180*/  BSYNC.RECONVERGENT B2 ;  /* 0x0000000000027941 */ /* 0x000fea0003800200 */
.L_x_8517:
        /* <DEDUP_REMOVED lines=43> */
.L_x_8515:
[----:B------:R-:W-:Y:S05]  /*9440*/  BSYNC.RECONVERGENT B1 ;  /* 0x0000000000017941 */ /* 0x000fea0003800200 */
.L_x_8514:
        /* <DEDUP_REMOVED lines=19> */
.L_x_8521:
        /* <DEDUP_REMOVED lines=13> */
.L_x_8523:
[----:B------:R-:W-:Y:S05]  /*9650*/  BSYNC.RECONVERGENT B2 ;  /* 0x0000000000027941 */ /* 0x000fea0003800200 */
.L_x_8522:
        /* <DEDUP_REMOVED lines=43> */
.L_x_8520:
[----:B------:R-:W-:Y:S05]  /*9910*/  BSYNC.RECONVERGENT B1 ;  /* 0x0000000000017941 */ /* 0x000fea0003800200 */
.L_x_8519:
        /* <DEDUP_REMOVED lines=20> */
.L_x_8526:
        /* <DEDUP_REMOVED lines=13> */
.L_x_8528:
[----:B------:R-:W-:Y:S05]  /*9b30*/  BSYNC.RECONVERGENT B2 ;  /* 0x0000000000027941 */ /* 0x000fea0003800200 */
.L_x_8527:
        /* <DEDUP_REMOVED lines=43> */
.L_x_8525:
[----:B------:R-:W-:Y:S05]  /*9df0*/  BSYNC.RECONVERGENT B1 ;  /* 0x0000000000017941 */ /* 0x000fea0003800200 */
.L_x_8524:
        /* <DEDUP_REMOVED lines=19> */
.L_x_8531:
        /* <DEDUP_REMOVED lines=13> */
.L_x_8533:
[----:B------:R-:W-:Y:S05]  /*a000*/  BSYNC.RECONVERGENT B2 ;  /* 0x0000000000027941 */ /* 0x000fea0003800200 */
.L_x_8532:
        /* <DEDUP_REMOVED lines=43> */
.L_x_8530:
[----:B------:R-:W-:Y:S05]  /*a2c0*/  BSYNC.RECONVERGENT B1 ;  /* 0x0000000000017941 */ /* 0x000fea0003800200 */
.L_x_8529:
[----:B------:R-:W-:Y:S01]  /*a2d0*/  ISETP.NE.AND P4, PT, R68, 0x1, PT ;  /* 0x000000014400780c */ /* 0x000fe20003f85270 */
[----:B------:R-:W-:Y:S01]  /*a2e0*/  BSSY.RECONVERGENT B1, `(.L_x_8534) ;  /* 0x000004c000017945 */ /* 0x000fe20003800200 */
[----:B------:R-:W-:Y:S01]  /*a2f0*/  I2FP.F32.U32 R69, R8 ;  /* 0x0000000800457245 */ /* 0x000fe20000201000 */
[----:B------:R-:W-:Y:S01]  /*a300*/  IMAD.MOV.U32 R70, RZ, RZ, 0x2 ;  /* 0x00000002ff467424 */ /* 0x000fe200078e00ff */
[C---:B------:R-:W-:Y:S02]  /*a310*/  SHF.L.U32 R10, R74.reuse, 0x10, RZ ;  /* 0x000000104a0a7819 */ /* 0x040fe400000006ff */
[----:B------:R-:W-:Y:S01]  /*a320*/  PRMT R74, R74, 0x7632, R74 ;  /* 0x000076324a4a7816 */ /* 0x000fe2000000004a */
        /* <DEDUP_REMOVED lines=14> */
.L_x_8536:
        /* <DEDUP_REMOVED lines=13> */
.L_x_8538:
[----:B------:R-:W-:Y:S05]  /*a4e0*/  BSYNC.RECONVERGENT B2 ;  /* 0x0000000000027941 */ /* 0x000fea0003800200 */
.L_x_8537:
        /* <DEDUP_REMOVED lines=43> */
.L_x_8535:
[----:B------:R-:W-:Y:S05]  /*a7a0*/  BSYNC.RECONVERGENT B1 ;  /* 0x0000000000017941 */ /* 0x000fea0003800200 */
.L_x_8534:
        /* <DEDUP_REMOVED lines=19> */
.L_x_8541:
        /* <DEDUP_REMOVED lines=13> */
.L_x_8543:
[----:B------:R-:W-:Y:S05]  /*a9b0*/  BSYNC.RECONVERGENT B2 ;  /* 0x0000000000027941 */ /* 0x000fea0003800200 */
.L_x_8542:
        /* <DEDUP_REMOVED lines=43> */
.L_x_8540:
[----:B------:R-:W-:Y:S05]  /*ac70*/  BSYNC.RECONVERGENT B1 ;  /* 0x0000000000017941 */ /* 0x000fea0003800200 */
.L_x_8539:
        /* <DEDUP_REMOVED lines=20> */
.L_x_8546:
        /* <DEDUP_REMOVED lines=15> */
.L_x_8548:
[----:B------:R-:W-:Y:S05]  /*aeb0*/  BSYNC.RECONVERGENT B2 ;  /* 0x0000000000027941 */ /* 0x000fea0003800200 */
.L_x_8547:
        /* <DEDUP_REMOVED lines=43> */
.L_x_8545:
[----:B------:R-:W-:Y:S05]  /*b170*/  BSYNC.RECONVERGENT B1 ;  /* 0x0000000000017941 */ /* 0x000fea0003800200 */
.L_x_8544:
        /* <DEDUP_REMOVED lines=16> */
.L_x_8508:
        /* <DEDUP_REMOVED lines=18> */
[----:B-1----:R-:W-:-:S03]  /*b3a0*/  IMAD.WIDE.U32 R84, R15, 0x8, R84 ;  /* 0x000000080f547825 */ /* 0x002fc600078e0054 */
[----:B------:R0:W-:Y:S01]  /*b3b0*/  STG.E.128 desc[UR6][R86.64+0x10], R72 ;  /* 0x0000104856007986 */ /* 0x0001e2000c101d06 */
[----:B------:R-:W-:-:S03]  /*b3c0*/  VIADD R15, R15, 0x100 ;  /* 0x000001000f0f7836 */ /* 0x000fc60000000000 */
[----:B------:R0:W-:Y:S04]  /*b3d0*/  STG.E.64 desc[UR6][R84.64], R96 ;  /* 0x0000006054007986 */ /* 0x0001e8000c101b06 */
.L_x_8466:
[----:B------:R-:W-:Y:S05]  /*b3e0*/  BSYNC.RECONVERGENT B0 ;  /* 0x0000000000007941 */ /* 0x000fea0003800200 */
.L_x_8465:
[----:B------:R-:W-:Y:S01]  /*b3f0*/  ISETP.GE.U32.AND P0, PT, R2, 0x300, PT ;  /* 0x000003000200780c */ /* 0x000fe20003f06070 */
[----:B------:R-:W-:Y:S03]  /*b400*/  BSSY.RECONVERGENT B0, `(.L_x_8549) ;  /* 0x000052f000007945 */ /* 0x000fe60003800200 */
[----:B0-2---:R-:W-:-:S09]  /*b410*/  P2R R97, PR, RZ, 0x1 ;  /* 0x00000001ff617803 */ /* 0x005fd20000000000 */
        /* <DEDUP_REMOVED lines=27> */
.L_x_8554:
        /* <DEDUP_REMOVED lines=13> */
.L_x_8556:
[----:B------:R-:W-:Y:S05]  /*b6a0*/  BSYNC.RECONVERGENT B2 ;  /* 0x0000000000027941 */ /* 0x000fea0003800200 */
.L_x_8555:
        /* <DEDUP_REMOVED lines=41> */
[----:B------:R-:W-:Y:S02]  /*b940*/  IMAD.MOV.U32 R96, RZ, RZ, R100 ;  /* 0x000000ffff607224 */ /* 0x000fe400078e0064 */
[----:B------:R-:W-:-:S07]  /*b950*/  IMAD.MOV.U32 R98, RZ, RZ, RZ ;  /* 0x000000ffff627224 */ /* 0x000fce00078e00ff */
.L_x_8553:
[----:B------:R-:W-:Y:S05]  /*b960*/  BSYNC.RECONVERGENT B1 ;  /* 0x0000000000017941 */ /* 0x000fea0003800200 */
.L_x_8552:
        /* <DEDUP_REMOVED lines=27> */
.L_x_8559:
        /* <DEDUP_REMOVED lines=13> */
.L_x_8561:
[----:B------:R-:W-:Y:S05]  /*bbf0*/  BSYNC.RECONVERGENT B2 ;  /* 0x0000000000027941 */ /* 0x000fea0003800200 */
.L_x_8560:
        /* <DEDUP_REMOVED lines=43> */
.L_x_8558:
[----:B------:R-:W-:Y:S05]  /*beb0*/  BSYNC.RECONVERGENT B1 ;  /* 0x0000000000017941 */ /* 0x000fea0003800200 */
.L_x_8557:
        /* <DEDUP_REMOVED lines=22> */
.L_x_8564:
        /* <DEDUP_REMOVED lines=13> */
.L_x_8566:
[----:B------:R-:W-:Y:S05]  /*c0f0*/  BSYNC.RECONVERGENT B2 ;  /* 0x0000000000027941 */ /* 0x000fea0003800200 */
.L_x_8565:
        /* <DEDUP_REMOVED lines=43> */
.L_x_8563:
[----:B------:R-:W-:Y:S05]  /*c3b0*/  BSYNC.RECONVERGENT B1 ;  /* 0x0000000000017941 */ /* 0x000fea0003800200 */
.L_x_8562:
[----:B------:R-:W-:Y:S01]  /*c3c0*/  I2FP.F32.U32 R8, R8 ;  /* 0x0000000800087245 */ /* 0x000fe20000201000 */
[----:B------:R-:W-:Y:S01]  /*c3d0*/  BSSY.RECONVERGENT B1, `(.L_x_8567) ;  /* 0x000004f000017945 */ /* 0x000fe20003800200 */
[C---:B------:R-:W-:Y:S01]  /*c3e0*/  SHF.L.U32 R80, R81.reuse, 0x10, RZ ;  /* 0x0000001051507819 */ /* 0x040fe200000006ff */
        /* <DEDUP_REMOVED lines=20> */
.L_x_8569:
        /* <DEDUP_REMOVED lines=13> */
.L_x_8571:
[----:B------:R-:W-:Y:S05]  /*c600*/  BSYNC.RECONVERGENT B2 ;  /* 0x0000000000027941 */ /* 0x000fea0003800200 */
.L_x_8570:
        /* <DEDUP_REMOVED lines=43> */
.L_x_8568:
[----:B------:R-:W-:Y:S05]  /*c8c0*/  BSYNC.RECONVERGENT B1 ;  /* 0x0000000000017941 */ /* 0x000fea0003800200 */
.L_x_8567:
        /* <DEDUP_REMOVED lines=22> */
.L_x_8574:
        /* <DEDUP_REMOVED lines=13> */
.L_x_8576:
[----:B------:R-:W-:Y:S05]  /*cb00*/  BSYNC.RECONVERGENT B2 ;  /* 0x0000000000027941 */ /* 0x000fea0003800200 */
.L_x_8575:
        /* <DEDUP_REMOVED lines=43> */
.L_x_8573:
[----:B------:R-:W-:Y:S05]  /*cdc0*/  BSYNC.RECONVERGENT B1 ;  /* 0x0000000000017941 */ /* 0x000fea0003800200 */
.L_x_8572:
[----:B------:R-:W-:Y:S01]  /*cdd0*/  I2FP.F32.U32 R8, R80 ;  /* 0x0000005000087245 */ /* 0x000fe20000201000 */
[----:B------:R-:W-:Y:S01]  /*cde0*/  IMAD.U32 R80, R82, 0x10000, RZ ;  /* 0x0001000052507824 */ /* 0x000fe200078e00ff */
[----:B------:R-:W-:Y:S01]  /*cdf0*/  ISETP.NE.AND P4, PT, R98, 0x1, PT ;  /* 0x000000016200780c */ /* 0x000fe20003f85270 */
[----:B------:R-:W-:Y:S01]  /*ce00*/  BSSY.RECONVERGENT B1, `(.L_x_8577) ;  /* 0x000004d000017945 */ /* 0x000fe20003800200 */
[----:B------:R-:W-:Y:S01]  /*ce10*/  PRMT R82, R82, 0x7632, R82 ;  /* 0x0000763252527816 */ /* 0x000fe20000000052 */
[----:B------:R-:W-:Y:S01]  /*ce20*/  FFMA.FTZ R81, R8, R107, 1.1641532182693481445e-10 ;  /* 0x2f00000008517423 */ /* 0x000fe2000001006b */
[----:B------:R-:W-:Y:S01]  /*ce30*/  FMUL.FTZ R95, R80, UR4 ;  /* 0x00000004505f7c20 */ /* 0x000fe20008410000 */
[----:B------:R-:W-:Y:S01]  /*ce40*/  MOV R94, 0x2 ;  /* 0x00000002005e7802 */ /* 0x000fe20000000f00 */
        /* <DEDUP_REMOVED lines=15> */
.L_x_8579:
        /* <DEDUP_REMOVED lines=13> */
.L_x_8581:
[----:B------:R-:W-:Y:S05]  /*d010*/  BSYNC.RECONVERGENT B2 ;  /* 0x0000000000027941 */ /* 0x000fea0003800200 */
.L_x_8580:
        /* <DEDUP_REMOVED lines=43> */
.L_x_8578:
[----:B------:R-:W-:Y:S05]  /*d2d0*/  BSYNC.RECONVERGENT B1 ;  /* 0x0000000000017941 */ /* 0x000fea0003800200 */
.L_x_8577:
        /* <DEDUP_REMOVED lines=22> */
.L_x_8584:
        /* <DEDUP_REMOVED lines=13> */
.L_x_8586:
[----:B------:R-:W-:Y:S05]  /*d510*/  BSYNC.RECONVERGENT B2 ;  /* 0x0000000000027941 */ /* 0x000fea0003800200 */
.L_x_8585:
        /* <DEDUP_REMOVED lines=43> */
.L_x_8583:
[----:B------:R-:W-:Y:S05]  /*d7d0*/  BSYNC.RECONVERGENT B1 ;  /* 0x0000000000017941 */ /* 0x000fea0003800200 */
.L_x_8582:
[----:B------:R-:W-:Y:S01]  /*d7e0*/  I2FP.F32.U32 R8, R82 ;  /* 0x0000005200087245 */ /* 0x000fe20000201000 */
[C---:B------:R-:W-:Y:S01]  /*d7f0*/  IMAD.U32 R82, R83.reuse, 0x10000, RZ ;  /* 0x0001000053527824 */ /* 0x040fe200078e00ff */
        /* <DEDUP_REMOVED lines=21> */
.L_x_8589:
        /* <DEDUP_REMOVED lines=15> */
.L_x_8591:
[----:B------:R-:W-:Y:S05]  /*da40*/  BSYNC.RECONVERGENT B2 ;  /* 0x0000000000027941 */ /* 0x000fea0003800200 */
.L_x_8590:
        /* <DEDUP_REMOVED lines=43> */
.L_x_8588:
[----:B------:R-:W-:Y:S05]  /*dd00*/  BSYNC.RECONVERGENT B1 ;  /* 0x0000000000017941 */ /* 0x000fea0003800200 */
.L_x_8587:
        /* <DEDUP_REMOVED lines=10> */
.L_x_8551:
        /* <DEDUP_REMOVED lines=16> */
.L_x_8595:
        /* <DEDUP_REMOVED lines=13> */
.L_x_8597:
[----:B------:R-:W-:Y:S05]  /*df80*/  BSYNC.RECONVERGENT B2 ;  /* 0x0000000000027941 */ /* 0x000fea0003800200 */
.L_x_8596:
        /* <DEDUP_REMOVED lines=43> */
.L_x_8594:
[----:B------:R-:W-:Y:S05]  /*e240*/  BSYNC.RECONVERGENT B1 ;  /* 0x0000000000017941 */ /* 0x000fea0003800200 */
.L_x_8593:
[----:B------:R-:W0:Y:S01]  /*e250*/  LDC R10, c[0x0][0x404] ;  /* 0x00010100ff0a7b82 */ /* 0x000e220000000800 */
[----:B------:R-:W-:Y:S01]  /*e260*/  HFMA2 R98, -RZ, RZ, 0.1171875, 0 ;  /* 0x2f800000ff627431 */ /* 0x000fe200000001ff */
[----:B------:R-:W-:Y:S01]  /*e270*/  ISETP.NE.AND P0, PT, R78, 0x1, PT ;  /* 0x000000014e00780c */ /* 0x000fe20003f05270 */
[C---:B-----5:R-:W-:Y:S01]  /*e280*/  IMAD.U32 R8, R80.reuse, 0x10000, RZ ;  /* 0x0001000050087824 */ /* 0x060fe200078e00ff */
[----:B------:R-:W-:Y:S01]  /*e290*/  I2FP.F32.U32 R77, R76 ;  /* 0x0000004c004d7245 */ /* 0x000fe20000201000 */
[----:B------:R-:W-:Y:S01]  /*e2a0*/  BSSY.RECONVERGENT B1, `(.L_x_8598) ;  /* 0x000004c000017945 */ /* 0x000fe20003800200 */
[----:B------:R-:W-:Y:S01]  /*e2b0*/  PRMT R80, R80, 0x7632, R80 ;  /* 0x0000763250507816 */ /* 0x000fe20000000050 */
[----:B------:R-:W-:Y:S01]  /*e2c0*/  FMUL.FTZ R99, R8, UR4 ;  /* 0x0000000408637c20 */ /* 0x000fe20008410000 */
[----:B------:R-:W1:Y:S01]  /*e2d0*/  LDC R86, c[0x0][0x408] ;  /* 0x00010200ff567b82 */ /* 0x000e620000000800 */
[----:B------:R-:W-:Y:S01]  /*e2e0*/  MOV R76, 0x2 ;  /* 0x00000002004c7802 */ /* 0x000fe20000000f00 */
[----:B------:R-:W-:-:S02]  /*e2f0*/  IMAD.MOV.U32 R8, RZ, RZ, R12 ;  /* 0x000000ffff087224 */ /* 0x000fc400078e000c */
        /* <DEDUP_REMOVED lines=13> */
.L_x_8600:
        /* <DEDUP_REMOVED lines=13> */
.L_x_8602:
[----:B------:R-:W-:Y:S05]  /*e4a0*/  BSYNC.RECONVERGENT B2 ;  /* 0x0000000000027941 */ /* 0x000fea0003800200 */
.L_x_8601:
        /* <DEDUP_REMOVED lines=43> */
.L_x_8599:
[----:B------:R-:W-:Y:S05]  /*e760*/  BSYNC.RECONVERGENT B1 ;  /* 0x0000000000017941 */ /* 0x000fea0003800200 */
.L_x_8598:
[----:B------:R-:W-:Y:S01]  /*e770*/  I2FP.F32.U32 R77, R8 ;  /* 0x00000008004d7245 */ /* 0x000fe20000201000 */
[----:B------:R-:W-:Y:S01]  /*e780*/  IMAD.U32 R80, R80, 0x10000, RZ ;  /* 0x0001000050507824 */ /* 0x000fe200078e00ff */
[----:B------:R-:W-:Y:S01]  /*e790*/  ISETP.NE.AND P1, PT, R76, 0x1, PT ;  /* 0x000000014c00780c */ /* 0x000fe20003f25270 */
[----:B------:R-:W-:Y:S01]  /*e7a0*/  BSSY.RECONVERGENT B1, `(.L_x_8603) ;  /* 0x0000049000017945 */ /* 0x000fe20003800200 */
[----:B------:R-:W-:Y:S01]  /*e7b0*/  MOV R78, 0x2 ;  /* 0x00000002004e7802 */ /* 0x000fe20000000f00 */
[----:B------:R-:W-:Y:S01]  /*e7c0*/  FFMA.FTZ R77, R77, R98, 1.1641532182693481445e-10 ;  /* 0x2f0000004d4d7423 */ /* 0x000fe20000010062 */
[----:B------:R-:W-:-:S04]  /*e7d0*/  IMAD.MOV.U32 R8, RZ, RZ, R12 ;  /* 0x000000ffff087224 */ /* 0x000fc800078e000c */
[----:B------:R-:W-:Y:S01]  /*e7e0*/  FSETP.LE.FTZ.AND P0, PT, R77, R10, PT ;  /* 0x0000000a4d00720b */ /* 0x000fe20003f13000 */
[----:B------:R-:W-:-:S04]  /*e7f0*/  FMUL.FTZ R77, R80, UR4 ;  /* 0x00000004504d7c20 */ /* 0x000fc80008410000 */
[----:B------:R-:W-:Y:S01]  /*e800*/  FMUL.FTZ R80, R77, R86 ;  /* 0x000000564d507220 */ /* 0x000fe20000410000 */
        /* <DEDUP_REMOVED lines=9> */
.L_x_8605:
        /* <DEDUP_REMOVED lines=13> */
.L_x_8607:
[----:B------:R-:W-:Y:S05]  /*e970*/  BSYNC.RECONVERGENT B2 ;  /* 0x0000000000027941 */ /* 0x000fea0003800200 */
.L_x_8606:
        /* <DEDUP_REMOVED lines=43> */
.L_x_8604:
[----:B------:R-:W-:Y:S05]  /*ec30*/  BSYNC.RECONVERGENT B1 ;  /* 0x0000000000017941 */ /* 0x000fea0003800200 */
.L_x_8603:
[----:B------:R-:W-:Y:S01]  /*ec40*/  ISETP.NE.AND P2, PT, R78, 0x1, PT ;  /* 0x000000014e00780c */ /* 0x000fe20003f45270 */
[----:B------:R-:W-:Y:S01]  /*ec50*/  BSSY.RECONVERGENT B1, `(.L_x_8608) ;  /* 0x000004c000017945 */ /* 0x000fe20003800200 */
[----:B------:R-:W-:Y:S01]  /*ec60*/  I2FP.F32.U32 R77, R8 ;  /* 0x00000008004d7245 */ /* 0x000fe20000201000 */
[C---:B------:R-:W-:Y:S01]  /*ec70*/  IMAD.U32 R8, R81.reuse, 0x10000, RZ ;  /* 0x0001000051087824 */ /* 0x040fe200078e00ff */
[----:B------:R-:W-:Y:S02]  /*ec80*/  PRMT R81, R81, 0x7632, R81 ;  /* 0x0000763251517816 */ /* 0x000fe40000000051 */
[----:B------:R-:W-:Y:S01]  /*ec90*/  MOV R76, 0x2 ;  /* 0x00000002004c7802 */ /* 0x000fe20000000f00 */
[----:B------:R-:W-:Y:S01]  /*eca0*/  FFMA.FTZ R77, R77, R98, 1.1641532182693481445e-10 ;  /* 0x2f0000004d4d7423 */ /* 0x000fe20000010062 */
[----:B------:R-:W-:Y:S01]  /*ecb0*/  FMUL.FTZ R87, R8, UR4 ;  /* 0x0000000408577c20 */ /* 0x000fe20008410000 */
[----:B------:R-:W-:-:S03]  /*ecc0*/  IMAD.MOV.U32 R8, RZ, RZ, R12 ;  /* 0x000000ffff087224 */ /* 0x000fc600078e000c */
        /* <DEDUP_REMOVED lines=11> */
.L_x_8610:
        /* <DEDUP_REMOVED lines=13> */
.L_x_8612:
[----:B------:R-:W-:Y:S05]  /*ee50*/  BSYNC.RECONVERGENT B2 ;  /* 0x0000000000027941 */ /* 0x000fea0003800200 */
.L_x_8611:
        /* <DEDUP_REMOVED lines=43> */
.L_x_8609:
[----:B------:R-:W-:Y:S05]  /*f110*/  BSYNC.RECONVERGENT B1 ;  /* 0x0000000000017941 */ /* 0x000fea0003800200 */
.L_x_8608:
        /* <DEDUP_REMOVED lines=19> */
.L_x_8615:
        /* <DEDUP_REMOVED lines=13> */
.L_x_8617:
[----:B------:R-:W-:Y:S05]  /*f320*/  BSYNC.RECONVERGENT B2 ;  /* 0x0000000000027941 */ /* 0x000fea0003800200 */
.L_x_8616:
        /* <DEDUP_REMOVED lines=43> */
.L_x_8614:
[----:B------:R-:W-:Y:S05]  /*f5e0*/  BSYNC.RECONVERGENT B1 ;  /* 0x0000000000017941 */ /* 0x000fea0003800200 */
.L_x_8613:
        /* <DEDUP_REMOVED lines=20> */
.L_x_8620:
        /* <DEDUP_REMOVED lines=13> */
.L_x_8622:
[----:B------:R-:W-:Y:S05]  /*f800*/  BSYNC.RECONVERGENT B2 ;  /* 0x0000000000027941 */ /* 0x000fea0003800200 */
.L_x_8621:
        /* <DEDUP_REMOVED lines=43> */
.L_x_8619:
[----:B------:R-:W-:Y:S05]  /*fac0*/  BSYNC.RECONVERGENT B1 ;  /* 0x0000000000017941 */ /* 0x000fea0003800200 */
.L_x_8618:
        /* <DEDUP_REMOVED lines=19> */
.L_x_8625:
        /* <DEDUP_REMOVED lines=13> */
.L_x_8627:
[----:B------:R-:W-:Y:S05]  /*fcd0*/  BSYNC.RECONVERGENT B2 ;  /* 0x0000000000027941 */ /* 0x000fea0003800200 */
.L_x_8626:
        /* <DEDUP_REMOVED lines=43> */
.L_x_8624:
[----:B------:R-:W-:Y:S05]  /*ff90*/  BSYNC.RECONVERGENT B1 ;  /* 0x0000000000017941 */ /* 0x000fea0003800200 */
.L_x_8623:
[----:B------:R-:W-:Y:S01]  /*ffa0*/  ISETP.NE.AND P6, PT, R78, 0x1, PT ;  /* 0x000000014e00780c */ /* 0x000fe20003fc5270 */
[----:B------:R-:W-:Y:S01]  /*ffb0*/  BSSY.RECONVERGENT B1, `(.L_x_8628) ;  /* 0x000004e000017945 */ /* 0x000fe20003800200 */
[----:B------:R-:W-:Y:S01]  /*ffc0*/  I2FP.F32.U32 R77, R8 ;  /* 0x00000008004d7245 */ /* 0x000fe20000201000 */
[C---:B------:R-:W-:Y:S01]  /*ffd0*/  IMAD.U32 R8, R83.reuse, 0x10000, RZ ;  /* 0x0001000053087824 */ /* 0x040fe200078e00ff */
[----:B------:R-:W-:Y:S01]  /*ffe0*/  PRMT R103, R83, 0x7632, R103 ;  /* 0x0000763253677816 */ /* 0x000fe20000000067 */
[----:B------:R-:W-:Y:S02]  /*fff0*/  IMAD.MOV.U32 R76, RZ, RZ, R12 ;  /* 0x000000ffff4c7224 */ /* 0x000fe400078e000c */
[----:B------:R-:W-:Y:S01]  /*10000*/  FFMA.FTZ R77, R77, R98, 1.1641532182693481445e-10 ;  /* 0x2f0000004d4d7423 */ /* 0x000fe20000010062 */
[----:B------:R-:W-:Y:S01]  /*10010*/  FMUL.FTZ R79, R8, UR4 ;  /* 0x00000004084f7c20 */ /* 0x000fe20008410000 */
[----:B------:R-:W-:-:S03]  /*10020*/  MOV R8, 0x2 ;  /* 0x0000000200087802 */ /* 0x000fc60000000f00 */
        /* <DEDUP_REMOVED lines=11> */
.L_x_8630:
        /* <DEDUP_REMOVED lines=15> */
.L_x_8632:
[----:B------:R-:W-:Y:S05]  /*101d0*/  BSYNC.RECONVERGENT B2 ;  /* 0x0000000000027941 */ /* 0x000fea0003800200 */
.L_x_8631:
        /* <DEDUP_REMOVED lines=43> */
.L_x_8629:
[----:B------:R-:W-:Y:S05]  /*10490*/  BSYNC.RECONVERGENT B1 ;  /* 0x0000000000017941 */ /* 0x000fea0003800200 */
.L_x_8628:
        /* <DEDUP_REMOVED lines=16> */
.L_x_8592:
        /* <DEDUP_REMOVED lines=21> */
.L_x_8550:
[----:B------:R-:W-:Y:S05]  /*106f0*/  BSYNC.RECONVERGENT B0 ;  /* 0x0000000000007941 */ /* 0x000fea0003800200 */
.L_x_8549:
[----:B0-----:R-:W-:Y:S01]  /*10700*/  FADD.FTZ R84, RZ, R16 ;  /* 0x00000010ff547221 */ /* 0x001fe20000010000 */
        /* <DEDUP_REMOVED lines=50> */
[--C-:B------:R-:W-:Y:S01]  /*10a30*/  FADD.FTZ R85, R69, -R84.reuse ;  /* 0x8000005445557221 */ /* 0x100fe20000010000 */
[--C-:B------:R-:W-:Y:S01]  /*10a40*/  FADD.FTZ R87, R70, -R84.reuse ;  /* 0x8000005446577221 */ /* 0x100fe20000010000 */
[----:B------:R-:W-:Y:S01]  /*10a50*/  FFMA.FTZ R15, R94, R94, R15 ;  /* 0x0000005e5e0f7223 */ /* 0x000fe2000001000f */
[----:B------:R-:W-:-:S03]  /*10a60*/  FADD.FTZ R94, R88, -R84 ;  /* 0x80000054585e7221 */ /* 0x000fc60000010000 */
[----:B------:R-:W-:-:S04]  /*10a70*/  FFMA.FTZ R15, R96, R96, R15 ;  /* 0x00000060600f7223 */ /* 0x000fc8000001000f */
        /* <DEDUP_REMOVED lines=41> */
[----:B0-----:R-:W-:-:S07]  /*10d10*/  FADD.FTZ R86, R15, R86 ;  /* 0x000000560f567221 */ /* 0x001fce0000010000 */
[----:B------:R-:W-:Y:S01]  /*10d20*/  @!P0 SHF.R.U32.HI R15, RZ, 0x2, R0 ;  /* 0x00000002ff0f8819 */ /* 0x000fe20000011600 */
[----:B------:R-:W0:Y:S03]  /*10d30*/  SHFL.BFLY PT, R85, R86, 0x2, 0x1f ;  /* 0x0c401f0056557f89 */ /* 0x000e2600000e0000 */
[----:B------:R-:W-:Y:S01]  /*10d40*/  @!P0 LOP3.LUT R15, R15, 0x38, RZ, 0xc0, !PT ;  /* 0x000000380f0f8812 */ /* 0x000fe200078ec0ff */
[----:B0-----:R-:W-:-:S05]  /*10d50*/  FADD.FTZ R85, R86, R85 ;  /* 0x0000005556557221 */ /* 0x001fca0000010000 */
[----:B------:R-:W0:Y:S02]  /*10d60*/  SHFL.BFLY PT, R92, R85, 0x4, 0x1f ;  /* 0x0c801f00555c7f89 */ /* 0x000e2400000e0000 */
[----:B0-----:R-:W-:-:S05]  /*10d70*/  FADD.FTZ R92, R85, R92 ;  /* 0x0000005c555c7221 */ /* 0x001fca0000010000 */
[----:B------:R-:W0:Y:S02]  /*10d80*/  SHFL.BFLY PT, R87, R92, 0x8, 0x1f ;  /* 0x0d001f005c577f89 */ /* 0x000e2400000e0000 */
[----:B0-----:R-:W-:Y:S01]  /*10d90*/  FADD.FTZ R94, R92, R87 ;  /* 0x000000575c5e7221 */ /* 0x001fe20000010000 */
[----:B------:R-:W-:-:S04]  /*10da0*/  @!P1 IMAD.SHL.U32 R92, R0, 0x8, RZ ;  /* 0x00000008005c9824 */ /* 0x000fc800078e00ff */
[----:B------:R-:W0:Y:S02]  /*10db0*/  SHFL.BFLY PT, R87, R94, 0x10, 0x1f ;  /* 0x0e001f005e577f89 */ /* 0x000e2400000e0000 */
[----:B0-----:R-:W-:Y:S01]  /*10dc0*/  FADD.FTZ R85, R94, R87 ;  /* 0x000000575e557221 */ /* 0x001fe20000010000 */
[----:B------:R-:W-:Y:S02]  /*10dd0*/  CS2R R86, SRZ ;  /* 0x0000000000567805 */ /* 0x000fe4000001ff00 */
[----:B------:R-:W-:Y:S01]  /*10de0*/  @!P1 LOP3.LUT R94, R92, 0xf8, RZ, 0xc0, !PT ;  /* 0x000000f85c5e9812 */ /* 0x000fe200078ec0ff */
[----:B------:R-:W-:Y:S01]  /*10df0*/  HFMA2 R92, -RZ, RZ, 0, 0 ;  /* 0x00000000ff5c7431 */ /* 0x000fe200000001ff */
        /* <DEDUP_REMOVED lines=42> */
[----:B------:R-:W-:-:S02]  /*110a0*/  FMUL.FTZ R85, R85, R95 ;  /* 0x0000005f55557220 */ /* 0x000fc40000410000 */
[----:B------:R-:W1:Y:S02]  /*110b0*/  LDC R95, c[0x0][0x448] ;  /* 0x00011200ff5f7b82 */ /* 0x000e640000000800 */
[----:B------:R-:W-:Y:S01]  /*110c0*/  FFMA.FTZ R85, R87, R85, R96 ;  /* 0x0000005557557223 */ /* 0x000fe20000010060 */
[----:B------:R-:W2:Y:S04]  /*110d0*/  MUFU.RCP R98, R98 ;  /* 0x0000006200627308 */ /* 0x000ea80000001000 */
        /* <DEDUP_REMOVED lines=9> */
[----:B------:R-:W-:Y:S01]  /*11170*/  FMUL.FTZ R84, R84, R101 ;  /* 0x0000006554547220 */ /* 0x000fe20000410000 */
[----:B------:R-:W-:Y:S01]  /*11180*/  MOV R101, UR10 ;  /* 0x0000000a00657c02 */ /* 0x000fe20008000f00 */
[----:B------:R-:W2:Y:S02]  /*11190*/  SHFL.IDX PT, R99, R94, RZ, 0x1f ;  /* 0x00001fff5e637589 */ /* 0x000ea400000e0000 */
[----:B------:R-:W-:-:S03]  /*111a0*/  FFMA.FTZ R98, R98, R84, R15 ;  /* 0x0000005462627223 */ /* 0x000fc6000001000f */
[----:B------:R-:W3:Y:S03]  /*111b0*/  @!P1 LDC.64 R84, c[0x0][0x3c8] ;  /* 0x0000f200ff549b82 */ /* 0x000ee60000000a00 */
[----:B------:R-:W1:Y:S01]  /*111c0*/  SHFL.IDX PT, R98, R98, RZ, 0x1f ;  /* 0x00001fff62627589 */ /* 0x000e6200000e0000 */
[----:B--2---:R-:W-:-:S05]  /*111d0*/  FMUL.FTZ R15, R99, R99 ;  /* 0x00000063630f7220 */ /* 0x004fca0000410000 */
[----:B------:R-:W-:Y:S01]  /*111e0*/  FSEL R92, R15, RZ, P0 ;  /* 0x000000ff0f5c7208 */ /* 0x000fe20000000000 */
[----:B---3--:R-:W-:-:S04]  /*111f0*/  @!P1 IMAD.WIDE R84, R101, 0x4, R84 ;  /* 0x0000000465549825 */ /* 0x008fc800078e0254 */
[----:B-1----:R-:W-:Y:S01]  /*11200*/  FFMA.FTZ R15, R98, UR15, R95 ;  /* 0x0000000f620f7c23 */ /* 0x002fe2000801005f */
[----:B------:R-:W-:-:S03]  /*11210*/  IMAD.U32 R95, RZ, RZ, UR10 ;  /* 0x0000000aff5f7e24 */ /* 0x000fc6000f8e00ff */
[----:B------:R-:W-:Y:S01]  /*11220*/  FADD.FTZ R15, R15, R92 ;  /* 0x0000005c0f0f7221 */ /* 0x000fe20000010000 */
[----:B------:R-:W-:Y:S01]  /*11230*/  FSEL R92, R99, RZ, !P0 ;  /* 0x000000ff635c7208 */ /* 0x000fe20004000000 */
[----:B0-----:R-:W-:-:S04]  /*11240*/  @!P1 IMAD.WIDE R86, R95, 0x4, R86 ;  /* 0x000000045f569825 */ /* 0x001fc800078e0256 */
[----:B------:R-:W0:Y:S01]  /*11250*/  MUFU.RSQ R15, R15 ;  /* 0x0000000f000f7308 */ /* 0x000e220000001400 */
        /* <DEDUP_REMOVED lines=35> */
.L_x_8634:
[----:B------:R-:W-:Y:S05]  /*11490*/  BSYNC.RECONVERGENT B0 ;  /* 0x0000000000007941 */ /* 0x000fea0003800200 */
.L_x_8633:
        /* <DEDUP_REMOVED lines=35> */
.L_x_8636:
[----:B------:R-:W-:Y:S05]  /*116d0*/  BSYNC.RECONVERGENT B0 ;  /* 0x0000000000007941 */ /* 0x000fea0003800200 */
.L_x_8635:
        /* <DEDUP_REMOVED lines=34> */
.L_x_8638:
[----:B------:R-:W-:Y:S05]  /*11900*/  BSYNC.RECONVERGENT B0 ;  /* 0x0000000000007941 */ /* 0x000fea0003800200 */
.L_x_8637:
[----:B------:R-:W-:Y:S02]  /*11910*/  UIADD3 UR10, UPT, UPT, UR10, UR16, URZ ;  /* 0x000000100a0a7290 */ /* 0x000fe4000fffe0ff */
[----:B------:R-:W-:Y:S02]  /*11920*/  UPLOP3.LUT UP2, UPT, UPT, UPT, UP2, 0x40, 0x4 ;  /* 0x000000000004789c */ /* 0x000fe40003f4e820 */
[----:B------:R-:W-:-:S09]  /*11930*/  UISETP.GE.AND UP1, UPT, UR10, UR17, UPT ;  /* 0x000000110a00728c */ /* 0x000fd2000bf26270 */
[----:B------:R-:W-:Y:S05]  /*11940*/  BRA.U !UP1, `(.L_x_8639) ;  /* 0xfffffef109d07547 */ /* 0x000fea000b83ffff */
[----:B------:R-:W-:Y:S05]  /*11950*/  EXIT ;  /* 0x000000000000794d */ /* 0x000fea0003800000 */
.L_x_8640:
        /* <DEDUP_REMOVED lines=10> */
.L_x_20975:


//--------------------- .text._ZN10layer_norm13ln_fwd_kernelINS_13Kernel_traitsIf13__nv_bfloat16fS2_fjLj6144ELj1ELj1ELj8ELj16ENS_18Kernel_traits_baseILj6144EfS2_fS2_fjLj256EEEEELb1ELb0ELb0ELb1EEEvNS_9FwdParamsE --------------------------
	.section	.text._ZN10layer_norm13ln_fwd_kernelINS_13Kernel_traitsIf13__nv_bfloat16fS2_fjLj6144ELj1ELj1ELj8ELj16ENS_18Kernel_traits_baseILj6144EfS2_fS2_fjLj256EEEEELb1ELb0ELb0ELb1EEEvNS_9FwdParamsE,"ax",@progbits
	.align	128
        .global         _ZN10layer_norm13ln_fwd_kernelINS_13Kernel_traitsIf13__nv_bfloat16fS2_fjLj6144ELj1ELj1ELj8ELj16ENS_18Kernel_traits_baseILj6144EfS2_fS2_fjLj256EEEEELb1ELb0ELb0ELb1EEEvNS_9FwdParamsE
        .type           _ZN10layer_norm13ln_fwd_kernelINS_13Kernel_traitsIf13__nv_bfloat16fS2_fjLj6144ELj1ELj1ELj8ELj16ENS_18Kernel_traits_baseILj6144EfS2_fS2_fjLj256EEEEELb1ELb0ELb0ELb1EEEvNS_9FwdParamsE,@function
        .size           _ZN10layer_norm13ln_fwd_kernelINS_13Kernel_traitsIf13__nv_bfloat16fS2_fjLj6144ELj1ELj1ELj8ELj16ENS_18Kernel_traits_baseILj6144EfS2_fS2_fjLj256EEEEELb1ELb0ELb0ELb1EEEvNS_9FwdParamsE,(.L_x_20976 - _ZN10layer_norm13ln_fwd_kernelINS_13Kernel_traitsIf13__nv_bfloat16fS2_fjLj6144ELj1ELj1ELj8ELj16ENS_18Kernel_traits_baseILj6144EfS2_fS2_fjLj256EEEEELb1ELb0ELb0ELb1EEEvNS_9FwdParamsE)
        .other          _ZN10layer_norm13ln_fwd_kernelINS_13Kernel_traitsIf13__nv_bfloat16fS2_fjLj6144ELj1ELj1ELj8ELj16ENS_18Kernel_traits_baseILj6144EfS2_fS2_fjLj256EEEEELb1ELb0ELb0ELb1EEEvNS_9FwdParamsE,@"STO_CUDA_ENTRY STV_DEFAULT"
_ZN10layer_norm13ln_fwd_kernelINS_13Kernel_traitsIf13__nv_bfloat16fS2_fjLj6144ELj1ELj1ELj8ELj16ENS_18Kernel_traits_baseILj6144EfS2_fS2_fjLj256EEEEELb1ELb0ELb0ELb1EEEvNS_9FwdParamsE:
.text._ZN10layer_norm13ln_fwd_kernelINS_13Kernel_traitsIf13__nv_bfloat16fS2_fjLj6144ELj1ELj1ELj8ELj16ENS_18Kernel_traits_baseILj6144EfS2_fS2_fjLj256EEEEELb1ELb0ELb0ELb1EEEvNS_9FwdParamsE:
        /* <DEDUP_REMOVED lines=8> */
[----:B--2---:R-:W-:-:S02]  /*0080*/  IMAD.U32 R2, RZ, RZ, UR10 ;  /* 0x0000000aff027e24 */ /* 0x004fc4000f8e00ff */
[----:B------:R-:W-:-:S09]  /*0090*/  IMAD.U32 R3, RZ, RZ, UR11 ;  /* 0x0000000bff037e24 */ /* 0x000fd2000f8e00ff */
[----:B---3--:R-:W2:Y:S01]  /*00a0*/  @P1 LDG.E.64 R2, desc[UR8][R2.64] ;  /* 0x0000000802021981 */ /* 0x008ea2000c1e1b00 */
[----:B------:R-:W3:Y:S01]  /*00b0*/  S2R R88, SR_TID.X ;  /* 0x0000000000587919 */ /* 0x000ee20000002100 */
[----:B------:R-:W4:Y:S02]  /*00c0*/  S2UR UR16, SR_CTAID.X ;  /* 0x00000000001079c3 */ /* 0x000f240000002500 */
[----:B-1----:R-:W2:Y:S01]  /*00d0*/  @P1 LDG.E.64 R52, desc[UR8][R72.64] ;  /* 0x0000000848341981 */ /* 0x002ea2000c1e1b00 */
[----:B0-----:R-:W-:Y:S01]  /*00e0*/  ISETP.NE.U32.AND P0, PT, RZ, UR4, PT ;  /* 0x00000004ff007c0c */ /* 0x001fe2000bf05070 */
[----:B------:R-:W4:Y:S03]  /*00f0*/  LDCU UR4, c[0x0][0x384] ;  /* 0x00007080ff0477ac */ /* 0x000f260008000800 */
[----:B------:R-:W-:Y:S01]  /*0100*/  ISETP.NE.AND.EX P0, PT, RZ, UR5, PT, P0 ;  /* 0x00000005ff007c0c */ /* 0x000fe2000bf05300 */
[----:B------:R-:W0:-:S12]  /*0110*/  @P1 LDC R59, c[0x0][0x460] ;  /* 0x00011800ff3b1b82 */ /* 0x000e180000000800 */
[----:B------:R-:W3:Y:S08]  /*0120*/  @P0 LDC.64 R54, c[0x0][0x3d0] ;  /* 0x0000f400ff360b82 */ /* 0x000ef00000000a00 */
[----:B------:R-:W1:Y:S08]  /*0130*/  @P0 LDC.64 R56, c[0x0][0x438] ;  /* 0x00010e00ff380b82 */ /* 0x000e700000000a00 */
[----:B------:R-:W0:Y:S01]  /*0140*/  LDC R87, c[0x0][0x360] ;  /* 0x0000d800ff577b82 */ /* 0x000e220000000800 */
[----:B----4-:R-:W-:Y:S01]  /*0150*/  UISETP.GE.AND UP0, UPT, UR16, UR4, UPT ;  /* 0x000000041000728c */ /* 0x010fe2000bf06270 */
[----:B---3--:R-:W-:-:S05]  /*0160*/  @P0 IMAD.WIDE.U32 R54, R88, 0x20, R54 ;  /* 0x0000002058360825 */ /* 0x008fca00078e0036 */
[----:B------:R-:W-:Y:S01]  /*0170*/  PLOP3.LUT P3, PT, PT, PT, UP0, 0x80, 0x8 ;  /* 0x000000000008781c */ /* 0x000fe20003f6f008 */
[----:B------:R3:W5:Y:S01]  /*0180*/  @P0 LDG.E.128 R4, desc[UR8][R54.64] ;  /* 0x0000000836040981 */ /* 0x000762000c1e1d00 */
[----:B-1----:R-:W-:-:S03]  /*0190*/  @P0 IMAD.WIDE.U32 R56, R88, 0x20, R56 ;  /* 0x0000002058380825 */ /* 0x002fc600078e0038 */
[----:B------:R3:W5:Y:S04]  /*01a0*/  @P0 LDG.E.128 R8, desc[UR8][R54.64+0x10] ;  /* 0x0000100836080981 */ /* 0x000768000c1e1d00 */
[----:B------:R3:W5:Y:S01]  /*01b0*/  @P0 LDG.E.128 R12, desc[UR8][R54.64+0x2000] ;  /* 0x00200008360c0981 */ /* 0x000762000c1e1d00 */
[----:B0-----:R-:W-:-:S03]  /*01c0*/  IMAD R87, R87, UR16, R88 ;  /* 0x0000001057577c24 */ /* 0x001fc6000f8e0258 */
        /* <DEDUP_REMOVED lines=9> */
[----:B--2---:R-:W-:-:S02]  /*0260*/  @P1 R2UR UR10, R2 ;  /* 0x00000000020a12ca */ /* 0x004fc400000e0000 */
[----:B------:R-:W-:Y:S02]  /*0270*/  @P1 R2UR UR11, R3 ;  /* 0x00000000030b12ca */ /* 0x000fe400000e0000 */
[----:B------:R-:W-:-:S04]  /*0280*/  @P1 IADD3 R72, P2, PT, R52, R59, RZ ;  /* 0x0000003b34481210 */ /* 0x000fc80007f5e0ff */
[----:B------:R-:W-:-:S05]  /*0290*/  @P1 IADD3.X R73, PT, PT, RZ, R53, RZ, P2, !PT ;  /* 0x00000035ff491210 */ /* 0x000fca00017fe4ff */
[----:B------:R-:W-:Y:S02]  /*02a0*/  UIADD3 UR20, UPT, UPT, UR10, -0x61c88647, URZ ;  /* 0x9e3779b90a147890 */ /* 0x000fe4000fffe0ff */
[----:B------:R-:W-:Y:S02]  /*02b0*/  UIADD3 UR21, UPT, UPT, UR11, -0x4498517b, URZ ;  /* 0xbb67ae850b157890 */ /* 0x000fe4000fffe0ff */
[----:B------:R-:W-:Y:S02]  /*02c0*/  UIADD3 UR22, UPT, UPT, UR10, 0x3c6ef372, URZ ;  /* 0x3c6ef3720a167890 */ /* 0x000fe4000fffe0ff */
[----:B------:R-:W-:Y:S02]  /*02d0*/  UIADD3 UR23, UPT, UPT, UR11, 0x76cf5d0a, URZ ;  /* 0x76cf5d0a0b177890 */ /* 0x000fe4000fffe0ff */
[----:B------:R-:W-:Y:S01]  /*02e0*/  UIADD3 UR24, UPT, UPT, UR10, -0x255992d5, URZ ;  /* 0xdaa66d2b0a187890 */ /* 0x000fe2000fffe0ff */
[----:B------:R-:W-:Y:S01]  /*02f0*/  SHF.R.U64 R92, R72, 0x2, R73 ;  /* 0x00000002485c7819 */ /* 0x000fe20000001249 */
[----:B---3--:R-:W-:Y:S10]  /*0300*/  @P0 BRA `(.L_x_8641) ;  /* 0x0000000000500947 */ /* 0x008ff40003800000 */
        /* <DEDUP_REMOVED lines=20> */
.L_x_8641:
[----:B------:R-:W-:Y:S05]  /*0450*/  @P3 EXIT ;  /* 0x000000000000394d */ /* 0x000fea0003800000 */
[----:B------:R-:W-:Y:S01]  /*0460*/  IMAD.HI.U32 R3, R87, -0x326172a9, RZ ;  /* 0xcd9e8d5757037827 */ /* 0x000fe200078e00ff */
[----:B------:R-:W-:Y:S01]  /*0470*/  SHF.R.U32.HI R86, RZ, 0x2, R73 ;  /* 0x00000002ff567819 */ /* 0x000fe20000011649 */
[----:B------:R-:W-:Y:S01]  /*0480*/  UIADD3 UR25, UPT, UPT, UR11, 0x32370b8f, URZ ;  /* 0x32370b8f0b197890 */ /* 0x000fe2000fffe0ff */
[----:B------:R-:W-:Y:S01]  /*0490*/  LOP3.LUT R72, R72, 0x3, RZ, 0xc0, !PT ;  /* 0x0000000348487812 */ /* 0x000fe200078ec0ff */
[----:B------:R-:W-:Y:S01]  /*04a0*/  IMAD.HI.U32 R0, R92, -0x2daee0ad, RZ ;  /* 0xd2511f535c007827 */ /* 0x000fe200078e00ff */
[----:B------:R-:W-:Y:S01]  /*04b0*/  LOP3.LUT R3, R86, UR10, R3, 0x96, !PT ;  /* 0x0000000a56037c12 */ /* 0x000fe2000f8e9603 */
[----:B------:R-:W-:Y:S02]  /*04c0*/  UIADD3 UR26, UPT, UPT, UR10, 0x78dde6e4, URZ ;  /* 0x78dde6e40a1a7890 */ /* 0x000fe4000fffe0ff */
[----:B------:R-:W-:Y:S01]  /*04d0*/  IMAD R55, R92, -0x2daee0ad, RZ ;  /* 0xd2511f535c377824 */ /* 0x000fe200078e02ff */
[----:B------:R-:W-:Y:S01]  /*04e0*/  LOP3.LUT R0, R0, UR11, RZ, 0x3c, !PT ;  /* 0x0000000b00007c12 */ /* 0x000fe2000f8e3cff */
[----:B------:R-:W-:Y:S01]  /*04f0*/  IMAD.HI.U32 R52, R3, -0x2daee0ad, RZ ;  /* 0xd2511f5303347827 */ /* 0x000fe200078e00ff */
[----:B------:R-:W-:-:S02]  /*0500*/  UIADD3 UR27, UPT, UPT, UR11, -0x126145ec, URZ ;  /* 0xed9eba140b1b7890 */ /* 0x000fc4000fffe0ff */
[----:B------:R-:W-:Y:S01]  /*0510*/  UIADD3 UR28, UPT, UPT, UR10, 0x1715609d, URZ ;  /* 0x1715609d0a1c7890 */ /* 0x000fe2000fffe0ff */
[----:B------:R-:W-:Y:S01]  /*0520*/  IMAD R53, R87, -0x326172a9, RZ ;  /* 0xcd9e8d5757357824 */ /* 0x000fe200078e02ff */
[----:B------:R-:W-:Y:S01]  /*0530*/  LOP3.LUT R52, R55, UR21, R52, 0x96, !PT ;  /* 0x0000001537347c12 */ /* 0x000fe2000f8e9634 */
[C---:B------:R-:W-:Y:S01]  /*0540*/  IMAD.HI.U32 R2, R0.reuse, -0x326172a9, RZ ;  /* 0xcd9e8d5700027827 */ /* 0x040fe200078e00ff */
[----:B------:R-:W-:Y:S02]  /*0550*/  UIADD3 UR29, UPT, UPT, UR11, -0x56f99767, URZ ;  /* 0xa90668990b1d7890 */ /* 0x000fe4000fffe0ff */
[----:B------:R-:W-:Y:S01]  /*0560*/  UIADD3 UR30, UPT, UPT, UR10, -0x4ab325aa, URZ ;  /* 0xb54cda560a1e7890 */ /* 0x000fe2000fffe0ff */
[----:B------:R-:W-:Y:S01]  /*0570*/  IMAD R54, R3, -0x2daee0ad, RZ ;  /* 0xd2511f5303367824 */ /* 0x000fe200078e02ff */
[----:B------:R-:W-:Y:S01]  /*0580*/  LOP3.LUT R2, R53, UR20, R2, 0x96, !PT ;  /* 0x0000001435027c12 */ /* 0x000fe2000f8e9602 */
[----:B------:R-:W-:Y:S01]  /*0590*/  IMAD R53, R0, -0x326172a9, RZ ;  /* 0xcd9e8d5700357824 */ /* 0x000fe200078e02ff */
[----:B------:R-:W-:Y:S01]  /*05a0*/  UIADD3 UR31, UPT, UPT, UR11, 0x646e171e, URZ ;  /* 0x646e171e0b1f7890 */ /* 0x000fe2000fffe0ff */
[----:B------:R-:W-:Y:S01]  /*05b0*/  IMAD.HI.U32 R0, R52, -0x326172a9, RZ ;  /* 0xcd9e8d5734007827 */ /* 0x000fe200078e00ff */
[----:B------:R-:W-:-:S02]  /*05c0*/  UIADD3 UR32, UPT, UPT, UR10, 0x5384540f, URZ ;  /* 0x5384540f0a207890 */ /* 0x000fc4000fffe0ff */
[----:B------:R-:W-:Y:S01]  /*05d0*/  UIADD3 UR33, UPT, UPT, UR11, 0x1fd5c5a3, URZ ;  /* 0x1fd5c5a30b217890 */ /* 0x000fe2000fffe0ff */
[C---:B------:R-:W-:Y:S01]  /*05e0*/  IMAD.HI.U32 R3, R2.reuse, -0x2daee0ad, RZ ;  /* 0xd2511f5302037827 */ /* 0x040fe200078e00ff */
[----:B------:R-:W-:Y:S01]  /*05f0*/  LOP3.LUT R0, R53, UR22, R0, 0x96, !PT ;  /* 0x0000001635007c12 */ /* 0x000fe2000f8e9600 */
[----:B------:R-:W0:Y:S02]  /*0600*/  LDCU.64 UR4, c[0x0][0x3e0] ;  /* 0x00007c00ff0477ac */ /* 0x000e240008000a00 */
        /* <DEDUP_REMOVED lines=12> */
[----:B------:R-:W-:Y:S01]  /*06d0*/  IMAD R53, R0, -0x2daee0ad, RZ ;  /* 0xd2511f5300357824 */ /* 0x000fe200078e02ff */
[----:B------:R-:W1:Y:S01]  /*06e0*/  LDCU UR6, c[0x0][0x404] ;  /* 0x00008080ff0677ac */ /* 0x000e620008000800 */
[----:B------:R-:W-:Y:S01]  /*06f0*/  IMAD.HI.U32 R3, R54, -0x326172a9, RZ ;  /* 0xcd9e8d5736037827 */ /* 0x000fe200078e00ff */
[----:B0-----:R-:W-:-:S03]  /*0700*/  UISETP.NE.U32.AND UP0, UPT, UR4, URZ, UPT ;  /* 0x000000ff0400728c */ /* 0x001fc6000bf05070 */
[----:B------:R-:W-:Y:S01]  /*0710*/  IMAD.HI.U32 R0, R2, -0x2daee0ad, RZ ;  /* 0xd2511f5302007827 */ /* 0x000fe200078e00ff */
[----:B------:R-:W-:Y:S01]  /*0720*/  LOP3.LUT R3, R52, UR26, R3, 0x96, !PT ;  /* 0x0000001a34037c12 */ /* 0x000fe2000f8e9603 */
[----:B------:R-:W0:Y:S02]  /*0730*/  LDCU UR7, c[0x0][0x408] ;  /* 0x00008100ff0777ac */ /* 0x000e240008000800 */
[----:B------:R-:W-:Y:S01]  /*0740*/  IMAD R55, R2, -0x2daee0ad, RZ ;  /* 0xd2511f5302377824 */ /* 0x000fe200078e02ff */
[----:B------:R-:W-:Y:S01]  /*0750*/  LOP3.LUT R0, R53, UR27, R0, 0x96, !PT ;  /* 0x0000001b35007c12 */ /* 0x000fe2000f8e9600 */
[----:B------:R-:W-:Y:S01]  /*0760*/  IMAD.HI.U32 R52, R3, -0x2daee0ad, RZ ;  /* 0xd2511f5303347827 */ /* 0x000fe200078e00ff */
[----:B------:R-:W2:Y:S03]  /*0770*/  LDCU UR18, c[0x0][0x388] ;  /* 0x00007100ff1277ac */ /* 0x000ea60008000800 */
[----:B------:R-:W-:Y:S01]  /*0780*/  IMAD R53, R54, -0x326172a9, RZ ;  /* 0xcd9e8d5736357824 */ /* 0x000fe200078e02ff */
[----:B------:R-:W-:Y:S01]  /*0790*/  LOP3.LUT R52, R55, UR29, R52, 0x96, !PT ;  /* 0x0000001d37347c12 */ /* 0x000fe2000f8e9634 */
[C---:B------:R-:W-:Y:S01]  /*07a0*/  IMAD.HI.U32 R2, R0.reuse, -0x326172a9, RZ ;  /* 0xcd9e8d5700027827 */ /* 0x040fe200078e00ff */
[----:B------:R-:W3:Y:S03]  /*07b0*/  LDCU.U8 UR38, c[0x0][0x410] ;  /* 0x00008200ff2677ac */ /* 0x000ee60008000000 */
[----:B------:R-:W-:Y:S01]  /*07c0*/  IMAD R54, R3, -0x2daee0ad, RZ ;  /* 0xd2511f5303367824 */ /* 0x000fe200078e02ff */
[----:B------:R-:W-:Y:S01]  /*07d0*/  LOP3.LUT R2, R53, UR28, R2, 0x96, !PT ;  /* 0x0000001c35027c12 */ /* 0x000fe2000f8e9602 */
[----:B------:R-:W-:Y:S01]  /*07e0*/  IMAD R53, R0, -0x326172a9, RZ ;  /* 0xcd9e8d5700357824 */ /* 0x000fe200078e02ff */
[----:B------:R-:W4:Y:S01]  /*07f0*/  LDCU UR19, c[0x0][0x400] ;  /* 0x00008000ff1377ac */ /* 0x000f220008000800 */
[----:B------:R-:W-:Y:S01]  /*0800*/  IMAD.HI.U32 R0, R52, -0x326172a9, RZ ;  /* 0xcd9e8d5734007827 */ /* 0x000fe200078e00ff */
[----:B------:R-:W0:Y:S03]  /*0810*/  LDCU.64 UR12, c[0x0][0x3a0] ;  /* 0x00007400ff0c77ac */ /* 0x000e260008000a00 */
[C---:B------:R-:W-:Y:S01]  /*0820*/  IMAD.HI.U32 R3, R2.reuse, -0x2daee0ad, RZ ;  /* 0xd2511f5302037827 */ /* 0x040fe200078e00ff */
[----:B------:R-:W-:Y:S01]  /*0830*/  LOP3.LUT R0, R53, UR30, R0, 0x96, !PT ;  /* 0x0000001e35007c12 */ /* 0x000fe2000f8e9600 */
[----:B------:R-:W0:Y:S02]  /*0840*/  LDCU.64 UR14, c[0x0][0x380] ;  /* 0x00007000ff0e77ac */ /* 0x000e240008000a00 */
[----:B------:R-:W-:Y:S01]  /*0850*/  IMAD R55, R2, -0x2daee0ad, RZ ;  /* 0xd2511f5302377824 */ /* 0x000fe200078e02ff */
[----:B------:R-:W-:Y:S01]  /*0860*/  LOP3.LUT R3, R54, UR31, R3, 0x96, !PT ;  /* 0x0000001f36037c12 */ /* 0x000fe2000f8e9603 */
[----:B------:R-:W-:Y:S01]  /*0870*/  IMAD.HI.U32 R54, R0, -0x2daee0ad, RZ ;  /* 0xd2511f5300367827 */ /* 0x000fe200078e00ff */
[----:B------:R-:W-:-:S02]  /*0880*/  UISETP.NE.AND.EX UP0, UPT, UR5, URZ, UPT, UP0 ;  /* 0x000000ff0500728c */ /* 0x000fc4000bf05300 */
[----:B------:R-:W-:Y:S01]  /*0890*/  UPLOP3.LUT UP2, UPT, UPT, UPT, UPT, 0x40, 0x4 ;  /* 0x000000000004789c */ /* 0x000fe20003f4e870 */
        /* <DEDUP_REMOVED lines=19> */
.L_x_8791:
        /* <DEDUP_REMOVED lines=36> */
.L_x_20811:
[----:B------:R-:W-:Y:S05]  /*0c10*/  BRX R2 -0xc20                                          (*"BRANCH_TARGETS .L_x_20812,.L_x_20813,.L_x_20814"*) ;  /* 0xfffffff002f87949 */ /* 0x000fea000383ffff */
.L_x_20814:
[----:B------:R-:W-:Y:S01]  /*0c20*/  VIADD R64, R72, 0x1 ;  /* 0x0000000148407836 */ /* 0x000fe20000000000 */
[----:B------:R-:W-:Y:S01]  /*0c30*/  MOV R76, R90 ;  /* 0x0000005a004c7202 */ /* 0x000fe20000000f00 */
[----:B------:R-:W-:Y:S01]  /*0c40*/  IMAD.MOV.U32 R65, RZ, RZ, R84 ;  /* 0x000000ffff417224 */ /* 0x000fe200078e0054 */
[----:B------:R-:W-:Y:S06]  /*0c50*/  BRA `(.L_x_8643) ;  /* 0x0000000000e87947 */ /* 0x000fec0003800000 */
.L_x_20812:
[----:B------:R-:W-:Y:S02]  /*0c60*/  HFMA2 R64, -RZ, RZ, 0, 1.78813934326171875e-07 ;  /* 0x00000003ff407431 */ /* 0x000fe400000001ff */
[----:B------:R-:W-:Y:S02]  /*0c70*/  IMAD.MOV.U32 R76, RZ, RZ, R90 ;  /* 0x000000ffff4c7224 */ /* 0x000fe400078e005a */
[----:B------:R-:W-:Y:S01]  /*0c80*/  IMAD.MOV.U32 R65, RZ, RZ, R85 ;  /* 0x000000ffff417224 */ /* 0x000fe200078e0055 */
[----:B------:R-:W-:Y:S06]  /*0c90*/  BRA `(.L_x_8643) ;  /* 0x0000000000d87947 */ /* 0x000fec0003800000 */
.L_x_20813:
        /* <DEDUP_REMOVED lines=12> */
.L_x_8644:
        /* <DEDUP_REMOVED lines=42> */
.L_x_8643:
        /* <DEDUP_REMOVED lines=25> */
.L_x_8646:
        /* <DEDUP_REMOVED lines=12> */
.L_x_8647:
        /* <DEDUP_REMOVED lines=43> */
.L_x_8645:
        /* <DEDUP_REMOVED lines=21> */
.L_x_8649:
        /* <DEDUP_REMOVED lines=12> */
.L_x_8650:
        /* <DEDUP_REMOVED lines=43> */
.L_x_8648:
        /* <DEDUP_REMOVED lines=22> */
.L_x_8652:
        /* <DEDUP_REMOVED lines=12> */
.L_x_8653:
        /* <DEDUP_REMOVED lines=43> */
.L_x_8651:
[----:B------:R-:W-:Y:S02]  /*1e90*/  I2FP.F32.U32 R3, R2 ;  /* 0x0000000200037245 */ /* 0x000fe40000201000 */
[----:B------:R-:W-:Y:S02]  /*1ea0*/  SHF.L.U32 R57, R57, 0x10, RZ ;  /* 0x0000001039397819 */ /* 0x000fe400000006ff */
[----:B------:R-:W-:Y:S01]  /*1eb0*/  ISETP.NE.AND P3, PT, R64, 0x1, PT ;  /* 0x000000014000780c */ /* 0x000fe20003f65270 */
[----:B------:R-:W-:Y:S02]  /*1ec0*/  FFMA.FTZ R3, R3, R0, 1.1641532182693481445e-10 ;  /* 0x2f00000003037423 */ /* 0x000fe40000010000 */
[----:B------:R-:W-:-:S03]  /*1ed0*/  FMUL.FTZ R57, R57, UR17 ;  /* 0x0000001139397c20 */ /* 0x000fc60008410000 */
[----:B------:R-:W-:Y:S01]  /*1ee0*/  FSETP.GTU.FTZ.AND P2, PT, R3, UR4, PT ;  /* 0x0000000403007c0b */ /* 0x000fe2000bf5c000 */
[----:B------:R-:W-:-:S05]  /*1ef0*/  FMUL.FTZ R57, R57, UR5 ;  /* 0x0000000539397c20 */ /* 0x000fca0008410000 */
[----:B------:R-:W-:Y:S01]  /*1f00*/  FSEL R2, R57, RZ, !P2 ;  /* 0x000000ff39027208 */ /* 0x000fe20005000000 */
[----:B------:R-:W-:Y:S01]  /*1f10*/  IMAD.MOV.U32 R57, RZ, RZ, 0x2 ;  /* 0x00000002ff397424 */ /* 0x000fe200078e00ff */
        /* <DEDUP_REMOVED lines=12> */
.L_x_8655:
        /* <DEDUP_REMOVED lines=12> */
.L_x_8656:
        /* <DEDUP_REMOVED lines=43> */
.L_x_8654:
[----:B------:R-:W-:Y:S02]  /*2350*/  I2FP.F32.U32 R3, R2 ;  /* 0x0000000200037245 */ /* 0x000fe40000201000 */
        /* <DEDUP_REMOVED lines=21> */
.L_x_8658:
        /* <DEDUP_REMOVED lines=12> */
.L_x_8659:
        /* <DEDUP_REMOVED lines=43> */
.L_x_8657:
        /* <DEDUP_REMOVED lines=21> */
.L_x_8661:
        /* <DEDUP_REMOVED lines=12> */
.L_x_8662:
        /* <DEDUP_REMOVED lines=43> */
.L_x_8660:
        /* <DEDUP_REMOVED lines=22> */
.L_x_8664:
        /* <DEDUP_REMOVED lines=14> */
.L_x_8665:
        /* <DEDUP_REMOVED lines=43> */
.L_x_8663:
        /* <DEDUP_REMOVED lines=10> */
.L_x_8642:
        /* <DEDUP_REMOVED lines=15> */
.L_x_8668:
        /* <DEDUP_REMOVED lines=12> */
.L_x_8669:
        /* <DEDUP_REMOVED lines=42> */
.L_x_8667:
[----:B------:R-:W-:Y:S01]  /*36c0*/  ISETP.NE.AND P0, PT, R53, 0x1, PT ;  /* 0x000000013500780c */ /* 0x000fe20003f05270 */
[----:B------:R-:W-:Y:S01]  /*36d0*/  UMOV UR4, UR6 ;  /* 0x0000000600047c82 */ /* 0x000fe20008000000 */
[----:B------:R-:W-:Y:S01]  /*36e0*/  I2FP.F32.U32 R3, R2 ;  /* 0x0000000200037245 */ /* 0x000fe20000201000 */
[C---:B-----5:R-:W-:Y:S01]  /*36f0*/  IMAD.U32 R2, R56.reuse, 0x10000, RZ ;  /* 0x0001000038027824 */ /* 0x060fe200078e00ff */
[----:B------:R-:W-:Y:S01]  /*3700*/  UMOV UR5, UR7 ;  /* 0x0000000700057c82 */ /* 0x000fe20008000000 */
[----:B------:R-:W-:Y:S01]  /*3710*/  HFMA2 R54, -RZ, RZ, 0, 1.1920928955078125e-07 ;  /* 0x00000002ff367431 */ /* 0x000fe200000001ff */
[----:B------:R-:W-:Y:S01]  /*3720*/  PRMT R56, R56, 0x7632, R56 ;  /* 0x0000763238387816 */ /* 0x000fe20000000038 */
[----:B------:R-:W-:Y:S01]  /*3730*/  FFMA.FTZ R3, R3, R0, 1.1641532182693481445e-10 ;  /* 0x2f00000003037423 */ /* 0x000fe20000010000 */
[----:B------:R-:W-:Y:S01]  /*3740*/  FMUL.FTZ R52, R2, UR17 ;  /* 0x0000001102347c20 */ /* 0x000fe20008410000 */
[----:B------:R-:W-:-:S03]  /*3750*/  IMAD.MOV.U32 R2, RZ, RZ, R82 ;  /* 0x000000ffff027224 */ /* 0x000fc600078e0052 */
        /* <DEDUP_REMOVED lines=12> */
.L_x_8671:
        /* <DEDUP_REMOVED lines=12> */
.L_x_8672:
        /* <DEDUP_REMOVED lines=43> */
.L_x_8670:
        /* <DEDUP_REMOVED lines=18> */
.L_x_8674:
        /* <DEDUP_REMOVED lines=12> */
.L_x_8675:
        /* <DEDUP_REMOVED lines=43> */
.L_x_8673:
        /* <DEDUP_REMOVED lines=19> */
.L_x_8677:
        /* <DEDUP_REMOVED lines=12> */
.L_x_8678:
        /* <DEDUP_REMOVED lines=43> */
.L_x_8676:
[----:B------:R-:W-:Y:S01]  /*44c0*/  ISETP.NE.AND P3, PT, R56, 0x1, PT ;  /* 0x000000013800780c */ /* 0x000fe20003f65270 */
[----:B------:R-:W-:Y:S01]  /*44d0*/  IMAD.U32 R57, R57, 0x10000, RZ ;  /* 0x0001000039397824 */ /* 0x000fe200078e00ff */
[----:B------:R-:W-:Y:S01]  /*44e0*/  I2FP.F32.U32 R3, R2 ;  /* 0x0000000200037245 */ /* 0x000fe20000201000 */
[----:B------:R-:W-:Y:S02]  /*44f0*/  IMAD.MOV.U32 R2, RZ, RZ, R82 ;  /* 0x000000ffff027224 */ /* 0x000fe400078e0052 */
[----:B------:R-:W-:Y:S01]  /*4500*/  FMUL.FTZ R55, R57, UR17 ;  /* 0x0000001139377c20 */ /* 0x000fe20008410000 */
[----:B------:R-:W-:Y:S01]  /*4510*/  MOV R57, 0x2 ;  /* 0x0000000200397802 */ /* 0x000fe20000000f00 */
        /* <DEDUP_REMOVED lines=12> */
.L_x_8680:
        /* <DEDUP_REMOVED lines=12> */
.L_x_8681:
        /* <DEDUP_REMOVED lines=43> */
.L_x_8679:
        /* <DEDUP_REMOVED lines=19> */
.L_x_8683:
        /* <DEDUP_REMOVED lines=12> */
.L_x_8684:
        /* <DEDUP_REMOVED lines=43> */
.L_x_8682:
        /* <DEDUP_REMOVED lines=18> */
.L_x_8686:
        /* <DEDUP_REMOVED lines=12> */
.L_x_8687:
        /* <DEDUP_REMOVED lines=43> */
.L_x_8685:
        /* <DEDUP_REMOVED lines=19> */
.L_x_8689:
        /* <DEDUP_REMOVED lines=14> */
.L_x_8690:
        /* <DEDUP_REMOVED lines=43> */
.L_x_8688:
        /* <DEDUP_REMOVED lines=16> */
.L_x_8666:
        /* <DEDUP_REMOVED lines=43> */
.L_x_8693:
[----:B------:R-:W-:-:S04]  /*5af0*/  VIADD R92, R92, 0x1 ;  /* 0x000000015c5c7836 */ /* 0x000fc80000000000 */
[C---:B0-----:R-:W-:Y:S01]  /*5b00*/  IMAD.WIDE.U32 R72, R92.reuse, -0x2daee0ad, RZ ;  /* 0xd2511f535c487825 */ /* 0x041fe200078e00ff */
        /* <DEDUP_REMOVED lines=10> */
.L_x_8694:
        /* <DEDUP_REMOVED lines=42> */
.L_x_8692:
[----:B0-----:R-:W-:Y:S01]  /*5e50*/  I2FP.F32.U32 R73, R79 ;  /* 0x0000004f00497245 */ /* 0x001fe20000201000 */
[----:B-----5:R-:W-:Y:S01]  /*5e60*/  IMAD.U32 R72, R64, 0x10000, RZ ;  /* 0x0001000040487824 */ /* 0x020fe200078e00ff */
        /* <DEDUP_REMOVED lines=21> */
.L_x_8696:
        /* <DEDUP_REMOVED lines=12> */
.L_x_8697:
        /* <DEDUP_REMOVED lines=43> */
.L_x_8695:
        /* <DEDUP_REMOVED lines=21> */
.L_x_8699:
        /* <DEDUP_REMOVED lines=12> */
.L_x_8700:
        /* <DEDUP_REMOVED lines=43> */
.L_x_8698:
[----:B------:R-:W-:Y:S01]  /*67f0*/  I2FP.F32.U32 R73, R64 ;  /* 0x0000004000497245 */ /* 0x000fe20000201000 */
[C---:B------:R-:W-:Y:S01]  /*6800*/  IMAD.U32 R64, R65.reuse, 0x10000, RZ ;  /* 0x0001000041407824 */ /* 0x040fe200078e00ff */
        /* <DEDUP_REMOVED lines=20> */
.L_x_8702:
        /* <DEDUP_REMOVED lines=12> */
.L_x_8703:
        /* <DEDUP_REMOVED lines=43> */
.L_x_8701:
        /* <DEDUP_REMOVED lines=21> */
.L_x_8705:
        /* <DEDUP_REMOVED lines=12> */
.L_x_8706:
        /* <DEDUP_REMOVED lines=43> */
.L_x_8704:
[----:B------:R-:W-:Y:S01]  /*7180*/  I2FP.F32.U32 R65, R64 ;  /* 0x0000004000417245 */ /* 0x000fe20000201000 */
[----:B------:R-:W-:Y:S01]  /*7190*/  IMAD.U32 R64, R66, 0x10000, RZ ;  /* 0x0001000042407824 */ /* 0x000fe200078e00ff */
[----:B------:R-:W-:Y:S02]  /*71a0*/  ISETP.NE.AND P4, PT, R72, 0x1, PT ;  /* 0x000000014800780c */ /* 0x000fe40003f85270 */
[----:B------:R-:W-:Y:S01]  /*71b0*/  PRMT R66, R66, 0x7632, R66 ;  /* 0x0000763242427816 */ /* 0x000fe20000000042 */
[----:B------:R-:W-:Y:S01]  /*71c0*/  FFMA.FTZ R65, R65, R0, 1.1641532182693481445e-10 ;  /* 0x2f00000041417423 */ /* 0x000fe20000010000 */
[----:B------:R-:W-:-:S04]  /*71d0*/  FMUL.FTZ R64, R64, UR17 ;  /* 0x0000001140407c20 */ /* 0x000fc80008410000 */
[----:B------:R-:W-:Y:S01]  /*71e0*/  FMUL.FTZ R64, R64, UR5 ;  /* 0x0000000540407c20 */ /* 0x000fe20008410000 */
[----:B------:R-:W-:-:S04]  /*71f0*/  FSETP.GTU.FTZ.AND P3, PT, R65, UR4, PT ;  /* 0x0000000441007c0b */ /* 0x000fc8000bf7c000 */
[----:B------:R-:W-:Y:S02]  /*7200*/  FSEL R65, R64, RZ, !P3 ;  /* 0x000000ff40417208 */ /* 0x000fe40005800000 */
[----:B------:R-:W-:-:S03]  /*7210*/  PLOP3.LUT P3, PT, P3, PT, PT, 0x8, 0x80 ;  /* 0x000000000080781c */ /* 0x000fc60001f6e170 */
[----:B------:R-:W-:Y:S01]  /*7220*/  FADD.FTZ R64, R68, R65 ;  /* 0x0000004144407221 */ /* 0x000fe20000010000 */
[----:B------:R-:W-:Y:S02]  /*7230*/  HFMA2 R68, -RZ, RZ, 0, 1.1920928955078125e-07 ;  /* 0x00000002ff447431 */ /* 0x000fe400000001ff */
        /* <DEDUP_REMOVED lines=10> */
.L_x_8708:
        /* <DEDUP_REMOVED lines=12> */
.L_x_8709:
        /* <DEDUP_REMOVED lines=43> */
.L_x_8707:
        /* <DEDUP_REMOVED lines=21> */
.L_x_8711:
        /* <DEDUP_REMOVED lines=12> */
.L_x_8712:
        /* <DEDUP_REMOVED lines=43> */
.L_x_8710:
[----:B------:R-:W-:Y:S01]  /*7b10*/  I2FP.F32.U32 R69, R66 ;  /* 0x0000004200457245 */ /* 0x000fe20000201000 */
[C---:B------:R-:W-:Y:S01]  /*7b20*/  IMAD.U32 R66, R67.reuse, 0x10000, RZ ;  /* 0x0001000043427824 */ /* 0x040fe200078e00ff */
[----:B------:R-:W-:Y:S01]  /*7b30*/  ISETP.NE.AND P6, PT, R72, 0x1, PT ;  /* 0x000000014800780c */ /* 0x000fe20003fc5270 */
[----:B------:R-:W-:Y:S01]  /*7b40*/  HFMA2 R95, -RZ, RZ, 0, 1.1920928955078125e-07 ;  /* 0x00000002ff5f7431 */ /* 0x000fe200000001ff */
        /* <DEDUP_REMOVED lines=18> */
.L_x_8714:
        /* <DEDUP_REMOVED lines=14> */
.L_x_8715:
        /* <DEDUP_REMOVED lines=43> */
.L_x_8713:
        /* <DEDUP_REMOVED lines=10> */
.L_x_8691:
        /* <DEDUP_REMOVED lines=15> */
.L_x_8718:
        /* <DEDUP_REMOVED lines=12> */
.L_x_8719:
        /* <DEDUP_REMOVED lines=42> */
.L_x_8717:
[----:B------:R-:W-:Y:S01]  /*84f0*/  ISETP.NE.AND P0, PT, R62, 0x1, PT ;  /* 0x000000013e00780c */ /* 0x000fe20003f05270 */
[----:B------:R-:W-:Y:S01]  /*8500*/  IMAD.MOV.U32 R63, RZ, RZ, 0x2 ;  /* 0x00000002ff3f7424 */ /* 0x000fe200078e00ff */
[----:B------:R-:W-:Y:S01]  /*8510*/  I2FP.F32.U32 R61, R60 ;  /* 0x0000003c003d7245 */ /* 0x000fe20000201000 */
[C---:B-----5:R-:W-:Y:S01]  /*8520*/  IMAD.U32 R60, R64.reuse, 0x10000, RZ ;  /* 0x00010000403c7824 */ /* 0x060fe200078e00ff */
[----:B------:R-:W-:-:S03]  /*8530*/  PRMT R64, R64, 0x7632, R64 ;  /* 0x0000763240407816 */ /* 0x000fc60000000040 */
[----:B------:R-:W-:Y:S01]  /*8540*/  FFMA.FTZ R61, R61, R0, 1.1641532182693481445e-10 ;  /* 0x2f0000003d3d7423 */ /* 0x000fe20000010000 */
[----:B------:R-:W-:-:S04]  /*8550*/  FMUL.FTZ R60, R60, UR17 ;  /* 0x000000113c3c7c20 */ /* 0x000fc80008410000 */
[----:B------:R-:W-:Y:S01]  /*8560*/  FSETP.LE.FTZ.AND P1, PT, R61, UR4, PT ;  /* 0x000000043d007c0b */ /* 0x000fe2000bf33000 */
[----:B------:R-:W-:Y:S01]  /*8570*/  FMUL.FTZ R60, R60, UR5 ;  /* 0x000000053c3c7c20 */ /* 0x000fe20008410000 */
[----:B------:R-:W-:Y:S02]  /*8580*/  MOV R61, R82 ;  /* 0x00000052003d7202 */ /* 0x000fe40000000f00 */
        /* <DEDUP_REMOVED lines=10> */
.L_x_8721:
        /* <DEDUP_REMOVED lines=12> */
.L_x_8722:
        /* <DEDUP_REMOVED lines=43> */
.L_x_8720:
[----:B------:R-:W-:Y:S01]  /*89a0*/  I2FP.F32.U32 R61, R61 ;  /* 0x0000003d003d7245 */ /* 0x000fe20000201000 */
[----:B------:R-:W-:Y:S01]  /*89b0*/  IMAD.U32 R64, R64, 0x10000, RZ ;  /* 0x0001000040407824 */ /* 0x000fe200078e00ff */
[----:B------:R-:W-:Y:S02]  /*89c0*/  ISETP.NE.AND P1, PT, R63, 0x1, PT ;  /* 0x000000013f00780c */ /* 0x000fe40003f25270 */
[----:B------:R-:W-:Y:S01]  /*89d0*/  MOV R62, R82 ;  /* 0x00000052003e7202 */ /* 0x000fe20000000f00 */
[----:B------:R-:W-:-:S05]  /*89e0*/  FFMA.FTZ R61, R61, R0, 1.1641532182693481445e-10 ;  /* 0x2f0000003d3d7423 */ /* 0x000fca0000010000 */
[----:B------:R-:W-:Y:S01]  /*89f0*/  FSETP.LE.FTZ.AND P0, PT, R61, UR4, PT ;  /* 0x000000043d007c0b */ /* 0x000fe2000bf13000 */
[----:B------:R-:W-:Y:S01]  /*8a00*/  FMUL.FTZ R61, R64, UR17 ;  /* 0x00000011403d7c20 */ /* 0x000fe20008410000 */
[----:B------:R-:W-:-:S03]  /*8a10*/  IMAD.MOV.U32 R64, RZ, RZ, 0x2 ;  /* 0x00000002ff407424 */ /* 0x000fc600078e00ff */
[----:B------:R-:W-:Y:S01]  /*8a20*/  FMUL.FTZ R61, R61, UR5 ;  /* 0x000000053d3d7c20 */ /* 0x000fe20008410000 */
        /* <DEDUP_REMOVED lines=9> */
.L_x_8724:
        /* <DEDUP_REMOVED lines=12> */
.L_x_8725:
        /* <DEDUP_REMOVED lines=43> */
.L_x_8723:
[----:B------:R-:W-:Y:S01]  /*8e30*/  ISETP.NE.AND P2, PT, R64, 0x1, PT ;  /* 0x000000014000780c */ /* 0x000fe20003f45270 */
[----:B------:R-:W-:Y:S01]  /*8e40*/  IMAD.MOV.U32 R68, RZ, RZ, 0x2 ;  /* 0x00000002ff447424 */ /* 0x000fe200078e00ff */
[----:B------:R-:W-:Y:S01]  /*8e50*/  I2FP.F32.U32 R63, R62 ;  /* 0x0000003e003f7245 */ /* 0x000fe20000201000 */
[C---:B------:R-:W-:Y:S01]  /*8e60*/  IMAD.U32 R62, R65.reuse, 0x10000, RZ ;  /* 0x00010000413e7824 */ /* 0x040fe200078e00ff */
[----:B------:R-:W-:-:S03]  /*8e70*/  PRMT R65, R65, 0x7632, R65 ;  /* 0x0000763241417816 */ /* 0x000fc60000000041 */
[----:B------:R-:W-:Y:S01]  /*8e80*/  FFMA.FTZ R63, R63, R0, 1.1641532182693481445e-10 ;  /* 0x2f0000003f3f7423 */ /* 0x000fe20000010000 */
[----:B------:R-:W-:-:S04]  /*8e90*/  FMUL.FTZ R62, R62, UR17 ;  /* 0x000000113e3e7c20 */ /* 0x000fc80008410000 */
[----:B------:R-:W-:Y:S01]  /*8ea0*/  FSETP.LE.FTZ.AND P1, PT, R63, UR4, PT ;  /* 0x000000043f007c0b */ /* 0x000fe2000bf33000 */
[----:B------:R-:W-:Y:S01]  /*8eb0*/  FMUL.FTZ R62, R62, UR5 ;  /* 0x000000053e3e7c20 */ /* 0x000fe20008410000 */
        /* <DEDUP_REMOVED lines=10> */
.L_x_8727:
        /* <DEDUP_REMOVED lines=12> */
.L_x_8728:
        /* <DEDUP_REMOVED lines=43> */
.L_x_8726:
[----:B------:R-:W-:Y:S01]  /*92d0*/  I2FP.F32.U32 R63, R63 ;  /* 0x0000003f003f7245 */ /* 0x000fe20000201000 */
[----:B------:R-:W-:Y:S01]  /*92e0*/  IMAD.U32 R65, R65, 0x10000, RZ ;  /* 0x0001000041417824 */ /* 0x000fe200078e00ff */
[----:B------:R-:W-:Y:S01]  /*92f0*/  ISETP.NE.AND P3, PT, R68, 0x1, PT ;  /* 0x000000014400780c */ /* 0x000fe20003f65270 */
[----:B------:R-:W-:Y:S01]  /*9300*/  IMAD.MOV.U32 R69, RZ, RZ, 0x2 ;  /* 0x00000002ff457424 */ /* 0x000fe200078e00ff */
[----:B------:R-:W-:Y:S01]  /*9310*/  MOV R64, R82 ;  /* 0x0000005200407202 */ /* 0x000fe20000000f00 */
[----:B------:R-:W-:-:S05]  /*9320*/  FFMA.FTZ R63, R63, R0, 1.1641532182693481445e-10 ;  /* 0x2f0000003f3f7423 */ /* 0x000fca0000010000 */
[----:B------:R-:W-:Y:S01]  /*9330*/  FSETP.LE.FTZ.AND P2, PT, R63, UR4, PT ;  /* 0x000000043f007c0b */ /* 0x000fe2000bf53000 */
[----:B------:R-:W-:-:S04]  /*9340*/  FMUL.FTZ R63, R65, UR17 ;  /* 0x00000011413f7c20 */ /* 0x000fc80008410000 */
        /* <DEDUP_REMOVED lines=10> */
.L_x_8730:
        /* <DEDUP_REMOVED lines=12> */
.L_x_8731:
        /* <DEDUP_REMOVED lines=43> */
.L_x_8729:
        /* <DEDUP_REMOVED lines=19> */
.L_x_8733:
        /* <DEDUP_REMOVED lines=12> */
.L_x_8734:
        /* <DEDUP_REMOVED lines=43> */
.L_x_8732:
[----:B------:R-:W-:Y:S01]  /*9c00*/  I2FP.F32.U32 R65, R65 ;  /* 0x0000004100417245 */ /* 0x000fe20000201000 */
[----:B------:R-:W-:Y:S01]  /*9c10*/  IMAD.U32 R66, R66, 0x10000, RZ ;  /* 0x0001000042427824 */ /* 0x000fe200078e00ff */
[----:B------:R-:W-:Y:S01]  /*9c20*/  ISETP.NE.AND P5, PT, R68, 0x1, PT ;  /* 0x000000014400780c */ /* 0x000fe20003fa5270 */
[----:B------:R-:W-:Y:S02]  /*9c30*/  IMAD.MOV.U32 R70, RZ, RZ, 0x2 ;  /* 0x00000002ff467424 */ /* 0x000fe400078e00ff */
[----:B------:R-:W-:-:S05]  /*9c40*/  FFMA.FTZ R65, R65, R0, 1.1641532182693481445e-10 ;  /* 0x2f00000041417423 */ /* 0x000fca0000010000 */
[----:B------:R-:W-:Y:S01]  /*9c50*/  FSETP.LE.FTZ.AND P4, PT, R65, UR4, PT ;  /* 0x0000000441007c0b */ /* 0x000fe2000bf93000 */
[----:B------:R-:W-:Y:S01]  /*9c60*/  FMUL.FTZ R65, R66, UR17 ;  /* 0x0000001142417c20 */ /* 0x000fe20008410000 */
[----:B------:R-:W-:-:S03]  /*9c70*/  MOV R66, R82 ;  /* 0x0000005200427202 */ /* 0x000fc60000000f00 */
        /* <DEDUP_REMOVED lines=10> */
.L_x_8736:
        /* <DEDUP_REMOVED lines=12> */
.L_x_8737:
        /* <DEDUP_REMOVED lines=43> */
.L_x_8735:
[----:B------:R-:W-:Y:S01]  /*a090*/  ISETP.NE.AND P6, PT, R70, 0x1, PT ;  /* 0x000000014600780c */ /* 0x000fe20003fc5270 */
[----:B------:R-:W-:Y:S01]  /*a0a0*/  IMAD.MOV.U32 R95, RZ, RZ, 0x2 ;  /* 0x00000002ff5f7424 */ /* 0x000fe200078e00ff */
[----:B------:R-:W-:Y:S01]  /*a0b0*/  I2FP.F32.U32 R69, R66 ;  /* 0x0000004200457245 */ /* 0x000fe20000201000 */
[C---:B------:R-:W-:Y:S01]  /*a0c0*/  IMAD.U32 R66, R67.reuse, 0x10000, RZ ;  /* 0x0001000043427824 */ /* 0x040fe200078e00ff */
[----:B------:R-:W-:Y:S02]  /*a0d0*/  PRMT R67, R67, 0x7632, R67 ;  /* 0x0000763243437816 */ /* 0x000fe40000000043 */
[----:B------:R-:W-:Y:S01]  /*a0e0*/  MOV R68, R82 ;  /* 0x0000005200447202 */ /* 0x000fe20000000f00 */
[----:B------:R-:W-:Y:S01]  /*a0f0*/  FFMA.FTZ R69, R69, R0, 1.1641532182693481445e-10 ;  /* 0x2f00000045457423 */ /* 0x000fe20000010000 */
[----:B------:R-:W-:-:S04]  /*a100*/  FMUL.FTZ R66, R66, UR17 ;  /* 0x0000001142427c20 */ /* 0x000fc80008410000 */
[----:B------:R-:W-:Y:S01]  /*a110*/  FSETP.LE.FTZ.AND P5, PT, R69, UR4, PT ;  /* 0x0000000445007c0b */ /* 0x000fe2000bfb3000 */
[----:B------:R-:W-:Y:S01]  /*a120*/  FMUL.FTZ R66, R66, UR5 ;  /* 0x0000000542427c20 */ /* 0x000fe20008410000 */
        /* <DEDUP_REMOVED lines=9> */
.L_x_8739:
        /* <DEDUP_REMOVED lines=14> */
.L_x_8740:
        /* <DEDUP_REMOVED lines=43> */
.L_x_8738:
        /* <DEDUP_REMOVED lines=16> */
.L_x_8716:
[----:B------:R-:W-:Y:S01]  /*a650*/  SEL R71, RZ, 0x1000000, !P6 ;  /* 0x01000000ff477807 */ /* 0x000fe20007000000 */
[----:B------:R-:W-:Y:S01]  /*a660*/  VIADD R93, R89, 0x200 ;  /* 0x00000200595d7836 */ /* 0x000fe20000000000 */
[----:B------:R-:W-:Y:S02]  /*a670*/  SEL R72, RZ, 0x10000, !P5 ;  /* 0x00010000ff487807 */ /* 0x000fe40006800000 */
[----:B------:R-:W-:Y:S01]  /*a680*/  SEL R77, RZ, 0x100, !P4 ;  /* 0x00000100ff4d7807 */ /* 0x000fe20006000000 */
[----:B------:R-:W-:Y:S01]  /*a690*/  IMAD.WIDE.U32 R74, R93, 0x10, R74 ;  /* 0x000000105d4a7825 */ /* 0x000fe200078e004a */
[----:B------:R-:W-:Y:S02]  /*a6a0*/  ISETP.NE.AND P6, PT, R90, RZ, PT ;  /* 0x000000ff5a00720c */ /* 0x000fe40003fc5270 */
[----:B------:R-:W-:Y:S02]  /*a6b0*/  SEL R68, RZ, 0x1000000, !P2 ;  /* 0x01000000ff447807 */ /* 0x000fe40005000000 */
[----:B------:R-:W-:-:S02]  /*a6c0*/  SEL R69, RZ, 0x10000, !P1 ;  /* 0x00010000ff457807 */ /* 0x000fc40004800000 */
[----:B------:R-:W-:Y:S02]  /*a6d0*/  SEL R70, RZ, 0x100, !P0 ;  /* 0x00000100ff467807 */ /* 0x000fe40004000000 */
[----:B------:R-:W-:Y:S02]  /*a6e0*/  LOP3.LUT R77, R77, R71, R72, 0xfe, !PT ;  /* 0x000000474d4d7212 */ /* 0x000fe400078efe48 */
[----:B------:R-:W-:Y:S02]  /*a6f0*/  SEL R76, RZ, 0x1, !P3 ;  /* 0x00000001ff4c7807 */ /* 0x000fe40005800000 */
[----:B------:R-:W-:Y:S01]  /*a700*/  LOP3.LUT R70, R70, R68, R69, 0xfe, !PT ;  /* 0x0000004446467212 */ /* 0x000fe200078efe45 */
[----:B------:R-:W-:Y:S01]  /*a710*/  IMAD.WIDE.U32 R68, R91, 0x20, R2 ;  /* 0x000000205b447825 */ /* 0x000fe200078e0002 */
[----:B------:R-:W-:Y:S02]  /*a720*/  SEL R71, RZ, 0x1, !P6 ;  /* 0x00000001ff477807 */ /* 0x000fe40007000000 */
[----:B------:R-:W-:-:S02]  /*a730*/  LOP3.LUT R77, R77, R76, RZ, 0xfc, !PT ;  /* 0x0000004c4d4d7212 */ /* 0x000fc400078efcff */
[----:B------:R-:W-:Y:S01]  /*a740*/  LOP3.LUT R76, R70, R71, RZ, 0xfc, !PT ;  /* 0x00000047464c7212 */ /* 0x000fe200078efcff */
[----:B------:R-:W-:Y:S01]  /*a750*/  IMAD.WIDE.U32 R70, R91, 0x8, R80 ;  /* 0x000000085b467825 */ /* 0x000fe200078e0050 */
[----:B------:R0:W-:Y:S04]  /*a760*/  STG.E.128 desc[UR8][R68.64], R60 ;  /* 0x0000003c44007986 */ /* 0x0001e8000c101d08 */
[----:B------:R0:W-:Y:S04]  /*a770*/  STG.E.128 desc[UR8][R68.64+0x10], R64 ;  /* 0x0000104044007986 */ /* 0x0001e8000c101d08 */
[----:B------:R0:W-:Y:S04]  /*a780*/  STG.E.64 desc[UR8][R70.64], R76 ;  /* 0x0000004c46007986 */ /* 0x0001e8000c101b08 */
[----:B------:R-:W5:Y:S01]  /*a790*/  LDG.E.128 R72, desc[UR8][R74.64] ;  /* 0x000000084a487981 */ /* 0x000f62000c1e1d00 */
[----:B------:R-:W-:Y:S05]  /*a7a0*/  BRA.U !UP1, `(.L_x_8741) ;  /* 0x0000002509bc7547 */ /* 0x000fea000b800000 */
[----:B------:R-:W1:Y:S01]  /*a7b0*/  LDC.64 R96, c[0x0][0x3a0] ;  /* 0x0000e800ff607b82 */ /* 0x000e620000000a00 */
[----:B------:R-:W-:Y:S01]  /*a7c0*/  ISETP.NE.AND P0, PT, R95, 0x1, PT ;  /* 0x000000015f00780c */ /* 0x000fe20003f05270 */
[----:B------:R-:W-:Y:S01]  /*a7d0*/  IMAD.MOV.U32 R99, RZ, RZ, R82 ;  /* 0x000000ffff637224 */ /* 0x000fe200078e0052 */
[----:B------:R-:W-:Y:S01]  /*a7e0*/  MOV R98, 0x2 ;  /* 0x0000000200627802 */ /* 0x000fe20000000f00 */
        /* <DEDUP_REMOVED lines=15> */
.L_x_8743:
        /* <DEDUP_REMOVED lines=12> */
.L_x_8744:
[----:B0-----:R-:W-:Y:S01]  /*a9a0*/  IMAD.WIDE.U32 R96, R87, -0x326172a9, RZ ;  /* 0xcd9e8d5757607825 */ /* 0x001fe200078e00ff */
        /* <DEDUP_REMOVED lines=40> */
[----:B------:R-:W-:Y:S01]  /*ac30*/  LOP3.LUT R85, R96, UR37, R99, 0x96, !PT ;  /* 0x0000002560557c12 */ /* 0x000fe2000f8e9663 */
[----:B------:R-:W-:-:S07]  /*ac40*/  IMAD.MOV.U32 R99, RZ, RZ, R94 ;  /* 0x000000ffff637224 */ /* 0x000fce00078e005e */
.L_x_8742:
        /* <DEDUP_REMOVED lines=23> */
.L_x_8746:
        /* <DEDUP_REMOVED lines=12> */
.L_x_8747:
        /* <DEDUP_REMOVED lines=43> */
.L_x_8745:
        /* <DEDUP_REMOVED lines=21> */
.L_x_8749:
        /* <DEDUP_REMOVED lines=12> */
.L_x_8750:
        /* <DEDUP_REMOVED lines=43> */
.L_x_8748:
        /* <DEDUP_REMOVED lines=22> */
.L_x_8752:
        /* <DEDUP_REMOVED lines=12> */
.L_x_8753:
        /* <DEDUP_REMOVED lines=43> */
.L_x_8751:
        /* <DEDUP_REMOVED lines=21> */
.L_x_8755:
        /* <DEDUP_REMOVED lines=12> */
.L_x_8756:
        /* <DEDUP_REMOVED lines=43> */
.L_x_8754:
        /* <DEDUP_REMOVED lines=22> */
.L_x_8758:
        /* <DEDUP_REMOVED lines=12> */
.L_x_8759:
        /* <DEDUP_REMOVED lines=43> */
.L_x_8757:
        /* <DEDUP_REMOVED lines=21> */
.L_x_8761:
        /* <DEDUP_REMOVED lines=12> */
.L_x_8762:
        /* <DEDUP_REMOVED lines=43> */
.L_x_8760:
[----:B------:R-:W-:Y:S01]  /*c910*/  I2FP.F32.U32 R73, R72 ;  /* 0x0000004800497245 */ /* 0x000fe20000201000 */
[C---:B------:R-:W-:Y:S01]  /*c920*/  IMAD.U32 R72, R75.reuse, 0x10000, RZ ;  /* 0x000100004b487824 */ /* 0x040fe200078e00ff */
[----:B------:R-:W-:Y:S02]  /*c930*/  ISETP.NE.AND P6, PT, R74, 0x1, PT ;  /* 0x000000014a00780c */ /* 0x000fe40003fc5270 */
[----:B------:R-:W-:Y:S01]  /*c940*/  PRMT R75, R75, 0x7632, R75 ;  /* 0x000076324b4b7816 */ /* 0x000fe2000000004b */
[----:B------:R-:W-:Y:S01]  /*c950*/  FFMA.FTZ R73, R73, R0, 1.1641532182693481445e-10 ;  /* 0x2f00000049497423 */ /* 0x000fe20000010000 */
[----:B------:R-:W-:-:S04]  /*c960*/  FMUL.FTZ R72, R72, UR17 ;  /* 0x0000001148487c20 */ /* 0x000fc80008410000 */
[----:B------:R-:W-:Y:S01]  /*c970*/  FMUL.FTZ R72, R72, UR5 ;  /* 0x0000000548487c20 */ /* 0x000fe20008410000 */
[----:B------:R-:W-:-:S04]  /*c980*/  FSETP.GTU.FTZ.AND P5, PT, R73, UR4, PT ;  /* 0x0000000449007c0b */ /* 0x000fc8000bfbc000 */
[----:B------:R-:W-:Y:S02]  /*c990*/  FSEL R73, R72, RZ, !P5 ;  /* 0x000000ff48497208 */ /* 0x000fe40006800000 */
[----:B------:R-:W-:Y:S02]  /*c9a0*/  MOV R72, 0x2 ;  /* 0x0000000200487802 */ /* 0x000fe40000000f00 */
[----:B------:R-:W-:Y:S01]  /*c9b0*/  PLOP3.LUT P5, PT, P5, PT, PT, 0x8, 0x80 ;  /* 0x000000000080781c */ /* 0x000fe20002fae170 */
[----:B------:R-:W-:Y:S01]  /*c9c0*/  FADD.FTZ R78, R78, R73 ;  /* 0x000000494e4e7221 */ /* 0x000fe20000010000 */
[----:B------:R-:W-:Y:S01]  /*c9d0*/  IMAD.MOV.U32 R73, RZ, RZ, R82 ;  /* 0x000000ffff497224 */ /* 0x000fe200078e0052 */
        /* <DEDUP_REMOVED lines=9> */
.L_x_8764:
        /* <DEDUP_REMOVED lines=14> */
.L_x_8765:
        /* <DEDUP_REMOVED lines=43> */
.L_x_8763:
        /* <DEDUP_REMOVED lines=10> */
.L_x_8741:
[----:B------:R-:W-:Y:S01]  /*cea0*/  ISETP.NE.AND P0, PT, R95, 0x1, PT ;  /* 0x000000015f00780c */ /* 0x000fe20003f05270 */
[----:B0-----:R-:W-:Y:S01]  /*ceb0*/  IMAD.MOV.U32 R68, RZ, RZ, R82 ;  /* 0x000000ffff447224 */ /* 0x001fe200078e0052 */
        /* <DEDUP_REMOVED lines=13> */
.L_x_8768:
        /* <DEDUP_REMOVED lines=12> */
.L_x_8769:
        /* <DEDUP_REMOVED lines=43> */
.L_x_8767:
[----:B------:R-:W-:Y:S01]  /*d300*/  ISETP.NE.AND P0, PT, R70, 0x1, PT ;  /* 0x000000014600780c */ /* 0x000fe20003f05270 */
[----:B------:R-:W-:Y:S01]  /*d310*/  IMAD.MOV.U32 R71, RZ, RZ, 0x2 ;  /* 0x00000002ff477424 */ /* 0x000fe200078e00ff */
[----:B------:R-:W-:Y:S02]  /*d320*/  I2FP.F32.U32 R69, R68 ;  /* 0x0000004400457245 */ /* 0x000fe40000201000 */
[C---:B-----5:R-:W-:Y:S02]  /*d330*/  SHF.L.U32 R68, R72.reuse, 0x10, RZ ;  /* 0x0000001048447819 */ /* 0x060fe400000006ff */
[----:B------:R-:W-:Y:S01]  /*d340*/  PRMT R72, R72, 0x7632, R72 ;  /* 0x0000763248487816 */ /* 0x000fe20000000048 */
[----:B------:R-:W-:Y:S02]  /*d350*/  FFMA.FTZ R69, R69, R0, 1.1641532182693481445e-10 ;  /* 0x2f00000045457423 */ /* 0x000fe40000010000 */
[----:B------:R-:W-:-:S03]  /*d360*/  FMUL.FTZ R68, R68, UR17 ;  /* 0x0000001144447c20 */ /* 0x000fc60008410000 */
        /* <DEDUP_REMOVED lines=13> */
.L_x_8771:
        /* <DEDUP_REMOVED lines=12> */
.L_x_8772:
        /* <DEDUP_REMOVED lines=43> */
.L_x_8770:
[----:B------:R-:W-:Y:S02]  /*d7b0*/  I2FP.F32.U32 R69, R69 ;  /* 0x0000004500457245 */ /* 0x000fe40000201000 */
[----:B------:R-:W-:Y:S02]  /*d7c0*/  ISETP.NE.AND P1, PT, R71, 0x1, PT ;  /* 0x000000014700780c */ /* 0x000fe40003f25270 */
[----:B------:R-:W-:Y:S01]  /*d7d0*/  SHF.L.U32 R72, R72, 0x10, RZ ;  /* 0x0000001048487819 */ /* 0x000fe200000006ff */
[----:B------:R-:W-:Y:S01]  /*d7e0*/  FFMA.FTZ R69, R69, R0, 1.1641532182693481445e-10 ;  /* 0x2f00000045457423 */ /* 0x000fe20000010000 */
[----:B------:R-:W-:-:S04]  /*d7f0*/  MOV R70, R82 ;  /* 0x0000005200467202 */ /* 0x000fc80000000f00 */
        /* <DEDUP_REMOVED lines=13> */
.L_x_8774:
        /* <DEDUP_REMOVED lines=12> */
.L_x_8775:
        /* <DEDUP_REMOVED lines=43> */
.L_x_8773:
[----:B------:R-:W-:Y:S01]  /*dc40*/  ISETP.NE.AND P2, PT, R72, 0x1, PT ;  /* 0x000000014800780c */ /* 0x000fe20003f45270 */
[----:B------:R-:W-:Y:S01]  /*dc50*/  IMAD.MOV.U32 R76, RZ, RZ, 0x2 ;  /* 0x00000002ff4c7424 */ /* 0x000fe200078e00ff */
[----:B------:R-:W-:Y:S02]  /*dc60*/  I2FP.F32.U32 R71, R70 ;  /* 0x0000004600477245 */ /* 0x000fe40000201000 */
[C---:B------:R-:W-:Y:S02]  /*dc70*/  SHF.L.U32 R70, R73.reuse, 0x10, RZ ;  /* 0x0000001049467819 */ /* 0x040fe400000006ff */
[----:B------:R-:W-:Y:S01]  /*dc80*/  PRMT R73, R73, 0x7632, R73 ;  /* 0x0000763249497816 */ /* 0x000fe20000000049 */
[----:B------:R-:W-:Y:S02]  /*dc90*/  FFMA.FTZ R71, R71, R0, 1.1641532182693481445e-10 ;  /* 0x2f00000047477423 */ /* 0x000fe40000010000 */
[----:B------:R-:W-:-:S03]  /*dca0*/  FMUL.FTZ R70, R70, UR17 ;  /* 0x0000001146467c20 */ /* 0x000fc60008410000 */
        /* <DEDUP_REMOVED lines=12> */
.L_x_8777:
        /* <DEDUP_REMOVED lines=12> */
.L_x_8778:
        /* <DEDUP_REMOVED lines=43> */
.L_x_8776:
[----:B------:R-:W-:Y:S01]  /*e0e0*/  I2FP.F32.U32 R71, R71 ;  /* 0x0000004700477245 */ /* 0x000fe20000201000 */
[----:B------:R-:W-:Y:S01]  /*e0f0*/  IMAD.MOV.U32 R77, RZ, RZ, 0x2 ;  /* 0x00000002ff4d7424 */ /* 0x000fe200078e00ff */
[----:B------:R-:W-:Y:S02]  /*e100*/  ISETP.NE.AND P3, PT, R76, 0x1, PT ;  /* 0x000000014c00780c */ /* 0x000fe40003f65270 */
[----:B------:R-:W-:Y:S01]  /*e110*/  SHF.L.U32 R73, R73, 0x10, RZ ;  /* 0x0000001049497819 */ /* 0x000fe200000006ff */
[----:B------:R-:W-:Y:S01]  /*e120*/  FFMA.FTZ R71, R71, R0, 1.1641532182693481445e-10 ;  /* 0x2f00000047477423 */ /* 0x000fe20000010000 */
[----:B------:R-:W-:-:S04]  /*e130*/  MOV R72, R82 ;  /* 0x0000005200487202 */ /* 0x000fc80000000f00 */
        /* <DEDUP_REMOVED lines=12> */
.L_x_8780:
        /* <DEDUP_REMOVED lines=12> */
.L_x_8781:
        /* <DEDUP_REMOVED lines=43> */
.L_x_8779:
        /* <DEDUP_REMOVED lines=19> */
.L_x_8783:
        /* <DEDUP_REMOVED lines=12> */
.L_x_8784:
        /* <DEDUP_REMOVED lines=43> */
.L_x_8782:
        /* <DEDUP_REMOVED lines=18> */
.L_x_8786:
        /* <DEDUP_REMOVED lines=12> */
.L_x_8787:
        /* <DEDUP_REMOVED lines=43> */
.L_x_8785:
[----:B------:R-:W-:Y:S02]  /*eea0*/  ISETP.NE.AND P6, PT, R79, 0x1, PT ;  /* 0x000000014f00780c */ /* 0x000fe40003fc5270 */
[----:B------:R-:W-:Y:S02]  /*eeb0*/  I2FP.F32.U32 R73, R72 ;  /* 0x0000004800497245 */ /* 0x000fe40000201000 */
[C---:B------:R-:W-:Y:S02]  /*eec0*/  SHF.L.U32 R72, R75.reuse, 0x10, RZ ;  /* 0x000000104b487819 */ /* 0x040fe400000006ff */
[----:B------:R-:W-:Y:S01]  /*eed0*/  PRMT R75, R75, 0x7632, R75 ;  /* 0x000076324b4b7816 */ /* 0x000fe2000000004b */
[----:B------:R-:W-:Y:S02]  /*eee0*/  FFMA.FTZ R73, R73, R0, 1.1641532182693481445e-10 ;  /* 0x2f00000049497423 */ /* 0x000fe40000010000 */
[----:B------:R-:W-:Y:S01]  /*eef0*/  FMUL.FTZ R78, R72, UR17 ;  /* 0x00000011484e7c20 */ /* 0x000fe20008410000 */
[----:B------:R-:W-:-:S02]  /*ef00*/  IMAD.MOV.U32 R72, RZ, RZ, 0x2 ;  /* 0x00000002ff487424 */ /* 0x000fc400078e00ff */
        /* <DEDUP_REMOVED lines=12> */
.L_x_8789:
        /* <DEDUP_REMOVED lines=14> */
.L_x_8790:
        /* <DEDUP_REMOVED lines=43> */
.L_x_8788:
        /* <DEDUP_REMOVED lines=16> */
.L_x_8766:
        /* <DEDUP_REMOVED lines=10> */
[----:B------:R-:W-:Y:S01]  /*f500*/  SEL R99, RZ, 0x10000, !P5 ;  /* 0x00010000ff637807 */ /* 0x000fe20006800000 */
[----:B------:R-:W-:Y:S01]  /*f510*/  STG.E.128 desc[UR8][R2.64], R68 ;  /* 0x0000004402007986 */ /* 0x000fe2000c101d08 */
[----:B------:R-:W-:Y:S01]  /*f520*/  FADD.FTZ R75, R0, R55 ;  /* 0x00000037004b7221 */ /* 0x000fe20000010000 */
[----:B------:R-:W-:Y:S01]  /*f530*/  IMAD.WIDE.U32 R80, R93, 0x8, R80 ;  /* 0x000000085d507825 */ /* 0x000fe200078e0050 */
[----:B------:R-:W-:Y:S01]  /*f540*/  LOP3.LUT R100, R100, R73, R99, 0xfe, !PT ;  /* 0x0000004964647212 */ /* 0x000fe200078efe63 */
[----:B------:R1:W-:Y:S02]  /*f550*/  STG.E.128 desc[UR8][R2.64+0x10], R76 ;  /* 0x0000104c02007986 */ /* 0x0003e4000c101d08 */
[----:B------:R-:W-:-:S04]  /*f560*/  FADD.FTZ R0, R75, R56 ;  /* 0x000000384b007221 */ /* 0x000fc80000010000 */
[----:B------:R-:W-:-:S04]  /*f570*/  FADD.FTZ R75, R0, R57 ;  /* 0x00000039004b7221 */ /* 0x000fc80000010000 */
[----:B------:R-:W-:Y:S01]  /*f580*/  FADD.FTZ R0, R75, R58 ;  /* 0x0000003a4b007221 */ /* 0x000fe20000010000 */
[----:B0-----:R-:W-:-:S03]  /*f590*/  ULEA UR4, UR5, UR4, 0x18 ;  /* 0x0000000405047291 */ /* 0x001fc6000f8ec0ff */
[----:B------:R-:W-:Y:S01]  /*f5a0*/  FADD.FTZ R75, R0, R59 ;  /* 0x0000003b004b7221 */ /* 0x000fe20000010000 */
[----:B------:R-:W-:-:S03]  /*f5b0*/  @UP2 UIADD3 UR4, UPT, UPT, UR4, 0x40, URZ ;  /* 0x0000004004042890 */ /* 0x000fc6000fffe0ff */
[----:B------:R-:W-:Y:S01]  /*f5c0*/  FADD.FTZ R0, R75, R60 ;  /* 0x0000003c4b007221 */ /* 0x000fe20000010000 */
[----:B-1----:R-:W-:Y:S01]  /*f5d0*/  SEL R3, RZ, 0x1, !P6 ;  /* 0x00000001ff037807 */ /* 0x002fe20007000000 */
[----:B------:R-:W-:Y:S02]  /*f5e0*/  UPLOP3.LUT UP2, UPT, UPT, UPT, UP2, 0x40, 0x4 ;  /* 0x000000000004789c */ /* 0x000fe40003f4e820 */
        /* <DEDUP_REMOVED lines=80> */
[----:B------:R-:W-:Y:S02]  /*faf0*/  ISETP.GT.U32.AND P0, PT, R0, 0x7, PT ;  /* 0x000000070000780c */ /* 0x000fe40003f04070 */
[----:B------:R-:W0:Y:S11]  /*fb00*/  SHFL.BFLY PT, R95, R94, 0x4, 0x1f ;  /* 0x0c801f005e5f7f89 */ /* 0x000e3600000e0000 */
[----:B------:R-:W-:-:S02]  /*fb10*/  @!P0 IMAD.SHL.U32 R73, R88, 0x8, RZ ;  /* 0x0000000858498824 */ /* 0x000fc400078e00ff */
[----:B0-----:R-:W-:Y:S01]  /*fb20*/  FADD.FTZ R95, R94, R95 ;  /* 0x0000005f5e5f7221 */ /* 0x001fe20000010000 */
[----:B------:R-:W-:Y:S02]  /*fb30*/  SEL R94, RZ, 0x10000, !P1 ;  /* 0x00010000ff5e7807 */ /* 0x000fe40004800000 */
[----:B------:R-:W-:Y:S02]  /*fb40*/  ISETP.NE.AND P1, PT, RZ, UR38, PT ;  /* 0x00000026ff007c0c */ /* 0x000fe4000bf25270 */
[----:B------:R-:W0:Y:S01]  /*fb50*/  SHFL.BFLY PT, R96, R95, 0x8, 0x1f ;  /* 0x0d001f005f607f89 */ /* 0x000e2200000e0000 */
[----:B------:R-:W-:-:S04]  /*fb60*/  LOP3.LUT R0, R75, R98, R94, 0xfe, !PT ;  /* 0x000000624b007212 */ /* 0x000fc800078efe5e */
[----:B------:R-:W-:Y:S02]  /*fb70*/  LOP3.LUT R94, R0, R3, RZ, 0xfc, !PT ;  /* 0x00000003005e7212 */ /* 0x000fe400078efcff */
[----:B------:R-:W-:Y:S02]  /*fb80*/  CS2R R2, SRZ ;  /* 0x0000000000027805 */ /* 0x000fe4000001ff00 */
[----:B------:R-:W-:-:S04]  /*fb90*/  @!P4 SHF.R.U32.HI R0, RZ, 0x2, R88 ;  /* 0x00000002ff00c819 */ /* 0x000fc80000011658 */
[----:B------:R-:W-:Y:S01]  /*fba0*/  @!P4 LOP3.LUT R0, R0, 0x38, RZ, 0xc0, !PT ;  /* 0x000000380000c812 */ /* 0x000fe200078ec0ff */
[----:B0-----:R-:W-:Y:S01]  /*fbb0*/  FADD.FTZ R96, R95, R96 ;  /* 0x000000605f607221 */ /* 0x001fe20000010000 */
[----:B------:R-:W-:-:S04]  /*fbc0*/  SEL R95, RZ, 0x1, !P3 ;  /* 0x00000001ff5f7807 */ /* 0x000fc80005800000 */
[----:B------:R-:W0:Y:S01]  /*fbd0*/  SHFL.BFLY PT, R97, R96, 0x10, 0x1f ;  /* 0x0e001f0060617f89 */ /* 0x000e2200000e0000 */
[----:B------:R-:W-:-:S05]  /*fbe0*/  LOP3.LUT R95, R100, R95, RZ, 0xfc, !PT ;  /* 0x0000005f645f7212 */ /* 0x000fca00078efcff */
[----:B------:R-:W-:Y:S01]  /*fbf0*/  STG.E.64 desc[UR8][R80.64], R94 ;  /* 0x0000005e50007986 */ /* 0x000fe2000c101b08 */
[----:B0-----:R-:W-:Y:S01]  /*fc00*/  FADD.FTZ R75, R96, R97 ;  /* 0x00000061604b7221 */ /* 0x001fe20000010000 */
[----:B------:R-:W-:Y:S01]  /*fc10*/  @!P0 LOP3.LUT R96, R73, 0xf8, RZ, 0xc0, !PT ;  /* 0x000000f849608812 */ /* 0x000fe200078ec0ff */
[----:B------:R-:W-:-:S03]  /*fc20*/  HFMA2 R73, -RZ, RZ, 0, 0 ;  /* 0x00000000ff497431 */ /* 0x000fc600000001ff */
[----:B------:R0:W-:Y:S01]  /*fc30*/  @!P4 STS.64 [R0+UR4], R74 ;  /* 0x0000004a0000c988 */ /* 0x0001e20008000a04 */
[----:B------:R-:W-:Y:S01]  /*fc40*/  @!P0 IMAD.MOV.U32 R73, RZ, RZ, 0x300 ;  /* 0x00000300ff498424 */ /* 0x000fe200078e00ff */
[----:B------:R-:W-:Y:S06]  /*fc50*/  BAR.SYNC.DEFER_BLOCKING 0x0 ;  /* 0x0000000000007b1d */ /* 0x000fec0000010000 */
[----:B------:R-:W1:Y:S01]  /*fc60*/  SHFL.DOWN PT, R98, R73, 0x4, 0x1f ;  /* 0x08801f0049627f89 */ /* 0x000e6200000e0000 */
[----:B0-----:R-:W-:-:S03]  /*fc70*/  I2FP.F32.U32 R0, R73 ;  /* 0x0000004900007245 */ /* 0x001fc60000201000 */
        /* <DEDUP_REMOVED lines=10> */
[----:B------:R-:W2:Y:S04]  /*fd20*/  SHFL.DOWN PT, R80, R3, 0x4, 0x1f ;  /* 0x08801f0003507f89 */ /* 0x000ea800000e0000 */
[----:B------:R-:W3:Y:S01]  /*fd30*/  SHFL.DOWN PT, R96, R99, 0x1, 0x1f ;  /* 0x08201f0063607f89 */ /* 0x000ee200000e0000 */
[C---:B0-----:R-:W-:Y:S01]  /*fd40*/  FMUL.FTZ R75, R97.reuse, R98 ;  /* 0x00000062614b7220 */ /* 0x041fe20000410000 */
[----:B------:R-:W-:-:S03]  /*fd50*/  FADD.FTZ R97, -R97, R2 ;  /* 0x0000000261617221 */ /* 0x000fc60000010100 */
[----:B------:R-:W-:Y:S01]  /*fd60*/  FFMA.FTZ R74, R0, R2, R75 ;  /* 0x00000002004a7223 */ /* 0x000fe2000001004b */
[----:B------:R-:W-:Y:S01]  /*fd70*/  FMUL.FTZ R97, R97, R97 ;  /* 0x0000006161617220 */ /* 0x000fe20000410000 */
[----:B--2---:R-:W-:Y:S02]  /*fd80*/  FADD.FTZ R80, R80, R3 ;  /* 0x0000000350507221 */ /* 0x004fe40000010000 */
[----:B-1----:R-:W-:Y:S01]  /*fd90*/  FMUL.FTZ R73, R101, R74 ;  /* 0x0000004a65497220 */ /* 0x002fe20000410000 */
[----:B------:R-:W-:Y:S01]  /*fda0*/  FMUL.FTZ R97, R97, R0 ;  /* 0x0000000061617220 */ /* 0x000fe20000410000 */
[----:B------:R-:W-:Y:S02]  /*fdb0*/  I2FP.F32.S32 R0, R99 ;  /* 0x0000006300007245 */ /* 0x000fe40000201400 */
[----:B---3--:R-:W-:Y:S01]  /*fdc0*/  I2FP.F32.S32 R81, R96 ;  /* 0x0000006000517245 */ /* 0x008fe20000201400 */
        /* <DEDUP_REMOVED lines=28> */
[----:B------:R-:W1:Y:S02]  /*ff90*/  SHFL.IDX PT, R0, R95, RZ, 0x1f ;  /* 0x00001fff5f007589 */ /* 0x000e6400000e0000 */
[----:B------:R-:W-:-:S06]  /*ffa0*/  FFMA.FTZ R81, R80, R81, R73 ;  /* 0x0000005150517223 */ /* 0x000fcc0000010049 */
[----:B------:R-:W0:Y:S01]  /*ffb0*/  SHFL.IDX PT, R81, R81, RZ, 0x1f ;  /* 0x00001fff51517589 */ /* 0x000e2200000e0000 */
[C---:B-1----:R-:W-:Y:S01]  /*ffc0*/  FSEL R110, R0.reuse, RZ, !P1 ;  /* 0x000000ff006e7208 */ /* 0x042fe20004800000 */
[----:B------:R-:W-:-:S04]  /*ffd0*/  FMUL.FTZ R94, R0, R0 ;  /* 0x00000000005e7220 */ /* 0x000fc80000410000 */
[C---:B------:R-:W-:Y:S01]  /*ffe0*/  FADD.FTZ R80, -R110.reuse, R55 ;  /* 0x000000376e507221 */ /* 0x040fe20000010100 */
[----:B------:R-:W-:Y:S01]  /*fff0*/  FADD.FTZ R75, -R110, R54 ;  /* 0x000000366e4b7221 */ /* 0x000fe20000010100 */
[----:B------:R-:W-:Y:S01]  /*10000*/  FSEL R55, R94, RZ, P1 ;  /* 0x000000ff5e377208 */ /* 0x000fe20000800000 */
[----:B0-----:R-:W-:Y:S01]  /*10010*/  FFMA.FTZ R54, R81, UR19, R2 ;  /* 0x0000001351367c23 */ /* 0x001fe20008010002 */
[C---:B------:R-:W-:Y:S01]  /*10020*/  FADD.FTZ R73, -R110.reuse, R52 ;  /* 0x000000346e497221 */ /* 0x040fe20000010100 */
[----:B------:R-:W0:Y:S01]  /*10030*/  @!P0 LDC.64 R2, c[0x0][0x3c8] ;  /* 0x0000f200ff028b82 */ /* 0x000e220000000a00 */
[----:B------:R-:W-:Y:S01]  /*10040*/  FADD.FTZ R74, -R110, R53 ;  /* 0x000000356e4a7221 */ /* 0x000fe20000010100 */
[----:B------:R-:W-:Y:S01]  /*10050*/  FADD.FTZ R81, R54, R55 ;  /* 0x0000003736517221 */ /* 0x000fe20000010000 */
[C---:B------:R-:W-:Y:S01]  /*10060*/  FADD.FTZ R116, -R110.reuse, R57 ;  /* 0x000000396e747221 */ /* 0x040fe20000010100 */
[----:B------:R-:W-:Y:S01]  /*10070*/  MOV R57, UR16 ;  /* 0x0000001000397c02 */ /* 0x000fe20008000f00 */
[C---:B------:R-:W-:Y:S01]  /*10080*/  FADD.FTZ R118, -R110.reuse, R58 ;  /* 0x0000003a6e767221 */ /* 0x040fe20000010100 */
[C---:B------:R-:W-:Y:S01]  /*10090*/  FADD.FTZ R120, -R110.reuse, R59 ;  /* 0x0000003b6e787221 */ /* 0x040fe20000010100 */
[C---:B------:R-:W-:Y:S01]  /*100a0*/  FADD.FTZ R58, -R110.reuse, R62 ;  /* 0x0000003e6e3a7221 */ /* 0x040fe20000010100 */
[----:B------:R-:W1:Y:S01]  /*100b0*/  MUFU.RSQ R81, R81 ;  /* 0x0000005100517308 */ /* 0x000e620000001400 */
[----:B------:R-:W2:Y:S01]  /*100c0*/  @!P0 LDC.64 R52, c[0x0][0x3c0] ;  /* 0x0000f000ff348b82 */ /* 0x000ea20000000a00 */
[C---:B------:R-:W-:Y:S01]  /*100d0*/  FADD.FTZ R98, -R110.reuse, R63 ;  /* 0x0000003f6e627221 */ /* 0x040fe20000010100 */
[C---:B------:R-:W-:Y:S01]  /*100e0*/  FADD.FTZ R106, -R110.reuse, R65 ;  /* 0x000000416e6a7221 */ /* 0x040fe20000010100 */
[----:B------:R-:W-:Y:S01]  /*100f0*/  FADD.FTZ R102, -R110, R64 ;  /* 0x000000406e667221 */ /* 0x000fe20000010100 */
[----:B------:R-:W-:-:S02]  /*10100*/  IMAD.U32 R65, RZ, RZ, UR16 ;  /* 0x00000010ff417e24 */ /* 0x000fc4000f8e00ff */
        /* <DEDUP_REMOVED lines=17> */
[C---:B------:R-:W-:Y:S01]  /*10220*/  FMUL.FTZ R59, R81.reuse, R58 ;  /* 0x0000003a513b7220 */ /* 0x040fe20000410000 */
[----:B------:R-:W-:Y:S01]  /*10230*/  FMUL.FTZ R98, R81, R98 ;  /* 0x0000006251627220 */ /* 0x000fe20000410000 */
[----:B--2---:R-:W-:-:S04]  /*10240*/  @!P0 IMAD.WIDE R64, R65, 0x4, R52 ;  /* 0x0000000441408825 */ /* 0x004fc800078e0234 */
[C---:B------:R-:W-:Y:S01]  /*10250*/  FMUL.FTZ R63, R81.reuse, R102 ;  /* 0x00000066513f7220 */ /* 0x040fe20000410000 */
[C---:B------:R-:W-:Y:S01]  /*10260*/  FMUL.FTZ R53, R81.reuse, R114 ;  /* 0x0000007251357220 */ /* 0x040fe20000410000 */
[C---:B------:R-:W-:Y:S01]  /*10270*/  FMUL.FTZ R116, R81.reuse, R116 ;  /* 0x0000007451747220 */ /* 0x040fe20000410000 */
[----:B------:R-:W-:Y:S01]  /*10280*/  FMUL.FTZ R106, R81, R106 ;  /* 0x0000006a516a7220 */ /* 0x000fe20000410000 */
[----:B------:R-:W-:Y:S01]  /*10290*/  FFMA.FTZ R52, R73, R4, R28 ;  /* 0x0000000449347223 */ /* 0x000fe2000001001c */
[----:B------:R-:W-:Y:S01]  /*102a0*/  FFMA.FTZ R61, R59, R14, R38 ;  /* 0x0000000e3b3d7223 */ /* 0x000fe20000010026 */
[----:B------:R-:W-:Y:S01]  /*102b0*/  FFMA.FTZ R98, R98, R15, R39 ;  /* 0x0000000f62627223 */ /* 0x000fe20000010027 */
[----:B---3--:R-:W-:-:S04]  /*102c0*/  IMAD.WIDE.U32 R66, R89, 0x10, R54 ;  /* 0x0000001059427825 */ /* 0x008fc800078e0036 */
[----:B------:R-:W-:Y:S01]  /*102d0*/  FFMA.FTZ R58, R63, R16, R40 ;  /* 0x000000103f3a7223 */ /* 0x000fe20000010028 */
[----:B------:R-:W-:Y:S01]  /*102e0*/  FFMA.FTZ R53, R53, R8, R32 ;  /* 0x0000000835357223 */ /* 0x000fe20000010020 */
[----:B------:R-:W-:Y:S01]  /*102f0*/  FFMA.FTZ R116, R116, R9, R33 ;  /* 0x0000000974747223 */ /* 0x000fe20000010021 */
[----:B------:R-:W-:-:S04]  /*10300*/  IMAD.WIDE.U32 R68, R91, 0x10, R54 ;  /* 0x000000105b447825 */ /* 0x000fc800078e0036 */
[----:B------:R-:W-:Y:S01]  /*10310*/  FFMA.FTZ R63, R106, R17, R41 ;  /* 0x000000116a3f7223 */ /* 0x000fe20000010029 */
[----:B------:R-:W-:Y:S01]  /*10320*/  FADD.FTZ R104, -R110, R77 ;  /* 0x0000004d6e687221 */ /* 0x000fe20000010100 */
[----:B------:R-:W-:Y:S01]  /*10330*/  FMUL.FTZ R75, R81, R75 ;  /* 0x0000004b514b7220 */ /* 0x000fe20000410000 */
[----:B------:R-:W-:Y:S01]  /*10340*/  IMAD.WIDE.U32 R70, R93, 0x10, R54 ;  /* 0x000000105d467825 */ /* 0x000fe200078e0036 */
[----:B------:R-:W-:-:S03]  /*10350*/  F2FP.BF16.F32.PACK_AB R55, R120, R57 ;  /* 0x000000397837723e */ /* 0x000fc600000010ff */
[----:B------:R-:W-:Y:S01]  /*10360*/  FFMA.FTZ R57, R74, R5, R29 ;  /* 0x000000054a397223 */ /* 0x000fe2000001001d */
[----:B------:R-:W-:Y:S01]  /*10370*/  FMUL.FTZ R77, R81, R108 ;  /* 0x0000006c514d7220 */ /* 0x000fe20000410000 */
[C---:B------:R-:W-:Y:S01]  /*10380*/  FADD.FTZ R76, -R110.reuse, R76 ;  /* 0x0000004c6e4c7221 */ /* 0x040fe20000010100 */
[C---:B------:R-:W-:Y:S01]  /*10390*/  FADD.FTZ R78, -R110.reuse, R78 ;  /* 0x0000004e6e4e7221 */ /* 0x040fe20000010100 */
[----:B------:R-:W-:Y:S01]  /*103a0*/  FADD.FTZ R110, -R110, R79 ;  /* 0x0000004f6e6e7221 */ /* 0x000fe20000010100 */
[----:B------:R-:W-:Y:S01]  /*103b0*/  F2FP.BF16.F32.PACK_AB R52, R57, R52 ;  /* 0x000000343934723e */ /* 0x000fe200000010ff */
[C---:B------:R-:W-:Y:S01]  /*103c0*/  FMUL.FTZ R80, R81.reuse, R80 ;  /* 0x0000005051507220 */ /* 0x040fe20000410000 */
[----:B------:R-:W-:Y:S01]  /*103d0*/  F2FP.BF16.F32.PACK_AB R57, R98, R61 ;  /* 0x0000003d6239723e */ /* 0x000fe200000010ff */
[C---:B------:R-:W-:Y:S01]  /*103e0*/  FMUL.FTZ R61, R81.reuse, R60 ;  /* 0x0000003c513d7220 */ /* 0x040fe20000410000 */
[----:B------:R-:W-:Y:S01]  /*103f0*/  F2FP.BF16.F32.PACK_AB R54, R116, R53 ;  /* 0x000000357436723e */ /* 0x000fe200000010ff */
[----:B------:R-:W-:Y:S01]  /*10400*/  FMUL.FTZ R60, R81, R56 ;  /* 0x00000038513c7220 */ /* 0x000fe20000410000 */
        /* <DEDUP_REMOVED lines=26> */
[----:B------:R-:W-:Y:S01]  /*105b0*/  F2FP.BF16.F32.PACK_AB R59, R112, R59 ;  /* 0x0000003b703b723e */ /* 0x000fe200000010ff */
[----:B------:R-:W-:Y:S01]  /*105c0*/  UIADD3 UR16, UPT, UPT, UR16, UR14, URZ ;  /* 0x0000000e10107290 */ /* 0x000fe2000fffe0ff */
[----:B------:R-:W-:Y:S01]  /*105d0*/  F2FP.BF16.F32.PACK_AB R56, R61, R56 ;  /* 0x000000383d38723e */ /* 0x000fe200000010ff */
[----:B------:R0:W-:Y:S01]  /*105e0*/  @!P0 STG.E desc[UR8][R2.64], R81 ;  /* 0x0000005102008986 */ /* 0x0001e2000c101908 */
[----:B------:R-:W-:Y:S01]  /*105f0*/  F2FP.BF16.F32.PACK_AB R63, R110, R63 ;  /* 0x0000003f6e3f723e */ /* 0x000fe200000010ff */
[----:B------:R-:W-:Y:S01]  /*10600*/  UISETP.GE.AND UP1, UPT, UR16, UR15, UPT ;  /* 0x0000000f1000728c */ /* 0x000fe2000bf26270 */
[----:B------:R-:W-:Y:S01]  /*10610*/  F2FP.BF16.F32.PACK_AB R62, R77, R62 ;  /* 0x0000003e4d3e723e */ /* 0x000fe200000010ff */
[----:B------:R0:W-:Y:S01]  /*10620*/  STG.E.128 desc[UR8][R66.64], R52 ;  /* 0x0000003442007986 */ /* 0x0001e2000c101d08 */
[----:B------:R-:W-:-:S02]  /*10630*/  F2FP.BF16.F32.PACK_AB R61, R75, R74 ;  /* 0x0000004a4b3d723e */ /* 0x000fc400000010ff */
[----:B------:R-:W-:Y:S01]  /*10640*/  F2FP.BF16.F32.PACK_AB R60, R73, R60 ;  /* 0x0000003c493c723e */ /* 0x000fe200000010ff */
[----:B------:R0:W-:Y:S04]  /*10650*/  STG.E.128 desc[UR8][R68.64], R56 ;  /* 0x0000003844007986 */ /* 0x0001e8000c101d08 */
[----:B------:R0:W-:Y:S01]  /*10660*/  STG.E.128 desc[UR8][R70.64], R60 ;  /* 0x0000003c46007986 */ /* 0x0001e2000c101d08 */
[----:B------:R-:W-:Y:S05]  /*10670*/  BRA.U !UP1, `(.L_x_8791) ;  /* 0xffffff0109d47547 */ /* 0x000fea000b83ffff */
[----:B------:R-:W-:Y:S05]  /*10680*/  EXIT ;  /* 0x000000000000794d */ /* 0x000fea0003800000 */
.L_x_8792:
        /* <DEDUP_REMOVED lines=15> */
.L_x_20976:


//--------------------- .text._ZN10layer_norm13ln_fwd_kernelINS_13Kernel_traitsIf13__nv_bfloat16fS2_fjLj6144ELj1ELj1ELj8ELj16ENS_18Kernel_traits_baseILj6144EfS2_fS2_fjLj256EEEEELb1ELb0ELb1ELb0EEEvNS_9FwdParamsE --------------------------
	.section	.text._ZN10layer_norm13ln_fwd_kernelINS_13Kernel_traitsIf13__nv_bfloat16fS2_fjLj6144ELj1ELj1ELj8ELj16ENS_18Kernel_traits_baseILj6144EfS2_fS2_fjLj256EEEEELb1ELb0ELb1ELb0EEEvNS_9FwdParamsE,"ax",@progbits
	.align	128
        .global         _ZN10layer_norm13ln_fwd_kernelINS_13Kernel_traitsIf13__nv_bfloat16fS2_fjLj6144ELj1ELj1ELj8ELj16ENS_18Kernel_traits_baseILj6144EfS2_fS2_fjLj256EEEEELb1ELb0ELb1ELb0EEEvNS_9FwdParamsE
        .type           _ZN10layer_norm13ln_fwd_kernelINS_13Kernel_traitsIf13__nv_bfloat16fS2_fjLj6144ELj1ELj1ELj8ELj16ENS_18Kernel_traits_baseILj6144EfS2_fS2_fjLj256EEEEELb1ELb0ELb1ELb0EEEvNS_9FwdParamsE,@function
        .size           _ZN10layer_norm13ln_fwd_kernelINS_13Kernel_traitsIf13__nv_bfloat16fS2_fjLj6144ELj1ELj1ELj8ELj16ENS_18Kernel_traits_baseILj6144EfS2_fS2_fjLj256EEEEELb1ELb0ELb1ELb0EEEvNS_9FwdParamsE,(.L_x_20977 - _ZN10layer_norm13ln_fwd_kernelINS_13Kernel_traitsIf13__nv_bfloat16fS2_fjLj6144ELj1ELj1ELj8ELj16ENS_18Kernel_traits_baseILj6144EfS2_fS2_fjLj256EEEEELb1ELb0ELb1ELb0EEEvNS_9FwdParamsE)
        .other          _ZN10layer_norm13ln_fwd_kernelINS_13Kernel_traitsIf13__nv_bfloat16fS2_fjLj6144ELj1ELj1ELj8ELj16ENS_18Kernel_traits_baseILj6144EfS2_fS2_fjLj256EEEEELb1ELb0ELb1ELb0EEEvNS_9FwdParamsE,@"STO_CUDA_ENTRY STV_DEFAULT"
_ZN10layer_norm13ln_fwd_kernelINS_13Kernel_traitsIf13__nv_bfloat16fS2_fjLj6144ELj1ELj1ELj8ELj16ENS_18Kernel_traits_baseILj6144EfS2_fS2_fjLj256EEEEELb1ELb0ELb1ELb0EEEvNS_9FwdParamsE:
.text._ZN10layer_norm13ln_fwd_kernelINS_13Kernel_traitsIf13__nv_bfloat16fS2_fjLj6144ELj1ELj1ELj8ELj16ENS_18Kernel_traits_baseILj6144EfS2_fS2_fjLj256EEEEELb1ELb0ELb1ELb0EEEvNS_9FwdParamsE:
        /* <DEDUP_REMOVED lines=21> */
[----:B------:R-:W0:Y:S01]  /*0150*/  LDC R13, c[0x0][0x360] ;  /* 0x0000d800ff0d7b82 */ /* 0x000e220000000800 */
[--C-:B------:R-:W-:Y:S01]  /*0160*/  LOP3.LUT R61, R3, 0x1f, R8.reuse, 0xf8, !PT ;  /* 0x0000001f033d7812 */ /* 0x100fe200078ef808 */
[----:B0-----:R-:W-:Y:S01]  /*0170*/  IMAD R100, R13, UR23, R8 ;  /* 0x000000170d647c24 */ /* 0x001fe2000f8e0208 */
[----:B--2---:R-:W-:Y:S02]  /*0180*/  @P0 R2UR UR14, R4 ;  /* 0x00000000040e02ca */ /* 0x004fe400000e0000 */
[----:B------:R-:W-:Y:S02]  /*0190*/  @P0 R2UR UR15, R5 ;  /* 0x00000000050f02ca */ /* 0x000fe400000e0000 */
[----:B-1----:R-:W-:Y:S02]  /*01a0*/  @P0 IADD3 R2, P1, PT, R6, R11, RZ ;  /* 0x0000000b06020210 */ /* 0x002fe40007f3e0ff */
[----:B------:R-:W-:Y:S02]  /*01b0*/  SHF.R.S32.HI R5, RZ, 0x1f, R0 ;  /* 0x0000001fff057819 */ /* 0x000fe40000011400 */
[----:B------:R-:W-:Y:S01]  /*01c0*/  LOP3.LUT R4, R8, 0x1f, RZ, 0xc0, !PT ;  /* 0x0000001f08047812 */ /* 0x000fe200078ec0ff */
[----:B------:R-:W-:Y:S01]  /*01d0*/  @P0 IMAD.X R9, RZ, RZ, R7, P1 ;  /* 0x000000ffff090224 */ /* 0x000fe200008e0607 */
[----:B------:R-:W-:-:S02]  /*01e0*/  LEA.HI R5, R5, R0, RZ, 0x3 ;  /* 0x0000000005057211 */ /* 0x000fc400078f18ff */
[----:B------:R-:W-:Y:S01]  /*01f0*/  LOP3.LUT R0, R61, 0xff, RZ, 0x3c, !PT ;  /* 0x000000ff3d007812 */ /* 0x000fe200078e3cff */
[----:B------:R-:W-:Y:S01]  /*0200*/  UIADD3 UR22, UPT, UPT, UR14, -0x61c88647, URZ ;  /* 0x9e3779b90e167890 */ /* 0x000fe2000fffe0ff */
[--C-:B------:R-:W-:Y:S01]  /*0210*/  SHF.R.U64 R99, R2, 0x2, R9.reuse ;  /* 0x0000000202637819 */ /* 0x100fe20000001209 */
[----:B------:R-:W-:Y:S01]  /*0220*/  UIADD3 UR5, UPT, UPT, UR15, -0x4498517b, URZ ;  /* 0xbb67ae850f057890 */ /* 0x000fe2000fffe0ff */
[----:B------:R-:W-:Y:S01]  /*0230*/  LEA.HI.SX32 R0, R5, R0, 0x1d ;  /* 0x0000000005007211 */ /* 0x000fe200078feaff */
[----:B------:R-:W-:Y:S01]  /*0240*/  UIADD3 UR6, UPT, UPT, UR14, 0x3c6ef372, URZ ;  /* 0x3c6ef3720e067890 */ /* 0x000fe2000fffe0ff */
[----:B------:R-:W-:Y:S01]  /*0250*/  SHF.R.U32.HI R98, RZ, 0x2, R9 ;  /* 0x00000002ff627819 */ /* 0x000fe20000011609 */
[----:B------:R-:W-:Y:S02]  /*0260*/  UIADD3 UR24, UPT, UPT, UR15, 0x76cf5d0a, URZ ;  /* 0x76cf5d0a0f187890 */ /* 0x000fe4000fffe0ff */
[----:B------:R-:W-:Y:S02]  /*0270*/  UIADD3 UR25, UPT, UPT, UR14, -0x255992d5, URZ ;  /* 0xdaa66d2b0e197890 */ /* 0x000fe4000fffe0ff */
        /* <DEDUP_REMOVED lines=45> */
.L_x_8794:
        /* <DEDUP_REMOVED lines=10> */
[----:B------:R-:W-:Y:S02]  /*05f0*/  @P1 IADD3 R61, PT, PT, R61, 0x100, RZ ;  /* 0x000001003d3d1810 */ /* 0x000fe40007ffe0ff */
        /* <DEDUP_REMOVED lines=18> */
.L_x_8795:
[----:B------:R-:W-:Y:S05]  /*0720*/  BSYNC.RECONVERGENT B0 ;  /* 0x0000000000007941 */ /* 0x000fea0003800200 */
.L_x_8793:
[----:B------:R-:W1:Y:S02]  /*0730*/  LDCU UR4, c[0x0][0x384] ;  /* 0x00007080ff0477ac */ /* 0x000e640008000800 */
[----:B-1----:R-:W-:-:S06]  /*0740*/  UISETP.GE.AND UP0, UPT, UR23, UR4, UPT ;  /* 0x000000041700728c */ /* 0x002fcc000bf06270 */
[----:B------:R-:W-:-:S13]  /*0750*/  PLOP3.LUT P0, PT, PT, PT, UP0, 0x80, 0x8 ;  /* 0x000000000008781c */ /* 0x000fda0003f0f008 */
[----:B------:R-:W-:Y:S05]  /*0760*/  @P0 EXIT ;  /* 0x000000000000094d */ /* 0x000fea0003800000 */
[C---:B0-----:R-:W-:Y:S01]  /*0770*/  IMAD.HI.U32 R6, R99.reuse, -0x2daee0ad, RZ ;  /* 0xd2511f5363067827 */ /* 0x041fe200078e00ff */
[----:B------:R-:W-:Y:S01]  /*0780*/  SHF.R.S32.HI R61, RZ, 0x3, R5 ;  /* 0x00000003ff3d7819 */ /* 0x000fe20000011405 */
[----:B------:R-:W0:Y:S01]  /*0790*/  LDCU UR35, c[0x0][0x404] ;  /* 0x00008080ff2377ac */ /* 0x000e220008000800 */
[----:B------:R-:W-:Y:S01]  /*07a0*/  LOP3.LUT R2, R2, 0x3, RZ, 0xc0, !PT ;  /* 0x0000000302027812 */ /* 0x000fe200078ec0ff */
[----:B------:R-:W-:Y:S01]  /*07b0*/  IMAD.HI.U32 R7, R100, -0x326172a9, RZ ;  /* 0xcd9e8d5764077827 */ /* 0x000fe200078e00ff */
[----:B------:R-:W-:Y:S01]  /*07c0*/  LOP3.LUT R6, R6, UR15, RZ, 0x3c, !PT ;  /* 0x0000000f06067c12 */ /* 0x000fe2000f8e3cff */
[----:B------:R-:W1:Y:S02]  /*07d0*/  LDCU UR36, c[0x0][0x388] ;  /* 0x00007100ff2477ac */ /* 0x000e640008000800 */
[----:B------:R-:W-:Y:S01]  /*07e0*/  IMAD R9, R100, -0x326172a9, RZ ;  /* 0xcd9e8d5764097824 */ /* 0x000fe200078e02ff */
[----:B------:R-:W-:Y:S01]  /*07f0*/  LOP3.LUT R7, R98, UR14, R7, 0x96, !PT ;  /* 0x0000000e62077c12 */ /* 0x000fe2000f8e9607 */
        /* <DEDUP_REMOVED lines=9> */
[----:B------:R-:W4:Y:S03]  /*0890*/  LDCU.64 UR16, c[0x0][0x408] ;  /* 0x00008100ff1077ac */ /* 0x000f260008000a00 */
[----:B------:R-:W-:Y:S01]  /*08a0*/  IMAD R9, R6, -0x326172a9, RZ ;  /* 0xcd9e8d5706097824 */ /* 0x000fe200078e02ff */
[----:B------:R-:W-:Y:S01]  /*08b0*/  LOP3.LUT R7, R60, UR24, R7, 0x96, !PT ;  /* 0x000000183c077c12 */ /* 0x000fe2000f8e9607 */
[----:B------:R-:W-:Y:S01]  /*08c0*/  IMAD.HI.U32 R6, R10, -0x326172a9, RZ ;  /* 0xcd9e8d570a067827 */ /* 0x000fe200078e00ff */
[----:B------:R-:W0:Y:S03]  /*08d0*/  LDCU.64 UR18, c[0x0][0x3a0] ;  /* 0x00007400ff1277ac */ /* 0x000e260008000a00 */
[----:B------:R-:W-:Y:S01]  /*08e0*/  IMAD R11, R8, -0x2daee0ad, RZ ;  /* 0xd2511f53080b7824 */ /* 0x000fe200078e02ff */
[----:B------:R-:W-:Y:S01]  /*08f0*/  LOP3.LUT R6, R9, UR6, R6, 0x96, !PT ;  /* 0x0000000609067c12 */ /* 0x000fe2000f8e9606 */
[----:B------:R-:W-:Y:S01]  /*0900*/  IMAD R9, R10, -0x326172a9, RZ ;  /* 0xcd9e8d570a097824 */ /* 0x000fe200078e02ff */
[----:B------:R-:W-:Y:S01]  /*0910*/  UPLOP3.LUT UP1, UPT, UPT, UPT, UPT, 0x40, 0x4 ;  /* 0x000000000004789c */ /* 0x000fe20003f2e870 */
        /* <DEDUP_REMOVED lines=18> */
[----:B------:R-:W-:-:S03]  /*0a40*/  IMAD.HI.U32 R6, R8, -0x326172a9, RZ ;  /* 0xcd9e8d5708067827 */ /* 0x000fc600078e00ff */
[----:B------:R-:W-:Y:S01]  /*0a50*/  LOP3.LUT R10, R11, UR29, R10, 0x96, !PT ;  /* 0x0000001d0b0a7c12 */ /* 0x000fe2000f8e960a */
[----:B------:R-:W-:Y:S02]  /*0a60*/  IMAD R60, R7, -0x2daee0ad, RZ ;  /* 0xd2511f53073c7824 */ /* 0x000fe400078e02ff */
[----:B------:R-:W-:Y:S02]  /*0a70*/  IMAD R8, R8, -0x326172a9, RZ ;  /* 0xcd9e8d5708087824 */ /* 0x000fe400078e02ff */
[----:B------:R-:W-:-:S04]  /*0a80*/  IMAD.HI.U32 R7, R10, -0x326172a9, RZ ;  /* 0xcd9e8d570a077827 */ /* 0x000fc800078e00ff */
[----:B------:R-:W-:Y:S01]  /*0a90*/  IMAD R9, R9, -0x326172a9, RZ ;  /* 0xcd9e8d5709097824 */ /* 0x000fe200078e02ff */
[----:B------:R-:W-:Y:S01]  /*0aa0*/  LOP3.LUT R7, R8, UR30, R7, 0x96, !PT ;  /* 0x0000001e08077c12 */ /* 0x000fe2000f8e9607 */
[----:B------:R-:W-:Y:S01]  /*0ab0*/  IMAD R10, R10, -0x326172a9, RZ ;  /* 0xcd9e8d570a0a7824 */ /* 0x000fe200078e02ff */
[----:B------:R-:W-:Y:S02]  /*0ac0*/  LOP3.LUT R8, R61, 0xff, RZ, 0xc0, !PT ;  /* 0x000000ff3d087812 */ /* 0x000fe400078ec0ff */
[----:B------:R-:W-:Y:S01]  /*0ad0*/  LOP3.LUT R6, R9, UR21, R6, 0x96, !PT ;  /* 0x0000001509067c12 */ /* 0x000fe2000f8e9606 */
[----:B------:R-:W0:Y:S01]  /*0ae0*/  LDCU.64 UR20, c[0x0][0x380] ;  /* 0x00007000ff1477ac */ /* 0x000e220008000a00 */
[----:B------:R-:W-:Y:S01]  /*0af0*/  VIADDMNMX R3, R8, -R3, RZ, !PT ;  /* 0x8000000308037246 */ /* 0x000fe200078001ff */
[----:B------:R-:W-:Y:S01]  /*0b00*/  IMAD R4, R4, -0x20, R8 ;  /* 0xffffffe004047824 */ /* 0x000fe200078e0208 */
[----:B------:R-:W-:Y:S01]  /*0b10*/  LOP3.LUT R61, R61, 0xffffff00, RZ, 0xc0, !PT ;  /* 0xffffff003d3d7812 */ /* 0x000fe200078ec0ff */
[----:B------:R-:W-:-:S03]  /*0b20*/  IMAD.HI.U32 R9, R6, -0x2daee0ad, RZ ;  /* 0xd2511f5306097827 */ /* 0x000fc600078e00ff */
[----:B------:R-:W-:Y:S01]  /*0b30*/  VIMNMX R8, PT, PT, RZ, R4, !PT ;  /* 0x00000004ff087248 */ /* 0x000fe20007fe0100 */
[----:B------:R-:W-:Y:S01]  /*0b40*/  IMAD R11, R6, -0x2daee0ad, RZ ;  /* 0xd2511f53060b7824 */ /* 0x000fe200078e02ff */
[----:B------:R-:W-:Y:S01]  /*0b50*/  VIMNMX R4, PT, PT, R3, 0x20, PT ;  /* 0x0000002003047848 */ /* 0x000fe20003fe0100 */
[----:B------:R-:W-:Y:S01]  /*0b60*/  IMAD.HI.U32 R6, R7, -0x2daee0ad, RZ ;  /* 0xd2511f5307067827 */ /* 0x000fe200078e00ff */
[----:B------:R-:W-:-:S03]  /*0b70*/  LOP3.LUT R9, R60, UR31, R9, 0x96, !PT ;  /* 0x0000001f3c097c12 */ /* 0x000fc6000f8e9609 */
[----:B------:R-:W-:Y:S01]  /*0b80*/  HFMA2 R3, -RZ, RZ, 0, 0 ;  /* 0x00000000ff037431 */ /* 0x000fe200000001ff */
[----:B------:R-:W-:Y:S01]  /*0b90*/  VIMNMX R8, PT, PT, R8, 0x20, PT ;  /* 0x0000002008087848 */ /* 0x000fe20003fe0100 */
[----:B------:R-:W-:Y:S01]  /*0ba0*/  IMAD R4, R4, 0x8, R61 ;  /* 0x0000000804047824 */ /* 0x000fe200078e023d */
[----:B------:R-:W-:Y:S01]  /*0bb0*/  LOP3.LUT R6, R11, UR33, R6, 0x96, !PT ;  /* 0x000000210b067c12 */ /* 0x000fe2000f8e9606 */
[----:B------:R-:W-:-:S03]  /*0bc0*/  IMAD.HI.U32 R5, R9, -0x326172a9, RZ ;  /* 0xcd9e8d5709057827 */ /* 0x000fc600078e00ff */
[----:B------:R-:W-:Y:S01]  /*0bd0*/  I2FP.F32.U32 R97, R4 ;  /* 0x0000000400617245 */ /* 0x000fe20000201000 */
[----:B------:R-:W-:Y:S01]  /*0be0*/  IMAD R9, R9, -0x326172a9, RZ ;  /* 0xcd9e8d5709097824 */ /* 0x000fe200078e02ff */
[----:B------:R-:W-:Y:S01]  /*0bf0*/  LOP3.LUT R5, R10, UR32, R5, 0x96, !PT ;  /* 0x000000200a057c12 */ /* 0x000fe2000f8e9605 */
[----:B------:R-:W-:-:S03]  /*0c00*/  IMAD.HI.U32 R94, R6, -0x326172a9, RZ ;  /* 0xcd9e8d57065e7827 */ /* 0x000fc600078e00ff */
[----:B------:R-:W0:Y:S01]  /*0c10*/  MUFU.RCP R97, R97 ;  /* 0x0000006100617308 */ /* 0x000e220000001000 */
[----:B------:R-:W-:Y:S01]  /*0c20*/  IMAD R10, R7, -0x2daee0ad, RZ ;  /* 0xd2511f53070a7824 */ /* 0x000fe200078e02ff */
[----:B------:R-:W-:Y:S01]  /*0c30*/  LOP3.LUT R94, R9, UR34, R94, 0x96, !PT ;  /* 0x00000022095e7c12 */ /* 0x000fe2000f8e965e */
[----:B------:R-:W-:-:S04]  /*0c40*/  IMAD.HI.U32 R95, R5, -0x2daee0ad, RZ ;  /* 0xd2511f53055f7827 */ /* 0x000fc800078e00ff */
[----:B------:R-:W-:Y:S01]  /*0c50*/  IMAD R96, R8, 0x8, R61 ;  /* 0x0000000808607824 */ /* 0x000fe200078e023d */
[----:B------:R-:W-:Y:S01]  /*0c60*/  LOP3.LUT R95, R10, UR8, R95, 0x96, !PT ;  /* 0x000000080a5f7c12 */ /* 0x000fe2000f8e965f */
[----:B------:R-:W-:Y:S01]  /*0c70*/  IMAD R4, R5, -0x2daee0ad, RZ ;  /* 0xd2511f5305047824 */ /* 0x000fe200078e02ff */
[----:B------:R-:W0:Y:S01]  /*0c80*/  LDCU.128 UR8, c[0x0][0x3f0] ;  /* 0x00007e00ff0877ac */ /* 0x000e220008000c00 */
[----:B-1234-:R-:W-:-:S07]  /*0c90*/  IMAD R6, R6, -0x326172a9, RZ ;  /* 0xcd9e8d5706067824 */ /* 0x01efce00078e02ff */
.L_x_9105:
        /* <DEDUP_REMOVED lines=34> */
.L_x_8798:
[----:B------:R-:W-:Y:S05]  /*0ec0*/  BRA.U !UP0, `(.L_x_8799) ;  /* 0x0000002d08b47547 */ /* 0x000fea000b800000 */
[----:B------:R-:W0:Y:S02]  /*0ed0*/  LDC.64 R102, c[0x0][0x3a0] ;  /* 0x0000e800ff667b82 */ /* 0x000e240000000a00 */
        /* <DEDUP_REMOVED lines=23> */
.L_x_8803:
        /* <DEDUP_REMOVED lines=13> */
.L_x_8805:
[----:B------:R-:W-:Y:S05]  /*1120*/  BSYNC.RECONVERGENT B2 ;  /* 0x0000000000027941 */ /* 0x000fea0003800200 */
.L_x_8804:
        /* <DEDUP_REMOVED lines=48> */
.L_x_8802:
[----:B------:R-:W-:Y:S05]  /*1430*/  BSYNC.RECONVERGENT B1 ;  /* 0x0000000000017941 */ /* 0x000fea0003800200 */
.L_x_8801:
        /* <DEDUP_REMOVED lines=10> */
.L_x_8800:
        /* <DEDUP_REMOVED lines=19> */
.L_x_8809:
        /* <DEDUP_REMOVED lines=13> */
.L_x_8811:
[----:B------:R-:W-:Y:S05]  /*16e0*/  BSYNC.RECONVERGENT B2 ;  /* 0x0000000000027941 */ /* 0x000fea0003800200 */
.L_x_8810:
[----:B------:R-:W-:Y:S01]  /*16f0*/  IMAD.WIDE.U32 R6, R100, -0x326172a9, RZ ;  /* 0xcd9e8d5764067825 */ /* 0x000fe200078e00ff */
[----:B------:R-:W-:Y:S01]  /*1700*/  LOP3.LUT R102, R3, UR15, R95, 0x96, !PT ;  /* 0x0000000f03667c12 */ /* 0x000fe2000f8e965f */
[----:B------:R-:W-:Y:S02]  /*1710*/  UIADD3 UR5, UPT, UPT, UR15, -0x4498517b, URZ ;  /* 0xbb67ae850f057890 */ /* 0x000fe4000fffe0ff */
        /* <DEDUP_REMOVED lines=44> */
.L_x_8808:
[----:B------:R-:W-:Y:S05]  /*19e0*/  BSYNC.RECONVERGENT B1 ;  /* 0x0000000000017941 */ /* 0x000fea0003800200 */
.L_x_8807:
        /* <DEDUP_REMOVED lines=11> */
.L_x_8806:
        /* <DEDUP_REMOVED lines=19> */
.L_x_8815:
        /* <DEDUP_REMOVED lines=13> */
.L_x_8817:
[----:B------:R-:W-:Y:S05]  /*1ca0*/  BSYNC.RECONVERGENT B2 ;  /* 0x0000000000027941 */ /* 0x000fea0003800200 */
.L_x_8816:
        /* <DEDUP_REMOVED lines=49> */
.L_x_8814:
[----:B------:R-:W-:Y:S05]  /*1fc0*/  BSYNC.RECONVERGENT B1 ;  /* 0x0000000000017941 */ /* 0x000fea0003800200 */
.L_x_8813:
        /* <DEDUP_REMOVED lines=10> */
.L_x_8812:
        /* <DEDUP_REMOVED lines=19> */
.L_x_8821:
        /* <DEDUP_REMOVED lines=13> */
.L_x_8823:
[----:B------:R-:W-:Y:S05]  /*2270*/  BSYNC.RECONVERGENT B2 ;  /* 0x0000000000027941 */ /* 0x000fea0003800200 */
.L_x_8822:
        /* <DEDUP_REMOVED lines=48> */
.L_x_8820:
[----:B------:R-:W-:Y:S05]  /*2580*/  BSYNC.RECONVERGENT B1 ;  /* 0x0000000000017941 */ /* 0x000fea0003800200 */
.L_x_8819:
        /* <DEDUP_REMOVED lines=11> */
.L_x_8818:
        /* <DEDUP_REMOVED lines=19> */
.L_x_8827:
        /* <DEDUP_REMOVED lines=13> */
.L_x_8829:
[----:B------:R-:W-:Y:S05]  /*2840*/  BSYNC.RECONVERGENT B2 ;  /* 0x0000000000027941 */ /* 0x000fea0003800200 */
.L_x_8828:
        /* <DEDUP_REMOVED lines=49> */
.L_x_8826:
[----:B------:R-:W-:Y:S05]  /*2b60*/  BSYNC.RECONVERGENT B1 ;  /* 0x0000000000017941 */ /* 0x000fea0003800200 */
.L_x_8825:
        /* <DEDUP_REMOVED lines=9> */
[----:B------:R-:W-:-:S07]  /*2c00*/  FADD.FTZ R68, R68, R101 ;  /* 0x0000006544447221 */ /* 0x000fce0000010000 */
.L_x_8824:
        /* <DEDUP_REMOVED lines=19> */
.L_x_8833:
        /* <DEDUP_REMOVED lines=13> */
.L_x_8835:
[----:B------:R-:W-:Y:S05]  /*2e10*/  BSYNC.RECONVERGENT B2 ;  /* 0x0000000000027941 */ /* 0x000fea0003800200 */
.L_x_8834:
        /* <DEDUP_REMOVED lines=48> */
.L_x_8832:
[----:B------:R-:W-:Y:S05]  /*3120*/  BSYNC.RECONVERGENT B1 ;  /* 0x0000000000017941 */ /* 0x000fea0003800200 */
.L_x_8831:
        /* <DEDUP_REMOVED lines=11> */
.L_x_8830:
        /* <DEDUP_REMOVED lines=19> */
.L_x_8839:
        /* <DEDUP_REMOVED lines=13> */
.L_x_8841:
[----:B------:R-:W-:Y:S05]  /*33e0*/  BSYNC.RECONVERGENT B2 ;  /* 0x0000000000027941 */ /* 0x000fea0003800200 */
.L_x_8840:
        /* <DEDUP_REMOVED lines=49> */
.L_x_8838:
[----:B------:R-:W-:Y:S05]  /*3700*/  BSYNC.RECONVERGENT B1 ;  /* 0x0000000000017941 */ /* 0x000fea0003800200 */
.L_x_8837:
[----:B------:R-:W-:Y:S01]  /*3710*/  I2FP.F32.U32 R2, R2 ;  /* 0x0000000200027245 */ /* 0x000fe20000201000 */
[----:B------:R-:W-:Y:S02]  /*3720*/  IMAD.MOV.U32 R101, RZ, RZ, 0x2f800000 ;  /* 0x2f800000ff657424 */ /* 0x000fe400078e00ff */
[----:B-----5:R-:W-:Y:S02]  /*3730*/  IMAD.U32 R92, R63, 0x10000, RZ ;  /* 0x000100003f5c7824 */ /* 0x020fe400078e00ff */
[----:B------:R-:W-:Y:S02]  /*3740*/  FFMA.FTZ R2, R2, R101, 1.1641532182693481445e-10 ;  /* 0x2f00000002027423 */ /* 0x000fe40000010065 */
[----:B------:R-:W-:-:S03]  /*3750*/  FMUL.FTZ R92, R92, UR17 ;  /* 0x000000115c5c7c20 */ /* 0x000fc60008410000 */
[----:B------:R-:W-:Y:S01]  /*3760*/  FSETP.GTU.FTZ.AND P2, PT, R2, UR35, PT ;  /* 0x0000002302007c0b */ /* 0x000fe2000bf5c000 */
[----:B------:R-:W-:-:S05]  /*3770*/  FMUL.FTZ R92, R92, UR16 ;  /* 0x000000105c5c7c20 */ /* 0x000fca0008410000 */
[----:B------:R-:W-:Y:S02]  /*3780*/  FSEL R101, R92, RZ, !P2 ;  /* 0x000000ff5c657208 */ /* 0x000fe40005000000 */
[----:B------:R-:W-:-:S03]  /*3790*/  SEL R92, RZ, 0x1, P2 ;  /* 0x00000001ff5c7807 */ /* 0x000fc60001000000 */
[----:B------:R-:W-:-:S07]  /*37a0*/  FADD.FTZ R70, R70, R101 ;  /* 0x0000006546467221 */ /* 0x000fce0000010000 */
.L_x_8836:
        /* <DEDUP_REMOVED lines=19> */
.L_x_8845:
        /* <DEDUP_REMOVED lines=13> */
.L_x_8847:
[----:B------:R-:W-:Y:S05]  /*39b0*/  BSYNC.RECONVERGENT B2 ;  /* 0x0000000000027941 */ /* 0x000fea0003800200 */
.L_x_8846:
        /* <DEDUP_REMOVED lines=48> */
[----:B------:R-:W-:-:S07]  /*3cc0*/  IMAD.MOV.U32 R102, RZ, RZ, R104 ;  /* 0x000000ffff667224 */ /* 0x000fce00078e0068 */
.L_x_8844:
[----:B------:R-:W-:Y:S05]  /*3cd0*/  BSYNC.RECONVERGENT B1 ;  /* 0x0000000000017941 */ /* 0x000fea0003800200 */
.L_x_8843:
[----:B-----5:R-:W-:Y:S02]  /*3ce0*/  PRMT R91, R63, 0x7632, R91 ;  /* 0x000076323f5b7816 */ /* 0x020fe4000000005b */
        /* <DEDUP_REMOVED lines=11> */
.L_x_8799:
        /* <DEDUP_REMOVED lines=24> */
.L_x_8851:
        /* <DEDUP_REMOVED lines=13> */
.L_x_8853:
[----:B------:R-:W-:Y:S05]  /*3ff0*/  BSYNC.RECONVERGENT B2 ;  /* 0x0000000000027941 */ /* 0x000fea0003800200 */
.L_x_8852:
[----:B------:R-:W-:Y:S01]  /*4000*/  IMAD.WIDE.U32 R68, R100, -0x326172a9, RZ ;  /* 0xcd9e8d5764447825 */ /* 0x000fe200078e00ff */
[----:B------:R-:W-:Y:S01]  /*4010*/  LOP3.LUT R64, R3, UR15, R67, 0x96, !PT ;  /* 0x0000000f03407c12 */ /* 0x000fe2000f8e9643 */
[----:B------:R-:W-:Y:S01]  /*4020*/  UIADD3 UR5, UPT, UPT, UR15, -0x4498517b, URZ ;  /* 0xbb67ae850f057890 */ /* 0x000fe2000fffe0ff */
[----:B------:R-:W-:Y:S02]  /*4030*/  MOV R5, R4 ;  /* 0x0000000400057202 */ /* 0x000fe40000000f00 */
        /* <DEDUP_REMOVED lines=40> */
[----:B------:R-:W-:Y:S01]  /*42c0*/  LOP3.LUT R95, R91, R64, R103, 0x96, !PT ;  /* 0x000000405b5f7212 */ /* 0x000fe200078e9667 */
[----:B------:R-:W-:-:S07]  /*42d0*/  IMAD.MOV.U32 R66, RZ, RZ, RZ ;  /* 0x000000ffff427224 */ /* 0x000fce00078e00ff */
.L_x_8850:
[----:B------:R-:W-:Y:S05]  /*42e0*/  BSYNC.RECONVERGENT B1 ;  /* 0x0000000000017941 */ /* 0x000fea0003800200 */
.L_x_8849:
        /* <DEDUP_REMOVED lines=9> */
.L_x_8848:
        /* <DEDUP_REMOVED lines=16> */
.L_x_8857:
        /* <DEDUP_REMOVED lines=13> */
.L_x_8859:
[----:B------:R-:W-:Y:S05]  /*4550*/  BSYNC.RECONVERGENT B2 ;  /* 0x0000000000027941 */ /* 0x000fea0003800200 */
.L_x_8858:
        /* <DEDUP_REMOVED lines=45> */
[----:B------:R-:W-:-:S07]  /*4830*/  LOP3.LUT R95, R91, R66, R69, 0x96, !PT ;  /* 0x000000425b5f7212 */ /* 0x000fce00078e9645 */
.L_x_8856:
[----:B------:R-:W-:Y:S05]  /*4840*/  BSYNC.RECONVERGENT B1 ;  /* 0x0000000000017941 */ /* 0x000fea0003800200 */
.L_x_8855:
        /* <DEDUP_REMOVED lines=10> */
.L_x_8854:
[----:B------:R-:W-:Y:S01]  /*48f0*/  MOV R4, R2 ;  /* 0x0000000200047202 */ /* 0x000fe20000000f00 */
[----:B------:R-:W-:Y:S01]  /*4900*/  IMAD.MOV.U32 R66, RZ, RZ, RZ ;  /* 0x000000ffff427224 */ /* 0x000fe200078e00ff */
        /* <DEDUP_REMOVED lines=14> */
.L_x_8863:
        /* <DEDUP_REMOVED lines=13> */
.L_x_8865:
[----:B------:R-:W-:Y:S05]  /*4ac0*/  BSYNC.RECONVERGENT B2 ;  /* 0x0000000000027941 */ /* 0x000fea0003800200 */
.L_x_8864:
        /* <DEDUP_REMOVED lines=46> */
[----:B------:R-:W-:-:S07]  /*4db0*/  LOP3.LUT R95, R91, R66, R69, 0x96, !PT ;  /* 0x000000425b5f7212 */ /* 0x000fce00078e9645 */
.L_x_8862:
[----:B------:R-:W-:Y:S05]  /*4dc0*/  BSYNC.RECONVERGENT B1 ;  /* 0x0000000000017941 */ /* 0x000fea0003800200 */
.L_x_8861:
        /* <DEDUP_REMOVED lines=9> */
.L_x_8860:
        /* <DEDUP_REMOVED lines=16> */
.L_x_8869:
        /* <DEDUP_REMOVED lines=13> */
.L_x_8871:
[----:B------:R-:W-:Y:S05]  /*5030*/  BSYNC.RECONVERGENT B2 ;  /* 0x0000000000027941 */ /* 0x000fea0003800200 */
.L_x_8870:
        /* <DEDUP_REMOVED lines=47> */
.L_x_8868:
[----:B------:R-:W-:Y:S05]  /*5330*/  BSYNC.RECONVERGENT B1 ;  /* 0x0000000000017941 */ /* 0x000fea0003800200 */
.L_x_8867:
[----:B------:R-:W-:Y:S01]  /*5340*/  I2FP.F32.U32 R4, R9 ;  /* 0x0000000900047245 */ /* 0x000fe20000201000 */
[----:B------:R-:W-:Y:S01]  /*5350*/  IMAD.MOV.U32 R67, RZ, RZ, 0x2f800000 ;  /* 0x2f800000ff437424 */ /* 0x000fe200078e00ff */
[----:B-----5:R-:W-:-:S03]  /*5360*/  PRMT R9, R61, 0x7632, R9 ;  /* 0x000076323d097816 */ /* 0x020fc60000000009 */
[----:B------:R-:W-:Y:S02]  /*5370*/  FFMA.FTZ R4, R4, R67, 1.1641532182693481445e-10 ;  /* 0x2f00000004047423 */ /* 0x000fe40000010043 */
[----:B------:R-:W-:-:S03]  /*5380*/  IMAD.U32 R9, R9, 0x10000, RZ ;  /* 0x0001000009097824 */ /* 0x000fc600078e00ff */
[----:B------:R-:W-:Y:S01]  /*5390*/  FSETP.GTU.FTZ.AND P1, PT, R4, UR35, PT ;  /* 0x0000002304007c0b */ /* 0x000fe2000bf3c000 */
[----:B------:R-:W-:-:S04]  /*53a0*/  FMUL.FTZ R9, R9, UR17 ;  /* 0x0000001109097c20 */ /* 0x000fc80008410000 */
[----:B------:R-:W-:Y:S01]  /*53b0*/  FMUL.FTZ R67, R9, UR16 ;  /* 0x0000001009437c20 */ /* 0x000fe20008410000 */
[----:B------:R-:W-:-:S04]  /*53c0*/  SEL R9, RZ, 0x1, P1 ;  /* 0x00000001ff097807 */ /* 0x000fc80000800000 */
[----:B------:R-:W-:-:S07]  /*53d0*/  FSEL R67, R67, RZ, !P1 ;  /* 0x000000ff43437208 */ /* 0x000fce0004800000 */
.L_x_8866:
        /* <DEDUP_REMOVED lines=16> */
.L_x_8875:
        /* <DEDUP_REMOVED lines=13> */
.L_x_8877:
[----:B------:R-:W-:Y:S05]  /*55b0*/  BSYNC.RECONVERGENT B2 ;  /* 0x0000000000027941 */ /* 0x000fea0003800200 */
.L_x_8876:
        /* <DEDUP_REMOVED lines=47> */
.L_x_8874:
[----:B------:R-:W-:Y:S05]  /*58b0*/  BSYNC.RECONVERGENT B1 ;  /* 0x0000000000017941 */ /* 0x000fea0003800200 */
.L_x_8873:
        /* <DEDUP_REMOVED lines=9> */
.L_x_8872:
        /* <DEDUP_REMOVED lines=16> */
.L_x_8881:
        /* <DEDUP_REMOVED lines=13> */
.L_x_8883:
[----:B------:R-:W-:Y:S05]  /*5b20*/  BSYNC.RECONVERGENT B2 ;  /* 0x0000000000027941 */ /* 0x000fea0003800200 */
.L_x_8882:
        /* <DEDUP_REMOVED lines=47> */
.L_x_8880:
[----:B------:R-:W-:Y:S05]  /*5e20*/  BSYNC.RECONVERGENT B1 ;  /* 0x0000000000017941 */ /* 0x000fea0003800200 */
.L_x_8879:
        /* <DEDUP_REMOVED lines=10> */
.L_x_8878:
        /* <DEDUP_REMOVED lines=16> */
.L_x_8887:
        /* <DEDUP_REMOVED lines=13> */
.L_x_8889:
[----:B------:R-:W-:Y:S05]  /*60a0*/  BSYNC.RECONVERGENT B2 ;  /* 0x0000000000027941 */ /* 0x000fea0003800200 */
.L_x_8888:
[----:B------:R-:W-:Y:S01]  /*60b0*/  IMAD.WIDE.U32 R94, R100, -0x326172a9, RZ ;  /* 0xcd9e8d57645e7825 */ /* 0x000fe200078e00ff */
[----:B------:R-:W-:Y:S01]  /*60c0*/  LOP3.LUT R104, R3, UR15, R71, 0x96, !PT ;  /* 0x0000000f03687c12 */ /* 0x000fe2000f8e9647 */
[----:B------:R-:W-:Y:S02]  /*60d0*/  UIADD3 UR5, UPT, UPT, UR15, -0x4498517b, URZ ;  /* 0xbb67ae850f057890 */ /* 0x000fe4000fffe0ff */
[----:B------:R-:W-:Y:S01]  /*60e0*/  HFMA2 R4, -RZ, RZ, 0, 0 ;  /* 0x00000000ff047431 */ /* 0x000fe200000001ff */
        /* <DEDUP_REMOVED lines=40> */
[----:B------:R-:W-:Y:S01]  /*6370*/  LOP3.LUT R95, R91, R70, R105, 0x96, !PT ;  /* 0x000000465b5f7212 */ /* 0x000fe200078e9669 */
[----:B------:R-:W-:Y:S02]  /*6380*/  IMAD.MOV.U32 R70, RZ, RZ, R102 ;  /* 0x000000ffff467224 */ /* 0x000fe400078e0066 */
[----:B------:R-:W-:-:S07]  /*6390*/  IMAD.MOV.U32 R102, RZ, RZ, R104 ;  /* 0x000000ffff667224 */ /* 0x000fce00078e0068 */
.L_x_8886:
[----:B------:R-:W-:Y:S05]  /*63a0*/  BSYNC.RECONVERGENT B1 ;  /* 0x0000000000017941 */ /* 0x000fea0003800200 */
.L_x_8885:
        /* <DEDUP_REMOVED lines=9> */
.L_x_8884:
        /* <DEDUP_REMOVED lines=16> */
.L_x_8892:
        /* <DEDUP_REMOVED lines=13> */
.L_x_8894:
[----:B------:R-:W-:Y:S05]  /*6610*/  BSYNC.RECONVERGENT B2 ;  /* 0x0000000000027941 */ /* 0x000fea0003800200 */
.L_x_8893:
        /* <DEDUP_REMOVED lines=47> */
.L_x_8891:
[----:B------:R-:W-:Y:S05]  /*6910*/  BSYNC.RECONVERGENT B1 ;  /* 0x0000000000017941 */ /* 0x000fea0003800200 */
.L_x_8890:
        /* <DEDUP_REMOVED lines=10> */
.L_x_8842:
[----:B------:R-:W0:Y:S01]  /*69c0*/  LDC.64 R104, c[0x0][0x3a8] ;  /* 0x0000ea00ff687b82 */ /* 0x000e220000000a00 */
[----:B------:R-:W-:Y:S01]  /*69d0*/  MOV R4, R102 ;  /* 0x0000006600047202 */ /* 0x000fe20000000f00 */
[----:B0-----:R-:W-:-:S05]  /*69e0*/  IMAD.WIDE.U32 R104, R90, 0x20, R104 ;  /* 0x000000205a687825 */ /* 0x001fca00078e0068 */
[----:B-----5:R0:W-:Y:S04]  /*69f0*/  STG.E.128 desc[UR12][R104.64], R64 ;  /* 0x0000004068007986 */ /* 0x0201e8000c101d0c */
[----:B------:R0:W-:Y:S01]  /*6a00*/  STG.E.128 desc[UR12][R104.64+0x10], R68 ;  /* 0x0000104468007986 */ /* 0x0001e2000c101d0c */
[----:B------:R-:W-:Y:S05]  /*6a10*/  BRA.U !UP2, `(.L_x_8895) ;  /* 0x000000010a507547 */ /* 0x000fea000b800000 */
[----:B------:R-:W-:Y:S01]  /*6a20*/  IMAD.U32 R101, R92, 0x10000, RZ ;  /* 0x000100005c657824 */ /* 0x000fe200078e00ff */
[----:B------:R-:W1:Y:S01]  /*6a30*/  LDC.64 R102, c[0x0][0x3b0] ;  /* 0x0000ec00ff667b82 */ /* 0x000e620000000a00 */
[----:B------:R-:W-:Y:S02]  /*6a40*/  LOP3.LUT R91, R93, 0xffff, RZ, 0xc0, !PT ;  /* 0x0000ffff5d5b7812 */ /* 0x000fe400078ec0ff */
[----:B------:R-:W-:Y:S02]  /*6a50*/  LOP3.LUT R108, R9, 0xff, RZ, 0xc0, !PT ;  /* 0x000000ff096c7812 */ /* 0x000fe400078ec0ff */
[----:B------:R-:W-:Y:S02]  /*6a60*/  LOP3.LUT R110, R101, 0xff0000, RZ, 0xc0, !PT ;  /* 0x00ff0000656e7812 */ /* 0x000fe400078ec0ff */
[----:B------:R-:W-:Y:S01]  /*6a70*/  PRMT R101, R11, 0x7104, RZ ;  /* 0x000071040b657816 */ /* 0x000fe200000000ff */
[----:B------:R-:W-:Y:S01]  /*6a80*/  IMAD.WIDE.U32 R108, R108, 0x1000000, RZ ;  /* 0x010000006c6c7825 */ /* 0x000fe200078e00ff */
[----:B------:R-:W-:-:S02]  /*6a90*/  PRMT R110, R110, 0x4210, R91 ;  /* 0x000042106e6e7816 */ /* 0x000fc4000000005b */
[----:B------:R-:W-:Y:S02]  /*6aa0*/  LOP3.LUT R106, R8, 0xff, RZ, 0xc0, !PT ;  /* 0x000000ff086a7812 */ /* 0x000fe400078ec0ff */
[----:B0-----:R-:W-:Y:S02]  /*6ab0*/  LOP3.LUT R104, R7, 0xff, RZ, 0xc0, !PT ;  /* 0x000000ff07687812 */ /* 0x001fe400078ec0ff */
[----:B------:R-:W-:Y:S01]  /*6ac0*/  LOP3.LUT R91, R110, 0xff00, R101, 0xf8, !PT ;  /* 0x0000ff006e5b7812 */ /* 0x000fe200078ef865 */
[----:B------:R-:W-:-:S03]  /*6ad0*/  IMAD.WIDE.U32 R106, R106, 0x10000, RZ ;  /* 0x000100006a6a7825 */ /* 0x000fc600078e00ff */
[----:B------:R-:W-:Y:S01]  /*6ae0*/  LOP3.LUT R91, R91, 0xff, R10, 0xf8, !PT ;  /* 0x000000ff5b5b7812 */ /* 0x000fe200078ef80a */
[----:B------:R-:W-:-:S03]  /*6af0*/  IMAD.WIDE.U32 R104, R104, 0x100, RZ ;  /* 0x0000010068687825 */ /* 0x000fc600078e00ff */
[----:B------:R-:W-:Y:S01]  /*6b00*/  LOP3.LUT R107, R107, R91, R109, 0xfe, !PT ;  /* 0x0000005b6b6b7212 */ /* 0x000fe200078efe6d */
[----:B-1----:R-:W-:Y:S01]  /*6b10*/  IMAD.WIDE.U32 R102, R89, 0x8, R102 ;  /* 0x0000000859667825 */ /* 0x002fe200078e0066 */
[----:B------:R-:W-:Y:S02]  /*6b20*/  LOP3.LUT R104, R104, R108, R106, 0xfe, !PT ;  /* 0x0000006c68687212 */ /* 0x000fe400078efe6a */
[----:B------:R-:W-:Y:S02]  /*6b30*/  LOP3.LUT R105, R107, R105, RZ, 0xfc, !PT ;  /* 0x000000696b697212 */ /* 0x000fe400078efcff */
[----:B------:R-:W-:-:S05]  /*6b40*/  LOP3.LUT R104, R104, 0xff, R5, 0xf8, !PT ;  /* 0x000000ff68687812 */ /* 0x000fca00078ef805 */
[----:B------:R1:W-:Y:S02]  /*6b50*/  STG.E.64 desc[UR12][R102.64], R104 ;  /* 0x0000006866007986 */ /* 0x0003e4000c101b0c */
.L_x_8895:
[----:B------:R-:W-:Y:S01]  /*6b60*/  VIADD R90, R90, 0x100 ;  /* 0x000001005a5a7836 */ /* 0x000fe20000000000 */
[----:B------:R-:W-:-:S07]  /*6b70*/  IADD3 R89, PT, PT, R89, 0x100, RZ ;  /* 0x0000010059597810 */ /* 0x000fce0007ffe0ff */
.L_x_8797:
[----:B------:R-:W-:Y:S05]  /*6b80*/  BSYNC.RECONVERGENT B0 ;  /* 0x0000000000007941 */ /* 0x000fea0003800200 */
.L_x_8796:
        /* <DEDUP_REMOVED lines=9> */
.L_x_8898:
[----:B------:R-:W-:Y:S05]  /*6c20*/  BRA.U !UP0, `(.L_x_8899) ;  /* 0x0000002d08b47547 */ /* 0x000fea000b800000 */
[----:B------:R-:W1:Y:S02]  /*6c30*/  LDC.64 R72, c[0x0][0x3a0] ;  /* 0x0000e800ff487b82 */ /* 0x000e640000000a00 */
[----:B-1----:R-:W-:-:S05]  /*6c40*/  IMAD.WIDE.U32 R102, R90, 0x20, R72 ;  /* 0x000000205a667825 */ /* 0x002fca00078e0048 */
[----:B------:R1:W5:Y:S04]  /*6c50*/  LDG.E.128 R72, desc[UR12][R102.64] ;  /* 0x0000000c66487981 */ /* 0x000368000c1e1d00 */
[----:B------:R1:W5:Y:S01]  /*6c60*/  LDG.E.128 R76, desc[UR12][R102.64+0x10] ;  /* 0x0000100c664c7981 */ /* 0x000362000c1e1d00 */
[----:B------:R-:W-:-:S13]  /*6c70*/  ISETP.LT.AND P2, PT, RZ, UR39, PT ;  /* 0x00000027ff007c0c */ /* 0x000fda000bf41270 */
[----:B------:R-:W-:Y:S02]  /*6c80*/  @!P2 IMAD.MOV.U32 R91, RZ, RZ, R2 ;  /* 0x000000ffff5ba224 */ /* 0x000fe400078e0002 */
[----:B------:R-:W-:Y:S01]  /*6c90*/  @!P2 IMAD.MOV.U32 R106, RZ, RZ, R4 ;  /* 0x000000ffff6aa224 */ /* 0x000fe200078e0004 */
[----:B-1----:R-:W-:Y:S06]  /*6ca0*/  @!P2 BRA `(.L_x_8900) ;  /* 0x000000040064a947 */ /* 0x002fec0003800000 */
        /* <DEDUP_REMOVED lines=16> */
.L_x_8903:
[----:B------:R-:W-:Y:S01]  /*6db0*/  IADD3 R99, PT, PT, R99, 0x1, RZ ;  /* 0x0000000163637810 */ /* 0x000fe20007ffe0ff */
[----:B------:R-:W-:Y:S03]  /*6dc0*/  BSSY.RECONVERGENT B2, `(.L_x_8904) ;  /* 0x000000c000027945 */ /* 0x000fe60003800200 */
[C---:B------:R-:W-:Y:S01]  /*6dd0*/  ISETP.NE.AND P3, PT, R99.reuse, RZ, PT ;  /* 0x000000ff6300720c */ /* 0x040fe20003f65270 */
[----:B0-----:R-:W-:-:S12]  /*6de0*/  IMAD.WIDE.U32 R104, R99, -0x2daee0ad, RZ ;  /* 0xd2511f5363687825 */ /* 0x001fd800078e00ff */
        /* <DEDUP_REMOVED lines=9> */
.L_x_8905:
[----:B------:R-:W-:Y:S05]  /*6e80*/  BSYNC.RECONVERGENT B2 ;  /* 0x0000000000027941 */ /* 0x000fea0003800200 */
.L_x_8904:
        /* <DEDUP_REMOVED lines=48> */
.L_x_8902:
[----:B------:R-:W-:Y:S05]  /*7190*/  BSYNC.RECONVERGENT B1 ;  /* 0x0000000000017941 */ /* 0x000fea0003800200 */
.L_x_8901:
        /* <DEDUP_REMOVED lines=10> */
.L_x_8900:
        /* <DEDUP_REMOVED lines=19> */
.L_x_8909:
        /* <DEDUP_REMOVED lines=13> */
.L_x_8911:
[----:B------:R-:W-:Y:S05]  /*7440*/  BSYNC.RECONVERGENT B2 ;  /* 0x0000000000027941 */ /* 0x000fea0003800200 */
.L_x_8910:
        /* <DEDUP_REMOVED lines=47> */
.L_x_8908:
[----:B------:R-:W-:Y:S05]  /*7740*/  BSYNC.RECONVERGENT B1 ;  /* 0x0000000000017941 */ /* 0x000fea0003800200 */
.L_x_8907:
        /* <DEDUP_REMOVED lines=11> */
.L_x_8906:
        /* <DEDUP_REMOVED lines=19> */
.L_x_8915:
        /* <DEDUP_REMOVED lines=13> */
.L_x_8917:
[----:B------:R-:W-:Y:S05]  /*7a00*/  BSYNC.RECONVERGENT B2 ;  /* 0x0000000000027941 */ /* 0x000fea0003800200 */
.L_x_8916:
        /* <DEDUP_REMOVED lines=49> */
.L_x_8914:
[----:B------:R-:W-:Y:S05]  /*7d20*/  BSYNC.RECONVERGENT B1 ;  /* 0x0000000000017941 */ /* 0x000fea0003800200 */
.L_x_8913:
        /* <DEDUP_REMOVED lines=10> */
.L_x_8912:
        /* <DEDUP_REMOVED lines=19> */
.L_x_8921:
        /* <DEDUP_REMOVED lines=13> */
.L_x_8923:
[----:B------:R-:W-:Y:S05]  /*7fd0*/  BSYNC.RECONVERGENT B2 ;  /* 0x0000000000027941 */ /* 0x000fea0003800200 */
.L_x_8922:
        /* <DEDUP_REMOVED lines=48> */
.L_x_8920:
[----:B------:R-:W-:Y:S05]  /*82e0*/  BSYNC.RECONVERGENT B1 ;  /* 0x0000000000017941 */ /* 0x000fea0003800200 */
.L_x_8919:
        /* <DEDUP_REMOVED lines=11> */
.L_x_8918:
        /* <DEDUP_REMOVED lines=19> */
.L_x_8927:
        /* <DEDUP_REMOVED lines=13> */
.L_x_8929:
[----:B------:R-:W-:Y:S05]  /*85a0*/  BSYNC.RECONVERGENT B2 ;  /* 0x0000000000027941 */ /* 0x000fea0003800200 */
.L_x_8928:
        /* <DEDUP_REMOVED lines=49> */
.L_x_8926:
[----:B------:R-:W-:Y:S05]  /*88c0*/  BSYNC.RECONVERGENT B1 ;  /* 0x0000000000017941 */ /* 0x000fea0003800200 */
.L_x_8925:
        /* <DEDUP_REMOVED lines=10> */
.L_x_8924:
        /* <DEDUP_REMOVED lines=19> */
.L_x_8933:
        /* <DEDUP_REMOVED lines=13> */
.L_x_8935:
[----:B------:R-:W-:Y:S05]  /*8b70*/  BSYNC.RECONVERGENT B2 ;  /* 0x0000000000027941 */ /* 0x000fea0003800200 */
.L_x_8934:
        /* <DEDUP_REMOVED lines=48> */
.L_x_8932:
[----:B------:R-:W-:Y:S05]  /*8e80*/  BSYNC.RECONVERGENT B1 ;  /* 0x0000000000017941 */ /* 0x000fea0003800200 */
.L_x_8931:
        /* <DEDUP_REMOVED lines=11> */
.L_x_8930:
        /* <DEDUP_REMOVED lines=19> */
.L_x_8939:
        /* <DEDUP_REMOVED lines=13> */
.L_x_8941:
[----:B------:R-:W-:Y:S05]  /*9140*/  BSYNC.RECONVERGENT B2 ;  /* 0x0000000000027941 */ /* 0x000fea0003800200 */
.L_x_8940:
        /* <DEDUP_REMOVED lines=49> */
.L_x_8938:
[----:B------:R-:W-:Y:S05]  /*9460*/  BSYNC.RECONVERGENT B1 ;  /* 0x0000000000017941 */ /* 0x000fea0003800200 */
.L_x_8937:
        /* <DEDUP_REMOVED lines=10> */
.L_x_8936:
        /* <DEDUP_REMOVED lines=19> */
.L_x_8945:
        /* <DEDUP_REMOVED lines=13> */
.L_x_8947:
[----:B------:R-:W-:Y:S05]  /*9710*/  BSYNC.RECONVERGENT B2 ;  /* 0x0000000000027941 */ /* 0x000fea0003800200 */
.L_x_8946:
        /* <DEDUP_REMOVED lines=49> */
.L_x_8944:
[----:B------:R-:W-:Y:S05]  /*9a30*/  BSYNC.RECONVERGENT B1 ;  /* 0x0000000000017941 */ /* 0x000fea0003800200 */
.L_x_8943:
        /* <DEDUP_REMOVED lines=12> */
.L_x_8899:
[----:B------:R-:W-:Y:S01]  /*9b00*/  MOV R101, UR14 ;  /* 0x0000000e00657c02 */ /* 0x000fe20008000f00 */
[----:B------:R-:W-:Y:S01]  /*9b10*/  IMAD.U32 R91, RZ, RZ, UR15 ;  /* 0x0000000fff5b7e24 */ /* 0x000fe2000f8e00ff */
[----:B------:R-:W-:Y:S01]  /*9b20*/  MOV R72, RZ ;  /* 0x000000ff00487202 */ /* 0x000fe20000000f00 */
[----:B------:R-:W-:Y:S02]  /*9b30*/  IMAD.MOV.U32 R74, RZ, RZ, R2 ;  /* 0x000000ffff4a7224 */ /* 0x000fe400078e0002 */
[----:B-1----:R-:W-:Y:S02]  /*9b40*/  IMAD.MOV.U32 R102, RZ, RZ, R4 ;  /* 0x000000ffff667224 */ /* 0x002fe400078e0004 */
        /* <DEDUP_REMOVED lines=19> */
.L_x_8951:
        /* <DEDUP_REMOVED lines=13> */
.L_x_8953:
[----:B------:R-:W-:Y:S05]  /*9d50*/  BSYNC.RECONVERGENT B2 ;  /* 0x0000000000027941 */ /* 0x000fea0003800200 */
.L_x_8952:
[----:B------:R-:W-:Y:S01]  /*9d60*/  IMAD.WIDE.U32 R76, R100, -0x326172a9, RZ ;  /* 0xcd9e8d57644c7825 */ /* 0x000fe200078e00ff */
[----:B------:R-:W-:Y:S01]  /*9d70*/  LOP3.LUT R72, R3, UR15, R75, 0x96, !PT ;  /* 0x0000000f03487c12 */ /* 0x000fe2000f8e964b */
[----:B------:R-:W-:Y:S02]  /*9d80*/  UIADD3 UR5, UPT, UPT, UR15, -0x4498517b, URZ ;  /* 0xbb67ae850f057890 */ /* 0x000fe4000fffe0ff */
        /* <DEDUP_REMOVED lines=42> */
[----:B------:R-:W-:-:S07]  /*a030*/  LOP3.LUT R95, R91, R72, R103, 0x96, !PT ;  /* 0x000000485b5f7212 */ /* 0x000fce00078e9667 */
.L_x_8950:
[----:B------:R-:W-:Y:S05]  /*a040*/  BSYNC.RECONVERGENT B1 ;  /* 0x0000000000017941 */ /* 0x000fea0003800200 */
.L_x_8949:
        /* <DEDUP_REMOVED lines=9> */
.L_x_8948:
        /* <DEDUP_REMOVED lines=16> */
.L_x_8957:
        /* <DEDUP_REMOVED lines=13> */
.L_x_8959:
[----:B------:R-:W-:Y:S05]  /*a2b0*/  BSYNC.RECONVERGENT B2 ;  /* 0x0000000000027941 */ /* 0x000fea0003800200 */
.L_x_8958:
        /* <DEDUP_REMOVED lines=46> */
.L_x_8956:
[----:B------:R-:W-:Y:S05]  /*a5a0*/  BSYNC.RECONVERGENT B1 ;  /* 0x0000000000017941 */ /* 0x000fea0003800200 */
.L_x_8955:
        /* <DEDUP_REMOVED lines=10> */
.L_x_8954:
        /* <DEDUP_REMOVED lines=16> */
.L_x_8963:
        /* <DEDUP_REMOVED lines=13> */
.L_x_8965:
[----:B------:R-:W-:Y:S05]  /*a820*/  BSYNC.RECONVERGENT B2 ;  /* 0x0000000000027941 */ /* 0x000fea0003800200 */
.L_x_8964:
        /* <DEDUP_REMOVED lines=32> */
[----:B0-----:R-:W-:Y:S01]  /*aa30*/  LOP3.LUT R104, R74, UR5, R95, 0x96, !PT ;  /* 0x000000054a687c12 */ /* 0x001fe2000f8e965f */
        /* <DEDUP_REMOVED lines=13> */
[----:B------:R-:W-:-:S07]  /*ab10*/  IMAD.MOV.U32 R102, RZ, RZ, R76 ;  /* 0x000000ffff667224 */ /* 0x000fce00078e004c */
.L_x_8962:
[----:B------:R-:W-:Y:S05]  /*ab20*/  BSYNC.RECONVERGENT B1 ;  /* 0x0000000000017941 */ /* 0x000fea0003800200 */
.L_x_8961:
        /* <DEDUP_REMOVED lines=9> */
.L_x_8960:
        /* <DEDUP_REMOVED lines=16> */
.L_x_8969:
        /* <DEDUP_REMOVED lines=13> */
.L_x_8971:
[----:B------:R-:W-:Y:S05]  /*ad90*/  BSYNC.RECONVERGENT B2 ;  /* 0x0000000000027941 */ /* 0x000fea0003800200 */
.L_x_8970:
[----:B0-----:R-:W-:Y:S01]  /*ada0*/  IMAD.WIDE.U32 R104, R100, -0x326172a9, RZ ;  /* 0xcd9e8d5764687825 */ /* 0x001fe200078e00ff */
        /* <DEDUP_REMOVED lines=46> */
.L_x_8968:
[----:B------:R-:W-:Y:S05]  /*b090*/  BSYNC.RECONVERGENT B1 ;  /* 0x0000000000017941 */ /* 0x000fea0003800200 */
.L_x_8967:
        /* <DEDUP_REMOVED lines=10> */
.L_x_8966:
        /* <DEDUP_REMOVED lines=16> */
.L_x_8975:
        /* <DEDUP_REMOVED lines=13> */
.L_x_8977:
[----:B------:R-:W-:Y:S05]  /*b310*/  BSYNC.RECONVERGENT B2 ;  /* 0x0000000000027941 */ /* 0x000fea0003800200 */
.L_x_8976:
[----:B0-----:R-:W-:Y:S01]  /*b320*/  IMAD.WIDE.U32 R104, R100, -0x326172a9, RZ ;  /* 0xcd9e8d5764687825 */ /* 0x001fe200078e00ff */
        /* <DEDUP_REMOVED lines=44> */
[----:B------:R-:W-:Y:S02]  /*b5f0*/  LOP3.LUT R95, R91, R76, R79, 0x96, !PT ;  /* 0x0000004c5b5f7212 */ /* 0x000fe400078e964f */
[----:B------:R-:W-:-:S07]  /*b600*/  MOV R102, R78 ;  /* 0x0000004e00667202 */ /* 0x000fce0000000f00 */
.L_x_8974:
[----:B------:R-:W-:Y:S05]  /*b610*/  BSYNC.RECONVERGENT B1 ;  /* 0x0000000000017941 */ /* 0x000fea0003800200 */
.L_x_8973:
        /* <DEDUP_REMOVED lines=9> */
.L_x_8972:
        /* <DEDUP_REMOVED lines=16> */
.L_x_8981:
        /* <DEDUP_REMOVED lines=13> */
.L_x_8983:
[----:B------:R-:W-:Y:S05]  /*b880*/  BSYNC.RECONVERGENT B2 ;  /* 0x0000000000027941 */ /* 0x000fea0003800200 */
.L_x_8982:
[----:B------:R-:W-:Y:S01]  /*b890*/  IMAD.WIDE.U32 R94, R100, -0x326172a9, RZ ;  /* 0xcd9e8d57645e7825 */ /* 0x000fe200078e00ff */
[----:B0-----:R-:W-:Y:S01]  /*b8a0*/  LOP3.LUT R104, R3, UR15, R79, 0x96, !PT ;  /* 0x0000000f03687c12 */ /* 0x001fe2000f8e964f */
[----:B------:R-:W-:Y:S02]  /*b8b0*/  UIADD3 UR5, UPT, UPT, UR15, -0x4498517b, URZ ;  /* 0xbb67ae850f057890 */ /* 0x000fe4000fffe0ff */
[----:B------:R-:W-:Y:S01]  /*b8c0*/  HFMA2 R2, -RZ, RZ, 0, 0 ;  /* 0x00000000ff027431 */ /* 0x000fe200000001ff */
        /* <DEDUP_REMOVED lines=43> */
.L_x_8980:
[----:B------:R-:W-:Y:S05]  /*bb80*/  BSYNC.RECONVERGENT B1 ;  /* 0x0000000000017941 */ /* 0x000fea0003800200 */
.L_x_8979:
[----:B------:R-:W-:Y:S01]  /*bb90*/  I2FP.F32.U32 R4, R11 ;  /* 0x0000000b00047245 */ /* 0x000fe20000201000 */
[----:B------:R-:W-:Y:S01]  /*bba0*/  IMAD.MOV.U32 R77, RZ, RZ, 0x2f800000 ;  /* 0x2f800000ff4d7424 */ /* 0x000fe200078e00ff */
[----:B-----5:R-:W-:-:S03]  /*bbb0*/  PRMT R11, R62, 0x7632, R11 ;  /* 0x000076323e0b7816 */ /* 0x020fc6000000000b */
[----:B------:R-:W-:Y:S01]  /*bbc0*/  FFMA.FTZ R4, R4, R77, 1.1641532182693481445e-10 ;  /* 0x2f00000004047423 */ /* 0x000fe2000001004d */
[----:B------:R-:W-:-:S04]  /*bbd0*/  SHF.L.U32 R11, R11, 0x10, RZ ;  /* 0x000000100b0b7819 */ /* 0x000fc800000006ff */
[----:B------:R-:W-:Y:S01]  /*bbe0*/  FSETP.GTU.FTZ.AND P2, PT, R4, UR35, PT ;  /* 0x0000002304007c0b */ /* 0x000fe2000bf5c000 */
[----:B------:R-:W-:-:S04]  /*bbf0*/  FMUL.FTZ R11, R11, UR17 ;  /* 0x000000110b0b7c20 */ /* 0x000fc80008410000 */
[----:B------:R-:W-:Y:S01]  /*bc00*/  FMUL.FTZ R77, R11, UR16 ;  /* 0x000000100b4d7c20 */ /* 0x000fe20008410000 */
[----:B------:R-:W-:-:S04]  /*bc10*/  SEL R11, RZ, 0x1, P2 ;  /* 0x00000001ff0b7807 */ /* 0x000fc80001000000 */
[----:B------:R-:W-:-:S07]  /*bc20*/  FSEL R77, R77, RZ, !P2 ;  /* 0x000000ff4d4d7208 */ /* 0x000fce0005000000 */
.L_x_8978:
        /* <DEDUP_REMOVED lines=16> */
.L_x_8987:
        /* <DEDUP_REMOVED lines=13> */
.L_x_8989:
[----:B------:R-:W-:Y:S05]  /*be00*/  BSYNC.RECONVERGENT B2 ;  /* 0x0000000000027941 */ /* 0x000fea0003800200 */
.L_x_8988:
[----:B------:R-:W-:Y:S01]  /*be10*/  IMAD.WIDE.U32 R94, R100, -0x326172a9, RZ ;  /* 0xcd9e8d57645e7825 */ /* 0x000fe200078e00ff */
[----:B0-----:R-:W-:Y:S01]  /*be20*/  LOP3.LUT R104, R3, UR15, R79, 0x96, !PT ;  /* 0x0000000f03687c12 */ /* 0x001fe2000f8e964f */
[----:B------:R-:W-:Y:S02]  /*be30*/  UIADD3 UR5, UPT, UPT, UR15, -0x4498517b, URZ ;  /* 0xbb67ae850f057890 */ /* 0x000fe4000fffe0ff */
        /* <DEDUP_REMOVED lines=42> */
[----:B------:R-:W-:Y:S01]  /*c0e0*/  IMAD.MOV.U32 R78, RZ, RZ, R102 ;  /* 0x000000ffff4e7224 */ /* 0x000fe200078e0066 */
[----:B------:R-:W-:-:S07]  /*c0f0*/  MOV R102, R104 ;  /* 0x0000006800667202 */ /* 0x000fce0000000f00 */
.L_x_8986:
[----:B------:R-:W-:Y:S05]  /*c100*/  BSYNC.RECONVERGENT B1 ;  /* 0x0000000000017941 */ /* 0x000fea0003800200 */
.L_x_8985:
        /* <DEDUP_REMOVED lines=9> */
.L_x_8984:
        /* <DEDUP_REMOVED lines=16> */
.L_x_8992:
        /* <DEDUP_REMOVED lines=13> */
.L_x_8994:
[----:B------:R-:W-:Y:S05]  /*c370*/  BSYNC.RECONVERGENT B2 ;  /* 0x0000000000027941 */ /* 0x000fea0003800200 */
.L_x_8993:
[----:B0-----:R-:W-:Y:S01]  /*c380*/  IMAD.WIDE.U32 R104, R100, -0x326172a9, RZ ;  /* 0xcd9e8d5764687825 */ /* 0x001fe200078e00ff */
[----:B------:R-:W-:Y:S01]  /*c390*/  LOP3.LUT R106, R3, UR15, R95, 0x96, !PT ;  /* 0x0000000f036a7c12 */ /* 0x000fe2000f8e965f */
        /* <DEDUP_REMOVED lines=45> */
.L_x_8991:
[----:B------:R-:W-:Y:S05]  /*c670*/  BSYNC.RECONVERGENT B1 ;  /* 0x0000000000017941 */ /* 0x000fea0003800200 */
.L_x_8990:
        /* <DEDUP_REMOVED lines=10> */
.L_x_8942:
[----:B0-----:R-:W0:Y:S01]  /*c720*/  LDC.64 R104, c[0x0][0x3a8] ;  /* 0x0000ea00ff687b82 */ /* 0x001e220000000a00 */
[----:B------:R-:W-:Y:S02]  /*c730*/  IMAD.MOV.U32 R4, RZ, RZ, R102 ;  /* 0x000000ffff047224 */ /* 0x000fe400078e0066 */
[----:B0-----:R-:W-:-:S05]  /*c740*/  IMAD.WIDE.U32 R104, R90, 0x20, R104 ;  /* 0x000000205a687825 */ /* 0x001fca00078e0068 */
[----:B-----5:R0:W-:Y:S04]  /*c750*/  STG.E.128 desc[UR12][R104.64], R72 ;  /* 0x0000004868007986 */ /* 0x0201e8000c101d0c */
[----:B------:R0:W-:Y:S01]  /*c760*/  STG.E.128 desc[UR12][R104.64+0x10], R76 ;  /* 0x0000104c68007986 */ /* 0x0001e2000c101d0c */
[----:B------:R-:W-:Y:S05]  /*c770*/  BRA.U !UP2, `(.L_x_8995) ;  /* 0x000000010a507547 */ /* 0x000fea000b800000 */
[----:B------:R-:W-:Y:S01]  /*c780*/  SHF.L.U32 R101, R92, 0x10, RZ ;  /* 0x000000105c657819 */ /* 0x000fe200000006ff */
[----:B------:R-:W1:Y:S01]  /*c790*/  LDC.64 R102, c[0x0][0x3b0] ;  /* 0x0000ec00ff667b82 */ /* 0x000e620000000a00 */
[----:B------:R-:W-:Y:S02]  /*c7a0*/  LOP3.LUT R91, R93, 0xffff, RZ, 0xc0, !PT ;  /* 0x0000ffff5d5b7812 */ /* 0x000fe400078ec0ff */
[----:B0-----:R-:W-:Y:S02]  /*c7b0*/  LOP3.LUT R104, R101, 0xff0000, RZ, 0xc0, !PT ;  /* 0x00ff000065687812 */ /* 0x001fe400078ec0ff */
        /* <DEDUP_REMOVED lines=16> */
.L_x_8995:
[----:B------:R-:W-:Y:S01]  /*c8c0*/  VIADD R90, R90, 0x100 ;  /* 0x000001005a5a7836 */ /* 0x000fe20000000000 */
[----:B------:R-:W-:-:S07]  /*c8d0*/  IADD3 R89, PT, PT, R89, 0x100, RZ ;  /* 0x0000010059597810 */ /* 0x000fce0007ffe0ff */
.L_x_8897:
[----:B------:R-:W-:Y:S05]  /*c8e0*/  BSYNC.RECONVERGENT B0 ;  /* 0x0000000000007941 */ /* 0x000fea0003800200 */
.L_x_8896:
        /* <DEDUP_REMOVED lines=9> */
.L_x_8998:
[----:B------:R-:W-:Y:S05]  /*c980*/  BRA.U !UP0, `(.L_x_8999) ;  /* 0x0000002d08b07547 */ /* 0x000fea000b800000 */
[----:B-1----:R-:W1:Y:S02]  /*c990*/  LDC.64 R102, c[0x0][0x3a0] ;  /* 0x0000e800ff667b82 */ /* 0x002e640000000a00 */
[----:B-1----:R-:W-:-:S05]  /*c9a0*/  IMAD.WIDE.U32 R102, R90, 0x20, R102 ;  /* 0x000000205a667825 */ /* 0x002fca00078e0066 */
[----:B------:R1:W5:Y:S04]  /*c9b0*/  LDG.E.128 R80, desc[UR12][R102.64] ;  /* 0x0000000c66507981 */ /* 0x000368000c1e1d00 */
[----:B------:R1:W5:Y:S01]  /*c9c0*/  LDG.E.128 R84, desc[UR12][R102.64+0x10] ;  /* 0x0000100c66547981 */ /* 0x000362000c1e1d00 */
[----:B------:R-:W-:-:S13]  /*c9d0*/  ISETP.LT.AND P3, PT, RZ, UR39, PT ;  /* 0x00000027ff007c0c */ /* 0x000fda000bf61270 */
[----:B------:R-:W-:Y:S01]  /*c9e0*/  @!P3 IMAD.MOV.U32 R91, RZ, RZ, R2 ;  /* 0x000000ffff5bb224 */ /* 0x000fe200078e0002 */
[----:B------:R-:W-:Y:S01]  /*c9f0*/  @!P3 MOV R106, R4 ;  /* 0x00000004006ab202 */ /* 0x000fe20000000f00 */
[----:B-1----:R-:W-:Y:S06]  /*ca00*/  @!P3 BRA `(.L_x_9000) ;  /* 0x000000040064b947 */ /* 0x002fec0003800000 */
        /* <DEDUP_REMOVED lines=16> */
.L_x_9003:
        /* <DEDUP_REMOVED lines=13> */
.L_x_9005:
[----:B------:R-:W-:Y:S05]  /*cbe0*/  BSYNC.RECONVERGENT B2 ;  /* 0x0000000000027941 */ /* 0x000fea0003800200 */
.L_x_9004:
        /* <DEDUP_REMOVED lines=48> */
.L_x_9002:
[----:B------:R-:W-:Y:S05]  /*cef0*/  BSYNC.RECONVERGENT B1 ;  /* 0x0000000000017941 */ /* 0x000fea0003800200 */
.L_x_9001:
        /* <DEDUP_REMOVED lines=9> */
[----:B------:R-:W-:-:S07]  /*cf90*/  FADD.FTZ R80, R80, R101 ;  /* 0x0000006550507221 */ /* 0x000fce0000010000 */
.L_x_9000:
[----:B------:R-:W-:Y:S01]  /*cfa0*/  @!P3 MOV R4, R91 ;  /* 0x0000005b0004b202 */ /* 0x000fe20000000f00 */
[----:B0-----:R-:W-:Y:S01]  /*cfb0*/  @!P3 IMAD.MOV.U32 R104, RZ, RZ, R106 ;  /* 0x000000ffff68b224 */ /* 0x001fe200078e006a */
        /* <DEDUP_REMOVED lines=17> */
.L_x_9009:
        /* <DEDUP_REMOVED lines=13> */
.L_x_9011:
[----:B------:R-:W-:Y:S05]  /*d1a0*/  BSYNC.RECONVERGENT B2 ;  /* 0x0000000000027941 */ /* 0x000fea0003800200 */
.L_x_9010:
        /* <DEDUP_REMOVED lines=47> */
.L_x_9008:
[----:B------:R-:W-:Y:S05]  /*d4a0*/  BSYNC.RECONVERGENT B1 ;  /* 0x0000000000017941 */ /* 0x000fea0003800200 */
.L_x_9007:
        /* <DEDUP_REMOVED lines=11> */
.L_x_9006:
        /* <DEDUP_REMOVED lines=19> */
.L_x_9015:
        /* <DEDUP_REMOVED lines=13> */
.L_x_9017:
[----:B------:R-:W-:Y:S05]  /*d760*/  BSYNC.RECONVERGENT B2 ;  /* 0x0000000000027941 */ /* 0x000fea0003800200 */
.L_x_9016:
        /* <DEDUP_REMOVED lines=49> */
.L_x_9014:
[----:B------:R-:W-:Y:S05]  /*da80*/  BSYNC.RECONVERGENT B1 ;  /* 0x0000000000017941 */ /* 0x000fea0003800200 */
.L_x_9013:
        /* <DEDUP_REMOVED lines=10> */
.L_x_9012:
        /* <DEDUP_REMOVED lines=19> */
.L_x_9021:
        /* <DEDUP_REMOVED lines=13> */
.L_x_9023:
[----:B------:R-:W-:Y:S05]  /*dd30*/  BSYNC.RECONVERGENT B2 ;  /* 0x0000000000027941 */ /* 0x000fea0003800200 */
.L_x_9022:
        /* <DEDUP_REMOVED lines=48> */
.L_x_9020:
[----:B------:R-:W-:Y:S05]  /*e040*/  BSYNC.RECONVERGENT B1 ;  /* 0x0000000000017941 */ /* 0x000fea0003800200 */
.L_x_9019:
        /* <DEDUP_REMOVED lines=11> */
.L_x_9018:
        /* <DEDUP_REMOVED lines=19> */
.L_x_9027:
        /* <DEDUP_REMOVED lines=13> */
.L_x_9029:
[----:B------:R-:W-:Y:S05]  /*e300*/  BSYNC.RECONVERGENT B2 ;  /* 0x0000000000027941 */ /* 0x000fea0003800200 */
.L_x_9028:
        /* <DEDUP_REMOVED lines=49> */
.L_x_9026:
[----:B------:R-:W-:Y:S05]  /*e620*/  BSYNC.RECONVERGENT B1 ;  /* 0x0000000000017941 */ /* 0x000fea0003800200 */
.L_x_9025:
        /* <DEDUP_REMOVED lines=10> */
.L_x_9024:
        /* <DEDUP_REMOVED lines=19> */
.L_x_9033:
        /* <DEDUP_REMOVED lines=13> */
.L_x_9035:
[----:B------:R-:W-:Y:S05]  /*e8d0*/  BSYNC.RECONVERGENT B2 ;  /* 0x0000000000027941 */ /* 0x000fea0003800200 */
.L_x_9034:
        /* <DEDUP_REMOVED lines=48> */
.L_x_9032:
[----:B------:R-:W-:Y:S05]  /*ebe0*/  BSYNC.RECONVERGENT B1 ;  /* 0x0000000000017941 */ /* 0x000fea0003800200 */
.L_x_9031:
        /* <DEDUP_REMOVED lines=11> */
.L_x_9030:
        /* <DEDUP_REMOVED lines=19> */
.L_x_9039:
        /* <DEDUP_REMOVED lines=13> */
.L_x_9041:
[----:B------:R-:W-:Y:S05]  /*eea0*/  BSYNC.RECONVERGENT B2 ;  /* 0x0000000000027941 */ /* 0x000fea0003800200 */
.L_x_9040:
        /* <DEDUP_REMOVED lines=48> */
.L_x_9038:
[----:B------:R-:W-:Y:S05]  /*f1b0*/  BSYNC.RECONVERGENT B1 ;  /* 0x0000000000017941 */ /* 0x000fea0003800200 */
.L_x_9037:
        /* <DEDUP_REMOVED lines=10> */
.L_x_9036:
        /* <DEDUP_REMOVED lines=19> */
.L_x_9045:
        /* <DEDUP_REMOVED lines=13> */
.L_x_9047:
[----:B------:R-:W-:Y:S05]  /*f460*/  BSYNC.RECONVERGENT B2 ;  /* 0x0000000000027941 */ /* 0x000fea0003800200 */
.L_x_9046:
        /* <DEDUP_REMOVED lines=49> */
.L_x_9044:
[----:B------:R-:W-:Y:S05]  /*f780*/  BSYNC.RECONVERGENT B1 ;  /* 0x0000000000017941 */ /* 0x000fea0003800200 */
.L_x_9043:
        /* <DEDUP_REMOVED lines=12> */
.L_x_8999:
[----:B------:R-:W-:Y:S01]  /*f850*/  IMAD.U32 R91, RZ, RZ, UR15 ;  /* 0x0000000fff5b7e24 */ /* 0x000fe2000f8e00ff */
[----:B------:R-:W-:Y:S01]  /*f860*/  MOV R101, UR14 ;  /* 0x0000000e00657c02 */ /* 0x000fe20008000f00 */
[----:B------:R-:W-:Y:S01]  /*f870*/  IMAD.MOV.U32 R82, RZ, RZ, R2 ;  /* 0x000000ffff527224 */ /* 0x000fe200078e0002 */
[----:B-1----:R-:W-:Y:S01]  /*f880*/  MOV R102, R4 ;  /* 0x0000000400667202 */ /* 0x002fe20000000f00 */
        /* <DEDUP_REMOVED lines=20> */
.L_x_9051:
        /* <DEDUP_REMOVED lines=13> */
.L_x_9053:
[----:B------:R-:W-:Y:S05]  /*faa0*/  BSYNC.RECONVERGENT B2 ;  /* 0x0000000000027941 */ /* 0x000fea0003800200 */
.L_x_9052:
        /* <DEDUP_REMOVED lines=45> */
[----:B------:R-:W-:-:S07]  /*fd80*/  LOP3.LUT R95, R91, R80, R103, 0x96, !PT ;  /* 0x000000505b5f7212 */ /* 0x000fce00078e9667 */
.L_x_9050:
[----:B------:R-:W-:Y:S05]  /*fd90*/  BSYNC.RECONVERGENT B1 ;  /* 0x0000000000017941 */ /* 0x000fea0003800200 */
.L_x_9049:
        /* <DEDUP_REMOVED lines=9> */
.L_x_9048:
        /* <DEDUP_REMOVED lines=16> */
.L_x_9057:
        /* <DEDUP_REMOVED lines=13> */
.L_x_9059:
[----:B------:R-:W-:Y:S05]  /*10000*/  BSYNC.RECONVERGENT B2 ;  /* 0x0000000000027941 */ /* 0x000fea0003800200 */
.L_x_9058:
[----:B------:R-:W-:Y:S01]  /*10010*/  IMAD.WIDE.U32 R86, R100, -0x326172a9, RZ ;  /* 0xcd9e8d5764567825 */ /* 0x000fe200078e00ff */
        /* <DEDUP_REMOVED lines=45> */
.L_x_9056:
[----:B------:R-:W-:Y:S05]  /*102f0*/  BSYNC.RECONVERGENT B1 ;  /* 0x0000000000017941 */ /* 0x000fea0003800200 */
.L_x_9055:
        /* <DEDUP_REMOVED lines=10> */
.L_x_9054:
        /* <DEDUP_REMOVED lines=16> */
.L_x_9063:
        /* <DEDUP_REMOVED lines=13> */
.L_x_9065:
[----:B------:R-:W-:Y:S05]  /*10570*/  BSYNC.RECONVERGENT B2 ;  /* 0x0000000000027941 */ /* 0x000fea0003800200 */
.L_x_9064:
        /* <DEDUP_REMOVED lines=47> */
.L_x_9062:
[----:B------:R-:W-:Y:S05]  /*10870*/  BSYNC.RECONVERGENT B1 ;  /* 0x0000000000017941 */ /* 0x000fea0003800200 */
.L_x_9061:
        /* <DEDUP_REMOVED lines=9> */
.L_x_9060:
        /* <DEDUP_REMOVED lines=16> */
.L_x_9069:
        /* <DEDUP_REMOVED lines=13> */
.L_x_9071:
[----:B------:R-:W-:Y:S05]  /*10ae0*/  BSYNC.RECONVERGENT B2 ;  /* 0x0000000000027941 */ /* 0x000fea0003800200 */
.L_x_9070:
        /* <DEDUP_REMOVED lines=47> */
.L_x_9068:
[----:B------:R-:W-:Y:S05]  /*10de0*/  BSYNC.RECONVERGENT B1 ;  /* 0x0000000000017941 */ /* 0x000fea0003800200 */
.L_x_9067:
        /* <DEDUP_REMOVED lines=10> */
.L_x_9066:
        /* <DEDUP_REMOVED lines=16> */
.L_x_9075:
        /* <DEDUP_REMOVED lines=13> */
.L_x_9077:
[----:B------:R-:W-:Y:S05]  /*11060*/  BSYNC.RECONVERGENT B2 ;  /* 0x0000000000027941 */ /* 0x000fea0003800200 */
.L_x_9076:
        /* <DEDUP_REMOVED lines=47> */
.L_x_9074:
[----:B------:R-:W-:Y:S05]  /*11360*/  BSYNC.RECONVERGENT B1 ;  /* 0x0000000000017941 */ /* 0x000fea0003800200 */
.L_x_9073:
        /* <DEDUP_REMOVED lines=9> */
.L_x_9072:
        /* <DEDUP_REMOVED lines=16> */
.L_x_9081:
        /* <DEDUP_REMOVED lines=13> */
.L_x_9083:
[----:B------:R-:W-:Y:S05]  /*115d0*/  BSYNC.RECONVERGENT B2 ;  /* 0x0000000000027941 */ /* 0x000fea0003800200 */
.L_x_9082:
        /* <DEDUP_REMOVED lines=47> */
.L_x_9080:
[----:B------:R-:W-:Y:S05]  /*118d0*/  BSYNC.RECONVERGENT B1 ;  /* 0x0000000000017941 */ /* 0x000fea0003800200 */
.L_x_9079:
        /* <DEDUP_REMOVED lines=10> */
.L_x_9078:
        /* <DEDUP_REMOVED lines=16> */
.L_x_9087:
        /* <DEDUP_REMOVED lines=13> */
.L_x_9089:
[----:B------:R-:W-:Y:S05]  /*11b50*/  BSYNC.RECONVERGENT B2 ;  /* 0x0000000000027941 */ /* 0x000fea0003800200 */
.L_x_9088:
[----:B------:R-:W-:Y:S01]  /*11b60*/  IMAD.WIDE.U32 R94, R100, -0x326172a9, RZ ;  /* 0xcd9e8d57645e7825 */ /* 0x000fe200078e00ff */
[----:B0-----:R-:W-:Y:S01]  /*11b70*/  LOP3.LUT R104, R3, UR15, R87, 0x96, !PT ;  /* 0x0000000f03687c12 */ /* 0x001fe2000f8e9657 */
        /* <DEDUP_REMOVED lines=45> */
.L_x_9086:
[----:B------:R-:W-:Y:S05]  /*11e50*/  BSYNC.RECONVERGENT B1 ;  /* 0x0000000000017941 */ /* 0x000fea0003800200 */
.L_x_9085:
        /* <DEDUP_REMOVED lines=9> */
.L_x_9084:
        /* <DEDUP_REMOVED lines=20> */
.L_x_9092:
        /* <DEDUP_REMOVED lines=13> */
.L_x_9094:
[----:B------:R-:W-:Y:S05]  /*12100*/  BSYNC.RECONVERGENT B2 ;  /* 0x0000000000027941 */ /* 0x000fea0003800200 */
.L_x_9093:
        /* <DEDUP_REMOVED lines=45> */
[----:B------:R-:W-:Y:S02]  /*123e0*/  LOP3.LUT R95, R91, R104, R107, 0x96, !PT ;  /* 0x000000685b5f7212 */ /* 0x000fe400078e966b */
[----:B------:R-:W-:-:S07]  /*123f0*/  MOV R4, R106 ;  /* 0x0000006a00047202 */ /* 0x000fce0000000f00 */
.L_x_9091:
[----:B------:R-:W-:Y:S05]  /*12400*/  BSYNC.RECONVERGENT B1 ;  /* 0x0000000000017941 */ /* 0x000fea0003800200 */
.L_x_9090:
        /* <DEDUP_REMOVED lines=10> */
.L_x_9042:
[----:B------:R-:W1:Y:S02]  /*124b0*/  LDC.64 R102, c[0x0][0x3a8] ;  /* 0x0000ea00ff667b82 */ /* 0x000e640000000a00 */
[----:B-1----:R-:W-:-:S05]  /*124c0*/  IMAD.WIDE.U32 R90, R90, 0x20, R102 ;  /* 0x000000205a5a7825 */ /* 0x002fca00078e0066 */
[----:B-----5:R2:W-:Y:S04]  /*124d0*/  STG.E.128 desc[UR12][R90.64], R80 ;  /* 0x000000505a007986 */ /* 0x0205e8000c101d0c */
[----:B------:R2:W-:Y:S01]  /*124e0*/  STG.E.128 desc[UR12][R90.64+0x10], R84 ;  /* 0x000010545a007986 */ /* 0x0005e2000c101d0c */
[----:B------:R-:W-:Y:S05]  /*124f0*/  BRA.U !UP2, `(.L_x_8997) ;  /* 0x000000010a507547 */ /* 0x000fea000b800000 */
[----:B------:R-:W-:Y:S01]  /*12500*/  IMAD.U32 R102, R92, 0x10000, RZ ;  /* 0x000100005c667824 */ /* 0x000fe200078e00ff */
[----:B--2---:R-:W1:Y:S01]  /*12510*/  LDC.64 R90, c[0x0][0x3b0] ;  /* 0x0000ec00ff5a7b82 */ /* 0x004e620000000a00 */
[----:B------:R-:W-:Y:S02]  /*12520*/  LOP3.LUT R101, R93, 0xffff, RZ, 0xc0, !PT ;  /* 0x0000ffff5d657812 */ /* 0x000fe400078ec0ff */
[----:B0-----:R-:W-:Y:S02]  /*12530*/  PRMT R104, R11, 0x7104, RZ ;  /* 0x000071040b687816 */ /* 0x001fe400000000ff */
        /* <DEDUP_REMOVED lines=16> */
.L_x_8997:
[----:B------:R-:W-:Y:S05]  /*12640*/  BSYNC.RECONVERGENT B0 ;  /* 0x0000000000007941 */ /* 0x000fea0003800200 */
.L_x_8996:
[----:B--23--:R-:W-:Y:S01]  /*12650*/  FADD.FTZ R90, RZ, R64 ;  /* 0x00000040ff5a7221 */ /* 0x00cfe20000010000 */
[C---:B------:R-:W-:Y:S01]  /*12660*/  ISETP.GT.U32.AND P4, PT, R0.reuse, 0x1ff, PT ;  /* 0x000001ff0000780c */ /* 0x040fe20003f84070 */
[----:B------:R-:W-:Y:S01]  /*12670*/  BSSY.RECONVERGENT B0, `(.L_x_9095) ;  /* 0x000006c000007945 */ /* 0x000fe20003800200 */
[----:B------:R-:W-:Y:S01]  /*12680*/  ISETP.GT.U32.AND P3, PT, R0, 0x2ff, PT ;  /* 0x000002ff0000780c */ /* 0x000fe20003f64070 */
[----:B------:R-:W-:Y:S01]  /*12690*/  FADD.FTZ R89, R65, R90 ;  /* 0x0000005a41597221 */ /* 0x000fe20000010000 */
[----:B01----:R-:W-:-:S03]  /*126a0*/  MOV R105, RZ ;  /* 0x000000ff00697202 */ /* 0x003fc60000000f00 */
        /* <DEDUP_REMOVED lines=104> */
.L_x_9096:
[----:B------:R-:W-:Y:S05]  /*12d30*/  BSYNC.RECONVERGENT B0 ;  /* 0x0000000000007941 */ /* 0x000fea0003800200 */
.L_x_9095:
        /* <DEDUP_REMOVED lines=12> */
.L_x_9098:
[----:B------:R-:W-:Y:S05]  /*12e00*/  BSYNC.RECONVERGENT B0 ;  /* 0x0000000000007941 */ /* 0x000fea0003800200 */
.L_x_9097:
        /* <DEDUP_REMOVED lines=8> */
[----:B------:R-:W-:Y:S02]  /*12e90*/  I2FP.F32.S32 R102, R105 ;  /* 0x0000006900667245 */ /* 0x000fe40000201400 */
        /* <DEDUP_REMOVED lines=43> */
[----:B------:R-:W1:Y:S02]  /*13150*/  SHFL.IDX PT, R107, R104, RZ, 0x1f ;  /* 0x00001fff686b7589 */ /* 0x000e6400000e0000 */
[----:B------:R-:W-:-:S02]  /*13160*/  FFMA.FTZ R89, R103, R91, R90 ;  /* 0x0000005b67597223 */ /* 0x000fc4000001005a */
[----:B------:R-:W2:Y:S03]  /*13170*/  @!P3 LDC.64 R102, c[0x0][0x3c0] ;  /* 0x0000f000ff66bb82 */ /* 0x000ea60000000a00 */
[----:B------:R3:W0:Y:S05]  /*13180*/  SHFL.IDX PT, R108, R89, RZ, 0x1f ;  /* 0x00001fff596c7589 */ /* 0x00062a00000e0000 */
[----:B------:R-:W4:Y:S01]  /*13190*/  @!P3 LDC.64 R90, c[0x0][0x3c8] ;  /* 0x0000f200ff5abb82 */ /* 0x000f220000000a00 */
[----:B---3--:R-:W-:Y:S02]  /*131a0*/  IMAD.U32 R89, RZ, RZ, UR23 ;  /* 0x00000017ff597e24 */ /* 0x008fe4000f8e00ff */
[----:B-1----:R-:W-:-:S05]  /*131b0*/  FMUL.FTZ R101, R107, R107 ;  /* 0x0000006b6b657220 */ /* 0x002fca0000410000 */
[----:B------:R-:W-:Y:S01]  /*131c0*/  FSEL R106, R101, RZ, P4 ;  /* 0x000000ff656a7208 */ /* 0x000fe20002000000 */
[----:B0-----:R-:W-:Y:S01]  /*131d0*/  FFMA.FTZ R101, R108, UR38, R105 ;  /* 0x000000266c657c23 */ /* 0x001fe20008010069 */
[----:B------:R-:W-:-:S03]  /*131e0*/  MOV R105, UR23 ;  /* 0x0000001700697c02 */ /* 0x000fc60008000f00 */
[----:B------:R-:W-:Y:S01]  /*131f0*/  FADD.FTZ R101, R101, R106 ;  /* 0x0000006a65657221 */ /* 0x000fe20000010000 */
[----:B----4-:R-:W-:-:S04]  /*13200*/  @!P3 IMAD.WIDE R90, R89, 0x4, R90 ;  /* 0x00000004595ab825 */ /* 0x010fc800078e025a */
        /* <DEDUP_REMOVED lines=46> */
.L_x_9101:
[----:B------:R-:W-:Y:S05]  /*134f0*/  BSYNC.RECONVERGENT B0 ;  /* 0x0000000000007941 */ /* 0x000fea0003800200 */
.L_x_9100:
        /* <DEDUP_REMOVED lines=34> */
.L_x_9103:
[----:B------:R-:W-:Y:S05]  /*13720*/  BSYNC.RECONVERGENT B0 ;  /* 0x0000000000007941 */ /* 0x000fea0003800200 */
.L_x_9102:
        /* <DEDUP_REMOVED lines=33> */
.L_x_9104:
[----:B------:R-:W-:Y:S05]  /*13940*/  BSYNC.RECONVERGENT B0 ;  /* 0x0000000000007941 */ /* 0x000fea0003800200 */
.L_x_9099:
[----:B------:R-:W-:Y:S02]  /*13950*/  UIADD3 UR23, UPT, UPT, UR23, UR20, URZ ;  /* 0x0000001417177290 */ /* 0x000fe4000fffe0ff */
[----:B------:R-:W-:Y:S02]  /*13960*/  UPLOP3.LUT UP1, UPT, UPT, UPT, UP1, 0x40, 0x4 ;  /* 0x000000000004789c */ /* 0x000fe40003f2e810 */
[----:B------:R-:W-:-:S09]  /*13970*/  UISETP.GE.AND UP0, UPT, UR23, UR21, UPT ;  /* 0x000000151700728c */ /* 0x000fd2000bf06270 */
[----:B------:R-:W-:Y:S05]  /*13980*/  BRA.U !UP0, `(.L_x_9105) ;  /* 0xfffffed108c47547 */ /* 0x000fea000b83ffff */
[----:B------:R-:W-:Y:S05]  /*13990*/  EXIT ;  /* 0x000000000000794d */ /* 0x000fea0003800000 */
.L_x_9106:
        /* <DEDUP_REMOVED lines=14> */
.L_x_20977:


//--------------------- .text._ZN10layer_norm13ln_fwd_kernelINS_13Kernel_traitsIf13__nv_bfloat16fS2_fjLj6144ELj1ELj1ELj8ELj16ENS_18Kernel_traits_baseILj6144EfS2_fS2_fjLj256EEEEELb1ELb0ELb1ELb1EEEvNS_9FwdParamsE --------------------------
	.section	.text._ZN10layer_norm13ln_fwd_kernelINS_13Kernel_traitsIf13__nv_bfloat16fS2_fjLj6144ELj1ELj1ELj8ELj16ENS_18Kernel_traits_baseILj6144EfS2_fS2_fjLj256EEEEELb1ELb0ELb1ELb1EEEvNS_9FwdParamsE,"ax",@progbits
	.align	128
        .global         _ZN10layer_norm13ln_fwd_kernelINS_13Kernel_traitsIf13__nv_bfloat16fS2_fjLj6144ELj1ELj1ELj8ELj16ENS_18Kernel_traits_baseILj6144EfS2_fS2_fjLj256EEEEELb1ELb0ELb1ELb1EEEvNS_9FwdParamsE
        .type           _ZN10layer_norm13ln_fwd_kernelINS_13Kernel_traitsIf13__nv_bfloat16fS2_fjLj6144ELj1ELj1ELj8ELj16ENS_18Kernel_traits_baseILj6144EfS2_fS2_fjLj256EEEEELb1ELb0ELb1ELb1EEEvNS_9FwdParamsE,@function
        .size           _ZN10layer_norm13ln_fwd_kernelINS_13Kernel_traitsIf13__nv_bfloat16fS2_fjLj6144ELj1ELj1ELj8ELj16ENS_18Kernel_traits_baseILj6144EfS2_fS2_fjLj256EEEEELb1ELb0ELb1ELb1EEEvNS_9FwdParamsE,(.L_x_20978 - _ZN10layer_norm13ln_fwd_kernelINS_13Kernel_traitsIf13__nv_bfloat16fS2_fjLj6144ELj1ELj1ELj8ELj16ENS_18Kernel_traits_baseILj6144EfS2_fS2_fjLj256EEEEELb1ELb0ELb1ELb1EEEvNS_9FwdParamsE)
        .other          _ZN10layer_norm13ln_fwd_kernelINS_13Kernel_traitsIf13__nv_bfloat16fS2_fjLj6144ELj1ELj1ELj8ELj16ENS_18Kernel_traits_baseILj6144EfS2_fS2_fjLj256EEEEELb1ELb0ELb1ELb1EEEvNS_9FwdParamsE,@"STO_CUDA_ENTRY STV_DEFAULT"
_ZN10layer_norm13ln_fwd_kernelINS_13Kernel_traitsIf13__nv_bfloat16fS2_fjLj6144ELj1ELj1ELj8ELj16ENS_18Kernel_traits_baseILj6144EfS2_fS2_fjLj256EEEEELb1ELb0ELb1ELb1EEEvNS_9FwdParamsE:
.text._ZN10layer_norm13ln_fwd_kernelINS_13Kernel_traitsIf13__nv_bfloat16fS2_fjLj6144ELj1ELj1ELj8ELj16ENS_18Kernel_traits_baseILj6144EfS2_fS2_fjLj256EEEEELb1ELb0ELb1ELb1EEEvNS_9FwdParamsE:
        /* <DEDUP_REMOVED lines=8> */
[----:B------:R-:W0:Y:S01]  /*0080*/  S2R R94, SR_TID.X ;  /* 0x00000000005e7919 */ /* 0x000e220000002100 */
[----:B---3--:R-:W-:-:S02]  /*0090*/  IMAD.U32 R2, RZ, RZ, UR14 ;  /* 0x0000000eff027e24 */ /* 0x008fc4000f8e00ff */
[----:B------:R-:W-:-:S08]  /*00a0*/  IMAD.U32 R3, RZ, RZ, UR15 ;  /* 0x0000000fff037e24 */ /* 0x000fd0000f8e00ff */
[----:B-1----:R-:W-:Y:S01]  /*00b0*/  @P1 MOV R4, R0 ;  /* 0x0000000000041202 */ /* 0x002fe20000000f00 */
[----:B------:R-:W1:Y:S01]  /*00c0*/  @P1 LDC R61, c[0x0][0x460] ;  /* 0x00011800ff3d1b82 */ /* 0x000e620000000800 */
[----:B----4-:R-:W-:Y:S01]  /*00d0*/  @P1 IMAD.MOV.U32 R5, RZ, RZ, R59 ;  /* 0x000000ffff051224 */ /* 0x010fe200078e003b */
[----:B--2---:R-:W2:Y:S01]  /*00e0*/  @P1 LDG.E.64 R2, desc[UR12][R2.64] ;  /* 0x0000000c02021981 */ /* 0x004ea2000c1e1b00 */
[----:B0-----:R-:W-:-:S03]  /*00f0*/  ISETP.NE.U32.AND P0, PT, RZ, UR4, PT ;  /* 0x00000004ff007c0c */ /* 0x001fc6000bf05070 */
[----:B------:R-:W1:Y:S01]  /*0100*/  @P1 LDG.E.64 R52, desc[UR12][R4.64] ;  /* 0x0000000c04341981 */ /* 0x000e62000c1e1b00 */
[----:B------:R-:W0:Y:S01]  /*0110*/  LDCU UR4, c[0x0][0x384] ;  /* 0x00007080ff0477ac */ /* 0x000e220008000800 */
[----:B------:R-:W-:-:S13]  /*0120*/  ISETP.NE.AND.EX P0, PT, RZ, UR5, PT, P0 ;  /* 0x00000005ff007c0c */ /* 0x000fda000bf05300 */
[----:B------:R-:W3:Y:S08]  /*0130*/  @P0 LDC.64 R54, c[0x0][0x3d0] ;  /* 0x0000f400ff360b82 */ /* 0x000ef00000000a00 */
[----:B------:R-:W4:Y:S01]  /*0140*/  @P0 LDC.64 R56, c[0x0][0x438] ;  /* 0x00010e00ff380b82 */ /* 0x000f220000000a00 */
[----:B---3--:R-:W-:-:S05]  /*0150*/  @P0 IMAD.WIDE.U32 R54, R94, 0x20, R54 ;  /* 0x000000205e360825 */ /* 0x008fca00078e0036 */
[----:B------:R3:W5:Y:S01]  /*0160*/  @P0 LDG.E.128 R48, desc[UR12][R54.64] ;  /* 0x0000000c36300981 */ /* 0x000762000c1e1d00 */
[----:B----4-:R-:W-:-:S03]  /*0170*/  @P0 IMAD.WIDE.U32 R56, R94, 0x20, R56 ;  /* 0x000000205e380825 */ /* 0x010fc600078e0038 */
        /* <DEDUP_REMOVED lines=11> */
[----:B------:R-:W0:Y:S08]  /*0230*/  S2UR UR7, SR_CTAID.X ;  /* 0x00000000000779c3 */ /* 0x000e300000002500 */
[----:B------:R-:W4:Y:S01]  /*0240*/  LDC R83, c[0x0][0x360] ;  /* 0x0000d800ff537b82 */ /* 0x000f220000000800 */
[----:B0-----:R-:W-:-:S06]  /*0250*/  UISETP.GE.AND UP0, UPT, UR7, UR4, UPT ;  /* 0x000000040700728c */ /* 0x001fcc000bf06270 */
[----:B------:R-:W-:Y:S01]  /*0260*/  PLOP3.LUT P3, PT, PT, PT, UP0, 0x80, 0x8 ;  /* 0x000000000008781c */ /* 0x000fe20003f6f008 */
[----:B----4-:R-:W-:Y:S01]  /*0270*/  IMAD R83, R83, UR7, R94 ;  /* 0x0000000753537c24 */ /* 0x010fe2000f8e025e */
[----:B-1----:R-:W-:Y:S02]  /*0280*/  @P1 IADD3 R0, P2, PT, R52, R61, RZ ;  /* 0x0000003d34001210 */ /* 0x002fe40007f5e0ff */
[----:B--2---:R-:W-:-:S03]  /*0290*/  @P1 R2UR UR14, R2 ;  /* 0x00000000020e12ca */ /* 0x004fc600000e0000 */
[----:B------:R-:W-:Y:S01]  /*02a0*/  @P1 IMAD.X R59, RZ, RZ, R53, P2 ;  /* 0x000000ffff3b1224 */ /* 0x000fe200010e0635 */
[----:B------:R-:W-:-:S04]  /*02b0*/  @P1 R2UR UR15, R3 ;  /* 0x00000000030f12ca */ /* 0x000fc800000e0000 */
        /* <DEDUP_REMOVED lines=22> */
.L_x_9107:
[----:B------:R-:W-:Y:S05]  /*0420*/  @P3 EXIT ;  /* 0x000000000000394d */ /* 0x000fea0003800000 */
[----:B------:R-:W-:Y:S01]  /*0430*/  IMAD.HI.U32 R2, R92, -0x2daee0ad, RZ ;  /* 0xd2511f535c027827 */ /* 0x000fe200078e00ff */
[----:B------:R-:W-:Y:S01]  /*0440*/  SHF.R.U32.HI R82, RZ, 0x2, R59 ;  /* 0x00000002ff527819 */ /* 0x000fe2000001163b */
[----:B------:R-:W-:Y:S01]  /*0450*/  UIADD3 UR26, UPT, UPT, UR14, -0x61c88647, URZ ;  /* 0x9e3779b90e1a7890 */ /* 0x000fe2000fffe0ff */
[----:B------:R-:W-:Y:S01]  /*0460*/  LOP3.LUT R93, R0, 0x3, RZ, 0xc0, !PT ;  /* 0x00000003005d7812 */ /* 0x000fe200078ec0ff */
[C---:B------:R-:W-:Y:S01]  /*0470*/  IMAD.HI.U32 R3, R83.reuse, -0x326172a9, RZ ;  /* 0xcd9e8d5753037827 */ /* 0x040fe200078e00ff */
[----:B------:R-:W-:Y:S01]  /*0480*/  LOP3.LUT R2, R2, UR15, RZ, 0x3c, !PT ;  /* 0x0000000f02027c12 */ /* 0x000fe2000f8e3cff */
[----:B------:R-:W-:Y:S02]  /*0490*/  UIADD3 UR27, UPT, UPT, UR15, -0x4498517b, URZ ;  /* 0xbb67ae850f1b7890 */ /* 0x000fe4000fffe0ff */
[----:B------:R-:W-:Y:S01]  /*04a0*/  IMAD R53, R83, -0x326172a9, RZ ;  /* 0xcd9e8d5753357824 */ /* 0x000fe200078e02ff */
[----:B------:R-:W-:Y:S01]  /*04b0*/  LOP3.LUT R3, R82, UR14, R3, 0x96, !PT ;  /* 0x0000000e52037c12 */ /* 0x000fe2000f8e9603 */
        /* <DEDUP_REMOVED lines=10> */
[----:B------:R-:W-:Y:S01]  /*0560*/  IMAD.HI.U32 R3, R52, -0x2daee0ad, RZ ;  /* 0xd2511f5334037827 */ /* 0x000fe200078e00ff */
[----:B------:R-:W-:-:S02]  /*0570*/  UIADD3 UR33, UPT, UPT, UR15, -0x126145ec, URZ ;  /* 0xed9eba140f217890 */ /* 0x000fc4000fffe0ff */
[----:B------:R-:W-:Y:S01]  /*0580*/  UIADD3 UR32, UPT, UPT, UR14, 0x78dde6e4, URZ ;  /* 0x78dde6e40e207890 */ /* 0x000fe2000fffe0ff */
[----:B------:R-:W-:Y:S01]  /*0590*/  IMAD R53, R2, -0x326172a9, RZ ;  /* 0xcd9e8d5702357824 */ /* 0x000fe200078e02ff */
[----:B------:R-:W-:Y:S01]  /*05a0*/  LOP3.LUT R3, R56, UR29, R3, 0x96, !PT ;  /* 0x0000001d38037c12 */ /* 0x000fe2000f8e9603 */
[----:B------:R-:W-:Y:S01]  /*05b0*/  IMAD.HI.U32 R2, R54, -0x326172a9, RZ ;  /* 0xcd9e8d5736027827 */ /* 0x000fe200078e00ff */
        /* <DEDUP_REMOVED lines=25> */
[----:B------:R-:W0:Y:S01]  /*0750*/  LDCU UR23, c[0x0][0x404] ;  /* 0x00008080ff1777ac */ /* 0x000e220008000800 */
[C---:B------:R-:W-:Y:S01]  /*0760*/  IMAD.HI.U32 R52, R2.reuse, -0x326172a9, RZ ;  /* 0xcd9e8d5702347827 */ /* 0x040fe200078e00ff */
[----:B------:R-:W1:Y:S03]  /*0770*/  LDCU UR22, c[0x0][0x388] ;  /* 0x00007100ff1677ac */ /* 0x000e660008000800 */
[----:B------:R-:W-:Y:S01]  /*0780*/  IMAD.HI.U32 R53, R3, -0x2daee0ad, RZ ;  /* 0xd2511f5303357827 */ /* 0x000fe200078e00ff */
        /* <DEDUP_REMOVED lines=8> */
[C---:B------:R-:W-:Y:S01]  /*0810*/  IMAD.HI.U32 R2, R53.reuse, -0x326172a9, RZ ;  /* 0xcd9e8d5735027827 */ /* 0x040fe200078e00ff */
        /* <DEDUP_REMOVED lines=9> */
[----:B------:R-:W-:Y:S01]  /*08b0*/  LOP3.LUT R52, R53, UR38, R52, 0x96, !PT ;  /* 0x0000002635347c12 */ /* 0x000fe2000f8e9634 */
[----:B------:R-:W-:-:S02]  /*08c0*/  UPLOP3.LUT UP1, UPT, UPT, UPT, UPT, 0x40, 0x4 ;  /* 0x000000000004789c */ /* 0x000fc40003f2e870 */
        /* <DEDUP_REMOVED lines=12> */
[----:B------:R-:W-:Y:S02]  /*0990*/  HFMA2 R3, -RZ, RZ, 0, 0 ;  /* 0x00000000ff037431 */ /* 0x000fe400000001ff */
[----:B------:R-:W-:Y:S01]  /*09a0*/  IMAD R96, R2, -0x2daee0ad, RZ ;  /* 0xd2511f5302607824 */ /* 0x000fe200078e02ff */
[----:B------:R-:W-:Y:S01]  /*09b0*/  LOP3.LUT R81, R52, UR42, R81, 0x96, !PT ;  /* 0x0000002a34517c12 */ /* 0x000fe2000f8e9651 */
[----:B01234-:R-:W-:-:S07]  /*09c0*/  IMAD R2, R53, -0x326172a9, RZ ;  /* 0xcd9e8d5735027824 */ /* 0x01ffce00078e02ff */
.L_x_9310:
[----:B------:R-:W-:-:S06]  /*09d0*/  UIMAD.WIDE UR4, UR7, 0x4, UR8 ;  /* 0x00000004070478a5 */ /* 0x000fcc000f8e0208 */
[----:B0-----:R-:W-:Y:S02]  /*09e0*/  IMAD.U32 R58, RZ, RZ, UR4 ;  /* 0x00000004ff3a7e24 */ /* 0x001fe4000f8e00ff */
[----:B------:R-:W-:-:S05]  /*09f0*/  IMAD.U32 R59, RZ, RZ, UR5 ;  /* 0x00000005ff3b7e24 */ /* 0x000fca000f8e00ff */
[----:B-1----:R-:W2:Y:S01]  /*0a00*/  LDG.E R0, desc[UR12][R58.64] ;  /* 0x0000000c3a007981 */ /* 0x002ea2000c1e1900 */
[----:B------:R-:W-:Y:S01]  /*0a10*/  UIMAD.WIDE UR4, UR7, 0x4, UR10 ;  /* 0x00000004070478a5 */ /* 0x000fe2000f8e020a */
[----:B------:R-:W-:Y:S01]  /*0a20*/  IMAD.MOV.U32 R72, RZ, RZ, RZ ;  /* 0x000000ffff487224 */ /* 0x000fe200078e00ff */
[----:B--2---:R-:W-:-:S13]  /*0a30*/  ISETP.GE.AND P0, PT, R0, 0x1, PT ;  /* 0x000000010000780c */ /* 0x004fda0003f06270 */
[----:B------:R-:W-:Y:S01]  /*0a40*/  @P0 IADD3 R60, PT, PT, R0, -0x1, RZ ;  /* 0xffffffff003c0810 */ /* 0x000fe20007ffe0ff */
[----:B------:R-:W0:Y:S04]  /*0a50*/  @P0 LDC.64 R56, c[0x0][0x390] ;  /* 0x0000e400ff380b82 */ /* 0x000e280000000a00 */
        /* <DEDUP_REMOVED lines=14> */
[----:B------:R-:W-:-:S04]  /*0b40*/  UIADD3 UR4, UPT, UPT, UR15, 0x1fd5c5a3, URZ ;  /* 0x1fd5c5a30f047890 */ /* 0x000fc8000fffe0ff */
        /* <DEDUP_REMOVED lines=28> */
.L_x_9111:
        /* <DEDUP_REMOVED lines=12> */
.L_x_9112:
        /* <DEDUP_REMOVED lines=43> */
.L_x_9110:
        /* <DEDUP_REMOVED lines=10> */
.L_x_9109:
        /* <DEDUP_REMOVED lines=18> */
.L_x_9115:
        /* <DEDUP_REMOVED lines=12> */
.L_x_9116:
        /* <DEDUP_REMOVED lines=43> */
.L_x_9114:
        /* <DEDUP_REMOVED lines=11> */
.L_x_9113:
        /* <DEDUP_REMOVED lines=18> */
.L_x_9119:
        /* <DEDUP_REMOVED lines=12> */
.L_x_9120:
        /* <DEDUP_REMOVED lines=43> */
.L_x_9118:
        /* <DEDUP_REMOVED lines=10> */
.L_x_9117:
        /* <DEDUP_REMOVED lines=18> */
.L_x_9123:
        /* <DEDUP_REMOVED lines=12> */
.L_x_9124:
        /* <DEDUP_REMOVED lines=43> */
.L_x_9122:
        /* <DEDUP_REMOVED lines=11> */
.L_x_9121:
        /* <DEDUP_REMOVED lines=18> */
.L_x_9127:
        /* <DEDUP_REMOVED lines=12> */
.L_x_9128:
        /* <DEDUP_REMOVED lines=43> */
.L_x_9126:
        /* <DEDUP_REMOVED lines=10> */
.L_x_9125:
        /* <DEDUP_REMOVED lines=18> */
.L_x_9131:
        /* <DEDUP_REMOVED lines=12> */
.L_x_9132:
        /* <DEDUP_REMOVED lines=43> */
.L_x_9130:
        /* <DEDUP_REMOVED lines=11> */
.L_x_9129:
        /* <DEDUP_REMOVED lines=18> */
.L_x_9135:
        /* <DEDUP_REMOVED lines=12> */
.L_x_9136:
        /* <DEDUP_REMOVED lines=43> */
.L_x_9134:
        /* <DEDUP_REMOVED lines=10> */
.L_x_9133:
        /* <DEDUP_REMOVED lines=18> */
.L_x_9139:
        /* <DEDUP_REMOVED lines=12> */
.L_x_9140:
        /* <DEDUP_REMOVED lines=42> */
.L_x_9138:
        /* <DEDUP_REMOVED lines=12> */
.L_x_9108:
        /* <DEDUP_REMOVED lines=19> */
.L_x_9143:
        /* <DEDUP_REMOVED lines=12> */
.L_x_9144:
        /* <DEDUP_REMOVED lines=42> */
.L_x_9142:
        /* <DEDUP_REMOVED lines=9> */
.L_x_9141:
[----:B------:R-:W-:Y:S02]  /*3ad0*/  IMAD.MOV.U32 R60, RZ, RZ, R59 ;  /* 0x000000ffff3c7224 */ /* 0x000fe400078e003b */
        /* <DEDUP_REMOVED lines=14> */
.L_x_9147:
        /* <DEDUP_REMOVED lines=12> */
.L_x_9148:
        /* <DEDUP_REMOVED lines=43> */
.L_x_9146:
        /* <DEDUP_REMOVED lines=9> */
.L_x_9145:
        /* <DEDUP_REMOVED lines=15> */
.L_x_9151:
        /* <DEDUP_REMOVED lines=12> */
.L_x_9152:
        /* <DEDUP_REMOVED lines=43> */
.L_x_9150:
        /* <DEDUP_REMOVED lines=9> */
.L_x_9149:
        /* <DEDUP_REMOVED lines=15> */
.L_x_9155:
        /* <DEDUP_REMOVED lines=12> */
.L_x_9156:
        /* <DEDUP_REMOVED lines=43> */
.L_x_9154:
        /* <DEDUP_REMOVED lines=10> */
.L_x_9153:
        /* <DEDUP_REMOVED lines=15> */
.L_x_9159:
        /* <DEDUP_REMOVED lines=12> */
.L_x_9160:
        /* <DEDUP_REMOVED lines=43> */
.L_x_9158:
        /* <DEDUP_REMOVED lines=9> */
.L_x_9157:
        /* <DEDUP_REMOVED lines=15> */
.L_x_9163:
        /* <DEDUP_REMOVED lines=12> */
.L_x_9164:
        /* <DEDUP_REMOVED lines=43> */
.L_x_9162:
        /* <DEDUP_REMOVED lines=10> */
.L_x_9161:
        /* <DEDUP_REMOVED lines=15> */
.L_x_9167:
        /* <DEDUP_REMOVED lines=12> */
.L_x_9168:
        /* <DEDUP_REMOVED lines=43> */
.L_x_9166:
        /* <DEDUP_REMOVED lines=9> */
.L_x_9165:
        /* <DEDUP_REMOVED lines=15> */
.L_x_9170:
        /* <DEDUP_REMOVED lines=12> */
.L_x_9171:
        /* <DEDUP_REMOVED lines=43> */
.L_x_9169:
        /* <DEDUP_REMOVED lines=10> */
.L_x_9137:
        /* <DEDUP_REMOVED lines=25> */
.L_x_9172:
[----:B------:R-:W-:Y:S05]  /*5f20*/  @!P0 BRA `(.L_x_9173) ;  /* 0x0000000000108947 */ /* 0x000fea0003800000 */
[----:B------:R-:W2:Y:S01]  /*5f30*/  LDC.64 R52, c[0x0][0x390] ;  /* 0x0000e400ff347b82 */ /* 0x000ea20000000a00 */
[----:B------:R-:W-:-:S04]  /*5f40*/  VIADD R55, R72, 0x100 ;  /* 0x0000010048377836 */ /* 0x000fc80000000000 */
[----:B--2---:R-:W-:-:S06]  /*5f50*/  IMAD.WIDE.U32 R52, R55, 0x10, R52 ;  /* 0x0000001037347825 */ /* 0x004fcc00078e0034 */
[----:B------:R-:W5:Y:S02]  /*5f60*/  LDG.E.128 R52, desc[UR12][R52.64] ;  /* 0x0000000c34347981 */ /* 0x000f64000c1e1d00 */
.L_x_9173:
[----:B------:R-:W-:Y:S05]  /*5f70*/  BRA.U !UP0, `(.L_x_9174) ;  /* 0x0000002908887547 */ /* 0x000fea000b800000 */
[----:B------:R-:W2:Y:S01]  /*5f80*/  LDC.64 R78, c[0x0][0x3a0] ;  /* 0x0000e800ff4e7b82 */ /* 0x000ea20000000a00 */
[----:B01----:R-:W-:-:S05]  /*5f90*/  IADD3 R65, PT, PT, R73, 0x100, RZ ;  /* 0x0000010049417810 */ /* 0x003fca0007ffe0ff */
[----:B--2---:R-:W-:-:S05]  /*5fa0*/  IMAD.WIDE.U32 R78, R65, 0x20, R78 ;  /* 0x00000020414e7825 */ /* 0x004fca00078e004e */
[----:B------:R0:W5:Y:S04]  /*5fb0*/  LDG.E.128 R64, desc[UR12][R78.64] ;  /* 0x0000000c4e407981 */ /* 0x000168000c1e1d00 */
[----:B------:R0:W5:Y:S01]  /*5fc0*/  LDG.E.128 R68, desc[UR12][R78.64+0x10] ;  /* 0x0000100c4e447981 */ /* 0x000162000c1e1d00 */
[----:B------:R-:W-:-:S13]  /*5fd0*/  ISETP.GT.AND P1, PT, R0, RZ, PT ;  /* 0x000000ff0000720c */ /* 0x000fda0003f24270 */
[----:B------:R-:W-:Y:S02]  /*5fe0*/  @!P1 IMAD.MOV.U32 R77, RZ, RZ, R75 ;  /* 0x000000ffff4d9224 */ /* 0x000fe400078e004b */
[----:B------:R-:W-:Y:S01]  /*5ff0*/  @!P1 IMAD.MOV.U32 R76, RZ, RZ, R74 ;  /* 0x000000ffff4c9224 */ /* 0x000fe200078e004a */
[----:B0-----:R-:W-:Y:S06]  /*6000*/  @!P1 BRA `(.L_x_9175) ;  /* 0x0000000400409947 */ /* 0x001fec0003800000 */
        /* <DEDUP_REMOVED lines=15> */
.L_x_9177:
        /* <DEDUP_REMOVED lines=12> */
.L_x_9178:
        /* <DEDUP_REMOVED lines=43> */
.L_x_9176:
        /* <DEDUP_REMOVED lines=10> */
.L_x_9175:
        /* <DEDUP_REMOVED lines=18> */
.L_x_9181:
        /* <DEDUP_REMOVED lines=12> */
.L_x_9182:
        /* <DEDUP_REMOVED lines=43> */
.L_x_9180:
        /* <DEDUP_REMOVED lines=11> */
.L_x_9179:
        /* <DEDUP_REMOVED lines=18> */
.L_x_9185:
        /* <DEDUP_REMOVED lines=12> */
.L_x_9186:
        /* <DEDUP_REMOVED lines=43> */
.L_x_9184:
        /* <DEDUP_REMOVED lines=10> */
.L_x_9183:
        /* <DEDUP_REMOVED lines=18> */
.L_x_9189:
        /* <DEDUP_REMOVED lines=12> */
.L_x_9190:
        /* <DEDUP_REMOVED lines=43> */
.L_x_9188:
        /* <DEDUP_REMOVED lines=11> */
.L_x_9187:
        /* <DEDUP_REMOVED lines=18> */
.L_x_9193:
        /* <DEDUP_REMOVED lines=12> */
.L_x_9194:
        /* <DEDUP_REMOVED lines=43> */
.L_x_9192:
        /* <DEDUP_REMOVED lines=10> */
.L_x_9191:
        /* <DEDUP_REMOVED lines=18> */
.L_x_9197:
        /* <DEDUP_REMOVED lines=12> */
.L_x_9198:
        /* <DEDUP_REMOVED lines=43> */
.L_x_9196:
        /* <DEDUP_REMOVED lines=11> */
.L_x_9195:
        /* <DEDUP_REMOVED lines=18> */
.L_x_9201:
        /* <DEDUP_REMOVED lines=12> */
.L_x_9202:
        /* <DEDUP_REMOVED lines=43> */
.L_x_9200:
        /* <DEDUP_REMOVED lines=10> */
.L_x_9199:
        /* <DEDUP_REMOVED lines=18> */
.L_x_9205:
        /* <DEDUP_REMOVED lines=12> */
.L_x_9206:
        /* <DEDUP_REMOVED lines=42> */
.L_x_9204:
        /* <DEDUP_REMOVED lines=12> */
.L_x_9174:
[----:B-1----:R-:W-:Y:S01]  /*89a0*/  MOV R66, R75 ;  /* 0x0000004b00427202 */ /* 0x002fe20000000f00 */
[----:B------:R-:W-:Y:S02]  /*89b0*/  IMAD.MOV.U32 R98, RZ, RZ, R74 ;  /* 0x000000ffff627224 */ /* 0x000fe400078e004a */
[----:B0-----:R-:W-:Y:S01]  /*89c0*/  IMAD.MOV.U32 R64, RZ, RZ, RZ ;  /* 0x000000ffff407224 */ /* 0x001fe200078e00ff */
        /* <DEDUP_REMOVED lines=16> */
.L_x_9209:
        /* <DEDUP_REMOVED lines=12> */
.L_x_9210:
        /* <DEDUP_REMOVED lines=42> */
.L_x_9208:
        /* <DEDUP_REMOVED lines=9> */
.L_x_9207:
        /* <DEDUP_REMOVED lines=15> */
.L_x_9213:
        /* <DEDUP_REMOVED lines=12> */
.L_x_9214:
        /* <DEDUP_REMOVED lines=43> */
.L_x_9212:
        /* <DEDUP_REMOVED lines=10> */
.L_x_9211:
        /* <DEDUP_REMOVED lines=15> */
.L_x_9217:
        /* <DEDUP_REMOVED lines=12> */
.L_x_9218:
        /* <DEDUP_REMOVED lines=43> */
.L_x_9216:
        /* <DEDUP_REMOVED lines=9> */
.L_x_9215:
        /* <DEDUP_REMOVED lines=15> */
.L_x_9221:
        /* <DEDUP_REMOVED lines=12> */
.L_x_9222:
        /* <DEDUP_REMOVED lines=43> */
.L_x_9220:
        /* <DEDUP_REMOVED lines=10> */
.L_x_9219:
        /* <DEDUP_REMOVED lines=15> */
.L_x_9225:
        /* <DEDUP_REMOVED lines=12> */
.L_x_9226:
        /* <DEDUP_REMOVED lines=43> */
.L_x_9224:
        /* <DEDUP_REMOVED lines=9> */
.L_x_9223:
        /* <DEDUP_REMOVED lines=15> */
.L_x_9229:
        /* <DEDUP_REMOVED lines=12> */
.L_x_9230:
        /* <DEDUP_REMOVED lines=43> */
.L_x_9228:
        /* <DEDUP_REMOVED lines=10> */
.L_x_9227:
        /* <DEDUP_REMOVED lines=15> */
.L_x_9233:
        /* <DEDUP_REMOVED lines=12> */
.L_x_9234:
        /* <DEDUP_REMOVED lines=43> */
.L_x_9232:
        /* <DEDUP_REMOVED lines=9> */
.L_x_9231:
        /* <DEDUP_REMOVED lines=15> */
.L_x_9236:
        /* <DEDUP_REMOVED lines=12> */
.L_x_9237:
        /* <DEDUP_REMOVED lines=43> */
.L_x_9235:
        /* <DEDUP_REMOVED lines=10> */
.L_x_9203:
[----:B------:R-:W-:Y:S01]  /*b190*/  IADD3 R75, PT, PT, R73, 0x100, RZ ;  /* 0x00000100494b7810 */ /* 0x000fe20007ffe0ff */
[----:B------:R-:W-:-:S04]  /*b1a0*/  VIADD R97, R72, 0x200 ;  /* 0x0000020048617836 */ /* 0x000fc80000000000 */
[----:B------:R-:W-:-:S05]  /*b1b0*/  IMAD.WIDE.U32 R74, R75, 0x20, R94 ;  /* 0x000000204b4a7825 */ /* 0x000fca00078e005e */
[----:B-----5:R0:W-:Y:S04]  /*b1c0*/  STG.E.128 desc[UR12][R74.64], R64 ;  /* 0x000000404a007986 */ /* 0x0201e8000c101d0c */
[----:B------:R0:W-:Y:S01]  /*b1d0*/  STG.E.128 desc[UR12][R74.64+0x10], R68 ;  /* 0x000010444a007986 */ /* 0x0001e2000c101d0c */
[----:B------:R-:W-:Y:S05]  /*b1e0*/  @!P0 BRA `(.L_x_9238) ;  /* 0x0000000000548947 */ /* 0x000fea0003800000 */
        /* <DEDUP_REMOVED lines=21> */
.L_x_9238:
[----:B------:R-:W-:Y:S05]  /*b340*/  @!P0 BRA `(.L_x_9239) ;  /* 0x00000000000c8947 */ /* 0x000fea0003800000 */
[----:B------:R-:W2:Y:S02]  /*b350*/  LDC.64 R52, c[0x0][0x390] ;  /* 0x0000e400ff347b82 */ /* 0x000ea40000000a00 */
[----:B--2---:R-:W-:-:S06]  /*b360*/  IMAD.WIDE.U32 R52, R97, 0x10, R52 ;  /* 0x0000001061347825 */ /* 0x004fcc00078e0034 */
[----:B------:R-:W5:Y:S02]  /*b370*/  LDG.E.128 R52, desc[UR12][R52.64] ;  /* 0x0000000c34347981 */ /* 0x000f64000c1e1d00 */
.L_x_9239:
[----:B------:R-:W-:Y:S01]  /*b380*/  IADD3 R99, PT, PT, R73, 0x200, RZ ;  /* 0x0000020049637810 */ /* 0x000fe20007ffe0ff */
[----:B------:R-:W-:Y:S06]  /*b390*/  BRA.U !UP0, `(.L_x_9240) ;  /* 0x0000002908887547 */ /* 0x000fec000b800000 */
[----:B------:R-:W2:Y:S02]  /*b3a0*/  LDC.64 R100, c[0x0][0x3a0] ;  /* 0x0000e800ff647b82 */ /* 0x000ea40000000a00 */
[----:B--2---:R-:W-:-:S05]  /*b3b0*/  IMAD.WIDE.U32 R100, R99, 0x20, R100 ;  /* 0x0000002063647825 */ /* 0x004fca00078e0064 */
[----:B01----:R0:W5:Y:S04]  /*b3c0*/  LDG.E.128 R72, desc[UR12][R100.64] ;  /* 0x0000000c64487981 */ /* 0x003168000c1e1d00 */
        /* <DEDUP_REMOVED lines=20> */
.L_x_9243:
        /* <DEDUP_REMOVED lines=12> */
.L_x_9244:
        /* <DEDUP_REMOVED lines=42> */
[----:B------:R-:W-:-:S07]  /*b870*/  MOV R0, R104 ;  /* 0x0000006800007202 */ /* 0x000fce0000000f00 */
.L_x_9242:
        /* <DEDUP_REMOVED lines=10> */
.L_x_9241:
        /* <DEDUP_REMOVED lines=18> */
.L_x_9247:
        /* <DEDUP_REMOVED lines=12> */
.L_x_9248:
        /* <DEDUP_REMOVED lines=43> */
.L_x_9246:
        /* <DEDUP_REMOVED lines=11> */
.L_x_9245:
        /* <DEDUP_REMOVED lines=18> */
.L_x_9251:
        /* <DEDUP_REMOVED lines=12> */
.L_x_9252:
        /* <DEDUP_REMOVED lines=43> */
.L_x_9250:
        /* <DEDUP_REMOVED lines=10> */
.L_x_9249:
        /* <DEDUP_REMOVED lines=18> */
.L_x_9255:
        /* <DEDUP_REMOVED lines=12> */
.L_x_9256:
        /* <DEDUP_REMOVED lines=43> */
.L_x_9254:
        /* <DEDUP_REMOVED lines=11> */
.L_x_9253:
        /* <DEDUP_REMOVED lines=18> */
.L_x_9259:
        /* <DEDUP_REMOVED lines=12> */
.L_x_9260:
        /* <DEDUP_REMOVED lines=43> */
.L_x_9258:
        /* <DEDUP_REMOVED lines=10> */
.L_x_9257:
        /* <DEDUP_REMOVED lines=18> */
.L_x_9263:
        /* <DEDUP_REMOVED lines=12> */
.L_x_9264:
        /* <DEDUP_REMOVED lines=43> */
.L_x_9262:
        /* <DEDUP_REMOVED lines=11> */
.L_x_9261:
        /* <DEDUP_REMOVED lines=18> */
.L_x_9267:
        /* <DEDUP_REMOVED lines=12> */
.L_x_9268:
        /* <DEDUP_REMOVED lines=43> */
.L_x_9266:
        /* <DEDUP_REMOVED lines=10> */
.L_x_9265:
        /* <DEDUP_REMOVED lines=18> */
.L_x_9271:
        /* <DEDUP_REMOVED lines=12> */
.L_x_9272:
        /* <DEDUP_REMOVED lines=43> */
.L_x_9270:
        /* <DEDUP_REMOVED lines=12> */
.L_x_9240:
[----:B------:R-:W-:Y:S01]  /*ddc0*/  IMAD.MOV.U32 R0, RZ, RZ, R93 ;  /* 0x000000ffff007224 */ /* 0x000fe200078e005d */
[----:B------:R-:W-:Y:S01]  /*ddd0*/  MOV R96, R98 ;  /* 0x0000006200607202 */ /* 0x000fe20000000f00 */
        /* <DEDUP_REMOVED lines=17> */
.L_x_9275:
        /* <DEDUP_REMOVED lines=12> */
.L_x_9276:
[----:B01----:R-:W-:Y:S01]  /*dfb0*/  IMAD.WIDE.U32 R74, R83, -0x326172a9, RZ ;  /* 0xcd9e8d57534a7825 */ /* 0x003fe200078e00ff */
        /* <DEDUP_REMOVED lines=40> */
[----:B------:R-:W-:Y:S02]  /*e240*/  LOP3.LUT R81, R72, UR42, R75, 0x96, !PT ;  /* 0x0000002a48517c12 */ /* 0x000fe4000f8e964b */
[----:B------:R-:W-:-:S07]  /*e250*/  MOV R72, R98 ;  /* 0x0000006200487202 */ /* 0x000fce0000000f00 */
.L_x_9274:
[----:B------:R-:W-:Y:S01]  /*e260*/  I2FP.F32.U32 R72, R72 ;  /* 0x0000004800487245 */ /* 0x000fe20000201000 */
[----:B01---5:R-:W-:Y:S01]  /*e270*/  IMAD.U32 R74, R52, 0x10000, RZ ;  /* 0x00010000344a7824 */ /* 0x023fe200078e00ff */
[----:B------:R-:W-:-:S03]  /*e280*/  MOV R73, 0x2f800000 ;  /* 0x2f80000000497802 */ /* 0x000fc60000000f00 */
[----:B------:R-:W-:Y:S02]  /*e290*/  FMUL.FTZ R74, R74, UR17 ;  /* 0x000000114a4a7c20 */ /* 0x000fe40008410000 */
[----:B------:R-:W-:Y:S02]  /*e2a0*/  FFMA.FTZ R72, R72, R73, 1.1641532182693481445e-10 ;  /* 0x2f00000048487423 */ /* 0x000fe40000010049 */
[----:B------:R-:W-:-:S03]  /*e2b0*/  FMUL.FTZ R74, R74, UR16 ;  /* 0x000000104a4a7c20 */ /* 0x000fc60008410000 */
[----:B------:R-:W-:-:S04]  /*e2c0*/  FSETP.GTU.FTZ.AND P1, PT, R72, UR23, PT ;  /* 0x0000001748007c0b */ /* 0x000fc8000bf3c000 */
[----:B------:R-:W-:Y:S02]  /*e2d0*/  SEL R84, RZ, 0x1, P1 ;  /* 0x00000001ff547807 */ /* 0x000fe40000800000 */
[----:B------:R-:W-:-:S07]  /*e2e0*/  FSEL R72, R74, RZ, !P1 ;  /* 0x000000ff4a487208 */ /* 0x000fce0004800000 */
.L_x_9273:
[----:B01----:R-:W-:Y:S01]  /*e2f0*/  MOV R75, R0 ;  /* 0x00000000004b7202 */ /* 0x003fe20000000f00 */
        /* <DEDUP_REMOVED lines=14> */
.L_x_9279:
        /* <DEDUP_REMOVED lines=12> */
.L_x_9280:
        /* <DEDUP_REMOVED lines=43> */
.L_x_9278:
        /* <DEDUP_REMOVED lines=10> */
.L_x_9277:
        /* <DEDUP_REMOVED lines=15> */
.L_x_9283:
        /* <DEDUP_REMOVED lines=12> */
.L_x_9284:
        /* <DEDUP_REMOVED lines=43> */
.L_x_9282:
        /* <DEDUP_REMOVED lines=9> */
.L_x_9281:
        /* <DEDUP_REMOVED lines=15> */
.L_x_9287:
        /* <DEDUP_REMOVED lines=12> */
.L_x_9288:
        /* <DEDUP_REMOVED lines=43> */
.L_x_9286:
        /* <DEDUP_REMOVED lines=10> */
.L_x_9285:
        /* <DEDUP_REMOVED lines=15> */
.L_x_9291:
        /* <DEDUP_REMOVED lines=12> */
.L_x_9292:
        /* <DEDUP_REMOVED lines=43> */
.L_x_9290:
        /* <DEDUP_REMOVED lines=9> */
.L_x_9289:
        /* <DEDUP_REMOVED lines=15> */
.L_x_9295:
        /* <DEDUP_REMOVED lines=12> */
.L_x_9296:
        /* <DEDUP_REMOVED lines=43> */
.L_x_9294:
        /* <DEDUP_REMOVED lines=10> */
.L_x_9293:
        /* <DEDUP_REMOVED lines=15> */
.L_x_9299:
        /* <DEDUP_REMOVED lines=12> */
.L_x_9300:
        /* <DEDUP_REMOVED lines=43> */
.L_x_9298:
[----:B------:R-:W-:Y:S01]  /*10030*/  HFMA2 R79, -RZ, RZ, 0.1171875, 0 ;  /* 0x2f800000ff4f7431 */ /* 0x000fe200000001ff */
[----:B------:R-:W-:Y:S01]  /*10040*/  I2FP.F32.U32 R78, R78 ;  /* 0x0000004e004e7245 */ /* 0x000fe20000201000 */
[----:B-----5:R-:W-:-:S04]  /*10050*/  IMAD.U32 R90, R55, 0x10000, RZ ;  /* 0x00010000375a7824 */ /* 0x020fc800078e00ff */
[----:B------:R-:W-:Y:S01]  /*10060*/  FMUL.FTZ R90, R90, UR17 ;  /* 0x000000115a5a7c20 */ /* 0x000fe20008410000 */
[----:B------:R-:W-:-:S05]  /*10070*/  FFMA.FTZ R78, R78, R79, 1.1641532182693481445e-10 ;  /* 0x2f0000004e4e7423 */ /* 0x000fca000001004f */
[----:B------:R-:W-:Y:S01]  /*10080*/  FSETP.GTU.FTZ.AND P1, PT, R78, UR23, PT ;  /* 0x000000174e007c0b */ /* 0x000fe2000bf3c000 */
[----:B------:R-:W-:-:S03]  /*10090*/  FMUL.FTZ R78, R90, UR16 ;  /* 0x000000105a4e7c20 */ /* 0x000fc60008410000 */
[----:B------:R-:W-:Y:S02]  /*100a0*/  SEL R90, RZ, 0x1, P1 ;  /* 0x00000001ff5a7807 */ /* 0x000fe40000800000 */
[----:B------:R-:W-:-:S07]  /*100b0*/  FSEL R78, R78, RZ, !P1 ;  /* 0x000000ff4e4e7208 */ /* 0x000fce0004800000 */
.L_x_9297:
        /* <DEDUP_REMOVED lines=15> */
.L_x_9302:
        /* <DEDUP_REMOVED lines=12> */
.L_x_9303:
        /* <DEDUP_REMOVED lines=43> */
.L_x_9301:
        /* <DEDUP_REMOVED lines=10> */
.L_x_9269:
        /* <DEDUP_REMOVED lines=48> */
.L_x_9304:
[----:B0-----:R-:W0:Y:S01]  /*108c0*/  SHFL.BFLY PT, R95, R0, 0x1, 0x1f ;  /* 0x0c201f00005f7f89 */ /* 0x001e2200000e0000 */
[----:B------:R-:W-:Y:S01]  /*108d0*/  BSSY.RECONVERGENT B0, `(.L_x_9305) ;  /* 0x0000051000007945 */ /* 0x000fe20003800200 */
[----:B0-----:R-:W-:-:S05]  /*108e0*/  FADD.FTZ R95, R0, R95 ;  /* 0x0000005f005f7221 */ /* 0x001fca0000010000 */
[----:B------:R-:W0:Y:S02]  /*108f0*/  SHFL.BFLY PT, R94, R95, 0x2, 0x1f ;  /* 0x0c401f005f5e7f89 */ /* 0x000e2400000e0000 */
[----:B0-----:R-:W-:-:S05]  /*10900*/  FADD.FTZ R94, R95, R94 ;  /* 0x0000005e5f5e7221 */ /* 0x001fca0000010000 */
[----:B------:R-:W0:Y:S02]  /*10910*/  SHFL.BFLY PT, R97, R94, 0x4, 0x1f ;  /* 0x0c801f005e617f89 */ /* 0x000e2400000e0000 */
[----:B0-----:R-:W-:Y:S02]  /*10920*/  FADD.FTZ R97, R94, R97 ;  /* 0x000000615e617221 */ /* 0x001fe40000010000 */
[----:B------:R-:W0:Y:S03]  /*10930*/  S2R R94, SR_TID.X ;  /* 0x00000000005e7919 */ /* 0x000e260000002100 */
[----:B------:R-:W1:Y:S02]  /*10940*/  SHFL.BFLY PT, R98, R97, 0x8, 0x1f ;  /* 0x0d001f0061627f89 */ /* 0x000e6400000e0000 */
[----:B-1----:R-:W-:-:S05]  /*10950*/  FADD.FTZ R99, R97, R98 ;  /* 0x0000006261637221 */ /* 0x002fca0000010000 */
[----:B------:R-:W1:Y:S02]  /*10960*/  SHFL.BFLY PT, R98, R99, 0x10, 0x1f ;  /* 0x0e001f0063627f89 */ /* 0x000e6400000e0000 */
[----:B-1----:R-:W-:-:S04]  /*10970*/  FADD.FTZ R98, R99, R98 ;  /* 0x0000006263627221 */ /* 0x002fc80000010000 */
        /* <DEDUP_REMOVED lines=49> */
[----:B------:R-:W1:Y:S02]  /*10c90*/  SHFL.BFLY PT, R0, R97, 0x1, 0x1f ;  /* 0x0c201f0061007f89 */ /* 0x000e6400000e0000 */
[----:B-1----:R-:W-:Y:S01]  /*10ca0*/  FADD.FTZ R95, R97, R0 ;  /* 0x00000000615f7221 */ /* 0x002fe20000010000 */
[----:B------:R-:W-:-:S04]  /*10cb0*/  MOV R97, RZ ;  /* 0x000000ff00617202 */ /* 0x000fc80000000f00 */
        /* <DEDUP_REMOVED lines=18> */
.L_x_9306:
[----:B------:R-:W-:Y:S05]  /*10de0*/  BSYNC.RECONVERGENT B0 ;  /* 0x0000000000007941 */ /* 0x000fea0003800200 */
.L_x_9305:
        /* <DEDUP_REMOVED lines=12> */
.L_x_9308:
[----:B------:R-:W-:Y:S05]  /*10eb0*/  BSYNC.RECONVERGENT B0 ;  /* 0x0000000000007941 */ /* 0x000fea0003800200 */
.L_x_9307:
        /* <DEDUP_REMOVED lines=50> */
[----:B--2---:R-:W-:Y:S01]  /*111e0*/  FADD.FTZ R0, R95, R0 ;  /* 0x000000005f007221 */ /* 0x004fe20000010000 */
[----:B------:R-:W1:Y:S01]  /*111f0*/  @!P0 LDC.64 R98, c[0x0][0x3c8] ;  /* 0x0000f200ff628b82 */ /* 0x000e620000000a00 */
[----:B------:R-:W-:Y:S02]  /*11200*/  FMUL.FTZ R100, R100, R104 ;  /* 0x0000006864647220 */ /* 0x000fe40000410000 */
[----:B------:R-:W2:Y:S02]  /*11210*/  SHFL.IDX PT, R105, R102, RZ, 0x1f ;  /* 0x00001fff66697589 */ /* 0x000ea400000e0000 */
[----:B------:R-:W-:-:S03]  /*11220*/  FFMA.FTZ R95, R101, R100, R0 ;  /* 0x00000064655f7223 */ /* 0x000fc60000010000 */
[----:B------:R-:W3:Y:S02]  /*11230*/  @!P0 LDC.64 R100, c[0x0][0x3c0] ;  /* 0x0000f000ff648b82 */ /* 0x000ee40000000a00 */
[----:B------:R4:W0:Y:S02]  /*11240*/  SHFL.IDX PT, R104, R95, RZ, 0x1f ;  /* 0x00001fff5f687589 */ /* 0x00082400000e0000 */
[----:B----4-:R-:W-:-:S04]  /*11250*/  IMAD.U32 R95, RZ, RZ, UR7 ;  /* 0x00000007ff5f7e24 */ /* 0x010fc8000f8e00ff */
[----:B-1----:R-:W-:-:S04]  /*11260*/  @!P0 IMAD.WIDE R98, R95, 0x4, R98 ;  /* 0x000000045f628825 */ /* 0x002fc800078e0262 */
[----:B--2---:R-:W-:-:S05]  /*11270*/  FMUL.FTZ R0, R105, R105 ;  /* 0x0000006969007220 */ /* 0x004fca0000410000 */
[----:B------:R-:W-:Y:S01]  /*11280*/  FSEL R97, R0, RZ, P1 ;  /* 0x000000ff00617208 */ /* 0x000fe20000800000 */
[----:B0-----:R-:W-:-:S04]  /*11290*/  FFMA.FTZ R0, R104, UR25, R103 ;  /* 0x0000001968007c23 */ /* 0x001fc80008010067 */
[----:B------:R-:W-:Y:S01]  /*112a0*/  FADD.FTZ R0, R0, R97 ;  /* 0x0000006100007221 */ /* 0x000fe20000010000 */
[----:B------:R-:W-:-:S05]  /*112b0*/  MOV R97, UR7 ;  /* 0x0000000700617c02 */ /* 0x000fca0008000f00 */
[----:B------:R-:W0:Y:S01]  /*112c0*/  MUFU.RSQ R0, R0 ;  /* 0x0000000000007308 */ /* 0x000e220000001400 */
[----:B---3--:R-:W-:-:S05]  /*112d0*/  @!P0 IMAD.WIDE R100, R97, 0x4, R100 ;  /* 0x0000000461648825 */ /* 0x008fca00078e0264 */
[----:B------:R1:W-:Y:S04]  /*112e0*/  @!P0 STG.E desc[UR12][R100.64], R105 ;  /* 0x0000006964008986 */ /* 0x0003e8000c10190c */
[----:B0-----:R1:W-:Y:S01]  /*112f0*/  @!P0 STG.E desc[UR12][R98.64], R0 ;  /* 0x0000000062008986 */ /* 0x0013e2000c10190c */
[----:B------:R-:W-:Y:S05]  /*11300*/  BRA.U !UP0, `(.L_x_9309) ;  /* 0x0000000508907547 */ /* 0x000fea000b800000 */
[----:B------:R-:W-:Y:S01]  /*11310*/  FSEL R95, R105, RZ, !P1 ;  /* 0x000000ff695f7208 */ /* 0x000fe20004800000 */
[----:B------:R-:W-:-:S04]  /*11320*/  UIADD3 UR4, UPT, UPT, UR6, -0x1, URZ ;  /* 0xffffffff06047890 */ /* 0x000fc8000fffe0ff */
[C---:B------:R-:W-:Y:S01]  /*11330*/  FADD.FTZ R103, -R95.reuse, R60 ;  /* 0x0000003c5f677221 */ /* 0x040fe20000010100 */
[C---:B-1----:R-:W-:Y:S01]  /*11340*/  FADD.FTZ R105, -R95.reuse, R61 ;  /* 0x0000003d5f697221 */ /* 0x042fe20000010100 */
[----:B------:R-:W-:Y:S01]  /*11350*/  UIMAD UR4, UR4, UR22, URZ ;  /* 0x00000016040472a4 */ /* 0x000fe2000f8e02ff */
[C---:B------:R-:W-:Y:S01]  /*11360*/  FADD.FTZ R119, -R95.reuse, R72 ;  /* 0x000000485f777221 */ /* 0x040fe20000010100 */
[C---:B------:R-:W-:Y:S01]  /*11370*/  FADD.FTZ R121, -R95.reuse, R73 ;  /* 0x000000495f797221 */ /* 0x040fe20000010100 */
[C---:B------:R-:W-:Y:S01]  /*11380*/  FADD.FTZ R101, -R95.reuse, R58 ;  /* 0x0000003a5f657221 */ /* 0x040fe20000010100 */
[----:B------:R-:W0:Y:S01]  /*11390*/  LDC.64 R72, c[0x0][0x428] ;  /* 0x00010a00ff487b82 */ /* 0x000e220000000a00 */
[C---:B------:R-:W-:Y:S01]  /*113a0*/  FADD.FTZ R99, -R95.reuse, R57 ;  /* 0x000000395f637221 */ /* 0x040fe20000010100 */
[C---:B------:R-:W-:Y:S01]  /*113b0*/  FADD.FTZ R115, -R95.reuse, R68 ;  /* 0x000000445f737221 */ /* 0x040fe20000010100 */
[C---:B------:R-:W-:Y:S01]  /*113c0*/  FADD.FTZ R58, -R95.reuse, R76 ;  /* 0x0000004c5f3a7221 */ /* 0x040fe20000010100 */
[----:B------:R-:W-:Y:S01]  /*113d0*/  USHF.R.S32.HI UR5, URZ, 0x1f, UR4 ;  /* 0x0000001fff057899 */ /* 0x000fe20008011404 */
[C---:B------:R-:W-:Y:S01]  /*113e0*/  FMUL.FTZ R103, R0.reuse, R103 ;  /* 0x0000006700677220 */ /* 0x040fe20000410000 */
[C---:B------:R-:W-:Y:S01]  /*113f0*/  FMUL.FTZ R68, R0.reuse, R105 ;  /* 0x0000006900447220 */ /* 0x040fe20000410000 */
[C---:B------:R-:W-:Y:S01]  /*11400*/  FADD.FTZ R123, -R95.reuse, R74 ;  /* 0x0000004a5f7b7221 */ /* 0x040fe20000010100 */
[C---:B------:R-:W-:Y:S01]  /*11410*/  FADD.FTZ R97, -R95.reuse, R56 ;  /* 0x000000385f617221 */ /* 0x040fe20000010100 */
[C---:B------:R-:W-:Y:S01]  /*11420*/  FADD.FTZ R74, -R95.reuse, R77 ;  /* 0x0000004d5f4a7221 */ /* 0x040fe20000010100 */
[C---:B------:R-:W-:Y:S01]  /*11430*/  FADD.FTZ R59, -R95.reuse, R59 ;  /* 0x0000003b5f3b7221 */ /* 0x040fe20000010100 */
[C---:B------:R-:W-:Y:S01]  /*11440*/  FADD.FTZ R63, -R95.reuse, R63 ;  /* 0x0000003f5f3f7221 */ /* 0x040fe20000010100 */
[C---:B------:R-:W-:Y:S01]  /*11450*/  FMUL.FTZ R56, R0.reuse, R99 ;  /* 0x0000006300387220 */ /* 0x040fe20000410000 */
[----:B------:R-:W-:Y:S01]  /*11460*/  FMUL.FTZ R77, R0, R58 ;  /* 0x0000003a004d7220 */ /* 0x000fe20000410000 */
[C---:B------:R-:W-:Y:S01]  /*11470*/  FADD.FTZ R113, -R95.reuse, R66 ;  /* 0x000000425f717221 */ /* 0x040fe20000010100 */
[C---:B------:R-:W-:Y:S01]  /*11480*/  FADD.FTZ R67, -R95.reuse, R67 ;  /* 0x000000435f437221 */ /* 0x040fe20000010100 */
[----:B------:R-:W-:Y:S01]  /*11490*/  FADD.FTZ R69, -R95, R69 ;  /* 0x000000455f457221 */ /* 0x000fe20000010100 */
[----:B------:R-:W-:Y:S01]  /*114a0*/  ULEA.HI UR5, UR5, UR4, URZ, 0x3 ;  /* 0x0000000405057291 */ /* 0x000fe2000f8f18ff */
[----:B------:R-:W-:Y:S01]  /*114b0*/  FFMA.FTZ R58, R103, R44, R20 ;  /* 0x0000002c673a7223 */ /* 0x000fe20000010014 */
[----:B------:R-:W-:Y:S01]  /*114c0*/  FFMA.FTZ R99, R68, R45, R21 ;  /* 0x0000002d44637223 */ /* 0x000fe20000010015 */
        /* <DEDUP_REMOVED lines=18> */
[----:B------:R-:W-:Y:S01]  /*115f0*/  MOV R69, UR5 ;  /* 0x0000000500457c02 */ /* 0x000fe20008000f00 */
        /* <DEDUP_REMOVED lines=19> */
[----:B------:R-:W-:Y:S01]  /*11730*/  F2FP.BF16.F32.PACK_AB R57, R62, R57 ;  /* 0x000000393e39723e */ /* 0x000fe200000010ff */
        /* <DEDUP_REMOVED lines=31> */
[----:B------:R-:W-:-:S05]  /*11930*/  F2FP.BF16.F32.PACK_AB R64, R75, R76 ;  /* 0x0000004c4b40723e */ /* 0x000fca00000010ff */
[----:B------:R0:W-:Y:S02]  /*11940*/  STG.E.128 desc[UR12][R72.64], R64 ;  /* 0x0000004048007986 */ /* 0x0001e4000c101d0c */
.L_x_9309:
[----:B------:R-:W-:Y:S02]  /*11950*/  UIADD3 UR7, UPT, UPT, UR7, UR20, URZ ;  /* 0x0000001407077290 */ /* 0x000fe4000fffe0ff */
[----:B------:R-:W-:Y:S02]  /*11960*/  UPLOP3.LUT UP1, UPT, UPT, UPT, UP1, 0x40, 0x4 ;  /* 0x000000000004789c */ /* 0x000fe40003f2e810 */
[----:B------:R-:W-:-:S09]  /*11970*/  UISETP.GE.AND UP0, UPT, UR7, UR21, UPT ;  /* 0x000000150700728c */ /* 0x000fd2000bf06270 */
[----:B------:R-:W-:Y:S05]  /*11980*/  BRA.U !UP0, `(.L_x_9310) ;  /* 0xfffffef108107547 */ /* 0x000fea000b83ffff */
[----:B------:R-:W-:Y:S05]  /*11990*/  EXIT ;  /* 0x000000000000794d */ /* 0x000fea0003800000 */
.L_x_9311:
        /* <DEDUP_REMOVED lines=14> */
.L_x_20978:


//--------------------- .text._ZN10layer_norm13ln_fwd_kernelINS_13Kernel_traitsIf13__nv_bfloat16fS2_fjLj6144ELj1ELj1ELj8ELj16ENS_18Kernel_traits_baseILj6144EfS2_fS2_fjLj256EEEEELb1ELb1ELb0ELb0EEEvNS_9FwdParamsE --------------------------
	.section	.text._ZN10layer_norm13ln_fwd_kernelINS_13Kernel_traitsIf13__nv_bfloat16fS2_fjLj6144ELj1ELj1ELj8ELj16ENS_18Kernel_traits_baseILj6144EfS2_fS2_fjLj256EEEEELb1ELb1ELb0ELb0EEEvNS_9FwdParamsE,"ax",@progbits
	.align	128
        .global         _ZN10layer_norm13ln_fwd_kernelINS_13Kernel_traitsIf13__nv_bfloat16fS2_fjLj6144ELj1ELj1ELj8ELj16ENS_18Kernel_traits_baseILj6144EfS2_fS2_fjLj256EEEEELb1ELb1ELb0ELb0EEEvNS_9FwdParamsE
        .type           _ZN10layer_norm13ln_fwd_kernelINS_13Kernel_traitsIf13__nv_bfloat16fS2_fjLj6144ELj1ELj1ELj8ELj16ENS_18Kernel_traits_baseILj6144EfS2_fS2_fjLj256EEEEELb1ELb1ELb0ELb0EEEvNS_9FwdParamsE,@function
        .size           _ZN10layer_norm13ln_fwd_kernelINS_13Kernel_traitsIf13__nv_bfloat16fS2_fjLj6144ELj1ELj1ELj8ELj16ENS_18Kernel_traits_baseILj6144EfS2_fS2_fjLj256EEEEELb1ELb1ELb0ELb0EEEvNS_9FwdParamsE,(.L_x_20979 - _ZN10layer_norm13ln_fwd_kernelINS_13Kernel_traitsIf13__nv_bfloat16fS2_fjLj6144ELj1ELj1ELj8ELj16ENS_18Kernel_traits_baseILj6144EfS2_fS2_fjLj256EEEEELb1ELb1ELb0ELb0EEEvNS_9FwdParamsE)
        .other          _ZN10layer_norm13ln_fwd_kernelINS_13Kernel_traitsIf13__nv_bfloat16fS2_fjLj6144ELj1ELj1ELj8ELj16ENS_18Kernel_traits_baseILj6144EfS2_fS2_fjLj256EEEEELb1ELb1ELb0ELb0EEEvNS_9FwdParamsE,@"STO_CUDA_ENTRY STV_DEFAULT"
_ZN10layer_norm13ln_fwd_kernelINS_13Kernel_traitsIf13__nv_bfloat16fS2_fjLj6144ELj1ELj1ELj8ELj16ENS_18Kernel_traits_baseILj6144EfS2_fS2_fjLj256EEEEELb1ELb1ELb0ELb0EEEvNS_9FwdParamsE:
.text._ZN10layer_norm13ln_fwd_kernelINS_13Kernel_traitsIf13__nv_bfloat16fS2_fjLj6144ELj1ELj1ELj8ELj16ENS_18Kernel_traits_baseILj6144EfS2_fS2_fjLj256EEEEELb1ELb1ELb0ELb0EEEvNS_9FwdParamsE:
        /* <DEDUP_REMOVED lines=37> */
[----:B------:R-:W-:Y:S02]  /*0250*/  UIADD3 UR22, UPT, UPT, UR9, -0x126145ec, URZ ;  /* 0xed9eba1409167890 */ /* 0x000fe4000fffe0ff */
[----:B------:R-:W-:Y:S02]  /*0260*/  UIADD3 UR23, UPT, UPT, UR8, 0x1715609d, URZ ;  /* 0x1715609d08177890 */ /* 0x000fe4000fffe0ff */
        /* <DEDUP_REMOVED lines=47> */
.L_x_9313:
        /* <DEDUP_REMOVED lines=8> */
[----:B------:R-:W5:Y:S02]  /*05e0*/  @P0 LDG.E.128 R80, desc[UR6][R8.64] ;  /* 0x0000000608500981 */ /* 0x000f64000c1e1d00 */
[----:B------:R-:W0:Y:S01]  /*05f0*/  @P2 LDC.64 R50, c[0x0][0x3d0] ;  /* 0x0000f400ff322b82 */ /* 0x000e220000000a00 */
[C---:B-1----:R-:W-:Y:S01]  /*0600*/  @P0 IMAD.WIDE.U32 R10, R85.reuse, 0x20, R6 ;  /* 0x00000020550a0825 */ /* 0x042fe200078e0006 */
[----:B------:R-:W-:Y:S01]  /*0610*/  @P0 LOP3.LUT R85, R85, 0x100, RZ, 0xfc, !PT ;  /* 0x0000010055550812 */ /* 0x000fe200078efcff */
[----:B------:R-:W5:Y:S04]  /*0620*/  @P0 LDG.E.128 R76, desc[UR6][R8.64+0x10] ;  /* 0x00001006084c0981 */ /* 0x000f68000c1e1d00 */
[----:B------:R-:W5:Y:S01]  /*0630*/  @P0 LDG.E.128 R64, desc[UR6][R10.64] ;  /* 0x000000060a400981 */ /* 0x000f62000c1e1d00 */
[----:B------:R-:W1:Y:S01]  /*0640*/  @P2 LDC.64 R70, c[0x0][0x3e8] ;  /* 0x0000fa00ff462b82 */ /* 0x000e620000000a00 */
[----:B--2---:R-:W-:-:S02]  /*0650*/  @P1 IMAD.WIDE.U32 R48, R85, 0x20, R44 ;  /* 0x0000002055301825 */ /* 0x004fc400078e002c */
[----:B------:R-:W5:Y:S02]  /*0660*/  @P0 LDG.E.128 R60, desc[UR6][R10.64+0x10] ;  /* 0x000010060a3c0981 */ /* 0x000f64000c1e1d00 */
[C---:B---3--:R-:W-:Y:S01]  /*0670*/  @P1 IMAD.WIDE.U32 R68, R85.reuse, 0x20, R46 ;  /* 0x0000002055441825 */ /* 0x048fe200078e002e */
[----:B------:R-:W-:Y:S01]  /*0680*/  @P1 IADD3 R85, PT, PT, R85, 0x100, RZ ;  /* 0x0000010055551810 */ /* 0x000fe20007ffe0ff */
[----:B------:R-:W5:Y:S01]  /*0690*/  @P1 LDG.E.128 R56, desc[UR6][R48.64] ;  /* 0x0000000630381981 */ /* 0x000f62000c1e1d00 */
[----:B------:R-:W-:Y:S02]  /*06a0*/  CS2R R46, SRZ ;  /* 0x00000000002e7805 */ /* 0x000fe4000001ff00 */
[----:B------:R-:W-:Y:S02]  /*06b0*/  CS2R R44, SRZ ;  /* 0x00000000002c7805 */ /* 0x000fe4000001ff00 */
[----:B------:R-:W-:Y:S01]  /*06c0*/  CS2R R74, SRZ ;  /* 0x00000000004a7805 */ /* 0x000fe2000001ff00 */
[----:B------:R2:W5:Y:S01]  /*06d0*/  @P1 LDG.E.128 R52, desc[UR6][R48.64+0x10] ;  /* 0x0000100630341981 */ /* 0x000562000c1e1d00 */
[----:B0-----:R-:W-:Y:S01]  /*06e0*/  @P2 IMAD.WIDE.U32 R4, R85, 0x20, R50 ;  /* 0x0000002055042825 */ /* 0x001fe200078e0032 */
[----:B------:R-:W-:-:S02]  /*06f0*/  CS2R R72, SRZ ;  /* 0x0000000000487805 */ /* 0x000fc4000001ff00 */
[----:B------:R-:W5:Y:S04]  /*0700*/  @P1 LDG.E.128 R40, desc[UR6][R68.64] ;  /* 0x0000000644281981 */ /* 0x000f68000c1e1d00 */
[----:B------:R-:W5:Y:S01]  /*0710*/  @P2 LDG.E.128 R32, desc[UR6][R4.64] ;  /* 0x0000000604202981 */ /* 0x000f62000c1e1d00 */
[----:B-1----:R-:W-:-:S03]  /*0720*/  @P2 IMAD.WIDE.U32 R6, R85, 0x20, R70 ;  /* 0x0000002055062825 */ /* 0x002fc600078e0046 */
[----:B------:R-:W5:Y:S04]  /*0730*/  @P2 LDG.E.128 R28, desc[UR6][R4.64+0x10] ;  /* 0x00001006041c2981 */ /* 0x000f68000c1e1d00 */
[----:B------:R-:W5:Y:S04]  /*0740*/  @P2 LDG.E.128 R16, desc[UR6][R6.64] ;  /* 0x0000000606102981 */ /* 0x000f68000c1e1d00 */
[----:B------:R-:W5:Y:S01]  /*0750*/  @P2 LDG.E.128 R12, desc[UR6][R6.64+0x10] ;  /* 0x00001006060c2981 */ /* 0x000f62000c1e1d00 */
[----:B------:R-:W-:Y:S02]  /*0760*/  CS2R R50, SRZ ;  /* 0x0000000000327805 */ /* 0x000fe4000001ff00 */
[----:B--2---:R-:W-:-:S02]  /*0770*/  CS2R R48, SRZ ;  /* 0x0000000000307805 */ /* 0x004fc4000001ff00 */
[----:B------:R-:W-:Y:S01]  /*0780*/  CS2R R70, SRZ ;  /* 0x0000000000467805 */ /* 0x000fe2000001ff00 */
[----:B------:R0:W5:Y:S01]  /*0790*/  @P1 LDG.E.128 R36, desc[UR6][R68.64+0x10] ;  /* 0x0000100644241981 */ /* 0x000162000c1e1d00 */
[----:B------:R-:W-:Y:S02]  /*07a0*/  @P2 CS2R R22, SRZ ;  /* 0x0000000000162805 */ /* 0x000fe4000001ff00 */
[----:B------:R-:W-:Y:S02]  /*07b0*/  @P2 CS2R R20, SRZ ;  /* 0x0000000000142805 */ /* 0x000fe4000001ff00 */
[----:B------:R-:W-:Y:S02]  /*07c0*/  @P2 CS2R R26, SRZ ;  /* 0x00000000001a2805 */ /* 0x000fe4000001ff00 */
[----:B------:R-:W-:Y:S02]  /*07d0*/  @P2 CS2R R24, SRZ ;  /* 0x0000000000182805 */ /* 0x000fe4000001ff00 */
[----:B0-----:R-:W-:-:S07]  /*07e0*/  CS2R R68, SRZ ;  /* 0x0000000000447805 */ /* 0x001fce000001ff00 */
.L_x_9314:
[----:B------:R-:W-:Y:S05]  /*07f0*/  BSYNC.RECONVERGENT B0 ;  /* 0x0000000000007941 */ /* 0x000fea0003800200 */
.L_x_9312:
[----:B------:R-:W1:Y:S02]  /*0800*/  LDCU UR5, c[0x0][0x384] ;  /* 0x00007080ff0577ac */ /* 0x000e640008000800 */
[----:B-1----:R-:W-:-:S06]  /*0810*/  UISETP.GE.AND UP0, UPT, UR14, UR5, UPT ;  /* 0x000000050e00728c */ /* 0x002fcc000bf06270 */
[----:B------:R-:W-:-:S13]  /*0820*/  PLOP3.LUT P0, PT, PT, PT, UP0, 0x80, 0x8 ;  /* 0x000000000008781c */ /* 0x000fda0003f0f008 */
[----:B------:R-:W-:Y:S05]  /*0830*/  @P0 EXIT ;  /* 0x000000000000094d */ /* 0x000fea0003800000 */
[----:B0-----:R-:W0:Y:S01]  /*0840*/  LDC R5, c[0x0][0x360] ;  /* 0x0000d800ff057b82 */ /* 0x001e220000000800 */
[----:B------:R-:W-:Y:S01]  /*0850*/  UIADD3 UR5, UPT, UPT, UR9, -0x4498517b, URZ ;  /* 0xbb67ae8509057890 */ /* 0x000fe2000fffe0ff */
[C---:B------:R-:W-:Y:S01]  /*0860*/  IMAD R9, R126.reuse, -0x2daee0ad, RZ ;  /* 0xd2511f537e097824 */ /* 0x040fe200078e02ff */
[----:B------:R-:W-:Y:S01]  /*0870*/  UIADD3 UR10, UPT, UPT, UR8, 0x3c6ef372, URZ ;  /* 0x3c6ef372080a7890 */ /* 0x000fe2000fffe0ff */
[----:B------:R-:W-:Y:S01]  /*0880*/  LOP3.LUT R121, R121, 0x3, RZ, 0xc0, !PT ;  /* 0x0000000379797812 */ /* 0x000fe200078ec0ff */
[----:B------:R-:W-:Y:S01]  /*0890*/  ULOP3.LUT UR18, UR4, 0xff, URZ, 0xc0, !UPT ;  /* 0x000000ff04127892 */ /* 0x000fe2000f8ec0ff */
[----:B------:R-:W-:Y:S01]  /*08a0*/  IMAD.MOV.U32 R110, RZ, RZ, RZ ;  /* 0x000000ffff6e7224 */ /* 0x000fe200078e00ff */
[----:B------:R-:W1:Y:S01]  /*08b0*/  LDCU.64 UR12, c[0x0][0x3e0] ;  /* 0x00007c00ff0c77ac */ /* 0x000e620008000a00 */
[----:B------:R-:W-:Y:S01]  /*08c0*/  UIADD3 UR11, UPT, UPT, UR9, -0x695add53, URZ ;  /* 0x96a522ad090b7890 */ /* 0x000fe2000fffe0ff */
[----:B------:R-:W2:Y:S01]  /*08d0*/  LDCU UR15, c[0x0][0x388] ;  /* 0x00007100ff0f77ac */ /* 0x000ea20008000800 */
[----:B------:R-:W3:Y:S01]  /*08e0*/  LDCU.U8 UR16, c[0x0][0x410] ;  /* 0x00008200ff1077ac */ /* 0x000ee20008000000 */
[----:B------:R-:W4:Y:S01]  /*08f0*/  LDCU UR17, c[0x0][0x400] ;  /* 0x00008000ff1177ac */ /* 0x000f220008000800 */
[----:B0-----:R-:W-:Y:S01]  /*0900*/  IMAD R108, R5, UR14, R84 ;  /* 0x0000000e056c7c24 */ /* 0x001fe2000f8e0254 */
[----:B-1----:R-:W-:Y:S01]  /*0910*/  UISETP.NE.U32.AND UP0, UPT, UR12, URZ, UPT ;  /* 0x000000ff0c00728c */ /* 0x002fe2000bf05070 */
[----:B------:R-:W-:Y:S01]  /*0920*/  IMAD.HI.U32 R5, R126, -0x2daee0ad, RZ ;  /* 0xd2511f537e057827 */ /* 0x000fe200078e00ff */
[----:B------:R-:W-:-:S02]  /*0930*/  UIADD3 UR12, UPT, UPT, UR8, -0x700cb87f, URZ ;  /* 0x8ff34781080c7890 */ /* 0x000fc4000fffe0ff */
[----:B------:R-:W-:Y:S01]  /*0940*/  UISETP.NE.AND.EX UP0, UPT, UR13, URZ, UPT, UP0 ;  /* 0x000000ff0d00728c */ /* 0x000fe2000bf05300 */
[C---:B------:R-:W-:Y:S01]  /*0950*/  IMAD.HI.U32 R4, R108.reuse, -0x326172a9, RZ ;  /* 0xcd9e8d576c047827 */ /* 0x040fe200078e00ff */
[----:B------:R-:W-:Y:S01]  /*0960*/  LOP3.LUT R5, R5, UR9, RZ, 0x3c, !PT ;  /* 0x0000000905057c12 */ /* 0x000fe2000f8e3cff */
[----:B------:R-:W-:Y:S02]  /*0970*/  UPLOP3.LUT UP2, UPT, UPT, UPT, UPT, 0x40, 0x4 ;  /* 0x000000000004789c */ /* 0x000fe40003f4e870 */
[----:B------:R-:W-:Y:S01]  /*0980*/  IMAD R7, R108, -0x326172a9, RZ ;  /* 0xcd9e8d576c077824 */ /* 0x000fe200078e02ff */
[----:B------:R-:W-:Y:S01]  /*0990*/  LOP3.LUT R4, R3, UR8, R4, 0x96, !PT ;  /* 0x0000000803047c12 */ /* 0x000fe2000f8e9604 */
[----:B------:R-:W-:-:S04]  /*09a0*/  IMAD.HI.U32 R6, R5, -0x326172a9, RZ ;  /* 0xcd9e8d5705067827 */ /* 0x000fc800078e00ff */
[----:B------:R-:W-:Y:S01]  /*09b0*/  IMAD.HI.U32 R8, R4, -0x2daee0ad, RZ ;  /* 0xd2511f5304087827 */ /* 0x000fe200078e00ff */
[----:B------:R-:W-:-:S03]  /*09c0*/  LOP3.LUT R6, R7, UR19, R6, 0x96, !PT ;  /* 0x0000001307067c12 */ /* 0x000fc6000f8e9606 */
[----:B------:R-:W-:Y:S01]  /*09d0*/  IMAD R10, R4, -0x2daee0ad, RZ ;  /* 0xd2511f53040a7824 */ /* 0x000fe200078e02ff */
[----:B------:R-:W-:Y:S01]  /*09e0*/  LOP3.LUT R8, R9, UR5, R8, 0x96, !PT ;  /* 0x0000000509087c12 */ /* 0x000fe2000f8e9608 */
[----:B------:R-:W-:Y:S01]  /*09f0*/  UIADD3 UR5, UPT, UPT, UR9, 0x76cf5d0a, URZ ;  /* 0x76cf5d0a09057890 */ /* 0x000fe2000fffe0ff */
[----:B------:R-:W-:-:S04]  /*0a00*/  IMAD.HI.U32 R7, R6, -0x2daee0ad, RZ ;  /* 0xd2511f5306077827 */ /* 0x000fc800078e00ff */
[----:B------:R-:W-:Y:S01]  /*0a10*/  IMAD R5, R5, -0x326172a9, RZ ;  /* 0xcd9e8d5705057824 */ /* 0x000fe200078e02ff */
[----:B------:R-:W-:Y:S01]  /*0a20*/  LOP3.LUT R7, R10, UR5, R7, 0x96, !PT ;  /* 0x000000050a077c12 */ /* 0x000fe2000f8e9607 */
[----:B------:R-:W-:Y:S01]  /*0a30*/  IMAD.HI.U32 R4, R8, -0x326172a9, RZ ;  /* 0xcd9e8d5708047827 */ /* 0x000fe200078e00ff */
[----:B------:R-:W-:-:S03]  /*0a40*/  UIADD3 UR5, UPT, UPT, UR8, 0x78dde6e4, URZ ;  /* 0x78dde6e408057890 */ /* 0x000fc6000fffe0ff */
[----:B------:R-:W-:Y:S01]  /*0a50*/  IMAD R9, R6, -0x2daee0ad, RZ ;  /* 0xd2511f5306097824 */ /* 0x000fe200078e02ff */
[----:B------:R-:W-:Y:S01]  /*0a60*/  LOP3.LUT R4, R5, UR10, R4, 0x96, !PT ;  /* 0x0000000a05047c12 */ /* 0x000fe2000f8e9604 */
[----:B------:R-:W-:Y:S01]  /*0a70*/  IMAD R8, R8, -0x326172a9, RZ ;  /* 0xcd9e8d5708087824 */ /* 0x000fe200078e02ff */
[----:B------:R-:W-:Y:S01]  /*0a80*/  UIADD3 UR10, UPT, UPT, UR9, 0x646e171e, URZ ;  /* 0x646e171e090a7890 */ /* 0x000fe2000fffe0ff */
        /* <DEDUP_REMOVED lines=11> */
[----:B------:R-:W-:Y:S01]  /*0b40*/  UIADD3 UR5, UPT, UPT, UR9, -0x56f99767, URZ ;  /* 0xa906689909057890 */ /* 0x000fe2000fffe0ff */
[----:B------:R-:W-:Y:S02]  /*0b50*/  IMAD R7, R6, -0x326172a9, RZ ;  /* 0xcd9e8d5706077824 */ /* 0x000fe400078e02ff */
[----:B------:R-:W-:-:S04]  /*0b60*/  IMAD.HI.U32 R6, R8, -0x326172a9, RZ ;  /* 0xcd9e8d5708067827 */ /* 0x000fc800078e00ff */
[----:B------:R-:W-:Y:S01]  /*0b70*/  IMAD.HI.U32 R5, R4, -0x2daee0ad, RZ ;  /* 0xd2511f5304057827 */ /* 0x000fe200078e00ff */
[----:B------:R-:W-:-:S03]  /*0b80*/  LOP3.LUT R6, R7, UR23, R6, 0x96, !PT ;  /* 0x0000001707067c12 */ /* 0x000fc6000f8e9606 */
[----:B------:R-:W-:Y:S01]  /*0b90*/  IMAD R7, R8, -0x326172a9, RZ ;  /* 0xcd9e8d5708077824 */ /* 0x000fe200078e02ff */
[----:B------:R-:W-:Y:S01]  /*0ba0*/  LOP3.LUT R5, R10, UR5, R5, 0x96, !PT ;  /* 0x000000050a057c12 */ /* 0x000fe2000f8e9605 */
[----:B------:R-:W-:Y:S01]  /*0bb0*/  IMAD R10, R4, -0x2daee0ad, RZ ;  /* 0xd2511f53040a7824 */ /* 0x000fe200078e02ff */
[----:B------:R-:W-:Y:S01]  /*0bc0*/  UIADD3 UR5, UPT, UPT, UR8, 0x5384540f, URZ ;  /* 0x5384540f08057890 */ /* 0x000fe2000fffe0ff */
[----:B------:R-:W-:-:S04]  /*0bd0*/  IMAD.HI.U32 R9, R6, -0x2daee0ad, RZ ;  /* 0xd2511f5306097827 */ /* 0x000fc800078e00ff */
[C---:B------:R-:W-:Y:S01]  /*0be0*/  IMAD.HI.U32 R4, R5.reuse, -0x326172a9, RZ ;  /* 0xcd9e8d5705047827 */ /* 0x040fe200078e00ff */
[----:B------:R-:W-:Y:S01]  /*0bf0*/  LOP3.LUT R9, R10, UR10, R9, 0x96, !PT ;  /* 0x0000000a0a097c12 */ /* 0x000fe2000f8e9609 */
[----:B------:R-:W-:Y:S02]  /*0c00*/  UIADD3 UR10, UPT, UPT, UR9, -0x24c28bd8, URZ ;  /* 0xdb3d7428090a7890 */ /* 0x000fe4000fffe0ff */
[----:B------:R-:W-:Y:S01]  /*0c10*/  IMAD R8, R5, -0x326172a9, RZ ;  /* 0xcd9e8d5705087824 */ /* 0x000fe200078e02ff */
[----:B------:R-:W-:Y:S01]  /*0c20*/  LOP3.LUT R4, R7, UR24, R4, 0x96, !PT ;  /* 0x0000001807047c12 */ /* 0x000fe2000f8e9604 */
[----:B------:R-:W-:Y:S02]  /*0c30*/  IMAD R7, R6, -0x2daee0ad, RZ ;  /* 0xd2511f5306077824 */ /* 0x000fe400078e02ff */
[----:B------:R-:W-:-:S04]  /*0c40*/  IMAD.HI.U32 R5, R9, -0x326172a9, RZ ;  /* 0xcd9e8d5709057827 */ /* 0x000fc800078e00ff */
[----:B------:R-:W-:Y:S01]  /*0c50*/  IMAD.HI.U32 R6, R4, -0x2daee0ad, RZ ;  /* 0xd2511f5304067827 */ /* 0x000fe200078e00ff */
[----:B------:R-:W-:Y:S01]  /*0c60*/  LOP3.LUT R5, R8, UR5, R5, 0x96, !PT ;  /* 0x0000000508057c12 */ /* 0x000fe2000f8e9605 */
[----:B------:R-:W-:Y:S02]  /*0c70*/  ULOP3.LUT UR5, UR4, 0xffffff00, URZ, 0xc0, !UPT ;  /* 0xffffff0004057892 */ /* 0x000fe4000f8ec0ff */
[----:B------:R-:W-:Y:S01]  /*0c80*/  IMAD.MOV R8, RZ, RZ, -R0 ;  /* 0x000000ffff087224 */ /* 0x000fe200078e0a00 */
[----:B------:R-:W-:Y:S01]  /*0c90*/  LOP3.LUT R6, R7, UR25, R6, 0x96, !PT ;  /* 0x0000001907067c12 */ /* 0x000fe2000f8e9606 */
[----:B------:R-:W-:Y:S02]  /*0ca0*/  IMAD R7, R4, -0x2daee0ad, RZ ;  /* 0xd2511f5304077824 */ /* 0x000fe400078e02ff */
[----:B------:R-:W-:-:S04]  /*0cb0*/  IMAD.HI.U32 R4, R5, -0x2daee0ad, RZ ;  /* 0xd2511f5305047827 */ /* 0x000fc800078e00ff */
[----:B------:R-:W-:Y:S01]  /*0cc0*/  IMAD.HI.U32 R0, R6, -0x326172a9, RZ ;  /* 0xcd9e8d5706007827 */ /* 0x000fe200078e00ff */
[----:B------:R-:W-:-:S03]  /*0cd0*/  LOP3.LUT R4, R7, UR10, R4, 0x96, !PT ;  /* 0x0000000a07047c12 */ /* 0x000fc6000f8e9604 */
[----:B------:R-:W-:Y:S01]  /*0ce0*/  IMAD R10, R6, -0x326172a9, RZ ;  /* 0xcd9e8d57060a7824 */ /* 0x000fe200078e02ff */
[----:B------:R-:W-:Y:S01]  /*0cf0*/  VIADDMNMX R6, R8, UR18, RZ, !PT ;  /* 0x0000001208067c46 */ /* 0x000fe2000f8001ff */
[----:B------:R-:W-:Y:S02]  /*0d00*/  IMAD.SHL.U32 R7, R84, 0x20, RZ ;  /* 0x0000002054077824 */ /* 0x000fe400078e00ff */
[----:B------:R-:W-:Y:S01]  /*0d10*/  IMAD R9, R9, -0x326172a9, RZ ;  /* 0xcd9e8d5709097824 */ /* 0x000fe200078e02ff */
[----:B------:R-:W-:Y:S01]  /*0d20*/  VIMNMX R6, PT, PT, R6, 0x20, PT ;  /* 0x0000002006067848 */ /* 0x000fe20003fe0100 */
[----:B------:R-:W-:Y:S01]  /*0d30*/  IMAD R8, R5, -0x2daee0ad, RZ ;  /* 0xd2511f5305087824 */ /* 0x000fe200078e02ff */
[----:B------:R-:W-:Y:S01]  /*0d40*/  LOP3.LUT R7, R7, 0x3e0, RZ, 0xc0, !PT ;  /* 0x000003e007077812 */ /* 0x000fe200078ec0ff */
[----:B------:R-:W-:Y:S01]  /*0d50*/  IMAD.HI.U32 R117, R4, -0x326172a9, RZ ;  /* 0xcd9e8d5704757827 */ /* 0x000fe200078e00ff */
[----:B------:R-:W-:Y:S02]  /*0d60*/  LEA R6, R6, UR5, 0x3 ;  /* 0x0000000506067c11 */ /* 0x000fe4000f8e18ff */
[----:B------:R-:W-:Y:S01]  /*0d70*/  IADD3 R5, PT, PT, RZ, -R7, RZ ;  /* 0x80000007ff057210 */ /* 0x000fe20007ffe0ff */
[----:B------:R-:W-:Y:S01]  /*0d80*/  IMAD R118, R4, -0x326172a9, RZ ;  /* 0xcd9e8d5704767824 */ /* 0x000fe200078e02ff */
[----:B------:R-:W-:-:S02]  /*0d90*/  I2FP.F32.U32 R6, R6 ;  /* 0x0000000600067245 */ /* 0x000fc40000201000 */
[----:B------:R-:W-:Y:S02]  /*0da0*/  LOP3.LUT R0, R9, UR26, R0, 0x96, !PT ;  /* 0x0000001a09007c12 */ /* 0x000fe4000f8e9600 */
[----:B------:R0:W1:Y:S01]  /*0db0*/  MUFU.RCP R109, R6 ;  /* 0x00000006006d7308 */ /* 0x0000620000001000 */
[----:B------:R-:W-:Y:S02]  /*0dc0*/  VIADDMNMX R5, R5, UR18, RZ, !PT ;  /* 0x0000001205057c46 */ /* 0x000fe4000f8001ff */
[----:B------:R-:W-:Y:S01]  /*0dd0*/  IMAD.HI.U32 R119, R0, -0x2daee0ad, RZ ;  /* 0xd2511f5300777827 */ /* 0x000fe200078e00ff */
[----:B------:R-:W-:Y:S01]  /*0de0*/  LOP3.LUT R117, R10, UR12, R117, 0x96, !PT ;  /* 0x0000000c0a757c12 */ /* 0x000fe2000f8e9675 */
[----:B------:R-:W0:Y:S01]  /*0df0*/  LDCU.64 UR12, c[0x0][0x380] ;  /* 0x00007000ff0c77ac */ /* 0x000e220008000a00 */
[----:B------:R-:W-:Y:S01]  /*0e00*/  VIMNMX R5, PT, PT, R5, 0x20, PT ;  /* 0x0000002005057848 */ /* 0x000fe20003fe0100 */
[----:B------:R-:W-:Y:S01]  /*0e10*/  IMAD R114, R0, -0x2daee0ad, RZ ;  /* 0xd2511f5300727824 */ /* 0x000fe200078e02ff */
[----:B------:R-:W-:Y:S01]  /*0e20*/  LOP3.LUT R119, R8, UR11, R119, 0x96, !PT ;  /* 0x0000000b08777c12 */ /* 0x000fe2000f8e9677 */
[----:B------:R-:W0:Y:S01]  /*0e30*/  LDCU.64 UR10, c[0x0][0x3a0] ;  /* 0x00007400ff0a77ac */ /* 0x000e220008000a00 */
[----:B--234-:R-:W-:-:S07]  /*0e40*/  LEA R111, R5, UR5, 0x3 ;  /* 0x00000005056f7c11 */ /* 0x01cfce000f8e18ff */
.L_x_9576:
[----:B--2---:R-:W2:Y:S01]  /*0e50*/  @UP0 LDCU.64 UR4, c[0x0][0x3e0] ;  /* 0x00007c00ff0407ac */ /* 0x004ea20008000a00 */
[----:B------:R-:W-:Y:S01]  /*0e60*/  PLOP3.LUT P0, PT, PT, PT, UP0, 0x80, 0x8 ;  /* 0x000000000008781c */ /* 0x000fe20003f0f008 */
[----:B--2---:R-:W-:-:S06]  /*0e70*/  @UP0 UIMAD.WIDE UR4, UR14, 0x2, UR4 ;  /* 0x000000020e0408a5 */ /* 0x004fcc000f8e0204 */
[----:B01----:R-:W-:Y:S01]  /*0e80*/  IMAD.U32 R122, RZ, RZ, UR4 ;  /* 0x00000004ff7a7e24 */ /* 0x003fe2000f8e00ff */
[----:B------:R-:W-:-:S05]  /*0e90*/  MOV R123, UR5 ;  /* 0x00000005007b7c02 */ /* 0x000fca0008000f00 */
[----:B------:R-:W2:Y:S01]  /*0ea0*/  @P0 LDG.E.U16 R122, desc[UR6][R122.64] ;  /* 0x000000067a7a0981 */ /* 0x000ea2000c1e1500 */
[----:B------:R-:W-:Y:S01]  /*0eb0*/  PLOP3.LUT P0, PT, PT, PT, UP0, 0x80, 0x8 ;  /* 0x000000000008781c */ /* 0x000fe20003f0f008 */
[----:B------:R-:W-:Y:S01]  /*0ec0*/  UIMAD UR4, UR14, UR15, URZ ;  /* 0x0000000f0e0472a4 */ /* 0x000fe2000f8e02ff */
[----:B------:R-:W-:Y:S01]  /*0ed0*/  ISETP.GE.U32.AND P1, PT, R2, 0x100, PT ;  /* 0x000001000200780c */ /* 0x000fe20003f26070 */
[----:B---3--:R-:W3:Y:S01]  /*0ee0*/  S2R R113, SR_TID.X ;  /* 0x0000000000717919 */ /* 0x008ee20000002100 */
[----:B------:R-:W-:Y:S01]  /*0ef0*/  BSSY.RECONVERGENT B0, `(.L_x_9315) ;  /* 0x0000665000007945 */ /* 0x000fe20003800200 */
[----:B------:R-:W-:Y:S01]  /*0f00*/  USHF.R.S32.HI UR5, URZ, 0x1f, UR4 ;  /* 0x0000001fff057899 */ /* 0x000fe20008011404 */
[----:B------:R-:W-:-:S03]  /*0f10*/  P2R R127, PR, RZ, 0x2 ;  /* 0x00000002ff7f7803 */ /* 0x000fc60000000000 */
[----:B------:R-:W-:-:S03]  /*0f20*/  ULEA.HI UR5, UR5, UR4, URZ, 0x3 ;  /* 0x0000000405057291 */ /* 0x000fc6000f8f18ff */
[----:B------:R-:W-:-:S03]  /*0f30*/  UMOV UR4, 0x3f800000 ;  /* 0x3f80000000047882 */ /* 0x000fc60000000000 */
[----:B------:R-:W-:-:S05]  /*0f40*/  IMAD.U32 R112, RZ, RZ, UR5 ;  /* 0x00000005ff707e24 */ /* 0x000fca000f8e00ff */
[----:B---3--:R-:W-:-:S05]  /*0f50*/  LEA.HI.SX32 R112, R112, R113, 0x1d ;  /* 0x0000007170707211 */ /* 0x008fca00078feaff */
[----:B------:R-:W-:Y:S01]  /*0f60*/  IMAD.MOV.U32 R0, RZ, RZ, R112 ;  /* 0x000000ffff007224 */ /* 0x000fe200078e0070 */
[----:B--2---:R-:W-:-:S13]  /*0f70*/  @P0 R2UR UR18, R122 ;  /* 0x000000007a1202ca */ /* 0x004fda00000e0000 */
[----:B------:R-:W-:Y:S01]  /*0f80*/  @UP0 USHF.L.U32 UR4, UR18, 0x10, URZ ;  /* 0x0000001012040899 */ /* 0x000fe200080006ff */
[----:B------:R-:W-:Y:S11]  /*0f90*/  @!P1 BRA `(.L_x_9316) ;  /* 0x0000006400689947 */ /* 0x000ff60003800000 */
[----:B------:R-:W2:Y:S02]  /*0fa0*/  LDC.64 R104, c[0x0][0x390] ;  /* 0x0000e400ff687b82 */ /* 0x000ea40000000a00 */
[----:B--2---:R-:W-:-:S06]  /*0fb0*/  IMAD.WIDE.U32 R104, R112, 0x10, R104 ;  /* 0x0000001070687825 */ /* 0x004fcc00078e0068 */
        /* <DEDUP_REMOVED lines=19> */
.L_x_20815:
[----:B------:R-:W-:Y:S05]  /*10f0*/  BRX R96 -0x1100                                        (*"BRANCH_TARGETS .L_x_20816,.L_x_20817,.L_x_20818"*) ;  /* 0xffffffec60c07949 */ /* 0x000fea000383ffff */
.L_x_20818:
[----:B------:R-:W-:Y:S01]  /*1100*/  VIADD R98, R121, 0x1 ;  /* 0x0000000179627836 */ /* 0x000fe20000000000 */
[----:B------:R-:W-:Y:S01]  /*1110*/  MOV R0, R114 ;  /* 0x0000007200007202 */ /* 0x000fe20000000f00 */
[----:B------:R-:W-:Y:S01]  /*1120*/  IMAD.MOV.U32 R99, RZ, RZ, R117 ;  /* 0x000000ffff637224 */ /* 0x000fe200078e0075 */
[----:B------:R-:W-:Y:S06]  /*1130*/  BRA `(.L_x_9319) ;  /* 0x0000000400387947 */ /* 0x000fec0003800000 */
.L_x_20816:
[----:B------:R-:W-:Y:S02]  /*1140*/  HFMA2 R98, -RZ, RZ, 0, 1.78813934326171875e-07 ;  /* 0x00000003ff627431 */ /* 0x000fe400000001ff */
[----:B------:R-:W-:Y:S02]  /*1150*/  IMAD.MOV.U32 R0, RZ, RZ, R114 ;  /* 0x000000ffff007224 */ /* 0x000fe400078e0072 */
[----:B------:R-:W-:Y:S01]  /*1160*/  IMAD.MOV.U32 R99, RZ, RZ, R119 ;  /* 0x000000ffff637224 */ /* 0x000fe200078e0077 */
[----:B------:R-:W-:Y:S06]  /*1170*/  BRA `(.L_x_9319) ;  /* 0x0000000400287947 */ /* 0x000fec0003800000 */
.L_x_20817:
        /* <DEDUP_REMOVED lines=13> */
.L_x_9321:
[----:B------:R-:W-:Y:S05]  /*1250*/  BSYNC.RECONVERGENT B2 ;  /* 0x0000000000027941 */ /* 0x000fea0003800200 */
.L_x_9320:
        /* <DEDUP_REMOVED lines=60> */
.L_x_9319:
[----:B------:R-:W-:Y:S05]  /*1620*/  BSYNC.RECONVERGENT B1 ;  /* 0x0000000000017941 */ /* 0x000fea0003800200 */
.L_x_9318:
        /* <DEDUP_REMOVED lines=8> */
[----:B------:R-:W2:Y:S01]  /*16b0*/  LDC R114, c[0x0][0x404] ;  /* 0x00010100ff727b82 */ /* 0x000ea20000000800 */
[----:B------:R-:W-:Y:S01]  /*16c0*/  IMAD.MOV.U32 R120, RZ, RZ, 0x2 ;  /* 0x00000002ff787424 */ /* 0x000fe200078e00ff */
[----:B------:R-:W-:Y:S01]  /*16d0*/  MOV R99, R118 ;  /* 0x0000007600637202 */ /* 0x000fe20000000f00 */
[----:B------:R-:W-:Y:S01]  /*16e0*/  FFMA.FTZ R97, R97, R116, 1.1641532182693481445e-10 ;  /* 0x2f00000061617423 */ /* 0x000fe20000010074 */
[----:B0-----:R-:W-:-:S04]  /*16f0*/  FMUL.FTZ R96, R96, R115 ;  /* 0x0000007360607220 */ /* 0x001fc80000410000 */
[----:B--2---:R-:W-:-:S04]  /*1700*/  FSETP.GTU.FTZ.AND P0, PT, R97, R114, PT ;  /* 0x000000726100720b */ /* 0x004fc80003f1c000 */
        /* <DEDUP_REMOVED lines=13> */
.L_x_9324:
        /* <DEDUP_REMOVED lines=13> */
.L_x_9326:
[----:B------:R-:W-:Y:S05]  /*18b0*/  BSYNC.RECONVERGENT B2 ;  /* 0x0000000000027941 */ /* 0x000fea0003800200 */
.L_x_9325:
        /* <DEDUP_REMOVED lines=51> */
[----:B------:R-:W-:Y:S01]  /*1bf0*/  IMAD.MOV.U32 R99, RZ, RZ, R0 ;  /* 0x000000ffff637224 */ /* 0x000fe200078e0000 */
        /* <DEDUP_REMOVED lines=9> */
.L_x_9323:
[----:B------:R-:W-:Y:S05]  /*1c90*/  BSYNC.RECONVERGENT B1 ;  /* 0x0000000000017941 */ /* 0x000fea0003800200 */
.L_x_9322:
        /* <DEDUP_REMOVED lines=22> */
.L_x_9329:
        /* <DEDUP_REMOVED lines=13> */
.L_x_9331:
[----:B------:R-:W-:Y:S05]  /*1ed0*/  BSYNC.RECONVERGENT B2 ;  /* 0x0000000000027941 */ /* 0x000fea0003800200 */
.L_x_9330:
        /* <DEDUP_REMOVED lines=61> */
.L_x_9328:
[----:B------:R-:W-:Y:S05]  /*22b0*/  BSYNC.RECONVERGENT B1 ;  /* 0x0000000000017941 */ /* 0x000fea0003800200 */
.L_x_9327:
        /* <DEDUP_REMOVED lines=23> */
.L_x_9334:
        /* <DEDUP_REMOVED lines=13> */
.L_x_9336:
[----:B------:R-:W-:Y:S05]  /*2500*/  BSYNC.RECONVERGENT B2 ;  /* 0x0000000000027941 */ /* 0x000fea0003800200 */
.L_x_9335:
        /* <DEDUP_REMOVED lines=61> */
.L_x_9333:
[----:B------:R-:W-:Y:S05]  /*28e0*/  BSYNC.RECONVERGENT B1 ;  /* 0x0000000000017941 */ /* 0x000fea0003800200 */
.L_x_9332:
        /* <DEDUP_REMOVED lines=22> */
.L_x_9339:
        /* <DEDUP_REMOVED lines=13> */
.L_x_9341:
[----:B------:R-:W-:Y:S05]  /*2b20*/  BSYNC.RECONVERGENT B2 ;  /* 0x0000000000027941 */ /* 0x000fea0003800200 */
.L_x_9340:
        /* <DEDUP_REMOVED lines=60> */
[----:B------:R-:W-:-:S07]  /*2ef0*/  HFMA2 R121, -RZ, RZ, 0, 0 ;  /* 0x00000000ff797431 */ /* 0x000fce00000001ff */
.L_x_9338:
[----:B------:R-:W-:Y:S05]  /*2f00*/  BSYNC.RECONVERGENT B1 ;  /* 0x0000000000017941 */ /* 0x000fea0003800200 */
.L_x_9337:
[----:B------:R-:W-:Y:S01]  /*2f10*/  I2FP.F32.U32 R105, R105 ;  /* 0x0000006900697245 */ /* 0x000fe20000201000 */
[C---:B------:R-:W-:Y:S01]  /*2f20*/  IMAD.U32 R104, R106.reuse, 0x10000, RZ ;  /* 0x000100006a687824 */ /* 0x040fe200078e00ff */
        /* <DEDUP_REMOVED lines=21> */
.L_x_9344:
        /* <DEDUP_REMOVED lines=13> */
.L_x_9346:
[----:B------:R-:W-:Y:S05]  /*3150*/  BSYNC.RECONVERGENT B2 ;  /* 0x0000000000027941 */ /* 0x000fea0003800200 */
.L_x_9345:
        /* <DEDUP_REMOVED lines=61> */
.L_x_9343:
[----:B------:R-:W-:Y:S05]  /*3530*/  BSYNC.RECONVERGENT B1 ;  /* 0x0000000000017941 */ /* 0x000fea0003800200 */
.L_x_9342:
        /* <DEDUP_REMOVED lines=22> */
.L_x_9349:
        /* <DEDUP_REMOVED lines=13> */
.L_x_9351:
[----:B------:R-:W-:Y:S05]  /*3770*/  BSYNC.RECONVERGENT B2 ;  /* 0x0000000000027941 */ /* 0x000fea0003800200 */
.L_x_9350:
        /* <DEDUP_REMOVED lines=61> */
.L_x_9348:
[----:B------:R-:W-:Y:S05]  /*3b50*/  BSYNC.RECONVERGENT B1 ;  /* 0x0000000000017941 */ /* 0x000fea0003800200 */
.L_x_9347:
        /* <DEDUP_REMOVED lines=23> */
.L_x_9354:
        /* <DEDUP_REMOVED lines=15> */
.L_x_9356:
[----:B------:R-:W-:Y:S05]  /*3dc0*/  BSYNC.RECONVERGENT B2 ;  /* 0x0000000000027941 */ /* 0x000fea0003800200 */
.L_x_9355:
        /* <DEDUP_REMOVED lines=61> */
.L_x_9353:
[----:B------:R-:W-:Y:S05]  /*41a0*/  BSYNC.RECONVERGENT B1 ;  /* 0x0000000000017941 */ /* 0x000fea0003800200 */
.L_x_9352:
        /* <DEDUP_REMOVED lines=8> */
[----:B------:R-:W-:Y:S01]  /*4230*/  FFMA.FTZ R107, R116, R63, R7 ;  /* 0x0000003f746b7223 */ /* 0x000fe20000010007 */
[----:B------:R-:W-:Y:S09]  /*4240*/  BRA `(.L_x_9357) ;  /* 0x0000003000647947 */ /* 0x000ff20003800000 */
.L_x_9317:
        /* <DEDUP_REMOVED lines=16> */
.L_x_9360:
        /* <DEDUP_REMOVED lines=13> */
.L_x_9362:
[----:B------:R-:W-:Y:S05]  /*4420*/  BSYNC.RECONVERGENT B2 ;  /* 0x0000000000027941 */ /* 0x000fea0003800200 */
.L_x_9361:
        /* <DEDUP_REMOVED lines=60> */
.L_x_9359:
[----:B------:R-:W-:Y:S05]  /*47f0*/  BSYNC.RECONVERGENT B1 ;  /* 0x0000000000017941 */ /* 0x000fea0003800200 */
.L_x_9358:
        /* <DEDUP_REMOVED lines=8> */
[----:B------:R-:W2:Y:S01]  /*4880*/  LDC R97, c[0x0][0x408] ;  /* 0x00010200ff617b82 */ /* 0x000ea20000000800 */
[----:B------:R-:W-:Y:S01]  /*4890*/  FMUL.FTZ R114, R114, UR4 ;  /* 0x0000000472727c20 */ /* 0x000fe20008410000 */
[----:B------:R-:W-:-:S05]  /*48a0*/  FFMA.FTZ R99, R99, R96, 1.1641532182693481445e-10 ;  /* 0x2f00000063637423 */ /* 0x000fca0000010060 */
[----:B0-----:R-:W-:-:S04]  /*48b0*/  FSETP.GTU.FTZ.AND P0, PT, R99, R98, PT ;  /* 0x000000626300720b */ /* 0x001fc80003f1c000 */
[----:B------:R-:W-:Y:S01]  /*48c0*/  PLOP3.LUT P2, PT, P0, PT, PT, 0x8, 0x80 ;  /* 0x000000000080781c */ /* 0x000fe2000074e170 */
[----:B--2---:R-:W-:-:S03]  /*48d0*/  FMUL.FTZ R99, R114, R97 ;  /* 0x0000006172637220 */ /* 0x004fc60000410000 */
        /* <DEDUP_REMOVED lines=12> */
.L_x_9365:
        /* <DEDUP_REMOVED lines=13> */
.L_x_9367:
[----:B------:R-:W-:Y:S05]  /*4a70*/  BSYNC.RECONVERGENT B2 ;  /* 0x0000000000027941 */ /* 0x000fea0003800200 */
.L_x_9366:
        /* <DEDUP_REMOVED lines=60> */
.L_x_9364:
[----:B------:R-:W-:Y:S05]  /*4e40*/  BSYNC.RECONVERGENT B1 ;  /* 0x0000000000017941 */ /* 0x000fea0003800200 */
.L_x_9363:
        /* <DEDUP_REMOVED lines=21> */
.L_x_9370:
        /* <DEDUP_REMOVED lines=13> */
.L_x_9372:
[----:B------:R-:W-:Y:S05]  /*5070*/  BSYNC.RECONVERGENT B2 ;  /* 0x0000000000027941 */ /* 0x000fea0003800200 */
.L_x_9371:
        /* <DEDUP_REMOVED lines=60> */
.L_x_9369:
[----:B------:R-:W-:Y:S05]  /*5440*/  BSYNC.RECONVERGENT B1 ;  /* 0x0000000000017941 */ /* 0x000fea0003800200 */
.L_x_9368:
        /* <DEDUP_REMOVED lines=22> */
.L_x_9375:
        /* <DEDUP_REMOVED lines=13> */
.L_x_9377:
[----:B------:R-:W-:Y:S05]  /*5680*/  BSYNC.RECONVERGENT B2 ;  /* 0x0000000000027941 */ /* 0x000fea0003800200 */
.L_x_9376:
        /* <DEDUP_REMOVED lines=56> */
[----:B------:R-:W-:Y:S01]  /*5a10*/  HFMA2 R116, -RZ, RZ, 0, 0 ;  /* 0x00000000ff747431 */ /* 0x000fe200000001ff */
[----:B------:R-:W-:Y:S01]  /*5a20*/  LOP3.LUT R119, R114, UR18, R121, 0x96, !PT ;  /* 0x0000001272777c12 */ /* 0x000fe2000f8e9679 */
[----:B------:R-:W-:Y:S02]  /*5a30*/  IMAD.MOV.U32 R114, RZ, RZ, R0 ;  /* 0x000000ffff727224 */ /* 0x000fe400078e0000 */
[----:B------:R-:W-:-:S07]  /*5a40*/  IMAD.MOV.U32 R0, RZ, RZ, R120 ;  /* 0x000000ffff007224 */ /* 0x000fce00078e0078 */
.L_x_9374:
[----:B------:R-:W-:Y:S05]  /*5a50*/  BSYNC.RECONVERGENT B1 ;  /* 0x0000000000017941 */ /* 0x000fea0003800200 */
.L_x_9373:
        /* <DEDUP_REMOVED lines=21> */
.L_x_9380:
        /* <DEDUP_REMOVED lines=13> */
.L_x_9382:
[----:B------:R-:W-:Y:S05]  /*5c80*/  BSYNC.RECONVERGENT B2 ;  /* 0x0000000000027941 */ /* 0x000fea0003800200 */
.L_x_9381:
        /* <DEDUP_REMOVED lines=61> */
.L_x_9379:
[----:B------:R-:W-:Y:S05]  /*6060*/  BSYNC.RECONVERGENT B1 ;  /* 0x0000000000017941 */ /* 0x000fea0003800200 */
.L_x_9378:
[----:B------:R-:W-:Y:S01]  /*6070*/  I2FP.F32.U32 R115, R115 ;  /* 0x0000007300737245 */ /* 0x000fe20000201000 */
[----:B------:R-:W-:Y:S01]  /*6080*/  IMAD.U32 R116, R106, 0x10000, RZ ;  /* 0x000100006a747824 */ /* 0x000fe200078e00ff */
        /* <DEDUP_REMOVED lines=20> */
.L_x_9385:
        /* <DEDUP_REMOVED lines=13> */
.L_x_9387:
[----:B------:R-:W-:Y:S05]  /*62a0*/  BSYNC.RECONVERGENT B2 ;  /* 0x0000000000027941 */ /* 0x000fea0003800200 */
.L_x_9386:
        /* <DEDUP_REMOVED lines=57> */
[----:B------:R-:W-:Y:S01]  /*6640*/  HFMA2 R122, -RZ, RZ, 0, 0 ;  /* 0x00000000ff7a7431 */ /* 0x000fe200000001ff */
[----:B------:R-:W-:Y:S01]  /*6650*/  LOP3.LUT R119, R116, UR18, R121, 0x96, !PT ;  /* 0x0000001274777c12 */ /* 0x000fe2000f8e9679 */
[----:B------:R-:W-:Y:S02]  /*6660*/  IMAD.MOV.U32 R116, RZ, RZ, R0 ;  /* 0x000000ffff747224 */ /* 0x000fe400078e0000 */
[----:B------:R-:W-:-:S07]  /*6670*/  IMAD.MOV.U32 R0, RZ, RZ, R120 ;  /* 0x000000ffff007224 */ /* 0x000fce00078e0078 */
.L_x_9384:
[----:B------:R-:W-:Y:S05]  /*6680*/  BSYNC.RECONVERGENT B1 ;  /* 0x0000000000017941 */ /* 0x000fea0003800200 */
.L_x_9383:
        /* <DEDUP_REMOVED lines=21> */
.L_x_9390:
        /* <DEDUP_REMOVED lines=13> */
.L_x_9392:
[----:B------:R-:W-:Y:S05]  /*68b0*/  BSYNC.RECONVERGENT B2 ;  /* 0x0000000000027941 */ /* 0x000fea0003800200 */
.L_x_9391:
        /* <DEDUP_REMOVED lines=61> */
.L_x_9389:
[----:B------:R-:W-:Y:S05]  /*6c90*/  BSYNC.RECONVERGENT B1 ;  /* 0x0000000000017941 */ /* 0x000fea0003800200 */
.L_x_9388:
        /* <DEDUP_REMOVED lines=22> */
.L_x_9395:
        /* <DEDUP_REMOVED lines=15> */
.L_x_9397:
[----:B------:R-:W-:Y:S05]  /*6ef0*/  BSYNC.RECONVERGENT B2 ;  /* 0x0000000000027941 */ /* 0x000fea0003800200 */
.L_x_9396:
        /* <DEDUP_REMOVED lines=61> */
.L_x_9394:
[----:B------:R-:W-:Y:S05]  /*72d0*/  BSYNC.RECONVERGENT B1 ;  /* 0x0000000000017941 */ /* 0x000fea0003800200 */
.L_x_9393:
[----:B------:R-:W-:Y:S01]  /*72e0*/  IMAD.U32 R120, R107, 0x10000, RZ ;  /* 0x000100006b787824 */ /* 0x000fe200078e00ff */
[----:B------:R-:W-:-:S03]  /*72f0*/  I2FP.F32.U32 R107, R116 ;  /* 0x00000074006b7245 */ /* 0x000fc60000201000 */
[----:B------:R-:W-:Y:S02]  /*7300*/  FMUL.FTZ R120, R120, UR4 ;  /* 0x0000000478787c20 */ /* 0x000fe40008410000 */
[----:B------:R-:W-:Y:S01]  /*7310*/  FFMA.FTZ R107, R107, R96, 1.1641532182693481445e-10 ;  /* 0x2f0000006b6b7423 */ /* 0x000fe20000010060 */
[----:B------:R-:W-:Y:S01]  /*7320*/  FMUL.FTZ R96, R99, R64 ;  /* 0x0000004063607220 */ /* 0x000fe20000410000 */
[----:B------:R-:W-:Y:S01]  /*7330*/  FMUL.FTZ R120, R120, R97 ;  /* 0x0000006178787220 */ /* 0x000fe20000410000 */
[----:B------:R-:W-:Y:S01]  /*7340*/  FMUL.FTZ R97, R104, R65 ;  /* 0x0000004168617220 */ /* 0x000fe20000410000 */
[----:B------:R-:W-:Y:S01]  /*7350*/  FMUL.FTZ R99, R114, R67 ;  /* 0x0000004372637220 */ /* 0x000fe20000410000 */
[----:B------:R-:W-:Y:S01]  /*7360*/  FSETP.GTU.FTZ.AND P6, PT, R107, R98, PT ;  /* 0x000000626b00720b */ /* 0x000fe20003fdc000 */
[----:B------:R-:W-:Y:S01]  /*7370*/  FMUL.FTZ R98, R105, R66 ;  /* 0x0000004269627220 */ /* 0x000fe20000410000 */
[----:B------:R-:W-:Y:S01]  /*7380*/  FMUL.FTZ R105, R106, R61 ;  /* 0x0000003d6a697220 */ /* 0x000fe20000410000 */
[----:B------:R-:W-:Y:S01]  /*7390*/  FMUL.FTZ R104, R115, R60 ;  /* 0x0000003c73687220 */ /* 0x000fe20000410000 */
[----:B------:R-:W-:Y:S01]  /*73a0*/  FSEL R120, R120, RZ, !P6 ;  /* 0x000000ff78787208 */ /* 0x000fe20007000000 */
[----:B------:R-:W-:Y:S01]  /*73b0*/  FMUL.FTZ R106, R125, R62 ;  /* 0x0000003e7d6a7220 */ /* 0x000fe20000410000 */
[----:B------:R-:W-:-:S03]  /*73c0*/  PLOP3.LUT P6, PT, P6, PT, PT, 0x8, 0x80 ;  /* 0x000000000080781c */ /* 0x000fc600037ce170 */
[----:B------:R-:W-:-:S10]  /*73d0*/  FMUL.FTZ R107, R120, R63 ;  /* 0x0000003f786b7220 */ /* 0x000fd40000410000 */
.L_x_9357:
[----:B------:R-:W-:Y:S01]  /*73e0*/  SEL R128, RZ, 0x1000000, !P6 ;  /* 0x01000000ff807807 */ /* 0x000fe20007000000 */
[----:B------:R-:W0:Y:S01]  /*73f0*/  LDC.64 R122, c[0x0][0x3a8] ;  /* 0x0000ea00ff7a7b82 */ /* 0x000e220000000a00 */
[----:B------:R-:W-:Y:S02]  /*7400*/  ISETP.NE.AND P6, PT, R124, RZ, PT ;  /* 0x000000ff7c00720c */ /* 0x000fe40003fc5270 */
[----:B------:R-:W-:Y:S02]  /*7410*/  SEL R120, RZ, 0x10000, !P5 ;  /* 0x00010000ff787807 */ /* 0x000fe40006800000 */
[----:B------:R-:W-:Y:S02]  /*7420*/  SEL R129, RZ, 0x100, !P4 ;  /* 0x00000100ff817807 */ /* 0x000fe40006000000 */
[----:B------:R-:W-:Y:S01]  /*7430*/  SEL R116, RZ, 0x1000000, !P2 ;  /* 0x01000000ff747807 */ /* 0x000fe20005000000 */
[----:B------:R-:W2:Y:S01]  /*7440*/  LDC.64 R124, c[0x0][0x3b0] ;  /* 0x0000ec00ff7c7b82 */ /* 0x000ea20000000a00 */
[----:B------:R-:W-:-:S02]  /*7450*/  SEL R115, RZ, 0x10000, !P1 ;  /* 0x00010000ff737807 */ /* 0x000fc40004800000 */
[----:B------:R-:W-:Y:S02]  /*7460*/  SEL R114, RZ, 0x100, !P0 ;  /* 0x00000100ff727807 */ /* 0x000fe40004000000 */
[----:B------:R-:W-:Y:S02]  /*7470*/  LOP3.LUT R129, R129, R128, R120, 0xfe, !PT ;  /* 0x0000008081817212 */ /* 0x000fe400078efe78 */
[----:B------:R-:W-:Y:S02]  /*7480*/  LOP3.LUT R114, R114, R116, R115, 0xfe, !PT ;  /* 0x0000007472727212 */ /* 0x000fe400078efe73 */
[----:B------:R-:W-:Y:S02]  /*7490*/  SEL R128, RZ, 0x1, !P3 ;  /* 0x00000001ff807807 */ /* 0x000fe40005800000 */
[----:B------:R-:W-:Y:S02]  /*74a0*/  SEL R115, RZ, 0x1, !P6 ;  /* 0x00000001ff737807 */ /* 0x000fe40007000000 */
[----:B------:R-:W-:-:S02]  /*74b0*/  LOP3.LUT R129, R129, R128, RZ, 0xfc, !PT ;  /* 0x0000008081817212 */ /* 0x000fc400078efcff */
[----:B------:R-:W-:Y:S01]  /*74c0*/  LOP3.LUT R128, R114, R115, RZ, 0xfc, !PT ;  /* 0x0000007372807212 */ /* 0x000fe200078efcff */
[----:B0-----:R-:W-:-:S04]  /*74d0*/  IMAD.WIDE.U32 R122, R112, 0x20, R122 ;  /* 0x00000020707a7825 */ /* 0x001fc800078e007a */
[----:B------:R-:W-:Y:S01]  /*74e0*/  IMAD.MOV.U32 R114, RZ, RZ, R0 ;  /* 0x000000ffff727224 */ /* 0x000fe200078e0000 */
[----:B------:R3:W-:Y:S01]  /*74f0*/  STG.E.128 desc[UR6][R122.64], R96 ;  /* 0x000000607a007986 */ /* 0x0007e2000c101d06 */
[C---:B------:R-:W-:Y:S01]  /*7500*/  IADD3 R0, PT, PT, R112.reuse, 0x100, RZ ;  /* 0x0000010070007810 */ /* 0x040fe20007ffe0ff */
[----:B--2---:R-:W-:Y:S02]  /*7510*/  IMAD.WIDE.U32 R124, R112, 0x8, R124 ;  /* 0x00000008707c7825 */ /* 0x004fe400078e007c */
[----:B------:R3:W-:Y:S04]  /*7520*/  STG.E.128 desc[UR6][R122.64+0x10], R104 ;  /* 0x000010687a007986 */ /* 0x0007e8000c101d06 */
[----:B------:R3:W-:Y:S02]  /*7530*/  STG.E.64 desc[UR6][R124.64], R128 ;  /* 0x000000807c007986 */ /* 0x0007e4000c101b06 */
.L_x_9316:
[----:B0-----:R-:W-:Y:S05]  /*7540*/  BSYNC.RECONVERGENT B0 ;  /* 0x0000000000007941 */ /* 0x001fea0003800200 */
.L_x_9315:
[----:B------:R-:W-:Y:S01]  /*7550*/  ISETP.GE.U32.AND P0, PT, R2, 0x200, PT ;  /* 0x000002000200780c */ /* 0x000fe20003f06070 */
[----:B------:R-:W-:Y:S03]  /*7560*/  BSSY.RECONVERGENT B0, `(.L_x_9398) ;  /* 0x000065c000007945 */ /* 0x000fe60003800200 */
[----:B------:R-:W-:-:S09]  /*7570*/  P2R R130, PR, RZ, 0x1 ;  /* 0x00000001ff827803 */ /* 0x000fd20000000000 */
[----:B------:R-:W-:Y:S05]  /*7580*/  @!P0 BRA `(.L_x_9399) ;  /* 0x0000006400648947 */ /* 0x000fea0003800000 */
[----:B------:R-:W-:Y:S01]  /*7590*/  ISETP.NE.U32.AND P0, PT, RZ, UR10, PT ;  /* 0x0000000aff007c0c */ /* 0x000fe2000bf05070 */
[----:B------:R-:W0:Y:S03]  /*75a0*/  LDC.64 R100, c[0x0][0x390] ;  /* 0x0000e400ff647b82 */ /* 0x000e260000000a00 */
[----:B------:R-:W-:-:S13]  /*75b0*/  ISETP.NE.AND.EX P0, PT, RZ, UR11, PT, P0 ;  /* 0x0000000bff007c0c */ /* 0x000fda000bf05300 */
[----:B------:R-:W2:Y:S01]  /*75c0*/  @P0 LDC.64 R92, c[0x0][0x3a0] ;  /* 0x0000e800ff5c0b82 */ /* 0x000ea20000000a00 */
[----:B0-----:R-:W-:-:S06]  /*75d0*/  IMAD.WIDE.U32 R100, R0, 0x10, R100 ;  /* 0x0000001000647825 */ /* 0x001fcc00078e0064 */
        /* <DEDUP_REMOVED lines=21> */
.L_x_9403:
        /* <DEDUP_REMOVED lines=13> */
.L_x_9405:
[----:B------:R-:W-:Y:S05]  /*7800*/  BSYNC.RECONVERGENT B2 ;  /* 0x0000000000027941 */ /* 0x000fea0003800200 */
.L_x_9404:
        /* <DEDUP_REMOVED lines=60> */
.L_x_9402:
[----:B------:R-:W-:Y:S05]  /*7bd0*/  BSYNC.RECONVERGENT B1 ;  /* 0x0000000000017941 */ /* 0x000fea0003800200 */
.L_x_9401:
        /* <DEDUP_REMOVED lines=8> */
[----:B------:R-:W2:Y:S01]  /*7c60*/  LDC R114, c[0x0][0x404] ;  /* 0x00010100ff727b82 */ /* 0x000ea20000000800 */
[----:B------:R-:W-:Y:S01]  /*7c70*/  FMUL.FTZ R92, R92, UR4 ;  /* 0x000000045c5c7c20 */ /* 0x000fe20008410000 */
[----:B------:R-:W-:-:S02]  /*7c80*/  IMAD.MOV.U32 R121, RZ, RZ, 0x2 ;  /* 0x00000002ff797424 */ /* 0x000fc400078e00ff */
[----:B------:R-:W-:Y:S02]  /*7c90*/  IMAD.MOV.U32 R94, RZ, RZ, R118 ;  /* 0x000000ffff5e7224 */ /* 0x000fe400078e0076 */
[----:B0-----:R-:W-:Y:S01]  /*7ca0*/  FMUL.FTZ R92, R92, R115 ;  /* 0x000000735c5c7220 */ /* 0x001fe20000410000 */
[----:B--2---:R-:W-:-:S04]  /*7cb0*/  FSETP.GTU.FTZ.AND P0, PT, R93, R114, PT ;  /* 0x000000725d00720b */ /* 0x004fc80003f1c000 */
[----:B------:R-:W-:Y:S02]  /*7cc0*/  FSEL R93, R92, RZ, !P0 ;  /* 0x000000ff5c5d7208 */ /* 0x000fe40004000000 */
[----:B------:R-:W-:-:S03]  /*7cd0*/  PLOP3.LUT P2, PT, P0, PT, PT, 0x8, 0x80 ;  /* 0x000000000080781c */ /* 0x000fc6000074e170 */
[----:B------:R-:W-:Y:S01]  /*7ce0*/  FFMA.FTZ R92, R93, R40, R8 ;  /* 0x000000285d5c7223 */ /* 0x000fe20000010008 */
[----:B---3--:R-:W-:Y:S01]  /*7cf0*/  P2R R128, PR, RZ, 0x4 ;  /* 0x00000004ff807803 */ /* 0x008fe20000000000 */
        /* <DEDUP_REMOVED lines=9> */
.L_x_9408:
        /* <DEDUP_REMOVED lines=13> */
.L_x_9410:
[----:B------:R-:W-:Y:S05]  /*7e60*/  BSYNC.RECONVERGENT B2 ;  /* 0x0000000000027941 */ /* 0x000fea0003800200 */
.L_x_9409:
        /* <DEDUP_REMOVED lines=61> */
.L_x_9407:
[----:B------:R-:W-:Y:S05]  /*8240*/  BSYNC.RECONVERGENT B1 ;  /* 0x0000000000017941 */ /* 0x000fea0003800200 */
.L_x_9406:
        /* <DEDUP_REMOVED lines=9> */
[----:B------:R-:W-:Y:S02]  /*82e0*/  FMUL.FTZ R100, R100, R115 ;  /* 0x0000007364647220 */ /* 0x000fe40000410000 */
[----:B------:R-:W-:-:S03]  /*82f0*/  PLOP3.LUT P0, PT, P1, PT, PT, 0x8, 0x80 ;  /* 0x000000000080781c */ /* 0x000fc60000f0e170 */
[----:B------:R-:W-:-:S05]  /*8300*/  FSEL R100, R100, RZ, !P1 ;  /* 0x000000ff64647208 */ /* 0x000fca0004800000 */
[----:B------:R-:W-:Y:S01]  /*8310*/  FFMA.FTZ R93, R100, R41, R9 ;  /* 0x00000029645d7223 */ /* 0x000fe20000010009 */
        /* <DEDUP_REMOVED lines=9> */
.L_x_9413:
        /* <DEDUP_REMOVED lines=13> */
.L_x_9415:
[----:B------:R-:W-:Y:S05]  /*8480*/  BSYNC.RECONVERGENT B2 ;  /* 0x0000000000027941 */ /* 0x000fea0003800200 */
.L_x_9414:
        /* <DEDUP_REMOVED lines=61> */
.L_x_9412:
[----:B------:R-:W-:Y:S05]  /*8860*/  BSYNC.RECONVERGENT B1 ;  /* 0x0000000000017941 */ /* 0x000fea0003800200 */
.L_x_9411:
        /* <DEDUP_REMOVED lines=10> */
[----:B------:R-:W-:-:S03]  /*8910*/  FMUL.FTZ R94, R94, R115 ;  /* 0x000000735e5e7220 */ /* 0x000fc60000410000 */
[----:B------:R-:W-:Y:S02]  /*8920*/  PLOP3.LUT P1, PT, P2, PT, PT, 0x8, 0x80 ;  /* 0x000000000080781c */ /* 0x000fe4000172e170 */
        /* <DEDUP_REMOVED lines=11> */
.L_x_9418:
        /* <DEDUP_REMOVED lines=13> */
.L_x_9420:
[----:B------:R-:W-:Y:S05]  /*8ab0*/  BSYNC.RECONVERGENT B2 ;  /* 0x0000000000027941 */ /* 0x000fea0003800200 */
.L_x_9419:
        /* <DEDUP_REMOVED lines=61> */
.L_x_9417:
[----:B------:R-:W-:Y:S05]  /*8e90*/  BSYNC.RECONVERGENT B1 ;  /* 0x0000000000017941 */ /* 0x000fea0003800200 */
.L_x_9416:
        /* <DEDUP_REMOVED lines=22> */
.L_x_9423:
        /* <DEDUP_REMOVED lines=13> */
.L_x_9425:
[----:B------:R-:W-:Y:S05]  /*90d0*/  BSYNC.RECONVERGENT B2 ;  /* 0x0000000000027941 */ /* 0x000fea0003800200 */
.L_x_9424:
        /* <DEDUP_REMOVED lines=61> */
.L_x_9422:
[----:B------:R-:W-:Y:S05]  /*94b0*/  BSYNC.RECONVERGENT B1 ;  /* 0x0000000000017941 */ /* 0x000fea0003800200 */
.L_x_9421:
        /* <DEDUP_REMOVED lines=23> */
.L_x_9428:
        /* <DEDUP_REMOVED lines=13> */
.L_x_9430:
[----:B------:R-:W-:Y:S05]  /*9700*/  BSYNC.RECONVERGENT B2 ;  /* 0x0000000000027941 */ /* 0x000fea0003800200 */
.L_x_9429:
        /* <DEDUP_REMOVED lines=61> */
.L_x_9427:
[----:B------:R-:W-:Y:S05]  /*9ae0*/  BSYNC.RECONVERGENT B1 ;  /* 0x0000000000017941 */ /* 0x000fea0003800200 */
.L_x_9426:
        /* <DEDUP_REMOVED lines=22> */
.L_x_9433:
        /* <DEDUP_REMOVED lines=13> */
.L_x_9435:
[----:B------:R-:W-:Y:S05]  /*9d20*/  BSYNC.RECONVERGENT B2 ;  /* 0x0000000000027941 */ /* 0x000fea0003800200 */
.L_x_9434:
        /* <DEDUP_REMOVED lines=61> */
.L_x_9432:
[----:B------:R-:W-:Y:S05]  /*a100*/  BSYNC.RECONVERGENT B1 ;  /* 0x0000000000017941 */ /* 0x000fea0003800200 */
.L_x_9431:
        /* <DEDUP_REMOVED lines=23> */
.L_x_9438:
        /* <DEDUP_REMOVED lines=15> */
.L_x_9440:
[----:B------:R-:W-:Y:S05]  /*a370*/  BSYNC.RECONVERGENT B2 ;  /* 0x0000000000027941 */ /* 0x000fea0003800200 */
.L_x_9439:
        /* <DEDUP_REMOVED lines=61> */
.L_x_9437:
[----:B------:R-:W-:Y:S05]  /*a750*/  BSYNC.RECONVERGENT B1 ;  /* 0x0000000000017941 */ /* 0x000fea0003800200 */
.L_x_9436:
        /* <DEDUP_REMOVED lines=8> */
[----:B------:R-:W-:Y:S01]  /*a7e0*/  FFMA.FTZ R103, R120, R39, R7 ;  /* 0x0000002778677223 */ /* 0x000fe20000010007 */
[----:B------:R-:W-:Y:S09]  /*a7f0*/  BRA `(.L_x_9441) ;  /* 0x0000003000707947 */ /* 0x000ff20003800000 */
.L_x_9400:
        /* <DEDUP_REMOVED lines=16> */
.L_x_9444:
        /* <DEDUP_REMOVED lines=13> */
.L_x_9446:
[----:B------:R-:W-:Y:S05]  /*a9d0*/  BSYNC.RECONVERGENT B2 ;  /* 0x0000000000027941 */ /* 0x000fea0003800200 */
.L_x_9445:
        /* <DEDUP_REMOVED lines=60> */
.L_x_9443:
[----:B------:R-:W-:Y:S05]  /*ada0*/  BSYNC.RECONVERGENT B1 ;  /* 0x0000000000017941 */ /* 0x000fea0003800200 */
.L_x_9442:
        /* <DEDUP_REMOVED lines=8> */
[----:B------:R-:W2:Y:S01]  /*ae30*/  LDC R93, c[0x0][0x408] ;  /* 0x00010200ff5d7b82 */ /* 0x000ea20000000800 */
[----:B------:R-:W-:Y:S02]  /*ae40*/  IMAD.MOV.U32 R120, RZ, RZ, 0x2 ;  /* 0x00000002ff787424 */ /* 0x000fe400078e00ff */
[----:B------:R-:W-:Y:S01]  /*ae50*/  FMUL.FTZ R114, R114, UR4 ;  /* 0x0000000472727c20 */ /* 0x000fe20008410000 */
[----:B0-----:R-:W-:-:S04]  /*ae60*/  FSETP.GTU.FTZ.AND P0, PT, R95, R94, PT ;  /* 0x0000005e5f00720b */ /* 0x001fc80003f1c000 */
[----:B------:R-:W-:Y:S01]  /*ae70*/  PLOP3.LUT P2, PT, P0, PT, PT, 0x8, 0x80 ;  /* 0x000000000080781c */ /* 0x000fe2000074e170 */
[----:B--2---:R-:W-:-:S03]  /*ae80*/  FMUL.FTZ R95, R114, R93 ;  /* 0x0000005d725f7220 */ /* 0x004fc60000410000 */
[----:B---3--:R-:W-:Y:S01]  /*ae90*/  P2R R128, PR, RZ, 0x4 ;  /* 0x00000004ff807803 */ /* 0x008fe20000000000 */
        /* <DEDUP_REMOVED lines=11> */
.L_x_9449:
        /* <DEDUP_REMOVED lines=13> */
.L_x_9451:
[----:B------:R-:W-:Y:S05]  /*b020*/  BSYNC.RECONVERGENT B2 ;  /* 0x0000000000027941 */ /* 0x000fea0003800200 */
.L_x_9450:
        /* <DEDUP_REMOVED lines=61> */
.L_x_9448:
[----:B------:R-:W-:Y:S05]  /*b400*/  BSYNC.RECONVERGENT B1 ;  /* 0x0000000000017941 */ /* 0x000fea0003800200 */
.L_x_9447:
        /* <DEDUP_REMOVED lines=21> */
.L_x_9454:
        /* <DEDUP_REMOVED lines=13> */
.L_x_9456:
[----:B------:R-:W-:Y:S05]  /*b630*/  BSYNC.RECONVERGENT B2 ;  /* 0x0000000000027941 */ /* 0x000fea0003800200 */
.L_x_9455:
        /* <DEDUP_REMOVED lines=61> */
.L_x_9453:
[----:B------:R-:W-:Y:S05]  /*ba10*/  BSYNC.RECONVERGENT B1 ;  /* 0x0000000000017941 */ /* 0x000fea0003800200 */
.L_x_9452:
[----:B------:R-:W-:Y:S01]  /*ba20*/  I2FP.F32.U32 R115, R114 ;  /* 0x0000007200737245 */ /* 0x000fe20000201000 */
[----:B------:R-:W-:Y:S01]  /*ba30*/  BSSY.RECONVERGENT B1, `(.L_x_9457) ;  /* 0x0000060000017945 */ /* 0x000fe20003800200 */
[----:B------:R-:W-:Y:S01]  /*ba40*/  ISETP.NE.AND P3, PT, R121, 0x1, PT ;  /* 0x000000017900780c */ /* 0x000fe20003f65270 */
[----:B------:R-:W-:Y:S01]  /*ba50*/  IMAD.MOV.U32 R120, RZ, RZ, 0x2 ;  /* 0x00000002ff787424 */ /* 0x000fe200078e00ff */
[----:B------:R-:W-:Y:S01]  /*ba60*/  SHF.L.U32 R114, R101, 0x10, RZ ;  /* 0x0000001065727819 */ /* 0x000fe200000006ff */
[----:B------:R-:W-:Y:S01]  /*ba70*/  FFMA.FTZ R115, R115, R92, 1.1641532182693481445e-10 ;  /* 0x2f00000073737423 */ /* 0x000fe2000001005c */
[----:B------:R-:W-:-:S03]  /*ba80*/  PRMT R124, R101, 0x7632, R124 ;  /* 0x00007632657c7816 */ /* 0x000fc6000000007c */
[----:B------:R-:W-:Y:S01]  /*ba90*/  FMUL.FTZ R114, R114, UR4 ;  /* 0x0000000472727c20 */ /* 0x000fe20008410000 */
[----:B------:R-:W-:-:S03]  /*baa0*/  FSETP.GTU.FTZ.AND P2, PT, R115, R94, PT ;  /* 0x0000005e7300720b */ /* 0x000fc60003f5c000 */
[----:B------:R-:W-:Y:S01]  /*bab0*/  FMUL.FTZ R115, R114, R93 ;  /* 0x0000005d72737220 */ /* 0x000fe20000410000 */
[----:B------:R-:W-:Y:S01]  /*bac0*/  PLOP3.LUT P1, PT, P2, PT, PT, 0x8, 0x80 ;  /* 0x000000000080781c */ /* 0x000fe2000172e170 */
[----:B------:R-:W-:-:S03]  /*bad0*/  IMAD.MOV.U32 R114, RZ, RZ, R118 ;  /* 0x000000ffff727224 */ /* 0x000fc600078e0076 */
[----:B------:R-:W-:Y:S01]  /*bae0*/  FSEL R101, R115, RZ, !P2 ;  /* 0x000000ff73657208 */ /* 0x000fe20005000000 */
        /* <DEDUP_REMOVED lines=9> */
.L_x_9459:
        /* <DEDUP_REMOVED lines=13> */
.L_x_9461:
[----:B------:R-:W-:Y:S05]  /*bc50*/  BSYNC.RECONVERGENT B2 ;  /* 0x0000000000027941 */ /* 0x000fea0003800200 */
.L_x_9460:
        /* <DEDUP_REMOVED lines=61> */
.L_x_9458:
[----:B------:R-:W-:Y:S05]  /*c030*/  BSYNC.RECONVERGENT B1 ;  /* 0x0000000000017941 */ /* 0x000fea0003800200 */
.L_x_9457:
        /* <DEDUP_REMOVED lines=21> */
.L_x_9464:
        /* <DEDUP_REMOVED lines=13> */
.L_x_9466:
[----:B------:R-:W-:Y:S05]  /*c260*/  BSYNC.RECONVERGENT B2 ;  /* 0x0000000000027941 */ /* 0x000fea0003800200 */
.L_x_9465:
        /* <DEDUP_REMOVED lines=61> */
.L_x_9463:
[----:B------:R-:W-:Y:S05]  /*c640*/  BSYNC.RECONVERGENT B1 ;  /* 0x0000000000017941 */ /* 0x000fea0003800200 */
.L_x_9462:
        /* <DEDUP_REMOVED lines=22> */
.L_x_9469:
        /* <DEDUP_REMOVED lines=13> */
.L_x_9471:
[----:B------:R-:W-:Y:S05]  /*c880*/  BSYNC.RECONVERGENT B2 ;  /* 0x0000000000027941 */ /* 0x000fea0003800200 */
.L_x_9470:
        /* <DEDUP_REMOVED lines=61> */
.L_x_9468:
[----:B------:R-:W-:Y:S05]  /*cc60*/  BSYNC.RECONVERGENT B1 ;  /* 0x0000000000017941 */ /* 0x000fea0003800200 */
.L_x_9467:
        /* <DEDUP_REMOVED lines=21> */
.L_x_9474:
        /* <DEDUP_REMOVED lines=13> */
.L_x_9476:
[----:B------:R-:W-:Y:S05]  /*ce90*/  BSYNC.RECONVERGENT B2 ;  /* 0x0000000000027941 */ /* 0x000fea0003800200 */
.L_x_9475:
        /* <DEDUP_REMOVED lines=61> */
.L_x_9473:
[----:B------:R-:W-:Y:S05]  /*d270*/  BSYNC.RECONVERGENT B1 ;  /* 0x0000000000017941 */ /* 0x000fea0003800200 */
.L_x_9472:
        /* <DEDUP_REMOVED lines=22> */
.L_x_9479:
        /* <DEDUP_REMOVED lines=15> */
.L_x_9481:
[----:B------:R-:W-:Y:S05]  /*d4d0*/  BSYNC.RECONVERGENT B2 ;  /* 0x0000000000027941 */ /* 0x000fea0003800200 */
.L_x_9480:
        /* <DEDUP_REMOVED lines=61> */
.L_x_9478:
[----:B------:R-:W-:Y:S05]  /*d8b0*/  BSYNC.RECONVERGENT B1 ;  /* 0x0000000000017941 */ /* 0x000fea0003800200 */
.L_x_9477:
[----:B------:R-:W-:Y:S02]  /*d8c0*/  SHF.L.U32 R122, R103, 0x10, RZ ;  /* 0x00000010677a7819 */ /* 0x000fe400000006ff */
        /* <DEDUP_REMOVED lines=15> */
.L_x_9441:
[----:B------:R-:W0:Y:S01]  /*d9c0*/  LDC.64 R122, c[0x0][0x3a8] ;  /* 0x0000ea00ff7a7b82 */ /* 0x000e220000000a00 */
[----:B------:R-:W-:Y:S02]  /*d9d0*/  SEL R131, RZ, 0x1000000, !P6 ;  /* 0x01000000ff837807 */ /* 0x000fe40007000000 */
[----:B------:R-:W-:Y:S02]  /*d9e0*/  ISETP.NE.AND P6, PT, R128, RZ, PT ;  /* 0x000000ff8000720c */ /* 0x000fe40003fc5270 */
[----:B------:R-:W-:Y:S02]  /*d9f0*/  SEL R128, RZ, 0x10000, !P5 ;  /* 0x00010000ff807807 */ /* 0x000fe40006800000 */
[----:B------:R-:W-:Y:S01]  /*da00*/  SEL R129, RZ, 0x100, !P4 ;  /* 0x00000100ff817807 */ /* 0x000fe20006000000 */
[----:B------:R-:W2:Y:S01]  /*da10*/  LDC.64 R124, c[0x0][0x3b0] ;  /* 0x0000ec00ff7c7b82 */ /* 0x000ea20000000a00 */
        /* <DEDUP_REMOVED lines=12> */
[----:B--2---:R-:W-:-:S03]  /*dae0*/  IMAD.WIDE.U32 R124, R0, 0x8, R124 ;  /* 0x00000008007c7825 */ /* 0x004fc600078e007c */
[----:B------:R0:W-:Y:S01]  /*daf0*/  STG.E.128 desc[UR6][R122.64+0x10], R100 ;  /* 0x000010647a007986 */ /* 0x0001e2000c101d06 */
[----:B------:R-:W-:-:S03]  /*db00*/  VIADD R0, R0, 0x100 ;  /* 0x0000010000007836 */ /* 0x000fc60000000000 */
[----:B------:R0:W-:Y:S04]  /*db10*/  STG.E.64 desc[UR6][R124.64], R128 ;  /* 0x000000807c007986 */ /* 0x0001e8000c101b06 */
.L_x_9399:
[----:B------:R-:W-:Y:S05]  /*db20*/  BSYNC.RECONVERGENT B0 ;  /* 0x0000000000007941 */ /* 0x000fea0003800200 */
.L_x_9398:
[----:B------:R-:W-:Y:S01]  /*db30*/  ISETP.GE.U32.AND P0, PT, R2, 0x300, PT ;  /* 0x000003000200780c */ /* 0x000fe20003f06070 */
[----:B------:R-:W-:-:S12]  /*db40*/  BSSY.RECONVERGENT B0, `(.L_x_9482) ;  /* 0x000065d000007945 */ /* 0x000fd80003800200 */
[----:B------:R-:W-:Y:S05]  /*db50*/  @!P0 BRA `(.L_x_9483) ;  /* 0x00000064006c8947 */ /* 0x000fea0003800000 */
[----:B------:R-:W-:Y:S01]  /*db60*/  ISETP.NE.U32.AND P1, PT, RZ, UR10, PT ;  /* 0x0000000aff007c0c */ /* 0x000fe2000bf25070 */
[----:B------:R-:W2:Y:S03]  /*db70*/  LDC.64 R88, c[0x0][0x390] ;  /* 0x0000e400ff587b82 */ /* 0x000ea60000000a00 */
[----:B------:R-:W-:-:S13]  /*db80*/  ISETP.NE.AND.EX P1, PT, RZ, UR11, PT, P1 ;  /* 0x0000000bff007c0c */ /* 0x000fda000bf25310 */
[----:B------:R-:W4:Y:S01]  /*db90*/  @P1 LDC.64 R84, c[0x0][0x3a0] ;  /* 0x0000e800ff541b82 */ /* 0x000f220000000a00 */
[----:B--2---:R-:W-:-:S06]  /*dba0*/  IMAD.WIDE.U32 R88, R0, 0x10, R88 ;  /* 0x0000001000587825 */ /* 0x004fcc00078e0058 */
[----:B------:R-:W5:Y:S01]  /*dbb0*/  LDG.E.128 R88, desc[UR6][R88.64] ;  /* 0x0000000658587981 */ /* 0x000f62000c1e1d00 */
[----:B----4-:R-:W-:-:S05]  /*dbc0*/  @P1 IMAD.WIDE.U32 R84, R0, 0x20, R84 ;  /* 0x0000002000541825 */ /* 0x010fca00078e0054 */
[----:B------:R2:W5:Y:S04]  /*dbd0*/  @P1 LDG.E.128 R8, desc[UR6][R84.64] ;  /* 0x0000000654081981 */ /* 0x000568000c1e1d00 */
[----:B------:R2:W5:Y:S01]  /*dbe0*/  @P1 LDG.E.128 R4, desc[UR6][R84.64+0x10] ;  /* 0x0000100654041981 */ /* 0x000562000c1e1d00 */
[----:B------:R-:W-:Y:S05]  /*dbf0*/  @!P1 BRA `(.L_x_9484) ;  /* 0x0000003000789947 */ /* 0x000fea0003800000 */
[----:B------:R-:W-:Y:S01]  /*dc00*/  ISETP.NE.AND P1, PT, R121, 0x1, PT ;  /* 0x000000017900780c */ /* 0x000fe20003f25270 */
[----:B------:R-:W-:Y:S01]  /*dc10*/  BSSY.RECONVERGENT B1, `(.L_x_9485) ;  /* 0x0000059000017945 */ /* 0x000fe20003800200 */
[----:B------:R-:W-:Y:S02]  /*dc20*/  HFMA2 R87, -RZ, RZ, 0, 1.1920928955078125e-07 ;  /* 0x00000002ff577431 */ /* 0x000fe400000001ff */
[----:B--2---:R-:W-:Y:S02]  /*dc30*/  IMAD.MOV.U32 R84, RZ, RZ, R118 ;  /* 0x000000ffff547224 */ /* 0x004fe400078e0076 */
        /* <DEDUP_REMOVED lines=12> */
.L_x_9487:
        /* <DEDUP_REMOVED lines=13> */
.L_x_9489:
[----:B------:R-:W-:Y:S05]  /*ddd0*/  BSYNC.RECONVERGENT B2 ;  /* 0x0000000000027941 */ /* 0x000fea0003800200 */
.L_x_9488:
        /* <DEDUP_REMOVED lines=56> */
[----:B------:R-:W-:-:S03]  /*e160*/  LOP3.LUT R117, R86, UR5, R119, 0x96, !PT ;  /* 0x0000000556757c12 */ /* 0x000fc6000f8e9677 */
[----:B------:R-:W-:Y:S01]  /*e170*/  IMAD.MOV.U32 R116, RZ, RZ, R120 ;  /* 0x000000ffff747224 */ /* 0x000fe200078e0078 */
[----:B------:R-:W-:Y:S01]  /*e180*/  LOP3.LUT R119, R84, UR18, R121, 0x96, !PT ;  /* 0x0000001254777c12 */ /* 0x000fe2000f8e9679 */
[----:B------:R-:W-:-:S07]  /*e190*/  IMAD.MOV.U32 R84, RZ, RZ, R114 ;  /* 0x000000ffff547224 */ /* 0x000fce00078e0072 */
.L_x_9486:
[----:B------:R-:W-:Y:S05]  /*e1a0*/  BSYNC.RECONVERGENT B1 ;  /* 0x0000000000017941 */ /* 0x000fea0003800200 */
.L_x_9485:
[----:B------:R-:W2:Y:S01]  /*e1b0*/  LDC R115, c[0x0][0x408] ;  /* 0x00010200ff737b82 */ /* 0x000ea20000000800 */
[----:B------:R-:W-:Y:S01]  /*e1c0*/  I2FP.F32.U32 R85, R84 ;  /* 0x0000005400557245 */ /* 0x000fe20000201000 */
[----:B------:R-:W-:Y:S01]  /*e1d0*/  IMAD.MOV.U32 R120, RZ, RZ, 0x2f800000 ;  /* 0x2f800000ff787424 */ /* 0x000fe200078e00ff */
[----:B------:R-:W-:Y:S01]  /*e1e0*/  ISETP.NE.AND P2, PT, R87, 0x1, PT ;  /* 0x000000015700780c */ /* 0x000fe20003f45270 */
[----:B-----5:R-:W-:Y:S01]  /*e1f0*/  IMAD.U32 R84, R88, 0x10000, RZ ;  /* 0x0001000058547824 */ /* 0x020fe200078e00ff */
[----:B------:R-:W-:Y:S01]  /*e200*/  BSSY.RECONVERGENT B1, `(.L_x_9490) ;  /* 0x0000061000017945 */ /* 0x000fe20003800200 */
[----:B------:R-:W-:Y:S01]  /*e210*/  FFMA.FTZ R85, R85, R120, 1.1641532182693481445e-10 ;  /* 0x2f00000055557423 */ /* 0x000fe20000010078 */
[----:B------:R-:W-:Y:S01]  /*e220*/  HFMA2 R121, -RZ, RZ, 0, 1.1920928955078125e-07 ;  /* 0x00000002ff797431 */ /* 0x000fe200000001ff */
[----:B------:R-:W4:Y:S01]  /*e230*/  LDC R114, c[0x0][0x404] ;  /* 0x00010100ff727b82 */ /* 0x000f220000000800 */
[----:B------:R-:W-:Y:S01]  /*e240*/  FMUL.FTZ R84, R84, UR4 ;  /* 0x0000000454547c20 */ /* 0x000fe20008410000 */
[----:B------:R-:W-:Y:S01]  /*e250*/  PRMT R88, R88, 0x7632, R88 ;  /* 0x0000763258587816 */ /* 0x000fe20000000058 */
[----:B------:R-:W-:-:S02]  /*e260*/  IMAD.MOV.U32 R86, RZ, RZ, R118 ;  /* 0x000000ffff567224 */ /* 0x000fc400078e0076 */
[----:B--2---:R-:W-:Y:S01]  /*e270*/  FMUL.FTZ R84, R84, R115 ;  /* 0x0000007354547220 */ /* 0x004fe20000410000 */
[----:B----4-:R-:W-:-:S04]  /*e280*/  FSETP.GTU.FTZ.AND P1, PT, R85, R114, PT ;  /* 0x000000725500720b */ /* 0x010fc80003f3c000 */
[----:B------:R-:W-:Y:S02]  /*e290*/  FSEL R85, R84, RZ, !P1 ;  /* 0x000000ff54557208 */ /* 0x000fe40004800000 */
[----:B------:R-:W-:-:S03]  /*e2a0*/  PLOP3.LUT P3, PT, P1, PT, PT, 0x8, 0x80 ;  /* 0x000000000080781c */ /* 0x000fc60000f6e170 */
[----:B------:R-:W-:Y:S01]  /*e2b0*/  FFMA.FTZ R84, R85, R16, R8 ;  /* 0x0000001055547223 */ /* 0x000fe20000010008 */
[----:B0--3--:R-:W-:Y:S01]  /*e2c0*/  P2R R128, PR, RZ, 0x8 ;  /* 0x00000008ff807803 */ /* 0x009fe20000000000 */
        /* <DEDUP_REMOVED lines=9> */
.L_x_9492:
        /* <DEDUP_REMOVED lines=13> */
.L_x_9494:
[----:B------:R-:W-:Y:S05]  /*e430*/  BSYNC.RECONVERGENT B2 ;  /* 0x0000000000027941 */ /* 0x000fea0003800200 */
.L_x_9493:
        /* <DEDUP_REMOVED lines=61> */
.L_x_9491:
[----:B------:R-:W-:Y:S05]  /*e810*/  BSYNC.RECONVERGENT B1 ;  /* 0x0000000000017941 */ /* 0x000fea0003800200 */
.L_x_9490:
        /* <DEDUP_REMOVED lines=23> */
.L_x_9497:
        /* <DEDUP_REMOVED lines=13> */
.L_x_9499:
[----:B------:R-:W-:Y:S05]  /*ea60*/  BSYNC.RECONVERGENT B2 ;  /* 0x0000000000027941 */ /* 0x000fea0003800200 */
.L_x_9498:
        /* <DEDUP_REMOVED lines=61> */
.L_x_9496:
[----:B------:R-:W-:Y:S05]  /*ee40*/  BSYNC.RECONVERGENT B1 ;  /* 0x0000000000017941 */ /* 0x000fea0003800200 */
.L_x_9495:
        /* <DEDUP_REMOVED lines=8> */
[----:B------:R-:W-:Y:S02]  /*eed0*/  MOV R88, R118 ;  /* 0x0000007600587202 */ /* 0x000fe40000000f00 */
        /* <DEDUP_REMOVED lines=14> */
.L_x_9502:
        /* <DEDUP_REMOVED lines=13> */
.L_x_9504:
[----:B------:R-:W-:Y:S05]  /*f090*/  BSYNC.RECONVERGENT B2 ;  /* 0x0000000000027941 */ /* 0x000fea0003800200 */
.L_x_9503:
        /* <DEDUP_REMOVED lines=61> */
.L_x_9501:
[----:B------:R-:W-:Y:S05]  /*f470*/  BSYNC.RECONVERGENT B1 ;  /* 0x0000000000017941 */ /* 0x000fea0003800200 */
.L_x_9500:
        /* <DEDUP_REMOVED lines=22> */
.L_x_9507:
        /* <DEDUP_REMOVED lines=13> */
.L_x_9509:
[----:B------:R-:W-:Y:S05]  /*f6b0*/  BSYNC.RECONVERGENT B2 ;  /* 0x0000000000027941 */ /* 0x000fea0003800200 */
.L_x_9508:
        /* <DEDUP_REMOVED lines=61> */
.L_x_9506:
[----:B------:R-:W-:Y:S05]  /*fa90*/  BSYNC.RECONVERGENT B1 ;  /* 0x0000000000017941 */ /* 0x000fea0003800200 */
.L_x_9505:
        /* <DEDUP_REMOVED lines=23> */
.L_x_9512:
        /* <DEDUP_REMOVED lines=13> */
.L_x_9514:
[----:B------:R-:W-:Y:S05]  /*fce0*/  BSYNC.RECONVERGENT B2 ;  /* 0x0000000000027941 */ /* 0x000fea0003800200 */
.L_x_9513:
        /* <DEDUP_REMOVED lines=61> */
.L_x_9511:
[----:B------:R-:W-:Y:S05]  /*100c0*/  BSYNC.RECONVERGENT B1 ;  /* 0x0000000000017941 */ /* 0x000fea0003800200 */
.L_x_9510:
        /* <DEDUP_REMOVED lines=22> */
.L_x_9517:
        /* <DEDUP_REMOVED lines=13> */
.L_x_9519:
[----:B------:R-:W-:Y:S05]  /*10300*/  BSYNC.RECONVERGENT B2 ;  /* 0x0000000000027941 */ /* 0x000fea0003800200 */
.L_x_9518:
        /* <DEDUP_REMOVED lines=61> */
.L_x_9516:
[----:B------:R-:W-:Y:S05]  /*106e0*/  BSYNC.RECONVERGENT B1 ;  /* 0x0000000000017941 */ /* 0x000fea0003800200 */
.L_x_9515:
        /* <DEDUP_REMOVED lines=23> */
.L_x_9522:
        /* <DEDUP_REMOVED lines=15> */
.L_x_9524:
[----:B------:R-:W-:Y:S05]  /*10950*/  BSYNC.RECONVERGENT B2 ;  /* 0x0000000000027941 */ /* 0x000fea0003800200 */
.L_x_9523:
        /* <DEDUP_REMOVED lines=61> */
.L_x_9521:
[----:B------:R-:W-:Y:S05]  /*10d30*/  BSYNC.RECONVERGENT B1 ;  /* 0x0000000000017941 */ /* 0x000fea0003800200 */
.L_x_9520:
        /* <DEDUP_REMOVED lines=10> */
.L_x_9484:
[----:B------:R-:W-:Y:S01]  /*10de0*/  ISETP.NE.AND P1, PT, R121, 0x1, PT ;  /* 0x000000017900780c */ /* 0x000fe20003f25270 */
[----:B------:R-:W-:Y:S01]  /*10df0*/  BSSY.RECONVERGENT B1, `(.L_x_9526) ;  /* 0x0000059000017945 */ /* 0x000fe20003800200 */
[----:B------:R-:W-:Y:S01]  /*10e00*/  IMAD.MOV.U32 R115, RZ, RZ, 0x2 ;  /* 0x00000002ff737424 */ /* 0x000fe200078e00ff */
[----:B--2---:R-:W-:Y:S01]  /*10e10*/  MOV R84, R118 ;  /* 0x0000007600547202 */ /* 0x004fe20000000f00 */
        /* <DEDUP_REMOVED lines=12> */
.L_x_9528:
        /* <DEDUP_REMOVED lines=13> */
.L_x_9530:
[----:B------:R-:W-:Y:S05]  /*10fb0*/  BSYNC.RECONVERGENT B2 ;  /* 0x0000000000027941 */ /* 0x000fea0003800200 */
.L_x_9529:
        /* <DEDUP_REMOVED lines=60> */
.L_x_9527:
[----:B------:R-:W-:Y:S05]  /*11380*/  BSYNC.RECONVERGENT B1 ;  /* 0x0000000000017941 */ /* 0x000fea0003800200 */
.L_x_9526:
[----:B------:R-:W2:Y:S01]  /*11390*/  LDC R86, c[0x0][0x404] ;  /* 0x00010100ff567b82 */ /* 0x000ea20000000800 */
[----:B------:R-:W-:Y:S01]  /*113a0*/  I2FP.F32.U32 R87, R84 ;  /* 0x0000005400577245 */ /* 0x000fe20000201000 */
[----:B------:R-:W-:Y:S01]  /*113b0*/  HFMA2 R84, -RZ, RZ, 0.1171875, 0 ;  /* 0x2f800000ff547431 */ /* 0x000fe200000001ff */
[----:B------:R-:W-:Y:S01]  /*113c0*/  ISETP.NE.AND P2, PT, R115, 0x1, PT ;  /* 0x000000017300780c */ /* 0x000fe20003f45270 */
[C---:B-----5:R-:W-:Y:S01]  /*113d0*/  IMAD.U32 R114, R88.reuse, 0x10000, RZ ;  /* 0x0001000058727824 */ /* 0x060fe200078e00ff */
[----:B------:R-:W-:Y:S01]  /*113e0*/  BSSY.RECONVERGENT B1, `(.L_x_9531) ;  /* 0x0000060000017945 */ /* 0x000fe20003800200 */
[----:B------:R-:W-:Y:S01]  /*113f0*/  HFMA2 R120, -RZ, RZ, 0, 1.1920928955078125e-07 ;  /* 0x00000002ff787431 */ /* 0x000fe200000001ff */
[----:B------:R-:W-:Y:S01]  /*11400*/  PRMT R88, R88, 0x7632, R88 ;  /* 0x0000763258587816 */ /* 0x000fe20000000058 */
[----:B------:R-:W4:Y:S01]  /*11410*/  LDC R85, c[0x0][0x408] ;  /* 0x00010200ff557b82 */ /* 0x000f220000000800 */
[----:B------:R-:W-:Y:S01]  /*11420*/  FMUL.FTZ R114, R114, UR4 ;  /* 0x0000000472727c20 */ /* 0x000fe20008410000 */
[----:B------:R-:W-:-:S05]  /*11430*/  FFMA.FTZ R87, R87, R84, 1.1641532182693481445e-10 ;  /* 0x2f00000057577423 */ /* 0x000fca0000010054 */
[----:B--2---:R-:W-:-:S04]  /*11440*/  FSETP.GTU.FTZ.AND P1, PT, R87, R86, PT ;  /* 0x000000565700720b */ /* 0x004fc80003f3c000 */
[----:B------:R-:W-:Y:S01]  /*11450*/  PLOP3.LUT P3, PT, P1, PT, PT, 0x8, 0x80 ;  /* 0x000000000080781c */ /* 0x000fe20000f6e170 */
[----:B----4-:R-:W-:-:S03]  /*11460*/  FMUL.FTZ R87, R114, R85 ;  /* 0x0000005572577220 */ /* 0x010fc60000410000 */
[----:B0--3--:R-:W-:Y:S01]  /*11470*/  P2R R128, PR, RZ, 0x8 ;  /* 0x00000008ff807803 */ /* 0x009fe20000000000 */
        /* <DEDUP_REMOVED lines=11> */
.L_x_9533:
        /* <DEDUP_REMOVED lines=13> */
.L_x_9535:
[----:B------:R-:W-:Y:S05]  /*11600*/  BSYNC.RECONVERGENT B2 ;  /* 0x0000000000027941 */ /* 0x000fea0003800200 */
.L_x_9534:
        /* <DEDUP_REMOVED lines=61> */
.L_x_9532:
[----:B------:R-:W-:Y:S05]  /*119e0*/  BSYNC.RECONVERGENT B1 ;  /* 0x0000000000017941 */ /* 0x000fea0003800200 */
.L_x_9531:
        /* <DEDUP_REMOVED lines=8> */
[----:B------:R-:W-:Y:S01]  /*11a70*/  FSETP.GTU.FTZ.AND P1, PT, R115, R86, PT ;  /* 0x000000567300720b */ /* 0x000fe20003f3c000 */
[----:B------:R-:W-:-:S03]  /*11a80*/  FMUL.FTZ R88, R88, R85 ;  /* 0x0000005558587220 */ /* 0x000fc60000410000 */
        /* <DEDUP_REMOVED lines=12> */
.L_x_9538:
        /* <DEDUP_REMOVED lines=13> */
.L_x_9540:
[----:B------:R-:W-:Y:S05]  /*11c20*/  BSYNC.RECONVERGENT B2 ;  /* 0x0000000000027941 */ /* 0x000fea0003800200 */
.L_x_9539:
        /* <DEDUP_REMOVED lines=61> */
.L_x_9537:
[----:B------:R-:W-:Y:S05]  /*12000*/  BSYNC.RECONVERGENT B1 ;  /* 0x0000000000017941 */ /* 0x000fea0003800200 */
.L_x_9536:
        /* <DEDUP_REMOVED lines=22> */
.L_x_9543:
        /* <DEDUP_REMOVED lines=13> */
.L_x_9545:
[----:B------:R-:W-:Y:S05]  /*12240*/  BSYNC.RECONVERGENT B2 ;  /* 0x0000000000027941 */ /* 0x000fea0003800200 */
.L_x_9544:
        /* <DEDUP_REMOVED lines=61> */
.L_x_9542:
[----:B------:R-:W-:Y:S05]  /*12620*/  BSYNC.RECONVERGENT B1 ;  /* 0x0000000000017941 */ /* 0x000fea0003800200 */
.L_x_9541:
[----:B------:R-:W-:Y:S01]  /*12630*/  I2FP.F32.U32 R121, R114 ;  /* 0x0000007200797245 */ /* 0x000fe20000201000 */
[----:B------:R-:W-:Y:S01]  /*12640*/  IMAD.U32 R89, R89, 0x10000, RZ ;  /* 0x0001000059597824 */ /* 0x000fe200078e00ff */
[----:B------:R-:W-:Y:S01]  /*12650*/  ISETP.NE.AND P3, PT, R120, 0x1, PT ;  /* 0x000000017800780c */ /* 0x000fe20003f65270 */
[----:B------:R-:W-:Y:S02]  /*12660*/  BSSY.RECONVERGENT B1, `(.L_x_9546) ;  /* 0x000005d000017945 */ /* 0x000fe40003800200 */
[----:B------:R-:W-:Y:S01]  /*12670*/  FFMA.FTZ R121, R121, R84, 1.1641532182693481445e-10 ;  /* 0x2f00000079797423 */ /* 0x000fe20000010054 */
[----:B------:R-:W-:Y:S01]  /*12680*/  FMUL.FTZ R114, R89, UR4 ;  /* 0x0000000459727c20 */ /* 0x000fe20008410000 */
[----:B------:R-:W-:-:S03]  /*12690*/  IMAD.MOV.U32 R89, RZ, RZ, R118 ;  /* 0x000000ffff597224 */ /* 0x000fc600078e0076 */
[----:B------:R-:W-:Y:S01]  /*126a0*/  FMUL.FTZ R114, R114, R85 ;  /* 0x0000005572727220 */ /* 0x000fe20000410000 */
[----:B------:R-:W-:Y:S02]  /*126b0*/  FSETP.GTU.FTZ.AND P2, PT, R121, R86, PT ;  /* 0x000000567900720b */ /* 0x000fe40003f5c000 */
[----:B------:R-:W-:Y:S02]  /*126c0*/  MOV R121, 0x2 ;  /* 0x0000000200797802 */ /* 0x000fe40000000f00 */
        /* <DEDUP_REMOVED lines=11> */
.L_x_9548:
        /* <DEDUP_REMOVED lines=13> */
.L_x_9550:
[----:B------:R-:W-:Y:S05]  /*12850*/  BSYNC.RECONVERGENT B2 ;  /* 0x0000000000027941 */ /* 0x000fea0003800200 */
.L_x_9549:
        /* <DEDUP_REMOVED lines=61> */
.L_x_9547:
[----:B------:R-:W-:Y:S05]  /*12c30*/  BSYNC.RECONVERGENT B1 ;  /* 0x0000000000017941 */ /* 0x000fea0003800200 */
.L_x_9546:
        /* <DEDUP_REMOVED lines=22> */
.L_x_9553:
        /* <DEDUP_REMOVED lines=13> */
.L_x_9555:
[----:B------:R-:W-:Y:S05]  /*12e70*/  BSYNC.RECONVERGENT B2 ;  /* 0x0000000000027941 */ /* 0x000fea0003800200 */
.L_x_9554:
        /* <DEDUP_REMOVED lines=61> */
.L_x_9552:
[----:B------:R-:W-:Y:S05]  /*13250*/  BSYNC.RECONVERGENT B1 ;  /* 0x0000000000017941 */ /* 0x000fea0003800200 */
.L_x_9551:
        /* <DEDUP_REMOVED lines=21> */
.L_x_9558:
        /* <DEDUP_REMOVED lines=13> */
.L_x_9560:
[----:B------:R-:W-:Y:S05]  /*13480*/  BSYNC.RECONVERGENT B2 ;  /* 0x0000000000027941 */ /* 0x000fea0003800200 */
.L_x_9559:
        /* <DEDUP_REMOVED lines=61> */
.L_x_9557:
[----:B------:R-:W-:Y:S05]  /*13860*/  BSYNC.RECONVERGENT B1 ;  /* 0x0000000000017941 */ /* 0x000fea0003800200 */
.L_x_9556:
        /* <DEDUP_REMOVED lines=22> */
.L_x_9563:
        /* <DEDUP_REMOVED lines=15> */
.L_x_9565:
[----:B------:R-:W-:Y:S05]  /*13ac0*/  BSYNC.RECONVERGENT B2 ;  /* 0x0000000000027941 */ /* 0x000fea0003800200 */
.L_x_9564:
        /* <DEDUP_REMOVED lines=61> */
.L_x_9562:
[----:B------:R-:W-:Y:S05]  /*13ea0*/  BSYNC.RECONVERGENT B1 ;  /* 0x0000000000017941 */ /* 0x000fea0003800200 */
.L_x_9561:
        /* <DEDUP_REMOVED lines=16> */
.L_x_9525:
[----:B------:R-:W0:Y:S01]  /*13fb0*/  LDC.64 R122, c[0x0][0x3a8] ;  /* 0x0000ea00ff7a7b82 */ /* 0x000e220000000a00 */
[----:B------:R-:W-:Y:S02]  /*13fc0*/  SEL R131, RZ, 0x1000000, !P6 ;  /* 0x01000000ff837807 */ /* 0x000fe40007000000 */
[----:B------:R-:W-:Y:S02]  /*13fd0*/  ISETP.NE.AND P6, PT, R128, RZ, PT ;  /* 0x000000ff8000720c */ /* 0x000fe40003fc5270 */
[----:B------:R-:W-:Y:S02]  /*13fe0*/  SEL R128, RZ, 0x10000, !P5 ;  /* 0x00010000ff807807 */ /* 0x000fe40006800000 */
[----:B------:R-:W-:Y:S01]  /*13ff0*/  ISETP.NE.AND P5, PT, R129, RZ, PT ;  /* 0x000000ff8100720c */ /* 0x000fe20003fa5270 */
[----:B------:R-:W2:Y:S01]  /*14000*/  LDC.64 R124, c[0x0][0x3b0] ;  /* 0x0000ec00ff7c7b82 */ /* 0x000ea20000000a00 */
        /* <DEDUP_REMOVED lines=13> */
[----:B--2---:R-:W-:Y:S02]  /*140e0*/  IMAD.WIDE.U32 R124, R0, 0x8, R124 ;  /* 0x00000008007c7825 */ /* 0x004fe400078e007c */
[----:B------:R4:W-:Y:S04]  /*140f0*/  STG.E.128 desc[UR6][R122.64+0x10], R88 ;  /* 0x000010587a007986 */ /* 0x0009e8000c101d06 */
[----:B------:R4:W-:Y:S02]  /*14100*/  STG.E.64 desc[UR6][R124.64], R128 ;  /* 0x000000807c007986 */ /* 0x0009e4000c101b06 */
.L_x_9483:
[----:B------:R-:W-:Y:S05]  /*14110*/  BSYNC.RECONVERGENT B0 ;  /* 0x0000000000007941 */ /* 0x000fea0003800200 */
.L_x_9482:
        /* <DEDUP_REMOVED lines=14> */
[----:B0--34-:R-:W-:-:S04]  /*14200*/  FADD.FTZ R123, R93, R0 ;  /* 0x000000005d7b7221 */ /* 0x019fc80000010000 */
        /* <DEDUP_REMOVED lines=25> */
[----:B-1----:R-:W-:-:S04]  /*143a0*/  FMUL.FTZ R122, R109, R0 ;  /* 0x000000006d7a7220 */ /* 0x002fc80000410000 */
        /* <DEDUP_REMOVED lines=70> */
.L_x_9567:
[----:B------:R-:W-:Y:S05]  /*14810*/  BSYNC.RECONVERGENT B0 ;  /* 0x0000000000007941 */ /* 0x000fea0003800200 */
.L_x_9566:
        /* <DEDUP_REMOVED lines=12> */
.L_x_9569:
[----:B------:R-:W-:Y:S05]  /*148e0*/  BSYNC.RECONVERGENT B0 ;  /* 0x0000000000007941 */ /* 0x000fea0003800200 */
.L_x_9568:
        /* <DEDUP_REMOVED lines=50> */
[----:B------:R-:W0:Y:S01]  /*14c10*/  @!P1 LDC.64 R124, c[0x0][0x3c8] ;  /* 0x0000f200ff7c9b82 */ /* 0x000e220000000a00 */
[----:B------:R-:W-:Y:S02]  /*14c20*/  FMUL.FTZ R123, R123, R129 ;  /* 0x000000817b7b7220 */ /* 0x000fe40000410000 */
[----:B------:R-:W1:Y:S02]  /*14c30*/  SHFL.IDX PT, R127, R116, RZ, 0x1f ;  /* 0x00001fff747f7589 */ /* 0x000e6400000e0000 */
[----:B------:R-:W-:-:S03]  /*14c40*/  FFMA.FTZ R115, R120, R123, R115 ;  /* 0x0000007b78737223 */ /* 0x000fc60000010073 */
[----:B------:R-:W2:Y:S03]  /*14c50*/  LDC R120, c[0x0][0x448] ;  /* 0x00011200ff787b82 */ /* 0x000ea60000000800 */
[----:B------:R-:W2:Y:S05]  /*14c60*/  SHFL.IDX PT, R115, R115, RZ, 0x1f ;  /* 0x00001fff73737589 */ /* 0x000eaa00000e0000 */
[----:B------:R-:W3:Y:S01]  /*14c70*/  @!P1 LDC.64 R122, c[0x0][0x3c0] ;  /* 0x0000f000ff7a9b82 */ /* 0x000ee20000000a00 */
[C---:B-1----:R-:W-:Y:S01]  /*14c80*/  FMUL.FTZ R0, R127.reuse, R127 ;  /* 0x0000007f7f007220 */ /* 0x042fe20000410000 */
[----:B------:R-:W-:-:S04]  /*14c90*/  FSEL R136, R127, RZ, !P2 ;  /* 0x000000ff7f887208 */ /* 0x000fc80005000000 */
[----:B------:R-:W-:Y:S01]  /*14ca0*/  FSEL R113, R0, RZ, P2 ;  /* 0x000000ff00717208 */ /* 0x000fe20001000000 */
[----:B--2---:R-:W-:Y:S01]  /*14cb0*/  FFMA.FTZ R0, R115, UR17, R120 ;  /* 0x0000001173007c23 */ /* 0x004fe20008010078 */
        /* <DEDUP_REMOVED lines=41> */
.L_x_9571:
[----:B------:R-:W-:Y:S05]  /*14f50*/  BSYNC.RECONVERGENT B0 ;  /* 0x0000000000007941 */ /* 0x000fea0003800200 */
.L_x_9570:
[----:B------:R-:W-:Y:S01]  /*14f60*/  ISETP.NE.AND P1, PT, R130, RZ, PT ;  /* 0x000000ff8200720c */ /* 0x000fe20003f25270 */
[----:B------:R-:W-:-:S12]  /*14f70*/  BSSY.RECONVERGENT B0, `(.L_x_9572) ;  /* 0x0000022000007945 */ /* 0x000fd80003800200 */
        /* <DEDUP_REMOVED lines=33> */
.L_x_9573:
[----:B------:R-:W-:Y:S05]  /*15190*/  BSYNC.RECONVERGENT B0 ;  /* 0x0000000000007941 */ /* 0x000fea0003800200 */
.L_x_9572:
        /* <DEDUP_REMOVED lines=31> */
[----:B------:R-:W-:-:S05]  /*15390*/  F2FP.BF16.F32.PACK_AB R128, R115, R0 ;  /* 0x000000007380723e */ /* 0x000fca00000010ff */
[----:B------:R3:W-:Y:S02]  /*153a0*/  STG.E.128 desc[UR6][R112.64], R128 ;  /* 0x0000008070007986 */ /* 0x0007e4000c101d06 */
.L_x_9575:
[----:B------:R-:W-:Y:S05]  /*153b0*/  BSYNC.RECONVERGENT B0 ;  /* 0x0000000000007941 */ /* 0x000fea0003800200 */
.L_x_9574:
[----:B------:R-:W-:Y:S02]  /*153c0*/  UIADD3 UR14, UPT, UPT, UR14, UR12, URZ ;  /* 0x0000000c0e0e7290 */ /* 0x000fe4000fffe0ff */
[----:B------:R-:W-:Y:S02]  /*153d0*/  UPLOP3.LUT UP2, UPT, UPT, UPT, UP2, 0x40, 0x4 ;  /* 0x000000000004789c */ /* 0x000fe40003f4e820 */
[----:B------:R-:W-:-:S09]  /*153e0*/  UISETP.GE.AND UP1, UPT, UR14, UR13, UPT ;  /* 0x0000000d0e00728c */ /* 0x000fd2000bf26270 */
[----:B------:R-:W-:Y:S05]  /*153f0*/  BRA.U !UP1, `(.L_x_9576) ;  /* 0xfffffeb909947547 */ /* 0x000fea000b83ffff */
[----:B------:R-:W-:Y:S05]  /*15400*/  EXIT ;  /* 0x000000000000794d */ /* 0x000fea0003800000 */
.L_x_9577:
        /* <DEDUP_REMOVED lines=15> */
.L_x_20979:


//--------------------- .text._ZN10layer_norm13ln_fwd_kernelINS_13Kernel_traitsIf13__nv_bfloat16fS2_fjLj6144ELj1ELj1ELj8ELj16ENS_18Kernel_traits_baseILj6144EfS2_fS2_fjLj256EEEEELb1ELb1ELb0ELb1EEEvNS_9FwdParamsE --------------------------
	.section	.text._ZN10layer_norm13ln_fwd_kernelINS_13Kernel_traitsIf13__nv_bfloat16fS2_fjLj6144ELj1ELj1ELj8ELj16ENS_18Kernel_traits_baseILj6144EfS2_fS2_fjLj256EEEEELb1ELb1ELb0ELb1EEEvNS_9FwdParamsE,"ax",@progbits
	.align	128
        .global         _ZN10layer_norm13ln_fwd_kernelINS_13Kernel_traitsIf13__nv_bfloat16fS2_fjLj6144ELj1ELj1ELj8ELj16ENS_18Kernel_traits_baseILj6144EfS2_fS2_fjLj256EEEEELb1ELb1ELb0ELb1EEEvNS_9FwdParamsE
        .type           _ZN10layer_norm13ln_fwd_kernelINS_13Kernel_traitsIf13__nv_bfloat16fS2_fjLj6144ELj1ELj1ELj8ELj16ENS_18Kernel_traits_baseILj6144EfS2_fS2_fjLj256EEEEELb1ELb1ELb0ELb1EEEvNS_9FwdParamsE,@function
        .size           _ZN10layer_norm13ln_fwd_kernelINS_13Kernel_traitsIf13__nv_bfloat16fS2_fjLj6144ELj1ELj1ELj8ELj16ENS_18Kernel_traits_baseILj6144EfS2_fS2_fjLj256EEEEELb1ELb1ELb0ELb1EEEvNS_9FwdParamsE,(.L_x_20980 - _ZN10layer_norm13ln_fwd_kernelINS_13Kernel_traitsIf13__nv_bfloat16fS2_fjLj6144ELj1ELj1ELj8ELj16ENS_18Kernel_traits_baseILj6144EfS2_fS2_fjLj256EEEEELb1ELb1ELb0ELb1EEEvNS_9FwdParamsE)
        .other          _ZN10layer_norm13ln_fwd_kernelINS_13Kernel_traitsIf13__nv_bfloat16fS2_fjLj6144ELj1ELj1ELj8ELj16ENS_18Kernel_traits_baseILj6144EfS2_fS2_fjLj256EEEEELb1ELb1ELb0ELb1EEEvNS_9FwdParamsE,@"STO_CUDA_ENTRY STV_DEFAULT"
_ZN10layer_norm13ln_fwd_kernelINS_13Kernel_traitsIf13__nv_bfloat16fS2_fjLj6144ELj1ELj1ELj8ELj16ENS_18Kernel_traits_baseILj6144EfS2_fS2_fjLj256EEEEELb1ELb1ELb0ELb1EEEvNS_9FwdParamsE:
.text._ZN10layer_norm13ln_fwd_kernelINS_13Kernel_traitsIf13__nv_bfloat16fS2_fjLj6144ELj1ELj1ELj8ELj16ENS_18Kernel_traits_baseILj6144EfS2_fS2_fjLj256EEEEELb1ELb1ELb0ELb1EEEvNS_9FwdParamsE:
[----:B------:R-:W0:Y:S01]  /*0000*/  LDC R1, c[0x0][0x37c] ;  /* 0x0000df00ff017b82 */ /* 0x000e220000000800 */
[----:B------:R-:W1:Y:S07]  /*0010*/  LDCU.U8 UR4, c[0x0][0x464] ;  /* 0x00008c80ff0477ac */ /* 0x000e6e0008000000 */
[----:B------:R-:W2:Y:S01]  /*0020*/  LDC R0, c[0x0][0x458] ;  /* 0x00011600ff007b82 */ /* 0x000ea20000000800 */
[----:B0-----:R-:W-:Y:S01]  /*0030*/  VIADD R1, R1, 0xfffffff0 ;  /* 0xfffffff001017836 */ /* 0x001fe20000000000 */
[----:B------:R-:W0:Y:S01]  /*0040*/  LDCU.64 UR8, c[0x0][0x450] ;  /* 0x00008a00ff0877ac */ /* 0x000e220008000a00 */
[----:B------:R-:W3:Y:S05]  /*0050*/  LDCU.64 UR10, c[0x0][0x358] ;  /* 0x00006b00ff0a77ac */ /* 0x000eea0008000a00 */
[----:B------:R-:W4:Y:S01]  /*0060*/  LDC R7, c[0x0][0x45c] ;  /* 0x00011700ff077b82 */ /* 0x000f220000000800 */
[----:B-1----:R-:W-:Y:S01]  /*0070*/  ISETP.NE.AND P0, PT, RZ, UR4, PT ;  /* 0x00000004ff007c0c */ /* 0x002fe2000bf05270 */
[----:B------:R-:W1:Y:S01]  /*0080*/  LDCU.64 UR4, c[0x0][0x438] ;  /* 0x00008700ff0477ac */ /* 0x000e620008000a00 */
[----:B0-----:R-:W-:Y:S01]  /*0090*/  IMAD.U32 R2, RZ, RZ, UR8 ;  /* 0x00000008ff027e24 */ /* 0x001fe2000f8e00ff */
[----:B------:R-:W-:-:S10]  /*00a0*/  MOV R3, UR9 ;  /* 0x0000000900037c02 */ /* 0x000fd40008000f00 */
[----:B--2---:R-:W-:Y:S01]  /*00b0*/  @P0 IMAD.MOV.U32 R4, RZ, RZ, R0 ;  /* 0x000000ffff040224 */ /* 0x004fe200078e0000 */
[----:B---3--:R-:W2:Y:S01]  /*00c0*/  @P0 LDG.E.64 R2, desc[UR10][R2.64] ;  /* 0x0000000a02020981 */ /* 0x008ea2000c1e1b00 */
[----:B----4-:R-:W-:Y:S01]  /*00d0*/  @P0 IMAD.MOV.U32 R5, RZ, RZ, R7 ;  /* 0x000000ffff050224 */ /* 0x010fe200078e0007 */
[----:B------:R-:W0:Y:S05]  /*00e0*/  @P0 LDC R9, c[0x0][0x460] ;  /* 0x00011800ff090b82 */ /* 0x000e2a0000000800 */
[----:B------:R-:W0:Y:S01]  /*00f0*/  @P0 LDG.E.64 R4, desc[UR10][R4.64] ;  /* 0x0000000a04040981 */ /* 0x000e22000c1e1b00 */
[----:B-1----:R-:W-:Y:S02]  /*0100*/  UISETP.NE.U32.AND UP0, UPT, UR4, URZ, UPT ;  /* 0x000000ff0400728c */ /* 0x002fe4000bf05070 */
[----:B------:R-:W1:Y:S01]  /*0110*/  S2UR UR16, SR_CTAID.X ;  /* 0x00000000001079c3 */ /* 0x000e620000002500 */
[----:B------:R-:W3:Y:S01]  /*0120*/  S2R R11, SR_TID.X ;  /* 0x00000000000b7919 */ /* 0x000ee20000002100 */
[----:B------:R-:W-:Y:S01]  /*0130*/  UISETP.NE.AND.EX UP0, UPT, UR5, URZ, UPT, UP0 ;  /* 0x000000ff0500728c */ /* 0x000fe2000bf05300 */
[----:B--2---:R-:W-:-:S02]  /*0140*/  @P0 R2UR UR8, R2 ;  /* 0x00000000020802ca */ /* 0x004fc400000e0000 */
[----:B------:R-:W-:Y:S02]  /*0150*/  @P0 R2UR UR9, R3 ;  /* 0x00000000030902ca */ /* 0x000fe400000e0000 */
[----:B0-----:R-:W-:-:S04]  /*0160*/  @P0 IADD3 R0, P1, PT, R4, R9, RZ ;  /* 0x0000000904000210 */ /* 0x001fc80007f3e0ff */
[----:B------:R-:W-:-:S05]  /*0170*/  @P0 IADD3.X R7, PT, PT, RZ, R5, RZ, P1, !PT ;  /* 0x00000005ff070210 */ /* 0x000fca0000ffe4ff */
[----:B------:R-:W-:Y:S01]  /*0180*/  UIADD3 UR6, UPT, UPT, UR8, -0x61c88647, URZ ;  /* 0x9e3779b908067890 */ /* 0x000fe2000fffe0ff */
[--C-:B------:R-:W-:Y:S01]  /*0190*/  SHF.R.U64 R108, R0, 0x2, R7.reuse ;  /* 0x00000002006c7819 */ /* 0x100fe20000001207 */
[----:B------:R-:W-:Y:S01]  /*01a0*/  UIADD3 UR7, UPT, UPT, UR8, 0x3c6ef372, URZ ;  /* 0x3c6ef37208077890 */ /* 0x000fe2000fffe0ff */
[----:B------:R-:W-:Y:S01]  /*01b0*/  SHF.R.U32.HI R7, RZ, 0x2, R7 ;  /* 0x00000002ff077819 */ /* 0x000fe20000011607 */
[----:B------:R-:W-:Y:S02]  /*01c0*/  UIADD3 UR12, UPT, UPT, UR9, 0x76cf5d0a, URZ ;  /* 0x76cf5d0a090c7890 */ /* 0x000fe4000fffe0ff */
[----:B------:R-:W-:Y:S02]  /*01d0*/  UIADD3 UR13, UPT, UPT, UR9, 0x32370b8f, URZ ;  /* 0x32370b8f090d7890 */ /* 0x000fe4000fffe0ff */
[----:B------:R-:W-:Y:S02]  /*01e0*/  UIADD3 UR15, UPT, UPT, UR9, -0x126145ec, URZ ;  /* 0xed9eba14090f7890 */ /* 0x000fe4000fffe0ff */
[----:B------:R-:W-:-:S02]  /*01f0*/  UIADD3 UR19, UPT, UPT, UR9, 0x646e171e, URZ ;  /* 0x646e171e09137890 */ /* 0x000fc4000fffe0ff */
[----:B------:R-:W-:Y:S02]  /*0200*/  UIADD3 UR20, UPT, UPT, UR8, 0x5384540f, URZ ;  /* 0x5384540f08147890 */ /* 0x000fe4000fffe0ff */
[----:B------:R-:W-:Y:S02]  /*0210*/  UIADD3 UR21, UPT, UPT, UR9, 0x1fd5c5a3, URZ ;  /* 0x1fd5c5a309157890 */ /* 0x000fe4000fffe0ff */
[----:B------:R-:W-:Y:S02]  /*0220*/  UIADD3 UR22, UPT, UPT, UR8, -0xe443238, URZ ;  /* 0xf1bbcdc808167890 */ /* 0x000fe4000fffe0ff */
[----:B------:R-:W-:Y:S02]  /*0230*/  UIADD3 UR23, UPT, UPT, UR8, -0x700cb87f, URZ ;  /* 0x8ff3478108177890 */ /* 0x000fe4000fffe0ff */
[----:B------:R-:W-:Y:S01]  /*0240*/  UIADD3 UR24, UPT, UPT, UR9, -0x695add53, URZ ;  /* 0x96a522ad09187890 */ /* 0x000fe2000fffe0ff */
[----:B-1-3--:R-:W-:Y:S11]  /*0250*/  BRA.U !UP0, `(.L_x_9578) ;  /* 0x00000001086c7547 */ /* 0x00aff6000b800000 */
[----:B------:R-:W0:Y:S08]  /*0260*/  LDC.64 R2, c[0x0][0x3d0] ;  /* 0x0000f400ff027b82 */ /* 0x000e300000000a00 */
[----:B------:R-:W1:Y:S08]  /*0270*/  LDC.64 R4, c[0x0][0x438] ;  /* 0x00010e00ff047b82 */ /* 0x000e700000000a00 */
[----:B------:R-:W2:Y:S01]  /*0280*/  LDC.64 R8, c[0x0][0x3e8] ;  /* 0x0000fa00ff087b82 */ /* 0x000ea20000000a00 */
[----:B0-----:R-:W-:-:S05]  /*0290*/  IMAD.WIDE.U32 R2, R11, 0x20, R2 ;  /* 0x000000200b027825 */ /* 0x001fca00078e0002 */
[----:B------:R-:W3:Y:S01]  /*02a0*/  LDG.E.128 R12, desc[UR10][R2.64] ;  /* 0x0000000a020c7981 */ /* 0x000ee2000c1e1d00 */
        /* <DEDUP_REMOVED lines=19> */
[----:B---3--:R1:W-:Y:S04]  /*03e0*/  STL.64 [R1], R12 ;  /* 0x0000000c01007387 */ /* 0x0083e80000100a00 */
[----:B------:R1:W-:Y:S01]  /*03f0*/  STL.64 [R1+0x8], R14 ;  /* 0x0000080e01007387 */ /* 0x0003e20000100a00 */
[----:B------:R-:W-:Y:S05]  /*0400*/  BRA `(.L_x_9579) ;  /* 0x0000000000787947 */ /* 0x000fea0003800000 */
.L_x_9578:
[----:B------:R-:W0:Y:S08]  /*0410*/  LDC.64 R2, c[0x0][0x3d0] ;  /* 0x0000f400ff027b82 */ /* 0x000e300000000a00 */
[----:B------:R-:W1:Y:S01]  /*0420*/  LDC.64 R4, c[0x0][0x3e8] ;  /* 0x0000fa00ff047b82 */ /* 0x000e620000000a00 */
[----:B0-----:R-:W-:-:S05]  /*0430*/  IMAD.WIDE.U32 R2, R11, 0x20, R2 ;  /* 0x000000200b027825 */ /* 0x001fca00078e0002 */
[----:B------:R-:W2:Y:S01]  /*0440*/  LDG.E.128 R12, desc[UR10][R2.64] ;  /* 0x0000000a020c7981 */ /* 0x000ea2000c1e1d00 */
        /* <DEDUP_REMOVED lines=24> */
[----:B--2---:R0:W-:Y:S04]  /*05d0*/  STL.64 [R1], R12 ;  /* 0x0000000c01007387 */ /* 0x0041e80000100a00 */
[----:B------:R0:W-:Y:S02]  /*05e0*/  STL.64 [R1+0x8], R14 ;  /* 0x0000080e01007387 */ /* 0x0001e40000100a00 */
.L_x_9579:
[----:B------:R-:W2:Y:S02]  /*05f0*/  LDCU UR4, c[0x0][0x384] ;  /* 0x00007080ff0477ac */ /* 0x000ea40008000800 */
[----:B--2---:R-:W-:-:S06]  /*0600*/  UISETP.GE.AND UP0, UPT, UR16, UR4, UPT ;  /* 0x000000041000728c */ /* 0x004fcc000bf06270 */
[----:B------:R-:W-:-:S13]  /*0610*/  PLOP3.LUT P0, PT, PT, PT, UP0, 0x80, 0x8 ;  /* 0x000000000008781c */ /* 0x000fda0003f0f008 */
[----:B------:R-:W-:Y:S05]  /*0620*/  @P0 EXIT ;  /* 0x000000000000094d */ /* 0x000fea0003800000 */
[----:B------:R-:W2:Y:S01]  /*0630*/  LDC R6, c[0x0][0x360] ;  /* 0x0000d800ff067b82 */ /* 0x000ea20000000800 */
[----:B01----:R-:W-:Y:S01]  /*0640*/  IMAD.HI.U32 R3, R108, -0x2daee0ad, RZ ;  /* 0xd2511f536c037827 */ /* 0x003fe200078e00ff */
[----:B------:R-:W-:Y:S01]  /*0650*/  UIADD3 UR4, UPT, UPT, UR9, -0x4498517b, URZ ;  /* 0xbb67ae8509047890 */ /* 0x000fe2000fffe0ff */
[----:B------:R-:W-:Y:S01]  /*0660*/  LOP3.LUT R109, R0, 0x3, RZ, 0xc0, !PT ;  /* 0x00000003006d7812 */ /* 0x000fe200078ec0ff */
[----:B------:R-:W-:Y:S01]  /*0670*/  UIADD3 UR5, UPT, UPT, UR8, 0x78dde6e4, URZ ;  /* 0x78dde6e408057890 */ /* 0x000fe2000fffe0ff */
[----:B------:R-:W-:Y:S01]  /*0680*/  IMAD R9, R108, -0x2daee0ad, RZ ;  /* 0xd2511f536c097824 */ /* 0x000fe200078e02ff */
[----:B------:R-:W-:Y:S01]  /*0690*/  LOP3.LUT R3, R3, UR9, RZ, 0x3c, !PT ;  /* 0x0000000903037c12 */ /* 0x000fe2000f8e3cff */
[----:B------:R-:W-:Y:S01]  /*06a0*/  UIADD3 UR14, UPT, UPT, UR9, -0x24c28bd8, URZ ;  /* 0xdb3d7428090e7890 */ /* 0x000fe2000fffe0ff */
[----:B------:R-:W0:Y:S03]  /*06b0*/  LDCU UR17, c[0x0][0x388] ;  /* 0x00007100ff1177ac */ /* 0x000e260008000800 */
[C---:B------:R-:W-:Y:S01]  /*06c0*/  IMAD.HI.U32 R4, R3.reuse, -0x326172a9, RZ ;  /* 0xcd9e8d5703047827 */ /* 0x040fe200078e00ff */
[----:B------:R-:W1:Y:S03]  /*06d0*/  LDCU.U8 UR18, c[0x0][0x410] ;  /* 0x00008200ff1277ac */ /* 0x000e660008000000 */
[----:B------:R-:W-:Y:S01]  /*06e0*/  IMAD R3, R3, -0x326172a9, RZ ;  /* 0xcd9e8d5703037824 */ /* 0x000fe200078e02ff */
[----:B------:R-:W-:Y:S01]  /*06f0*/  UPLOP3.LUT UP1, UPT, UPT, UPT, UPT, 0x40, 0x4 ;  /* 0x000000000004789c */ /* 0x000fe20003f2e870 */
[----:B--2---:R-:W-:-:S04]  /*0700*/  IMAD R6, R6, UR16, R11 ;  /* 0x0000001006067c24 */ /* 0x004fc8000f8e020b */
[----:B------:R-:W-:-:S04]  /*0710*/  IMAD.HI.U32 R2, R6, -0x326172a9, RZ ;  /* 0xcd9e8d5706027827 */ /* 0x000fc800078e00ff */
[----:B------:R-:W-:Y:S01]  /*0720*/  IMAD R5, R6, -0x326172a9, RZ ;  /* 0xcd9e8d5706057824 */ /* 0x000fe200078e02ff */
[----:B------:R-:W-:-:S04]  /*0730*/  LOP3.LUT R2, R7, UR8, R2, 0x96, !PT ;  /* 0x0000000807027c12 */ /* 0x000fc8000f8e9602 */
[----:B------:R-:W-:Y:S01]  /*0740*/  LOP3.LUT R4, R5, UR6, R4, 0x96, !PT ;  /* 0x0000000605047c12 */ /* 0x000fe2000f8e9604 */
[----:B------:R-:W-:Y:S01]  /*0750*/  IMAD.HI.U32 R8, R2, -0x2daee0ad, RZ ;  /* 0xd2511f5302087827 */ /* 0x000fe200078e00ff */
[----:B------:R-:W-:-:S03]  /*0760*/  UIADD3 UR6, UPT, UPT, UR8, 0x1715609d, URZ ;  /* 0x1715609d08067890 */ /* 0x000fc6000fffe0ff */
[----:B------:R-:W-:Y:S01]  /*0770*/  IMAD R10, R2, -0x2daee0ad, RZ ;  /* 0xd2511f53020a7824 */ /* 0x000fe200078e02ff */
[----:B------:R-:W-:Y:S01]  /*0780*/  LOP3.LUT R8, R9, UR4, R8, 0x96, !PT ;  /* 0x0000000409087c12 */ /* 0x000fe2000f8e9608 */
[----:B------:R-:W-:Y:S01]  /*0790*/  IMAD.HI.U32 R5, R4, -0x2daee0ad, RZ ;  /* 0xd2511f5304057827 */ /* 0x000fe200078e00ff */
[----:B------:R-:W-:-:S03]  /*07a0*/  UIADD3 UR4, UPT, UPT, UR8, -0x255992d5, URZ ;  /* 0xdaa66d2b08047890 */ /* 0x000fc6000fffe0ff */
        /* <DEDUP_REMOVED lines=10> */
[----:B------:R-:W2:Y:S02]  /*0850*/  LDCU UR4, c[0x0][0x404] ;  /* 0x00008080ff0477ac */ /* 0x000ea40008000800 */
        /* <DEDUP_REMOVED lines=8> */
[----:B------:R-:W-:Y:S01]  /*08e0*/  IMAD R5, R4, -0x326172a9, RZ ;  /* 0xcd9e8d5704057824 */ /* 0x000fe200078e02ff */
[----:B------:R-:W3:Y:S01]  /*08f0*/  LDCU UR5, c[0x0][0x408] ;  /* 0x00008100ff0577ac */ /* 0x000ee20008000800 */
        /* <DEDUP_REMOVED lines=8> */
[C---:B------:R-:W-:Y:S01]  /*0980*/  IMAD.HI.U32 R2, R3.reuse, -0x326172a9, RZ ;  /* 0xcd9e8d5703027827 */ /* 0x040fe200078e00ff */
[----:B------:R-:W-:Y:S01]  /*0990*/  LOP3.LUT R9, R10, UR19, R9, 0x96, !PT ;  /* 0x000000130a097c12 */ /* 0x000fe2000f8e9609 */
[----:B------:R-:W0:Y:S02]  /*09a0*/  LDCU UR19, c[0x0][0x400] ;  /* 0x00008000ff1377ac */ /* 0x000e240008000800 */
[----:B------:R-:W-:Y:S01]  /*09b0*/  IMAD R8, R3, -0x326172a9, RZ ;  /* 0xcd9e8d5703087824 */ /* 0x000fe200078e02ff */
[----:B------:R-:W-:Y:S01]  /*09c0*/  LOP3.LUT R2, R5, UR12, R2, 0x96, !PT ;  /* 0x0000000c05027c12 */ /* 0x000fe2000f8e9602 */
[----:B------:R-:W-:Y:S01]  /*09d0*/  IMAD R5, R4, -0x2daee0ad, RZ ;  /* 0xd2511f5304057824 */ /* 0x000fe200078e02ff */
[----:B------:R-:W0:Y:S01]  /*09e0*/  LDCU.64 UR12, c[0x0][0x3a0] ;  /* 0x00007400ff0c77ac */ /* 0x000e220008000a00 */
[----:B------:R-:W-:-:S04]  /*09f0*/  IMAD.HI.U32 R3, R9, -0x326172a9, RZ ;  /* 0xcd9e8d5709037827 */ /* 0x000fc800078e00ff */
[----:B------:R-:W-:Y:S01]  /*0a00*/  IMAD.HI.U32 R4, R2, -0x2daee0ad, RZ ;  /* 0xd2511f5302047827 */ /* 0x000fe200078e00ff */
[----:B------:R-:W-:Y:S01]  /*0a10*/  LOP3.LUT R3, R8, UR20, R3, 0x96, !PT ;  /* 0x0000001408037c12 */ /* 0x000fe2000f8e9603 */
[----:B----4-:R-:W-:Y:S02]  /*0a20*/  UISETP.NE.U32.AND UP0, UPT, UR6, URZ, UPT ;  /* 0x000000ff0600728c */ /* 0x010fe4000bf05070 */
[----:B------:R-:W-:Y:S01]  /*0a30*/  IMAD R8, R2, -0x2daee0ad, RZ ;  /* 0xd2511f5302087824 */ /* 0x000fe200078e02ff */
[----:B------:R-:W-:Y:S01]  /*0a40*/  LOP3.LUT R4, R5, UR21, R4, 0x96, !PT ;  /* 0x0000001505047c12 */ /* 0x000fe2000f8e9604 */
[----:B------:R-:W-:Y:S01]  /*0a50*/  IMAD.HI.U32 R5, R3, -0x2daee0ad, RZ ;  /* 0xd2511f5303057827 */ /* 0x000fe200078e00ff */
[----:B------:R-:W-:-:S03]  /*0a60*/  UISETP.NE.AND.EX UP0, UPT, UR7, URZ, UPT, UP0 ;  /* 0x000000ff0700728c */ /* 0x000fc6000bf05300 */
[----:B------:R-:W-:Y:S01]  /*0a70*/  IMAD R9, R9, -0x326172a9, RZ ;  /* 0xcd9e8d5709097824 */ /* 0x000fe200078e02ff */
[----:B------:R-:W-:Y:S01]  /*0a80*/  LOP3.LUT R8, R8, UR14, R5, 0x96, !PT ;  /* 0x0000000e08087c12 */ /* 0x000fe2000f8e9605 */
[----:B------:R-:W-:Y:S01]  /*0a90*/  IMAD.HI.U32 R2, R4, -0x326172a9, RZ ;  /* 0xcd9e8d5704027827 */ /* 0x000fe200078e00ff */
[----:B------:R-:W4:Y:S03]  /*0aa0*/  LDCU.64 UR14, c[0x0][0x380] ;  /* 0x00007000ff0e77ac */ /* 0x000f260008000a00 */
        /* <DEDUP_REMOVED lines=8> */
[----:B------:R-:W-:Y:S02]  /*0b30*/  IMAD.MOV.U32 R3, RZ, RZ, RZ ;  /* 0x000000ffff037224 */ /* 0x000fe400078e00ff */
[----:B01234-:R-:W-:-:S07]  /*0b40*/  IMAD R0, R9, -0x2daee0ad, RZ ;  /* 0xd2511f5309007824 */ /* 0x01ffce00078e02ff */
.L_x_9733:
[----:B0-----:R-:W0:Y:S01]  /*0b50*/  @UP0 LDCU.64 UR6, c[0x0][0x3e0] ;  /* 0x00007c00ff0607ac */ /* 0x001e220008000a00 */
[----:B------:R-:W1:Y:S01]  /*0b60*/  S2R R124, SR_TID.X ;  /* 0x00000000007c7919 */ /* 0x000e620000002100 */
[----:B------:R-:W-:Y:S01]  /*0b70*/  PLOP3.LUT P0, PT, PT, PT, UP0, 0x80, 0x8 ;  /* 0x000000000008781c */ /* 0x000fe20003f0f008 */
[----:B------:R-:W2:Y:S01]  /*0b80*/  LDC.64 R106, c[0x0][0x390] ;  /* 0x0000e400ff6a7b82 */ /* 0x000ea20000000a00 */
[----:B0-----:R-:W-:-:S06]  /*0b90*/  @UP0 UIMAD.WIDE UR6, UR16, 0x2, UR6 ;  /* 0x00000002100608a5 */ /* 0x001fcc000f8e0206 */
[----:B------:R-:W-:Y:S01]  /*0ba0*/  IMAD.U32 R12, RZ, RZ, UR6 ;  /* 0x00000006ff0c7e24 */ /* 0x000fe2000f8e00ff */
[----:B------:R-:W-:Y:S01]  /*0bb0*/  UIMAD UR6, UR16, UR17, URZ ;  /* 0x00000011100672a4 */ /* 0x000fe2000f8e02ff */
[----:B------:R-:W-:-:S03]  /*0bc0*/  MOV R13, UR7 ;  /* 0x00000007000d7c02 */ /* 0x000fc60008000f00 */
[----:B------:R-:W-:Y:S02]  /*0bd0*/  USHF.R.S32.HI UR7, URZ, 0x1f, UR6 ;  /* 0x0000001fff077899 */ /* 0x000fe40008011406 */
[----:B------:R-:W3:Y:S02]  /*0be0*/  @P0 LDG.E.U16 R12, desc[UR10][R12.64] ;  /* 0x0000000a0c0c0981 */ /* 0x000ee4000c1e1500 */
[----:B------:R-:W-:-:S06]  /*0bf0*/  ULEA.HI UR7, UR7, UR6, URZ, 0x3 ;  /* 0x0000000607077291 */ /* 0x000fcc000f8f18ff */
[----:B------:R-:W-:-:S05]  /*0c00*/  IMAD.U32 R9, RZ, RZ, UR7 ;  /* 0x00000007ff097e24 */ /* 0x000fca000f8e00ff */
[----:B-1----:R-:W-:-:S05]  /*0c10*/  LEA.HI.SX32 R110, R9, R124, 0x1d ;  /* 0x0000007c096e7211 */ /* 0x002fca00078feaff */
[----:B--2---:R-:W-:-:S06]  /*0c20*/  IMAD.WIDE.U32 R8, R110, 0x10, R106 ;  /* 0x000000106e087825 */ /* 0x004fcc00078e006a */
[----:B-----5:R-:W5:Y:S01]  /*0c30*/  LDG.E.128 R8, desc[UR10][R8.64] ;  /* 0x0000000a08087981 */ /* 0x020f62000c1e1d00 */
[----:B------:R-:W-:Y:S01]  /*0c40*/  PLOP3.LUT P0, PT, PT, PT, UP0, 0x80, 0x8 ;  /* 0x000000000008781c */ /* 0x000fe20003f0f008 */
[----:B------:R-:W-:Y:S01]  /*0c50*/  UMOV UR6, 0x3f800000 ;  /* 0x3f80000000067882 */ /* 0x000fe20000000000 */
[----:B------:R-:W-:Y:S01]  /*0c60*/  UIADD3 UR7, UPT, UPT, UR9, -0x695add53, URZ ;  /* 0x96a522ad09077890 */ /* 0x000fe2000fffe0ff */
[----:B------:R-:W-:Y:S01]  /*0c70*/  IMAD.MOV.U32 R119, RZ, RZ, 0x2f800000 ;  /* 0x2f800000ff777424 */ /* 0x000fe200078e00ff */
[----:B------:R-:W-:Y:S02]  /*0c80*/  UIADD3 UR20, UPT, UPT, UR8, 0x3c6ef372, URZ ;  /* 0x3c6ef37208147890 */ /* 0x000fe4000fffe0ff */
[----:B------:R-:W-:Y:S02]  /*0c90*/  UIADD3 UR21, UPT, UPT, UR8, -0xe443238, URZ ;  /* 0xf1bbcdc808157890 */ /* 0x000fe4000fffe0ff */
[----:B------:R-:W-:Y:S02]  /*0ca0*/  UIADD3 UR22, UPT, UPT, UR9, 0x646e171e, URZ ;  /* 0x646e171e09167890 */ /* 0x000fe4000fffe0ff */
[----:B------:R-:W-:-:S02]  /*0cb0*/  UIADD3 UR23, UPT, UPT, UR9, -0x126145ec, URZ ;  /* 0xed9eba1409177890 */ /* 0x000fc4000fffe0ff */
[----:B------:R-:W-:Y:S02]  /*0cc0*/  UIADD3 UR24, UPT, UPT, UR9, 0x32370b8f, URZ ;  /* 0x32370b8f09187890 */ /* 0x000fe4000fffe0ff */
[----:B------:R-:W-:Y:S02]  /*0cd0*/  UIADD3 UR25, UPT, UPT, UR8, -0x700cb87f, URZ ;  /* 0x8ff3478108197890 */ /* 0x000fe4000fffe0ff */
        /* <DEDUP_REMOVED lines=13> */
[----:B------:R0:W5:Y:S01]  /*0db0*/  LDG.E.128 R28, desc[UR10][R14.64+0x10] ;  /* 0x0000100a0e1c7981 */ /* 0x000162000c1e1d00 */
[----:B------:R-:W-:Y:S01]  /*0dc0*/  ISETP.NE.AND P1, PT, R109, 0x1, PT ;  /* 0x000000016d00780c */ /* 0x000fe20003f25270 */
[----:B------:R-:W-:Y:S02]  /*0dd0*/  HFMA2 R13, -RZ, RZ, 0, 1.1920928955078125e-07 ;  /* 0x00000002ff0d7431 */ /* 0x000fe400000001ff */
[----:B------:R-:W-:Y:S02]  /*0de0*/  IMAD.MOV.U32 R16, RZ, RZ, R2 ;  /* 0x000000ffff107224 */ /* 0x000fe400078e0002 */
[----:B------:R-:W-:-:S08]  /*0df0*/  IMAD.MOV.U32 R12, RZ, RZ, R0 ;  /* 0x000000ffff0c7224 */ /* 0x000fd000078e0000 */
[----:B0-----:R-:W-:Y:S05]  /*0e00*/  @!P1 BRA `(.L_x_9581) ;  /* 0x00000004002c9947 */ /* 0x001fea0003800000 */
[----:B------:R-:W-:-:S04]  /*0e10*/  MOV R12, 0x2 ;  /* 0x00000002000c7802 */ /* 0x000fc80000000f00 */
[----:B------:R-:W-:-:S05]  /*0e20*/  VIADDMNMX.U32 R12, R109, 0xfffffffe, R12, PT ;  /* 0xfffffffe6d0c7846 */ /* 0x000fca000380000c */
[----:B------:R-:W-:-:S04]  /*0e30*/  IMAD.SHL.U32 R14, R12, 0x4, RZ ;  /* 0x000000040c0e7824 */ /* 0x000fc800078e00ff */
[----:B------:R-:W0:Y:S02]  /*0e40*/  LDC R12, c[0x2][R14] ;  /* 0x008000000e0c7b82 */ /* 0x000e240000000800 */
[----:B0-----:R-:W-:-:S04]  /*0e50*/  SHF.R.S32.HI R13, RZ, 0x1f, R12 ;  /* 0x0000001fff0d7819 */ /* 0x001fc8000001140c */
.L_x_20819:
[----:B------:R-:W-:Y:S05]  /*0e60*/  BRX R12 -0xe70                                         (*"BRANCH_TARGETS .L_x_20820,.L_x_20821,.L_x_20822"*) ;  /* 0xfffffff00c647949 */ /* 0x000fea000383ffff */
.L_x_20822:
[----:B------:R-:W-:Y:S01]  /*0e70*/  VIADD R13, R109, 0x1 ;  /* 0x000000016d0d7836 */ /* 0x000fe20000000000 */
[----:B------:R-:W-:Y:S01]  /*0e80*/  MOV R12, R0 ;  /* 0x00000000000c7202 */ /* 0x000fe20000000f00 */
[----:B------:R-:W-:Y:S01]  /*0e90*/  IMAD.MOV.U32 R16, RZ, RZ, R5 ;  /* 0x000000ffff107224 */ /* 0x000fe200078e0005 */
[----:B------:R-:W-:Y:S06]  /*0ea0*/  BRA `(.L_x_9581) ;  /* 0x0000000400047947 */ /* 0x000fec0003800000 */
.L_x_20820:
[----:B------:R-:W-:Y:S02]  /*0eb0*/  HFMA2 R13, -RZ, RZ, 0, 1.78813934326171875e-07 ;  /* 0x00000003ff0d7431 */ /* 0x000fe400000001ff */
[----:B------:R-:W-:Y:S02]  /*0ec0*/  IMAD.MOV.U32 R12, RZ, RZ, R0 ;  /* 0x000000ffff0c7224 */ /* 0x000fe400078e0000 */
[----:B------:R-:W-:Y:S01]  /*0ed0*/  IMAD.MOV.U32 R16, RZ, RZ, R4 ;  /* 0x000000ffff107224 */ /* 0x000fe200078e0004 */
[----:B------:R-:W-:Y:S06]  /*0ee0*/  BRA `(.L_x_9581) ;  /* 0x0000000000f47947 */ /* 0x000fec0003800000 */
.L_x_20821:
        /* <DEDUP_REMOVED lines=12> */
.L_x_9582:
        /* <DEDUP_REMOVED lines=47> */
[----:B------:R-:W-:Y:S01]  /*12a0*/  LOP3.LUT R4, R4, UR7, R15, 0x96, !PT ;  /* 0x0000000704047c12 */ /* 0x000fe2000f8e960f */
[----:B------:R-:W-:-:S07]  /*12b0*/  IMAD.MOV.U32 R16, RZ, RZ, R0 ;  /* 0x000000ffff107224 */ /* 0x000fce00078e0000 */
.L_x_9581:
[----:B------:R-:W-:Y:S01]  /*12c0*/  I2FP.F32.U32 R0, R16 ;  /* 0x0000001000007245 */ /* 0x000fe20000201000 */
[C---:B-----5:R-:W-:Y:S01]  /*12d0*/  IMAD.U32 R14, R8.reuse, 0x10000, RZ ;  /* 0x00010000080e7824 */ /* 0x060fe200078e00ff */
        /* <DEDUP_REMOVED lines=21> */
.L_x_9584:
        /* <DEDUP_REMOVED lines=12> */
.L_x_9585:
        /* <DEDUP_REMOVED lines=49> */
.L_x_9583:
        /* <DEDUP_REMOVED lines=22> */
.L_x_9587:
        /* <DEDUP_REMOVED lines=12> */
.L_x_9588:
        /* <DEDUP_REMOVED lines=45> */
[----:B------:R-:W-:Y:S02]  /*1cf0*/  MOV R2, R4 ;  /* 0x0000000400027202 */ /* 0x000fe40000000f00 */
[----:B------:R-:W-:Y:S01]  /*1d00*/  LOP3.LUT R5, R16, UR25, R5, 0x96, !PT ;  /* 0x0000001910057c12 */ /* 0x000fe2000f8e9605 */
[----:B------:R-:W-:Y:S01]  /*1d10*/  IMAD.MOV.U32 R12, RZ, RZ, R18 ;  /* 0x000000ffff0c7224 */ /* 0x000fe200078e0012 */
[----:B------:R-:W-:-:S07]  /*1d20*/  LOP3.LUT R4, R14, UR7, R19, 0x96, !PT ;  /* 0x000000070e047c12 */ /* 0x000fce000f8e9613 */
.L_x_9586:
[----:B------:R-:W-:Y:S01]  /*1d30*/  I2FP.F32.U32 R14, R13 ;  /* 0x0000000d000e7245 */ /* 0x000fe20000201000 */
[----:B------:R-:W-:Y:S01]  /*1d40*/  IMAD.U32 R13, R9, 0x10000, RZ ;  /* 0x00010000090d7824 */ /* 0x000fe200078e00ff */
[----:B------:R-:W-:Y:S01]  /*1d50*/  ISETP.NE.AND P3, PT, R17, 0x1, PT ;  /* 0x000000011100780c */ /* 0x000fe20003f65270 */
[----:B------:R-:W-:Y:S01]  /*1d60*/  IMAD.MOV.U32 R16, RZ, RZ, 0x2 ;  /* 0x00000002ff107424 */ /* 0x000fe200078e00ff */
[----:B------:R-:W-:Y:S01]  /*1d70*/  PRMT R9, R9, 0x7632, R9 ;  /* 0x0000763209097816 */ /* 0x000fe20000000009 */
[----:B------:R-:W-:Y:S01]  /*1d80*/  FFMA.FTZ R14, R14, R119, 1.1641532182693481445e-10 ;  /* 0x2f0000000e0e7423 */ /* 0x000fe20000010077 */
[----:B------:R-:W-:Y:S01]  /*1d90*/  FMUL.FTZ R13, R13, UR6 ;  /* 0x000000060d0d7c20 */ /* 0x000fe20008410000 */
[----:B------:R-:W-:-:S03]  /*1da0*/  MOV R15, R2 ;  /* 0x00000002000f7202 */ /* 0x000fc60000000f00 */
        /* <DEDUP_REMOVED lines=14> */
.L_x_9590:
        /* <DEDUP_REMOVED lines=12> */
.L_x_9591:
        /* <DEDUP_REMOVED lines=49> */
.L_x_9589:
        /* <DEDUP_REMOVED lines=21> */
.L_x_9593:
        /* <DEDUP_REMOVED lines=12> */
.L_x_9594:
        /* <DEDUP_REMOVED lines=45> */
[----:B------:R-:W-:Y:S02]  /*2740*/  MOV R2, R4 ;  /* 0x0000000400027202 */ /* 0x000fe40000000f00 */
[----:B------:R-:W-:Y:S01]  /*2750*/  LOP3.LUT R5, R16, UR25, R5, 0x96, !PT ;  /* 0x0000001910057c12 */ /* 0x000fe2000f8e9605 */
[----:B------:R-:W-:Y:S01]  /*2760*/  IMAD.MOV.U32 R12, RZ, RZ, R18 ;  /* 0x000000ffff0c7224 */ /* 0x000fe200078e0012 */
[----:B------:R-:W-:-:S07]  /*2770*/  LOP3.LUT R4, R14, UR7, R19, 0x96, !PT ;  /* 0x000000070e047c12 */ /* 0x000fce000f8e9613 */
.L_x_9592:
[----:B------:R-:W-:Y:S01]  /*2780*/  I2FP.F32.U32 R14, R9 ;  /* 0x00000009000e7245 */ /* 0x000fe20000201000 */
[C---:B------:R-:W-:Y:S01]  /*2790*/  IMAD.U32 R9, R10.reuse, 0x10000, RZ ;  /* 0x000100000a097824 */ /* 0x040fe200078e00ff */
        /* <DEDUP_REMOVED lines=20> */
.L_x_9596:
        /* <DEDUP_REMOVED lines=12> */
.L_x_9597:
        /* <DEDUP_REMOVED lines=49> */
.L_x_9595:
[----:B------:R-:W-:Y:S01]  /*2cb0*/  I2FP.F32.U32 R14, R13 ;  /* 0x0000000d000e7245 */ /* 0x000fe20000201000 */
[----:B------:R-:W-:Y:S01]  /*2cc0*/  IMAD.U32 R10, R10, 0x10000, RZ ;  /* 0x000100000a0a7824 */ /* 0x000fe200078e00ff */
[----:B------:R-:W-:Y:S02]  /*2cd0*/  ISETP.NE.AND P5, PT, R16, 0x1, PT ;  /* 0x000000011000780c */ /* 0x000fe40003fa5270 */
[----:B------:R-:W-:Y:S01]  /*2ce0*/  MOV R9, R2 ;  /* 0x0000000200097202 */ /* 0x000fe20000000f00 */
        /* <DEDUP_REMOVED lines=17> */
.L_x_9599:
        /* <DEDUP_REMOVED lines=12> */
.L_x_9600:
        /* <DEDUP_REMOVED lines=49> */
.L_x_9598:
        /* <DEDUP_REMOVED lines=22> */
.L_x_9602:
        /* <DEDUP_REMOVED lines=14> */
.L_x_9603:
        /* <DEDUP_REMOVED lines=49> */
.L_x_9601:
        /* <DEDUP_REMOVED lines=8> */
[----:B------:R-:W-:Y:S01]  /*37a0*/  FFMA.FTZ R23, R10, R55, R31 ;  /* 0x000000370a177223 */ /* 0x000fe2000001001f */
[----:B------:R-:W-:Y:S09]  /*37b0*/  BRA `(.L_x_9604) ;  /* 0x00000028006c7947 */ /* 0x000ff20003800000 */
.L_x_9580:
        /* <DEDUP_REMOVED lines=15> */
.L_x_9606:
        /* <DEDUP_REMOVED lines=12> */
.L_x_9607:
        /* <DEDUP_REMOVED lines=49> */
.L_x_9605:
[----:B------:R-:W-:Y:S01]  /*3c80*/  I2FP.F32.U32 R0, R13 ;  /* 0x0000000d00007245 */ /* 0x000fe20000201000 */
[----:B-----5:R-:W-:Y:S01]  /*3c90*/  IMAD.U32 R13, R8, 0x10000, RZ ;  /* 0x00010000080d7824 */ /* 0x020fe200078e00ff */
[----:B------:R-:W-:Y:S01]  /*3ca0*/  ISETP.NE.AND P2, PT, R14, 0x1, PT ;  /* 0x000000010e00780c */ /* 0x000fe20003f45270 */
[----:B------:R-:W-:Y:S01]  /*3cb0*/  IMAD.MOV.U32 R15, RZ, RZ, 0x2 ;  /* 0x00000002ff0f7424 */ /* 0x000fe200078e00ff */
[----:B------:R-:W-:Y:S01]  /*3cc0*/  PRMT R8, R8, 0x7632, R8 ;  /* 0x0000763208087816 */ /* 0x000fe20000000008 */
[----:B------:R-:W-:Y:S01]  /*3cd0*/  FFMA.FTZ R0, R0, R119, 1.1641532182693481445e-10 ;  /* 0x2f00000000007423 */ /* 0x000fe20000010077 */
[----:B------:R-:W-:-:S04]  /*3ce0*/  FMUL.FTZ R13, R13, UR6 ;  /* 0x000000060d0d7c20 */ /* 0x000fc80008410000 */
[----:B------:R-:W-:Y:S01]  /*3cf0*/  FSETP.GTU.FTZ.AND P1, PT, R0, UR4, PT ;  /* 0x0000000400007c0b */ /* 0x000fe2000bf3c000 */
[----:B------:R-:W-:Y:S01]  /*3d00*/  FMUL.FTZ R24, R13, UR5 ;  /* 0x000000050d187c20 */ /* 0x000fe20008410000 */
[----:B------:R-:W-:Y:S02]  /*3d10*/  MOV R13, R2 ;  /* 0x00000002000d7202 */ /* 0x000fe40000000f00 */
        /* <DEDUP_REMOVED lines=12> */
.L_x_9609:
        /* <DEDUP_REMOVED lines=12> */
.L_x_9610:
        /* <DEDUP_REMOVED lines=49> */
.L_x_9608:
        /* <DEDUP_REMOVED lines=21> */
.L_x_9612:
        /* <DEDUP_REMOVED lines=12> */
.L_x_9613:
        /* <DEDUP_REMOVED lines=49> */
.L_x_9611:
[----:B------:R-:W-:Y:S01]  /*46d0*/  ISETP.NE.AND P3, PT, R16, 0x1, PT ;  /* 0x000000011000780c */ /* 0x000fe20003f65270 */
[----:B------:R-:W-:Y:S01]  /*46e0*/  IMAD.MOV.U32 R15, RZ, RZ, 0x2 ;  /* 0x00000002ff0f7424 */ /* 0x000fe200078e00ff */
[----:B------:R-:W-:Y:S01]  /*46f0*/  I2FP.F32.U32 R14, R13 ;  /* 0x0000000d000e7245 */ /* 0x000fe20000201000 */
[C---:B------:R-:W-:Y:S01]  /*4700*/  IMAD.U32 R13, R9.reuse, 0x10000, RZ ;  /* 0x00010000090d7824 */ /* 0x040fe200078e00ff */
[----:B------:R-:W-:-:S03]  /*4710*/  PRMT R9, R9, 0x7632, R9 ;  /* 0x0000763209097816 */ /* 0x000fc60000000009 */
[----:B------:R-:W-:Y:S01]  /*4720*/  FFMA.FTZ R14, R14, R119, 1.1641532182693481445e-10 ;  /* 0x2f0000000e0e7423 */ /* 0x000fe20000010077 */
[----:B------:R-:W-:-:S04]  /*4730*/  FMUL.FTZ R13, R13, UR6 ;  /* 0x000000060d0d7c20 */ /* 0x000fc80008410000 */
[----:B------:R-:W-:Y:S01]  /*4740*/  FMUL.FTZ R26, R13, UR5 ;  /* 0x000000050d1a7c20 */ /* 0x000fe20008410000 */
[----:B------:R-:W-:Y:S02]  /*4750*/  FSETP.GTU.FTZ.AND P2, PT, R14, UR4, PT ;  /* 0x000000040e007c0b */ /* 0x000fe4000bf5c000 */
        /* <DEDUP_REMOVED lines=12> */
.L_x_9615:
        /* <DEDUP_REMOVED lines=12> */
.L_x_9616:
        /* <DEDUP_REMOVED lines=49> */
.L_x_9614:
        /* <DEDUP_REMOVED lines=20> */
.L_x_9618:
        /* <DEDUP_REMOVED lines=12> */
.L_x_9619:
        /* <DEDUP_REMOVED lines=49> */
.L_x_9617:
        /* <DEDUP_REMOVED lines=21> */
.L_x_9621:
        /* <DEDUP_REMOVED lines=12> */
.L_x_9622:
        /* <DEDUP_REMOVED lines=49> */
.L_x_9620:
        /* <DEDUP_REMOVED lines=20> */
.L_x_9624:
        /* <DEDUP_REMOVED lines=12> */
.L_x_9625:
        /* <DEDUP_REMOVED lines=49> */
.L_x_9623:
[----:B------:R-:W-:Y:S01]  /*5b30*/  I2FP.F32.U32 R10, R9 ;  /* 0x00000009000a7245 */ /* 0x000fe20000201000 */
[----:B------:R-:W-:Y:S01]  /*5b40*/  IMAD.U32 R9, R11, 0x10000, RZ ;  /* 0x000100000b097824 */ /* 0x000fe200078e00ff */
[----:B------:R-:W-:Y:S01]  /*5b50*/  ISETP.NE.AND P6, PT, R15, 0x1, PT ;  /* 0x000000010f00780c */ /* 0x000fe20003fc5270 */
[----:B------:R-:W-:Y:S02]  /*5b60*/  IMAD.MOV.U32 R13, RZ, RZ, 0x2 ;  /* 0x00000002ff0d7424 */ /* 0x000fe400078e00ff */
[----:B------:R-:W-:Y:S01]  /*5b70*/  FFMA.FTZ R10, R10, R119, 1.1641532182693481445e-10 ;  /* 0x2f0000000a0a7423 */ /* 0x000fe20000010077 */
[----:B------:R-:W-:Y:S01]  /*5b80*/  FMUL.FTZ R14, R9, UR6 ;  /* 0x00000006090e7c20 */ /* 0x000fe20008410000 */
[----:B------:R-:W-:Y:S02]  /*5b90*/  PRMT R9, R11, 0x7632, R9 ;  /* 0x000076320b097816 */ /* 0x000fe40000000009 */
[----:B------:R-:W-:Y:S01]  /*5ba0*/  MOV R11, R2 ;  /* 0x00000002000b7202 */ /* 0x000fe20000000f00 */
        /* <DEDUP_REMOVED lines=13> */
.L_x_9627:
        /* <DEDUP_REMOVED lines=14> */
.L_x_9628:
        /* <DEDUP_REMOVED lines=49> */
.L_x_9626:
[----:B------:R-:W-:Y:S01]  /*6070*/  I2FP.F32.U32 R10, R11 ;  /* 0x0000000b000a7245 */ /* 0x000fe20000201000 */
[----:B------:R-:W-:Y:S02]  /*6080*/  IMAD.U32 R9, R9, 0x10000, RZ ;  /* 0x0001000009097824 */ /* 0x000fe400078e00ff */
[----:B------:R-:W-:Y:S01]  /*6090*/  FMUL.FTZ R24, R24, R56 ;  /* 0x0000003818187220 */ /* 0x000fe20000410000 */
[----:B------:R-:W-:Y:S01]  /*60a0*/  FMUL.FTZ R25, R25, R57 ;  /* 0x0000003919197220 */ /* 0x000fe20000410000 */
[----:B------:R-:W-:Y:S01]  /*60b0*/  FMUL.FTZ R26, R26, R58 ;  /* 0x0000003a1a1a7220 */ /* 0x000fe20000410000 */
[----:B------:R-:W-:Y:S01]  /*60c0*/  FFMA.FTZ R10, R10, R119, 1.1641532182693481445e-10 ;  /* 0x2f0000000a0a7423 */ /* 0x000fe20000010077 */
[----:B------:R-:W-:Y:S01]  /*60d0*/  FMUL.FTZ R9, R9, UR6 ;  /* 0x0000000609097c20 */ /* 0x000fe20008410000 */
[----:B------:R-:W-:Y:S01]  /*60e0*/  FMUL.FTZ R27, R27, R59 ;  /* 0x0000003b1b1b7220 */ /* 0x000fe20000410000 */
[----:B------:R-:W-:Y:S01]  /*60f0*/  FMUL.FTZ R20, R20, R52 ;  /* 0x0000003414147220 */ /* 0x000fe20000410000 */
[----:B------:R-:W-:Y:S01]  /*6100*/  FMUL.FTZ R21, R21, R53 ;  /* 0x0000003515157220 */ /* 0x000fe20000410000 */
[----:B------:R-:W-:Y:S01]  /*6110*/  FMUL.FTZ R9, R9, UR5 ;  /* 0x0000000509097c20 */ /* 0x000fe20008410000 */
[----:B------:R-:W-:Y:S01]  /*6120*/  FSETP.GTU.FTZ.AND P6, PT, R10, UR4, PT ;  /* 0x000000040a007c0b */ /* 0x000fe2000bfdc000 */
[----:B------:R-:W-:-:S03]  /*6130*/  FMUL.FTZ R22, R22, R54 ;  /* 0x0000003616167220 */ /* 0x000fc60000410000 */
[----:B------:R-:W-:Y:S02]  /*6140*/  FSEL R10, R9, RZ, !P6 ;  /* 0x000000ff090a7208 */ /* 0x000fe40007000000 */
[----:B------:R-:W-:-:S03]  /*6150*/  PLOP3.LUT P6, PT, P6, PT, PT, 0x8, 0x80 ;  /* 0x000000000080781c */ /* 0x000fc600037ce170 */
[----:B------:R-:W-:-:S10]  /*6160*/  FMUL.FTZ R23, R10, R55 ;  /* 0x000000370a177220 */ /* 0x000fd40000410000 */
.L_x_9604:
        /* <DEDUP_REMOVED lines=18> */
[----:B------:R-:W-:Y:S01]  /*6290*/  LOP3.LUT R10, R0, R17, RZ, 0xfc, !PT ;  /* 0x00000011000a7212 */ /* 0x000fe200078efcff */
[C---:B------:R-:W-:Y:S01]  /*62a0*/  IMAD.WIDE.U32 R16, R111.reuse, 0x10, R106 ;  /* 0x000000106f107825 */ /* 0x040fe200078e006a */
[----:B------:R-:W-:Y:S04]  /*62b0*/  STG.E.128 desc[UR10][R8.64], R24 ;  /* 0x0000001808007986 */ /* 0x000fe8000c101d0a */
[----:B------:R1:W-:Y:S01]  /*62c0*/  STG.E.128 desc[UR10][R8.64+0x10], R20 ;  /* 0x0000101408007986 */ /* 0x0003e2000c101d0a */
[----:B--2---:R-:W-:-:S04]  /*62d0*/  @P0 IMAD.WIDE.U32 R14, R111, 0x20, R14 ;  /* 0x000000206f0e0825 */ /* 0x004fc800078e000e */
[----:B-1----:R-:W-:-:S05]  /*62e0*/  IMAD.WIDE.U32 R8, R110, 0x8, R122 ;  /* 0x000000086e087825 */ /* 0x002fca00078e007a */
[----:B------:R0:W-:Y:S04]  /*62f0*/  STG.E.64 desc[UR10][R8.64], R10 ;  /* 0x0000000a08007986 */ /* 0x0001e8000c101b0a */
[----:B------:R1:W5:Y:S04]  /*6300*/  @P0 LDG.E.128 R32, desc[UR10][R14.64] ;  /* 0x0000000a0e200981 */ /* 0x000368000c1e1d00 */
[----:B------:R1:W5:Y:S04]  /*6310*/  @P0 LDG.E.128 R28, desc[UR10][R14.64+0x10] ;  /* 0x0000100a0e1c0981 */ /* 0x000368000c1e1d00 */
[----:B0-----:R1:W5:Y:S01]  /*6320*/  LDG.E.128 R8, desc[UR10][R16.64] ;  /* 0x0000000a10087981 */ /* 0x001362000c1e1d00 */
[----:B------:R-:W-:Y:S05]  /*6330*/  @!P0 BRA `(.L_x_9629) ;  /* 0x0000002800708947 */ /* 0x000fea0003800000 */
[----:B------:R-:W-:Y:S01]  /*6340*/  ISETP.NE.AND P1, PT, R13, 0x1, PT ;  /* 0x000000010d00780c */ /* 0x000fe20003f25270 */
[----:B------:R-:W-:Y:S01]  /*6350*/  IMAD.MOV.U32 R0, RZ, RZ, R2 ;  /* 0x000000ffff007224 */ /* 0x000fe200078e0002 */
[----:B-1----:R-:W-:Y:S01]  /*6360*/  MOV R14, 0x2 ;  /* 0x00000002000e7802 */ /* 0x002fe20000000f00 */
        /* <DEDUP_REMOVED lines=12> */
.L_x_9631:
        /* <DEDUP_REMOVED lines=12> */
.L_x_9632:
        /* <DEDUP_REMOVED lines=49> */
.L_x_9630:
[----:B------:R-:W-:Y:S01]  /*6800*/  I2FP.F32.U32 R0, R0 ;  /* 0x0000000000007245 */ /* 0x000fe20000201000 */
        /* <DEDUP_REMOVED lines=22> */
.L_x_9634:
        /* <DEDUP_REMOVED lines=12> */
.L_x_9635:
[----:B------:R-:W-:Y:S01]  /*6a30*/  LOP3.LUT R14, R3, UR9, R5, 0x96, !PT ;  /* 0x00000009030e7c12 */ /* 0x000fe2000f8e9605 */
[----:B------:R-:W-:Y:S01]  /*6a40*/  IMAD.WIDE.U32 R12, R6, -0x326172a9, RZ ;  /* 0xcd9e8d57060c7825 */ /* 0x000fe200078e00ff */
[----:B------:R-:W-:-:S03]  /*6a50*/  UIADD3 UR31, UPT, UPT, UR9, -0x4498517b, URZ ;  /* 0xbb67ae85091f7890 */ /* 0x000fc6000fffe0ff */
[----:B------:R-:W-:Y:S01]  /*6a60*/  IMAD.WIDE.U32 R14, R14, -0x326172a9, RZ ;  /* 0xcd9e8d570e0e7825 */ /* 0x000fe200078e00ff */
[----:B------:R-:W-:-:S04]  /*6a70*/  LOP3.LUT R13, R7, UR8, R13, 0x96, !PT ;  /* 0x00000008070d7c12 */ /* 0x000fc8000f8e960d */
        /* <DEDUP_REMOVED lines=40> */
[----:B------:R-:W-:Y:S01]  /*6d00*/  IMAD.MOV.U32 R15, RZ, RZ, RZ ;  /* 0x000000ffff0f7224 */ /* 0x000fe200078e00ff */
[----:B------:R-:W-:Y:S01]  /*6d10*/  LOP3.LUT R4, R4, UR7, R13, 0x96, !PT ;  /* 0x0000000704047c12 */ /* 0x000fe2000f8e960d */
[----:B------:R-:W-:Y:S01]  /*6d20*/  IMAD.MOV.U32 R13, RZ, RZ, R109 ;  /* 0x000000ffff0d7224 */ /* 0x000fe200078e006d */
[----:B------:R-:W-:-:S07]  /*6d30*/  MOV R109, R12 ;  /* 0x0000000c006d7202 */ /* 0x000fce0000000f00 */
.L_x_9633:
        /* <DEDUP_REMOVED lines=22> */
.L_x_9637:
        /* <DEDUP_REMOVED lines=12> */
.L_x_9638:
        /* <DEDUP_REMOVED lines=49> */
.L_x_9636:
        /* <DEDUP_REMOVED lines=22> */
.L_x_9640:
        /* <DEDUP_REMOVED lines=12> */
.L_x_9641:
        /* <DEDUP_REMOVED lines=49> */
.L_x_9639:
        /* <DEDUP_REMOVED lines=21> */
.L_x_9643:
        /* <DEDUP_REMOVED lines=12> */
.L_x_9644:
        /* <DEDUP_REMOVED lines=49> */
.L_x_9642:
        /* <DEDUP_REMOVED lines=22> */
.L_x_9646:
        /* <DEDUP_REMOVED lines=12> */
.L_x_9647:
        /* <DEDUP_REMOVED lines=49> */
.L_x_9645:
        /* <DEDUP_REMOVED lines=21> */
.L_x_9649:
        /* <DEDUP_REMOVED lines=12> */
.L_x_9650:
        /* <DEDUP_REMOVED lines=49> */
.L_x_9648:
[----:B------:R-:W-:Y:S01]  /*8710*/  I2FP.F32.U32 R10, R9 ;  /* 0x00000009000a7245 */ /* 0x000fe20000201000 */
[----:B------:R-:W-:Y:S01]  /*8720*/  IMAD.U32 R9, R11, 0x10000, RZ ;  /* 0x000100000b097824 */ /* 0x000fe200078e00ff */
[----:B------:R-:W-:Y:S01]  /*8730*/  ISETP.NE.AND P6, PT, R104, 0x1, PT ;  /* 0x000000016800780c */ /* 0x000fe20003fc5270 */
[----:B------:R-:W-:Y:S02]  /*8740*/  HFMA2 R112, -RZ, RZ, 0, 1.1920928955078125e-07 ;  /* 0x00000002ff707431 */ /* 0x000fe400000001ff */
        /* <DEDUP_REMOVED lines=8> */
[----:B------:R-:W-:Y:S01]  /*87d0*/  FFMA.FTZ R14, R15, R46, R30 ;  /* 0x0000002e0f0e7223 */ /* 0x000fe2000001001e */
        /* <DEDUP_REMOVED lines=9> */
.L_x_9652:
        /* <DEDUP_REMOVED lines=14> */
.L_x_9653:
[----:B------:R-:W-:Y:S01]  /*8950*/  LOP3.LUT R10, R3, UR9, R5, 0x96, !PT ;  /* 0x00000009030a7c12 */ /* 0x000fe2000f8e9605 */
[----:B------:R-:W-:Y:S01]  /*8960*/  IMAD.WIDE.U32 R104, R6, -0x326172a9, RZ ;  /* 0xcd9e8d5706687825 */ /* 0x000fe200078e00ff */
[----:B------:R-:W-:-:S03]  /*8970*/  UIADD3 UR31, UPT, UPT, UR9, -0x4498517b, URZ ;  /* 0xbb67ae85091f7890 */ /* 0x000fc6000fffe0ff */
[----:B------:R-:W-:Y:S01]  /*8980*/  IMAD.WIDE.U32 R10, R10, -0x326172a9, RZ ;  /* 0xcd9e8d570a0a7825 */ /* 0x000fe200078e00ff */
[----:B------:R-:W-:-:S03]  /*8990*/  LOP3.LUT R105, R7, UR8, R105, 0x96, !PT ;  /* 0x0000000807697c12 */ /* 0x000fc6000f8e9669 */
[----:B------:R-:W-:Y:S01]  /*89a0*/  IMAD.MOV.U32 R112, RZ, RZ, RZ ;  /* 0x000000ffff707224 */ /* 0x000fe200078e00ff */
        /* <DEDUP_REMOVED lines=40> */
[----:B------:R-:W-:Y:S01]  /*8c30*/  LOP3.LUT R4, R4, UR7, R11, 0x96, !PT ;  /* 0x0000000704047c12 */ /* 0x000fe2000f8e960b */
[----:B------:R-:W-:Y:S01]  /*8c40*/  IMAD.MOV.U32 R11, RZ, RZ, R109 ;  /* 0x000000ffff0b7224 */ /* 0x000fe200078e006d */
[----:B------:R-:W-:-:S07]  /*8c50*/  MOV R109, R10 ;  /* 0x0000000a006d7202 */ /* 0x000fce0000000f00 */
.L_x_9651:
        /* <DEDUP_REMOVED lines=10> */
.L_x_9629:
        /* <DEDUP_REMOVED lines=15> */
.L_x_9656:
        /* <DEDUP_REMOVED lines=12> */
.L_x_9657:
        /* <DEDUP_REMOVED lines=49> */
.L_x_9655:
        /* <DEDUP_REMOVED lines=22> */
.L_x_9659:
        /* <DEDUP_REMOVED lines=12> */
.L_x_9660:
        /* <DEDUP_REMOVED lines=49> */
.L_x_9658:
[----:B------:R-:W-:Y:S01]  /*96f0*/  I2FP.F32.U32 R12, R13 ;  /* 0x0000000d000c7245 */ /* 0x000fe20000201000 */
[----:B------:R-:W-:Y:S01]  /*9700*/  IMAD.U32 R8, R8, 0x10000, RZ ;  /* 0x0001000008087824 */ /* 0x000fe200078e00ff */
[----:B------:R-:W-:Y:S01]  /*9710*/  ISETP.NE.AND P2, PT, R17, 0x1, PT ;  /* 0x000000011100780c */ /* 0x000fe20003f45270 */
[----:B------:R-:W-:Y:S02]  /*9720*/  HFMA2 R16, -RZ, RZ, 0, 1.1920928955078125e-07 ;  /* 0x00000002ff107431 */ /* 0x000fe400000001ff */
[----:B------:R-:W-:Y:S01]  /*9730*/  FFMA.FTZ R12, R12, R119, 1.1641532182693481445e-10 ;  /* 0x2f0000000c0c7423 */ /* 0x000fe20000010077 */
[----:B------:R-:W-:-:S04]  /*9740*/  FMUL.FTZ R8, R8, UR6 ;  /* 0x0000000608087c20 */ /* 0x000fc80008410000 */
[----:B------:R-:W-:Y:S01]  /*9750*/  FSETP.GTU.FTZ.AND P1, PT, R12, UR4, PT ;  /* 0x000000040c007c0b */ /* 0x000fe2000bf3c000 */
[----:B------:R-:W-:Y:S01]  /*9760*/  FMUL.FTZ R8, R8, UR5 ;  /* 0x0000000508087c20 */ /* 0x000fe20008410000 */
        /* <DEDUP_REMOVED lines=13> */
.L_x_9662:
        /* <DEDUP_REMOVED lines=12> */
.L_x_9663:
[----:B------:R-:W-:Y:S01]  /*9900*/  LOP3.LUT R18, R3, UR9, R5, 0x96, !PT ;  /* 0x0000000903127c12 */ /* 0x000fe2000f8e9605 */
[----:B------:R-:W-:Y:S01]  /*9910*/  IMAD.WIDE.U32 R16, R6, -0x326172a9, RZ ;  /* 0xcd9e8d5706107825 */ /* 0x000fe200078e00ff */
[----:B------:R-:W-:-:S03]  /*9920*/  UIADD3 UR31, UPT, UPT, UR9, -0x4498517b, URZ ;  /* 0xbb67ae85091f7890 */ /* 0x000fc6000fffe0ff */
[----:B------:R-:W-:Y:S01]  /*9930*/  IMAD.WIDE.U32 R18, R18, -0x326172a9, RZ ;  /* 0xcd9e8d5712127825 */ /* 0x000fe200078e00ff */
[----:B------:R-:W-:-:S03]  /*9940*/  LOP3.LUT R17, R7, UR8, R17, 0x96, !PT ;  /* 0x0000000807117c12 */ /* 0x000fc6000f8e9611 */
[----:B------:R-:W-:Y:S01]  /*9950*/  IMAD.MOV.U32 R12, RZ, RZ, R109 ;  /* 0x000000ffff0c7224 */ /* 0x000fe200078e006d */
        /* <DEDUP_REMOVED lines=43> */
.L_x_9661:
[----:B------:R-:W-:Y:S01]  /*9c10*/  ISETP.NE.AND P3, PT, R16, 0x1, PT ;  /* 0x000000011000780c */ /* 0x000fe20003f65270 */
[C---:B------:R-:W-:Y:S01]  /*9c20*/  IMAD.U32 R14, R9.reuse, 0x10000, RZ ;  /* 0x00010000090e7824 */ /* 0x040fe200078e00ff */
[----:B------:R-:W-:Y:S02]  /*9c30*/  I2FP.F32.U32 R12, R12 ;  /* 0x0000000c000c7245 */ /* 0x000fe40000201000 */
[----:B------:R-:W-:Y:S01]  /*9c40*/  PRMT R9, R9, 0x7632, R9 ;  /* 0x0000763209097816 */ /* 0x000fe20000000009 */
[----:B------:R-:W-:Y:S01]  /*9c50*/  FMUL.FTZ R14, R14, UR6 ;  /* 0x000000060e0e7c20 */ /* 0x000fe20008410000 */
[----:B------:R-:W-:Y:S01]  /*9c60*/  MOV R17, 0x2 ;  /* 0x0000000200117802 */ /* 0x000fe20000000f00 */
[----:B------:R-:W-:Y:S02]  /*9c70*/  FFMA.FTZ R12, R12, R119, 1.1641532182693481445e-10 ;  /* 0x2f0000000c0c7423 */ /* 0x000fe40000010077 */
[----:B------:R-:W-:-:S03]  /*9c80*/  FMUL.FTZ R14, R14, UR5 ;  /* 0x000000050e0e7c20 */ /* 0x000fc60008410000 */
[----:B------:R-:W-:Y:S01]  /*9c90*/  FSETP.GTU.FTZ.AND P2, PT, R12, UR4, PT ;  /* 0x000000040c007c0b */ /* 0x000fe2000bf5c000 */
[----:B------:R-:W-:-:S03]  /*9ca0*/  IMAD.MOV.U32 R12, RZ, RZ, R2 ;  /* 0x000000ffff0c7224 */ /* 0x000fc600078e0002 */
        /* <DEDUP_REMOVED lines=11> */
.L_x_9665:
        /* <DEDUP_REMOVED lines=12> */
.L_x_9666:
        /* <DEDUP_REMOVED lines=49> */
.L_x_9664:
        /* <DEDUP_REMOVED lines=20> */
.L_x_9668:
        /* <DEDUP_REMOVED lines=12> */
.L_x_9669:
        /* <DEDUP_REMOVED lines=49> */
.L_x_9667:
[----:B------:R-:W-:Y:S01]  /*a640*/  I2FP.F32.U32 R16, R9 ;  /* 0x0000000900107245 */ /* 0x000fe20000201000 */
[C---:B------:R-:W-:Y:S01]  /*a650*/  IMAD.U32 R9, R10.reuse, 0x10000, RZ ;  /* 0x000100000a097824 */ /* 0x040fe200078e00ff */
[----:B------:R-:W-:Y:S01]  /*a660*/  ISETP.NE.AND P4, PT, R19, 0x1, PT ;  /* 0x000000011300780c */ /* 0x000fe20003f85270 */
[----:B------:R-:W-:Y:S01]  /*a670*/  IMAD.MOV.U32 R17, RZ, RZ, R2 ;  /* 0x000000ffff117224 */ /* 0x000fe200078e0002 */
[----:B------:R-:W-:Y:S01]  /*a680*/  PRMT R10, R10, 0x7632, R10 ;  /* 0x000076320a0a7816 */ /* 0x000fe2000000000a */
[----:B------:R-:W-:Y:S01]  /*a690*/  FFMA.FTZ R16, R16, R119, 1.1641532182693481445e-10 ;  /* 0x2f00000010107423 */ /* 0x000fe20000010077 */
[----:B------:R-:W-:Y:S01]  /*a6a0*/  FMUL.FTZ R9, R9, UR6 ;  /* 0x0000000609097c20 */ /* 0x000fe20008410000 */
[----:B------:R-:W-:-:S03]  /*a6b0*/  MOV R18, 0x2 ;  /* 0x0000000200127802 */ /* 0x000fc60000000f00 */
        /* <DEDUP_REMOVED lines=13> */
.L_x_9671:
        /* <DEDUP_REMOVED lines=12> */
.L_x_9672:
        /* <DEDUP_REMOVED lines=49> */
.L_x_9670:
[----:B------:R-:W-:Y:S01]  /*ab60*/  I2FP.F32.U32 R16, R17 ;  /* 0x0000001100107245 */ /* 0x000fe20000201000 */
[----:B------:R-:W-:Y:S01]  /*ab70*/  IMAD.U32 R10, R10, 0x10000, RZ ;  /* 0x000100000a0a7824 */ /* 0x000fe200078e00ff */
[----:B------:R-:W-:Y:S01]  /*ab80*/  ISETP.NE.AND P5, PT, R18, 0x1, PT ;  /* 0x000000011200780c */ /* 0x000fe20003fa5270 */
[----:B------:R-:W-:Y:S02]  /*ab90*/  HFMA2 R19, -RZ, RZ, 0, 1.1920928955078125e-07 ;  /* 0x00000002ff137431 */ /* 0x000fe400000001ff */
[----:B------:R-:W-:Y:S02]  /*aba0*/  IMAD.MOV.U32 R17, RZ, RZ, R2 ;  /* 0x000000ffff117224 */ /* 0x000fe400078e0002 */
        /* <DEDUP_REMOVED lines=15> */
.L_x_9674:
        /* <DEDUP_REMOVED lines=12> */
.L_x_9675:
        /* <DEDUP_REMOVED lines=49> */
.L_x_9673:
        /* <DEDUP_REMOVED lines=21> */
.L_x_9677:
        /* <DEDUP_REMOVED lines=14> */
.L_x_9678:
[----:B------:R-:W-:Y:S01]  /*b2a0*/  LOP3.LUT R16, R3, UR9, R5, 0x96, !PT ;  /* 0x0000000903107c12 */ /* 0x000fe2000f8e9605 */
[----:B------:R-:W-:Y:S01]  /*b2b0*/  IMAD.WIDE.U32 R104, R6, -0x326172a9, RZ ;  /* 0xcd9e8d5706687825 */ /* 0x000fe200078e00ff */
[----:B------:R-:W-:-:S03]  /*b2c0*/  UIADD3 UR31, UPT, UPT, UR9, -0x4498517b, URZ ;  /* 0xbb67ae85091f7890 */ /* 0x000fc6000fffe0ff */
[----:B------:R-:W-:Y:S02]  /*b2d0*/  HFMA2 R112, -RZ, RZ, 0, 0 ;  /* 0x00000000ff707431 */ /* 0x000fe400000001ff */
        /* <DEDUP_REMOVED lines=45> */
.L_x_9676:
[----:B------:R-:W-:Y:S01]  /*b5b0*/  I2FP.F32.U32 R16, R17 ;  /* 0x0000001100107245 */ /* 0x000fe20000201000 */
[----:B------:R-:W-:-:S04]  /*b5c0*/  IMAD.U32 R17, R18, 0x10000, RZ ;  /* 0x0001000012117824 */ /* 0x000fc800078e00ff */
[----:B------:R-:W-:Y:S01]  /*b5d0*/  FFMA.FTZ R18, R16, R119, 1.1641532182693481445e-10 ;  /* 0x2f00000010127423 */ /* 0x000fe20000010077 */
[----:B------:R-:W-:Y:S01]  /*b5e0*/  FMUL.FTZ R19, R17, UR6 ;  /* 0x0000000611137c20 */ /* 0x000fe20008410000 */
[----:B------:R-:W-:Y:S01]  /*b5f0*/  FMUL.FTZ R16, R15, R48 ;  /* 0x000000300f107220 */ /* 0x000fe20000410000 */
[----:B------:R-:W-:Y:S01]  /*b600*/  FMUL.FTZ R17, R13, R49 ;  /* 0x000000310d117220 */ /* 0x000fe20000410000 */
[----:B------:R-:W-:Y:S01]  /*b610*/  FMUL.FTZ R13, R10, R45 ;  /* 0x0000002d0a0d7220 */ /* 0x000fe20000410000 */
[----:B------:R-:W-:Y:S01]  /*b620*/  FMUL.FTZ R19, R19, UR5 ;  /* 0x0000000513137c20 */ /* 0x000fe20008410000 */
[----:B------:R-:W-:Y:S01]  /*b630*/  FSETP.GTU.FTZ.AND P6, PT, R18, UR4, PT ;  /* 0x0000000412007c0b */ /* 0x000fe2000bfdc000 */
[----:B------:R-:W-:Y:S01]  /*b640*/  FMUL.FTZ R18, R14, R50 ;  /* 0x000000320e127220 */ /* 0x000fe20000410000 */
[----:B------:R-:W-:Y:S02]  /*b650*/  FMUL.FTZ R14, R11, R46 ;  /* 0x0000002e0b0e7220 */ /* 0x000fe40000410000 */
[----:B------:R-:W-:Y:S01]  /*b660*/  FSEL R104, R19, RZ, !P6 ;  /* 0x000000ff13687208 */ /* 0x000fe20007000000 */
[----:B------:R-:W-:Y:S01]  /*b670*/  FMUL.FTZ R19, R12, R51 ;  /* 0x000000330c137220 */ /* 0x000fe20000410000 */
[----:B------:R-:W-:Y:S01]  /*b680*/  PLOP3.LUT P6, PT, P6, PT, PT, 0x8, 0x80 ;  /* 0x000000000080781c */ /* 0x000fe200037ce170 */
[----:B------:R-:W-:-:S02]  /*b690*/  FMUL.FTZ R12, R9, R44 ;  /* 0x0000002c090c7220 */ /* 0x000fc40000410000 */
[----:B------:R-:W-:-:S10]  /*b6a0*/  FMUL.FTZ R15, R104, R47 ;  /* 0x0000002f680f7220 */ /* 0x000fd40000410000 */
.L_x_9654:
[----:B------:R-:W-:Y:S02]  /*b6b0*/  SEL R10, RZ, 0x1000000, !P6 ;  /* 0x01000000ff0a7807 */ /* 0x000fe40007000000 */
[----:B------:R-:W-:Y:S02]  /*b6c0*/  ISETP.NE.AND P6, PT, R0, RZ, PT ;  /* 0x000000ff0000720c */ /* 0x000fe40003fc5270 */
[----:B------:R-:W-:Y:S02]  /*b6d0*/  SEL R0, RZ, 0x10000, !P5 ;  /* 0x00010000ff007807 */ /* 0x000fe40006800000 */
[----:B------:R-:W-:Y:S01]  /*b6e0*/  ISETP.NE.AND P5, PT, R8, RZ, PT ;  /* 0x000000ff0800720c */ /* 0x000fe20003fa5270 */
[----:B------:R-:W-:Y:S01]  /*b6f0*/  IMAD.WIDE.U32 R8, R111, 0x20, R120 ;  /* 0x000000206f087825 */ /* 0x000fe200078e0078 */
[----:B------:R-:W-:Y:S02]  /*b700*/  SEL R105, RZ, 0x100, !P4 ;  /* 0x00000100ff697807 */ /* 0x000fe40006000000 */
[----:B------:R-:W-:-:S02]  /*b710*/  SEL R11, RZ, 0x10000, !P1 ;  /* 0x00010000ff0b7807 */ /* 0x000fc40004800000 */
[----:B------:R-:W-:Y:S01]  /*b720*/  STG.E.128 desc[UR10][R8.64], R16 ;  /* 0x0000001008007986 */ /* 0x000fe2000c101d0a */
[----:B------:R-:W-:Y:S02]  /*b730*/  LOP3.LUT R105, R105, R10, R0, 0xfe, !PT ;  /* 0x0000000a69697212 */ /* 0x000fe400078efe00 */
[----:B------:R-:W-:Y:S01]  /*b740*/  SEL R10, RZ, 0x1000000, !P2 ;  /* 0x01000000ff0a7807 */ /* 0x000fe20005000000 */
[----:B------:R0:W-:Y:S01]  /*b750*/  STG.E.128 desc[UR10][R8.64+0x10], R12 ;  /* 0x0000100c08007986 */ /* 0x0001e2000c101d0a */
[----:B------:R-:W-:Y:S02]  /*b760*/  SEL R0, RZ, 0x100, !P5 ;  /* 0x00000100ff007807 */ /* 0x000fe40006800000 */
[----:B------:R-:W-:Y:S02]  /*b770*/  IADD3 R114, PT, PT, R110, 0x200, RZ ;  /* 0x000002006e727810 */ /* 0x000fe40007ffe0ff */
[----:B------:R-:W-:Y:S02]  /*b780*/  LOP3.LUT R0, R0, R10, R11, 0xfe, !PT ;  /* 0x0000000a00007212 */ /* 0x000fe400078efe0b */
[----:B------:R-:W-:-:S04]  /*b790*/  SEL R10, RZ, 0x1, !P3 ;  /* 0x00000001ff0a7807 */ /* 0x000fc80005800000 */
[----:B------:R-:W-:Y:S02]  /*b7a0*/  LOP3.LUT R11, R105, R10, RZ, 0xfc, !PT ;  /* 0x0000000a690b7212 */ /* 0x000fe400078efcff */
[----:B------:R-:W-:Y:S01]  /*b7b0*/  SEL R105, RZ, 0x1, !P6 ;  /* 0x00000001ff697807 */ /* 0x000fe20007000000 */
[----:B0-----:R-:W0:Y:S03]  /*b7c0*/  @P0 LDC.64 R8, c[0x0][0x3a0] ;  /* 0x0000e800ff080b82 */ /* 0x001e260000000a00 */
[----:B------:R-:W-:Y:S01]  /*b7d0*/  LOP3.LUT R10, R0, R105, RZ, 0xfc, !PT ;  /* 0x00000069000a7212 */ /* 0x000fe200078efcff */
[----:B------:R-:W-:-:S04]  /*b7e0*/  IMAD.WIDE.U32 R104, R111, 0x8, R122 ;  /* 0x000000086f687825 */ /* 0x000fc800078e007a */
[C---:B------:R-:W-:Y:S01]  /*b7f0*/  IMAD.WIDE.U32 R106, R114.reuse, 0x10, R106 ;  /* 0x00000010726a7825 */ /* 0x040fe200078e006a */
[----:B------:R1:W-:Y:S05]  /*b800*/  STG.E.64 desc[UR10][R104.64], R10 ;  /* 0x0000000a68007986 */ /* 0x0003ea000c101b0a */
[----:B-1----:R-:W5:Y:S01]  /*b810*/  LDG.E.128 R104, desc[UR10][R106.64] ;  /* 0x0000000a6a687981 */ /* 0x002f62000c1e1d00 */
[----:B0-----:R-:W-:-:S05]  /*b820*/  @P0 IMAD.WIDE.U32 R8, R114, 0x20, R8 ;  /* 0x0000002072080825 */ /* 0x001fca00078e0008 */
[----:B------:R0:W5:Y:S04]  /*b830*/  @P0 LDG.E.128 R32, desc[UR10][R8.64] ;  /* 0x0000000a08200981 */ /* 0x000168000c1e1d00 */
[----:B------:R0:W5:Y:S01]  /*b840*/  @P0 LDG.E.128 R28, desc[UR10][R8.64+0x10] ;  /* 0x0000100a081c0981 */ /* 0x000162000c1e1d00 */
[----:B------:R-:W-:Y:S05]  /*b850*/  @!P0 BRA `(.L_x_9679) ;  /* 0x00000028006c8947 */ /* 0x000fea0003800000 */
        /* <DEDUP_REMOVED lines=15> */
.L_x_9681:
        /* <DEDUP_REMOVED lines=12> */
.L_x_9682:
        /* <DEDUP_REMOVED lines=12> */
[----:B------:R-:W-:-:S05]  /*bad0*/  LOP3.LUT R8, R8, UR20, R11, 0x96, !PT ;  /* 0x0000001408087c12 */ /* 0x000fca000f8e960b */
[----:B------:R-:W-:-:S05]  /*bae0*/  IMAD.WIDE.U32 R8, R8, -0x2daee0ad, RZ ;  /* 0xd2511f5308087825 */ /* 0x000fca00078e00ff */
[----:B------:R-:W-:Y:S01]  /*baf0*/  LOP3.LUT R9, R4, UR24, R9, 0x96, !PT ;  /* 0x0000001804097c12 */ /* 0x000fe2000f8e9609 */
[----:B------:R-:W-:-:S05]  /*bb00*/  IMAD.WIDE.U32 R4, R5, -0x326172a9, RZ ;  /* 0xcd9e8d5705047825 */ /* 0x000fca00078e00ff */
[----:B------:R-:W-:Y:S01]  /*bb10*/  LOP3.LUT R10, R10, UR31, R5, 0x96, !PT ;  /* 0x0000001f0a0a7c12 */ /* 0x000fe2000f8e9605 */
[----:B------:R-:W-:-:S04]  /*bb20*/  UIADD3 UR31, UPT, UPT, UR8, 0x78dde6e4, URZ ;  /* 0x78dde6e4081f7890 */ /* 0x000fc8000fffe0ff */
        /* <DEDUP_REMOVED lines=9> */
[----:B------:R-:W-:-:S04]  /*bbc0*/  UIADD3 UR31, UPT, UPT, UR8, -0x4ab325aa, URZ ;  /* 0xb54cda56081f7890 */ /* 0x000fc8000fffe0ff */
[----:B------:R-:W-:-:S05]  /*bbd0*/  IMAD.WIDE.U32 R8, R8, -0x2daee0ad, RZ ;  /* 0xd2511f5308087825 */ /* 0x000fca00078e00ff */
[----:B------:R-:W-:Y:S01]  /*bbe0*/  LOP3.LUT R9, R4, UR22, R9, 0x96, !PT ;  /* 0x0000001604097c12 */ /* 0x000fe2000f8e9609 */
[----:B------:R-:W-:-:S05]  /*bbf0*/  IMAD.WIDE.U32 R4, R5, -0x326172a9, RZ ;  /* 0xcd9e8d5705047825 */ /* 0x000fca00078e00ff */
[----:B------:R-:W-:Y:S01]  /*bc00*/  LOP3.LUT R10, R10, UR31, R5, 0x96, !PT ;  /* 0x0000001f0a0a7c12 */ /* 0x000fe2000f8e9605 */
[----:B------:R-:W-:-:S04]  /*bc10*/  UIADD3 UR31, UPT, UPT, UR9, -0x24c28bd8, URZ ;  /* 0xdb3d7428091f7890 */ /* 0x000fc8000fffe0ff */
        /* <DEDUP_REMOVED lines=9> */
[----:B------:R-:W-:-:S03]  /*bcb0*/  MOV R0, R8 ;  /* 0x0000000800007202 */ /* 0x000fc60000000f00 */
[----:B------:R-:W-:Y:S01]  /*bcc0*/  IMAD.WIDE.U32 R10, R10, -0x326172a9, RZ ;  /* 0xcd9e8d570a0a7825 */ /* 0x000fe200078e00ff */
[----:B------:R-:W-:-:S03]  /*bcd0*/  LOP3.LUT R4, R4, UR7, R9, 0x96, !PT ;  /* 0x0000000704047c12 */ /* 0x000fc6000f8e9609 */
[----:B------:R-:W-:Y:S02]  /*bce0*/  IMAD.MOV.U32 R2, RZ, RZ, R10 ;  /* 0x000000ffff027224 */ /* 0x000fe400078e000a */
[----:B------:R-:W-:Y:S01]  /*bcf0*/  HFMA2 R10, -RZ, RZ, 0, 0 ;  /* 0x00000000ff0a7431 */ /* 0x000fe200000001ff */
[----:B------:R-:W-:Y:S01]  /*bd00*/  LOP3.LUT R5, R112, UR25, R11, 0x96, !PT ;  /* 0x0000001970057c12 */ /* 0x000fe2000f8e960b */
[----:B------:R-:W-:-:S07]  /*bd10*/  IMAD.MOV.U32 R8, RZ, RZ, R109 ;  /* 0x000000ffff087224 */ /* 0x000fce00078e006d */
.L_x_9680:
[----:B------:R-:W-:Y:S01]  /*bd20*/  I2FP.F32.U32 R8, R8 ;  /* 0x0000000800087245 */ /* 0x000fe20000201000 */
[----:B-----5:R-:W-:Y:S01]  /*bd30*/  IMAD.U32 R9, R104, 0x10000, RZ ;  /* 0x0001000068097824 */ /* 0x020fe200078e00ff */
[----:B------:R-:W-:-:S03]  /*bd40*/  ISETP.NE.AND P1, PT, R10, 0x1, PT ;  /* 0x000000010a00780c */ /* 0x000fc60003f25270 */
[----:B------:R-:W-:Y:S01]  /*bd50*/  FFMA.FTZ R8, R8, R119, 1.1641532182693481445e-10 ;  /* 0x2f00000008087423 */ /* 0x000fe20000010077 */
[----:B------:R-:W-:-:S04]  /*bd60*/  FMUL.FTZ R9, R9, UR6 ;  /* 0x0000000609097c20 */ /* 0x000fc80008410000 */
[----:B------:R-:W-:Y:S01]  /*bd70*/  FMUL.FTZ R9, R9, UR5 ;  /* 0x0000000509097c20 */ /* 0x000fe20008410000 */
[----:B------:R-:W-:-:S04]  /*bd80*/  FSETP.GTU.FTZ.AND P0, PT, R8, UR4, PT ;  /* 0x0000000408007c0b */ /* 0x000fc8000bf1c000 */
[----:B------:R-:W-:Y:S02]  /*bd90*/  FSEL R11, R9, RZ, !P0 ;  /* 0x000000ff090b7208 */ /* 0x000fe40004000000 */
[----:B------:R-:W-:Y:S02]  /*bda0*/  PLOP3.LUT P0, PT, P0, PT, PT, 0x8, 0x80 ;  /* 0x000000000080781c */ /* 0x000fe4000070e170 */
[----:B------:R-:W-:Y:S01]  /*bdb0*/  PRMT R9, R104, 0x7632, R9 ;  /* 0x0000763268097816 */ /* 0x000fe20000000009 */
[----:B------:R-:W-:Y:S01]  /*bdc0*/  FFMA.FTZ R8, R11, R40, R32 ;  /* 0x000000280b087223 */ /* 0x000fe20000010020 */
[----:B------:R-:W-:Y:S01]  /*bdd0*/  P2R R118, PR, RZ, 0x1 ;  /* 0x00000001ff767803 */ /* 0x000fe20000000000 */
[----:B------:R-:W-:Y:S01]  /*bde0*/  IMAD.MOV.U32 R104, RZ, RZ, R2 ;  /* 0x000000ffff687224 */ /* 0x000fe200078e0002 */
[----:B------:R-:W-:Y:S01]  /*bdf0*/  MOV R11, 0x2 ;  /* 0x00000002000b7802 */ /* 0x000fe20000000f00 */
[----:B------:R-:W-:Y:S06]  /*be00*/  @!P1 BRA `(.L_x_9683) ;  /* 0x0000000400149947 */ /* 0x000fec0003800000 */
        /* <DEDUP_REMOVED lines=8> */
.L_x_9684:
        /* <DEDUP_REMOVED lines=12> */
.L_x_9685:
        /* <DEDUP_REMOVED lines=49> */
.L_x_9683:
        /* <DEDUP_REMOVED lines=21> */
.L_x_9687:
        /* <DEDUP_REMOVED lines=12> */
.L_x_9688:
        /* <DEDUP_REMOVED lines=49> */
.L_x_9686:
        /* <DEDUP_REMOVED lines=22> */
.L_x_9690:
        /* <DEDUP_REMOVED lines=12> */
.L_x_9691:
        /* <DEDUP_REMOVED lines=46> */
[----:B------:R-:W-:Y:S02]  /*cc80*/  IMAD.MOV.U32 R2, RZ, RZ, R104 ;  /* 0x000000ffff027224 */ /* 0x000fe400078e0068 */
[----:B------:R-:W-:Y:S01]  /*cc90*/  HFMA2 R104, -RZ, RZ, 0, 0 ;  /* 0x00000000ff687431 */ /* 0x000fe200000001ff */
[----:B------:R-:W-:-:S07]  /*cca0*/  LOP3.LUT R5, R112, UR25, R105, 0x96, !PT ;  /* 0x0000001970057c12 */ /* 0x000fce000f8e9669 */
.L_x_9689:
        /* <DEDUP_REMOVED lines=21> */
.L_x_9693:
        /* <DEDUP_REMOVED lines=12> */
.L_x_9694:
        /* <DEDUP_REMOVED lines=49> */
.L_x_9692:
[----:B------:R-:W-:Y:S02]  /*d1d0*/  I2FP.F32.U32 R104, R109 ;  /* 0x0000006d00687245 */ /* 0x000fe40000201000 */
[----:B------:R-:W-:Y:S02]  /*d1e0*/  ISETP.NE.AND P4, PT, R112, 0x1, PT ;  /* 0x000000017000780c */ /* 0x000fe40003f85270 */
[----:B------:R-:W-:Y:S01]  /*d1f0*/  MOV R109, 0x2 ;  /* 0x00000002006d7802 */ /* 0x000fe20000000f00 */
[----:B------:R-:W-:-:S05]  /*d200*/  FFMA.FTZ R104, R104, R119, 1.1641532182693481445e-10 ;  /* 0x2f00000068687423 */ /* 0x000fca0000010077 */
[----:B------:R-:W-:Y:S01]  /*d210*/  FSETP.GTU.FTZ.AND P3, PT, R104, UR4, PT ;  /* 0x0000000468007c0b */ /* 0x000fe2000bf7c000 */
[C---:B------:R-:W-:Y:S01]  /*d220*/  IMAD.U32 R104, R106.reuse, 0x10000, RZ ;  /* 0x000100006a687824 */ /* 0x040fe200078e00ff */
[----:B------:R-:W-:-:S03]  /*d230*/  PRMT R106, R106, 0x7632, R106 ;  /* 0x000076326a6a7816 */ /* 0x000fc6000000006a */
[----:B------:R-:W-:-:S04]  /*d240*/  FMUL.FTZ R104, R104, UR6 ;  /* 0x0000000668687c20 */ /* 0x000fc80008410000 */
[----:B------:R-:W-:-:S05]  /*d250*/  FMUL.FTZ R104, R104, UR5 ;  /* 0x0000000568687c20 */ /* 0x000fca0008410000 */
        /* <DEDUP_REMOVED lines=13> */
.L_x_9696:
        /* <DEDUP_REMOVED lines=12> */
.L_x_9697:
[----:B------:R-:W-:Y:S01]  /*d3f0*/  LOP3.LUT R112, R3, UR9, R5, 0x96, !PT ;  /* 0x0000000903707c12 */ /* 0x000fe2000f8e9605 */
[----:B------:R-:W-:Y:S01]  /*d400*/  IMAD.WIDE.U32 R116, R6, -0x326172a9, RZ ;  /* 0xcd9e8d5706747825 */ /* 0x000fe200078e00ff */
[----:B------:R-:W-:-:S03]  /*d410*/  UIADD3 UR31, UPT, UPT, UR9, -0x4498517b, URZ ;  /* 0xbb67ae85091f7890 */ /* 0x000fc6000fffe0ff */
[----:B------:R-:W-:Y:S02]  /*d420*/  HFMA2 R109, -RZ, RZ, 0, 0 ;  /* 0x00000000ff6d7431 */ /* 0x000fe400000001ff */
        /* <DEDUP_REMOVED lines=44> */
[----:B------:R-:W-:-:S07]  /*d6f0*/  LOP3.LUT R5, R116, UR25, R113, 0x96, !PT ;  /* 0x0000001974057c12 */ /* 0x000fce000f8e9671 */
.L_x_9695:
[----:B------:R-:W-:Y:S01]  /*d700*/  I2FP.F32.U32 R112, R105 ;  /* 0x0000006900707245 */ /* 0x000fe20000201000 */
[----:B------:R-:W-:Y:S01]  /*d710*/  IMAD.U32 R106, R106, 0x10000, RZ ;  /* 0x000100006a6a7824 */ /* 0x000fe200078e00ff */
[----:B------:R-:W-:-:S03]  /*d720*/  ISETP.NE.AND P5, PT, R109, 0x1, PT ;  /* 0x000000016d00780c */ /* 0x000fc60003fa5270 */
[----:B------:R-:W-:Y:S01]  /*d730*/  FFMA.FTZ R112, R112, R119, 1.1641532182693481445e-10 ;  /* 0x2f00000070707423 */ /* 0x000fe20000010077 */
[----:B------:R-:W-:-:S04]  /*d740*/  FMUL.FTZ R106, R106, UR6 ;  /* 0x000000066a6a7c20 */ /* 0x000fc80008410000 */
[----:B------:R-:W-:Y:S01]  /*d750*/  FMUL.FTZ R106, R106, UR5 ;  /* 0x000000056a6a7c20 */ /* 0x000fe20008410000 */
[----:B------:R-:W-:Y:S02]  /*d760*/  FSETP.GTU.FTZ.AND P4, PT, R112, UR4, PT ;  /* 0x0000000470007c0b */ /* 0x000fe4000bf9c000 */
[----:B------:R-:W-:Y:S02]  /*d770*/  MOV R112, 0x2 ;  /* 0x0000000200707802 */ /* 0x000fe40000000f00 */
        /* <DEDUP_REMOVED lines=13> */
.L_x_9699:
        /* <DEDUP_REMOVED lines=12> */
.L_x_9700:
        /* <DEDUP_REMOVED lines=49> */
.L_x_9698:
[----:B------:R-:W-:Y:S01]  /*dc20*/  I2FP.F32.U32 R106, R106 ;  /* 0x0000006a006a7245 */ /* 0x000fe20000201000 */
[----:B------:R-:W-:Y:S01]  /*dc30*/  IMAD.MOV.U32 R115, RZ, RZ, R2 ;  /* 0x000000ffff737224 */ /* 0x000fe200078e0002 */
[----:B------:R-:W-:-:S03]  /*dc40*/  ISETP.NE.AND P6, PT, R112, 0x1, PT ;  /* 0x000000017000780c */ /* 0x000fc60003fc5270 */
        /* <DEDUP_REMOVED lines=19> */
.L_x_9702:
        /* <DEDUP_REMOVED lines=14> */
.L_x_9703:
[----:B------:R-:W-:Y:S01]  /*de60*/  LOP3.LUT R112, R3, UR9, R5, 0x96, !PT ;  /* 0x0000000903707c12 */ /* 0x000fe2000f8e9605 */
[----:B------:R-:W-:-:S04]  /*de70*/  IMAD.WIDE.U32 R116, R6, -0x326172a9, RZ ;  /* 0xcd9e8d5706747825 */ /* 0x000fc800078e00ff */
[----:B------:R-:W-:Y:S02]  /*de80*/  HFMA2 R109, -RZ, RZ, 0, 0 ;  /* 0x00000000ff6d7431 */ /* 0x000fe400000001ff */
[----:B------:R-:W-:Y:S01]  /*de90*/  IMAD.WIDE.U32 R112, R112, -0x326172a9, RZ ;  /* 0xcd9e8d5770707825 */ /* 0x000fe200078e00ff */
[----:B------:R-:W-:-:S03]  /*dea0*/  LOP3.LUT R117, R7, UR8, R117, 0x96, !PT ;  /* 0x0000000807757c12 */ /* 0x000fc6000f8e9675 */
[----:B------:R-:W-:Y:S01]  /*deb0*/  IMAD.MOV.U32 R115, RZ, RZ, R0 ;  /* 0x000000ffff737224 */ /* 0x000fe200078e0000 */
[----:B------:R-:W-:Y:S01]  /*dec0*/  LOP3.LUT R5, R116, UR29, R113, 0x96, !PT ;  /* 0x0000001d74057c12 */ /* 0x000fe2000f8e9671 */
[----:B------:R-:W-:Y:S01]  /*ded0*/  UIADD3 UR29, UPT, UPT, UR9, -0x4498517b, URZ ;  /* 0xbb67ae85091d7890 */ /* 0x000fe2000fffe0ff */
[----:B------:R-:W-:-:S05]  /*dee0*/  IMAD.WIDE.U32 R116, R117, -0x2daee0ad, RZ ;  /* 0xd2511f5375747825 */ /* 0x000fca00078e00ff */
[----:B------:R-:W-:Y:S01]  /*def0*/  LOP3.LUT R117, R4, UR29, R117, 0x96, !PT ;  /* 0x0000001d04757c12 */ /* 0x000fe2000f8e9675 */
        /* <DEDUP_REMOVED lines=39> */
.L_x_9701:
        /* <DEDUP_REMOVED lines=10> */
.L_x_9679:
        /* <DEDUP_REMOVED lines=9> */
[----:B------:R-:W-:Y:S01]  /*e2a0*/  @P0 IADD3 R9, PT, PT, R112, 0x1, RZ ;  /* 0x0000000170090810 */ /* 0x000fe20007ffe0ff */
[----:B------:R-:W-:Y:S01]  /*e2b0*/  @!P0 IMAD.MOV.U32 R0, RZ, RZ, R109 ;  /* 0x000000ffff008224 */ /* 0x000fe200078e006d */
[----:B------:R-:W-:Y:S01]  /*e2c0*/  @P0 MOV R0, R109 ;  /* 0x0000006d00000202 */ /* 0x000fe20000000f00 */
[----:B------:R-:W-:Y:S01]  /*e2d0*/  @!P0 IMAD.MOV.U32 R8, RZ, RZ, R4 ;  /* 0x000000ffff088224 */ /* 0x000fe200078e0004 */
[----:B------:R-:W-:Y:S01]  /*e2e0*/  @P0 MOV R8, R5 ;  /* 0x0000000500080202 */ /* 0x000fe20000000f00 */
[----:B------:R-:W-:Y:S06]  /*e2f0*/  BRA `(.L_x_9705) ;  /* 0x0000000000f47947 */ /* 0x000fec0003800000 */
.L_x_9706:
        /* <DEDUP_REMOVED lines=12> */
.L_x_9707:
        /* <DEDUP_REMOVED lines=44> */
[----:B------:R-:W-:Y:S01]  /*e680*/  IMAD.WIDE.U32 R10, R10, -0x326172a9, RZ ;  /* 0xcd9e8d570a0a7825 */ /* 0x000fe200078e00ff */
[----:B------:R-:W-:-:S03]  /*e690*/  MOV R8, R109 ;  /* 0x0000006d00087202 */ /* 0x000fc60000000f00 */
[----:B------:R-:W-:Y:S01]  /*e6a0*/  IMAD.MOV.U32 R9, RZ, RZ, RZ ;  /* 0x000000ffff097224 */ /* 0x000fe200078e00ff */
[----:B------:R-:W-:Y:S02]  /*e6b0*/  LOP3.LUT R5, R112, UR25, R11, 0x96, !PT ;  /* 0x0000001970057c12 */ /* 0x000fe4000f8e960b */
[----:B------:R-:W-:-:S07]  /*e6c0*/  MOV R2, R10 ;  /* 0x0000000a00027202 */ /* 0x000fce0000000f00 */
.L_x_9705:
[----:B------:R-:W-:Y:S01]  /*e6d0*/  I2FP.F32.U32 R8, R8 ;  /* 0x0000000800087245 */ /* 0x000fe20000201000 */
[----:B------:R-:W-:Y:S01]  /*e6e0*/  IMAD.MOV.U32 R10, RZ, RZ, 0x2 ;  /* 0x00000002ff0a7424 */ /* 0x000fe200078e00ff */
[----:B------:R-:W-:Y:S02]  /*e6f0*/  ISETP.NE.AND P1, PT, R9, 0x1, PT ;  /* 0x000000010900780c */ /* 0x000fe40003f25270 */
[----:B------:R-:W-:Y:S01]  /*e700*/  MOV R11, R2 ;  /* 0x00000002000b7202 */ /* 0x000fe20000000f00 */
[----:B------:R-:W-:-:S05]  /*e710*/  FFMA.FTZ R8, R8, R119, 1.1641532182693481445e-10 ;  /* 0x2f00000008087423 */ /* 0x000fca0000010077 */
[----:B------:R-:W-:Y:S02]  /*e720*/  FSETP.GTU.FTZ.AND P0, PT, R8, UR4, PT ;  /* 0x0000000408007c0b */ /* 0x000fe4000bf1c000 */
[C---:B-----5:R-:W-:Y:S02]  /*e730*/  SHF.L.U32 R8, R104.reuse, 0x10, RZ ;  /* 0x0000001068087819 */ /* 0x060fe400000006ff */
[----:B------:R-:W-:Y:S02]  /*e740*/  PLOP3.LUT P2, PT, P0, PT, PT, 0x8, 0x80 ;  /* 0x000000000080781c */ /* 0x000fe4000074e170 */
[----:B------:R-:W-:Y:S01]  /*e750*/  PRMT R104, R104, 0x7632, R104 ;  /* 0x0000763268687816 */ /* 0x000fe20000000068 */
[----:B------:R-:W-:Y:S01]  /*e760*/  FMUL.FTZ R8, R8, UR6 ;  /* 0x0000000608087c20 */ /* 0x000fe20008410000 */
[----:B------:R-:W-:-:S03]  /*e770*/  P2R R118, PR, RZ, 0x4 ;  /* 0x00000004ff767803 */ /* 0x000fc60000000000 */
[----:B------:R-:W-:-:S05]  /*e780*/  FMUL.FTZ R8, R8, UR5 ;  /* 0x0000000508087c20 */ /* 0x000fca0008410000 */
[----:B------:R-:W-:Y:S01]  /*e790*/  FSEL R115, R8, RZ, !P0 ;  /* 0x000000ff08737208 */ /* 0x000fe20004000000 */
[----:B------:R-:W-:Y:S06]  /*e7a0*/  @!P1 BRA `(.L_x_9708) ;  /* 0x0000000400149947 */ /* 0x000fec0003800000 */
        /* <DEDUP_REMOVED lines=8> */
.L_x_9709:
        /* <DEDUP_REMOVED lines=12> */
.L_x_9710:
        /* <DEDUP_REMOVED lines=46> */
[----:B------:R-:W-:Y:S01]  /*ebd0*/  LOP3.LUT R5, R10, UR25, R9, 0x96, !PT ;  /* 0x000000190a057c12 */ /* 0x000fe2000f8e9609 */
[----:B------:R-:W-:Y:S01]  /*ebe0*/  IMAD.MOV.U32 R10, RZ, RZ, RZ ;  /* 0x000000ffff0a7224 */ /* 0x000fe200078e00ff */
[----:B------:R-:W-:-:S07]  /*ebf0*/  MOV R2, R8 ;  /* 0x0000000800027202 */ /* 0x000fce0000000f00 */
.L_x_9708:
        /* <DEDUP_REMOVED lines=20> */
.L_x_9712:
        /* <DEDUP_REMOVED lines=12> */
.L_x_9713:
        /* <DEDUP_REMOVED lines=49> */
.L_x_9711:
[----:B------:R-:W-:Y:S01]  /*f110*/  I2FP.F32.U32 R8, R8 ;  /* 0x0000000800087245 */ /* 0x000fe20000201000 */
[----:B------:R-:W-:Y:S01]  /*f120*/  IMAD.MOV.U32 R104, RZ, RZ, 0x2 ;  /* 0x00000002ff687424 */ /* 0x000fe200078e00ff */
[----:B------:R-:W-:Y:S02]  /*f130*/  ISETP.NE.AND P3, PT, R109, 0x1, PT ;  /* 0x000000016d00780c */ /* 0x000fe40003f65270 */
[----:B------:R-:W-:Y:S01]  /*f140*/  MOV R11, R2 ;  /* 0x00000002000b7202 */ /* 0x000fe20000000f00 */
[----:B------:R-:W-:-:S05]  /*f150*/  FFMA.FTZ R8, R8, R119, 1.1641532182693481445e-10 ;  /* 0x2f00000008087423 */ /* 0x000fca0000010077 */
[----:B------:R-:W-:Y:S02]  /*f160*/  FSETP.GTU.FTZ.AND P2, PT, R8, UR4, PT ;  /* 0x0000000408007c0b */ /* 0x000fe4000bf5c000 */
[----:B------:R-:W-:Y:S02]  /*f170*/  SHF.L.U32 R8, R105, 0x10, RZ ;  /* 0x0000001069087819 */ /* 0x000fe400000006ff */
[----:B------:R-:W-:-:S03]  /*f180*/  PLOP3.LUT P1, PT, P2, PT, PT, 0x8, 0x80 ;  /* 0x000000000080781c */ /* 0x000fc6000172e170 */
[----:B------:R-:W-:-:S04]  /*f190*/  FMUL.FTZ R8, R8, UR6 ;  /* 0x0000000608087c20 */ /* 0x000fc80008410000 */
[----:B------:R-:W-:Y:S01]  /*f1a0*/  FMUL.FTZ R10, R8, UR5 ;  /* 0x00000005080a7c20 */ /* 0x000fe20008410000 */
[----:B------:R-:W-:-:S04]  /*f1b0*/  PRMT R8, R105, 0x7632, R8 ;  /* 0x0000763269087816 */ /* 0x000fc80000000008 */
        /* <DEDUP_REMOVED lines=10> */
.L_x_9715:
        /* <DEDUP_REMOVED lines=12> */
.L_x_9716:
[----:B------:R-:W-:Y:S01]  /*f320*/  LOP3.LUT R104, R3, UR9, R5, 0x96, !PT ;  /* 0x0000000903687c12 */ /* 0x000fe2000f8e9605 */
[----:B------:R-:W-:Y:S01]  /*f330*/  IMAD.WIDE.U32 R112, R6, -0x326172a9, RZ ;  /* 0xcd9e8d5706707825 */ /* 0x000fe200078e00ff */
[----:B------:R-:W-:Y:S01]  /*f340*/  UIADD3 UR31, UPT, UPT, UR9, -0x4498517b, URZ ;  /* 0xbb67ae85091f7890 */ /* 0x000fe2000fffe0ff */
[----:B------:R-:W-:Y:S02]  /*f350*/  MOV R11, R0 ;  /* 0x00000000000b7202 */ /* 0x000fe40000000f00 */
        /* <DEDUP_REMOVED lines=45> */
.L_x_9714:
        /* <DEDUP_REMOVED lines=20> */
.L_x_9718:
        /* <DEDUP_REMOVED lines=12> */
.L_x_9719:
        /* <DEDUP_REMOVED lines=49> */
.L_x_9717:
[----:B------:R-:W-:Y:S02]  /*fb40*/  I2FP.F32.U32 R8, R8 ;  /* 0x0000000800087245 */ /* 0x000fe40000201000 */
        /* <DEDUP_REMOVED lines=8> */
[----:B------:R-:W-:Y:S01]  /*fbd0*/  PRMT R8, R106, 0x7632, R8 ;  /* 0x000076326a087816 */ /* 0x000fe20000000008 */
[----:B------:R-:W-:-:S03]  /*fbe0*/  IMAD.MOV.U32 R106, RZ, RZ, 0x2 ;  /* 0x00000002ff6a7424 */ /* 0x000fc600078e00ff */
        /* <DEDUP_REMOVED lines=10> */
.L_x_9721:
        /* <DEDUP_REMOVED lines=12> */
.L_x_9722:
        /* <DEDUP_REMOVED lines=49> */
.L_x_9720:
[----:B------:R-:W-:Y:S02]  /*10060*/  I2FP.F32.U32 R112, R105 ;  /* 0x0000006900707245 */ /* 0x000fe40000201000 */
        /* <DEDUP_REMOVED lines=19> */
.L_x_9724:
        /* <DEDUP_REMOVED lines=12> */
.L_x_9725:
        /* <DEDUP_REMOVED lines=49> */
.L_x_9723:
[----:B------:R-:W-:Y:S01]  /*10570*/  I2FP.F32.U32 R8, R8 ;  /* 0x0000000800087245 */ /* 0x000fe20000201000 */
[----:B------:R-:W-:Y:S01]  /*10580*/  IMAD.MOV.U32 R109, RZ, RZ, 0x2 ;  /* 0x00000002ff6d7424 */ /* 0x000fe200078e00ff */
[----:B------:R-:W-:-:S03]  /*10590*/  ISETP.NE.AND P6, PT, R112, 0x1, PT ;  /* 0x000000017000780c */ /* 0x000fc60003fc5270 */
[----:B------:R-:W-:-:S05]  /*105a0*/  FFMA.FTZ R8, R8, R119, 1.1641532182693481445e-10 ;  /* 0x2f00000008087423 */ /* 0x000fca0000010077 */
[----:B------:R-:W-:Y:S02]  /*105b0*/  FSETP.GTU.FTZ.AND P5, PT, R8, UR4, PT ;  /* 0x0000000408007c0b */ /* 0x000fe4000bfbc000 */
[----:B------:R-:W-:-:S05]  /*105c0*/  SHF.L.U32 R8, R107, 0x10, RZ ;  /* 0x000000106b087819 */ /* 0x000fca00000006ff */
[----:B------:R-:W-:-:S04]  /*105d0*/  FMUL.FTZ R8, R8, UR6 ;  /* 0x0000000608087c20 */ /* 0x000fc80008410000 */
[----:B------:R-:W-:Y:S01]  /*105e0*/  FMUL.FTZ R106, R8, UR5 ;  /* 0x00000005086a7c20 */ /* 0x000fe20008410000 */
[----:B------:R-:W-:Y:S02]  /*105f0*/  PRMT R8, R107, 0x7632, R8 ;  /* 0x000076326b087816 */ /* 0x000fe40000000008 */
        /* <DEDUP_REMOVED lines=12> */
.L_x_9727:
        /* <DEDUP_REMOVED lines=14> */
.L_x_9728:
[----:B------:R-:W-:Y:S01]  /*107a0*/  LOP3.LUT R112, R3, UR9, R5, 0x96, !PT ;  /* 0x0000000903707c12 */ /* 0x000fe2000f8e9605 */
[----:B------:R-:W-:Y:S01]  /*107b0*/  IMAD.WIDE.U32 R116, R6, -0x326172a9, RZ ;  /* 0xcd9e8d5706747825 */ /* 0x000fe200078e00ff */
[----:B------:R-:W-:-:S03]  /*107c0*/  MOV R107, R0 ;  /* 0x00000000006b7202 */ /* 0x000fc60000000f00 */
[----:B------:R-:W-:Y:S01]  /*107d0*/  IMAD.WIDE.U32 R112, R112, -0x326172a9, RZ ;  /* 0xcd9e8d5770707825 */ /* 0x000fe200078e00ff */
[----:B------:R-:W-:-:S03]  /*107e0*/  LOP3.LUT R117, R7, UR8, R117, 0x96, !PT ;  /* 0x0000000807757c12 */ /* 0x000fc6000f8e9675 */
[----:B------:R-:W-:Y:S01]  /*107f0*/  IMAD.MOV.U32 R109, RZ, RZ, RZ ;  /* 0x000000ffff6d7224 */ /* 0x000fe200078e00ff */
        /* <DEDUP_REMOVED lines=43> */
.L_x_9726:
[----:B------:R-:W-:Y:S01]  /*10ab0*/  I2FP.F32.U32 R112, R107 ;  /* 0x0000006b00707245 */ /* 0x000fe20000201000 */
[----:B------:R-:W-:Y:S01]  /*10ac0*/  FMUL.FTZ R9, R9, R41 ;  /* 0x0000002909097220 */ /* 0x000fe20000410000 */
[----:B------:R-:W-:Y:S01]  /*10ad0*/  SHF.L.U32 R8, R8, 0x10, RZ ;  /* 0x0000001008087819 */ /* 0x000fe200000006ff */
[----:B------:R-:W-:Y:S01]  /*10ae0*/  FMUL.FTZ R10, R10, R42 ;  /* 0x0000002a0a0a7220 */ /* 0x000fe20000410000 */
[----:B------:R-:W-:Y:S01]  /*10af0*/  FMUL.FTZ R11, R11, R43 ;  /* 0x0000002b0b0b7220 */ /* 0x000fe20000410000 */
[----:B------:R-:W-:Y:S01]  /*10b00*/  FFMA.FTZ R112, R112, R119, 1.1641532182693481445e-10 ;  /* 0x2f00000070707423 */ /* 0x000fe20000010077 */
[----:B------:R-:W-:Y:S01]  /*10b10*/  FMUL.FTZ R104, R104, R36 ;  /* 0x0000002468687220 */ /* 0x000fe20000410000 */
[----:B------:R-:W-:Y:S01]  /*10b20*/  FMUL.FTZ R8, R8, UR6 ;  /* 0x0000000608087c20 */ /* 0x000fe20008410000 */
[----:B------:R-:W-:Y:S01]  /*10b30*/  FMUL.FTZ R105, R105, R37 ;  /* 0x0000002569697220 */ /* 0x000fe20000410000 */
[----:B------:R-:W-:Y:S01]  /*10b40*/  FMUL.FTZ R106, R106, R38 ;  /* 0x000000266a6a7220 */ /* 0x000fe20000410000 */
[----:B------:R-:W-:Y:S01]  /*10b50*/  FSETP.GTU.FTZ.AND P6, PT, R112, UR4, PT ;  /* 0x0000000470007c0b */ /* 0x000fe2000bfdc000 */
[----:B------:R-:W-:Y:S01]  /*10b60*/  FMUL.FTZ R107, R8, UR5 ;  /* 0x00000005086b7c20 */ /* 0x000fe20008410000 */
[----:B------:R-:W-:-:S04]  /*10b70*/  FMUL.FTZ R8, R115, R40 ;  /* 0x0000002873087220 */ /* 0x000fc80000410000 */
[----:B------:R-:W-:Y:S02]  /*10b80*/  FSEL R107, R107, RZ, !P6 ;  /* 0x000000ff6b6b7208 */ /* 0x000fe40007000000 */
[----:B------:R-:W-:-:S03]  /*10b90*/  PLOP3.LUT P6, PT, P6, PT, PT, 0x8, 0x80 ;  /* 0x000000000080781c */ /* 0x000fc600037ce170 */
[----:B------:R-:W-:-:S10]  /*10ba0*/  FMUL.FTZ R107, R107, R39 ;  /* 0x000000276b6b7220 */ /* 0x000fd40000410000 */
.L_x_9704:
[----:B------:R-:W-:Y:S01]  /*10bb0*/  SEL R117, RZ, 0x1000000, !P6 ;  /* 0x01000000ff757807 */ /* 0x000fe20007000000 */
[----:B------:R-:W-:Y:S01]  /*10bc0*/  IMAD.WIDE.U32 R112, R114, 0x20, R120 ;  /* 0x0000002072707825 */ /* 0x000fe200078e0078 */
[----:B------:R-:W-:Y:S01]  /*10bd0*/  SEL R115, RZ, 0x10000, !P5 ;  /* 0x00010000ff737807 */ /* 0x000fe20006800000 */
[----:B------:R-:W-:Y:S01]  /*10be0*/  BSSY.RECONVERGENT B0, `(.L_x_9729) ;  /* 0x0000076000007945 */ /* 0x000fe20003800200 */
[----:B------:R-:W-:Y:S02]  /*10bf0*/  SEL R116, RZ, 0x100, !P4 ;  /* 0x00000100ff747807 */ /* 0x000fe40006000000 */
[----:B------:R-:W-:Y:S01]  /*10c00*/  STG.E.128 desc[UR10][R112.64], R8 ;  /* 0x0000000870007986 */ /* 0x000fe2000c101d0a */
[----:B------:R-:W-:Y:S01]  /*10c10*/  ISETP.NE.AND P6, PT, R118, RZ, PT ;  /* 0x000000ff7600720c */ /* 0x000fe20003fc5270 */
[----:B------:R-:W-:Y:S01]  /*10c20*/  FADD.FTZ R118, RZ, R24 ;  /* 0x00000018ff767221 */ /* 0x000fe20000010000 */
[----:B------:R-:W-:Y:S01]  /*10c30*/  LOP3.LUT R116, R116, R117, R115, 0xfe, !PT ;  /* 0x0000007574747212 */ /* 0x000fe200078efe73 */
[----:B------:R0:W-:Y:S01]  /*10c40*/  STG.E.128 desc[UR10][R112.64+0x10], R104 ;  /* 0x0000106870007986 */ /* 0x0001e2000c101d0a */
[----:B------:R-:W-:-:S02]  /*10c50*/  SEL R115, RZ, 0x1, !P3 ;  /* 0x00000001ff737807 */ /* 0x000fc40005800000 */
[----:B------:R-:W-:Y:S02]  /*10c60*/  SEL R117, RZ, 0x1000000, !P2 ;  /* 0x01000000ff757807 */ /* 0x000fe40005000000 */
[----:B0-----:R-:W-:Y:S02]  /*10c70*/  LOP3.LUT R113, R116, R115, RZ, 0xfc, !PT ;  /* 0x0000007374717212 */ /* 0x001fe400078efcff */
[----:B------:R-:W-:Y:S02]  /*10c80*/  SEL R116, RZ, 0x10000, !P1 ;  /* 0x00010000ff747807 */ /* 0x000fe40004800000 */
[----:B------:R-:W-:Y:S02]  /*10c90*/  SEL R115, RZ, 0x100, !P0 ;  /* 0x00000100ff737807 */ /* 0x000fe40004000000 */
[----:B------:R-:W-:Y:S02]  /*10ca0*/  SEL R112, RZ, 0x1, !P6 ;  /* 0x00000001ff707807 */ /* 0x000fe40007000000 */
[----:B------:R-:W-:Y:S01]  /*10cb0*/  LOP3.LUT R115, R115, R117, R116, 0xfe, !PT ;  /* 0x0000007573737212 */ /* 0x000fe200078efe74 */
[----:B------:R-:W-:-:S03]  /*10cc0*/  IMAD.WIDE.U32 R116, R114, 0x8, R122 ;  /* 0x0000000872747825 */ /* 0x000fc600078e007a */
[----:B------:R-:W-:Y:S01]  /*10cd0*/  LOP3.LUT R112, R115, R112, RZ, 0xfc, !PT ;  /* 0x0000007073707212 */ /* 0x000fe200078efcff */
[----:B------:R-:W-:-:S04]  /*10ce0*/  FADD.FTZ R115, R118, R25 ;  /* 0x0000001976737221 */ /* 0x000fc80000010000 */
[----:B------:R-:W-:Y:S01]  /*10cf0*/  FADD.FTZ R118, R115, R26 ;  /* 0x0000001a73767221 */ /* 0x000fe20000010000 */
[----:B------:R0:W-:Y:S03]  /*10d00*/  STG.E.64 desc[UR10][R116.64], R112 ;  /* 0x0000007074007986 */ /* 0x0001e6000c101b0a */
        /* <DEDUP_REMOVED lines=24> */
[----:B0-----:R-:W-:Y:S01]  /*10e90*/  FADD.FTZ R116, R115, R112 ;  /* 0x0000007073747221 */ /* 0x001fe20000010000 */
[----:B------:R-:W-:-:S04]  /*10ea0*/  LOP3.LUT P0, R115, R124, 0x1f, RZ, 0xc0, !PT ;  /* 0x0000001f7c737812 */ /* 0x000fc8000780c0ff */
        /* <DEDUP_REMOVED lines=11> */
[----:B------:R-:W-:-:S04]  /*10f60*/  FFMA.FTZ R113, R120, R120, R113 ;  /* 0x0000007878717223 */ /* 0x000fc80000010071 */
        /* <DEDUP_REMOVED lines=61> */
.L_x_9730:
[----:B------:R-:W-:Y:S05]  /*11340*/  BSYNC.RECONVERGENT B0 ;  /* 0x0000000000007941 */ /* 0x000fea0003800200 */
.L_x_9729:
        /* <DEDUP_REMOVED lines=14> */
.L_x_9732:
[----:B------:R-:W-:Y:S05]  /*11430*/  BSYNC.RECONVERGENT B0 ;  /* 0x0000000000007941 */ /* 0x000fea0003800200 */
.L_x_9731:
[----:B0-----:R-:W0:Y:S01]  /*11440*/  SHFL.DOWN PT, R117, R112, 0x4, 0x1f ;  /* 0x08801f0070757f89 */ /* 0x001e2200000e0000 */
[----:B------:R-:W-:Y:S02]  /*11450*/  I2FP.F32.U32 R119, R118 ;  /* 0x0000007600777245 */ /* 0x000fe40000201000 */
[----:B------:R-:W-:Y:S01]  /*11460*/  ISETP.NE.AND P0, PT, R124, RZ, PT ;  /* 0x000000ff7c00720c */ /* 0x000fe20003f05270 */
[----:B------:R-:W1:Y:S01]  /*11470*/  SHFL.DOWN PT, R121, R118, 0x4, 0x1f ;  /* 0x08801f0076797f89 */ /* 0x000e6200000e0000 */
[----:B------:R-:W2:Y:S01]  /*11480*/  LDC.64 R124, c[0x0][0x428] ;  /* 0x00010a00ff7c7b82 */ /* 0x000ea20000000a00 */
[----:B------:R-:W-:Y:S01]  /*11490*/  ISETP.NE.AND P1, PT, RZ, UR18, PT ;  /* 0x00000012ff007c0c */ /* 0x000fe2000bf25270 */
[----:B0-----:R-:W-:-:S04]  /*114a0*/  FADD.FTZ R115, -R117, R112 ;  /* 0x0000007075737221 */ /* 0x001fc80000010100 */
[----:B------:R-:W-:Y:S01]  /*114b0*/  FMUL.FTZ R116, R115, R115 ;  /* 0x0000007373747220 */ /* 0x000fe20000410000 */
[----:B-1----:R-:W-:Y:S02]  /*114c0*/  IADD3 R115, PT, PT, R121, R118, RZ ;  /* 0x0000007679737210 */ /* 0x002fe40007ffe0ff */
[----:B------:R-:W-:Y:S01]  /*114d0*/  I2FP.F32.S32 R121, R121 ;  /* 0x0000007900797245 */ /* 0x000fe20000201400 */
[----:B------:R-:W-:-:S04]  /*114e0*/  FMUL.FTZ R116, R116, R119 ;  /* 0x0000007774747220 */ /* 0x000fc80000410000 */
[----:B------:R-:W-:Y:S01]  /*114f0*/  FMUL.FTZ R120, R117, R121 ;  /* 0x0000007975787220 */ /* 0x000fe20000410000 */
[----:B------:R-:W-:Y:S01]  /*11500*/  I2FP.F32.S32 R117, R115 ;  /* 0x0000007300757245 */ /* 0x000fe20000201400 */
[----:B------:R-:W-:Y:S02]  /*11510*/  FMUL.FTZ R116, R116, R121 ;  /* 0x0000007974747220 */ /* 0x000fe40000410000 */
[----:B------:R-:W-:Y:S02]  /*11520*/  FFMA.FTZ R120, R119, R112, R120 ;  /* 0x0000007077787223 */ /* 0x000fe40000010078 */
[----:B------:R-:W0:Y:S01]  /*11530*/  SHFL.DOWN PT, R112, R113, 0x4, 0x1f ;  /* 0x08801f0071707f89 */ /* 0x000e2200000e0000 */
[----:B------:R-:W1:Y:S02]  /*11540*/  MUFU.RCP R119, R117 ;  /* 0x0000007500777308 */ /* 0x000e640000001000 */
[----:B-1----:R-:W-:Y:S02]  /*11550*/  FMUL.FTZ R118, R119, R120 ;  /* 0x0000007877767220 */ /* 0x002fe40000410000 */
[----:B------:R-:W-:Y:S01]  /*11560*/  SHFL.DOWN PT, R120, R115, 0x2, 0x1f ;  /* 0x08401f0073787f89 */ /* 0x000fe200000e0000 */
[----:B0-----:R-:W-:-:S04]  /*11570*/  FADD.FTZ R112, R112, R113 ;  /* 0x0000007170707221 */ /* 0x001fc80000010000 */
[----:B------:R-:W-:Y:S02]  /*11580*/  FFMA.FTZ R116, R119, R116, R112 ;  /* 0x0000007477747223 */ /* 0x000fe40000010070 */
        /* <DEDUP_REMOVED lines=8> */
[----:B------:R-:W-:-:S04]  /*11610*/  FMUL.FTZ R120, R119, R120 ;  /* 0x0000007877787220 */ /* 0x000fc80000410000 */
[----:B------:R-:W-:Y:S02]  /*11620*/  FFMA.FTZ R119, R117, R118, R120 ;  /* 0x0000007675777223 */ /* 0x000fe40000010078 */
[----:B------:R-:W0:Y:S01]  /*11630*/  SHFL.DOWN PT, R117, R116, 0x2, 0x1f ;  /* 0x08401f0074757f89 */ /* 0x000e2200000e0000 */
[----:B------:R-:W1:Y:S01]  /*11640*/  MUFU.RCP R118, R115 ;  /* 0x0000007300767308 */ /* 0x000e620000001000 */
[----:B0-----:R-:W-:-:S04]  /*11650*/  FADD.FTZ R117, R116, R117 ;  /* 0x0000007574757221 */ /* 0x001fc80000010000 */
[C---:B-1----:R-:W-:Y:S01]  /*11660*/  FFMA.FTZ R117, R118.reuse, R113, R117 ;  /* 0x0000007176757223 */ /* 0x042fe20000010075 */
[----:B------:R-:W-:Y:S01]  /*11670*/  FMUL.FTZ R118, R118, R119 ;  /* 0x0000007776767220 */ /* 0x000fe20000410000 */
[----:B------:R-:W0:Y:S04]  /*11680*/  SHFL.DOWN PT, R113, R112, 0x1, 0x1f ;  /* 0x08201f0070717f89 */ /* 0x000e2800000e0000 */
[----:B------:R-:W1:Y:S01]  /*11690*/  SHFL.DOWN PT, R119, R118, 0x1, 0x1f ;  /* 0x08201f0076777f89 */ /* 0x000e6200000e0000 */
[----:B0-----:R-:W-:Y:S01]  /*116a0*/  I2FP.F32.S32 R116, R113 ;  /* 0x0000007100747245 */ /* 0x001fe20000201400 */
[----:B-1----:R-:W-:-:S04]  /*116b0*/  FADD.FTZ R120, R118, -R119 ;  /* 0x8000007776787221 */ /* 0x002fc80000010000 */
[----:B------:R-:W-:Y:S01]  /*116c0*/  FMUL.FTZ R122, R120, R120 ;  /* 0x00000078787a7220 */ /* 0x000fe20000410000 */
[----:B------:R-:W-:-:S03]  /*116d0*/  IADD3 R120, PT, PT, R112, R113, RZ ;  /* 0x0000007170787210 */ /* 0x000fc60007ffe0ff */
[----:B------:R-:W-:Y:S01]  /*116e0*/  FMUL.FTZ R113, R115, R122 ;  /* 0x0000007a73717220 */ /* 0x000fe20000410000 */
[----:B------:R-:W-:-:S03]  /*116f0*/  I2FP.F32.S32 R120, R120 ;  /* 0x0000007800787245 */ /* 0x000fc60000201400 */
[-C--:B------:R-:W-:Y:S01]  /*11700*/  FMUL.FTZ R113, R113, R116.reuse ;  /* 0x0000007471717220 */ /* 0x080fe20000410000 */
[----:B------:R-:W-:Y:S02]  /*11710*/  FMUL.FTZ R116, R119, R116 ;  /* 0x0000007477747220 */ /* 0x000fe40000410000 */
[----:B------:R-:W0:Y:S02]  /*11720*/  MUFU.RCP R120, R120 ;  /* 0x0000007800787308 */ /* 0x000e240000001000 */
[----:B------:R-:W-:Y:S02]  /*11730*/  FFMA.FTZ R115, R115, R118, R116 ;  /* 0x0000007673737223 */ /* 0x000fe40000010074 */
[----:B------:R-:W1:Y:S02]  /*11740*/  SHFL.DOWN PT, R116, R117, 0x1, 0x1f ;  /* 0x08201f0075747f89 */ /* 0x000e6400000e0000 */
[----:B0-----:R-:W-:-:S06]  /*11750*/  FMUL.FTZ R115, R120, R115 ;  /* 0x0000007378737220 */ /* 0x001fcc0000410000 */
[----:B------:R-:W0:Y:S01]  /*11760*/  SHFL.IDX PT, R115, R115, RZ, 0x1f ;  /* 0x00001fff73737589 */ /* 0x000e2200000e0000 */
[----:B-1----:R-:W-:Y:S02]  /*11770*/  FADD.FTZ R119, R117, R116 ;  /* 0x0000007475777221 */ /* 0x002fe40000010000 */
[----:B------:R-:W1:Y:S02]  /*11780*/  LDC R117, c[0x0][0x448] ;  /* 0x00011200ff757b82 */ /* 0x000e640000000800 */
[----:B------:R-:W-:Y:S01]  /*11790*/  FFMA.FTZ R116, R120, R113, R119 ;  /* 0x0000007178747223 */ /* 0x000fe20000010077 */
[----:B------:R-:W-:-:S05]  /*117a0*/  IMAD.U32 R119, RZ, RZ, UR16 ;  /* 0x00000010ff777e24 */ /* 0x000fca000f8e00ff */
[----:B------:R-:W3:Y:S01]  /*117b0*/  @!P0 LDC.64 R112, c[0x0][0x3c0] ;  /* 0x0000f000ff708b82 */ /* 0x000ee20000000a00 */
[----:B------:R-:W1:Y:S01]  /*117c0*/  SHFL.IDX PT, R116, R116, RZ, 0x1f ;  /* 0x00001fff74747589 */ /* 0x000e6200000e0000 */
[----:B0-----:R-:W-:-:S05]  /*117d0*/  FMUL.FTZ R118, R115, R115 ;  /* 0x0000007373767220 */ /* 0x001fca0000410000 */
[----:B------:R-:W-:Y:S01]  /*117e0*/  FSEL R118, R118, RZ, P1 ;  /* 0x000000ff76767208 */ /* 0x000fe20000800000 */
[----:B---3--:R-:W-:-:S04]  /*117f0*/  @!P0 IMAD.WIDE R112, R119, 0x4, R112 ;  /* 0x0000000477708825 */ /* 0x008fc800078e0270 */
[----:B-1----:R-:W-:Y:S01]  /*11800*/  FFMA.FTZ R117, R116, UR19, R117 ;  /* 0x0000001374757c23 */ /* 0x002fe20008010075 */
[----:B------:R0:W-:Y:S02]  /*11810*/  @!P0 STG.E desc[UR10][R112.64], R115 ;  /* 0x0000007370008986 */ /* 0x0001e4000c10190a */
[----:B0-----:R-:W-:Y:S01]  /*11820*/  FSEL R112, R115, RZ, !P1 ;  /* 0x000000ff73707208 */ /* 0x001fe20004800000 */
[----:B------:R-:W-:-:S04]  /*11830*/  FADD.FTZ R113, R117, R118 ;  /* 0x0000007675717221 */ /* 0x000fc80000010000 */
[C---:B------:R-:W-:Y:S01]  /*11840*/  FADD.FTZ R123, -R112.reuse, R24 ;  /* 0x00000018707b7221 */ /* 0x040fe20000010100 */
[C---:B------:R-:W-:Y:S01]  /*11850*/  FADD.FTZ R121, -R112.reuse, R25 ;  /* 0x0000001970797221 */ /* 0x040fe20000010100 */
[C---:B------:R-:W-:Y:S01]  /*11860*/  FADD.FTZ R120, -R112.reuse, R26 ;  /* 0x0000001a70787221 */ /* 0x040fe20000010100 */
[C---:B------:R-:W-:Y:S01]  /*11870*/  FADD.FTZ R24, -R112.reuse, R20 ;  /* 0x0000001470187221 */ /* 0x040fe20000010100 */
[C---:B------:R-:W-:Y:S01]  /*11880*/  FADD.FTZ R25, -R112.reuse, R22 ;  /* 0x0000001670197221 */ /* 0x040fe20000010100 */
[C---:B------:R-:W-:Y:S01]  /*11890*/  FADD.FTZ R26, -R112.reuse, R23 ;  /* 0x00000017701a7221 */ /* 0x040fe20000010100 */
[C---:B------:R-:W-:Y:S01]  /*118a0*/  FADD.FTZ R119, -R112.reuse, R16 ;  /* 0x0000001070777221 */ /* 0x040fe20000010100 */
[----:B------:R0:W1:Y:S01]  /*118b0*/  MUFU.RSQ R20, R113 ;  /* 0x0000007100147308 */ /* 0x0000620000001400 */
        /* <DEDUP_REMOVED lines=10> */
[C---:B0-----:R-:W-:Y:S01]  /*11960*/  FADD.FTZ R113, -R112.reuse, R9 ;  /* 0x0000000970717221 */ /* 0x041fe20000010100 */
[C---:B------:R-:W-:Y:S01]  /*11970*/  FADD.FTZ R115, -R112.reuse, R10 ;  /* 0x0000000a70737221 */ /* 0x040fe20000010100 */
[C---:B------:R-:W-:Y:S01]  /*11980*/  FADD.FTZ R116, -R112.reuse, R11 ;  /* 0x0000000b70747221 */ /* 0x040fe20000010100 */
[C---:B------:R-:W-:Y:S01]  /*11990*/  FADD.FTZ R117, -R112.reuse, R104 ;  /* 0x0000006870757221 */ /* 0x040fe20000010100 */
[C---:B------:R-:W-:Y:S01]  /*119a0*/  FADD.FTZ R118, -R112.reuse, R105 ;  /* 0x0000006970767221 */ /* 0x040fe20000010100 */
[----:B------:R-:W-:Y:S01]  /*119b0*/  FADD.FTZ R122, -R112, R106 ;  /* 0x0000006a707a7221 */ /* 0x000fe20000010100 */
[----:B--2---:R-:W-:-:S04]  /*119c0*/  IMAD.WIDE.U32 R22, R110, 0x10, R124 ;  /* 0x000000106e167825 */ /* 0x004fc800078e007c */
[----:B------:R-:W-:Y:S01]  /*119d0*/  FADD.FTZ R112, -R112, R107 ;  /* 0x0000006b70707221 */ /* 0x000fe20000010100 */
[----:B------:R-:W2:Y:S01]  /*119e0*/  LDL R110, [R1+0x4] ;  /* 0x00000400016e7983 */ /* 0x000ea20000100800 */
[----:B------:R-:W-:-:S03]  /*119f0*/  IMAD.WIDE.U32 R104, R111, 0x10, R124 ;  /* 0x000000106f687825 */ /* 0x000fc600078e007c */
[----:B------:R-:W3:Y:S01]  /*11a00*/  LDL R111, [R1] ;  /* 0x00000000016f7983 */ /* 0x000ee20000100800 */
[----:B------:R-:W-:-:S03]  /*11a10*/  IMAD.WIDE.U32 R106, R114, 0x10, R124 ;  /* 0x00000010726a7825 */ /* 0x000fc600078e007c */
[----:B------:R-:W4:Y:S04]  /*11a20*/  LDL R124, [R1+0x8] ;  /* 0x00000800017c7983 */ /* 0x000f280000100800 */
[----:B------:R-:W5:Y:S01]  /*11a30*/  LDL R125, [R1+0xc] ;  /* 0x00000c00017d7983 */ /* 0x000f620000100800 */
[C---:B-1----:R-:W-:Y:S01]  /*11a40*/  FMUL.FTZ R11, R20.reuse, R24 ;  /* 0x00000018140b7220 */ /* 0x042fe20000410000 */
        /* <DEDUP_REMOVED lines=10> */
[----:B------:R-:W-:Y:S01]  /*11af0*/  FMUL.FTZ R21, R20, R12 ;  /* 0x0000000c14157220 */ /* 0x000fe20000410000 */
[----:B------:R-:W-:Y:S01]  /*11b00*/  FFMA.FTZ R26, R26, R103, R79 ;  /* 0x000000671a1a7223 */ /* 0x000fe2000001004f */
[C---:B------:R-:W-:Y:S01]  /*11b10*/  FMUL.FTZ R12, R20.reuse, R13 ;  /* 0x0000000d140c7220 */ /* 0x040fe20000410000 */
[C---:B------:R-:W-:Y:S01]  /*11b20*/  FMUL.FTZ R25, R20.reuse, R14 ;  /* 0x0000000e14197220 */ /* 0x040fe20000410000 */
[C---:B------:R-:W-:Y:S01]  /*11b30*/  FMUL.FTZ R123, R20.reuse, R123 ;  /* 0x0000007b147b7220 */ /* 0x040fe20000410000 */
[----:B------:R-:W-:Y:S01]  /*11b40*/  FMUL.FTZ R119, R20, R119 ;  /* 0x0000007714777220 */ /* 0x000fe20000410000 */
[----:B------:R-:W-:Y:S01]  /*11b50*/  F2FP.BF16.F32.PACK_AB R11, R26, R11 ;  /* 0x0000000b1a0b723e */ /* 0x000fe200000010ff */
[----:B------:R-:W-:Y:S01]  /*11b60*/  FMUL.FTZ R26, R20, R15 ;  /* 0x0000000f141a7220 */ /* 0x000fe20000410000 */
        /* <DEDUP_REMOVED lines=11> */
[----:B------:R-:W-:Y:S01]  /*11c20*/  F2FP.BF16.F32.PACK_AB R14, R21, R14 ;  /* 0x0000000e150e723e */ /* 0x000fe200000010ff */
[----:B------:R-:W-:Y:S01]  /*11c30*/  FFMA.FTZ R112, R112, R87, R63 ;  /* 0x0000005770707223 */ /* 0x000fe2000001003f */
[----:B------:R-:W-:Y:S01]  /*11c40*/  FFMA.FTZ R117, R117, R84, R60 ;  /* 0x0000005475757223 */ /* 0x000fe2000001003c */
[----:B------:R-:W-:Y:S01]  /*11c50*/  FFMA.FTZ R118, R118, R85, R61 ;  /* 0x0000005576767223 */ /* 0x000fe2000001003d */
[----:B------:R-:W-:Y:S01]  /*11c60*/  FFMA.FTZ R116, R116, R91, R67 ;  /* 0x0000005b74747223 */ /* 0x000fe20000010043 */
[----:B------:R-:W-:Y:S01]  /*11c70*/  F2FP.BF16.F32.PACK_AB R15, R26, R15 ;  /* 0x0000000f1a0f723e */ /* 0x000fe200000010ff */
[----:B------:R-:W-:-:S02]  /*11c80*/  UIADD3 UR16, UPT, UPT, UR16, UR14, URZ ;  /* 0x0000000e10107290 */ /* 0x000fc4000fffe0ff */
[----:B------:R-:W-:Y:S02]  /*11c90*/  UPLOP3.LUT UP1, UPT, UPT, UPT, UP1, 0x40, 0x4 ;  /* 0x000000000004789c */ /* 0x000fe40003f2e810 */
[----:B------:R-:W-:Y:S01]  /*11ca0*/  UISETP.GE.AND UP2, UPT, UR16, UR15, UPT ;  /* 0x0000000f1000728c */ /* 0x000fe2000bf46270 */
[----:B--2---:R-:W-:Y:S01]  /*11cb0*/  FFMA.FTZ R13, R24, R110, R81 ;  /* 0x0000006e180d7223 */ /* 0x004fe20000010051 */
[----:B------:R-:W-:-:S04]  /*11cc0*/  FMUL.FTZ R24, R20, R17 ;  /* 0x0000001114187220 */ /* 0x000fc80000410000 */
[----:B------:R-:W-:Y:S02]  /*11cd0*/  FFMA.FTZ R17, R24, R97, R73 ;  /* 0x0000006118117223 */ /* 0x000fe40000010049 */
[----:B------:R-:W0:Y:S01]  /*11ce0*/  @!P0 LDC.64 R24, c[0x0][0x3c8] ;  /* 0x0000f200ff188b82 */ /* 0x000e220000000a00 */
[----:B----4-:R-:W-:Y:S02]  /*11cf0*/  FFMA.FTZ R9, R9, R124, R82 ;  /* 0x0000007c09097223 */ /* 0x010fe40000010052 */
[----:B------:R-:W-:Y:S01]  /*11d00*/  F2FP.BF16.F32.PACK_AB R12, R17, R12 ;  /* 0x0000000c110c723e */ /* 0x000fe200000010ff */
[----:B------:R-:W-:Y:S01]  /*11d10*/  FMUL.FTZ R17, R20, R16 ;  /* 0x0000001014117220 */ /* 0x000fe20000410000 */
[----:B-----5:R-:W-:-:S03]  /*11d20*/  FFMA.FTZ R8, R8, R125, R83 ;  /* 0x0000007d08087223 */ /* 0x020fc60000010053 */
[----:B------:R-:W-:Y:S01]  /*11d30*/  FFMA.FTZ R16, R17, R88, R64 ;  /* 0x0000005811107223 */ /* 0x000fe20000010040 */
[----:B------:R-:W-:Y:S01]  /*11d40*/  FFMA.FTZ R17, R115, R90, R66 ;  /* 0x0000005a73117223 */ /* 0x000fe20000010042 */
[----:B------:R-:W-:Y:S01]  /*11d50*/  F2FP.BF16.F32.PACK_AB R9, R8, R9 ;  /* 0x000000090809723e */ /* 0x000fe200000010ff */
[----:B---3--:R-:W-:-:S03]  /*11d60*/  FFMA.FTZ R8, R123, R111, R80 ;  /* 0x0000006f7b087223 */ /* 0x008fc60000010050 */
[----:B------:R-:W-:Y:S02]  /*11d70*/  F2FP.BF16.F32.PACK_AB R17, R116, R17 ;  /* 0x000000117411723e */ /* 0x000fe400000010ff */
[----:B------:R-:W-:Y:S01]  /*11d80*/  F2FP.BF16.F32.PACK_AB R8, R13, R8 ;  /* 0x000000080d08723e */ /* 0x000fe200000010ff */
[C---:B------:R-:W-:Y:S01]  /*11d90*/  FMUL.FTZ R13, R20.reuse, R18 ;  /* 0x00000012140d7220 */ /* 0x040fe20000410000 */
[C---:B------:R-:W-:Y:S01]  /*11da0*/  FMUL.FTZ R18, R20.reuse, R19 ;  /* 0x0000001314127220 */ /* 0x040fe20000410000 */
[----:B------:R-:W-:Y:S02]  /*11db0*/  FMUL.FTZ R19, R20, R122 ;  /* 0x0000007a14137220 */ /* 0x000fe40000410000 */
[----:B------:R-:W-:Y:S01]  /*11dc0*/  FFMA.FTZ R13, R13, R98, R74 ;  /* 0x000000620d0d7223 */ /* 0x000fe2000001004a */
[----:B------:R-:W-:Y:S01]  /*11dd0*/  FFMA.FTZ R18, R18, R99, R75 ;  /* 0x0000006312127223 */ /* 0x000fe2000001004b */
[----:B------:R-:W-:Y:S01]  /*11de0*/  FFMA.FTZ R19, R19, R86, R62 ;  /* 0x0000005613137223 */ /* 0x000fe2000001003e */
[----:B0-----:R-:W-:-:S03]  /*11df0*/  @!P0 IMAD.WIDE R24, R27, 0x4, R24 ;  /* 0x000000041b188825 */ /* 0x001fc600078e0218 */
[----:B------:R-:W-:Y:S01]  /*11e00*/  F2FP.BF16.F32.PACK_AB R13, R18, R13 ;  /* 0x0000000d120d723e */ /* 0x000fe200000010ff */
[----:B------:R-:W-:Y:S01]  /*11e10*/  FMUL.FTZ R18, R20, R113 ;  /* 0x0000007114127220 */ /* 0x000fe20000410000 */
[----:B------:R-:W-:Y:S01]  /*11e20*/  F2FP.BF16.F32.PACK_AB R19, R112, R19 ;  /* 0x000000137013723e */ /* 0x000fe200000010ff */
[----:B------:R0:W-:Y:S02]  /*11e30*/  @!P0 STG.E desc[UR10][R24.64], R20 ;  /* 0x0000001418008986 */ /* 0x0001e4000c10190a */
[----:B------:R-:W-:Y:S01]  /*11e40*/  FFMA.FTZ R21, R18, R89, R65 ;  /* 0x0000005912157223 */ /* 0x000fe20000010041 */
[----:B------:R-:W-:Y:S01]  /*11e50*/  F2FP.BF16.F32.PACK_AB R18, R118, R117 ;  /* 0x000000757612723e */ /* 0x000fe200000010ff */
[----:B------:R0:W-:Y:S03]  /*11e60*/  STG.E.128 desc[UR10][R22.64], R8 ;  /* 0x0000000816007986 */ /* 0x0001e6000c101d0a */
[----:B------:R-:W-:Y:S01]  /*11e70*/  F2FP.BF16.F32.PACK_AB R16, R21, R16 ;  /* 0x000000101510723e */ /* 0x000fe200000010ff */
[----:B------:R0:W-:Y:S04]  /*11e80*/  STG.E.128 desc[UR10][R104.64], R12 ;  /* 0x0000000c68007986 */ /* 0x0001e8000c101d0a */
[----:B------:R0:W-:Y:S01]  /*11e90*/  STG.E.128 desc[UR10][R106.64], R16 ;  /* 0x000000106a007986 */ /* 0x0001e2000c101d0a */
[----:B------:R-:W-:Y:S05]  /*11ea0*/  BRA.U !UP2, `(.L_x_9733) ;  /* 0xfffffeed0a287547 */ /* 0x000fea000b83ffff */
[----:B------:R-:W-:Y:S05]  /*11eb0*/  EXIT ;  /* 0x000000000000794d */ /* 0x000fea0003800000 */
.L_x_9734:
        /* <DEDUP_REMOVED lines=12> */
.L_x_20980:


//--------------------- .text._ZN10layer_norm13ln_fwd_kernelINS_13Kernel_traitsIf13__nv_bfloat16fS2_fjLj6144ELj1ELj1ELj8ELj16ENS_18Kernel_traits_baseILj6144EfS2_fS2_fjLj256EEEEELb1ELb1ELb1ELb0EEEvNS_9FwdParamsE --------------------------
	.section	.text._ZN10layer_norm13ln_fwd_kernelINS_13Kernel_traitsIf13__nv_bfloat16fS2_fjLj6144ELj1ELj1ELj8ELj16ENS_18Kernel_traits_baseILj6144EfS2_fS2_fjLj256EEEEELb1ELb1ELb1ELb0EEEvNS_9FwdParamsE,"ax",@progbits
	.align	128
        .global         _ZN10layer_norm13ln_fwd_kernelINS_13Kernel_traitsIf13__nv_bfloat16fS2_fjLj6144ELj1ELj1ELj8ELj16ENS_18Kernel_traits_baseILj6144EfS2_fS2_fjLj256EEEEELb1ELb1ELb1ELb0EEEvNS_9FwdParamsE
        .type           _ZN10layer_norm13ln_fwd_kernelINS_13Kernel_traitsIf13__nv_bfloat16fS2_fjLj6144ELj1ELj1ELj8ELj16ENS_18Kernel_traits_baseILj6144EfS2_fS2_fjLj256EEEEELb1ELb1ELb1ELb0EEEvNS_9FwdParamsE,@function
        .size           _ZN10layer_norm13ln_fwd_kernelINS_13Kernel_traitsIf13__nv_bfloat16fS2_fjLj6144ELj1ELj1ELj8ELj16ENS_18Kernel_traits_baseILj6144EfS2_fS2_fjLj256EEEEELb1ELb1ELb1ELb0EEEvNS_9FwdParamsE,(.L_x_20981 - _ZN10layer_norm13ln_fwd_kernelINS_13Kernel_traitsIf13__nv_bfloat16fS2_fjLj6144ELj1ELj1ELj8ELj16ENS_18Kernel_traits_baseILj6144EfS2_fS2_fjLj256EEEEELb1ELb1ELb1ELb0EEEvNS_9FwdParamsE)
        .other          _ZN10layer_norm13ln_fwd_kernelINS_13Kernel_traitsIf13__nv_bfloat16fS2_fjLj6144ELj1ELj1ELj8ELj16ENS_18Kernel_traits_baseILj6144EfS2_fS2_fjLj256EEEEELb1ELb1ELb1ELb0EEEvNS_9FwdParamsE,@"STO_CUDA_ENTRY STV_DEFAULT"
_ZN10layer_norm13ln_fwd_kernelINS_13Kernel_traitsIf13__nv_bfloat16fS2_fjLj6144ELj1ELj1ELj8ELj16ENS_18Kernel_traits_baseILj6144EfS2_fS2_fjLj256EEEEELb1ELb1ELb1ELb0EEEvNS_9FwdParamsE:
.text._ZN10layer_norm13ln_fwd_kernelINS_13Kernel_traitsIf13__nv_bfloat16fS2_fjLj6144ELj1ELj1ELj8ELj16ENS_18Kernel_traits_baseILj6144EfS2_fS2_fjLj256EEEEELb1ELb1ELb1ELb0EEEvNS_9FwdParamsE:
        /* <DEDUP_REMOVED lines=33> */
[C---:B------:R-:W-:Y:S01]  /*0210*/  VIADD R88, R3.reuse, 0xa9066899 ;  /* 0xa906689903587836 */ /* 0x040fe20000000000 */
[C---:B------:R-:W-:Y:S01]  /*0220*/  IADD3 R90, PT, PT, R3.reuse, 0x646e171e, RZ ;  /* 0x646e171e035a7810 */ /* 0x040fe20007ffe0ff */
[C---:B------:R-:W-:Y:S01]  /*0230*/  VIADD R89, R2.reuse, 0xb54cda56 ;  /* 0xb54cda5602597836 */ /* 0x040fe20000000000 */
[----:B------:R-:W-:Y:S01]  /*0240*/  IADD3 R93, PT, PT, R2, -0x700cb87f, RZ ;  /* 0x8ff34781025d7810 */ /* 0x000fe20007ffe0ff */
        /* <DEDUP_REMOVED lines=49> */
.L_x_9736:
        /* <DEDUP_REMOVED lines=9> */
[----:B------:R-:W-:Y:S02]  /*05f0*/  CS2R R76, SRZ ;  /* 0x00000000004c7805 */ /* 0x000fe4000001ff00 */
[----:B------:R-:W-:Y:S02]  /*0600*/  @P2 CS2R R50, SRZ ;  /* 0x0000000000322805 */ /* 0x000fe4000001ff00 */
[----:B------:R-:W-:Y:S01]  /*0610*/  @P2 CS2R R48, SRZ ;  /* 0x0000000000302805 */ /* 0x000fe2000001ff00 */
[----:B------:R-:W5:Y:S01]  /*0620*/  @P0 LDG.E.128 R4, desc[UR8][R64.64] ;  /* 0x0000000840040981 */ /* 0x000f62000c1e1d00 */
[----:B------:R-:W0:Y:S01]  /*0630*/  @P2 LDC.64 R72, c[0x0][0x3d0] ;  /* 0x0000f400ff482b82 */ /* 0x000e220000000a00 */
[C---:B-1----:R-:W-:Y:S01]  /*0640*/  @P0 IMAD.WIDE.U32 R66, R83.reuse, 0x20, R62 ;  /* 0x0000002053420825 */ /* 0x042fe200078e003e */
[----:B------:R-:W-:Y:S01]  /*0650*/  @P0 LOP3.LUT R83, R83, 0x100, RZ, 0xfc, !PT ;  /* 0x0000010053530812 */ /* 0x000fe200078efcff */
[----:B------:R-:W5:Y:S01]  /*0660*/  @P0 LDG.E.128 R8, desc[UR8][R64.64+0x10] ;  /* 0x0000100840080981 */ /* 0x000f62000c1e1d00 */
[----:B------:R-:W-:-:S02]  /*0670*/  @P2 CS2R R46, SRZ ;  /* 0x00000000002e2805 */ /* 0x000fc4000001ff00 */
[----:B------:R-:W-:Y:S01]  /*0680*/  @P2 CS2R R44, SRZ ;  /* 0x00000000002c2805 */ /* 0x000fe2000001ff00 */
[----:B------:R-:W5:Y:S01]  /*0690*/  @P0 LDG.E.128 R12, desc[UR8][R66.64] ;  /* 0x00000008420c0981 */ /* 0x000f62000c1e1d00 */
[----:B------:R-:W1:Y:S01]  /*06a0*/  @P2 LDC.64 R74, c[0x0][0x3e8] ;  /* 0x0000fa00ff4a2b82 */ /* 0x000e620000000a00 */
[C---:B--2---:R-:W-:Y:S02]  /*06b0*/  @P1 IMAD.WIDE.U32 R68, R83.reuse, 0x20, R68 ;  /* 0x0000002053441825 */ /* 0x044fe400078e0044 */
[----:B------:R-:W5:Y:S02]  /*06c0*/  @P0 LDG.E.128 R16, desc[UR8][R66.64+0x10] ;  /* 0x0000100842100981 */ /* 0x000f64000c1e1d00 */
[C---:B---3--:R-:W-:Y:S02]  /*06d0*/  @P1 IMAD.WIDE.U32 R70, R83.reuse, 0x20, R70 ;  /* 0x0000002053461825 */ /* 0x048fe400078e0046 */
[----:B------:R-:W5:Y:S02]  /*06e0*/  @P1 LDG.E.128 R20, desc[UR8][R68.64] ;  /* 0x0000000844141981 */ /* 0x000f64000c1e1d00 */
[----:B------:R-:W-:-:S02]  /*06f0*/  @P1 VIADD R83, R83, 0x100 ;  /* 0x0000010053531836 */ /* 0x000fc40000000000 */
[----:B------:R2:W5:Y:S02]  /*0700*/  @P1 LDG.E.128 R24, desc[UR8][R68.64+0x10] ;  /* 0x0000100844181981 */ /* 0x000564000c1e1d00 */
[C---:B0-----:R-:W-:Y:S02]  /*0710*/  @P2 IMAD.WIDE.U32 R60, R83.reuse, 0x20, R72 ;  /* 0x00000020533c2825 */ /* 0x041fe400078e0048 */
[----:B------:R-:W5:Y:S04]  /*0720*/  @P1 LDG.E.128 R28, desc[UR8][R70.64] ;  /* 0x00000008461c1981 */ /* 0x000f68000c1e1d00 */
[----:B------:R-:W5:Y:S01]  /*0730*/  @P2 LDG.E.128 R36, desc[UR8][R60.64] ;  /* 0x000000083c242981 */ /* 0x000f62000c1e1d00 */
[----:B-1----:R-:W-:-:S03]  /*0740*/  @P2 IMAD.WIDE.U32 R62, R83, 0x20, R74 ;  /* 0x00000020533e2825 */ /* 0x002fc600078e004a */
[----:B------:R-:W5:Y:S04]  /*0750*/  @P2 LDG.E.128 R40, desc[UR8][R60.64+0x10] ;  /* 0x000010083c282981 */ /* 0x000f68000c1e1d00 */
[----:B------:R-:W5:Y:S04]  /*0760*/  @P2 LDG.E.128 R52, desc[UR8][R62.64] ;  /* 0x000000083e342981 */ /* 0x000f68000c1e1d00 */
[----:B------:R-:W5:Y:S01]  /*0770*/  @P2 LDG.E.128 R56, desc[UR8][R62.64+0x10] ;  /* 0x000010083e382981 */ /* 0x000f62000c1e1d00 */
[----:B------:R-:W-:Y:S02]  /*0780*/  CS2R R74, SRZ ;  /* 0x00000000004a7805 */ /* 0x000fe4000001ff00 */
[----:B------:R-:W-:-:S02]  /*0790*/  CS2R R72, SRZ ;  /* 0x0000000000487805 */ /* 0x000fc4000001ff00 */
[----:B--2---:R-:W-:Y:S01]  /*07a0*/  CS2R R68, SRZ ;  /* 0x0000000000447805 */ /* 0x004fe2000001ff00 */
[----:B------:R0:W5:Y:S01]  /*07b0*/  @P1 LDG.E.128 R32, desc[UR8][R70.64+0x10] ;  /* 0x0000100846201981 */ /* 0x000162000c1e1d00 */
[----:B------:R-:W-:Y:S02]  /*07c0*/  CS2R R66, SRZ ;  /* 0x0000000000427805 */ /* 0x000fe4000001ff00 */
[----:B------:R-:W-:Y:S02]  /*07d0*/  CS2R R64, SRZ ;  /* 0x0000000000407805 */ /* 0x000fe4000001ff00 */
[----:B0-----:R-:W-:-:S07]  /*07e0*/  CS2R R70, SRZ ;  /* 0x0000000000467805 */ /* 0x001fce000001ff00 */
.L_x_9737:
[----:B------:R-:W-:Y:S05]  /*07f0*/  BSYNC.RECONVERGENT B0 ;  /* 0x0000000000007941 */ /* 0x000fea0003800200 */
.L_x_9735:
[----:B------:R-:W1:Y:S02]  /*0800*/  LDCU UR5, c[0x0][0x384] ;  /* 0x00007080ff0577ac */ /* 0x000e640008000800 */
[----:B-1----:R-:W-:-:S13]  /*0810*/  ISETP.GE.AND P0, PT, R112, UR5, PT ;  /* 0x0000000570007c0c */ /* 0x002fda000bf06270 */
[----:B------:R-:W-:Y:S05]  /*0820*/  @P0 EXIT ;  /* 0x000000000000094d */ /* 0x000fea0003800000 */
[----:B------:R-:W1:Y:S01]  /*0830*/  LDCU UR5, c[0x0][0x360] ;  /* 0x00006c00ff0577ac */ /* 0x000e620008000800 */
[----:B0-----:R-:W-:Y:S01]  /*0840*/  IMAD.HI.U32 R61, R144, -0x2daee0ad, RZ ;  /* 0xd2511f53903d7827 */ /* 0x001fe200078e00ff */
[----:B------:R-:W-:-:S03]  /*0850*/  IADD3 R81, PT, PT, R3, -0x4498517b, RZ ;  /* 0xbb67ae8503517810 */ /* 0x000fc60007ffe0ff */
[----:B------:R-:W-:Y:S01]  /*0860*/  HFMA2 R117, -RZ, RZ, 0, 0 ;  /* 0x00000000ff757431 */ /* 0x000fe200000001ff */
[----:B------:R-:W-:Y:S01]  /*0870*/  ULOP3.LUT UR6, UR4, 0xff, URZ, 0xc0, !UPT ;  /* 0x000000ff04067892 */ /* 0x000fe2000f8ec0ff */
[----:B------:R-:W-:Y:S01]  /*0880*/  VIADD R80, R2, 0x9e3779b9 ;  /* 0x9e3779b902507836 */ /* 0x000fe20000000000 */
[----:B------:R-:W-:Y:S01]  /*0890*/  LOP3.LUT R61, R61, R3, RZ, 0x3c, !PT ;  /* 0x000000033d3d7212 */ /* 0x000fe200078e3cff */
[----:B------:R-:W-:Y:S01]  /*08a0*/  VIADD R82, R3, 0x76cf5d0a ;  /* 0x76cf5d0a03527836 */ /* 0x000fe20000000000 */
[----:B------:R-:W-:Y:S01]  /*08b0*/  LOP3.LUT R135, R135, 0x3, RZ, 0xc0, !PT ;  /* 0x0000000387877812 */ /* 0x000fe200078ec0ff */
[----:B------:R-:W0:Y:S02]  /*08c0*/  LDCU UR7, c[0x0][0x404] ;  /* 0x00008080ff0777ac */ /* 0x000e240008000800 */
        /* <DEDUP_REMOVED lines=12> */
[----:B------:R-:W-:Y:S01]  /*0990*/  IMAD R80, R144, -0x2daee0ad, RZ ;  /* 0xd2511f5390507824 */ /* 0x000fe200078e02ff */
[----:B------:R-:W-:Y:S01]  /*09a0*/  UPLOP3.LUT UP1, UPT, UPT, UPT, UPT, 0x40, 0x4 ;  /* 0x000000000004789c */ /* 0x000fe20003f2e870 */
[----:B------:R-:W-:-:S04]  /*09b0*/  IMAD.HI.U32 R63, R60, -0x2daee0ad, RZ ;  /* 0xd2511f533c3f7827 */ /* 0x000fc800078e00ff */
[----:B------:R-:W-:Y:S01]  /*09c0*/  IMAD R83, R60, -0x2daee0ad, RZ ;  /* 0xd2511f533c537824 */ /* 0x000fe200078e02ff */
[----:B------:R-:W-:Y:S01]  /*09d0*/  LOP3.LUT R63, R81, R80, R63, 0x96, !PT ;  /* 0x00000050513f7212 */ /* 0x000fe200078e963f */
[----:B------:R-:W-:Y:S01]  /*09e0*/  IMAD.HI.U32 R60, R62, -0x2daee0ad, RZ ;  /* 0xd2511f533e3c7827 */ /* 0x000fe200078e00ff */
[----:B------:R-:W-:-:S03]  /*09f0*/  IADD3 R81, PT, PT, R2, -0x255992d5, RZ ;  /* 0xdaa66d2b02517810 */ /* 0x000fc60007ffe0ff */
[----:B------:R-:W-:Y:S01]  /*0a00*/  VIADD R80, R2, 0x3c6ef372 ;  /* 0x3c6ef37202507836 */ /* 0x000fe20000000000 */
[----:B------:R-:W-:Y:S01]  /*0a10*/  LOP3.LUT R82, R82, R83, R60, 0x96, !PT ;  /* 0x0000005352527212 */ /* 0x000fe200078e963c */
[----:B------:R-:W-:-:S04]  /*0a20*/  IMAD.HI.U32 R60, R63, -0x326172a9, RZ ;  /* 0xcd9e8d573f3c7827 */ /* 0x000fc800078e00ff */
[----:B------:R-:W-:Y:S01]  /*0a30*/  IMAD R84, R63, -0x326172a9, RZ ;  /* 0xcd9e8d573f547824 */ /* 0x000fe200078e02ff */
[----:B------:R-:W-:Y:S01]  /*0a40*/  LOP3.LUT R60, R80, R61, R60, 0x96, !PT ;  /* 0x0000003d503c7212 */ /* 0x000fe200078e963c */
[----:B------:R-:W-:-:S04]  /*0a50*/  IMAD.HI.U32 R63, R82, -0x326172a9, RZ ;  /* 0xcd9e8d57523f7827 */ /* 0x000fc800078e00ff */
[----:B------:R-:W-:Y:S01]  /*0a60*/  IMAD R62, R62, -0x2daee0ad, RZ ;  /* 0xd2511f533e3e7824 */ /* 0x000fe200078e02ff */
[----:B------:R-:W-:Y:S01]  /*0a70*/  LOP3.LUT R63, R81, R84, R63, 0x96, !PT ;  /* 0x00000054513f7212 */ /* 0x000fe200078e963f */
[----:B------:R-:W-:-:S04]  /*0a80*/  IMAD.HI.U32 R61, R60, -0x2daee0ad, RZ ;  /* 0xd2511f533c3d7827 */ /* 0x000fc800078e00ff */
[----:B------:R-:W-:Y:S02]  /*0a90*/  VIADD R80, R3, 0x32370b8f ;  /* 0x32370b8f03507836 */ /* 0x000fe40000000000 */
[----:B------:R-:W-:Y:S02]  /*0aa0*/  IMAD R81, R60, -0x2daee0ad, RZ ;  /* 0xd2511f533c517824 */ /* 0x000fe400078e02ff */
        /* <DEDUP_REMOVED lines=17> */
[----:B------:R-:W-:Y:S01]  /*0bc0*/  IMAD.HI.U32 R60, R62, -0x326172a9, RZ ;  /* 0xcd9e8d573e3c7827 */ /* 0x000fe200078e00ff */
[----:B------:R-:W-:-:S03]  /*0bd0*/  IADD3 R80, PT, PT, R2, 0x5384540f, RZ ;  /* 0x5384540f02507810 */ /* 0x000fc60007ffe0ff */
[----:B------:R-:W-:Y:S01]  /*0be0*/  IMAD R83, R62, -0x326172a9, RZ ;  /* 0xcd9e8d573e537824 */ /* 0x000fe200078e02ff */
[----:B------:R-:W-:Y:S01]  /*0bf0*/  LOP3.LUT R60, R89, R63, R60, 0x96, !PT ;  /* 0x0000003f593c7212 */ /* 0x000fe200078e963c */
[----:B------:R-:W-:-:S04]  /*0c00*/  IMAD.HI.U32 R62, R81, -0x326172a9, RZ ;  /* 0xcd9e8d57513e7827 */ /* 0x000fc800078e00ff */
[----:B------:R-:W-:Y:S01]  /*0c10*/  IMAD.MOV R82, RZ, RZ, -R0 ;  /* 0x000000ffff527224 */ /* 0x000fe200078e0a00 */
[----:B------:R-:W-:Y:S01]  /*0c20*/  LOP3.LUT R62, R80, R83, R62, 0x96, !PT ;  /* 0x00000053503e7212 */ /* 0x000fe200078e963e */
[----:B------:R-:W-:Y:S02]  /*0c30*/  IMAD.SHL.U32 R80, R85, 0x20, RZ ;  /* 0x0000002055507824 */ /* 0x000fe400078e00ff */
[----:B------:R-:W-:Y:S02]  /*0c40*/  IMAD R61, R61, -0x2daee0ad, RZ ;  /* 0xd2511f533d3d7824 */ /* 0x000fe400078e02ff */
[----:B------:R-:W-:Y:S01]  /*0c50*/  IMAD.HI.U32 R0, R60, -0x2daee0ad, RZ ;  /* 0xd2511f533c007827 */ /* 0x000fe200078e00ff */
[----:B------:R-:W-:-:S03]  /*0c60*/  LOP3.LUT R80, R80, 0x3e0, RZ, 0xc0, !PT ;  /* 0x000003e050507812 */ /* 0x000fc600078ec0ff */
[----:B------:R-:W-:Y:S01]  /*0c70*/  IMAD R63, R60, -0x2daee0ad, RZ ;  /* 0xd2511f533c3f7824 */ /* 0x000fe200078e02ff */
[----:B------:R-:W-:Y:S01]  /*0c80*/  LOP3.LUT R0, R91, R61, R0, 0x96, !PT ;  /* 0x0000003d5b007212 */ /* 0x000fe200078e9600 */
[----:B------:R-:W-:Y:S01]  /*0c90*/  IMAD.HI.U32 R60, R62, -0x2daee0ad, RZ ;  /* 0xd2511f533e3c7827 */ /* 0x000fe200078e00ff */
[----:B------:R-:W-:Y:S02]  /*0ca0*/  VIADDMNMX R61, R82, UR6, RZ, !PT ;  /* 0x00000006523d7c46 */ /* 0x000fe4000f8001ff */
[----:B------:R-:W-:Y:S01]  /*0cb0*/  IADD3 R82, PT, PT, RZ, -R80, RZ ;  /* 0x80000050ff527210 */ /* 0x000fe20007ffe0ff */
[----:B------:R-:W-:Y:S01]  /*0cc0*/  IMAD R81, R81, -0x326172a9, RZ ;  /* 0xcd9e8d5751517824 */ /* 0x000fe200078e02ff */
[----:B------:R-:W-:Y:S01]  /*0cd0*/  VIMNMX R80, PT, PT, R61, 0x20, PT ;  /* 0x000000203d507848 */ /* 0x000fe20003fe0100 */
[----:B------:R-:W-:Y:S01]  /*0ce0*/  VIADD R61, R2, 0xf1bbcdc8 ;  /* 0xf1bbcdc8023d7836 */ /* 0x000fe20000000000 */
[----:B------:R-:W-:Y:S01]  /*0cf0*/  LOP3.LUT R63, R92, R63, R60, 0x96, !PT ;  /* 0x0000003f5c3f7212 */ /* 0x000fe200078e963c */
[----:B------:R-:W-:Y:S01]  /*0d00*/  IMAD.HI.U32 R60, R0, -0x326172a9, RZ ;  /* 0xcd9e8d57003c7827 */ /* 0x000fe200078e00ff */
[----:B------:R-:W-:-:S03]  /*0d10*/  LEA R80, R80, UR5, 0x3 ;  /* 0x0000000550507c11 */ /* 0x000fc6000f8e18ff */
[----:B------:R-:W-:Y:S01]  /*0d20*/  IMAD R62, R62, -0x2daee0ad, RZ ;  /* 0xd2511f533e3e7824 */ /* 0x000fe200078e02ff */
[----:B------:R-:W-:Y:S01]  /*0d30*/  I2FP.F32.U32 R80, R80 ;  /* 0x0000005000507245 */ /* 0x000fe20000201000 */
[----:B------:R-:W-:Y:S01]  /*0d40*/  IMAD.HI.U32 R131, R63, -0x326172a9, RZ ;  /* 0xcd9e8d573f837827 */ /* 0x000fe200078e00ff */
[----:B------:R-:W-:Y:S02]  /*0d50*/  LOP3.LUT R60, R61, R81, R60, 0x96, !PT ;  /* 0x000000513d3c7212 */ /* 0x000fe400078e963c */
[----:B------:R0:W0:Y:S01]  /*0d60*/  MUFU.RCP R114, R80 ;  /* 0x0000005000727308 */ /* 0x0000220000001000 */
[----:B------:R-:W-:Y:S02]  /*0d70*/  IMAD.MOV.U32 R61, RZ, RZ, R82 ;  /* 0x000000ffff3d7224 */ /* 0x000fe400078e0052 */
[----:B------:R-:W-:Y:S02]  /*0d80*/  IMAD R82, R0, -0x326172a9, RZ ;  /* 0xcd9e8d5700527824 */ /* 0x000fe400078e02ff */
[----:B------:R-:W-:Y:S01]  /*0d90*/  IMAD.HI.U32 R133, R60, -0x2daee0ad, RZ ;  /* 0xd2511f533c857827 */ /* 0x000fe200078e00ff */
[----:B------:R-:W-:-:S02]  /*0da0*/  VIADDMNMX R0, R61, UR6, RZ, !PT ;  /* 0x000000063d007c46 */ /* 0x000fc4000f8001ff */
[----:B------:R-:W-:Y:S01]  /*0db0*/  LOP3.LUT R131, R93, R82, R131, 0x96, !PT ;  /* 0x000000525d837212 */ /* 0x000fe200078e9683 */
[----:B------:R-:W-:Y:S01]  /*0dc0*/  IMAD R136, R63, -0x326172a9, RZ ;  /* 0xcd9e8d573f887824 */ /* 0x000fe200078e02ff */
[----:B------:R-:W-:Y:S01]  /*0dd0*/  VIMNMX R0, PT, PT, R0, 0x20, PT ;  /* 0x0000002000007848 */ /* 0x000fe20003fe0100 */
[----:B------:R-:W-:Y:S01]  /*0de0*/  IMAD R134, R60, -0x2daee0ad, RZ ;  /* 0xd2511f533c867824 */ /* 0x000fe200078e02ff */
[----:B------:R-:W-:Y:S02]  /*0df0*/  LOP3.LUT R133, R94, R62, R133, 0x96, !PT ;  /* 0x0000003e5e857212 */ /* 0x000fe400078e9685 */
[----:B-1234-:R-:W-:-:S07]  /*0e00*/  LEA R116, R0, UR5, 0x3 ;  /* 0x0000000500747c11 */ /* 0x01efce000f8e18ff */
.L_x_10045:
[----:B------:R-:W1:Y:S08]  /*0e10*/  LDC.64 R138, c[0x0][0x3f0] ;  /* 0x0000fc00ff8a7b82 */ /* 0x000e700000000a00 */
[----:B------:R-:W2:Y:S08]  /*0e20*/  LDC.64 R140, c[0x0][0x3f8] ;  /* 0x0000fe00ff8c7b82 */ /* 0x000eb00000000a00 */
[----:B------:R-:W3:Y:S01]  /*0e30*/  LDC R125, c[0x0][0x388] ;  /* 0x0000e200ff7d7b82 */ /* 0x000ee20000000800 */
[----:B-1----:R-:W-:-:S05]  /*0e40*/  IMAD.WIDE R138, R112, 0x4, R138 ;  /* 0x00000004708a7825 */ /* 0x002fca00078e028a */
[----:B------:R-:W4:Y:S01]  /*0e50*/  LDG.E R127, desc[UR8][R138.64] ;  /* 0x000000088a7f7981 */ /* 0x000f22000c1e1900 */
[----:B--2---:R-:W-:-:S05]  /*0e60*/  IMAD.WIDE R140, R112, 0x4, R140 ;  /* 0x00000004708c7825 */ /* 0x004fca00078e028c */
[----:B-----5:R1:W5:Y:S01]  /*0e70*/  LDG.E R124, desc[UR8][R140.64] ;  /* 0x000000088c7c7981 */ /* 0x020362000c1e1900 */
        /* <DEDUP_REMOVED lines=8> */
[----:B------:R-:W-:-:S04]  /*0f00*/  @P3 VIADD R0, R127, 0xffffffff ;  /* 0xffffffff7f003836 */ /* 0x000fc80000000000 */
        /* <DEDUP_REMOVED lines=12> */
.L_x_9740:
[----:B------:R-:W-:Y:S05]  /*0fd0*/  BRA.U !UP0, `(.L_x_9741) ;  /* 0x0000003108d87547 */ /* 0x000fea000b800000 */
[----:B------:R-:W1:Y:S02]  /*0fe0*/  LDC.64 R106, c[0x0][0x3a0] ;  /* 0x0000e800ff6a7b82 */ /* 0x000e640000000a00 */
[----:B-1----:R-:W-:-:S05]  /*0ff0*/  IMAD.WIDE.U32 R106, R128, 0x20, R106 ;  /* 0x00000020806a7825 */ /* 0x002fca00078e006a */
[----:B------:R-:W2:Y:S04]  /*1000*/  LDG.E.128 R60, desc[UR8][R106.64] ;  /* 0x000000086a3c7981 */ /* 0x000ea8000c1e1d00 */
[----:B------:R1:W5:Y:S01]  /*1010*/  LDG.E.128 R100, desc[UR8][R106.64+0x10] ;  /* 0x000010086a647981 */ /* 0x000362000c1e1d00 */
[----:B------:R-:W-:-:S13]  /*1020*/  ISETP.GT.AND P0, PT, R127, RZ, PT ;  /* 0x000000ff7f00720c */ /* 0x000fda0003f04270 */
[----:B------:R-:W-:Y:S01]  /*1030*/  @!P0 MOV R108, R135 ;  /* 0x00000087006c8202 */ /* 0x000fe20000000f00 */
[----:B------:R-:W-:Y:S02]  /*1040*/  @!P0 IMAD.MOV.U32 R132, RZ, RZ, R134 ;  /* 0x000000ffff848224 */ /* 0x000fe400078e0086 */
[----:B--2---:R-:W-:Y:S01]  /*1050*/  @!P0 IMAD.MOV.U32 R104, RZ, RZ, R60 ;  /* 0x000000ffff688224 */ /* 0x004fe200078e003c */
        /* <DEDUP_REMOVED lines=17> */
.L_x_9745:
        /* <DEDUP_REMOVED lines=13> */
.L_x_9747:
[----:B0-----:R-:W-:Y:S05]  /*1240*/  BSYNC.RECONVERGENT B2 ;  /* 0x0000000000027941 */ /* 0x001fea0003800200 */
.L_x_9746:
        /* <DEDUP_REMOVED lines=47> */
[----:B------:R-:W-:Y:S02]  /*1540*/  VIADD R109, R2, 0xf1bbcdc8 ;  /* 0xf1bbcdc8026d7836 */ /* 0x000fe40000000000 */
        /* <DEDUP_REMOVED lines=10> */
[----:B------:R-:W-:-:S07]  /*15f0*/  IMAD.MOV.U32 R104, RZ, RZ, R134 ;  /* 0x000000ffff687224 */ /* 0x000fce00078e0086 */
.L_x_9744:
[----:B0-----:R-:W-:Y:S05]  /*1600*/  BSYNC.RECONVERGENT B1 ;  /* 0x0000000000017941 */ /* 0x001fea0003800200 */
.L_x_9743:
        /* <DEDUP_REMOVED lines=9> */
[----:B------:R-:W-:-:S07]  /*16a0*/  FFMA.FTZ R104, R105, R12, R60 ;  /* 0x0000000c69687223 */ /* 0x000fce000001003c */
.L_x_9742:
[----:B------:R-:W-:Y:S01]  /*16b0*/  IMAD.MOV.U32 R107, RZ, RZ, R108 ;  /* 0x000000ffff6b7224 */ /* 0x000fe200078e006c */
        /* <DEDUP_REMOVED lines=15> */
.L_x_9751:
        /* <DEDUP_REMOVED lines=13> */
.L_x_9753:
[----:B0-----:R-:W-:Y:S05]  /*1880*/  BSYNC.RECONVERGENT B2 ;  /* 0x0000000000027941 */ /* 0x001fea0003800200 */
.L_x_9752:
        /* <DEDUP_REMOVED lines=46> */
[----:B------:R-:W-:Y:S01]  /*1b70*/  VIADD R111, R3, 0xdb3d7428 ;  /* 0xdb3d7428036f7836 */ /* 0x000fe20000000000 */
[----:B------:R-:W-:Y:S01]  /*1b80*/  IADD3 R131, PT, PT, R2, -0x700cb87f, RZ ;  /* 0x8ff3478102837810 */ /* 0x000fe20007ffe0ff */
        /* <DEDUP_REMOVED lines=12> */
.L_x_9750:
[----:B0-----:R-:W-:Y:S05]  /*1c50*/  BSYNC.RECONVERGENT B1 ;  /* 0x0000000000017941 */ /* 0x001fea0003800200 */
.L_x_9749:
        /* <DEDUP_REMOVED lines=10> */
[----:B------:R-:W-:-:S07]  /*1d00*/  FFMA.FTZ R105, R106, R13, R61 ;  /* 0x0000000d6a697223 */ /* 0x000fce000001003d */
.L_x_9748:
[----:B------:R-:W-:Y:S02]  /*1d10*/  IMAD.MOV.U32 R108, RZ, RZ, R107 ;  /* 0x000000ffff6c7224 */ /* 0x000fe400078e006b */
        /* <DEDUP_REMOVED lines=15> */
.L_x_9757:
        /* <DEDUP_REMOVED lines=13> */
.L_x_9759:
[----:B0-----:R-:W-:Y:S05]  /*1ee0*/  BSYNC.RECONVERGENT B2 ;  /* 0x0000000000027941 */ /* 0x001fea0003800200 */
.L_x_9758:
        /* <DEDUP_REMOVED lines=60> */
.L_x_9756:
[----:B0-----:R-:W-:Y:S05]  /*22b0*/  BSYNC.RECONVERGENT B1 ;  /* 0x0000000000017941 */ /* 0x001fea0003800200 */
.L_x_9755:
        /* <DEDUP_REMOVED lines=9> */
[----:B------:R-:W-:-:S07]  /*2350*/  FFMA.FTZ R106, R107, R14, R62 ;  /* 0x0000000e6b6a7223 */ /* 0x000fce000001003e */
.L_x_9754:
[----:B------:R-:W-:Y:S01]  /*2360*/  MOV R109, R108 ;  /* 0x0000006c006d7202 */ /* 0x000fe20000000f00 */
        /* <DEDUP_REMOVED lines=15> */
.L_x_9763:
        /* <DEDUP_REMOVED lines=13> */
.L_x_9765:
[----:B0-----:R-:W-:Y:S05]  /*2530*/  BSYNC.RECONVERGENT B2 ;  /* 0x0000000000027941 */ /* 0x001fea0003800200 */
.L_x_9764:
        /* <DEDUP_REMOVED lines=20> */
[C---:B------:R-:W-:Y:S02]  /*2680*/  VIADD R107, R3.reuse, 0x32370b8f ;  /* 0x32370b8f036b7836 */ /* 0x040fe40000000000 */
[----:B------:R-:W-:Y:S02]  /*2690*/  VIADD R131, R2, 0x8ff34781 ;  /* 0x8ff3478102837836 */ /* 0x000fe40000000000 */
        /* <DEDUP_REMOVED lines=38> */
.L_x_9762:
[----:B0-----:R-:W-:Y:S05]  /*2900*/  BSYNC.RECONVERGENT B1 ;  /* 0x0000000000017941 */ /* 0x001fea0003800200 */
.L_x_9761:
        /* <DEDUP_REMOVED lines=10> */
[----:B------:R-:W-:-:S07]  /*29b0*/  FFMA.FTZ R107, R108, R15, R63 ;  /* 0x0000000f6c6b7223 */ /* 0x000fce000001003f */
.L_x_9760:
[----:B------:R-:W-:Y:S01]  /*29c0*/  IMAD.MOV.U32 R110, RZ, RZ, R109 ;  /* 0x000000ffff6e7224 */ /* 0x000fe200078e006d */
[----:B-----5:R-:W-:Y:S01]  /*29d0*/  MOV R108, R100 ;  /* 0x00000064006c7202 */ /* 0x020fe20000000f00 */
        /* <DEDUP_REMOVED lines=14> */
.L_x_9769:
        /* <DEDUP_REMOVED lines=13> */
.L_x_9771:
[----:B0-----:R-:W-:Y:S05]  /*2b90*/  BSYNC.RECONVERGENT B2 ;  /* 0x0000000000027941 */ /* 0x001fea0003800200 */
.L_x_9770:
        /* <DEDUP_REMOVED lines=19> */
[----:B------:R-:W-:Y:S01]  /*2cd0*/  IADD3 R131, PT, PT, R2, 0x78dde6e4, RZ ;  /* 0x78dde6e402837810 */ /* 0x000fe20007ffe0ff */
        /* <DEDUP_REMOVED lines=38> */
[----:B------:R-:W-:Y:S01]  /*2f40*/  IMAD.MOV.U32 R108, RZ, RZ, R132 ;  /* 0x000000ffff6c7224 */ /* 0x000fe200078e0084 */
[----:B------:R-:W-:-:S07]  /*2f50*/  MOV R132, R134 ;  /* 0x0000008600847202 */ /* 0x000fce0000000f00 */
.L_x_9768:
[----:B0-----:R-:W-:Y:S05]  /*2f60*/  BSYNC.RECONVERGENT B1 ;  /* 0x0000000000017941 */ /* 0x001fea0003800200 */
.L_x_9767:
        /* <DEDUP_REMOVED lines=10> */
.L_x_9766:
        /* <DEDUP_REMOVED lines=16> */
.L_x_9775:
        /* <DEDUP_REMOVED lines=13> */
.L_x_9777:
[----:B0-----:R-:W-:Y:S05]  /*31e0*/  BSYNC.RECONVERGENT B2 ;  /* 0x0000000000027941 */ /* 0x001fea0003800200 */
.L_x_9776:
        /* <DEDUP_REMOVED lines=56> */
[----:B------:R-:W-:-:S03]  /*3570*/  LOP3.LUT R131, R131, R134, R137, 0x96, !PT ;  /* 0x0000008683837212 */ /* 0x000fc600078e9689 */
[----:B------:R-:W-:-:S04]  /*3580*/  IMAD.WIDE.U32 R138, R138, -0x2daee0ad, RZ ;  /* 0xd2511f538a8a7825 */ /* 0x000fc800078e00ff */
[----:B------:R-:W-:Y:S01]  /*3590*/  IMAD.MOV.U32 R132, RZ, RZ, R138 ;  /* 0x000000ffff847224 */ /* 0x000fe200078e008a */
[----:B------:R-:W-:-:S07]  /*35a0*/  LOP3.LUT R133, R133, R110, R139, 0x96, !PT ;  /* 0x0000006e85857212 */ /* 0x000fce00078e968b */
.L_x_9774:
[----:B0-----:R-:W-:Y:S05]  /*35b0*/  BSYNC.RECONVERGENT B1 ;  /* 0x0000000000017941 */ /* 0x001fea0003800200 */
.L_x_9773:
        /* <DEDUP_REMOVED lines=10> */
[----:B------:R-:W-:-:S07]  /*3660*/  FFMA.FTZ R109, R110, R17, R101 ;  /* 0x000000116e6d7223 */ /* 0x000fce0000010065 */
.L_x_9772:
        /* <DEDUP_REMOVED lines=16> */
.L_x_9781:
        /* <DEDUP_REMOVED lines=13> */
.L_x_9783:
[----:B0-----:R-:W-:Y:S05]  /*3840*/  BSYNC.RECONVERGENT B2 ;  /* 0x0000000000027941 */ /* 0x001fea0003800200 */
.L_x_9782:
        /* <DEDUP_REMOVED lines=60> */
.L_x_9780:
[----:B0-----:R-:W-:Y:S05]  /*3c10*/  BSYNC.RECONVERGENT B1 ;  /* 0x0000000000017941 */ /* 0x001fea0003800200 */
.L_x_9779:
        /* <DEDUP_REMOVED lines=9> */
[----:B------:R-:W-:-:S07]  /*3cb0*/  FFMA.FTZ R110, R111, R18, R102 ;  /* 0x000000126f6e7223 */ /* 0x000fce0000010066 */
.L_x_9778:
        /* <DEDUP_REMOVED lines=16> */
.L_x_9787:
        /* <DEDUP_REMOVED lines=13> */
.L_x_9789:
[----:B0-----:R-:W-:Y:S05]  /*3e90*/  BSYNC.RECONVERGENT B2 ;  /* 0x0000000000027941 */ /* 0x001fea0003800200 */
.L_x_9788:
        /* <DEDUP_REMOVED lines=51> */
[----:B------:R-:W-:Y:S02]  /*41d0*/  VIADD R111, R2, 0xf1bbcdc8 ;  /* 0xf1bbcdc8026f7836 */ /* 0x000fe40000000000 */
[----:B------:R-:W-:-:S03]  /*41e0*/  IMAD.MOV.U32 R135, RZ, RZ, RZ ;  /* 0x000000ffff877224 */ /* 0x000fc600078e00ff */
        /* <DEDUP_REMOVED lines=8> */
.L_x_9786:
[----:B0-----:R-:W-:Y:S05]  /*4270*/  BSYNC.RECONVERGENT B1 ;  /* 0x0000000000017941 */ /* 0x001fea0003800200 */
.L_x_9785:
[----:B------:R-:W-:Y:S01]  /*4280*/  HFMA2 R134, -RZ, RZ, 0.1171875, 0 ;  /* 0x2f800000ff867431 */ /* 0x000fe200000001ff */
[----:B------:R-:W-:Y:S02]  /*4290*/  PRMT R123, R99, 0x7632, R123 ;  /* 0x00007632637b7816 */ /* 0x000fe4000000007b */
        /* <DEDUP_REMOVED lines=10> */
.L_x_9741:
        /* <DEDUP_REMOVED lines=20> */
.L_x_9793:
        /* <DEDUP_REMOVED lines=13> */
.L_x_9795:
[----:B0-----:R-:W-:Y:S05]  /*4550*/  BSYNC.RECONVERGENT B2 ;  /* 0x0000000000027941 */ /* 0x001fea0003800200 */
.L_x_9794:
        /* <DEDUP_REMOVED lines=57> */
[----:B------:R-:W-:Y:S02]  /*48f0*/  LOP3.LUT R133, R105, R104, R133, 0x96, !PT ;  /* 0x0000006869857212 */ /* 0x000fe400078e9685 */
[----:B------:R-:W-:-:S07]  /*4900*/  MOV R104, R134 ;  /* 0x0000008600687202 */ /* 0x000fce0000000f00 */
.L_x_9792:
[----:B0-----:R-:W-:Y:S05]  /*4910*/  BSYNC.RECONVERGENT B1 ;  /* 0x0000000000017941 */ /* 0x001fea0003800200 */
.L_x_9791:
        /* <DEDUP_REMOVED lines=10> */
.L_x_9790:
[----:B------:R-:W-:Y:S02]  /*49c0*/  IMAD.MOV.U32 R107, RZ, RZ, R106 ;  /* 0x000000ffff6b7224 */ /* 0x000fe400078e006a */
        /* <DEDUP_REMOVED lines=15> */
.L_x_9799:
        /* <DEDUP_REMOVED lines=13> */
.L_x_9801:
[----:B0-----:R-:W-:Y:S05]  /*4b90*/  BSYNC.RECONVERGENT B2 ;  /* 0x0000000000027941 */ /* 0x001fea0003800200 */
.L_x_9800:
        /* <DEDUP_REMOVED lines=60> */
.L_x_9798:
[----:B0-----:R-:W-:Y:S05]  /*4f60*/  BSYNC.RECONVERGENT B1 ;  /* 0x0000000000017941 */ /* 0x001fea0003800200 */
.L_x_9797:
        /* <DEDUP_REMOVED lines=11> */
.L_x_9796:
        /* <DEDUP_REMOVED lines=16> */
.L_x_9805:
        /* <DEDUP_REMOVED lines=13> */
.L_x_9807:
[----:B0-----:R-:W-:Y:S05]  /*51f0*/  BSYNC.RECONVERGENT B2 ;  /* 0x0000000000027941 */ /* 0x001fea0003800200 */
.L_x_9806:
        /* <DEDUP_REMOVED lines=60> */
.L_x_9804:
[----:B0-----:R-:W-:Y:S05]  /*55c0*/  BSYNC.RECONVERGENT B1 ;  /* 0x0000000000017941 */ /* 0x001fea0003800200 */
.L_x_9803:
        /* <DEDUP_REMOVED lines=10> */
.L_x_9802:
[----:B------:R-:W-:Y:S01]  /*5670*/  IMAD.MOV.U32 R109, RZ, RZ, R108 ;  /* 0x000000ffff6d7224 */ /* 0x000fe200078e006c */
[----:B------:R-:W-:Y:S01]  /*5680*/  MOV R107, RZ ;  /* 0x000000ff006b7202 */ /* 0x000fe20000000f00 */
        /* <DEDUP_REMOVED lines=14> */
.L_x_9811:
        /* <DEDUP_REMOVED lines=13> */
.L_x_9813:
[----:B0-----:R-:W-:Y:S05]  /*5840*/  BSYNC.RECONVERGENT B2 ;  /* 0x0000000000027941 */ /* 0x001fea0003800200 */
.L_x_9812:
        /* <DEDUP_REMOVED lines=57> */
[----:B------:R-:W-:Y:S01]  /*5be0*/  IMAD.MOV.U32 R107, RZ, RZ, R132 ;  /* 0x000000ffff6b7224 */ /* 0x000fe200078e0084 */
[----:B------:R-:W-:Y:S02]  /*5bf0*/  LOP3.LUT R133, R133, R108, R135, 0x96, !PT ;  /* 0x0000006c85857212 */ /* 0x000fe400078e9687 */
[----:B------:R-:W-:-:S07]  /*5c00*/  MOV R132, R134 ;  /* 0x0000008600847202 */ /* 0x000fce0000000f00 */
.L_x_9810:
[----:B0-----:R-:W-:Y:S05]  /*5c10*/  BSYNC.RECONVERGENT B1 ;  /* 0x0000000000017941 */ /* 0x001fea0003800200 */
.L_x_9809:
        /* <DEDUP_REMOVED lines=11> */
.L_x_9808:
        /* <DEDUP_REMOVED lines=16> */
.L_x_9817:
        /* <DEDUP_REMOVED lines=13> */
.L_x_9819:
[----:B0-----:R-:W-:Y:S05]  /*5ea0*/  BSYNC.RECONVERGENT B2 ;  /* 0x0000000000027941 */ /* 0x001fea0003800200 */
.L_x_9818:
        /* <DEDUP_REMOVED lines=60> */
.L_x_9816:
[----:B0-----:R-:W-:Y:S05]  /*6270*/  BSYNC.RECONVERGENT B1 ;  /* 0x0000000000017941 */ /* 0x001fea0003800200 */
.L_x_9815:
        /* <DEDUP_REMOVED lines=9> */
[----:B------:R-:W-:-:S07]  /*6310*/  FMUL.FTZ R108, R109, R16 ;  /* 0x000000106d6c7220 */ /* 0x000fce0000410000 */
.L_x_9814:
        /* <DEDUP_REMOVED lines=16> */
.L_x_9823:
        /* <DEDUP_REMOVED lines=13> */
.L_x_9825:
[----:B0-----:R-:W-:Y:S05]  /*64f0*/  BSYNC.RECONVERGENT B2 ;  /* 0x0000000000027941 */ /* 0x001fea0003800200 */
.L_x_9824:
        /* <DEDUP_REMOVED lines=55> */
[----:B------:R-:W-:Y:S02]  /*6870*/  MOV R109, R132 ;  /* 0x00000084006d7202 */ /* 0x000fe40000000f00 */
[----:B------:R-:W-:Y:S01]  /*6880*/  LOP3.LUT R131, R131, R134, R137, 0x96, !PT ;  /* 0x0000008683837212 */ /* 0x000fe200078e9689 */
[----:B------:R-:W-:-:S04]  /*6890*/  IMAD.WIDE.U32 R138, R138, -0x2daee0ad, RZ ;  /* 0xd2511f538a8a7825 */ /* 0x000fc800078e00ff */
[----:B------:R-:W-:Y:S01]  /*68a0*/  IMAD.MOV.U32 R132, RZ, RZ, R138 ;  /* 0x000000ffff847224 */ /* 0x000fe200078e008a */
[----:B------:R-:W-:-:S07]  /*68b0*/  LOP3.LUT R133, R133, R110, R139, 0x96, !PT ;  /* 0x0000006e85857212 */ /* 0x000fce00078e968b */
.L_x_9822:
[----:B0-----:R-:W-:Y:S05]  /*68c0*/  BSYNC.RECONVERGENT B1 ;  /* 0x0000000000017941 */ /* 0x001fea0003800200 */
.L_x_9821:
        /* <DEDUP_REMOVED lines=11> */
.L_x_9820:
        /* <DEDUP_REMOVED lines=16> */
.L_x_9829:
        /* <DEDUP_REMOVED lines=13> */
.L_x_9831:
[----:B0-----:R-:W-:Y:S05]  /*6b50*/  BSYNC.RECONVERGENT B2 ;  /* 0x0000000000027941 */ /* 0x001fea0003800200 */
.L_x_9830:
        /* <DEDUP_REMOVED lines=60> */
.L_x_9828:
[----:B0-----:R-:W-:Y:S05]  /*6f20*/  BSYNC.RECONVERGENT B1 ;  /* 0x0000000000017941 */ /* 0x001fea0003800200 */
.L_x_9827:
        /* <DEDUP_REMOVED lines=10> */
.L_x_9826:
        /* <DEDUP_REMOVED lines=16> */
.L_x_9834:
        /* <DEDUP_REMOVED lines=13> */
.L_x_9836:
[----:B0-----:R-:W-:Y:S05]  /*71a0*/  BSYNC.RECONVERGENT B2 ;  /* 0x0000000000027941 */ /* 0x001fea0003800200 */
.L_x_9835:
        /* <DEDUP_REMOVED lines=61> */
.L_x_9833:
[----:B0-----:R-:W-:Y:S05]  /*7580*/  BSYNC.RECONVERGENT B1 ;  /* 0x0000000000017941 */ /* 0x001fea0003800200 */
.L_x_9832:
        /* <DEDUP_REMOVED lines=11> */
.L_x_9784:
[----:B------:R-:W1:Y:S01]  /*7640*/  LDC.64 R138, c[0x0][0x3a8] ;  /* 0x0000ea00ff8a7b82 */ /* 0x000e620000000a00 */
[----:B------:R-:W-:Y:S01]  /*7650*/  MOV R134, R132 ;  /* 0x0000008400867202 */ /* 0x000fe20000000f00 */
[----:B-1----:R-:W-:-:S05]  /*7660*/  IMAD.WIDE.U32 R138, R128, 0x20, R138 ;  /* 0x00000020808a7825 */ /* 0x002fca00078e008a */
[----:B------:R1:W-:Y:S04]  /*7670*/  STG.E.128 desc[UR8][R138.64], R104 ;  /* 0x000000688a007986 */ /* 0x0003e8000c101d08 */
[----:B------:R1:W-:Y:S01]  /*7680*/  STG.E.128 desc[UR8][R138.64+0x10], R108 ;  /* 0x0000106c8a007986 */ /* 0x0003e2000c101d08 */
[----:B------:R-:W-:Y:S05]  /*7690*/  @!P3 BRA `(.L_x_9837) ;  /* 0x000000000050b947 */ /* 0x000fea0003800000 */
[----:B------:R-:W-:Y:S01]  /*76a0*/  IMAD.U32 R137, R122, 0x10000, RZ ;  /* 0x000100007a897824 */ /* 0x000fe200078e00ff */
[----:B------:R-:W2:Y:S01]  /*76b0*/  LDC.64 R146, c[0x0][0x3b0] ;  /* 0x0000ec00ff927b82 */ /* 0x000ea20000000a00 */
[----:B------:R-:W-:Y:S02]  /*76c0*/  LOP3.LUT R132, R123, 0xffff, RZ, 0xc0, !PT ;  /* 0x0000ffff7b847812 */ /* 0x000fe400078ec0ff */
[----:B-1----:R-:W-:Y:S02]  /*76d0*/  LOP3.LUT R138, R119, 0xff, RZ, 0xc0, !PT ;  /* 0x000000ff778a7812 */ /* 0x002fe400078ec0ff */
        /* <DEDUP_REMOVED lines=13> */
[----:B--2---:R-:W-:Y:S01]  /*77b0*/  IMAD.WIDE.U32 R138, R0, 0x8, R146 ;  /* 0x00000008008a7825 */ /* 0x004fe200078e0092 */
[----:B------:R-:W-:-:S05]  /*77c0*/  LOP3.LUT R140, R140, 0xff, R129, 0xf8, !PT ;  /* 0x000000ff8c8c7812 */ /* 0x000fca00078ef881 */
[----:B------:R2:W-:Y:S02]  /*77d0*/  STG.E.64 desc[UR8][R138.64], R140 ;  /* 0x0000008c8a007986 */ /* 0x0005e4000c101b08 */
.L_x_9837:
[----:B------:R-:W-:Y:S01]  /*77e0*/  IADD3 R128, PT, PT, R128, 0x100, RZ ;  /* 0x0000010080807810 */ /* 0x000fe20007ffe0ff */
[----:B------:R-:W-:-:S07]  /*77f0*/  VIADD R0, R0, 0x100 ;  /* 0x0000010000007836 */ /* 0x000fce0000000000 */
.L_x_9739:
[----:B0-----:R-:W-:Y:S05]  /*7800*/  BSYNC.RECONVERGENT B0 ;  /* 0x0000000000007941 */ /* 0x001fea0003800200 */
.L_x_9738:
[----:B------:R-:W-:Y:S01]  /*7810*/  ISETP.GE.U32.AND P1, PT, R113, 0x200, PT ;  /* 0x000002007100780c */ /* 0x000fe20003f26070 */
[----:B------:R-:W-:-:S12]  /*7820*/  BSSY.RECONVERGENT B0, `(.L_x_9838) ;  /* 0x000068a000007945 */ /* 0x000fd80003800200 */
[----:B------:R-:W-:Y:S05]  /*7830*/  @!P1 BRA `(.L_x_9839) ;  /* 0x0000006800209947 */ /* 0x000fea0003800000 */
[----:B------:R-:W-:Y:S01]  /*7840*/  ISETP.NE.U32.AND P0, PT, RZ, UR10, PT ;  /* 0x0000000aff007c0c */ /* 0x000fe2000bf05070 */
[----:B------:R-:W0:Y:S03]  /*7850*/  @P3 LDC.64 R88, c[0x0][0x390] ;  /* 0x0000e400ff583b82 */ /* 0x000e260000000a00 */
[----:B------:R-:W-:-:S13]  /*7860*/  ISETP.NE.AND.EX P0, PT, RZ, UR11, PT, P0 ;  /* 0x0000000bff007c0c */ /* 0x000fda000bf05300 */
[----:B------:R-:W3:Y:S01]  /*7870*/  @P0 LDC.64 R90, c[0x0][0x3a0] ;  /* 0x0000e800ff5a0b82 */ /* 0x000ee20000000a00 */
[----:B0-----:R-:W-:-:S05]  /*7880*/  @P3 IMAD.WIDE.U32 R88, R0, 0x10, R88 ;  /* 0x0000001000583825 */ /* 0x001fca00078e0058 */
[----:B-----5:R0:W5:Y:S01]  /*7890*/  @P3 LDG.E.128 R96, desc[UR8][R88.64] ;  /* 0x0000000858603981 */ /* 0x020162000c1e1d00 */
[----:B---3--:R-:W-:-:S05]  /*78a0*/  @P0 IMAD.WIDE.U32 R90, R128, 0x20, R90 ;  /* 0x00000020805a0825 */ /* 0x008fca00078e005a */
[----:B------:R0:W5:Y:S04]  /*78b0*/  @P0 LDG.E.128 R60, desc[UR8][R90.64] ;  /* 0x000000085a3c0981 */ /* 0x000168000c1e1d00 */
[----:B------:R0:W5:Y:S01]  /*78c0*/  @P0 LDG.E.128 R100, desc[UR8][R90.64+0x10] ;  /* 0x000010085a640981 */ /* 0x000162000c1e1d00 */
[----:B------:R-:W-:Y:S05]  /*78d0*/  @!P0 BRA `(.L_x_9840) ;  /* 0x0000003000c88947 */ /* 0x000fea0003800000 */
[----:B------:R-:W-:Y:S01]  /*78e0*/  ISETP.GT.AND P0, PT, R127, RZ, PT ;  /* 0x000000ff7f00720c */ /* 0x000fe20003f04270 */
[----:B------:R-:W-:Y:S01]  /*78f0*/  IMAD.MOV.U32 R132, RZ, RZ, R134 ;  /* 0x000000ffff847224 */ /* 0x000fe200078e0086 */
[----:B0-----:R-:W-:Y:S02]  /*7900*/  MOV R90, R135 ;  /* 0x00000087005a7202 */ /* 0x001fe40000000f00 */
        /* <DEDUP_REMOVED lines=18> */
.L_x_9844:
        /* <DEDUP_REMOVED lines=13> */
.L_x_9846:
[----:B------:R-:W-:Y:S05]  /*7b00*/  BSYNC.RECONVERGENT B2 ;  /* 0x0000000000027941 */ /* 0x000fea0003800200 */
.L_x_9845:
        /* <DEDUP_REMOVED lines=58> */
[----:B------:R-:W-:-:S07]  /*7eb0*/  IMAD.MOV.U32 R88, RZ, RZ, R134 ;  /* 0x000000ffff587224 */ /* 0x000fce00078e0086 */
.L_x_9843:
[----:B------:R-:W-:Y:S05]  /*7ec0*/  BSYNC.RECONVERGENT B1 ;  /* 0x0000000000017941 */ /* 0x000fea0003800200 */
.L_x_9842:
        /* <DEDUP_REMOVED lines=10> */
.L_x_9841:
        /* <DEDUP_REMOVED lines=16> */
.L_x_9850:
        /* <DEDUP_REMOVED lines=13> */
.L_x_9852:
[----:B------:R-:W-:Y:S05]  /*8140*/  BSYNC.RECONVERGENT B2 ;  /* 0x0000000000027941 */ /* 0x000fea0003800200 */
.L_x_9851:
        /* <DEDUP_REMOVED lines=60> */
.L_x_9849:
[----:B------:R-:W-:Y:S05]  /*8510*/  BSYNC.RECONVERGENT B1 ;  /* 0x0000000000017941 */ /* 0x000fea0003800200 */
.L_x_9848:
        /* <DEDUP_REMOVED lines=11> */
.L_x_9847:
        /* <DEDUP_REMOVED lines=16> */
.L_x_9856:
        /* <DEDUP_REMOVED lines=13> */
.L_x_9858:
[----:B------:R-:W-:Y:S05]  /*87a0*/  BSYNC.RECONVERGENT B2 ;  /* 0x0000000000027941 */ /* 0x000fea0003800200 */
.L_x_9857:
        /* <DEDUP_REMOVED lines=60> */
.L_x_9855:
[----:B------:R-:W-:Y:S05]  /*8b70*/  BSYNC.RECONVERGENT B1 ;  /* 0x0000000000017941 */ /* 0x000fea0003800200 */
.L_x_9854:
        /* <DEDUP_REMOVED lines=10> */
.L_x_9853:
        /* <DEDUP_REMOVED lines=16> */
.L_x_9862:
        /* <DEDUP_REMOVED lines=13> */
.L_x_9864:
[----:B------:R-:W-:Y:S05]  /*8df0*/  BSYNC.RECONVERGENT B2 ;  /* 0x0000000000027941 */ /* 0x000fea0003800200 */
.L_x_9863:
        /* <DEDUP_REMOVED lines=56> */
[----:B------:R-:W-:Y:S02]  /*9180*/  MOV R91, R132 ;  /* 0x00000084005b7202 */ /* 0x000fe40000000f00 */
[----:B------:R-:W-:Y:S01]  /*9190*/  LOP3.LUT R131, R131, R94, R137, 0x96, !PT ;  /* 0x0000005e83837212 */ /* 0x000fe200078e9689 */
[----:B------:R-:W-:Y:S01]  /*91a0*/  IMAD.MOV.U32 R132, RZ, RZ, R134 ;  /* 0x000000ffff847224 */ /* 0x000fe200078e0086 */
[----:B------:R-:W-:-:S07]  /*91b0*/  LOP3.LUT R133, R133, R92, R135, 0x96, !PT ;  /* 0x0000005c85857212 */ /* 0x000fce00078e9687 */
.L_x_9861:
[----:B------:R-:W-:Y:S05]  /*91c0*/  BSYNC.RECONVERGENT B1 ;  /* 0x0000000000017941 */ /* 0x000fea0003800200 */
.L_x_9860:
        /* <DEDUP_REMOVED lines=11> */
.L_x_9859:
        /* <DEDUP_REMOVED lines=16> */
.L_x_9868:
        /* <DEDUP_REMOVED lines=13> */
.L_x_9870:
[----:B------:R-:W-:Y:S05]  /*9450*/  BSYNC.RECONVERGENT B2 ;  /* 0x0000000000027941 */ /* 0x000fea0003800200 */
.L_x_9869:
        /* <DEDUP_REMOVED lines=60> */
.L_x_9867:
[----:B------:R-:W-:Y:S05]  /*9820*/  BSYNC.RECONVERGENT B1 ;  /* 0x0000000000017941 */ /* 0x000fea0003800200 */
.L_x_9866:
        /* <DEDUP_REMOVED lines=10> */
.L_x_9865:
        /* <DEDUP_REMOVED lines=16> */
.L_x_9874:
        /* <DEDUP_REMOVED lines=13> */
.L_x_9876:
[----:B------:R-:W-:Y:S05]  /*9aa0*/  BSYNC.RECONVERGENT B2 ;  /* 0x0000000000027941 */ /* 0x000fea0003800200 */
.L_x_9875:
[----:B------:R-:W-:Y:S01]  /*9ab0*/  IMAD.WIDE.U32 R134, R145, -0x326172a9, RZ ;  /* 0xcd9e8d5791867825 */ /* 0x000fe200078e00ff */
[----:B-12---:R-:W-:Y:S02]  /*9ac0*/  LOP3.LUT R138, R117, R95, R3, 0x96, !PT ;  /* 0x0000005f758a7212 */ /* 0x006fe400078e9603 */
        /* <DEDUP_REMOVED lines=58> */
.L_x_9873:
[----:B------:R-:W-:Y:S05]  /*9e70*/  BSYNC.RECONVERGENT B1 ;  /* 0x0000000000017941 */ /* 0x000fea0003800200 */
.L_x_9872:
        /* <DEDUP_REMOVED lines=11> */
.L_x_9871:
        /* <DEDUP_REMOVED lines=16> */
.L_x_9880:
        /* <DEDUP_REMOVED lines=13> */
.L_x_9882:
[----:B------:R-:W-:Y:S05]  /*a100*/  BSYNC.RECONVERGENT B2 ;  /* 0x0000000000027941 */ /* 0x000fea0003800200 */
.L_x_9881:
[----:B------:R-:W-:Y:S01]  /*a110*/  IMAD.WIDE.U32 R134, R145, -0x326172a9, RZ ;  /* 0xcd9e8d5791867825 */ /* 0x000fe200078e00ff */
[----:B-12---:R-:W-:Y:S02]  /*a120*/  LOP3.LUT R138, R117, R95, R3, 0x96, !PT ;  /* 0x0000005f758a7212 */ /* 0x006fe400078e9603 */
        /* <DEDUP_REMOVED lines=58> */
.L_x_9879:
[----:B------:R-:W-:Y:S05]  /*a4d0*/  BSYNC.RECONVERGENT B1 ;  /* 0x0000000000017941 */ /* 0x000fea0003800200 */
.L_x_9878:
        /* <DEDUP_REMOVED lines=10> */
.L_x_9877:
        /* <DEDUP_REMOVED lines=16> */
.L_x_9886:
        /* <DEDUP_REMOVED lines=13> */
.L_x_9888:
[----:B------:R-:W-:Y:S05]  /*a750*/  BSYNC.RECONVERGENT B2 ;  /* 0x0000000000027941 */ /* 0x000fea0003800200 */
.L_x_9887:
[----:B------:R-:W-:Y:S01]  /*a760*/  IMAD.WIDE.U32 R136, R145, -0x326172a9, RZ ;  /* 0xcd9e8d5791887825 */ /* 0x000fe200078e00ff */
[----:B--2---:R-:W-:Y:S02]  /*a770*/  LOP3.LUT R140, R117, R135, R3, 0x96, !PT ;  /* 0x00000087758c7212 */ /* 0x004fe400078e9603 */
[----:B------:R-:W-:Y:S01]  /*a780*/  IADD3 R95, PT, PT, R2, -0x61c88647, RZ ;  /* 0x9e3779b9025f7810 */ /* 0x000fe20007ffe0ff */
[----:B------:R-:W-:Y:S01]  /*a790*/  VIADD R123, R3, 0xbb67ae85 ;  /* 0xbb67ae85037b7836 */ /* 0x000fe20000000000 */
[----:B-1----:R-:W-:Y:S01]  /*a7a0*/  LOP3.LUT R138, R115, R137, R2, 0x96, !PT ;  /* 0x00000089738a7212 */ /* 0x002fe200078e9602 */
        /* <DEDUP_REMOVED lines=56> */
.L_x_9885:
[----:B------:R-:W-:Y:S05]  /*ab30*/  BSYNC.RECONVERGENT B1 ;  /* 0x0000000000017941 */ /* 0x000fea0003800200 */
.L_x_9884:
        /* <DEDUP_REMOVED lines=12> */
.L_x_9840:
[----:B0-----:R-:W-:Y:S01]  /*ac00*/  HFMA2 R88, -RZ, RZ, 0, 0 ;  /* 0x00000000ff587431 */ /* 0x001fe200000001ff */
        /* <DEDUP_REMOVED lines=19> */
.L_x_9892:
        /* <DEDUP_REMOVED lines=13> */
.L_x_9894:
[----:B------:R-:W-:Y:S05]  /*ae10*/  BSYNC.RECONVERGENT B2 ;  /* 0x0000000000027941 */ /* 0x000fea0003800200 */
.L_x_9893:
        /* <DEDUP_REMOVED lines=59> */
.L_x_9891:
[----:B------:R-:W-:Y:S05]  /*b1d0*/  BSYNC.RECONVERGENT B1 ;  /* 0x0000000000017941 */ /* 0x000fea0003800200 */
.L_x_9890:
        /* <DEDUP_REMOVED lines=10> */
.L_x_9889:
        /* <DEDUP_REMOVED lines=16> */
.L_x_9898:
        /* <DEDUP_REMOVED lines=13> */
.L_x_9900:
[----:B------:R-:W-:Y:S05]  /*b450*/  BSYNC.RECONVERGENT B2 ;  /* 0x0000000000027941 */ /* 0x000fea0003800200 */
.L_x_9899:
        /* <DEDUP_REMOVED lines=60> */
.L_x_9897:
[----:B------:R-:W-:Y:S05]  /*b820*/  BSYNC.RECONVERGENT B1 ;  /* 0x0000000000017941 */ /* 0x000fea0003800200 */
.L_x_9896:
        /* <DEDUP_REMOVED lines=11> */
.L_x_9895:
        /* <DEDUP_REMOVED lines=16> */
.L_x_9904:
        /* <DEDUP_REMOVED lines=13> */
.L_x_9906:
[----:B------:R-:W-:Y:S05]  /*bab0*/  BSYNC.RECONVERGENT B2 ;  /* 0x0000000000027941 */ /* 0x000fea0003800200 */
.L_x_9905:
        /* <DEDUP_REMOVED lines=60> */
.L_x_9903:
[----:B------:R-:W-:Y:S05]  /*be80*/  BSYNC.RECONVERGENT B1 ;  /* 0x0000000000017941 */ /* 0x000fea0003800200 */
.L_x_9902:
        /* <DEDUP_REMOVED lines=10> */
.L_x_9901:
        /* <DEDUP_REMOVED lines=16> */
.L_x_9910:
        /* <DEDUP_REMOVED lines=13> */
.L_x_9912:
[----:B------:R-:W-:Y:S05]  /*c100*/  BSYNC.RECONVERGENT B2 ;  /* 0x0000000000027941 */ /* 0x000fea0003800200 */
.L_x_9911:
        /* <DEDUP_REMOVED lines=60> */
.L_x_9909:
[----:B------:R-:W-:Y:S05]  /*c4d0*/  BSYNC.RECONVERGENT B1 ;  /* 0x0000000000017941 */ /* 0x000fea0003800200 */
.L_x_9908:
        /* <DEDUP_REMOVED lines=11> */
.L_x_9907:
        /* <DEDUP_REMOVED lines=16> */
.L_x_9916:
        /* <DEDUP_REMOVED lines=13> */
.L_x_9918:
[----:B------:R-:W-:Y:S05]  /*c760*/  BSYNC.RECONVERGENT B2 ;  /* 0x0000000000027941 */ /* 0x000fea0003800200 */
.L_x_9917:
        /* <DEDUP_REMOVED lines=60> */
.L_x_9915:
[----:B------:R-:W-:Y:S05]  /*cb30*/  BSYNC.RECONVERGENT B1 ;  /* 0x0000000000017941 */ /* 0x000fea0003800200 */
.L_x_9914:
        /* <DEDUP_REMOVED lines=10> */
.L_x_9913:
        /* <DEDUP_REMOVED lines=16> */
.L_x_9922:
        /* <DEDUP_REMOVED lines=13> */
.L_x_9924:
[----:B------:R-:W-:Y:S05]  /*cdb0*/  BSYNC.RECONVERGENT B2 ;  /* 0x0000000000027941 */ /* 0x000fea0003800200 */
.L_x_9923:
        /* <DEDUP_REMOVED lines=60> */
.L_x_9921:
[----:B------:R-:W-:Y:S05]  /*d180*/  BSYNC.RECONVERGENT B1 ;  /* 0x0000000000017941 */ /* 0x000fea0003800200 */
.L_x_9920:
        /* <DEDUP_REMOVED lines=11> */
.L_x_9919:
        /* <DEDUP_REMOVED lines=16> */
.L_x_9928:
        /* <DEDUP_REMOVED lines=13> */
.L_x_9930:
[----:B------:R-:W-:Y:S05]  /*d410*/  BSYNC.RECONVERGENT B2 ;  /* 0x0000000000027941 */ /* 0x000fea0003800200 */
.L_x_9929:
        /* <DEDUP_REMOVED lines=60> */
.L_x_9927:
[----:B------:R-:W-:Y:S05]  /*d7e0*/  BSYNC.RECONVERGENT B1 ;  /* 0x0000000000017941 */ /* 0x000fea0003800200 */
.L_x_9926:
        /* <DEDUP_REMOVED lines=10> */
.L_x_9925:
        /* <DEDUP_REMOVED lines=16> */
.L_x_9933:
        /* <DEDUP_REMOVED lines=13> */
.L_x_9935:
[----:B------:R-:W-:Y:S05]  /*da60*/  BSYNC.RECONVERGENT B2 ;  /* 0x0000000000027941 */ /* 0x000fea0003800200 */
.L_x_9934:
        /* <DEDUP_REMOVED lines=61> */
.L_x_9932:
[----:B------:R-:W-:Y:S05]  /*de40*/  BSYNC.RECONVERGENT B1 ;  /* 0x0000000000017941 */ /* 0x000fea0003800200 */
.L_x_9931:
        /* <DEDUP_REMOVED lines=11> */
.L_x_9883:
[----:B-12---:R-:W0:Y:S01]  /*df00*/  LDC.64 R138, c[0x0][0x3a8] ;  /* 0x0000ea00ff8a7b82 */ /* 0x006e220000000a00 */
[----:B------:R-:W-:Y:S01]  /*df10*/  MOV R134, R132 ;  /* 0x0000008400867202 */ /* 0x000fe20000000f00 */
[----:B0-----:R-:W-:-:S05]  /*df20*/  IMAD.WIDE.U32 R138, R128, 0x20, R138 ;  /* 0x00000020808a7825 */ /* 0x001fca00078e008a */
[----:B------:R0:W-:Y:S04]  /*df30*/  STG.E.128 desc[UR8][R138.64], R88 ;  /* 0x000000588a007986 */ /* 0x0001e8000c101d08 */
[----:B------:R0:W-:Y:S01]  /*df40*/  STG.E.128 desc[UR8][R138.64+0x10], R92 ;  /* 0x0000105c8a007986 */ /* 0x0001e2000c101d08 */
[----:B------:R-:W-:Y:S05]  /*df50*/  @!P3 BRA `(.L_x_9936) ;  /* 0x000000000050b947 */ /* 0x000fea0003800000 */
[----:B------:R-:W-:Y:S01]  /*df60*/  IMAD.U32 R137, R122, 0x10000, RZ ;  /* 0x000100007a897824 */ /* 0x000fe200078e00ff */
[----:B------:R-:W1:Y:S01]  /*df70*/  LDC.64 R146, c[0x0][0x3b0] ;  /* 0x0000ec00ff927b82 */ /* 0x000e620000000a00 */
[----:B------:R-:W-:Y:S02]  /*df80*/  LOP3.LUT R132, R123, 0xffff, RZ, 0xc0, !PT ;  /* 0x0000ffff7b847812 */ /* 0x000fe400078ec0ff */
[----:B0-----:R-:W-:Y:S02]  /*df90*/  PRMT R139, R121, 0x7104, RZ ;  /* 0x00007104798b7816 */ /* 0x001fe400000000ff */
        /* <DEDUP_REMOVED lines=11> */
[----:B-1----:R-:W-:Y:S01]  /*e050*/  IMAD.WIDE.U32 R146, R0, 0x8, R146 ;  /* 0x0000000800927825 */ /* 0x002fe200078e0092 */
[----:B------:R-:W-:Y:S02]  /*e060*/  LOP3.LUT R138, R142, R138, R140, 0xfe, !PT ;  /* 0x0000008a8e8a7212 */ /* 0x000fe400078efe8c */
[----:B------:R-:W-:Y:S02]  /*e070*/  LOP3.LUT R139, R137, R143, RZ, 0xfc, !PT ;  /* 0x0000008f898b7212 */ /* 0x000fe400078efcff */
[----:B------:R-:W-:-:S05]  /*e080*/  LOP3.LUT R138, R138, 0xff, R129, 0xf8, !PT ;  /* 0x000000ff8a8a7812 */ /* 0x000fca00078ef881 */
[----:B------:R1:W-:Y:S02]  /*e090*/  STG.E.64 desc[UR8][R146.64], R138 ;  /* 0x0000008a92007986 */ /* 0x0003e4000c101b08 */
.L_x_9936:
[----:B------:R-:W-:Y:S01]  /*e0a0*/  IADD3 R128, PT, PT, R128, 0x100, RZ ;  /* 0x0000010080807810 */ /* 0x000fe20007ffe0ff */
[----:B------:R-:W-:-:S07]  /*e0b0*/  VIADD R0, R0, 0x100 ;  /* 0x0000010000007836 */ /* 0x000fce0000000000 */
.L_x_9839:
[----:B------:R-:W-:Y:S05]  /*e0c0*/  BSYNC.RECONVERGENT B0 ;  /* 0x0000000000007941 */ /* 0x000fea0003800200 */
.L_x_9838:
[----:B------:R-:W-:Y:S01]  /*e0d0*/  ISETP.GE.U32.AND P4, PT, R113, 0x300, PT ;  /* 0x000003007100780c */ /* 0x000fe20003f86070 */
[----:B------:R-:W-:-:S12]  /*e0e0*/  BSSY.RECONVERGENT B0, `(.L_x_9937) ;  /* 0x000068f000007945 */ /* 0x000fd80003800200 */
[----:B------:R-:W-:Y:S05]  /*e0f0*/  @!P4 BRA `(.L_x_9938) ;  /* 0x000000680034c947 */ /* 0x000fea0003800000 */
[----:B------:R-:W-:Y:S01]  /*e100*/  ISETP.NE.U32.AND P0, PT, RZ, UR10, PT ;  /* 0x0000000aff007c0c */ /* 0x000fe2000bf05070 */
[----:B------:R-:W3:Y:S03]  /*e110*/  @P3 LDC.64 R80, c[0x0][0x390] ;  /* 0x0000e400ff503b82 */ /* 0x000ee60000000a00 */
[----:B------:R-:W-:-:S13]  /*e120*/  ISETP.NE.AND.EX P0, PT, RZ, UR11, PT, P0 ;  /* 0x0000000bff007c0c */ /* 0x000fda000bf05300 */
[----:B------:R-:W4:Y:S01]  /*e130*/  @P0 LDC.64 R82, c[0x0][0x3a0] ;  /* 0x0000e800ff520b82 */ /* 0x000f220000000a00 */
[----:B---3--:R-:W-:-:S05]  /*e140*/  @P3 IMAD.WIDE.U32 R80, R0, 0x10, R80 ;  /* 0x0000001000503825 */ /* 0x008fca00078e0050 */
[----:B-----5:R3:W5:Y:S01]  /*e150*/  @P3 LDG.E.128 R96, desc[UR8][R80.64] ;  /* 0x0000000850603981 */ /* 0x020762000c1e1d00 */
[----:B----4-:R-:W-:-:S05]  /*e160*/  @P0 IMAD.WIDE.U32 R82, R128, 0x20, R82 ;  /* 0x0000002080520825 */ /* 0x010fca00078e0052 */
[----:B------:R3:W5:Y:S04]  /*e170*/  @P0 LDG.E.128 R60, desc[UR8][R82.64] ;  /* 0x00000008523c0981 */ /* 0x000768000c1e1d00 */
[----:B------:R3:W5:Y:S01]  /*e180*/  @P0 LDG.E.128 R100, desc[UR8][R82.64+0x10] ;  /* 0x0000100852640981 */ /* 0x000762000c1e1d00 */
[----:B------:R-:W-:Y:S05]  /*e190*/  @!P0 BRA `(.L_x_9939) ;  /* 0x0000003000d88947 */ /* 0x000fea0003800000 */
[----:B------:R-:W-:Y:S01]  /*e1a0*/  ISETP.GT.AND P0, PT, R127, RZ, PT ;  /* 0x000000ff7f00720c */ /* 0x000fe20003f04270 */
[----:B------:R-:W-:Y:S01]  /*e1b0*/  IMAD.MOV.U32 R132, RZ, RZ, R134 ;  /* 0x000000ffff847224 */ /* 0x000fe200078e0086 */
[----:B---3--:R-:W-:Y:S02]  /*e1c0*/  MOV R82, R135 ;  /* 0x0000008700527202 */ /* 0x008fe40000000f00 */
        /* <DEDUP_REMOVED lines=18> */
.L_x_9943:
        /* <DEDUP_REMOVED lines=13> */
.L_x_9945:
[----:B------:R-:W-:Y:S05]  /*e3c0*/  BSYNC.RECONVERGENT B2 ;  /* 0x0000000000027941 */ /* 0x000fea0003800200 */
.L_x_9944:
        /* <DEDUP_REMOVED lines=59> */
.L_x_9942:
[----:B------:R-:W-:Y:S05]  /*e780*/  BSYNC.RECONVERGENT B1 ;  /* 0x0000000000017941 */ /* 0x000fea0003800200 */
.L_x_9941:
        /* <DEDUP_REMOVED lines=10> */
.L_x_9940:
        /* <DEDUP_REMOVED lines=16> */
.L_x_9949:
        /* <DEDUP_REMOVED lines=13> */
.L_x_9951:
[----:B------:R-:W-:Y:S05]  /*ea00*/  BSYNC.RECONVERGENT B2 ;  /* 0x0000000000027941 */ /* 0x000fea0003800200 */
.L_x_9950:
        /* <DEDUP_REMOVED lines=60> */
.L_x_9948:
[----:B------:R-:W-:Y:S05]  /*edd0*/  BSYNC.RECONVERGENT B1 ;  /* 0x0000000000017941 */ /* 0x000fea0003800200 */
.L_x_9947:
        /* <DEDUP_REMOVED lines=11> */
.L_x_9946:
        /* <DEDUP_REMOVED lines=16> */
.L_x_9955:
        /* <DEDUP_REMOVED lines=13> */
.L_x_9957:
[----:B------:R-:W-:Y:S05]  /*f060*/  BSYNC.RECONVERGENT B2 ;  /* 0x0000000000027941 */ /* 0x000fea0003800200 */
.L_x_9956:
        /* <DEDUP_REMOVED lines=60> */
.L_x_9954:
[----:B------:R-:W-:Y:S05]  /*f430*/  BSYNC.RECONVERGENT B1 ;  /* 0x0000000000017941 */ /* 0x000fea0003800200 */
.L_x_9953:
        /* <DEDUP_REMOVED lines=10> */
.L_x_9952:
        /* <DEDUP_REMOVED lines=16> */
.L_x_9961:
        /* <DEDUP_REMOVED lines=13> */
.L_x_9963:
[----:B------:R-:W-:Y:S05]  /*f6b0*/  BSYNC.RECONVERGENT B2 ;  /* 0x0000000000027941 */ /* 0x000fea0003800200 */
.L_x_9962:
        /* <DEDUP_REMOVED lines=60> */
.L_x_9960:
[----:B------:R-:W-:Y:S05]  /*fa80*/  BSYNC.RECONVERGENT B1 ;  /* 0x0000000000017941 */ /* 0x000fea0003800200 */
.L_x_9959:
        /* <DEDUP_REMOVED lines=11> */
.L_x_9958:
        /* <DEDUP_REMOVED lines=16> */
.L_x_9967:
        /* <DEDUP_REMOVED lines=13> */
.L_x_9969:
[----:B------:R-:W-:Y:S05]  /*fd10*/  BSYNC.RECONVERGENT B2 ;  /* 0x0000000000027941 */ /* 0x000fea0003800200 */
.L_x_9968:
        /* <DEDUP_REMOVED lines=60> */
.L_x_9966:
[----:B------:R-:W-:Y:S05]  /*100e0*/  BSYNC.RECONVERGENT B1 ;  /* 0x0000000000017941 */ /* 0x000fea0003800200 */
.L_x_9965:
        /* <DEDUP_REMOVED lines=10> */
.L_x_9964:
        /* <DEDUP_REMOVED lines=16> */
.L_x_9973:
        /* <DEDUP_REMOVED lines=13> */
.L_x_9975:
[----:B------:R-:W-:Y:S05]  /*10360*/  BSYNC.RECONVERGENT B2 ;  /* 0x0000000000027941 */ /* 0x000fea0003800200 */
.L_x_9974:
[----:B------:R-:W-:Y:S01]  /*10370*/  IMAD.WIDE.U32 R134, R145, -0x326172a9, RZ ;  /* 0xcd9e8d5791867825 */ /* 0x000fe200078e00ff */
[----:B012---:R-:W-:Y:S02]  /*10380*/  LOP3.LUT R138, R117, R87, R3, 0x96, !PT ;  /* 0x00000057758a7212 */ /* 0x007fe400078e9603 */
        /* <DEDUP_REMOVED lines=58> */
.L_x_9972:
[----:B------:R-:W-:Y:S05]  /*10730*/  BSYNC.RECONVERGENT B1 ;  /* 0x0000000000017941 */ /* 0x000fea0003800200 */
.L_x_9971:
        /* <DEDUP_REMOVED lines=11> */
.L_x_9970:
        /* <DEDUP_REMOVED lines=16> */
.L_x_9979:
        /* <DEDUP_REMOVED lines=13> */
.L_x_9981:
[----:B------:R-:W-:Y:S05]  /*109c0*/  BSYNC.RECONVERGENT B2 ;  /* 0x0000000000027941 */ /* 0x000fea0003800200 */
.L_x_9980:
[----:B------:R-:W-:Y:S01]  /*109d0*/  IMAD.WIDE.U32 R134, R145, -0x326172a9, RZ ;  /* 0xcd9e8d5791867825 */ /* 0x000fe200078e00ff */
[----:B012---:R-:W-:Y:S02]  /*109e0*/  LOP3.LUT R138, R117, R87, R3, 0x96, !PT ;  /* 0x00000057758a7212 */ /* 0x007fe400078e9603 */
        /* <DEDUP_REMOVED lines=58> */
.L_x_9978:
[----:B------:R-:W-:Y:S05]  /*10d90*/  BSYNC.RECONVERGENT B1 ;  /* 0x0000000000017941 */ /* 0x000fea0003800200 */
.L_x_9977:
        /* <DEDUP_REMOVED lines=10> */
.L_x_9976:
[----:B------:R-:W-:Y:S01]  /*10e40*/  IMAD.MOV.U32 R135, RZ, RZ, R127 ;  /* 0x000000ffff877224 */ /* 0x000fe200078e007f */
        /* <DEDUP_REMOVED lines=19> */
.L_x_9985:
        /* <DEDUP_REMOVED lines=13> */
.L_x_9987:
[----:B------:R-:W-:Y:S05]  /*11050*/  BSYNC.RECONVERGENT B2 ;  /* 0x0000000000027941 */ /* 0x000fea0003800200 */
.L_x_9986:
[----:B------:R-:W-:Y:S01]  /*11060*/  IMAD.WIDE.U32 R136, R145, -0x326172a9, RZ ;  /* 0xcd9e8d5791887825 */ /* 0x000fe200078e00ff */
[----:B--2---:R-:W-:Y:S02]  /*11070*/  LOP3.LUT R140, R117, R135, R3, 0x96, !PT ;  /* 0x00000087758c7212 */ /* 0x004fe400078e9603 */
[----:B------:R-:W-:Y:S01]  /*11080*/  IADD3 R87, PT, PT, R2, -0x61c88647, RZ ;  /* 0x9e3779b902577810 */ /* 0x000fe20007ffe0ff */
[----:B------:R-:W-:Y:S01]  /*11090*/  VIADD R123, R3, 0xbb67ae85 ;  /* 0xbb67ae85037b7836 */ /* 0x000fe20000000000 */
[----:B01----:R-:W-:Y:S01]  /*110a0*/  LOP3.LUT R138, R115, R137, R2, 0x96, !PT ;  /* 0x00000089738a7212 */ /* 0x003fe200078e9602 */
        /* <DEDUP_REMOVED lines=56> */
.L_x_9984:
[----:B------:R-:W-:Y:S05]  /*11430*/  BSYNC.RECONVERGENT B1 ;  /* 0x0000000000017941 */ /* 0x000fea0003800200 */
.L_x_9983:
        /* <DEDUP_REMOVED lines=12> */
.L_x_9939:
[----:B---3--:R-:W-:Y:S01]  /*11500*/  HFMA2 R80, -RZ, RZ, 0, 0 ;  /* 0x00000000ff507431 */ /* 0x008fe200000001ff */
        /* <DEDUP_REMOVED lines=19> */
.L_x_9991:
        /* <DEDUP_REMOVED lines=13> */
.L_x_9993:
[----:B------:R-:W-:Y:S05]  /*11710*/  BSYNC.RECONVERGENT B2 ;  /* 0x0000000000027941 */ /* 0x000fea0003800200 */
.L_x_9992:
        /* <DEDUP_REMOVED lines=59> */
.L_x_9990:
[----:B------:R-:W-:Y:S05]  /*11ad0*/  BSYNC.RECONVERGENT B1 ;  /* 0x0000000000017941 */ /* 0x000fea0003800200 */
.L_x_9989:
        /* <DEDUP_REMOVED lines=10> */
.L_x_9988:
        /* <DEDUP_REMOVED lines=16> */
.L_x_9997:
        /* <DEDUP_REMOVED lines=13> */
.L_x_9999:
[----:B------:R-:W-:Y:S05]  /*11d50*/  BSYNC.RECONVERGENT B2 ;  /* 0x0000000000027941 */ /* 0x000fea0003800200 */
.L_x_9998:
        /* <DEDUP_REMOVED lines=60> */
.L_x_9996:
[----:B------:R-:W-:Y:S05]  /*12120*/  BSYNC.RECONVERGENT B1 ;  /* 0x0000000000017941 */ /* 0x000fea0003800200 */
.L_x_9995:
        /* <DEDUP_REMOVED lines=11> */
.L_x_9994:
        /* <DEDUP_REMOVED lines=16> */
.L_x_10003:
        /* <DEDUP_REMOVED lines=13> */
.L_x_10005:
[----:B------:R-:W-:Y:S05]  /*123b0*/  BSYNC.RECONVERGENT B2 ;  /* 0x0000000000027941 */ /* 0x000fea0003800200 */
.L_x_10004:
        /* <DEDUP_REMOVED lines=60> */
.L_x_10002:
[----:B------:R-:W-:Y:S05]  /*12780*/  BSYNC.RECONVERGENT B1 ;  /* 0x0000000000017941 */ /* 0x000fea0003800200 */
.L_x_10001:
        /* <DEDUP_REMOVED lines=10> */
.L_x_10000:
        /* <DEDUP_REMOVED lines=16> */
.L_x_10009:
        /* <DEDUP_REMOVED lines=13> */
.L_x_10011:
[----:B------:R-:W-:Y:S05]  /*12a00*/  BSYNC.RECONVERGENT B2 ;  /* 0x0000000000027941 */ /* 0x000fea0003800200 */
.L_x_10010:
        /* <DEDUP_REMOVED lines=60> */
.L_x_10008:
[----:B------:R-:W-:Y:S05]  /*12dd0*/  BSYNC.RECONVERGENT B1 ;  /* 0x0000000000017941 */ /* 0x000fea0003800200 */
.L_x_10007:
        /* <DEDUP_REMOVED lines=11> */
.L_x_10006:
        /* <DEDUP_REMOVED lines=16> */
.L_x_10015:
        /* <DEDUP_REMOVED lines=13> */
.L_x_10017:
[----:B------:R-:W-:Y:S05]  /*13060*/  BSYNC.RECONVERGENT B2 ;  /* 0x0000000000027941 */ /* 0x000fea0003800200 */
.L_x_10016:
        /* <DEDUP_REMOVED lines=60> */
.L_x_10014:
[----:B------:R-:W-:Y:S05]  /*13430*/  BSYNC.RECONVERGENT B1 ;  /* 0x0000000000017941 */ /* 0x000fea0003800200 */
.L_x_10013:
        /* <DEDUP_REMOVED lines=10> */
.L_x_10012:
        /* <DEDUP_REMOVED lines=16> */
.L_x_10021:
        /* <DEDUP_REMOVED lines=13> */
.L_x_10023:
[----:B------:R-:W-:Y:S05]  /*136b0*/  BSYNC.RECONVERGENT B2 ;  /* 0x0000000000027941 */ /* 0x000fea0003800200 */
.L_x_10022:
        /* <DEDUP_REMOVED lines=60> */
.L_x_10020:
[----:B------:R-:W-:Y:S05]  /*13a80*/  BSYNC.RECONVERGENT B1 ;  /* 0x0000000000017941 */ /* 0x000fea0003800200 */
.L_x_10019:
        /* <DEDUP_REMOVED lines=11> */
.L_x_10018:
        /* <DEDUP_REMOVED lines=16> */
.L_x_10027:
        /* <DEDUP_REMOVED lines=13> */
.L_x_10029:
[----:B------:R-:W-:Y:S05]  /*13d10*/  BSYNC.RECONVERGENT B2 ;  /* 0x0000000000027941 */ /* 0x000fea0003800200 */
.L_x_10028:
        /* <DEDUP_REMOVED lines=60> */
.L_x_10026:
[----:B------:R-:W-:Y:S05]  /*140e0*/  BSYNC.RECONVERGENT B1 ;  /* 0x0000000000017941 */ /* 0x000fea0003800200 */
.L_x_10025:
        /* <DEDUP_REMOVED lines=10> */
.L_x_10024:
[----:B------:R-:W-:Y:S01]  /*14190*/  IMAD.MOV.U32 R135, RZ, RZ, R127 ;  /* 0x000000ffff877224 */ /* 0x000fe200078e007f */
        /* <DEDUP_REMOVED lines=19> */
.L_x_10032:
        /* <DEDUP_REMOVED lines=13> */
.L_x_10034:
[----:B------:R-:W-:Y:S05]  /*143a0*/  BSYNC.RECONVERGENT B2 ;  /* 0x0000000000027941 */ /* 0x000fea0003800200 */
.L_x_10033:
        /* <DEDUP_REMOVED lines=61> */
.L_x_10031:
[----:B------:R-:W-:Y:S05]  /*14780*/  BSYNC.RECONVERGENT B1 ;  /* 0x0000000000017941 */ /* 0x000fea0003800200 */
.L_x_10030:
        /* <DEDUP_REMOVED lines=11> */
.L_x_9982:
[----:B012---:R-:W0:Y:S02]  /*14840*/  LDC.64 R138, c[0x0][0x3a8] ;  /* 0x0000ea00ff8a7b82 */ /* 0x007e240000000a00 */
        /* <DEDUP_REMOVED lines=8> */
[----:B------:R-:W-:Y:S02]  /*148d0*/  PRMT R132, R121, 0x7104, RZ ;  /* 0x0000710479847816 */ /* 0x000fe400000000ff */
[----:B------:R-:W-:Y:S02]  /*148e0*/  PRMT R127, R128, 0x4210, R127 ;  /* 0x00004210807f7816 */ /* 0x000fe4000000007f */
[----:B---3--:R-:W-:-:S02]  /*148f0*/  LOP3.LUT R138, R119, 0xff, RZ, 0xc0, !PT ;  /* 0x000000ff778a7812 */ /* 0x008fc400078ec0ff */
[----:B------:R-:W-:Y:S02]  /*14900*/  LOP3.LUT R140, R118, 0xff, RZ, 0xc0, !PT ;  /* 0x000000ff768c7812 */ /* 0x000fe400078ec0ff */
[----:B------:R-:W-:Y:S01]  /*14910*/  LOP3.LUT R142, R130, 0xff, RZ, 0xc0, !PT ;  /* 0x000000ff828e7812 */ /* 0x000fe200078ec0ff */
[----:B------:R-:W-:Y:S01]  /*14920*/  IMAD.WIDE.U32 R138, R138, 0x1000000, RZ ;  /* 0x010000008a8a7825 */ /* 0x000fe200078e00ff */
[----:B------:R-:W-:-:S03]  /*14930*/  LOP3.LUT R127, R127, 0xff00, R132, 0xf8, !PT ;  /* 0x0000ff007f7f7812 */ /* 0x000fc600078ef884 */
[----:B------:R-:W-:Y:S01]  /*14940*/  IMAD.WIDE.U32 R140, R140, 0x10000, RZ ;  /* 0x000100008c8c7825 */ /* 0x000fe200078e00ff */
[----:B------:R-:W-:-:S03]  /*14950*/  LOP3.LUT R127, R127, 0xff, R120, 0xf8, !PT ;  /* 0x000000ff7f7f7812 */ /* 0x000fc600078ef878 */
[----:B------:R-:W-:Y:S01]  /*14960*/  IMAD.WIDE.U32 R142, R142, 0x100, RZ ;  /* 0x000001008e8e7825 */ /* 0x000fe200078e00ff */
[----:B------:R-:W-:Y:S02]  /*14970*/  LOP3.LUT R127, R141, R127, R139, 0xfe, !PT ;  /* 0x0000007f8d7f7212 */ /* 0x000fe400078efe8b */
[----:B------:R-:W-:Y:S01]  /*14980*/  LOP3.LUT R140, R142, R138, R140, 0xfe, !PT ;  /* 0x0000008a8e8c7212 */ /* 0x000fe200078efe8c */
[----:B0-----:R-:W-:Y:S01]  /*14990*/  IMAD.WIDE.U32 R138, R0, 0x8, R146 ;  /* 0x00000008008a7825 */ /* 0x001fe200078e0092 */
[----:B------:R-:W-:Y:S02]  /*149a0*/  LOP3.LUT R141, R127, R143, RZ, 0xfc, !PT ;  /* 0x0000008f7f8d7212 */ /* 0x000fe400078efcff */
[----:B------:R-:W-:-:S05]  /*149b0*/  LOP3.LUT R140, R140, 0xff, R129, 0xf8, !PT ;  /* 0x000000ff8c8c7812 */ /* 0x000fca00078ef881 */
[----:B------:R4:W-:Y:S02]  /*149c0*/  STG.E.64 desc[UR8][R138.64], R140 ;  /* 0x0000008c8a007986 */ /* 0x0009e4000c101b08 */
.L_x_9938:
[----:B------:R-:W-:Y:S05]  /*149d0*/  BSYNC.RECONVERGENT B0 ;  /* 0x0000000000007941 */ /* 0x000fea0003800200 */
.L_x_9937:
[----:B------:R-:W-:Y:S01]  /*149e0*/  FADD.FTZ R0, RZ, R104 ;  /* 0x00000068ff007221 */ /* 0x000fe20000010000 */
[C---:B------:R-:W-:Y:S01]  /*149f0*/  ISETP.GT.U32.AND P3, PT, R113.reuse, 0x1ff, PT ;  /* 0x000001ff7100780c */ /* 0x040fe20003f64070 */
[----:B------:R-:W-:Y:S01]  /*14a00*/  BSSY.RECONVERGENT B0, `(.L_x_10035) ;  /* 0x000006c000007945 */ /* 0x000fe20003800200 */
[----:B------:R-:W-:Y:S01]  /*14a10*/  ISETP.GT.U32.AND P0, PT, R113, 0x2ff, PT ;  /* 0x000002ff7100780c */ /* 0x000fe20003f04070 */
[----:B------:R-:W-:Y:S01]  /*14a20*/  FADD.FTZ R127, R105, R0 ;  /* 0x00000000697f7221 */ /* 0x000fe20000010000 */
[----:B--2-4-:R-:W-:-:S03]  /*14a30*/  LOP3.LUT R140, R126, 0x1f, RZ, 0xc0, !PT ;  /* 0x0000001f7e8c7812 */ /* 0x014fc600078ec0ff */
        /* <DEDUP_REMOVED lines=25> */
[----:B------:R-:W2:Y:S02]  /*14bd0*/  SHFL.BFLY PT, R137, R128, 0x2, 0x1f ;  /* 0x0c401f0080897f89 */ /* 0x000ea400000e0000 */
[----:B--2---:R-:W-:-:S05]  /*14be0*/  FADD.FTZ R137, R128, R137 ;  /* 0x0000008980897221 */ /* 0x004fca0000010000 */
[----:B------:R-:W2:Y:S02]  /*14bf0*/  SHFL.BFLY PT, R0, R137, 0x4, 0x1f ;  /* 0x0c801f0089007f89 */ /* 0x000ea400000e0000 */
[----:B--2---:R-:W-:-:S05]  /*14c00*/  FADD.FTZ R132, R137, R0 ;  /* 0x0000000089847221 */ /* 0x004fca0000010000 */
[----:B01-3--:R-:W0:Y:S02]  /*14c10*/  SHFL.BFLY PT, R139, R132, 0x8, 0x1f ;  /* 0x0d001f00848b7f89 */ /* 0x00be2400000e0000 */
        /* <DEDUP_REMOVED lines=74> */
.L_x_10036:
[----:B------:R-:W-:Y:S05]  /*150c0*/  BSYNC.RECONVERGENT B0 ;  /* 0x0000000000007941 */ /* 0x000fea0003800200 */
.L_x_10035:
        /* <DEDUP_REMOVED lines=12> */
.L_x_10038:
[----:B------:R-:W-:Y:S05]  /*15190*/  BSYNC.RECONVERGENT B0 ;  /* 0x0000000000007941 */ /* 0x000fea0003800200 */
.L_x_10037:
        /* <DEDUP_REMOVED lines=50> */
[----:B------:R-:W-:-:S03]  /*154c0*/  FMUL.FTZ R132, R132, R149 ;  /* 0x0000009584847220 */ /* 0x000fc60000410000 */
[----:B------:R-:W1:Y:S01]  /*154d0*/  SHFL.IDX PT, R137, R137, RZ, 0x1f ;  /* 0x00001fff89897589 */ /* 0x000e6200000e0000 */
[----:B------:R-:W-:Y:S01]  /*154e0*/  FFMA.FTZ R127, R128, R132, R127 ;  /* 0x00000084807f7223 */ /* 0x000fe2000001007f */
[----:B------:R-:W2:Y:S05]  /*154f0*/  @!P0 LDC.64 R138, c[0x0][0x3c0] ;  /* 0x0000f000ff8a8b82 */ /* 0x000eaa0000000a00 */
[----:B------:R-:W3:Y:S03]  /*15500*/  SHFL.IDX PT, R127, R127, RZ, 0x1f ;  /* 0x00001fff7f7f7589 */ /* 0x000ee600000e0000 */
[----:B------:R-:W3:Y:S01]  /*15510*/  LDC R128, c[0x0][0x448] ;  /* 0x00011200ff807b82 */ /* 0x000ee20000000800 */
[----:B0-----:R-:W-:-:S04]  /*15520*/  @!P0 IMAD.WIDE R140, R112, 0x4, R140 ;  /* 0x00000004708c8825 */ /* 0x001fc800078e028c */
[----:B-1----:R-:W-:Y:S01]  /*15530*/  FMUL.FTZ R0, R137, R137 ;  /* 0x0000008989007220 */ /* 0x002fe20000410000 */
[----:B--2---:R-:W-:-:S04]  /*15540*/  @!P0 IMAD.WIDE R138, R112, 0x4, R138 ;  /* 0x00000004708a8825 */ /* 0x004fc800078e028a */
[----:B------:R-:W-:Y:S01]  /*15550*/  FSEL R143, R0, RZ, P3 ;  /* 0x000000ff008f7208 */ /* 0x000fe20001800000 */
[----:B------:R0:W-:Y:S01]  /*15560*/  @!P0 STG.E desc[UR8][R138.64], R137 ;  /* 0x000000898a008986 */ /* 0x0001e2000c101908 */
[----:B---3--:R-:W-:-:S04]  /*15570*/  FFMA.FTZ R0, R127, UR15, R128 ;  /* 0x0000000f7f007c23 */ /* 0x008fc80008010080 */
[----:B------:R-:W-:-:S04]  /*15580*/  FADD.FTZ R0, R0, R143 ;  /* 0x0000008f00007221 */ /* 0x000fc80000010000 */
        /* <DEDUP_REMOVED lines=44> */
.L_x_10041:
[----:B------:R-:W-:Y:S05]  /*15850*/  BSYNC.RECONVERGENT B0 ;  /* 0x0000000000007941 */ /* 0x000fea0003800200 */
.L_x_10040:
        /* <DEDUP_REMOVED lines=34> */
.L_x_10043:
[----:B------:R-:W-:Y:S05]  /*15a80*/  BSYNC.RECONVERGENT B0 ;  /* 0x0000000000007941 */ /* 0x000fea0003800200 */
.L_x_10042:
        /* <DEDUP_REMOVED lines=33> */
.L_x_10044:
[----:B------:R-:W-:Y:S05]  /*15ca0*/  BSYNC.RECONVERGENT B0 ;  /* 0x0000000000007941 */ /* 0x000fea0003800200 */
.L_x_10039:
[----:B012---:R-:W0:Y:S01]  /*15cb0*/  LDC.64 R124, c[0x0][0x380] ;  /* 0x0000e000ff7c7b82 */ /* 0x007e220000000a00 */
[----:B------:R-:W-:Y:S01]  /*15cc0*/  UPLOP3.LUT UP1, UPT, UPT, UPT, UP1, 0x40, 0x4 ;  /* 0x000000000004789c */ /* 0x000fe20003f2e810 */
[----:B0-----:R-:W-:-:S04]  /*15cd0*/  IADD3 R112, PT, PT, R112, R124, RZ ;  /* 0x0000007c70707210 */ /* 0x001fc80007ffe0ff */
[----:B------:R-:W-:-:S13]  /*15ce0*/  ISETP.GE.AND P0, PT, R112, R125, PT ;  /* 0x0000007d7000720c */ /* 0x000fda0003f06270 */
[----:B------:R-:W-:Y:S05]  /*15cf0*/  @!P0 BRA `(.L_x_10045) ;  /* 0xfffffeb000448947 */ /* 0x000fea000383ffff */
[----:B------:R-:W-:Y:S05]  /*15d00*/  EXIT ;  /* 0x000000000000794d */ /* 0x000fea0003800000 */
.L_x_10046:
        /* <DEDUP_REMOVED lines=15> */
.L_x_20981:


//--------------------- .text._ZN10layer_norm13ln_fwd_kernelINS_13Kernel_traitsIf13__nv_bfloat16fS2_fjLj6144ELj1ELj1ELj8ELj16ENS_18Kernel_traits_baseILj6144EfS2_fS2_fjLj256EEEEELb1ELb1ELb1ELb1EEEvNS_9FwdParamsE --------------------------
	.section	.text._ZN10layer_norm13ln_fwd_kernelINS_13Kernel_traitsIf13__nv_bfloat16fS2_fjLj6144ELj1ELj1ELj8ELj16ENS_18Kernel_traits_baseILj6144EfS2_fS2_fjLj256EEEEELb1ELb1ELb1ELb1EEEvNS_9FwdParamsE,"ax",@progbits
	.align	128
        .global         _ZN10layer_norm13ln_fwd_kernelINS_13Kernel_traitsIf13__nv_bfloat16fS2_fjLj6144ELj1ELj1ELj8ELj16ENS_18Kernel_traits_baseILj6144EfS2_fS2_fjLj256EEEEELb1ELb1ELb1ELb1EEEvNS_9FwdParamsE
        .type           _ZN10layer_norm13ln_fwd_kernelINS_13Kernel_traitsIf13__nv_bfloat16fS2_fjLj6144ELj1ELj1ELj8ELj16ENS_18Kernel_traits_baseILj6144EfS2_fS2_fjLj256EEEEELb1ELb1ELb1ELb1EEEvNS_9FwdParamsE,@function
        .size           _ZN10layer_norm13ln_fwd_kernelINS_13Kernel_traitsIf13__nv_bfloat16fS2_fjLj6144ELj1ELj1ELj8ELj16ENS_18Kernel_traits_baseILj6144EfS2_fS2_fjLj256EEEEELb1ELb1ELb1ELb1EEEvNS_9FwdParamsE,(.L_x_20982 - _ZN10layer_norm13ln_fwd_kernelINS_13Kernel_traitsIf13__nv_bfloat16fS2_fjLj6144ELj1ELj1ELj8ELj16ENS_18Kernel_traits_baseILj6144EfS2_fS2_fjLj256EEEEELb1ELb1ELb1ELb1EEEvNS_9FwdParamsE)
        .other          _ZN10layer_norm13ln_fwd_kernelINS_13Kernel_traitsIf13__nv_bfloat16fS2_fjLj6144ELj1ELj1ELj8ELj16ENS_18Kernel_traits_baseILj6144EfS2_fS2_fjLj256EEEEELb1ELb1ELb1ELb1EEEvNS_9FwdParamsE,@"STO_CUDA_ENTRY STV_DEFAULT"
_ZN10layer_norm13ln_fwd_kernelINS_13Kernel_traitsIf13__nv_bfloat16fS2_fjLj6144ELj1ELj1ELj8ELj16ENS_18Kernel_traits_baseILj6144EfS2_fS2_fjLj256EEEEELb1ELb1ELb1ELb1EEEvNS_9FwdParamsE:
.text._ZN10layer_norm13ln_fwd_kernelINS_13Kernel_traitsIf13__nv_bfloat16fS2_fjLj6144ELj1ELj1ELj8ELj16ENS_18Kernel_traits_baseILj6144EfS2_fS2_fjLj256EEEEELb1ELb1ELb1ELb1EEEvNS_9FwdParamsE:
        /* <DEDUP_REMOVED lines=34> */
[C---:B------:R-:W-:Y:S02]  /*0220*/  VIADD R90, R3.reuse, 0x1fd5c5a3 ;  /* 0x1fd5c5a3035a7836 */ /* 0x040fe40000000000 */
        /* <DEDUP_REMOVED lines=27> */
.L_x_10047:
[----:B------:R-:W0:Y:S08]  /*03e0*/  LDC.64 R4, c[0x0][0x3d0] ;  /* 0x0000f400ff047b82 */ /* 0x000e300000000a00 */
[----:B------:R-:W1:Y:S01]  /*03f0*/  LDC.64 R6, c[0x0][0x3e8] ;  /* 0x0000fa00ff067b82 */ /* 0x000e620000000a00 */
        /* <DEDUP_REMOVED lines=10> */
[----:B0-----:R-:W-:-:S05]  /*04a0*/  IMAD.WIDE.U32 R28, R81, 0x20, R4 ;  /* 0x00000020511c7825 */ /* 0x001fca00078e0004 */
[----:B------:R-:W5:Y:S01]  /*04b0*/  LDG.E.128 R8, desc[UR6][R28.64+0x10] ;  /* 0x000010061c087981 */ /* 0x000f62000c1e1d00 */
[----:B-1----:R-:W-:-:S03]  /*04c0*/  IMAD.WIDE.U32 R30, R81, 0x20, R6 ;  /* 0x00000020511e7825 */ /* 0x002fc600078e0006 */
        /* <DEDUP_REMOVED lines=13> */
.L_x_10048:
[----:B------:R-:W1:Y:S02]  /*05a0*/  LDCU UR4, c[0x0][0x384] ;  /* 0x00007080ff0477ac */ /* 0x000e640008000800 */
[----:B-1----:R-:W-:-:S13]  /*05b0*/  ISETP.GE.AND P0, PT, R104, UR4, PT ;  /* 0x0000000468007c0c */ /* 0x002fda000bf06270 */
[----:B------:R-:W-:Y:S05]  /*05c0*/  @P0 EXIT ;  /* 0x000000000000094d */ /* 0x000fea0003800000 */
[----:B------:R-:W1:Y:S01]  /*05d0*/  LDCU UR4, c[0x0][0x360] ;  /* 0x00006c00ff0477ac */ /* 0x000e620008000800 */
[----:B0-----:R-:W-:Y:S01]  /*05e0*/  IMAD.HI.U32 R77, R140, -0x2daee0ad, RZ ;  /* 0xd2511f538c4d7827 */ /* 0x001fe200078e00ff */
[----:B------:R-:W-:Y:S01]  /*05f0*/  LOP3.LUT R132, R132, 0x3, RZ, 0xc0, !PT ;  /* 0x0000000384847812 */ /* 0x000fe200078ec0ff */
[----:B------:R-:W0:Y:S02]  /*0600*/  LDCU UR10, c[0x0][0x404] ;  /* 0x00008080ff0a77ac */ /* 0x000e240008000800 */
[----:B------:R-:W-:Y:S01]  /*0610*/  IMAD.MOV.U32 R107, RZ, RZ, RZ ;  /* 0x000000ffff6b7224 */ /* 0x000fe200078e00ff */
[----:B------:R-:W-:Y:S01]  /*0620*/  LOP3.LUT R77, R77, R3, RZ, 0x3c, !PT ;  /* 0x000000034d4d7212 */ /* 0x000fe200078e3cff */
[----:B------:R-:W2:Y:S04]  /*0630*/  LDCU.U8 UR11, c[0x0][0x410] ;  /* 0x00008200ff0b77ac */ /* 0x000ea80008000000 */
[C---:B------:R-:W-:Y:S01]  /*0640*/  IMAD.HI.U32 R76, R77.reuse, -0x326172a9, RZ ;  /* 0xcd9e8d574d4c7827 */ /* 0x040fe200078e00ff */
[----:B------:R-:W3:Y:S03]  /*0650*/  LDCU UR14, c[0x0][0x400] ;  /* 0x00008000ff0e77ac */ /* 0x000ee60008000800 */
[----:B------:R-:W-:Y:S01]  /*0660*/  IMAD R77, R77, -0x326172a9, RZ ;  /* 0xcd9e8d574d4d7824 */ /* 0x000fe200078e02ff */
[----:B------:R-:W4:Y:S01]  /*0670*/  LDCU.64 UR12, c[0x0][0x408] ;  /* 0x00008100ff0c77ac */ /* 0x000f220008000a00 */
[----:B-1----:R-:W-:-:S02]  /*0680*/  IMAD R106, R104, UR4, R81 ;  /* 0x00000004686a7c24 */ /* 0x002fc4000f8e0251 */
[----:B------:R-:W-:Y:S01]  /*0690*/  IMAD R81, R140, -0x2daee0ad, RZ ;  /* 0xd2511f538c517824 */ /* 0x000fe200078e02ff */
[----:B------:R-:W1:Y:S01]  /*06a0*/  LDCU.64 UR8, c[0x0][0x3a0] ;  /* 0x00007400ff0877ac */ /* 0x000e620008000a00 */
[----:B------:R-:W-:Y:S01]  /*06b0*/  IMAD.HI.U32 R0, R106, -0x326172a9, RZ ;  /* 0xcd9e8d576a007827 */ /* 0x000fe200078e00ff */
[----:B------:R-:W-:-:S03]  /*06c0*/  UPLOP3.LUT UP0, UPT, UPT, UPT, UPT, 0x40, 0x4 ;  /* 0x000000000004789c */ /* 0x000fc60003f0e870 */
[----:B------:R-:W-:Y:S01]  /*06d0*/  IMAD R79, R106, -0x326172a9, RZ ;  /* 0xcd9e8d576a4f7824 */ /* 0x000fe200078e02ff */
[----:B------:R-:W-:-:S04]  /*06e0*/  LOP3.LUT R0, R105, R0, R2, 0x96, !PT ;  /* 0x0000000069007212 */ /* 0x000fc800078e9602 */
        /* <DEDUP_REMOVED lines=12> */
[----:B------:R-:W-:Y:S02]  /*07b0*/  VIADD R79, R2, 0xdaa66d2b ;  /* 0xdaa66d2b024f7836 */ /* 0x000fe40000000000 */
        /* <DEDUP_REMOVED lines=23> */
[----:B------:R-:W-:Y:S02]  /*0930*/  VIADD R78, R2, 0x5384540f ;  /* 0x5384540f024e7836 */ /* 0x000fe40000000000 */
        /* <DEDUP_REMOVED lines=10> */
[----:B------:R-:W-:Y:S02]  /*09e0*/  VIADD R78, R2, 0xf1bbcdc8 ;  /* 0xf1bbcdc8024e7836 */ /* 0x000fe40000000000 */
[----:B------:R-:W-:Y:S02]  /*09f0*/  IMAD R76, R76, -0x2daee0ad, RZ ;  /* 0xd2511f534c4c7824 */ /* 0x000fe400078e02ff */
[----:B------:R-:W-:Y:S01]  /*0a00*/  IMAD.HI.U32 R125, R80, -0x326172a9, RZ ;  /* 0xcd9e8d57507d7827 */ /* 0x000fe200078e00ff */
[----:B------:R-:W-:Y:S02]  /*0a10*/  LOP3.LUT R0, R78, R77, R0, 0x96, !PT ;  /* 0x0000004d4e007212 */ /* 0x000fe400078e9600 */
[----:B------:R-:W-:Y:S01]  /*0a20*/  IADD3 R77, PT, PT, R3, -0x695add53, RZ ;  /* 0x96a522ad034d7810 */ /* 0x000fe20007ffe0ff */
[----:B------:R-:W-:Y:S02]  /*0a30*/  IMAD R78, R79, -0x326172a9, RZ ;  /* 0xcd9e8d574f4e7824 */ /* 0x000fe400078e02ff */
[----:B------:R-:W-:-:S03]  /*0a40*/  IMAD.HI.U32 R127, R0, -0x2daee0ad, RZ ;  /* 0xd2511f53007f7827 */ /* 0x000fc600078e00ff */
[----:B------:R-:W-:Y:S01]  /*0a50*/  LOP3.LUT R125, R92, R78, R125, 0x96, !PT ;  /* 0x0000004e5c7d7212 */ /* 0x000fe200078e967d */
[----:B------:R-:W-:Y:S01]  /*0a60*/  IMAD R126, R80, -0x326172a9, RZ ;  /* 0xcd9e8d57507e7824 */ /* 0x000fe200078e02ff */
[----:B------:R-:W-:Y:S01]  /*0a70*/  LOP3.LUT R127, R77, R76, R127, 0x96, !PT ;  /* 0x0000004c4d7f7212 */ /* 0x000fe200078e967f */
[----:B01234-:R-:W-:-:S07]  /*0a80*/  IMAD R128, R0, -0x2daee0ad, RZ ;  /* 0xd2511f5300807824 */ /* 0x01ffce00078e02ff */
.L_x_10249:
        /* <DEDUP_REMOVED lines=23> */
[C---:B------:R-:W-:Y:S02]  /*0c00*/  VIADD R118, R2.reuse, 0x78dde6e4 ;  /* 0x78dde6e402767836 */ /* 0x040fe40000000000 */
        /* <DEDUP_REMOVED lines=27> */
.L_x_10052:
        /* <DEDUP_REMOVED lines=12> */
.L_x_10053:
        /* <DEDUP_REMOVED lines=53> */
[----:B------:R-:W-:-:S03]  /*11d0*/  LOP3.LUT R125, R125, R90, R127, 0x96, !PT ;  /* 0x0000005a7d7d7212 */ /* 0x000fc600078e967f */
[----:B------:R-:W-:-:S05]  /*11e0*/  IMAD.WIDE.U32 R98, R98, -0x2daee0ad, RZ ;  /* 0xd2511f5362627825 */ /* 0x000fca00078e00ff */
[----:B------:R-:W-:Y:S01]  /*11f0*/  LOP3.LUT R127, R89, R88, R99, 0x96, !PT ;  /* 0x00000058597f7212 */ /* 0x000fe200078e9663 */
[----:B------:R-:W-:-:S07]  /*1200*/  IMAD.MOV.U32 R88, RZ, RZ, R128 ;  /* 0x000000ffff587224 */ /* 0x000fce00078e0080 */
.L_x_10051:
        /* <DEDUP_REMOVED lines=10> */
.L_x_10050:
        /* <DEDUP_REMOVED lines=15> */
.L_x_10056:
        /* <DEDUP_REMOVED lines=12> */
.L_x_10057:
        /* <DEDUP_REMOVED lines=54> */
[----:B------:R-:W-:-:S04]  /*17c0*/  IADD3 R89, PT, PT, R3, -0x695add53, RZ ;  /* 0x96a522ad03597810 */ /* 0x000fc80007ffe0ff */
[----:B------:R-:W-:Y:S01]  /*17d0*/  LOP3.LUT R127, R89, R90, R95, 0x96, !PT ;  /* 0x0000005a597f7212 */ /* 0x000fe200078e965f */
[----:B------:R-:W-:Y:S02]  /*17e0*/  IMAD.MOV.U32 R89, RZ, RZ, R98 ;  /* 0x000000ffff597224 */ /* 0x000fe400078e0062 */
[----:B------:R-:W-:-:S07]  /*17f0*/  IMAD.MOV.U32 R98, RZ, RZ, R94 ;  /* 0x000000ffff627224 */ /* 0x000fce00078e005e */
.L_x_10055:
        /* <DEDUP_REMOVED lines=11> */
.L_x_10054:
        /* <DEDUP_REMOVED lines=15> */
.L_x_10060:
        /* <DEDUP_REMOVED lines=12> */
.L_x_10061:
        /* <DEDUP_REMOVED lines=48> */
[----:B------:R-:W-:Y:S01]  /*1d60*/  IADD3 R91, PT, PT, R3, -0x695add53, RZ ;  /* 0x96a522ad035b7810 */ /* 0x000fe20007ffe0ff */
[----:B------:R-:W-:Y:S02]  /*1d70*/  VIADD R95, R2, 0xf1bbcdc8 ;  /* 0xf1bbcdc8025f7836 */ /* 0x000fe40000000000 */
[----:B------:R-:W-:-:S03]  /*1d80*/  IMAD.WIDE.U32 R126, R97, -0x326172a9, RZ ;  /* 0xcd9e8d57617e7825 */ /* 0x000fc600078e00ff */
[----:B------:R-:W-:Y:S02]  /*1d90*/  LOP3.LUT R95, R95, R96, R93, 0x96, !PT ;  /* 0x000000605f5f7212 */ /* 0x000fe400078e965d */
[----:B------:R-:W-:Y:S01]  /*1da0*/  LOP3.LUT R125, R125, R92, R127, 0x96, !PT ;  /* 0x0000005c7d7d7212 */ /* 0x000fe200078e967f */
[----:B------:R-:W-:Y:S02]  /*1db0*/  HFMA2 R92, -RZ, RZ, 0, 0 ;  /* 0x00000000ff5c7431 */ /* 0x000fe400000001ff */
[----:B------:R-:W-:-:S05]  /*1dc0*/  IMAD.WIDE.U32 R94, R95, -0x2daee0ad, RZ ;  /* 0xd2511f535f5e7825 */ /* 0x000fca00078e00ff */
[----:B------:R-:W-:Y:S01]  /*1dd0*/  LOP3.LUT R127, R91, R90, R95, 0x96, !PT ;  /* 0x0000005a5b7f7212 */ /* 0x000fe200078e965f */
[----:B------:R-:W-:Y:S02]  /*1de0*/  IMAD.MOV.U32 R90, RZ, RZ, R98 ;  /* 0x000000ffff5a7224 */ /* 0x000fe400078e0062 */
[----:B------:R-:W-:-:S07]  /*1df0*/  IMAD.MOV.U32 R98, RZ, RZ, R94 ;  /* 0x000000ffff627224 */ /* 0x000fce00078e005e */
.L_x_10059:
        /* <DEDUP_REMOVED lines=10> */
.L_x_10058:
        /* <DEDUP_REMOVED lines=15> */
.L_x_10064:
        /* <DEDUP_REMOVED lines=12> */
.L_x_10065:
        /* <DEDUP_REMOVED lines=58> */
.L_x_10063:
        /* <DEDUP_REMOVED lines=11> */
.L_x_10062:
[----:B------:R-:W-:Y:S01]  /*24a0*/  MOV R94, R93 ;  /* 0x0000005d005e7202 */ /* 0x000fe20000000f00 */
[----:B-----5:R-:W-:Y:S01]  /*24b0*/  IMAD.MOV.U32 R92, RZ, RZ, R84 ;  /* 0x000000ffff5c7224 */ /* 0x020fe200078e0054 */
        /* <DEDUP_REMOVED lines=13> */
.L_x_10068:
        /* <DEDUP_REMOVED lines=12> */
.L_x_10069:
        /* <DEDUP_REMOVED lines=58> */
.L_x_10067:
        /* <DEDUP_REMOVED lines=10> */
.L_x_10066:
        /* <DEDUP_REMOVED lines=15> */
.L_x_10072:
        /* <DEDUP_REMOVED lines=12> */
.L_x_10073:
        /* <DEDUP_REMOVED lines=58> */
.L_x_10071:
        /* <DEDUP_REMOVED lines=11> */
.L_x_10070:
        /* <DEDUP_REMOVED lines=15> */
.L_x_10076:
        /* <DEDUP_REMOVED lines=12> */
.L_x_10077:
        /* <DEDUP_REMOVED lines=55> */
[----:B------:R-:W-:Y:S01]  /*35b0*/  LOP3.LUT R127, R95, R94, R101, 0x96, !PT ;  /* 0x0000005e5f7f7212 */ /* 0x000fe200078e9665 */
[----:B------:R-:W-:Y:S02]  /*35c0*/  IMAD.MOV.U32 R94, RZ, RZ, R98 ;  /* 0x000000ffff5e7224 */ /* 0x000fe400078e0062 */
[----:B------:R-:W-:-:S07]  /*35d0*/  IMAD.MOV.U32 R98, RZ, RZ, R100 ;  /* 0x000000ffff627224 */ /* 0x000fce00078e0064 */
.L_x_10075:
        /* <DEDUP_REMOVED lines=10> */
.L_x_10074:
        /* <DEDUP_REMOVED lines=15> */
.L_x_10080:
        /* <DEDUP_REMOVED lines=12> */
.L_x_10081:
        /* <DEDUP_REMOVED lines=48> */
[----:B------:R-:W-:Y:S02]  /*3b30*/  VIADD R95, R2, 0xf1bbcdc8 ;  /* 0xf1bbcdc8025f7836 */ /* 0x000fe40000000000 */
[----:B------:R-:W-:-:S04]  /*3b40*/  IMAD.WIDE.U32 R126, R99, -0x326172a9, RZ ;  /* 0xcd9e8d57637e7825 */ /* 0x000fc800078e00ff */
[----:B------:R-:W-:Y:S01]  /*3b50*/  HFMA2 R99, -RZ, RZ, 0, 0 ;  /* 0x00000000ff637431 */ /* 0x000fe200000001ff */
[----:B------:R-:W-:Y:S02]  /*3b60*/  LOP3.LUT R95, R95, R122, R101, 0x96, !PT ;  /* 0x0000007a5f5f7212 */ /* 0x000fe400078e9665 */
[----:B------:R-:W-:-:S03]  /*3b70*/  LOP3.LUT R125, R125, R100, R127, 0x96, !PT ;  /* 0x000000647d7d7212 */ /* 0x000fc600078e967f */
[----:B------:R-:W-:Y:S01]  /*3b80*/  IMAD.WIDE.U32 R102, R95, -0x2daee0ad, RZ ;  /* 0xd2511f535f667825 */ /* 0x000fe200078e00ff */
[----:B------:R-:W-:-:S04]  /*3b90*/  IADD3 R95, PT, PT, R3, -0x695add53, RZ ;  /* 0x96a522ad035f7810 */ /* 0x000fc80007ffe0ff */
[----:B------:R-:W-:Y:S01]  /*3ba0*/  LOP3.LUT R127, R95, R96, R103, 0x96, !PT ;  /* 0x000000605f7f7212 */ /* 0x000fe200078e9667 */
[----:B------:R-:W-:Y:S02]  /*3bb0*/  IMAD.MOV.U32 R95, RZ, RZ, R98 ;  /* 0x000000ffff5f7224 */ /* 0x000fe400078e0062 */
[----:B------:R-:W-:-:S07]  /*3bc0*/  IMAD.MOV.U32 R98, RZ, RZ, R102 ;  /* 0x000000ffff627224 */ /* 0x000fce00078e0066 */
.L_x_10079:
        /* <DEDUP_REMOVED lines=12> */
.L_x_10049:
[----:B------:R-:W-:Y:S01]  /*3c90*/  MOV R90, R132 ;  /* 0x00000084005a7202 */ /* 0x000fe20000000f00 */
[----:B------:R-:W-:Y:S02]  /*3ca0*/  IMAD.MOV.U32 R98, RZ, RZ, R128 ;  /* 0x000000ffff627224 */ /* 0x000fe400078e0080 */
[----:B------:R-:W-:Y:S01]  /*3cb0*/  IMAD.MOV.U32 R88, RZ, RZ, RZ ;  /* 0x000000ffff587224 */ /* 0x000fe200078e00ff */
        /* <DEDUP_REMOVED lines=16> */
.L_x_10084:
        /* <DEDUP_REMOVED lines=12> */
.L_x_10085:
        /* <DEDUP_REMOVED lines=52> */
[----:B------:R-:W-:Y:S01]  /*41c0*/  LOP3.LUT R125, R125, R90, R127, 0x96, !PT ;  /* 0x0000005a7d7d7212 */ /* 0x000fe200078e967f */
[----:B------:R-:W-:Y:S02]  /*41d0*/  HFMA2 R90, -RZ, RZ, 0, 0 ;  /* 0x00000000ff5a7431 */ /* 0x000fe400000001ff */
[----:B------:R-:W-:-:S05]  /*41e0*/  IMAD.WIDE.U32 R98, R93, -0x2daee0ad, RZ ;  /* 0xd2511f535d627825 */ /* 0x000fca00078e00ff */
[----:B------:R-:W-:Y:S01]  /*41f0*/  LOP3.LUT R127, R89, R88, R99, 0x96, !PT ;  /* 0x00000058597f7212 */ /* 0x000fe200078e9663 */
[----:B------:R-:W-:-:S07]  /*4200*/  IMAD.MOV.U32 R88, RZ, RZ, R128 ;  /* 0x000000ffff587224 */ /* 0x000fce00078e0080 */
.L_x_10083:
        /* <DEDUP_REMOVED lines=10> */
.L_x_10082:
        /* <DEDUP_REMOVED lines=15> */
.L_x_10088:
        /* <DEDUP_REMOVED lines=12> */
.L_x_10089:
        /* <DEDUP_REMOVED lines=58> */
.L_x_10087:
        /* <DEDUP_REMOVED lines=11> */
.L_x_10086:
        /* <DEDUP_REMOVED lines=15> */
.L_x_10092:
        /* <DEDUP_REMOVED lines=12> */
.L_x_10093:
        /* <DEDUP_REMOVED lines=58> */
.L_x_10091:
        /* <DEDUP_REMOVED lines=10> */
.L_x_10090:
        /* <DEDUP_REMOVED lines=15> */
.L_x_10096:
        /* <DEDUP_REMOVED lines=12> */
.L_x_10097:
        /* <DEDUP_REMOVED lines=58> */
.L_x_10095:
        /* <DEDUP_REMOVED lines=11> */
.L_x_10094:
        /* <DEDUP_REMOVED lines=15> */
.L_x_10100:
        /* <DEDUP_REMOVED lines=12> */
.L_x_10101:
        /* <DEDUP_REMOVED lines=58> */
.L_x_10099:
        /* <DEDUP_REMOVED lines=10> */
.L_x_10098:
        /* <DEDUP_REMOVED lines=15> */
.L_x_10104:
        /* <DEDUP_REMOVED lines=12> */
.L_x_10105:
        /* <DEDUP_REMOVED lines=58> */
.L_x_10103:
        /* <DEDUP_REMOVED lines=11> */
.L_x_10102:
        /* <DEDUP_REMOVED lines=15> */
.L_x_10108:
        /* <DEDUP_REMOVED lines=12> */
.L_x_10109:
        /* <DEDUP_REMOVED lines=58> */
.L_x_10107:
        /* <DEDUP_REMOVED lines=10> */
.L_x_10106:
        /* <DEDUP_REMOVED lines=15> */
.L_x_10111:
        /* <DEDUP_REMOVED lines=12> */
.L_x_10112:
        /* <DEDUP_REMOVED lines=58> */
.L_x_10110:
        /* <DEDUP_REMOVED lines=11> */
.L_x_10078:
        /* <DEDUP_REMOVED lines=31> */
.L_x_10113:
[----:B-----5:R2:W5:Y:S04]  /*6e70*/  @P1 LDG.E.128 R76, desc[UR6][R122.64] ;  /* 0x000000067a4c1981 */ /* 0x020568000c1e1d00 */
[----:B------:R2:W5:Y:S04]  /*6e80*/  @P0 LDG.E.128 R80, desc[UR6][R128.64] ;  /* 0x0000000680500981 */ /* 0x000568000c1e1d00 */
[----:B------:R2:W5:Y:S01]  /*6e90*/  @P0 LDG.E.128 R84, desc[UR6][R128.64+0x10] ;  /* 0x0000100680540981 */ /* 0x000562000c1e1d00 */
[----:B------:R-:W-:Y:S05]  /*6ea0*/  @!P0 BRA `(.L_x_10114) ;  /* 0x0000003000108947 */ /* 0x000fea0003800000 */
[----:B------:R-:W-:Y:S01]  /*6eb0*/  ISETP.GT.AND P2, PT, R0, RZ, PT ;  /* 0x000000ff0000720c */ /* 0x000fe20003f44270 */
[----:B-1----:R-:W-:Y:S01]  /*6ec0*/  IMAD.MOV.U32 R100, RZ, RZ, R99 ;  /* 0x000000ffff647224 */ /* 0x002fe200078e0063 */
[----:B--2---:R-:W-:Y:S01]  /*6ed0*/  MOV R122, R98 ;  /* 0x00000062007a7202 */ /* 0x004fe20000000f00 */
[----:B0----5:R-:W-:-:S10]  /*6ee0*/  IMAD.MOV.U32 R96, RZ, RZ, R80 ;  /* 0x000000ffff607224 */ /* 0x021fd400078e0050 */
        /* <DEDUP_REMOVED lines=16> */
.L_x_10117:
        /* <DEDUP_REMOVED lines=12> */
.L_x_10118:
        /* <DEDUP_REMOVED lines=48> */
[----:B------:R-:W-:Y:S01]  /*73b0*/  VIADD R97, R2, 0xf1bbcdc8 ;  /* 0xf1bbcdc802617836 */ /* 0x000fe20000000000 */
[----:B------:R-:W-:Y:S01]  /*73c0*/  MOV R96, R98 ;  /* 0x0000006200607202 */ /* 0x000fe20000000f00 */
[----:B------:R-:W-:-:S03]  /*73d0*/  IMAD.WIDE.U32 R126, R126, -0x326172a9, RZ ;  /* 0xcd9e8d577e7e7825 */ /* 0x000fc600078e00ff */
[----:B------:R-:W-:Y:S01]  /*73e0*/  LOP3.LUT R122, R97, R102, R101, 0x96, !PT ;  /* 0x00000066617a7212 */ /* 0x000fe200078e9665 */
[----:B------:R-:W-:Y:S01]  /*73f0*/  VIADD R97, R3, 0x96a522ad ;  /* 0x96a522ad03617836 */ /* 0x000fe20000000000 */
[----:B------:R-:W-:Y:S01]  /*7400*/  LOP3.LUT R125, R125, R100, R127, 0x96, !PT ;  /* 0x000000647d7d7212 */ /* 0x000fe200078e967f */
[----:B------:R-:W-:Y:S02]  /*7410*/  IMAD.MOV.U32 R100, RZ, RZ, RZ ;  /* 0x000000ffff647224 */ /* 0x000fe400078e00ff */
[----:B------:R-:W-:-:S05]  /*7420*/  IMAD.WIDE.U32 R122, R122, -0x2daee0ad, RZ ;  /* 0xd2511f537a7a7825 */ /* 0x000fca00078e00ff */
[----:B------:R-:W-:-:S07]  /*7430*/  LOP3.LUT R127, R97, R124, R123, 0x96, !PT ;  /* 0x0000007c617f7212 */ /* 0x000fce00078e967b */
.L_x_10116:
[----:B------:R-:W-:Y:S01]  /*7440*/  I2FP.F32.U32 R96, R96 ;  /* 0x0000006000607245 */ /* 0x000fe20000201000 */
[----:B------:R-:W-:Y:S01]  /*7450*/  IMAD.U32 R98, R76, 0x10000, RZ ;  /* 0x000100004c627824 */ /* 0x000fe200078e00ff */
[----:B------:R-:W-:-:S03]  /*7460*/  MOV R97, 0x2f800000 ;  /* 0x2f80000000617802 */ /* 0x000fc60000000f00 */
[----:B------:R-:W-:Y:S02]  /*7470*/  FMUL.FTZ R98, R98, UR13 ;  /* 0x0000000d62627c20 */ /* 0x000fe40008410000 */
[----:B------:R-:W-:Y:S02]  /*7480*/  FFMA.FTZ R96, R96, R97, 1.1641532182693481445e-10 ;  /* 0x2f00000060607423 */ /* 0x000fe40000010061 */
[----:B------:R-:W-:-:S03]  /*7490*/  FMUL.FTZ R97, R98, UR12 ;  /* 0x0000000c62617c20 */ /* 0x000fc60008410000 */
[----:B------:R-:W-:-:S04]  /*74a0*/  FSETP.GTU.FTZ.AND P3, PT, R96, UR10, PT ;  /* 0x0000000a60007c0b */ /* 0x000fc8000bf7c000 */
[----:B------:R-:W-:Y:S02]  /*74b0*/  FSEL R97, R97, RZ, !P3 ;  /* 0x000000ff61617208 */ /* 0x000fe40005800000 */
[----:B------:R-:W-:-:S03]  /*74c0*/  SEL R124, RZ, 0x1, P3 ;  /* 0x00000001ff7c7807 */ /* 0x000fc60001800000 */
[----:B------:R-:W-:-:S07]  /*74d0*/  FFMA.FTZ R96, R97, R60, R80 ;  /* 0x0000003c61607223 */ /* 0x000fce0000010050 */
.L_x_10115:
        /* <DEDUP_REMOVED lines=15> */
.L_x_10121:
        /* <DEDUP_REMOVED lines=12> */
.L_x_10122:
        /* <DEDUP_REMOVED lines=44> */
[----:B------:R-:W-:Y:S02]  /*7950*/  VIADD R103, R3, 0xdb3d7428 ;  /* 0xdb3d742803677836 */ /* 0x000fe40000000000 */
        /* <DEDUP_REMOVED lines=13> */
.L_x_10120:
[----:B------:R-:W-:Y:S02]  /*7a30*/  PRMT R98, R76, 0x7632, R98 ;  /* 0x000076324c627816 */ /* 0x000fe40000000062 */
[----:B------:R-:W-:Y:S02]  /*7a40*/  I2FP.F32.U32 R97, R97 ;  /* 0x0000006100617245 */ /* 0x000fe40000201000 */
[----:B------:R-:W-:Y:S01]  /*7a50*/  MOV R100, 0x2f800000 ;  /* 0x2f80000000647802 */ /* 0x000fe20000000f00 */
[----:B------:R-:W-:-:S04]  /*7a60*/  IMAD.U32 R98, R98, 0x10000, RZ ;  /* 0x0001000062627824 */ /* 0x000fc800078e00ff */
[----:B------:R-:W-:Y:S01]  /*7a70*/  FFMA.FTZ R97, R97, R100, 1.1641532182693481445e-10 ;  /* 0x2f00000061617423 */ /* 0x000fe20000010064 */
[----:B------:R-:W-:-:S04]  /*7a80*/  FMUL.FTZ R98, R98, UR13 ;  /* 0x0000000d62627c20 */ /* 0x000fc80008410000 */
[----:B------:R-:W-:Y:S01]  /*7a90*/  FMUL.FTZ R98, R98, UR12 ;  /* 0x0000000c62627c20 */ /* 0x000fe20008410000 */
[----:B------:R-:W-:-:S04]  /*7aa0*/  FSETP.GTU.FTZ.AND P3, PT, R97, UR10, PT ;  /* 0x0000000a61007c0b */ /* 0x000fc8000bf7c000 */
[----:B------:R-:W-:Y:S02]  /*7ab0*/  FSEL R98, R98, RZ, !P3 ;  /* 0x000000ff62627208 */ /* 0x000fe40005800000 */
[----:B------:R-:W-:-:S03]  /*7ac0*/  SEL R108, RZ, 0x1, P3 ;  /* 0x00000001ff6c7807 */ /* 0x000fc60001800000 */
[----:B------:R-:W-:-:S07]  /*7ad0*/  FFMA.FTZ R97, R98, R61, R81 ;  /* 0x0000003d62617223 */ /* 0x000fce0000010051 */
.L_x_10119:
        /* <DEDUP_REMOVED lines=15> */
.L_x_10125:
        /* <DEDUP_REMOVED lines=12> */
.L_x_10126:
        /* <DEDUP_REMOVED lines=27> */
[----:B------:R-:W-:Y:S01]  /*7e40*/  LOP3.LUT R102, R118, R126, R101, 0x96, !PT ;  /* 0x0000007e76667212 */ /* 0x000fe200078e9665 */
[----:B------:R-:W-:Y:S01]  /*7e50*/  VIADD R101, R3, 0xa9066899 ;  /* 0xa906689903657836 */ /* 0x000fe20000000000 */
[----:B------:R-:W-:Y:S01]  /*7e60*/  IADD3 R99, PT, PT, R2, 0x1715609d, RZ ;  /* 0x1715609d02637810 */ /* 0x000fe20007ffe0ff */
        /* <DEDUP_REMOVED lines=28> */
.L_x_10124:
        /* <DEDUP_REMOVED lines=10> */
.L_x_10123:
        /* <DEDUP_REMOVED lines=15> */
.L_x_10129:
        /* <DEDUP_REMOVED lines=12> */
.L_x_10130:
        /* <DEDUP_REMOVED lines=54> */
[----:B------:R-:W-:-:S04]  /*85e0*/  LOP3.LUT R125, R125, R102, R127, 0x96, !PT ;  /* 0x000000667d7d7212 */ /* 0x000fc800078e967f */
[----:B------:R-:W-:Y:S01]  /*85f0*/  LOP3.LUT R127, R99, R100, R129, 0x96, !PT ;  /* 0x00000064637f7212 */ /* 0x000fe200078e9681 */
[----:B------:R-:W-:Y:S01]  /*8600*/  IMAD.MOV.U32 R99, RZ, RZ, R122 ;  /* 0x000000ffff637224 */ /* 0x000fe200078e007a */
[----:B------:R-:W-:-:S07]  /*8610*/  MOV R122, R128 ;  /* 0x00000080007a7202 */ /* 0x000fce0000000f00 */
.L_x_10128:
        /* <DEDUP_REMOVED lines=11> */
.L_x_10127:
        /* <DEDUP_REMOVED lines=15> */
.L_x_10133:
        /* <DEDUP_REMOVED lines=12> */
.L_x_10134:
        /* <DEDUP_REMOVED lines=58> */
.L_x_10132:
        /* <DEDUP_REMOVED lines=10> */
.L_x_10131:
        /* <DEDUP_REMOVED lines=15> */
.L_x_10137:
        /* <DEDUP_REMOVED lines=12> */
.L_x_10138:
        /* <DEDUP_REMOVED lines=49> */
[----:B------:R-:W-:Y:S01]  /*9180*/  HFMA2 R103, -RZ, RZ, 0, 0 ;  /* 0x00000000ff677431 */ /* 0x000fe200000001ff */
        /* <DEDUP_REMOVED lines=9> */
.L_x_10136:
        /* <DEDUP_REMOVED lines=11> */
.L_x_10135:
        /* <DEDUP_REMOVED lines=15> */
.L_x_10141:
        /* <DEDUP_REMOVED lines=12> */
.L_x_10142:
        /* <DEDUP_REMOVED lines=59> */
.L_x_10140:
        /* <DEDUP_REMOVED lines=10> */
.L_x_10139:
[----:B------:R-:W-:Y:S01]  /*98d0*/  MOV R132, R123 ;  /* 0x0000007b00847202 */ /* 0x000fe20000000f00 */
        /* <DEDUP_REMOVED lines=14> */
.L_x_10145:
        /* <DEDUP_REMOVED lines=12> */
.L_x_10146:
        /* <DEDUP_REMOVED lines=55> */
[----:B------:R-:W-:Y:S02]  /*9df0*/  IMAD.MOV.U32 R122, RZ, RZ, R132 ;  /* 0x000000ffff7a7224 */ /* 0x000fe400078e0084 */
[----:B------:R-:W-:Y:S01]  /*9e00*/  HFMA2 R132, -RZ, RZ, 0, 0 ;  /* 0x00000000ff847431 */ /* 0x000fe200000001ff */
[----:B------:R-:W-:Y:S01]  /*9e10*/  LOP3.LUT R125, R125, R126, R135, 0x96, !PT ;  /* 0x0000007e7d7d7212 */ /* 0x000fe200078e9687 */
[----:B------:R-:W-:-:S07]  /*9e20*/  IMAD.MOV.U32 R126, RZ, RZ, R134 ;  /* 0x000000ffff7e7224 */ /* 0x000fce00078e0086 */
.L_x_10144:
        /* <DEDUP_REMOVED lines=12> */
.L_x_10114:
[----:B-1----:R-:W-:Y:S01]  /*9ef0*/  IMAD.MOV.U32 R100, RZ, RZ, R99 ;  /* 0x000000ffff647224 */ /* 0x002fe200078e0063 */
[----:B--2---:R-:W-:Y:S01]  /*9f00*/  MOV R122, R98 ;  /* 0x00000062007a7202 */ /* 0x004fe20000000f00 */
[----:B0-----:R-:W-:Y:S01]  /*9f10*/  IMAD.MOV.U32 R96, RZ, RZ, RZ ;  /* 0x000000ffff607224 */ /* 0x001fe200078e00ff */
        /* <DEDUP_REMOVED lines=16> */
.L_x_10149:
        /* <DEDUP_REMOVED lines=12> */
.L_x_10150:
        /* <DEDUP_REMOVED lines=55> */
[----:B------:R-:W-:Y:S02]  /*a450*/  LOP3.LUT R127, R97, R96, R123, 0x96, !PT ;  /* 0x00000060617f7212 */ /* 0x000fe400078e967b */
[----:B------:R-:W-:-:S07]  /*a460*/  MOV R96, R98 ;  /* 0x0000006200607202 */ /* 0x000fce0000000f00 */
.L_x_10148:
[----:B------:R-:W-:Y:S01]  /*a470*/  I2FP.F32.U32 R96, R96 ;  /* 0x0000006000607245 */ /* 0x000fe20000201000 */
[----:B-----5:R-:W-:Y:S01]  /*a480*/  IMAD.U32 R98, R76, 0x10000, RZ ;  /* 0x000100004c627824 */ /* 0x020fe200078e00ff */
[----:B------:R-:W-:-:S03]  /*a490*/  MOV R97, 0x2f800000 ;  /* 0x2f80000000617802 */ /* 0x000fc60000000f00 */
[----:B------:R-:W-:Y:S02]  /*a4a0*/  FMUL.FTZ R98, R98, UR13 ;  /* 0x0000000d62627c20 */ /* 0x000fe40008410000 */
[----:B------:R-:W-:Y:S02]  /*a4b0*/  FFMA.FTZ R96, R96, R97, 1.1641532182693481445e-10 ;  /* 0x2f00000060607423 */ /* 0x000fe40000010061 */
[----:B------:R-:W-:-:S03]  /*a4c0*/  FMUL.FTZ R97, R98, UR12 ;  /* 0x0000000c62617c20 */ /* 0x000fc60008410000 */
[----:B------:R-:W-:-:S04]  /*a4d0*/  FSETP.GTU.FTZ.AND P2, PT, R96, UR10, PT ;  /* 0x0000000a60007c0b */ /* 0x000fc8000bf5c000 */
[----:B------:R-:W-:Y:S02]  /*a4e0*/  FSEL R97, R97, RZ, !P2 ;  /* 0x000000ff61617208 */ /* 0x000fe40005000000 */
[----:B------:R-:W-:-:S03]  /*a4f0*/  SEL R124, RZ, 0x1, P2 ;  /* 0x00000001ff7c7807 */ /* 0x000fc60001000000 */
[----:B------:R-:W-:-:S07]  /*a500*/  FMUL.FTZ R96, R97, R60 ;  /* 0x0000003c61607220 */ /* 0x000fce0000410000 */
.L_x_10147:
        /* <DEDUP_REMOVED lines=15> */
.L_x_10153:
        /* <DEDUP_REMOVED lines=12> */
.L_x_10154:
        /* <DEDUP_REMOVED lines=58> */
.L_x_10152:
[----:B-----5:R-:W-:Y:S02]  /*aa60*/  PRMT R98, R76, 0x7632, R98 ;  /* 0x000076324c627816 */ /* 0x020fe40000000062 */
        /* <DEDUP_REMOVED lines=9> */
[----:B------:R-:W-:-:S07]  /*ab00*/  FMUL.FTZ R97, R98, R61 ;  /* 0x0000003d62617220 */ /* 0x000fce0000410000 */
.L_x_10151:
        /* <DEDUP_REMOVED lines=15> */
.L_x_10157:
        /* <DEDUP_REMOVED lines=12> */
.L_x_10158:
        /* <DEDUP_REMOVED lines=58> */
.L_x_10156:
        /* <DEDUP_REMOVED lines=10> */
.L_x_10155:
        /* <DEDUP_REMOVED lines=15> */
.L_x_10161:
        /* <DEDUP_REMOVED lines=12> */
.L_x_10162:
        /* <DEDUP_REMOVED lines=58> */
.L_x_10160:
        /* <DEDUP_REMOVED lines=11> */
.L_x_10159:
        /* <DEDUP_REMOVED lines=15> */
.L_x_10165:
        /* <DEDUP_REMOVED lines=12> */
.L_x_10166:
        /* <DEDUP_REMOVED lines=58> */
.L_x_10164:
        /* <DEDUP_REMOVED lines=10> */
.L_x_10163:
        /* <DEDUP_REMOVED lines=15> */
.L_x_10169:
        /* <DEDUP_REMOVED lines=12> */
.L_x_10170:
        /* <DEDUP_REMOVED lines=59> */
.L_x_10168:
        /* <DEDUP_REMOVED lines=11> */
.L_x_10167:
        /* <DEDUP_REMOVED lines=15> */
.L_x_10173:
        /* <DEDUP_REMOVED lines=12> */
.L_x_10174:
        /* <DEDUP_REMOVED lines=49> */
[----:B------:R-:W-:Y:S02]  /*c7c0*/  VIADD R127, R3, 0x96a522ad ;  /* 0x96a522ad037f7836 */ /* 0x000fe40000000000 */
[----:B------:R-:W-:Y:S01]  /*c7d0*/  IMAD.WIDE.U32 R132, R125, -0x326172a9, RZ ;  /* 0xcd9e8d577d847825 */ /* 0x000fe200078e00ff */
[----:B------:R-:W-:-:S03]  /*c7e0*/  IADD3 R125, PT, PT, R2, -0x700cb87f, RZ ;  /* 0x8ff34781027d7810 */ /* 0x000fc60007ffe0ff */
[----:B------:R-:W-:Y:S01]  /*c7f0*/  IMAD.WIDE.U32 R128, R123, -0x2daee0ad, RZ ;  /* 0xd2511f537b807825 */ /* 0x000fe200078e00ff */
[----:B------:R-:W-:Y:S02]  /*c800*/  LOP3.LUT R125, R125, R126, R133, 0x96, !PT ;  /* 0x0000007e7d7d7212 */ /* 0x000fe400078e9685 */
[----:B------:R-:W-:Y:S01]  /*c810*/  MOV R126, R132 ;  /* 0x00000084007e7202 */ /* 0x000fe20000000f00 */
[----:B------:R-:W-:Y:S01]  /*c820*/  IMAD.MOV.U32 R123, RZ, RZ, RZ ;  /* 0x000000ffff7b7224 */ /* 0x000fe200078e00ff */
[----:B------:R-:W-:Y:S01]  /*c830*/  LOP3.LUT R127, R127, R102, R129, 0x96, !PT ;  /* 0x000000667f7f7212 */ /* 0x000fe200078e9681 */
[----:B------:R-:W-:Y:S01]  /*c840*/  IMAD.MOV.U32 R102, RZ, RZ, R122 ;  /* 0x000000ffff667224 */ /* 0x000fe200078e007a */
[----:B------:R-:W-:-:S07]  /*c850*/  MOV R122, R128 ;  /* 0x00000080007a7202 */ /* 0x000fce0000000f00 */
.L_x_10172:
        /* <DEDUP_REMOVED lines=10> */
.L_x_10171:
        /* <DEDUP_REMOVED lines=15> */
.L_x_10176:
        /* <DEDUP_REMOVED lines=12> */
.L_x_10177:
        /* <DEDUP_REMOVED lines=59> */
.L_x_10175:
        /* <DEDUP_REMOVED lines=11> */
.L_x_10143:
        /* <DEDUP_REMOVED lines=32> */
.L_x_10178:
[----:B-----5:R1:W5:Y:S04]  /*d110*/  @P1 LDG.E.128 R76, desc[UR6][R136.64] ;  /* 0x00000006884c1981 */ /* 0x020368000c1e1d00 */
[----:B------:R1:W5:Y:S04]  /*d120*/  @P0 LDG.E.128 R80, desc[UR6][R138.64] ;  /* 0x000000068a500981 */ /* 0x000368000c1e1d00 */
[----:B------:R1:W5:Y:S01]  /*d130*/  @P0 LDG.E.128 R84, desc[UR6][R138.64+0x10] ;  /* 0x000010068a540981 */ /* 0x000362000c1e1d00 */
[----:B------:R-:W-:Y:S05]  /*d140*/  @!P0 BRA `(.L_x_10179) ;  /* 0x0000003000248947 */ /* 0x000fea0003800000 */
[----:B------:R-:W-:Y:S01]  /*d150*/  ISETP.GT.AND P0, PT, R0, RZ, PT ;  /* 0x000000ff0000720c */ /* 0x000fe20003f04270 */
[----:B------:R-:W-:Y:S01]  /*d160*/  IMAD.MOV.U32 R128, RZ, RZ, R122 ;  /* 0x000000ffff807224 */ /* 0x000fe200078e007a */
[----:B------:R-:W-:Y:S02]  /*d170*/  MOV R0, R132 ;  /* 0x0000008400007202 */ /* 0x000fe40000000f00 */
[----:B0----5:R-:W-:-:S09]  /*d180*/  MOV R120, R80 ;  /* 0x0000005000787202 */ /* 0x021fd20000000f00 */
        /* <DEDUP_REMOVED lines=16> */
.L_x_10182:
        /* <DEDUP_REMOVED lines=12> */
.L_x_10183:
        /* <DEDUP_REMOVED lines=56> */
[----:B------:R-:W-:Y:S02]  /*d6d0*/  LOP3.LUT R127, R121, R120, R135, 0x96, !PT ;  /* 0x00000078797f7212 */ /* 0x000fe400078e9687 */
[----:B------:R-:W-:-:S07]  /*d6e0*/  MOV R120, R122 ;  /* 0x0000007a00787202 */ /* 0x000fce0000000f00 */
.L_x_10181:
        /* <DEDUP_REMOVED lines=10> */
.L_x_10180:
        /* <DEDUP_REMOVED lines=15> */
.L_x_10186:
        /* <DEDUP_REMOVED lines=12> */
.L_x_10187:
[----:B------:R-:W-:Y:S01]  /*d940*/  IMAD.WIDE.U32 R126, R106, -0x326172a9, RZ ;  /* 0xcd9e8d576a7e7825 */ /* 0x000fe200078e00ff */
[----:B-1----:R-:W-:Y:S02]  /*d950*/  LOP3.LUT R136, R107, R123, R3, 0x96, !PT ;  /* 0x0000007b6b887212 */ /* 0x002fe400078e9603 */
        /* <DEDUP_REMOVED lines=51> */
[----:B------:R-:W-:Y:S02]  /*dc90*/  VIADD R125, R2, 0x8ff34781 ;  /* 0x8ff34781027d7836 */ /* 0x000fe40000000000 */
[----:B------:R-:W-:-:S03]  /*dca0*/  IMAD.WIDE.U32 R134, R121, -0x2daee0ad, RZ ;  /* 0xd2511f5379867825 */ /* 0x000fc600078e00ff */
[----:B------:R-:W-:Y:S01]  /*dcb0*/  LOP3.LUT R125, R125, R126, R137, 0x96, !PT ;  /* 0x0000007e7d7d7212 */ /* 0x000fe200078e9689 */
[----:B------:R-:W-:Y:S01]  /*dcc0*/  IMAD.MOV.U32 R126, RZ, RZ, R136 ;  /* 0x000000ffff7e7224 */ /* 0x000fe200078e0088 */
[----:B------:R-:W-:Y:S01]  /*dcd0*/  LOP3.LUT R127, R127, R122, R135, 0x96, !PT ;  /* 0x0000007a7f7f7212 */ /* 0x000fe200078e9687 */
[----:B------:R-:W-:-:S07]  /*dce0*/  IMAD.MOV.U32 R128, RZ, RZ, R134 ;  /* 0x000000ffff807224 */ /* 0x000fce00078e0086 */
.L_x_10185:
        /* <DEDUP_REMOVED lines=11> */
.L_x_10184:
        /* <DEDUP_REMOVED lines=15> */
.L_x_10190:
        /* <DEDUP_REMOVED lines=12> */
.L_x_10191:
[----:B------:R-:W-:Y:S01]  /*df50*/  IMAD.WIDE.U32 R126, R106, -0x326172a9, RZ ;  /* 0xcd9e8d576a7e7825 */ /* 0x000fe200078e00ff */
[----:B-1----:R-:W-:Y:S02]  /*df60*/  LOP3.LUT R136, R107, R123, R3, 0x96, !PT ;  /* 0x0000007b6b887212 */ /* 0x002fe400078e9603 */
        /* <DEDUP_REMOVED lines=54> */
[----:B------:R-:W-:Y:S01]  /*e2d0*/  IMAD.MOV.U32 R109, RZ, RZ, R128 ;  /* 0x000000ffff6d7224 */ /* 0x000fe200078e0080 */
[----:B------:R-:W-:Y:S02]  /*e2e0*/  MOV R128, R134 ;  /* 0x0000008600807202 */ /* 0x000fe40000000f00 */
[----:B------:R-:W-:-:S07]  /*e2f0*/  LOP3.LUT R127, R127, R122, R135, 0x96, !PT ;  /* 0x0000007a7f7f7212 */ /* 0x000fce00078e9687 */
.L_x_10189:
        /* <DEDUP_REMOVED lines=10> */
.L_x_10188:
        /* <DEDUP_REMOVED lines=15> */
.L_x_10194:
        /* <DEDUP_REMOVED lines=12> */
.L_x_10195:
[----:B------:R-:W-:Y:S01]  /*e550*/  IMAD.WIDE.U32 R134, R106, -0x326172a9, RZ ;  /* 0xcd9e8d576a867825 */ /* 0x000fe200078e00ff */
[----:B-1----:R-:W-:-:S03]  /*e560*/  LOP3.LUT R138, R107, R127, R3, 0x96, !PT ;  /* 0x0000007f6b8a7212 */ /* 0x002fc600078e9603 */
        /* <DEDUP_REMOVED lines=57> */
.L_x_10193:
        /* <DEDUP_REMOVED lines=11> */
.L_x_10192:
[----:B------:R-:W-:Y:S01]  /*e9b0*/  IMAD.MOV.U32 R0, RZ, RZ, R132 ;  /* 0x000000ffff007224 */ /* 0x000fe200078e0084 */
        /* <DEDUP_REMOVED lines=14> */
.L_x_10198:
        /* <DEDUP_REMOVED lines=12> */
.L_x_10199:
        /* <DEDUP_REMOVED lines=59> */
.L_x_10197:
        /* <DEDUP_REMOVED lines=10> */
.L_x_10196:
        /* <DEDUP_REMOVED lines=15> */
.L_x_10202:
        /* <DEDUP_REMOVED lines=12> */
.L_x_10203:
        /* <DEDUP_REMOVED lines=58> */
[----:B------:R-:W-:-:S07]  /*f500*/  IMAD.MOV.U32 R128, RZ, RZ, R138 ;  /* 0x000000ffff807224 */ /* 0x000fce00078e008a */
.L_x_10201:
        /* <DEDUP_REMOVED lines=11> */
.L_x_10200:
        /* <DEDUP_REMOVED lines=15> */
.L_x_10206:
        /* <DEDUP_REMOVED lines=12> */
.L_x_10207:
        /* <DEDUP_REMOVED lines=59> */
.L_x_10205:
        /* <DEDUP_REMOVED lines=10> */
.L_x_10204:
        /* <DEDUP_REMOVED lines=15> */
.L_x_10210:
        /* <DEDUP_REMOVED lines=12> */
.L_x_10211:
        /* <DEDUP_REMOVED lines=59> */
.L_x_10209:
[----:B------:R-:W-:Y:S02]  /*10120*/  PRMT R118, R79, 0x7632, R118 ;  /* 0x000076324f767816 */ /* 0x000fe40000000076 */
        /* <DEDUP_REMOVED lines=11> */
.L_x_10179:
[----:B------:R-:W-:Y:S01]  /*101e0*/  IMAD.MOV.U32 R0, RZ, RZ, R132 ;  /* 0x000000ffff007224 */ /* 0x000fe200078e0084 */
[----:B------:R-:W-:Y:S01]  /*101f0*/  MOV R128, R122 ;  /* 0x0000007a00807202 */ /* 0x000fe20000000f00 */
        /* <DEDUP_REMOVED lines=17> */
.L_x_10214:
        /* <DEDUP_REMOVED lines=12> */
.L_x_10215:
        /* <DEDUP_REMOVED lines=56> */
[----:B------:R-:W-:Y:S01]  /*10750*/  IMAD.MOV.U32 R120, RZ, RZ, R122 ;  /* 0x000000ffff787224 */ /* 0x000fe200078e007a */
[----:B------:R-:W-:-:S07]  /*10760*/  MOV R128, R134 ;  /* 0x0000008600807202 */ /* 0x000fce0000000f00 */
.L_x_10213:
        /* <DEDUP_REMOVED lines=10> */
.L_x_10212:
        /* <DEDUP_REMOVED lines=15> */
.L_x_10218:
        /* <DEDUP_REMOVED lines=12> */
.L_x_10219:
        /* <DEDUP_REMOVED lines=59> */
.L_x_10217:
        /* <DEDUP_REMOVED lines=11> */
.L_x_10216:
        /* <DEDUP_REMOVED lines=15> */
.L_x_10222:
        /* <DEDUP_REMOVED lines=12> */
.L_x_10223:
[----:B------:R-:W-:Y:S01]  /*10fd0*/  IMAD.WIDE.U32 R126, R106, -0x326172a9, RZ ;  /* 0xcd9e8d576a7e7825 */ /* 0x000fe200078e00ff */
[----:B-1----:R-:W-:-:S03]  /*10fe0*/  LOP3.LUT R136, R107, R123, R3, 0x96, !PT ;  /* 0x0000007b6b887212 */ /* 0x002fc600078e9603 */
        /* <DEDUP_REMOVED lines=48> */
[----:B------:R-:W-:Y:S01]  /*112f0*/  IMAD.WIDE.U32 R136, R125, -0x326172a9, RZ ;  /* 0xcd9e8d577d887825 */ /* 0x000fe200078e00ff */
[----:B------:R-:W-:-:S03]  /*11300*/  IADD3 R127, PT, PT, R3, -0x695add53, RZ ;  /* 0x96a522ad037f7810 */ /* 0x000fc60007ffe0ff */
[----:B------:R-:W-:Y:S02]  /*11310*/  VIADD R125, R2, 0x8ff34781 ;  /* 0x8ff34781027d7836 */ /* 0x000fe40000000000 */
[----:B------:R-:W-:Y:S01]  /*11320*/  IMAD.WIDE.U32 R134, R109, -0x2daee0ad, RZ ;  /* 0xd2511f536d867825 */ /* 0x000fe200078e00ff */
[----:B------:R-:W-:Y:S02]  /*11330*/  MOV R109, R128 ;  /* 0x00000080006d7202 */ /* 0x000fe40000000f00 */
[----:B------:R-:W-:Y:S01]  /*11340*/  LOP3.LUT R125, R125, R126, R137, 0x96, !PT ;  /* 0x0000007e7d7d7212 */ /* 0x000fe200078e9689 */
[----:B------:R-:W-:Y:S01]  /*11350*/  IMAD.MOV.U32 R126, RZ, RZ, R136 ;  /* 0x000000ffff7e7224 */ /* 0x000fe200078e0088 */
[----:B------:R-:W-:Y:S01]  /*11360*/  LOP3.LUT R127, R127, R122, R135, 0x96, !PT ;  /* 0x0000007a7f7f7212 */ /* 0x000fe200078e9687 */
[----:B------:R-:W-:-:S07]  /*11370*/  IMAD.MOV.U32 R128, RZ, RZ, R134 ;  /* 0x000000ffff807224 */ /* 0x000fce00078e0086 */
.L_x_10221:
        /* <DEDUP_REMOVED lines=10> */
.L_x_10220:
        /* <DEDUP_REMOVED lines=15> */
.L_x_10226:
        /* <DEDUP_REMOVED lines=12> */
.L_x_10227:
[----:B------:R-:W-:Y:S01]  /*115d0*/  IMAD.WIDE.U32 R134, R106, -0x326172a9, RZ ;  /* 0xcd9e8d576a867825 */ /* 0x000fe200078e00ff */
[----:B-1----:R-:W-:Y:S02]  /*115e0*/  LOP3.LUT R138, R107, R127, R3, 0x96, !PT ;  /* 0x0000007f6b8a7212 */ /* 0x002fe400078e9603 */
        /* <DEDUP_REMOVED lines=57> */
.L_x_10225:
        /* <DEDUP_REMOVED lines=11> */
.L_x_10224:
[----:B------:R-:W-:Y:S01]  /*11a30*/  MOV R0, R132 ;  /* 0x0000008400007202 */ /* 0x000fe20000000f00 */
[----:B-1----:R-:W-:Y:S01]  /*11a40*/  IMAD.MOV.U32 R136, RZ, RZ, RZ ;  /* 0x000000ffff887224 */ /* 0x002fe200078e00ff */
        /* <DEDUP_REMOVED lines=13> */
.L_x_10230:
        /* <DEDUP_REMOVED lines=12> */
.L_x_10231:
        /* <DEDUP_REMOVED lines=59> */
.L_x_10229:
        /* <DEDUP_REMOVED lines=10> */
.L_x_10228:
        /* <DEDUP_REMOVED lines=15> */
.L_x_10234:
        /* <DEDUP_REMOVED lines=12> */
.L_x_10235:
        /* <DEDUP_REMOVED lines=59> */
.L_x_10233:
        /* <DEDUP_REMOVED lines=11> */
.L_x_10232:
        /* <DEDUP_REMOVED lines=15> */
.L_x_10238:
        /* <DEDUP_REMOVED lines=12> */
.L_x_10239:
        /* <DEDUP_REMOVED lines=59> */
.L_x_10237:
        /* <DEDUP_REMOVED lines=10> */
.L_x_10236:
        /* <DEDUP_REMOVED lines=15> */
.L_x_10241:
        /* <DEDUP_REMOVED lines=12> */
.L_x_10242:
        /* <DEDUP_REMOVED lines=59> */
.L_x_10240:
        /* <DEDUP_REMOVED lines=11> */
.L_x_10208:
        /* <DEDUP_REMOVED lines=48> */
.L_x_10243:
        /* <DEDUP_REMOVED lines=82> */
.L_x_10245:
[----:B------:R-:W-:Y:S05]  /*13a70*/  BSYNC.RECONVERGENT B0 ;  /* 0x0000000000007941 */ /* 0x000fea0003800200 */
.L_x_10244:
        /* <DEDUP_REMOVED lines=12> */
.L_x_10247:
[----:B------:R-:W-:Y:S05]  /*13b40*/  BSYNC.RECONVERGENT B0 ;  /* 0x0000000000007941 */ /* 0x000fea0003800200 */
.L_x_10246:
        /* <DEDUP_REMOVED lines=56> */
[----:B0-----:R-:W-:-:S04]  /*13ed0*/  @!P0 IMAD.WIDE R118, R104, 0x4, R118 ;  /* 0x0000000468768825 */ /* 0x001fc800078e0276 */
[----:B--2---:R-:W-:Y:S01]  /*13ee0*/  FMUL.FTZ R129, R135, R135 ;  /* 0x0000008787817220 */ /* 0x004fe20000410000 */
[----:B------:R0:W-:Y:S04]  /*13ef0*/  @!P0 STG.E desc[UR6][R118.64], R135 ;  /* 0x0000008776008986 */ /* 0x0001e8000c101906 */
[----:B------:R-:W-:Y:S01]  /*13f00*/  FSEL R142, R129, RZ, P1 ;  /* 0x000000ff818e7208 */ /* 0x000fe20000800000 */
[----:B---3--:R-:W-:-:S04]  /*13f10*/  @!P0 IMAD.WIDE R130, R104, 0x4, R130 ;  /* 0x0000000468828825 */ /* 0x008fc800078e0282 */
[----:B-1----:R-:W-:-:S04]  /*13f20*/  FFMA.FTZ R129, R0, UR14, R133 ;  /* 0x0000000e00817c23 */ /* 0x002fc80008010085 */
[----:B------:R-:W-:-:S04]  /*13f30*/  FADD.FTZ R129, R129, R142 ;  /* 0x0000008e81817221 */ /* 0x000fc80000010000 */
[----:B------:R-:W1:Y:S02]  /*13f40*/  MUFU.RSQ R141, R129 ;  /* 0x00000081008d7308 */ /* 0x000e640000001400 */
[----:B-1----:R0:W-:Y:S01]  /*13f50*/  @!P0 STG.E desc[UR6][R130.64], R141 ;  /* 0x0000008d82008986 */ /* 0x0021e2000c101906 */
[----:B------:R-:W-:-:S13]  /*13f60*/  ISETP.GE.AND P0, PT, R117, 0x1, PT ;  /* 0x000000017500780c */ /* 0x000fda0003f06270 */
[----:B0-----:R-:W-:Y:S05]  /*13f70*/  @!P0 BRA `(.L_x_10248) ;  /* 0x00000004008c8947 */ /* 0x001fea0003800000 */
[----:B------:R-:W-:Y:S01]  /*13f80*/  VIADD R0, R117, 0xffffffff ;  /* 0xffffffff75007836 */ /* 0x000fe20000000000 */
[----:B------:R-:W-:-:S03]  /*13f90*/  FSEL R117, R135, RZ, !P1 ;  /* 0x000000ff87757208 */ /* 0x000fc60004800000 */
[----:B------:R-:W-:Y:S02]  /*13fa0*/  IMAD R0, R0, R115, RZ ;  /* 0x0000007300007224 */ /* 0x000fe400078e02ff */
[C---:B------:R-:W-:Y:S01]  /*13fb0*/  FADD.FTZ R131, -R117.reuse, R100 ;  /* 0x0000006475837221 */ /* 0x040fe20000010100 */
[C---:B------:R-:W-:Y:S01]  /*13fc0*/  FADD.FTZ R133, -R117.reuse, R101 ;  /* 0x0000006575857221 */ /* 0x040fe20000010100 */
[C---:B------:R-:W-:Y:S01]  /*13fd0*/  FADD.FTZ R91, -R117.reuse, R91 ;  /* 0x0000005b755b7221 */ /* 0x040fe20000010100 */
[----:B------:R-:W0:Y:S01]  /*13fe0*/  LDC.64 R100, c[0x0][0x428] ;  /* 0x00010a00ff647b82 */ /* 0x000e220000000a00 */
[C---:B------:R-:W-:Y:S01]  /*13ff0*/  FADD.FTZ R88, -R117.reuse, R88 ;  /* 0x0000005875587221 */ /* 0x040fe20000010100 */
[C---:B------:R-:W-:Y:S01]  /*14000*/  FADD.FTZ R115, -R117.reuse, R89 ;  /* 0x0000005975737221 */ /* 0x040fe20000010100 */
[C---:B------:R-:W-:Y:S01]  /*14010*/  FADD.FTZ R118, -R117.reuse, R92 ;  /* 0x0000005c75767221 */ /* 0x040fe20000010100 */
[C---:B------:R-:W-:Y:S01]  /*14020*/  FADD.FTZ R94, -R117.reuse, R94 ;  /* 0x0000005e755e7221 */ /* 0x040fe20000010100 */
[C---:B------:R-:W-:Y:S01]  /*14030*/  FADD.FTZ R119, -R117.reuse, R93 ;  /* 0x0000005d75777221 */ /* 0x040fe20000010100 */
[C---:B------:R-:W-:Y:S01]  /*14040*/  FADD.FTZ R129, -R117.reuse, R95 ;  /* 0x0000005f75817221 */ /* 0x040fe20000010100 */
[----:B------:R-:W-:Y:S01]  /*14050*/  SHF.R.S32.HI R89, RZ, 0x1f, R0 ;  /* 0x0000001fff597819 */ /* 0x000fe20000011400 */
[C---:B------:R-:W-:Y:S01]  /*14060*/  FADD.FTZ R90, -R117.reuse, R90 ;  /* 0x0000005a755a7221 */ /* 0x040fe20000010100 */
[----:B------:R-:W-:Y:S01]  /*14070*/  FADD.FTZ R130, -R117, R97 ;  /* 0x0000006175827221 */ /* 0x000fe20000010100 */
[----:B------:R-:W-:Y:S01]  /*14080*/  FMUL.FTZ R92, R141, R91 ;  /* 0x0000005b8d5c7220 */ /* 0x000fe20000410000 */
[----:B------:R-:W-:Y:S01]  /*14090*/  FADD.FTZ R103, -R117, R103 ;  /* 0x0000006775677221 */ /* 0x000fe20000010100 */
[C---:B------:R-:W-:Y:S01]  /*140a0*/  FMUL.FTZ R93, R141.reuse, R88 ;  /* 0x000000588d5d7220 */ /* 0x040fe20000410000 */
[C---:B------:R-:W-:Y:S01]  /*140b0*/  FMUL.FTZ R91, R141.reuse, R118 ;  /* 0x000000768d5b7220 */ /* 0x040fe20000410000 */
[----:B------:R-:W-:Y:S01]  /*140c0*/  FMUL.FTZ R97, R141, R94 ;  /* 0x0000005e8d617220 */ /* 0x000fe20000410000 */
[----:B------:R-:W-:Y:S01]  /*140d0*/  LEA.HI R89, R89, R0, RZ, 0x3 ;  /* 0x0000000059597211 */ /* 0x000fe200078f18ff */
[C---:B------:R-:W-:Y:S01]  /*140e0*/  FMUL.FTZ R88, R141.reuse, R119 ;  /* 0x000000778d587220 */ /* 0x040fe20000410000 */
[C---:B------:R-:W-:Y:S01]  /*140f0*/  FMUL.FTZ R94, R141.reuse, R129 ;  /* 0x000000818d5e7220 */ /* 0x040fe20000410000 */
[----:B------:R-:W-:Y:S01]  /*14100*/  FMUL.FTZ R95, R141, R90 ;  /* 0x0000005a8d5f7220 */ /* 0x000fe20000410000 */
[----:B------:R-:W-:Y:S01]  /*14110*/  FADD.FTZ R120, -R117, R120 ;  /* 0x0000007875787221 */ /* 0x000fe20000010100 */
[----:B------:R-:W-:Y:S01]  /*14120*/  FMUL.FTZ R118, R141, R103 ;  /* 0x000000678d767220 */ /* 0x000fe20000410000 */
[----:B------:R-:W-:Y:S01]  /*14130*/  FFMA.FTZ R90, R91, R8, R32 ;  /* 0x000000085b5a7223 */ /* 0x000fe20000010020 */
[C---:B------:R-:W-:Y:S01]  /*14140*/  FADD.FTZ R96, -R117.reuse, R96 ;  /* 0x0000006075607221 */ /* 0x040fe20000010100 */
[C---:B------:R-:W-:Y:S01]  /*14150*/  FADD.FTZ R99, -R117.reuse, R99 ;  /* 0x0000006375637221 */ /* 0x040fe20000010100 */
[----:B------:R-:W-:Y:S01]  /*14160*/  FADD.FTZ R121, -R117, R121 ;  /* 0x0000007975797221 */ /* 0x000fe20000010100 */
[----:B------:R-:W-:Y:S01]  /*14170*/  LEA.HI.SX32 R89, R89, R116, 0x1d ;  /* 0x0000007459597211 */ /* 0x000fe200078feaff */
[----:B------:R-:W-:Y:S01]  /*14180*/  FFMA.FTZ R91, R97, R10, R34 ;  /* 0x0000000a615b7223 */ /* 0x000fe20000010022 */
[----:B------:R-:W-:Y:S01]  /*14190*/  FFMA.FTZ R94, R94, R11, R35 ;  /* 0x0000000b5e5e7223 */ /* 0x000fe20000010023 */
[----:B------:R-:W-:Y:S01]  /*141a0*/  FFMA.FTZ R103, R88, R9, R33 ;  /* 0x0000000958677223 */ /* 0x000fe20000010021 */
[----:B------:R-:W-:Y:S01]  /*141b0*/  FADD.FTZ R135, -R117, R123 ;  /* 0x0000007b75877221 */ /* 0x000fe20000010100 */
[C---:B------:R-:W-:Y:S01]  /*141c0*/  FMUL.FTZ R131, R141.reuse, R131 ;  /* 0x000000838d837220 */ /* 0x040fe20000410000 */
[----:B------:R-:W-:Y:S01]  /*141d0*/  FMUL.FTZ R116, R141, R133 ;  /* 0x000000858d747220 */ /* 0x000fe20000410000 */
[C---:B------:R-:W-:Y:S01]  /*141e0*/  FADD.FTZ R134, -R117.reuse, R102 ;  /* 0x0000006675867221 */ /* 0x040fe20000010100 */
[----:B------:R-:W-:Y:S01]  /*141f0*/  FADD.FTZ R122, -R117, R122 ;  /* 0x0000007a757a7221 */ /* 0x000fe20000010100 */
[C---:B------:R-:W-:Y:S01]  /*14200*/  FMUL.FTZ R0, R141.reuse, R115 ;  /* 0x000000738d007220 */ /* 0x040fe20000410000 */
[----:B------:R-:W-:Y:S01]  /*14210*/  FMUL.FTZ R123, R141, R120 ;  /* 0x000000788d7b7220 */ /* 0x000fe20000410000 */
[C---:B------:R-:W-:Y:S01]  /*14220*/  FADD.FTZ R98, -R117.reuse, R98 ;  /* 0x0000006275627221 */ /* 0x040fe20000010100 */
[----:B------:R-:W-:Y:S01]  /*14230*/  FADD.FTZ R136, -R117, R136 ;  /* 0x0000008875887221 */ /* 0x000fe20000010100 */
[C---:B------:R-:W-:Y:S01]  /*14240*/  FMUL.FTZ R115, R141.reuse, R96 ;  /* 0x000000608d737220 */ /* 0x040fe20000410000 */
[C---:B------:R-:W-:Y:S01]  /*14250*/  FMUL.FTZ R102, R141.reuse, R99 ;  /* 0x000000638d667220 */ /* 0x040fe20000410000 */
[----:B------:R-:W-:Y:S01]  /*14260*/  FMUL.FTZ R120, R141, R121 ;  /* 0x000000798d787220 */ /* 0x000fe20000410000 */
[C---:B------:R-:W-:Y:S01]  /*14270*/  FADD.FTZ R137, -R117.reuse, R137 ;  /* 0x0000008975897221 */ /* 0x040fe20000010100 */
[C---:B------:R-:W-:Y:S01]  /*14280*/  FADD.FTZ R138, -R117.reuse, R138 ;  /* 0x0000008a758a7221 */ /* 0x040fe20000010100 */
[----:B------:R-:W-:Y:S01]  /*14290*/  FADD.FTZ R139, -R117, R139 ;  /* 0x0000008b758b7221 */ /* 0x000fe20000010100 */
[C---:B------:R-:W-:Y:S01]  /*142a0*/  IADD3 R99, PT, PT, R89.reuse, 0x100, RZ ;  /* 0x0000010059637810 */ /* 0x040fe20007ffe0ff */
[C---:B------:R-:W-:Y:S01]  /*142b0*/  VIADD R121, R89.reuse, 0x200 ;  /* 0x0000020059797836 */ /* 0x040fe20000000000 */
[----:B------:R-:W-:Y:S01]  /*142c0*/  F2FP.BF16.F32.PACK_AB R91, R94, R91 ;  /* 0x0000005b5e5b723e */ /* 0x000fe200000010ff */
[----:B0-----:R-:W-:Y:S01]  /*142d0*/  IMAD.WIDE.U32 R96, R89, 0x10, R100 ;  /* 0x0000001059607825 */ /* 0x001fe200078e0064 */
[----:B------:R-:W-:-:S03]  /*142e0*/  F2FP.BF16.F32.PACK_AB R90, R103, R90 ;  /* 0x0000005a675a723e */ /* 0x000fc600000010ff */
        /* <DEDUP_REMOVED lines=32> */
[----:B------:R-:W-:Y:S01]  /*144f0*/  IMAD.WIDE.U32 R98, R99, 0x10, R100 ;  /* 0x0000001063627825 */ /* 0x000fe200078e0064 */
[----:B------:R-:W-:-:S02]  /*14500*/  F2FP.BF16.F32.PACK_AB R95, R118, R95 ;  /* 0x0000005f765f723e */ /* 0x000fc400000010ff */
[----:B------:R-:W-:Y:S01]  /*14510*/  F2FP.BF16.F32.PACK_AB R93, R102, R117 ;  /* 0x00000075665d723e */ /* 0x000fe200000010ff */
[----:B------:R-:W-:Y:S01]  /*14520*/  IMAD.WIDE.U32 R100, R121, 0x10, R100 ;  /* 0x0000001079647825 */ /* 0x000fe200078e0064 */
        /* <DEDUP_REMOVED lines=8> */
.L_x_10248:
[----:B0-----:R-:W0:Y:S01]  /*145b0*/  LDC.64 R88, c[0x0][0x380] ;  /* 0x0000e000ff587b82 */ /* 0x001e220000000a00 */
[----:B------:R-:W-:Y:S01]  /*145c0*/  UPLOP3.LUT UP0, UPT, UPT, UPT, UP0, 0x40, 0x4 ;  /* 0x000000000004789c */ /* 0x000fe20003f0e800 */
[----:B0-----:R-:W-:-:S04]  /*145d0*/  IADD3 R104, PT, PT, R104, R88, RZ ;  /* 0x0000005868687210 */ /* 0x001fc80007ffe0ff */
[----:B------:R-:W-:-:S13]  /*145e0*/  ISETP.GE.AND P0, PT, R104, R89, PT ;  /* 0x000000596800720c */ /* 0x000fda0003f06270 */
[----:B------:R-:W-:Y:S05]  /*145f0*/  @!P0 BRA `(.L_x_10249) ;  /* 0xfffffec400248947 */ /* 0x000fea000383ffff */
[----:B------:R-:W-:Y:S05]  /*14600*/  EXIT ;  /* 0x000000000000794d */ /* 0x000fea0003800000 */
.L_x_10250:
        /* <DEDUP_REMOVED lines=15> */
.L_x_20982:


//--------------------- .text._ZN10layer_norm13ln_fwd_kernelINS_13Kernel_traitsIf6__halfS2_S2_fjLj6144ELj1ELj1ELj8ELj16ENS_18Kernel_traits_baseILj6144EfS2_S2_S2_fjLj256EEEEELb0ELb0ELb0ELb0EEEvNS_9FwdParamsE --------------------------
	.section	.text._ZN10layer_norm13ln_fwd_kernelINS_13Kernel_traitsIf6__halfS2_S2_fjLj6144ELj1ELj1ELj8ELj16ENS_18Kernel_traits_baseILj6144EfS2_S2_S2_fjLj256EEEEELb0ELb0ELb0ELb0EEEvNS_9FwdParamsE,"ax",@progbits
	.align	128
        .global         _ZN10layer_norm13ln_fwd_kernelINS_13Kernel_traitsIf6__halfS2_S2_fjLj6144ELj1ELj1ELj8ELj16ENS_18Kernel_traits_baseILj6144EfS2_S2_S2_fjLj256EEEEELb0ELb0ELb0ELb0EEEvNS_9FwdParamsE
        .type           _ZN10layer_norm13ln_fwd_kernelINS_13Kernel_traitsIf6__halfS2_S2_fjLj6144ELj1ELj1ELj8ELj16ENS_18Kernel_traits_baseILj6144EfS2_S2_S2_fjLj256EEEEELb0ELb0ELb0ELb0EEEvNS_9FwdParamsE,@function
        .size           _ZN10layer_norm13ln_fwd_kernelINS_13Kernel_traitsIf6__halfS2_S2_fjLj6144ELj1ELj1ELj8ELj16ENS_18Kernel_traits_baseILj6144EfS2_S2_S2_fjLj256EEEEELb0ELb0ELb0ELb0EEEvNS_9FwdParamsE,(.L_x_20983 - _ZN10layer_norm13ln_fwd_kernelINS_13Kernel_traitsIf6__halfS2_S2_fjLj6144ELj1ELj1ELj8ELj16ENS_18Kernel_traits_baseILj6144EfS2_S2_S2_fjLj256EEEEELb0ELb0ELb0ELb0EEEvNS_9FwdParamsE)
        .other          _ZN10layer_norm13ln_fwd_kernelINS_13Kernel_traitsIf6__halfS2_S2_fjLj6144ELj1ELj1ELj8ELj16ENS_18Kernel_traits_baseILj6144EfS2_S2_S2_fjLj256EEEEELb0ELb0ELb0ELb0EEEvNS_9FwdParamsE,@"STO_CUDA_ENTRY STV_DEFAULT"
_ZN10layer_norm13ln_fwd_kernelINS_13Kernel_traitsIf6__halfS2_S2_fjLj6144ELj1ELj1ELj8ELj16ENS_18Kernel_traits_baseILj6144EfS2_S2_S2_fjLj256EEEEELb0ELb0ELb0ELb0EEEvNS_9FwdParamsE:
.text._ZN10layer_norm13ln_fwd_kernelINS_13Kernel_traitsIf6__halfS2_S2_fjLj6144ELj1ELj1ELj8ELj16ENS_18Kernel_traits_baseILj6144EfS2_S2_S2_fjLj256EEEEELb0ELb0ELb0ELb0EEEvNS_9FwdParamsE:
        /* <DEDUP_REMOVED lines=51> */
.L_x_10252:
        /* <DEDUP_REMOVED lines=29> */
.L_x_10253:
[----:B------:R-:W-:Y:S05]  /*0500*/  BSYNC.RECONVERGENT B0 ;  /* 0x0000000000007941 */ /* 0x000fea0003800200 */
.L_x_10251:
        /* <DEDUP_REMOVED lines=25> */
.L_x_10279:
        /* <DEDUP_REMOVED lines=11> */
[----:B------:R-:W-:Y:S01]  /*0750*/  MOV R85, R2 ;  /* 0x0000000200557202 */ /* 0x000fe20000000f00 */
[----:B--2---:R-:W-:Y:S01]  /*0760*/  @P1 HADD2.F32 R0, -RZ, R56.H0_H0 ;  /* 0x20000038ff001230 */ /* 0x004fe20000004100 */
        /* <DEDUP_REMOVED lines=13> */
[----:B------:R-:W-:Y:S02]  /*0840*/  HADD2.F32 R67, -RZ, R59.H0_H0 ;  /* 0x2000003bff437230 */ /* 0x000fe40000004100 */
[----:B------:R-:W-:Y:S02]  /*0850*/  HADD2.F32 R85, -RZ, R56.H1_H1 ;  /* 0x30000038ff557230 */ /* 0x000fe40000004100 */
[----:B------:R-:W-:-:S02]  /*0860*/  HADD2.F32 R57, -RZ, R57.H1_H1 ;  /* 0x30000039ff397230 */ /* 0x000fc40000004100 */
[----:B------:R-:W-:Y:S02]  /*0870*/  HADD2.F32 R87, -RZ, R58.H1_H1 ;  /* 0x3000003aff577230 */ /* 0x000fe40000004100 */
[----:B------:R-:W-:Y:S02]  /*0880*/  HADD2.F32 R59, -RZ, R59.H1_H1 ;  /* 0x3000003bff3b7230 */ /* 0x000fe40000004100 */
[----:B--2---:R-:W-:Y:S02]  /*0890*/  HADD2.F32 R76, -RZ, R52.H0_H0 ;  /* 0x20000034ff4c7230 */ /* 0x004fe40000004100 */
[--C-:B------:R-:W-:Y:S02]  /*08a0*/  HADD2.F32 R78, -RZ, R53.reuse.H0_H0 ;  /* 0x20000035ff4e7230 */ /* 0x100fe40000004100 */
[----:B------:R-:W-:Y:S02]  /*08b0*/  HADD2.F32 R80, -RZ, R53.H1_H1 ;  /* 0x30000035ff507230 */ /* 0x000fe40000004100 */
        /* <DEDUP_REMOVED lines=18> */
.L_x_10256:
[----:B----4-:R-:W-:-:S04]  /*09e0*/  UISETP.NE.U32.AND UP0, UPT, UR14, URZ, UPT ;  /* 0x000000ff0e00728c */ /* 0x010fc8000bf05070 */
[----:B------:R-:W-:-:S06]  /*09f0*/  UISETP.NE.AND.EX UP0, UPT, UR15, URZ, UPT, UP0 ;  /* 0x000000ff0f00728c */ /* 0x000fcc000bf05300 */
[----:B------:R-:W-:-:S13]  /*0a00*/  PLOP3.LUT P1, PT, PT, PT, UP0, 0x80, 0x8 ;  /* 0x000000000008781c */ /* 0x000fda0003f2f008 */
        /* <DEDUP_REMOVED lines=20> */
[----:B------:R-:W-:Y:S01]  /*0b50*/  F2FP.F16.F32.PACK_AB R55, R76, R67 ;  /* 0x000000434c37723e */ /* 0x000fe200000000ff */
[----:B------:R-:W-:Y:S06]  /*0b60*/  BRA `(.L_x_10257) ;  /* 0x0000000000407947 */ /* 0x000fec0003800000 */
.L_x_10258:
        /* <DEDUP_REMOVED lines=16> */
.L_x_10257:
[----:B------:R-:W1:Y:S01]  /*0c70*/  @P0 LDC.64 R56, c[0x0][0x3a8] ;  /* 0x0000ea00ff380b82 */ /* 0x000e620000000a00 */
[C---:B------:R-:W-:Y:S01]  /*0c80*/  IADD3 R85, PT, PT, R2.reuse, 0x100, RZ ;  /* 0x0000010002557810 */ /* 0x040fe20007ffe0ff */
[----:B-1----:R-:W-:-:S05]  /*0c90*/  @P0 IMAD.WIDE.U32 R56, R2, 0x10, R56 ;  /* 0x0000001002380825 */ /* 0x002fca00078e0038 */
[----:B------:R1:W-:Y:S02]  /*0ca0*/  @P0 STG.E.128 desc[UR6][R56.64], R52 ;  /* 0x0000003438000986 */ /* 0x0003e4000c101d06 */
.L_x_10255:
[----:B0--34-:R-:W-:Y:S05]  /*0cb0*/  BSYNC.RECONVERGENT B0 ;  /* 0x0000000000007941 */ /* 0x019fea0003800200 */
.L_x_10254:
        /* <DEDUP_REMOVED lines=41> */
.L_x_10261:
[----:B------:R-:W-:-:S04]  /*0f50*/  UISETP.NE.U32.AND UP0, UPT, UR14, URZ, UPT ;  /* 0x000000ff0e00728c */ /* 0x000fc8000bf05070 */
[----:B------:R-:W-:-:S09]  /*0f60*/  UISETP.NE.AND.EX UP0, UPT, UR15, URZ, UPT, UP0 ;  /* 0x000000ff0f00728c */ /* 0x000fd2000bf05300 */
[----:B------:R-:W-:Y:S05]  /*0f70*/  BRA.U UP0, `(.L_x_10263) ;  /* 0x0000000100447547 */ /* 0x000fea000b800000 */
        /* <DEDUP_REMOVED lines=17> */
.L_x_10263:
        /* <DEDUP_REMOVED lines=20> */
.L_x_10262:
[----:B------:R-:W0:Y:S02]  /*11d0*/  @P0 LDC.64 R56, c[0x0][0x3a8] ;  /* 0x0000ea00ff380b82 */ /* 0x000e240000000a00 */
[C---:B0-----:R-:W-:Y:S01]  /*11e0*/  @P0 IMAD.WIDE.U32 R56, R85.reuse, 0x10, R56 ;  /* 0x0000001055380825 */ /* 0x041fe200078e0038 */
[----:B------:R-:W-:-:S04]  /*11f0*/  IADD3 R85, PT, PT, R85, 0x100, RZ ;  /* 0x0000010055557810 */ /* 0x000fc80007ffe0ff */
[----:B------:R0:W-:Y:S03]  /*1200*/  @P0 STG.E.128 desc[UR6][R56.64], R52 ;  /* 0x0000003438000986 */ /* 0x0001e6000c101d06 */
.L_x_10260:
[----:B------:R-:W-:Y:S05]  /*1210*/  BSYNC.RECONVERGENT B0 ;  /* 0x0000000000007941 */ /* 0x000fea0003800200 */
.L_x_10259:
        /* <DEDUP_REMOVED lines=14> */
[--C-:B------:R-:W-:Y:S02]  /*1300*/  HADD2.F32 R79, -RZ, R57.reuse.H0_H0 ;  /* 0x20000039ff4f7230 */ /* 0x100fe40000004100 */
[----:B------:R-:W-:Y:S02]  /*1310*/  HADD2.F32 R77, -RZ, R56.H0_H0 ;  /* 0x20000038ff4d7230 */ /* 0x000fe40000004100 */
[----:B------:R-:W-:Y:S02]  /*1320*/  HADD2.F32 R57, -RZ, R57.H1_H1 ;  /* 0x30000039ff397230 */ /* 0x000fe40000004100 */
[----:B------:R-:W-:-:S02]  /*1330*/  HADD2.F32 R81, -RZ, R58.H1_H1 ;  /* 0x3000003aff517230 */ /* 0x000fc40000004100 */
[--C-:B--2---:R-:W-:Y:S02]  /*1340*/  HADD2.F32 R68, -RZ, R55.reuse.H0_H0 ;  /* 0x20000037ff447230 */ /* 0x104fe40000004100 */
[----:B------:R-:W-:Y:S02]  /*1350*/  HADD2.F32 R70, -RZ, R55.H1_H1 ;  /* 0x30000037ff467230 */ /* 0x000fe40000004100 */
[----:B------:R-:W-:Y:S02]  /*1360*/  HADD2.F32 R72, -RZ, R53.H0_H0 ;  /* 0x20000035ff487230 */ /* 0x000fe40000004100 */
[-C--:B------:R-:W-:Y:S01]  /*1370*/  FFMA.FTZ R75, R75, R0.reuse, R68 ;  /* 0x000000004b4b7223 */ /* 0x080fe20000010044 */
[----:B------:R-:W-:Y:S02]  /*1380*/  HADD2.F32 R55, -RZ, R56.H1_H1 ;  /* 0x30000038ff377230 */ /* 0x000fe40000004100 */
[----:B------:R-:W-:Y:S01]  /*1390*/  FFMA.FTZ R68, R59, R0, R70 ;  /* 0x000000003b447223 */ /* 0x000fe20000010046 */
[----:B------:R-:W-:-:S02]  /*13a0*/  HADD2.F32 R70, -RZ, R52.H0_H0 ;  /* 0x20000034ff467230 */ /* 0x000fc40000004100 */
[-C--:B------:R-:W-:Y:S01]  /*13b0*/  FFMA.FTZ R79, R79, R0.reuse, R72 ;  /* 0x000000004f4f7223 */ /* 0x080fe20000010048 */
[----:B------:R-:W-:Y:S02]  /*13c0*/  HADD2.F32 R72, -RZ, R54.H0_H0 ;  /* 0x20000036ff487230 */ /* 0x000fe40000004100 */
[----:B------:R-:W-:Y:S02]  /*13d0*/  HADD2.F32 R59, -RZ, R58.H0_H0 ;  /* 0x2000003aff3b7230 */ /* 0x000fe40000004100 */
[-C--:B------:R-:W-:Y:S01]  /*13e0*/  FFMA.FTZ R77, R77, R0.reuse, R70 ;  /* 0x000000004d4d7223 */ /* 0x080fe20000010046 */
[----:B------:R-:W-:Y:S02]  /*13f0*/  HADD2.F32 R54, -RZ, R54.H1_H1 ;  /* 0x30000036ff367230 */ /* 0x000fe40000004100 */
[----:B------:R-:W-:Y:S02]  /*1400*/  HADD2.F32 R70, -RZ, R53.H1_H1 ;  /* 0x30000035ff467230 */ /* 0x000fe40000004100 */
[----:B------:R-:W-:Y:S01]  /*1410*/  FFMA.FTZ R72, R59, R0, R72 ;  /* 0x000000003b487223 */ /* 0x000fe20000010048 */
[----:B------:R-:W-:-:S02]  /*1420*/  HADD2.F32 R52, -RZ, R52.H1_H1 ;  /* 0x30000034ff347230 */ /* 0x000fc40000004100 */
[-C--:B------:R-:W-:Y:S01]  /*1430*/  FFMA.FTZ R81, R81, R0.reuse, R54 ;  /* 0x0000000051517223 */ /* 0x080fe20000010036 */
[-C--:B------:R-:W-:Y:S02]  /*1440*/  FFMA.FTZ R70, R57, R0.reuse, R70 ;  /* 0x0000000039467223 */ /* 0x080fe40000010046 */
[----:B------:R-:W-:Y:S01]  /*1450*/  FFMA.FTZ R74, R55, R0, R52 ;  /* 0x00000000374a7223 */ /* 0x000fe20000010034 */
[----:B------:R-:W-:Y:S02]  /*1460*/  F2FP.F16.F32.PACK_AB R55, R68, R75 ;  /* 0x0000004b4437723e */ /* 0x000fe400000000ff */
[----:B------:R-:W-:Y:S02]  /*1470*/  F2FP.F16.F32.PACK_AB R54, R81, R72 ;  /* 0x000000485136723e */ /* 0x000fe400000000ff */
[----:B------:R-:W-:Y:S02]  /*1480*/  F2FP.F16.F32.PACK_AB R53, R70, R79 ;  /* 0x0000004f4635723e */ /* 0x000fe400000000ff */
[----:B------:R-:W-:Y:S01]  /*1490*/  F2FP.F16.F32.PACK_AB R52, R74, R77 ;  /* 0x0000004d4a34723e */ /* 0x000fe200000000ff */
[----:B------:R-:W-:Y:S06]  /*14a0*/  BRA `(.L_x_10267) ;  /* 0x0000000000a07947 */ /* 0x000fec0003800000 */
.L_x_10266:
[----:B------:R-:W-:-:S04]  /*14b0*/  UISETP.NE.U32.AND UP0, UPT, UR14, URZ, UPT ;  /* 0x000000ff0e00728c */ /* 0x000fc8000bf05070 */
[----:B------:R-:W-:-:S09]  /*14c0*/  UISETP.NE.AND.EX UP0, UPT, UR15, URZ, UPT, UP0 ;  /* 0x000000ff0f00728c */ /* 0x000fd2000bf05300 */
[----:B------:R-:W-:Y:S05]  /*14d0*/  BRA.U UP0, `(.L_x_10268) ;  /* 0x0000000100447547 */ /* 0x000fea000b800000 */
[--C-:B-----5:R-:W-:Y:S02]  /*14e0*/  HADD2.F32 R75, -RZ, R59.reuse.H0_H0 ;  /* 0x2000003bff4b7230 */ /* 0x120fe40000004100 */
[----:B------:R-:W-:Y:S02]  /*14f0*/  HADD2.F32 R89, -RZ, R59.H1_H1 ;  /* 0x3000003bff597230 */ /* 0x000fe40000004100 */
[----:B------:R-:W-:Y:S02]  /*1500*/  HADD2.F32 R79, -RZ, R57.H0_H0 ;  /* 0x20000039ff4f7230 */ /* 0x000fe40000004100 */
        /* <DEDUP_REMOVED lines=14> */
.L_x_10268:
[----:B-----5:R-:W-:Y:S02]  /*15f0*/  HADD2.F32 R75, -RZ, R59.H0_H0 ;  /* 0x2000003bff4b7230 */ /* 0x020fe40000004100 */
[----:B------:R-:W-:Y:S02]  /*1600*/  HADD2.F32 R79, -RZ, R57.H0_H0 ;  /* 0x20000039ff4f7230 */ /* 0x000fe40000004100 */
[----:B------:R-:W-:Y:S02]  /*1610*/  HADD2.F32 R59, -RZ, R59.H1_H1 ;  /* 0x3000003bff3b7230 */ /* 0x000fe40000004100 */
[-C--:B------:R-:W-:Y:S01]  /*1620*/  FMUL.FTZ R75, R75, R0.reuse ;  /* 0x000000004b4b7220 */ /* 0x080fe20000410000 */
[--C-:B------:R-:W-:Y:S02]  /*1630*/  HADD2.F32 R77, -RZ, R56.reuse.H0_H0 ;  /* 0x20000038ff4d7230 */ /* 0x100fe40000004100 */
        /* <DEDUP_REMOVED lines=9> */
[-C--:B------:R-:W-:Y:S01]  /*16d0*/  FMUL.FTZ R72, R55, R0.reuse ;  /* 0x0000000037487220 */ /* 0x080fe20000410000 */
[----:B------:R-:W-:Y:S01]  /*16e0*/  F2FP.F16.F32.PACK_AB R55, R68, R75 ;  /* 0x0000004b4437723e */ /* 0x000fe200000000ff */
[----:B------:R-:W-:-:S02]  /*16f0*/  FMUL.FTZ R81, R81, R0 ;  /* 0x0000000051517220 */ /* 0x000fc40000410000 */
[----:B------:R-:W-:Y:S02]  /*1700*/  F2FP.F16.F32.PACK_AB R53, R70, R79 ;  /* 0x0000004f4635723e */ /* 0x000fe400000000ff */
[----:B------:R-:W-:Y:S02]  /*1710*/  F2FP.F16.F32.PACK_AB R52, R74, R77 ;  /* 0x0000004d4a34723e */ /* 0x000fe400000000ff */
[----:B------:R-:W-:-:S07]  /*1720*/  F2FP.F16.F32.PACK_AB R54, R81, R72 ;  /* 0x000000485136723e */ /* 0x000fce00000000ff */
.L_x_10267:
[----:B------:R-:W0:Y:S02]  /*1730*/  @P0 LDC.64 R56, c[0x0][0x3a8] ;  /* 0x0000ea00ff380b82 */ /* 0x000e240000000a00 */
[----:B0-----:R-:W-:-:S05]  /*1740*/  @P0 IMAD.WIDE.U32 R56, R85, 0x10, R56 ;  /* 0x0000001055380825 */ /* 0x001fca00078e0038 */
[----:B------:R2:W-:Y:S02]  /*1750*/  @P0 STG.E.128 desc[UR6][R56.64], R52 ;  /* 0x0000003438000986 */ /* 0x0005e4000c101d06 */
.L_x_10265:
[----:B------:R-:W-:Y:S05]  /*1760*/  BSYNC.RECONVERGENT B0 ;  /* 0x0000000000007941 */ /* 0x000fea0003800200 */
.L_x_10264:
        /* <DEDUP_REMOVED lines=109> */
.L_x_10270:
[----:B------:R-:W-:Y:S05]  /*1e40*/  BSYNC.RECONVERGENT B0 ;  /* 0x0000000000007941 */ /* 0x000fea0003800200 */
.L_x_10269:
        /* <DEDUP_REMOVED lines=13> */
.L_x_10272:
[----:B------:R-:W-:Y:S05]  /*1f20*/  BSYNC.RECONVERGENT B0 ;  /* 0x0000000000007941 */ /* 0x000fea0003800200 */
.L_x_10271:
        /* <DEDUP_REMOVED lines=82> */
[----:B------:R-:W-:Y:S01]  /*2450*/  F2FP.F16.F32.PACK_AB R56, R57, R56 ;  /* 0x000000383938723e */ /* 0x000fe200000000ff */
[--C-:B------:R-:W-:Y:S01]  /*2460*/  FADD.FTZ R89, R76, -R83.reuse ;  /* 0x800000534c597221 */ /* 0x100fe20000010000 */
[----:B------:R-:W-:Y:S01]  /*2470*/  F2FP.F16.F32.PACK_AB R57, R92, R85 ;  /* 0x000000555c39723e */ /* 0x000fe200000000ff */
        /* <DEDUP_REMOVED lines=10> */
[----:B------:R-:W-:Y:S02]  /*2520*/  F2FP.F16.F32.PACK_AB R58, R59, R58 ;  /* 0x0000003a3b3a723e */ /* 0x000fe400000000ff */
[----:B------:R-:W-:Y:S01]  /*2530*/  F2FP.F16.F32.PACK_AB R59, R94, R87 ;  /* 0x000000575e3b723e */ /* 0x000fe200000000ff */
[C---:B0-----:R-:W-:Y:S01]  /*2540*/  IMAD.WIDE.U32 R92, R2.reuse, 0x10, R92 ;  /* 0x00000010025c7825 */ /* 0x041fe200078e005c */
[----:B------:R-:W-:-:S04]  /*2550*/  IADD3 R2, PT, PT, R2, 0x100, RZ ;  /* 0x0000010002027810 */ /* 0x000fc80007ffe0ff */
[----:B------:R0:W-:Y:S03]  /*2560*/  STG.E.128 desc[UR6][R92.64], R56 ;  /* 0x000000385c007986 */ /* 0x0001e6000c101d06 */
.L_x_10274:
[----:B------:R-:W-:Y:S05]  /*2570*/  BSYNC.RECONVERGENT B0 ;  /* 0x0000000000007941 */ /* 0x000fea0003800200 */
.L_x_10273:
        /* <DEDUP_REMOVED lines=34> */
.L_x_10276:
[----:B------:R-:W-:Y:S05]  /*27a0*/  BSYNC.RECONVERGENT B0 ;  /* 0x0000000000007941 */ /* 0x000fea0003800200 */
.L_x_10275:
        /* <DEDUP_REMOVED lines=26> */
[----:B------:R-:W-:Y:S01]  /*2950*/  F2FP.F16.F32.PACK_AB R58, R83, R58 ;  /* 0x0000003a533a723e */ /* 0x000fe200000000ff */
[----:B------:R-:W-:Y:S01]  /*2960*/  FFMA.FTZ R83, R94, R17, R9 ;  /* 0x000000115e537223 */ /* 0x000fe20000010009 */
[----:B------:R-:W-:-:S02]  /*2970*/  F2FP.F16.F32.PACK_AB R59, R0, R59 ;  /* 0x0000003b003b723e */ /* 0x000fc400000000ff */
[----:B------:R-:W-:Y:S02]  /*2980*/  F2FP.F16.F32.PACK_AB R57, R96, R57 ;  /* 0x000000396039723e */ /* 0x000fe400000000ff */
[----:B------:R-:W-:Y:S01]  /*2990*/  F2FP.F16.F32.PACK_AB R56, R83, R56 ;  /* 0x000000385338723e */ /* 0x000fe200000000ff */
[----:B0-----:R-:W-:-:S05]  /*29a0*/  IMAD.WIDE.U32 R92, R2, 0x10, R92 ;  /* 0x00000010025c7825 */ /* 0x001fca00078e005c */
[----:B------:R3:W-:Y:S02]  /*29b0*/  STG.E.128 desc[UR6][R92.64], R56 ;  /* 0x000000385c007986 */ /* 0x0007e4000c101d06 */
.L_x_10278:
[----:B------:R-:W-:Y:S05]  /*29c0*/  BSYNC.RECONVERGENT B0 ;  /* 0x0000000000007941 */ /* 0x000fea0003800200 */
.L_x_10277:
[----:B0123--:R-:W0:Y:S01]  /*29d0*/  LDC.64 R56, c[0x0][0x380] ;  /* 0x0000e000ff387b82 */ /* 0x00fe220000000a00 */
[----:B------:R-:W-:Y:S01]  /*29e0*/  UPLOP3.LUT UP1, UPT, UPT, UPT, UP1, 0x40, 0x4 ;  /* 0x000000000004789c */ /* 0x000fe20003f2e810 */
[----:B0-----:R-:W-:-:S04]  /*29f0*/  IADD3 R66, PT, PT, R66, R56, RZ ;  /* 0x0000003842427210 */ /* 0x001fc80007ffe0ff */
[----:B------:R-:W-:-:S13]  /*2a00*/  ISETP.GE.AND P2, PT, R66, R57, PT ;  /* 0x000000394200720c */ /* 0x000fda0003f46270 */
[----:B------:R-:W-:Y:S05]  /*2a10*/  @!P2 BRA `(.L_x_10279) ;  /* 0xffffffdc0020a947 */ /* 0x000fea000383ffff */
[----:B------:R-:W-:Y:S05]  /*2a20*/  EXIT ;  /* 0x000000000000794d */ /* 0x000fea0003800000 */
.L_x_10280:
        /* <DEDUP_REMOVED lines=13> */
.L_x_20983:


//--------------------- .text._ZN10layer_norm13ln_fwd_kernelINS_13Kernel_traitsIf6__halfS2_S2_fjLj6144ELj1ELj1ELj8ELj16ENS_18Kernel_traits_baseILj6144EfS2_S2_S2_fjLj256EEEEELb0ELb0ELb0ELb1EEEvNS_9FwdParamsE --------------------------
	.section	.text._ZN10layer_norm13ln_fwd_kernelINS_13Kernel_traitsIf6__halfS2_S2_fjLj6144ELj1ELj1ELj8ELj16ENS_18Kernel_traits_baseILj6144EfS2_S2_S2_fjLj256EEEEELb0ELb0ELb0ELb1EEEvNS_9FwdParamsE,"ax",@progbits
	.align	128
        .global         _ZN10layer_norm13ln_fwd_kernelINS_13Kernel_traitsIf6__halfS2_S2_fjLj6144ELj1ELj1ELj8ELj16ENS_18Kernel_traits_baseILj6144EfS2_S2_S2_fjLj256EEEEELb0ELb0ELb0ELb1EEEvNS_9FwdParamsE
        .type           _ZN10layer_norm13ln_fwd_kernelINS_13Kernel_traitsIf6__halfS2_S2_fjLj6144ELj1ELj1ELj8ELj16ENS_18Kernel_traits_baseILj6144EfS2_S2_S2_fjLj256EEEEELb0ELb0ELb0ELb1EEEvNS_9FwdParamsE,@function
        .size           _ZN10layer_norm13ln_fwd_kernelINS_13Kernel_traitsIf6__halfS2_S2_fjLj6144ELj1ELj1ELj8ELj16ENS_18Kernel_traits_baseILj6144EfS2_S2_S2_fjLj256EEEEELb0ELb0ELb0ELb1EEEvNS_9FwdParamsE,(.L_x_20984 - _ZN10layer_norm13ln_fwd_kernelINS_13Kernel_traitsIf6__halfS2_S2_fjLj6144ELj1ELj1ELj8ELj16ENS_18Kernel_traits_baseILj6144EfS2_S2_S2_fjLj256EEEEELb0ELb0ELb0ELb1EEEvNS_9FwdParamsE)
        .other          _ZN10layer_norm13ln_fwd_kernelINS_13Kernel_traitsIf6__halfS2_S2_fjLj6144ELj1ELj1ELj8ELj16ENS_18Kernel_traits_baseILj6144EfS2_S2_S2_fjLj256EEEEELb0ELb0ELb0ELb1EEEvNS_9FwdParamsE,@"STO_CUDA_ENTRY STV_DEFAULT"
_ZN10layer_norm13ln_fwd_kernelINS_13Kernel_traitsIf6__halfS2_S2_fjLj6144ELj1ELj1ELj8ELj16ENS_18Kernel_traits_baseILj6144EfS2_S2_S2_fjLj256EEEEELb0ELb0ELb0ELb1EEEvNS_9FwdParamsE:
.text._ZN10layer_norm13ln_fwd_kernelINS_13Kernel_traitsIf6__halfS2_S2_fjLj6144ELj1ELj1ELj8ELj16ENS_18Kernel_traits_baseILj6144EfS2_S2_S2_fjLj256EEEEELb0ELb0ELb0ELb1EEEvNS_9FwdParamsE:
        /* <DEDUP_REMOVED lines=49> */
.L_x_10281:
        /* <DEDUP_REMOVED lines=11> */
.L_x_10295:
        /* <DEDUP_REMOVED lines=13> */
[----:B------:R-:W-:Y:S02]  /*0490*/  HFMA2 R0, -RZ, RZ, 1.875, 0 ;  /* 0x3f800000ff007431 */ /* 0x000fe400000001ff */
[----:B--2---:R-:W-:-:S06]  /*04a0*/  @P1 HADD2.F32 R0, -RZ, R58.H0_H0 ;  /* 0x2000003aff001230 */ /* 0x004fcc0000004100 */
        /* <DEDUP_REMOVED lines=33> */
.L_x_10282:
        /* <DEDUP_REMOVED lines=25> */
.L_x_10284:
        /* <DEDUP_REMOVED lines=16> */
.L_x_10283:
        /* <DEDUP_REMOVED lines=14> */
[--C-:B------:R-:W-:Y:S02]  /*0a30*/  HADD2.F32 R65, -RZ, R66.reuse.H0_H0 ;  /* 0x20000042ff417230 */ /* 0x100fe40000004100 */
[----:B------:R-:W-:-:S02]  /*0a40*/  HADD2.F32 R81, -RZ, R66.H1_H1 ;  /* 0x30000042ff517230 */ /* 0x000fc40000004100 */
[--C-:B------:R-:W-:Y:S02]  /*0a50*/  HADD2.F32 R83, -RZ, R67.reuse.H0_H0 ;  /* 0x20000043ff537230 */ /* 0x100fe40000004100 */
        /* <DEDUP_REMOVED lines=22> */
.L_x_10285:
[----:B---3--:R-:W-:-:S04]  /*0bc0*/  UISETP.NE.U32.AND UP1, UPT, UR14, URZ, UPT ;  /* 0x000000ff0e00728c */ /* 0x008fc8000bf25070 */
[----:B------:R-:W-:-:S09]  /*0bd0*/  UISETP.NE.AND.EX UP1, UPT, UR15, URZ, UPT, UP1 ;  /* 0x000000ff0f00728c */ /* 0x000fd2000bf25310 */
[----:B------:R-:W-:Y:S05]  /*0be0*/  BRA.U UP1, `(.L_x_10287) ;  /* 0x0000000101447547 */ /* 0x000fea000b800000 */
[--C-:B-----5:R-:W-:Y:S02]  /*0bf0*/  HADD2.F32 R77, -RZ, R65.reuse.H0_H0 ;  /* 0x20000041ff4d7230 */ /* 0x120fe40000004100 */
[----:B------:R-:W-:Y:S02]  /*0c00*/  HADD2.F32 R65, -RZ, R65.H1_H1 ;  /* 0x30000041ff417230 */ /* 0x000fe40000004100 */
[--C-:B------:R-:W-:Y:S02]  /*0c10*/  HADD2.F32 R79, -RZ, R64.reuse.H0_H0 ;  /* 0x20000040ff4f7230 */ /* 0x100fe40000004100 */
[-C--:B------:R-:W-:Y:S01]  /*0c20*/  FMUL.FTZ R77, R77, R0.reuse ;  /* 0x000000004d4d7220 */ /* 0x080fe20000410000 */
[----:B0-----:R-:W-:Y:S02]  /*0c30*/  HADD2.F32 R59, -RZ, R64.H1_H1 ;  /* 0x30000040ff3b7230 */ /* 0x001fe40000004100 */
[----:B------:R-:W-:Y:S01]  /*0c40*/  FMUL.FTZ R74, R65, R0 ;  /* 0x00000000414a7220 */ /* 0x000fe20000410000 */
[----:B------:R-:W-:-:S02]  /*0c50*/  HADD2.F32 R63, -RZ, R66.H0_H0 ;  /* 0x20000042ff3f7230 */ /* 0x000fc40000004100 */
[-C--:B------:R-:W-:Y:S01]  /*0c60*/  FMUL.FTZ R79, R79, R0.reuse ;  /* 0x000000004f4f7220 */ /* 0x080fe20000410000 */
[----:B------:R-:W-:Y:S02]  /*0c70*/  HADD2.F32 R81, -RZ, R66.H1_H1 ;  /* 0x30000042ff517230 */ /* 0x000fe40000004100 */
[-C--:B------:R-:W-:Y:S01]  /*0c80*/  FMUL.FTZ R76, R59, R0.reuse ;  /* 0x000000003b4c7220 */ /* 0x080fe20000410000 */
[--C-:B------:R-:W-:Y:S02]  /*0c90*/  HADD2.F32 R83, -RZ, R67.reuse.H0_H0 ;  /* 0x20000043ff537230 */ /* 0x100fe40000004100 */
[----:B------:R-:W-:Y:S02]  /*0ca0*/  HADD2.F32 R85, -RZ, R67.H1_H1 ;  /* 0x30000043ff557230 */ /* 0x000fe40000004100 */
[-C--:B------:R-:W-:Y:S01]  /*0cb0*/  FMUL.FTZ R67, R63, R0.reuse ;  /* 0x000000003f437220 */ /* 0x080fe20000410000 */
[-C--:B------:R-:W-:Y:S01]  /*0cc0*/  FMUL.FTZ R66, R81, R0.reuse ;  /* 0x0000000051427220 */ /* 0x080fe20000410000 */
[-C--:B------:R-:W-:Y:S01]  /*0cd0*/  FMUL.FTZ R64, R83, R0.reuse ;  /* 0x0000000053407220 */ /* 0x080fe20000410000 */
[----:B------:R-:W-:Y:S01]  /*0ce0*/  FMUL.FTZ R65, R85, R0 ;  /* 0x0000000055417220 */ /* 0x000fe20000410000 */
[----:B------:R-:W-:Y:S06]  /*0cf0*/  BRA `(.L_x_10286) ;  /* 0x0000000000507947 */ /* 0x000fec0003800000 */
.L_x_10287:
[--C-:B-----5:R-:W-:Y:S02]  /*0d00*/  HADD2.F32 R77, -RZ, R65.reuse.H0_H0 ;  /* 0x20000041ff4d7230 */ /* 0x120fe40000004100 */
[----:B0-----:R-:W-:Y:S02]  /*0d10*/  HADD2.F32 R55, -RZ, R65.H1_H1 ;  /* 0x30000041ff377230 */ /* 0x001fe40000004100 */
[----:B------:R-:W-:Y:S02]  /*0d20*/  HADD2.F32 R65, -RZ, R67.H0_H0 ;  /* 0x20000043ff417230 */ /* 0x000fe40000004100 */
[-C--:B------:R-:W-:Y:S01]  /*0d30*/  FMUL.FTZ R77, R77, R0.reuse ;  /* 0x000000004d4d7220 */ /* 0x080fe20000410000 */
[--C-:B------:R-:W-:Y:S02]  /*0d40*/  HADD2.F32 R79, -RZ, R64.reuse.H0_H0 ;  /* 0x20000040ff4f7230 */ /* 0x100fe40000004100 */
        /* <DEDUP_REMOVED lines=15> */
.L_x_10286:
        /* <DEDUP_REMOVED lines=16> */
[--C-:B--2---:R-:W-:Y:S02]  /*0f40*/  HADD2.F32 R78, -RZ, R55.reuse.H0_H0 ;  /* 0x20000037ff4e7230 */ /* 0x104fe40000004100 */
[----:B------:R-:W-:Y:S02]  /*0f50*/  HADD2.F32 R56, -RZ, R55.H1_H1 ;  /* 0x30000037ff387230 */ /* 0x000fe40000004100 */
[--C-:B------:R-:W-:Y:S02]  /*0f60*/  HADD2.F32 R55, -RZ, R57.reuse.H1_H1 ;  /* 0x30000039ff377230 */ /* 0x100fe40000004100 */
[-C--:B------:R-:W-:Y:S01]  /*0f70*/  FFMA.FTZ R59, R83, R0.reuse, R78 ;  /* 0x00000000533b7223 */ /* 0x080fe2000001004e */
[----:B------:R-:W-:Y:S02]  /*0f80*/  HADD2.F32 R78, -RZ, R52.H0_H0 ;  /* 0x20000034ff4e7230 */ /* 0x000fe40000004100 */
[----:B------:R-:W-:Y:S01]  /*0f90*/  FFMA.FTZ R56, R91, R0, R56 ;  /* 0x000000005b387223 */ /* 0x000fe20000010038 */
[----:B------:R-:W-:-:S02]  /*0fa0*/  HADD2.F32 R83, -RZ, R57.H0_H0 ;  /* 0x20000039ff537230 */ /* 0x000fc40000004100 */
[--C-:B------:R-:W-:Y:S02]  /*0fb0*/  HADD2.F32 R58, -RZ, R53.reuse.H0_H0 ;  /* 0x20000035ff3a7230 */ /* 0x100fe40000004100 */
[-C--:B------:R-:W-:Y:S01]  /*0fc0*/  FFMA.FTZ R57, R81, R0.reuse, R78 ;  /* 0x0000000051397223 */ /* 0x080fe2000001004e */
[--C-:B------:R-:W-:Y:S02]  /*0fd0*/  HADD2.F32 R80, -RZ, R54.reuse.H0_H0 ;  /* 0x20000036ff507230 */ /* 0x100fe40000004100 */
[----:B------:R-:W-:Y:S02]  /*0fe0*/  HADD2.F32 R54, -RZ, R54.H1_H1 ;  /* 0x30000036ff367230 */ /* 0x000fe40000004100 */
[-C--:B------:R-:W-:Y:S01]  /*0ff0*/  FFMA.FTZ R81, R83, R0.reuse, R58 ;  /* 0x0000000053517223 */ /* 0x080fe2000001003a */
[----:B------:R-:W-:Y:S02]  /*1000*/  HADD2.F32 R78, -RZ, R53.H1_H1 ;  /* 0x30000035ff4e7230 */ /* 0x000fe40000004100 */
[----:B------:R-:W-:Y:S01]  /*1010*/  FFMA.FTZ R83, R87, R0, R80 ;  /* 0x0000000057537223 */ /* 0x000fe20000010050 */
[----:B------:R-:W-:-:S02]  /*1020*/  HADD2.F32 R52, -RZ, R52.H1_H1 ;  /* 0x30000034ff347230 */ /* 0x000fc40000004100 */
[-C--:B------:R-:W-:Y:S01]  /*1030*/  FFMA.FTZ R58, R89, R0.reuse, R54 ;  /* 0x00000000593a7223 */ /* 0x080fe20000010036 */
[-C--:B------:R-:W-:Y:S01]  /*1040*/  FFMA.FTZ R78, R55, R0.reuse, R78 ;  /* 0x00000000374e7223 */ /* 0x080fe2000001004e */
[----:B------:R-:W-:Y:S01]  /*1050*/  F2FP.F16.F32.PACK_AB R55, R56, R59 ;  /* 0x0000003b3837723e */ /* 0x000fe200000000ff */
[----:B------:R-:W-:Y:S02]  /*1060*/  FFMA.FTZ R80, R85, R0, R52 ;  /* 0x0000000055507223 */ /* 0x000fe40000010034 */
[----:B------:R-:W-:Y:S02]  /*1070*/  F2FP.F16.F32.PACK_AB R54, R58, R83 ;  /* 0x000000533a36723e */ /* 0x000fe400000000ff */
[----:B------:R-:W-:Y:S02]  /*1080*/  F2FP.F16.F32.PACK_AB R53, R78, R81 ;  /* 0x000000514e35723e */ /* 0x000fe400000000ff */
[----:B------:R-:W-:Y:S01]  /*1090*/  F2FP.F16.F32.PACK_AB R52, R80, R57 ;  /* 0x000000395034723e */ /* 0x000fe200000000ff */
[----:B------:R-:W-:Y:S06]  /*10a0*/  BRA `(.L_x_10289) ;  /* 0x0000000000a07947 */ /* 0x000fec0003800000 */
.L_x_10288:
[----:B---3--:R-:W-:-:S04]  /*10b0*/  UISETP.NE.U32.AND UP0, UPT, UR14, URZ, UPT ;  /* 0x000000ff0e00728c */ /* 0x008fc8000bf05070 */
[----:B------:R-:W-:-:S09]  /*10c0*/  UISETP.NE.AND.EX UP0, UPT, UR15, URZ, UPT, UP0 ;  /* 0x000000ff0f00728c */ /* 0x000fd2000bf05300 */
[----:B------:R-:W-:Y:S05]  /*10d0*/  BRA.U UP0, `(.L_x_10290) ;  /* 0x0000000100447547 */ /* 0x000fea000b800000 */
[--C-:B0----5:R-:W-:Y:S02]  /*10e0*/  HADD2.F32 R81, -RZ, R56.reuse.H0_H0 ;  /* 0x20000038ff517230 */ /* 0x121fe40000004100 */
[----:B------:R-:W-:Y:S02]  /*10f0*/  HADD2.F32 R83, -RZ, R56.H1_H1 ;  /* 0x30000038ff537230 */ /* 0x000fe40000004100 */
[--C-:B------:R-:W-:Y:S02]  /*1100*/  HADD2.F32 R93, -RZ, R59.reuse.H0_H0 ;  /* 0x2000003bff5d7230 */ /* 0x100fe40000004100 */
[----:B------:R-:W-:Y:S02]  /*1110*/  HADD2.F32 R95, -RZ, R59.H1_H1 ;  /* 0x3000003bff5f7230 */ /* 0x000fe40000004100 */
        /* <DEDUP_REMOVED lines=13> */
.L_x_10290:
[--C-:B-----5:R-:W-:Y:S02]  /*11f0*/  HADD2.F32 R89, -RZ, R59.reuse.H0_H0 ;  /* 0x2000003bff597230 */ /* 0x120fe40000004100 */
[----:B------:R-:W-:Y:S02]  /*1200*/  HADD2.F32 R91, -RZ, R59.H1_H1 ;  /* 0x3000003bff5b7230 */ /* 0x000fe40000004100 */
[--C-:B0-----:R-:W-:Y:S02]  /*1210*/  HADD2.F32 R53, -RZ, R56.reuse.H0_H0 ;  /* 0x20000038ff357230 */ /* 0x101fe40000004100 */
[-C--:B------:R-:W-:Y:S01]  /*1220*/  FMUL.FTZ R59, R89, R0.reuse ;  /* 0x00000000593b7220 */ /* 0x080fe20000410000 */
[----:B------:R-:W-:Y:S02]  /*1230*/  HADD2.F32 R55, -RZ, R56.H1_H1 ;  /* 0x30000038ff377230 */ /* 0x000fe40000004100 */
[----:B------:R-:W-:Y:S01]  /*1240*/  FMUL.FTZ R56, R91, R0 ;  /* 0x000000005b387220 */ /* 0x000fe20000410000 */
[----:B------:R-:W-:-:S02]  /*1250*/  HADD2.F32 R81, -RZ, R57.H0_H0 ;  /* 0x20000039ff517230 */ /* 0x000fc40000004100 */
        /* <DEDUP_REMOVED lines=13> */
.L_x_10289:
        /* <DEDUP_REMOVED lines=106> */
.L_x_10292:
[----:B---3--:R-:W-:Y:S05]  /*19d0*/  BSYNC.RECONVERGENT B0 ;  /* 0x0000000000007941 */ /* 0x008fea0003800200 */
.L_x_10291:
        /* <DEDUP_REMOVED lines=15> */
.L_x_10294:
[----:B------:R-:W-:Y:S05]  /*1ad0*/  BSYNC.RECONVERGENT B0 ;  /* 0x0000000000007941 */ /* 0x000fea0003800200 */
.L_x_10293:
        /* <DEDUP_REMOVED lines=97> */
[----:B------:R-:W-:Y:S01]  /*20f0*/  F2FP.F16.F32.PACK_AB R59, R56, R57 ;  /* 0x00000039383b723e */ /* 0x000fe200000000ff */
[----:B------:R-:W-:Y:S01]  /*2100*/  FFMA.FTZ R3, R3, R48, R24 ;  /* 0x0000003003037223 */ /* 0x000fe20000010018 */
[----:B------:R-:W-:Y:S01]  /*2110*/  FFMA.FTZ R56, R96, R49, R25 ;  /* 0x0000003160387223 */ /* 0x000fe20000010019 */
[C---:B------:R-:W-:Y:S01]  /*2120*/  FMUL.FTZ R61, R75.reuse, R102 ;  /* 0x000000664b3d7220 */ /* 0x040fe20000410000 */
[C---:B------:R-:W-:Y:S01]  /*2130*/  FMUL.FTZ R104, R75.reuse, R104 ;  /* 0x000000684b687220 */ /* 0x040fe20000410000 */
[C---:B------:R-:W-:Y:S01]  /*2140*/  FMUL.FTZ R65, R75.reuse, R86 ;  /* 0x000000564b417220 */ /* 0x040fe20000410000 */
[----:B------:R-:W1:Y:S01]  /*2150*/  @!P2 LDC.64 R76, c[0x0][0x3c8] ;  /* 0x0000f200ff4cab82 */ /* 0x000e620000000a00 */
[----:B------:R-:W-:Y:S01]  /*2160*/  F2FP.F16.F32.PACK_AB R56, R56, R3 ;  /* 0x000000033838723e */ /* 0x000fe200000000ff */
        /* <DEDUP_REMOVED lines=11> */
[----:B------:R-:W-:Y:S01]  /*2220*/  F2FP.F16.F32.PACK_AB R58, R61, R58 ;  /* 0x0000003a3d3a723e */ /* 0x000fe200000000ff */
[C---:B------:R-:W-:Y:S01]  /*2230*/  FMUL.FTZ R63, R75.reuse, R106 ;  /* 0x0000006a4b3f7220 */ /* 0x040fe20000410000 */
[C---:B------:R-:W-:Y:S01]  /*2240*/  FMUL.FTZ R108, R75.reuse, R108 ;  /* 0x0000006c4b6c7220 */ /* 0x040fe20000410000 */
        /* <DEDUP_REMOVED lines=32> */
[----:B------:R-:W-:Y:S02]  /*2450*/  F2FP.F16.F32.PACK_AB R67, R112, R67 ;  /* 0x000000437043723e */ /* 0x000fe400000000ff */
[----:B------:R-:W-:Y:S01]  /*2460*/  F2FP.F16.F32.PACK_AB R66, R79, R66 ;  /* 0x000000424f42723e */ /* 0x000fe200000000ff */
[----:B------:R0:W-:Y:S01]  /*2470*/  @!P2 STG.E desc[UR6][R76.64], R75 ;  /* 0x0000004b4c00a986 */ /* 0x0001e2000c101906 */
[----:B------:R-:W-:Y:S02]  /*2480*/  F2FP.F16.F32.PACK_AB R65, R78, R65 ;  /* 0x000000414e41723e */ /* 0x000fe400000000ff */
[----:B------:R-:W-:Y:S01]  /*2490*/  F2FP.F16.F32.PACK_AB R64, R64, R3 ;  /* 0x000000034040723e */ /* 0x000fe200000000ff */
[----:B------:R0:W-:Y:S01]  /*24a0*/  STG.E.128 desc[UR6][R70.64], R56 ;  /* 0x0000003846007986 */ /* 0x0001e2000c101d06 */
[----:B--2---:R-:W-:-:S03]  /*24b0*/  IADD3 R2, PT, PT, R2, R86, RZ ;  /* 0x0000005602027210 */ /* 0x004fc60007ffe0ff */
[----:B------:R0:W-:Y:S01]  /*24c0*/  STG.E.128 desc[UR6][R72.64], R60 ;  /* 0x0000003c48007986 */ /* 0x0001e2000c101d06 */
[----:B------:R-:W-:-:S03]  /*24d0*/  ISETP.GE.AND P2, PT, R2, R87, PT ;  /* 0x000000570200720c */ /* 0x000fc60003f46270 */
[----:B------:R0:W-:Y:S10]  /*24e0*/  STG.E.128 desc[UR6][R68.64], R64 ;  /* 0x0000004044007986 */ /* 0x0001f4000c101d06 */
[----:B------:R-:W-:Y:S05]  /*24f0*/  @!P2 BRA `(.L_x_10295) ;  /* 0xffffffdc00b0a947 */ /* 0x000fea000383ffff */
[----:B------:R-:W-:Y:S05]  /*2500*/  EXIT ;  /* 0x000000000000794d */ /* 0x000fea0003800000 */
.L_x_10296:
        /* <DEDUP_REMOVED lines=15> */
.L_x_20984:


//--------------------- .text._ZN10layer_norm13ln_fwd_kernelINS_13Kernel_traitsIf6__halfS2_S2_fjLj6144ELj1ELj1ELj8ELj16ENS_18Kernel_traits_baseILj6144EfS2_S2_S2_fjLj256EEEEELb0ELb0ELb1ELb0EEEvNS_9FwdParamsE --------------------------
	.section	.text._ZN10layer_norm13ln_fwd_kernelINS_13Kernel_traitsIf6__halfS2_S2_fjLj6144ELj1ELj1ELj8ELj16ENS_18Kernel_traits_baseILj6144EfS2_S2_S2_fjLj256EEEEELb0ELb0ELb1ELb0EEEvNS_9FwdParamsE,"ax",@progbits
	.align	128
        .global         _ZN10layer_norm13ln_fwd_kernelINS_13Kernel_traitsIf6__halfS2_S2_fjLj6144ELj1ELj1ELj8ELj16ENS_18Kernel_traits_baseILj6144EfS2_S2_S2_fjLj256EEEEELb0ELb0ELb1ELb0EEEvNS_9FwdParamsE
        .type           _ZN10layer_norm13ln_fwd_kernelINS_13Kernel_traitsIf6__halfS2_S2_fjLj6144ELj1ELj1ELj8ELj16ENS_18Kernel_traits_baseILj6144EfS2_S2_S2_fjLj256EEEEELb0ELb0ELb1ELb0EEEvNS_9FwdParamsE,@function
        .size           _ZN10layer_norm13ln_fwd_kernelINS_13Kernel_traitsIf6__halfS2_S2_fjLj6144ELj1ELj1ELj8ELj16ENS_18Kernel_traits_baseILj6144EfS2_S2_S2_fjLj256EEEEELb0ELb0ELb1ELb0EEEvNS_9FwdParamsE,(.L_x_20985 - _ZN10layer_norm13ln_fwd_kernelINS_13Kernel_traitsIf6__halfS2_S2_fjLj6144ELj1ELj1ELj8ELj16ENS_18Kernel_traits_baseILj6144EfS2_S2_S2_fjLj256EEEEELb0ELb0ELb1ELb0EEEvNS_9FwdParamsE)
        .other          _ZN10layer_norm13ln_fwd_kernelINS_13Kernel_traitsIf6__halfS2_S2_fjLj6144ELj1ELj1ELj8ELj16ENS_18Kernel_traits_baseILj6144EfS2_S2_S2_fjLj256EEEEELb0ELb0ELb1ELb0EEEvNS_9FwdParamsE,@"STO_CUDA_ENTRY STV_DEFAULT"
_ZN10layer_norm13ln_fwd_kernelINS_13Kernel_traitsIf6__halfS2_S2_fjLj6144ELj1ELj1ELj8ELj16ENS_18Kernel_traits_baseILj6144EfS2_S2_S2_fjLj256EEEEELb0ELb0ELb1ELb0EEEvNS_9FwdParamsE:
.text._ZN10layer_norm13ln_fwd_kernelINS_13Kernel_traitsIf6__halfS2_S2_fjLj6144ELj1ELj1ELj8ELj16ENS_18Kernel_traits_baseILj6144EfS2_S2_S2_fjLj256EEEEELb0ELb0ELb1ELb0EEEvNS_9FwdParamsE:
        /* <DEDUP_REMOVED lines=48> */
.L_x_10298:
        /* <DEDUP_REMOVED lines=30> */
.L_x_10299:
[----:B------:R-:W-:Y:S05]  /*04e0*/  BSYNC.RECONVERGENT B0 ;  /* 0x0000000000007941 */ /* 0x000fea0003800200 */
.L_x_10297:
        /* <DEDUP_REMOVED lines=18> */
[----:B------:R-:W-:-:S04]  /*0610*/  VIMNMX R5, PT, PT, R0, 0x20, PT ;  /* 0x0000002000057848 */ /* 0x000fc80003fe0100 */
[----:B012---:R-:W-:-:S07]  /*0620*/  LEA R2, R5, R2, 0x3 ;  /* 0x0000000205027211 */ /* 0x007fce00078e18ff */
.L_x_10325:
        /* <DEDUP_REMOVED lines=28> */
.L_x_10302:
[----:B------:R-:W-:Y:S05]  /*07f0*/  BRA.U !UP0, `(.L_x_10303) ;  /* 0x0000000108c47547 */ /* 0x000fea000b800000 */
[----:B------:R-:W0:Y:S02]  /*0800*/  LDC.64 R56, c[0x0][0x3a0] ;  /* 0x0000e800ff387b82 */ /* 0x000e240000000a00 */
[----:B0-----:R-:W-:-:S06]  /*0810*/  IMAD.WIDE.U32 R56, R113, 0x10, R56 ;  /* 0x0000001071387825 */ /* 0x001fcc00078e0038 */
[----:B------:R-:W2:Y:S01]  /*0820*/  LDG.E.128 R56, desc[UR6][R56.64] ;  /* 0x0000000638387981 */ /* 0x000ea2000c1e1d00 */
[----:B------:R-:W-:-:S13]  /*0830*/  ISETP.GT.AND P1, PT, R0, RZ, PT ;  /* 0x000000ff0000720c */ /* 0x000fda0003f24270 */
[----:B------:R-:W0:Y:S01]  /*0840*/  @P1 LDC R65, c[0x0][0x40c] ;  /* 0x00010300ff411b82 */ /* 0x000e220000000800 */
[----:B-----5:R-:W-:-:S07]  /*0850*/  @P1 HADD2.F32 R70, -RZ, R4.H1_H1 ;  /* 0x30000004ff461230 */ /* 0x020fce0000004100 */
[----:B------:R-:W1:Y:S08]  /*0860*/  @P1 LDC R72, c[0x0][0x40c] ;  /* 0x00010300ff481b82 */ /* 0x000e700000000800 */
[----:B------:R-:W4:Y:S01]  /*0870*/  @P1 LDC R74, c[0x0][0x40c] ;  /* 0x00010300ff4a1b82 */ /* 0x000f220000000800 */
[----:B--2---:R-:W-:Y:S02]  /*0880*/  HADD2.F32 R63, -RZ, R56.H1_H1 ;  /* 0x30000038ff3f7230 */ /* 0x004fe40000004100 */
[----:B------:R-:W-:-:S02]  /*0890*/  HADD2.F32 R73, -RZ, R57.H1_H1 ;  /* 0x30000039ff497230 */ /* 0x000fc40000004100 */
[--C-:B------:R-:W-:Y:S02]  /*08a0*/  HADD2.F32 R75, -RZ, R58.reuse.H0_H0 ;  /* 0x2000003aff4b7230 */ /* 0x100fe40000004100 */
[----:B0-----:R-:W-:Y:S01]  /*08b0*/  @P1 FFMA.FTZ R63, R70, R65, R63 ;  /* 0x00000041463f1223 */ /* 0x001fe2000001003f */
[----:B------:R-:W-:Y:S02]  /*08c0*/  HADD2.F32 R65, -RZ, R57.H0_H0 ;  /* 0x20000039ff417230 */ /* 0x000fe40000004100 */
[----:B------:R-:W0:Y:S01]  /*08d0*/  @P1 LDC R57, c[0x0][0x40c] ;  /* 0x00010300ff391b82 */ /* 0x000e220000000800 */
[----:B------:R-:W-:Y:S02]  /*08e0*/  HADD2.F32 R85, -RZ, R58.H1_H1 ;  /* 0x3000003aff557230 */ /* 0x000fe40000004100 */
[----:B------:R-:W-:Y:S02]  /*08f0*/  @P1 HADD2.F32 R70, -RZ, R5.H0_H0 ;  /* 0x20000005ff461230 */ /* 0x000fe40000004100 */
[----:B------:R-:W-:-:S02]  /*0900*/  @P1 HADD2.F32 R58, -RZ, R6.H1_H1 ;  /* 0x30000006ff3a1230 */ /* 0x000fc40000004100 */
[----:B------:R-:W-:Y:S02]  /*0910*/  HADD2.F32 R99, -RZ, R56.H0_H0 ;  /* 0x20000038ff637230 */ /* 0x000fe40000004100 */
[----:B-1----:R-:W-:Y:S01]  /*0920*/  @P1 FFMA.FTZ R65, R70, R72, R65 ;  /* 0x0000004846411223 */ /* 0x002fe20000010041 */
[----:B------:R-:W-:Y:S01]  /*0930*/  @P1 HADD2.F32 R70, -RZ, R5.H1_H1 ;  /* 0x30000005ff461230 */ /* 0x000fe20000004100 */
[----:B------:R-:W1:Y:S01]  /*0940*/  @P1 LDC R72, c[0x0][0x40c] ;  /* 0x00010300ff481b82 */ /* 0x000e620000000800 */
[----:B------:R-:W-:Y:S02]  /*0950*/  @P1 HADD2.F32 R56, -RZ, R4.H0_H0 ;  /* 0x20000004ff381230 */ /* 0x000fe40000004100 */
[----:B------:R-:W-:Y:S02]  /*0960*/  HADD2.F32 R87, -RZ, R59.H0_H0 ;  /* 0x2000003bff577230 */ /* 0x000fe40000004100 */
[----:B----4-:R-:W-:Y:S01]  /*0970*/  @P1 FFMA.FTZ R73, R70, R74, R73 ;  /* 0x0000004a46491223 */ /* 0x010fe20000010049 */
[----:B------:R-:W-:-:S02]  /*0980*/  @P1 HADD2.F32 R70, -RZ, R6.H0_H0 ;  /* 0x20000006ff461230 */ /* 0x000fc40000004100 */
[----:B------:R-:W-:Y:S02]  /*0990*/  HADD2.F32 R105, -RZ, R59.H1_H1 ;  /* 0x3000003bff697230 */ /* 0x000fe40000004100 */
[----:B0-----:R-:W-:Y:S01]  /*09a0*/  @P1 FFMA.FTZ R85, R58, R57, R85 ;  /* 0x000000393a551223 */ /* 0x001fe20000010055 */
[----:B------:R-:W-:Y:S01]  /*09b0*/  @P1 HADD2.F32 R58, -RZ, R7.H0_H0 ;  /* 0x20000007ff3a1230 */ /* 0x000fe20000004100 */
[----:B------:R-:W0:Y:S03]  /*09c0*/  @P1 LDC R57, c[0x0][0x40c] ;  /* 0x00010300ff391b82 */ /* 0x000e260000000800 */
[----:B------:R-:W-:Y:S01]  /*09d0*/  F2FP.F16.F32.PACK_AB R74, RZ, R85 ;  /* 0x00000055ff4a723e */ /* 0x000fe200000000ff */
[----:B-1----:R-:W-:-:S04]  /*09e0*/  @P1 FFMA.FTZ R75, R70, R72, R75 ;  /* 0x00000048464b1223 */ /* 0x002fc8000001004b */
[----:B------:R-:W1:Y:S01]  /*09f0*/  @P1 LDC R70, c[0x0][0x40c] ;  /* 0x00010300ff461b82 */ /* 0x000e620000000800 */
[----:B------:R-:W-:Y:S01]  /*0a00*/  F2FP.F16.F32.PACK_AB R72, RZ, R75 ;  /* 0x0000004bff48723e */ /* 0x000fe200000000ff */
[----:B0-----:R-:W-:Y:S01]  /*0a10*/  @P1 FFMA.FTZ R99, R56, R57, R99 ;  /* 0x0000003938631223 */ /* 0x001fe20000010063 */
[----:B------:R-:W-:-:S05]  /*0a20*/  @P1 HADD2.F32 R56, -RZ, R7.H1_H1 ;  /* 0x30000007ff381230 */ /* 0x000fca0000004100 */
[----:B------:R-:W0:Y:S01]  /*0a30*/  @P1 LDC R57, c[0x0][0x40c] ;  /* 0x00010300ff391b82 */ /* 0x000e220000000800 */
[----:B-1----:R-:W-:Y:S01]  /*0a40*/  @P1 FFMA.FTZ R87, R58, R70, R87 ;  /* 0x000000463a571223 */ /* 0x002fe20000010057 */
[----:B------:R-:W-:Y:S02]  /*0a50*/  F2FP.F16.F32.PACK_AB R58, RZ, R73 ;  /* 0x00000049ff3a723e */ /* 0x000fe400000000ff */
[----:B------:R-:W-:Y:S02]  /*0a60*/  F2FP.F16.F32.PACK_AB R70, RZ, R63 ;  /* 0x0000003fff46723e */ /* 0x000fe400000000ff */
[----:B------:R-:W-:Y:S01]  /*0a70*/  F2FP.F16.F32.PACK_AB R76, RZ, R87 ;  /* 0x00000057ff4c723e */ /* 0x000fe200000000ff */
[----:B0-----:R-:W-:Y:S01]  /*0a80*/  @P1 FFMA.FTZ R105, R56, R57, R105 ;  /* 0x0000003938691223 */ /* 0x001fe20000010069 */
        /* <DEDUP_REMOVED lines=8> */
.L_x_10303:
[----:B------:R-:W0:Y:S01]  /*0b10*/  @P3 LDC R57, c[0x0][0x40c] ;  /* 0x00010300ff393b82 */ /* 0x000e220000000800 */
[--C-:B-----5:R-:W-:Y:S01]  /*0b20*/  @P3 HADD2.F32 R56, -RZ, R4.reuse.H0_H0 ;  /* 0x20000004ff383230 */ /* 0x120fe20000004100 */
[----:B------:R-:W-:Y:S01]  /*0b30*/  MOV R99, RZ ;  /* 0x000000ff00637202 */ /* 0x000fe20000000f00 */
[----:B------:R-:W-:Y:S01]  /*0b40*/  HFMA2 R63, -RZ, RZ, 0, 0 ;  /* 0x00000000ff3f7431 */ /* 0x000fe200000001ff */
[----:B------:R-:W-:Y:S01]  /*0b50*/  MOV R65, RZ ;  /* 0x000000ff00417202 */ /* 0x000fe20000000f00 */
[----:B------:R-:W-:Y:S01]  /*0b60*/  HFMA2 R85, -RZ, RZ, 0, 0 ;  /* 0x00000000ff557431 */ /* 0x000fe200000001ff */
[----:B------:R-:W-:Y:S01]  /*0b70*/  MOV R75, RZ ;  /* 0x000000ff004b7202 */ /* 0x000fe20000000f00 */
[----:B------:R-:W-:Y:S01]  /*0b80*/  HFMA2 R105, -RZ, RZ, 0, 0 ;  /* 0x00000000ff697431 */ /* 0x000fe200000001ff */
[----:B------:R-:W1:Y:S08]  /*0b90*/  @P3 LDC R59, c[0x0][0x40c] ;  /* 0x00010300ff3b3b82 */ /* 0x000e700000000800 */
[----:B------:R-:W2:Y:S01]  /*0ba0*/  @P3 LDC R73, c[0x0][0x40c] ;  /* 0x00010300ff493b82 */ /* 0x000ea20000000800 */
[----:B0-----:R-:W-:Y:S01]  /*0bb0*/  @P3 FMUL.FTZ R99, R56, R57 ;  /* 0x0000003938633220 */ /* 0x001fe20000410000 */
[----:B------:R-:W-:-:S06]  /*0bc0*/  @P3 HADD2.F32 R56, -RZ, R4.H1_H1 ;  /* 0x30000004ff383230 */ /* 0x000fcc0000004100 */
[----:B------:R-:W0:Y:S01]  /*0bd0*/  @P3 LDC R57, c[0x0][0x40c] ;  /* 0x00010300ff393b82 */ /* 0x000e220000000800 */
[----:B-1----:R-:W-:Y:S01]  /*0be0*/  @P3 FMUL.FTZ R63, R56, R59 ;  /* 0x0000003b383f3220 */ /* 0x002fe20000410000 */
[----:B------:R-:W-:-:S06]  /*0bf0*/  @P3 HADD2.F32 R56, -RZ, R5.H0_H0 ;  /* 0x20000005ff383230 */ /* 0x000fcc0000004100 */
[----:B------:R-:W1:Y:S01]  /*0c00*/  @P3 LDC R59, c[0x0][0x40c] ;  /* 0x00010300ff3b3b82 */ /* 0x000e620000000800 */
[----:B--2---:R-:W-:Y:S01]  /*0c10*/  @P3 FMUL.FTZ R65, R56, R73 ;  /* 0x0000004938413220 */ /* 0x004fe20000410000 */
[----:B------:R-:W-:Y:S02]  /*0c20*/  HFMA2 R73, -RZ, RZ, 0, 0 ;  /* 0x00000000ff497431 */ /* 0x000fe400000001ff */
[----:B------:R-:W-:-:S04]  /*0c30*/  @P3 HADD2.F32 R56, -RZ, R5.H1_H1 ;  /* 0x30000005ff383230 */ /* 0x000fc80000004100 */
[----:B------:R-:W2:Y:S01]  /*0c40*/  @P3 LDC R87, c[0x0][0x40c] ;  /* 0x00010300ff573b82 */ /* 0x000ea20000000800 */
[----:B------:R-:W-:Y:S01]  /*0c50*/  F2FP.F16.F32.PACK_AB R58, RZ, R65 ;  /* 0x00000041ff3a723e */ /* 0x000fe200000000ff */
[----:B0-----:R-:W-:Y:S01]  /*0c60*/  @P3 FMUL.FTZ R73, R56, R57 ;  /* 0x0000003938493220 */ /* 0x001fe20000410000 */
[----:B------:R-:W-:-:S05]  /*0c70*/  @P3 HADD2.F32 R56, -RZ, R6.H0_H0 ;  /* 0x20000006ff383230 */ /* 0x000fca0000004100 */
[----:B------:R-:W0:Y:S01]  /*0c80*/  @P3 LDC R57, c[0x0][0x40c] ;  /* 0x00010300ff393b82 */ /* 0x000e220000000800 */
[----:B-1----:R-:W-:Y:S01]  /*0c90*/  @P3 FMUL.FTZ R75, R56, R59 ;  /* 0x0000003b384b3220 */ /* 0x002fe20000410000 */
[----:B------:R-:W-:-:S06]  /*0ca0*/  @P3 HADD2.F32 R56, -RZ, R6.H1_H1 ;  /* 0x30000006ff383230 */ /* 0x000fcc0000004100 */
[----:B------:R-:W1:Y:S01]  /*0cb0*/  @P3 LDC R59, c[0x0][0x40c] ;  /* 0x00010300ff3b3b82 */ /* 0x000e620000000800 */
[----:B------:R-:W-:Y:S01]  /*0cc0*/  F2FP.F16.F32.PACK_AB R70, RZ, R75 ;  /* 0x0000004bff46723e */ /* 0x000fe200000000ff */
[----:B--2---:R-:W-:Y:S01]  /*0cd0*/  @P3 FMUL.FTZ R85, R56, R87 ;  /* 0x0000005738553220 */ /* 0x004fe20000410000 */
[----:B------:R-:W-:Y:S01]  /*0ce0*/  @P3 HADD2.F32 R56, -RZ, R7.H0_H0 ;  /* 0x20000007ff383230 */ /* 0x000fe20000004100 */
[----:B------:R-:W-:-:S03]  /*0cf0*/  MOV R87, RZ ;  /* 0x000000ff00577202 */ /* 0x000fc60000000f00 */
[----:B------:R-:W-:Y:S01]  /*0d00*/  F2FP.F16.F32.PACK_AB R72, RZ, R85 ;  /* 0x00000055ff48723e */ /* 0x000fe200000000ff */
[----:B0-----:R-:W-:Y:S01]  /*0d10*/  @P3 FMUL.FTZ R87, R56, R57 ;  /* 0x0000003938573220 */ /* 0x001fe20000410000 */
[----:B------:R-:W-:Y:S01]  /*0d20*/  @P3 HADD2.F32 R56, -RZ, R7.H1_H1 ;  /* 0x30000007ff383230 */ /* 0x000fe20000004100 */
[----:B------:R-:W-:-:S03]  /*0d30*/  F2FP.F16.F32.PACK_AB R57, RZ, R63 ;  /* 0x0000003fff39723e */ /* 0x000fc600000000ff */
[----:B------:R-:W-:Y:S01]  /*0d40*/  F2FP.F16.F32.PACK_AB R74, RZ, R87 ;  /* 0x00000057ff4a723e */ /* 0x000fe200000000ff */
[----:B-1----:R-:W-:Y:S01]  /*0d50*/  @P3 FMUL.FTZ R105, R56, R59 ;  /* 0x0000003b38693220 */ /* 0x002fe20000410000 */
[----:B------:R-:W-:Y:S02]  /*0d60*/  F2FP.F16.F32.PACK_AB R56, RZ, R99 ;  /* 0x00000063ff38723e */ /* 0x000fe400000000ff */
[----:B------:R-:W-:Y:S02]  /*0d70*/  F2FP.F16.F32.PACK_AB R59, RZ, R73 ;  /* 0x00000049ff3b723e */ /* 0x000fe400000000ff */
[----:B------:R-:W-:Y:S02]  /*0d80*/  F2FP.F16.F32.PACK_AB R76, RZ, R105 ;  /* 0x00000069ff4c723e */ /* 0x000fe400000000ff */
[----:B------:R-:W-:Y:S02]  /*0d90*/  PRMT R56, R56, 0x5410, R57 ;  /* 0x0000541038387816 */ /* 0x000fe40000000039 */
[----:B------:R-:W-:-:S02]  /*0da0*/  PRMT R57, R58, 0x5410, R59 ;  /* 0x000054103a397816 */ /* 0x000fc4000000003b */
[----:B------:R-:W-:Y:S02]  /*0db0*/  PRMT R58, R70, 0x5410, R72 ;  /* 0x00005410463a7816 */ /* 0x000fe40000000048 */
[----:B------:R-:W-:-:S07]  /*0dc0*/  PRMT R59, R74, 0x5410, R76 ;  /* 0x000054104a3b7816 */ /* 0x000fce000000004c */
.L_x_10304:
[----:B------:R-:W0:Y:S01]  /*0dd0*/  LDC.64 R110, c[0x0][0x3a8] ;  /* 0x0000ea00ff6e7b82 */ /* 0x000e220000000a00 */
[----:B------:R-:W-:Y:S01]  /*0de0*/  IADD3 R68, PT, PT, R68, 0x100, RZ ;  /* 0x0000010044447810 */ /* 0x000fe20007ffe0ff */
[C---:B0-----:R-:W-:Y:S01]  /*0df0*/  IMAD.WIDE.U32 R110, R113.reuse, 0x10, R110 ;  /* 0x00000010716e7825 */ /* 0x041fe200078e006e */
[----:B------:R-:W-:-:S04]  /*0e00*/  IADD3 R113, PT, PT, R113, 0x100, RZ ;  /* 0x0000010071717810 */ /* 0x000fc80007ffe0ff */
[----:B------:R0:W-:Y:S03]  /*0e10*/  STG.E.128 desc[UR6][R110.64], R56 ;  /* 0x000000386e007986 */ /* 0x0001e6000c101d06 */
.L_x_10301:
[----:B------:R-:W-:Y:S05]  /*0e20*/  BSYNC.RECONVERGENT B0 ;  /* 0x0000000000007941 */ /* 0x000fea0003800200 */
.L_x_10300:
        /* <DEDUP_REMOVED lines=9> */
.L_x_10307:
[----:B------:R-:W-:Y:S05]  /*0ec0*/  BRA.U !UP0, `(.L_x_10308) ;  /* 0x0000000108c47547 */ /* 0x000fea000b800000 */
[----:B0-----:R-:W0:Y:S02]  /*0ed0*/  LDC.64 R56, c[0x0][0x3a0] ;  /* 0x0000e800ff387b82 */ /* 0x001e240000000a00 */
        /* <DEDUP_REMOVED lines=48> */
.L_x_10308:
[----:B0-----:R-:W0:Y:S01]  /*11e0*/  @P3 LDC R57, c[0x0][0x40c] ;  /* 0x00010300ff393b82 */ /* 0x001e220000000800 */
        /* <DEDUP_REMOVED lines=43> */
.L_x_10309:
[----:B------:R-:W0:Y:S01]  /*14a0*/  LDC.64 R110, c[0x0][0x3a8] ;  /* 0x0000ea00ff6e7b82 */ /* 0x000e220000000a00 */
[----:B------:R-:W-:Y:S01]  /*14b0*/  IADD3 R68, PT, PT, R68, 0x100, RZ ;  /* 0x0000010044447810 */ /* 0x000fe20007ffe0ff */
[C---:B0-----:R-:W-:Y:S01]  /*14c0*/  IMAD.WIDE.U32 R110, R113.reuse, 0x10, R110 ;  /* 0x00000010716e7825 */ /* 0x041fe200078e006e */
[----:B------:R-:W-:-:S04]  /*14d0*/  IADD3 R113, PT, PT, R113, 0x100, RZ ;  /* 0x0000010071717810 */ /* 0x000fc80007ffe0ff */
[----:B------:R1:W-:Y:S03]  /*14e0*/  STG.E.128 desc[UR6][R110.64], R56 ;  /* 0x000000386e007986 */ /* 0x0003e6000c101d06 */
.L_x_10306:
[----:B------:R-:W-:Y:S05]  /*14f0*/  BSYNC.RECONVERGENT B0 ;  /* 0x0000000000007941 */ /* 0x000fea0003800200 */
.L_x_10305:
        /* <DEDUP_REMOVED lines=9> */
.L_x_10312:
[----:B------:R-:W-:Y:S05]  /*1590*/  BRA.U !UP0, `(.L_x_10313) ;  /* 0x0000000108c47547 */ /* 0x000fea000b800000 */
[----:B01----:R-:W0:Y:S02]  /*15a0*/  LDC.64 R56, c[0x0][0x3a0] ;  /* 0x0000e800ff387b82 */ /* 0x003e240000000a00 */
[----:B0-----:R-:W-:-:S06]  /*15b0*/  IMAD.WIDE.U32 R56, R113, 0x10, R56 ;  /* 0x0000001071387825 */ /* 0x001fcc00078e0038 */
[----:B------:R-:W2:Y:S01]  /*15c0*/  LDG.E.128 R56, desc[UR6][R56.64] ;  /* 0x0000000638387981 */ /* 0x000ea2000c1e1d00 */
[----:B------:R-:W-:-:S13]  /*15d0*/  ISETP.GT.AND P3, PT, R0, RZ, PT ;  /* 0x000000ff0000720c */ /* 0x000fda0003f64270 */
[----:B------:R-:W0:Y:S01]  /*15e0*/  @P3 LDC R68, c[0x0][0x40c] ;  /* 0x00010300ff443b82 */ /* 0x000e220000000800 */
[----:B-----5:R-:W-:-:S07]  /*15f0*/  @P3 HADD2.F32 R0, -RZ, R5.H0_H0 ;  /* 0x20000005ff003230 */ /* 0x020fce0000004100 */
[----:B------:R-:W1:Y:S01]  /*1600*/  @P3 LDC R70, c[0x0][0x40c] ;  /* 0x00010300ff463b82 */ /* 0x000e620000000800 */
[--C-:B--2---:R-:W-:Y:S02]  /*1610*/  HADD2.F32 R71, -RZ, R57.reuse.H0_H0 ;  /* 0x20000039ff477230 */ /* 0x104fe40000004100 */
[----:B------:R-:W-:-:S05]  /*1620*/  HADD2.F32 R81, -RZ, R57.H1_H1 ;  /* 0x30000039ff517230 */ /* 0x000fca0000004100 */
[----:B------:R-:W2:Y:S01]  /*1630*/  @P3 LDC R57, c[0x0][0x40c] ;  /* 0x00010300ff393b82 */ /* 0x000ea20000000800 */
[----:B0-----:R-:W-:Y:S01]  /*1640*/  @P3 FFMA.FTZ R71, R0, R68, R71 ;  /* 0x0000004400473223 */ /* 0x001fe20000010047 */
[----:B------:R-:W-:Y:S02]  /*1650*/  @P3 HADD2.F32 R0, -RZ, R5.H1_H1 ;  /* 0x30000005ff003230 */ /* 0x000fe40000004100 */
[--C-:B------:R-:W-:Y:S02]  /*1660*/  HADD2.F32 R83, -RZ, R58.reuse.H0_H0 ;  /* 0x2000003aff537230 */ /* 0x100fe40000004100 */
[----:B------:R-:W-:Y:S02]  /*1670*/  HADD2.F32 R93, -RZ, R58.H1_H1 ;  /* 0x3000003aff5d7230 */ /* 0x000fe40000004100 */
[----:B-1----:R-:W-:Y:S01]  /*1680*/  @P3 FFMA.FTZ R81, R0, R70, R81 ;  /* 0x0000004600513223 */ /* 0x002fe20000010051 */
[----:B------:R-:W0:Y:S01]  /*1690*/  @P3 LDC R68, c[0x0][0x40c] ;  /* 0x00010300ff443b82 */ /* 0x000e220000000800 */
[----:B------:R-:W-:-:S02]  /*16a0*/  @P3 HADD2.F32 R0, -RZ, R6.H0_H0 ;  /* 0x20000006ff003230 */ /* 0x000fc40000004100 */
[--C-:B------:R-:W-:Y:S02]  /*16b0*/  HADD2.F32 R95, -RZ, R59.reuse.H0_H0 ;  /* 0x2000003bff5f7230 */ /* 0x100fe40000004100 */
[--C-:B------:R-:W-:Y:S02]  /*16c0*/  HADD2.F32 R97, -RZ, R56.reuse.H1_H1 ;  /* 0x30000038ff617230 */ /* 0x100fe40000004100 */
[----:B------:R-:W-:Y:S01]  /*16d0*/  HADD2.F32 R103, -RZ, R56.H0_H0 ;  /* 0x20000038ff677230 */ /* 0x000fe20000004100 */
[----:B------:R-:W1:Y:S01]  /*16e0*/  @P3 LDC R58, c[0x0][0x40c] ;  /* 0x00010300ff3a3b82 */ /* 0x000e620000000800 */
[----:B------:R-:W-:Y:S02]  /*16f0*/  HADD2.F32 R109, -RZ, R59.H1_H1 ;  /* 0x3000003bff6d7230 */ /* 0x000fe40000004100 */
[----:B0-----:R-:W-:Y:S01]  /*1700*/  @P3 FFMA.FTZ R83, R0, R68, R83 ;  /* 0x0000004400533223 */ /* 0x001fe20000010053 */
[----:B------:R-:W-:-:S04]  /*1710*/  @P3 HADD2.F32 R0, -RZ, R6.H1_H1 ;  /* 0x30000006ff003230 */ /* 0x000fc80000004100 */
[----:B------:R-:W0:Y:S01]  /*1720*/  @P3 LDC R68, c[0x0][0x40c] ;  /* 0x00010300ff443b82 */ /* 0x000e220000000800 */
[----:B--2---:R-:W-:Y:S01]  /*1730*/  @P3 FFMA.FTZ R93, R0, R57, R93 ;  /* 0x00000039005d3223 */ /* 0x004fe2000001005d */
[----:B------:R-:W-:-:S06]  /*1740*/  @P3 HADD2.F32 R0, -RZ, R7.H0_H0 ;  /* 0x20000007ff003230 */ /* 0x000fcc0000004100 */
[----:B------:R-:W2:Y:S01]  /*1750*/  @P3 LDC R57, c[0x0][0x40c] ;  /* 0x00010300ff393b82 */ /* 0x000ea20000000800 */
[----:B------:R-:W-:Y:S01]  /*1760*/  F2FP.F16.F32.PACK_AB R70, RZ, R93 ;  /* 0x0000005dff46723e */ /* 0x000fe200000000ff */
[----:B0-----:R-:W-:Y:S01]  /*1770*/  @P3 FFMA.FTZ R95, R0, R68, R95 ;  /* 0x00000044005f3223 */ /* 0x001fe2000001005f */
[----:B------:R-:W-:Y:S01]  /*1780*/  @P3 HADD2.F32 R0, -RZ, R4.H1_H1 ;  /* 0x30000004ff003230 */ /* 0x000fe20000004100 */
[----:B------:R-:W-:-:S03]  /*1790*/  F2FP.F16.F32.PACK_AB R68, RZ, R83 ;  /* 0x00000053ff44723e */ /* 0x000fc600000000ff */
[----:B------:R-:W-:Y:S01]  /*17a0*/  F2FP.F16.F32.PACK_AB R72, RZ, R95 ;  /* 0x0000005fff48723e */ /* 0x000fe200000000ff */
[----:B-1----:R-:W-:Y:S01]  /*17b0*/  @P3 FFMA.FTZ R97, R0, R58, R97 ;  /* 0x0000003a00613223 */ /* 0x002fe20000010061 */
[----:B------:R-:W-:Y:S01]  /*17c0*/  @P3 HADD2.F32 R0, -RZ, R4.H0_H0 ;  /* 0x20000004ff003230 */ /* 0x000fe20000004100 */
[----:B------:R-:W0:Y:S04]  /*17d0*/  @P3 LDC R58, c[0x0][0x40c] ;  /* 0x00010300ff3a3b82 */ /* 0x000e280000000800 */
[----:B--2---:R-:W-:Y:S01]  /*17e0*/  @P3 FFMA.FTZ R103, R0, R57, R103 ;  /* 0x0000003900673223 */ /* 0x004fe20000010067 */
        /* <DEDUP_REMOVED lines=12> */
.L_x_10313:
[----:B01----:R-:W0:Y:S01]  /*18b0*/  @P3 LDC R57, c[0x0][0x40c] ;  /* 0x00010300ff393b82 */ /* 0x003e220000000800 */
[--C-:B-----5:R-:W-:Y:S01]  /*18c0*/  @P3 HADD2.F32 R0, -RZ, R4.reuse.H0_H0 ;  /* 0x20000004ff003230 */ /* 0x120fe20000004100 */
[----:B------:R-:W-:Y:S01]  /*18d0*/  MOV R103, RZ ;  /* 0x000000ff00677202 */ /* 0x000fe20000000f00 */
[----:B------:R-:W-:Y:S02]  /*18e0*/  HFMA2 R97, -RZ, RZ, 0, 0 ;  /* 0x00000000ff617431 */ /* 0x000fe400000001ff */
[----:B------:R-:W-:Y:S01]  /*18f0*/  @P3 HADD2.F32 R56, -RZ, R5.H0_H0 ;  /* 0x20000005ff383230 */ /* 0x000fe20000004100 */
[----:B------:R-:W-:Y:S01]  /*1900*/  MOV R71, RZ ;  /* 0x000000ff00477202 */ /* 0x000fe20000000f00 */
[----:B------:R-:W-:Y:S01]  /*1910*/  HFMA2 R93, -RZ, RZ, 0, 0 ;  /* 0x00000000ff5d7431 */ /* 0x000fe200000001ff */
[----:B------:R-:W-:Y:S01]  /*1920*/  MOV R95, RZ ;  /* 0x000000ff005f7202 */ /* 0x000fe20000000f00 */
[----:B------:R-:W1:Y:S08]  /*1930*/  @P3 LDC R59, c[0x0][0x40c] ;  /* 0x00010300ff3b3b82 */ /* 0x000e700000000800 */
[----:B------:R-:W2:Y:S08]  /*1940*/  @P3 LDC R81, c[0x0][0x40c] ;  /* 0x00010300ff513b82 */ /* 0x000eb00000000800 */
[----:B------:R-:W4:Y:S01]  /*1950*/  @P3 LDC R83, c[0x0][0x40c] ;  /* 0x00010300ff533b82 */ /* 0x000f220000000800 */
[----:B0-----:R-:W-:Y:S01]  /*1960*/  @P3 FMUL.FTZ R103, R0, R57 ;  /* 0x0000003900673220 */ /* 0x001fe20000410000 */
[----:B------:R-:W-:-:S06]  /*1970*/  @P3 HADD2.F32 R0, -RZ, R4.H1_H1 ;  /* 0x30000004ff003230 */ /* 0x000fcc0000004100 */
[----:B------:R-:W0:Y:S01]  /*1980*/  @P3 LDC R57, c[0x0][0x40c] ;  /* 0x00010300ff393b82 */ /* 0x000e220000000800 */
[----:B-1----:R-:W-:Y:S01]  /*1990*/  @P3 FMUL.FTZ R97, R0, R59 ;  /* 0x0000003b00613220 */ /* 0x002fe20000410000 */
[----:B------:R-:W-:Y:S02]  /*19a0*/  @P3 HADD2.F32 R0, -RZ, R5.H1_H1 ;  /* 0x30000005ff003230 */ /* 0x000fe40000004100 */
[----:B--2---:R-:W-:Y:S01]  /*19b0*/  @P3 FMUL.FTZ R71, R56, R81 ;  /* 0x0000005138473220 */ /* 0x004fe20000410000 */
[----:B------:R-:W-:-:S03]  /*19c0*/  HFMA2 R81, -RZ, RZ, 0, 0 ;  /* 0x00000000ff517431 */ /* 0x000fc600000001ff */
[----:B------:R-:W1:Y:S01]  /*19d0*/  @P3 LDC R59, c[0x0][0x40c] ;  /* 0x00010300ff3b3b82 */ /* 0x000e620000000800 */
[----:B------:R-:W-:Y:S01]  /*19e0*/  F2FP.F16.F32.PACK_AB R56, RZ, R103 ;  /* 0x00000067ff38723e */ /* 0x000fe200000000ff */
[----:B----4-:R-:W-:Y:S01]  /*19f0*/  @P3 FMUL.FTZ R81, R0, R83 ;  /* 0x0000005300513220 */ /* 0x010fe20000410000 */
[----:B------:R-:W-:-:S05]  /*1a00*/  @P3 HADD2.F32 R0, -RZ, R6.H0_H0 ;  /* 0x20000006ff003230 */ /* 0x000fca0000004100 */
[----:B------:R-:W2:Y:S01]  /*1a10*/  @P3 LDC R109, c[0x0][0x40c] ;  /* 0x00010300ff6d3b82 */ /* 0x000ea20000000800 */
[----:B------:R-:W-:Y:S02]  /*1a20*/  MOV R83, RZ ;  /* 0x000000ff00537202 */ /* 0x000fe40000000f00 */
[----:B------:R-:W-:Y:S01]  /*1a30*/  F2FP.F16.F32.PACK_AB R58, RZ, R81 ;  /* 0x00000051ff3a723e */ /* 0x000fe200000000ff */
[----:B0-----:R-:W-:Y:S01]  /*1a40*/  @P3 FMUL.FTZ R83, R0, R57 ;  /* 0x0000003900533220 */ /* 0x001fe20000410000 */
[----:B------:R-:W-:-:S03]  /*1a50*/  @P3 HADD2.F32 R0, -RZ, R6.H1_H1 ;  /* 0x30000006ff003230 */ /* 0x000fc60000004100 */
[----:B------:R-:W0:Y:S02]  /*1a60*/  @P3 LDC R57, c[0x0][0x40c] ;  /* 0x00010300ff393b82 */ /* 0x000e240000000800 */
[----:B-1----:R-:W-:Y:S01]  /*1a70*/  @P3 FMUL.FTZ R93, R0, R59 ;  /* 0x0000003b005d3220 */ /* 0x002fe20000410000 */
[----:B------:R-:W-:Y:S01]  /*1a80*/  @P3 HADD2.F32 R0, -RZ, R7.H0_H0 ;  /* 0x20000007ff003230 */ /* 0x000fe20000004100 */
[----:B------:R-:W-:-:S03]  /*1a90*/  F2FP.F16.F32.PACK_AB R59, RZ, R83 ;  /* 0x00000053ff3b723e */ /* 0x000fc600000000ff */
[----:B------:R-:W-:Y:S01]  /*1aa0*/  F2FP.F16.F32.PACK_AB R68, RZ, R93 ;  /* 0x0000005dff44723e */ /* 0x000fe200000000ff */
[----:B--2---:R-:W-:Y:S01]  /*1ab0*/  @P3 FMUL.FTZ R95, R0, R109 ;  /* 0x0000006d005f3220 */ /* 0x004fe20000410000 */
[----:B------:R-:W-:Y:S02]  /*1ac0*/  HFMA2 R109, -RZ, RZ, 0, 0 ;  /* 0x00000000ff6d7431 */ /* 0x000fe400000001ff */
[----:B------:R-:W-:Y:S02]  /*1ad0*/  @P3 HADD2.F32 R0, -RZ, R7.H1_H1 ;  /* 0x30000007ff003230 */ /* 0x000fe40000004100 */
[----:B------:R-:W-:-:S03]  /*1ae0*/  F2FP.F16.F32.PACK_AB R70, RZ, R95 ;  /* 0x0000005fff46723e */ /* 0x000fc600000000ff */
[----:B0-----:R-:W-:Y:S01]  /*1af0*/  @P3 FMUL.FTZ R109, R0, R57 ;  /* 0x00000039006d3220 */ /* 0x001fe20000410000 */
[----:B------:R-:W-:Y:S02]  /*1b00*/  F2FP.F16.F32.PACK_AB R57, RZ, R71 ;  /* 0x00000047ff39723e */ /* 0x000fe400000000ff */
[----:B------:R-:W-:Y:S02]  /*1b10*/  F2FP.F16.F32.PACK_AB R0, RZ, R97 ;  /* 0x00000061ff00723e */ /* 0x000fe400000000ff */
[----:B------:R-:W-:Y:S02]  /*1b20*/  F2FP.F16.F32.PACK_AB R72, RZ, R109 ;  /* 0x0000006dff48723e */ /* 0x000fe400000000ff */
[----:B------:R-:W-:Y:S02]  /*1b30*/  PRMT R57, R57, 0x5410, R58 ;  /* 0x0000541039397816 */ /* 0x000fe4000000003a */
[----:B------:R-:W-:Y:S02]  /*1b40*/  PRMT R58, R59, 0x5410, R68 ;  /* 0x000054103b3a7816 */ /* 0x000fe40000000044 */
[----:B------:R-:W-:-:S02]  /*1b50*/  PRMT R56, R56, 0x5410, R0 ;  /* 0x0000541038387816 */ /* 0x000fc40000000000 */
[----:B------:R-:W-:-:S07]  /*1b60*/  PRMT R59, R70, 0x5410, R72 ;  /* 0x00005410463b7816 */ /* 0x000fce0000000048 */
.L_x_10314:
[----:B------:R-:W0:Y:S02]  /*1b70*/  LDC.64 R110, c[0x0][0x3a8] ;  /* 0x0000ea00ff6e7b82 */ /* 0x000e240000000a00 */
[----:B0-----:R-:W-:-:S05]  /*1b80*/  IMAD.WIDE.U32 R110, R113, 0x10, R110 ;  /* 0x00000010716e7825 */ /* 0x001fca00078e006e */
[----:B------:R2:W-:Y:S02]  /*1b90*/  STG.E.128 desc[UR6][R110.64], R56 ;  /* 0x000000386e007986 */ /* 0x0005e4000c101d06 */
.L_x_10311:
[----:B------:R-:W-:Y:S05]  /*1ba0*/  BSYNC.RECONVERGENT B0 ;  /* 0x0000000000007941 */ /* 0x000fea0003800200 */
.L_x_10310:
        /* <DEDUP_REMOVED lines=109> */
.L_x_10316:
[----:B------:R-:W-:Y:S05]  /*2280*/  BSYNC.RECONVERGENT B0 ;  /* 0x0000000000007941 */ /* 0x000fea0003800200 */
.L_x_10315:
        /* <DEDUP_REMOVED lines=13> */
.L_x_10318:
[----:B------:R-:W-:Y:S05]  /*2360*/  BSYNC.RECONVERGENT B0 ;  /* 0x0000000000007941 */ /* 0x000fea0003800200 */
.L_x_10317:
        /* <DEDUP_REMOVED lines=102> */
[----:B------:R-:W-:Y:S02]  /*29d0*/  F2FP.F16.F32.PACK_AB R58, R59, R58 ;  /* 0x0000003a3b3a723e */ /* 0x000fe400000000ff */
[----:B------:R-:W-:Y:S01]  /*29e0*/  F2FP.F16.F32.PACK_AB R59, R68, R113 ;  /* 0x00000071443b723e */ /* 0x000fe200000000ff */
[C---:B0-----:R-:W-:Y:S01]  /*29f0*/  IMAD.WIDE.U32 R110, R66.reuse, 0x10, R110 ;  /* 0x00000010426e7825 */ /* 0x041fe200078e006e */
[----:B------:R-:W-:-:S04]  /*2a00*/  IADD3 R66, PT, PT, R66, 0x100, RZ ;  /* 0x0000010042427810 */ /* 0x000fc80007ffe0ff */
[----:B------:R0:W-:Y:S03]  /*2a10*/  STG.E.128 desc[UR6][R110.64], R56 ;  /* 0x000000386e007986 */ /* 0x0001e6000c101d06 */
.L_x_10321:
[----:B------:R-:W-:Y:S05]  /*2a20*/  BSYNC.RECONVERGENT B0 ;  /* 0x0000000000007941 */ /* 0x000fea0003800200 */
.L_x_10320:
        /* <DEDUP_REMOVED lines=34> */
.L_x_10323:
[----:B------:R-:W-:Y:S05]  /*2c50*/  BSYNC.RECONVERGENT B0 ;  /* 0x0000000000007941 */ /* 0x000fea0003800200 */
.L_x_10322:
        /* <DEDUP_REMOVED lines=16> */
[----:B------:R-:W-:Y:S01]  /*2d60*/  F2FP.F16.F32.PACK_AB R58, R111, R58 ;  /* 0x0000003a6f3a723e */ /* 0x000fe200000000ff */
        /* <DEDUP_REMOVED lines=11> */
[----:B------:R-:W-:Y:S02]  /*2e20*/  F2FP.F16.F32.PACK_AB R59, R0, R59 ;  /* 0x0000003b003b723e */ /* 0x000fe400000000ff */
[----:B------:R-:W-:Y:S02]  /*2e30*/  F2FP.F16.F32.PACK_AB R57, R64, R57 ;  /* 0x000000394039723e */ /* 0x000fe400000000ff */
[----:B------:R-:W-:Y:S01]  /*2e40*/  F2FP.F16.F32.PACK_AB R56, R113, R56 ;  /* 0x000000387138723e */ /* 0x000fe200000000ff */
[----:B0-----:R-:W-:-:S05]  /*2e50*/  IMAD.WIDE.U32 R110, R66, 0x10, R110 ;  /* 0x00000010426e7825 */ /* 0x001fca00078e006e */
[----:B------:R2:W-:Y:S02]  /*2e60*/  STG.E.128 desc[UR6][R110.64], R56 ;  /* 0x000000386e007986 */ /* 0x0005e4000c101d06 */
.L_x_10324:
[----:B------:R-:W-:Y:S05]  /*2e70*/  BSYNC.RECONVERGENT B0 ;  /* 0x0000000000007941 */ /* 0x000fea0003800200 */
.L_x_10319:
[----:B012---:R-:W0:Y:S01]  /*2e80*/  LDC.64 R56, c[0x0][0x380] ;  /* 0x0000e000ff387b82 */ /* 0x007e220000000a00 */
[----:B------:R-:W-:Y:S01]  /*2e90*/  UPLOP3.LUT UP1, UPT, UPT, UPT, UP1, 0x40, 0x4 ;  /* 0x000000000004789c */ /* 0x000fe20003f2e810 */
[----:B0-----:R-:W-:-:S04]  /*2ea0*/  IADD3 R61, PT, PT, R61, R56, RZ ;  /* 0x000000383d3d7210 */ /* 0x001fc80007ffe0ff */
[----:B------:R-:W-:-:S13]  /*2eb0*/  ISETP.GE.AND P0, PT, R61, R57, PT ;  /* 0x000000393d00720c */ /* 0x000fda0003f06270 */
[----:B------:R-:W-:Y:S05]  /*2ec0*/  @!P0 BRA `(.L_x_10325) ;  /* 0xffffffd400d88947 */ /* 0x000fea000383ffff */
[----:B------:R-:W-:Y:S05]  /*2ed0*/  EXIT ;  /* 0x000000000000794d */ /* 0x000fea0003800000 */
.L_x_10326:
        /* <DEDUP_REMOVED lines=10> */
.L_x_20985:


//--------------------- .text._ZN10layer_norm13ln_fwd_kernelINS_13Kernel_traitsIf6__halfS2_S2_fjLj6144ELj1ELj1ELj8ELj16ENS_18Kernel_traits_baseILj6144EfS2_S2_S2_fjLj256EEEEELb0ELb0ELb1ELb1EEEvNS_9FwdParamsE --------------------------
	.section	.text._ZN10layer_norm13ln_fwd_kernelINS_13Kernel_traitsIf6__halfS2_S2_fjLj6144ELj1ELj1ELj8ELj16ENS_18Kernel_traits_baseILj6144EfS2_S2_S2_fjLj256EEEEELb0ELb0ELb1ELb1EEEvNS_9FwdParamsE,"ax",@progbits
	.align	128
        .global         _ZN10layer_norm13ln_fwd_kernelINS_13Kernel_traitsIf6__halfS2_S2_fjLj6144ELj1ELj1ELj8ELj16ENS_18Kernel_traits_baseILj6144EfS2_S2_S2_fjLj256EEEEELb0ELb0ELb1ELb1EEEvNS_9FwdParamsE
        .type           _ZN10layer_norm13ln_fwd_kernelINS_13Kernel_traitsIf6__halfS2_S2_fjLj6144ELj1ELj1ELj8ELj16ENS_18Kernel_traits_baseILj6144EfS2_S2_S2_fjLj256EEEEELb0ELb0ELb1ELb1EEEvNS_9FwdParamsE,@function
        .size           _ZN10layer_norm13ln_fwd_kernelINS_13Kernel_traitsIf6__halfS2_S2_fjLj6144ELj1ELj1ELj8ELj16ENS_18Kernel_traits_baseILj6144EfS2_S2_S2_fjLj256EEEEELb0ELb0ELb1ELb1EEEvNS_9FwdParamsE,(.L_x_20986 - _ZN10layer_norm13ln_fwd_kernelINS_13Kernel_traitsIf6__halfS2_S2_fjLj6144ELj1ELj1ELj8ELj16ENS_18Kernel_traits_baseILj6144EfS2_S2_S2_fjLj256EEEEELb0ELb0ELb1ELb1EEEvNS_9FwdParamsE)
        .other          _ZN10layer_norm13ln_fwd_kernelINS_13Kernel_traitsIf6__halfS2_S2_fjLj6144ELj1ELj1ELj8ELj16ENS_18Kernel_traits_baseILj6144EfS2_S2_S2_fjLj256EEEEELb0ELb0ELb1ELb1EEEvNS_9FwdParamsE,@"STO_CUDA_ENTRY STV_DEFAULT"
_ZN10layer_norm13ln_fwd_kernelINS_13Kernel_traitsIf6__halfS2_S2_fjLj6144ELj1ELj1ELj8ELj16ENS_18Kernel_traits_baseILj6144EfS2_S2_S2_fjLj256EEEEELb0ELb0ELb1ELb1EEEvNS_9FwdParamsE:
.text._ZN10layer_norm13ln_fwd_kernelINS_13Kernel_traitsIf6__halfS2_S2_fjLj6144ELj1ELj1ELj8ELj16ENS_18Kernel_traits_baseILj6144EfS2_S2_S2_fjLj256EEEEELb0ELb0ELb1ELb1EEEvNS_9FwdParamsE:
        /* <DEDUP_REMOVED lines=26> */
.L_x_10327:
        /* <DEDUP_REMOVED lines=20> */
.L_x_10328:
[----:B------:R-:W0:Y:S02]  /*02e0*/  LDCU UR4, c[0x0][0x384] ;  /* 0x00007080ff0477ac */ /* 0x000e240008000800 */
[----:B0-----:R-:W-:-:S13]  /*02f0*/  ISETP.GE.AND P0, PT, R60, UR4, PT ;  /* 0x000000043c007c0c */ /* 0x001fda000bf06270 */
[----:B------:R-:W-:Y:S05]  /*0300*/  @P0 EXIT ;  /* 0x000000000000094d */ /* 0x000fea0003800000 */
[----:B------:R-:W0:Y:S01]  /*0310*/  LDCU.U8 UR10, c[0x0][0x410] ;  /* 0x00008200ff0a77ac */ /* 0x000e220008000000 */
[----:B------:R-:W2:Y:S01]  /*0320*/  LDCU UR11, c[0x0][0x400] ;  /* 0x00008000ff0b77ac */ /* 0x000ea20008000800 */
[----:B------:R-:W3:Y:S01]  /*0330*/  LDCU.64 UR8, c[0x0][0x3a0] ;  /* 0x00007400ff0877ac */ /* 0x000ee20008000a00 */
[----:B------:R-:W-:-:S11]  /*0340*/  UPLOP3.LUT UP1, UPT, UPT, UPT, UPT, 0x40, 0x4 ;  /* 0x000000000004789c */ /* 0x000fd60003f2e870 */
.L_x_10340:
        /* <DEDUP_REMOVED lines=29> */
[----:B-----5:R-:W-:Y:S02]  /*0520*/  @P1 HADD2.F32 R0, -RZ, R4.H1_H1 ;  /* 0x30000004ff001230 */ /* 0x020fe40000004100 */
[--C-:B------:R-:W-:Y:S02]  /*0530*/  @P1 HADD2.F32 R2, -RZ, R5.reuse.H0_H0 ;  /* 0x20000005ff021230 */ /* 0x100fe40000004100 */
[----:B------:R-:W-:-:S03]  /*0540*/  @P1 HADD2.F32 R68, -RZ, R5.H1_H1 ;  /* 0x30000005ff441230 */ /* 0x000fc60000004100 */
[----:B------:R-:W1:Y:S08]  /*0550*/  @P1 LDC R72, c[0x0][0x40c] ;  /* 0x00010300ff481b82 */ /* 0x000e700000000800 */
[----:B------:R-:W4:Y:S08]  /*0560*/  @P1 LDC R74, c[0x0][0x40c] ;  /* 0x00010300ff4a1b82 */ /* 0x000f300000000800 */
[----:B------:R-:W2:Y:S08]  /*0570*/  @P1 LDC R76, c[0x0][0x40c] ;  /* 0x00010300ff4c1b82 */ /* 0x000eb00000000800 */
[----:B------:R-:W2:Y:S08]  /*0580*/  @P1 LDC R78, c[0x0][0x40c] ;  /* 0x00010300ff4e1b82 */ /* 0x000eb00000000800 */
[----:B------:R-:W2:Y:S08]  /*0590*/  @P1 LDC R79, c[0x0][0x40c] ;  /* 0x00010300ff4f1b82 */ /* 0x000eb00000000800 */
[----:B------:R-:W2:Y:S08]  /*05a0*/  @P1 LDC R3, c[0x0][0x40c] ;  /* 0x00010300ff031b82 */ /* 0x000eb00000000800 */
[----:B------:R-:W2:Y:S01]  /*05b0*/  @P1 LDC R80, c[0x0][0x40c] ;  /* 0x00010300ff501b82 */ /* 0x000ea20000000800 */
[----:B---3--:R-:W-:-:S02]  /*05c0*/  HADD2.F32 R63, -RZ, R56.H1_H1 ;  /* 0x30000038ff3f7230 */ /* 0x008fc40000004100 */
[--C-:B------:R-:W-:Y:S02]  /*05d0*/  HADD2.F32 R65, -RZ, R57.reuse.H0_H0 ;  /* 0x20000039ff417230 */ /* 0x100fe40000004100 */
[----:B------:R-:W-:Y:S02]  /*05e0*/  HADD2.F32 R67, -RZ, R57.H1_H1 ;  /* 0x30000039ff437230 */ /* 0x000fe40000004100 */
[----:B0-----:R-:W-:Y:S01]  /*05f0*/  @P1 FFMA.FTZ R63, R0, R70, R63 ;  /* 0x00000046003f1223 */ /* 0x001fe2000001003f */
[----:B------:R-:W-:Y:S02]  /*0600*/  HADD2.F32 R75, -RZ, R56.H0_H0 ;  /* 0x20000038ff4b7230 */ /* 0x000fe40000004100 */
[----:B-1----:R-:W-:Y:S01]  /*0610*/  @P1 FFMA.FTZ R65, R2, R72, R65 ;  /* 0x0000004802411223 */ /* 0x002fe20000010041 */
[--C-:B------:R-:W-:Y:S02]  /*0620*/  HADD2.F32 R69, -RZ, R58.reuse.H0_H0 ;  /* 0x2000003aff457230 */ /* 0x100fe40000004100 */
[----:B----4-:R-:W-:Y:S01]  /*0630*/  @P1 FFMA.FTZ R67, R68, R74, R67 ;  /* 0x0000004a44431223 */ /* 0x010fe20000010043 */
[----:B------:R-:W-:-:S02]  /*0640*/  HADD2.F32 R71, -RZ, R58.H1_H1 ;  /* 0x3000003aff477230 */ /* 0x000fc40000004100 */
[--C-:B------:R-:W-:Y:S01]  /*0650*/  HADD2.F32 R73, -RZ, R59.reuse.H0_H0 ;  /* 0x2000003bff497230 */ /* 0x100fe20000004100 */
[----:B------:R-:W-:Y:S01]  /*0660*/  F2FP.F16.F32.PACK_AB R57, RZ, R65 ;  /* 0x00000041ff39723e */ /* 0x000fe200000000ff */
[----:B------:R-:W-:Y:S02]  /*0670*/  HADD2.F32 R77, -RZ, R59.H1_H1 ;  /* 0x3000003bff4d7230 */ /* 0x000fe40000004100 */
[--C-:B------:R-:W-:Y:S02]  /*0680*/  @P1 HADD2.F32 R2, -RZ, R6.reuse.H0_H0 ;  /* 0x20000006ff021230 */ /* 0x100fe40000004100 */
[----:B------:R-:W-:Y:S02]  /*0690*/  @P1 HADD2.F32 R56, -RZ, R6.H1_H1 ;  /* 0x30000006ff381230 */ /* 0x000fe40000004100 */
[----:B------:R-:W-:Y:S02]  /*06a0*/  @P1 HADD2.F32 R58, -RZ, R7.H0_H0 ;  /* 0x20000007ff3a1230 */ /* 0x000fe40000004100 */
[----:B--2---:R-:W-:Y:S01]  /*06b0*/  @P1 FFMA.FTZ R69, R2, R76, R69 ;  /* 0x0000004c02451223 */ /* 0x004fe20000010045 */
        /* <DEDUP_REMOVED lines=18> */
.L_x_10329:
[----:B------:R-:W0:Y:S01]  /*07e0*/  @P0 LDC R3, c[0x0][0x40c] ;  /* 0x00010300ff030b82 */ /* 0x000e220000000800 */
[--C-:B-----5:R-:W-:Y:S01]  /*07f0*/  @P0 HADD2.F32 R0, -RZ, R4.reuse.H0_H0 ;  /* 0x20000004ff000230 */ /* 0x120fe20000004100 */
[----:B------:R-:W-:Y:S01]  /*0800*/  MOV R75, RZ ;  /* 0x000000ff004b7202 */ /* 0x000fe20000000f00 */
[----:B------:R-:W-:Y:S01]  /*0810*/  @P0 HADD2.F32 R2, -RZ, R4.H1_H1 ;  /* 0x30000004ff020230 */ /* 0x000fe20000004100 */
[----:B------:R-:W-:Y:S01]  /*0820*/  MOV R63, RZ ;  /* 0x000000ff003f7202 */ /* 0x000fe20000000f00 */
[----:B------:R-:W-:Y:S01]  /*0830*/  @P0 HADD2.F32 R56, -RZ, R5.H0_H0 ;  /* 0x20000005ff380230 */ /* 0x000fe20000004100 */
[----:B------:R-:W-:Y:S02]  /*0840*/  MOV R65, RZ ;  /* 0x000000ff00417202 */ /* 0x000fe40000000f00 */
[----:B------:R-:W1:Y:S01]  /*0850*/  @P0 LDC R57, c[0x0][0x40c] ;  /* 0x00010300ff390b82 */ /* 0x000e620000000800 */
[----:B------:R-:W-:Y:S02]  /*0860*/  MOV R67, RZ ;  /* 0x000000ff00437202 */ /* 0x000fe40000000f00 */
[----:B------:R-:W-:-:S02]  /*0870*/  MOV R69, RZ ;  /* 0x000000ff00457202 */ /* 0x000fc40000000f00 */
[----:B------:R-:W-:Y:S02]  /*0880*/  MOV R71, RZ ;  /* 0x000000ff00477202 */ /* 0x000fe40000000f00 */
[----:B------:R-:W-:Y:S01]  /*0890*/  MOV R73, RZ ;  /* 0x000000ff00497202 */ /* 0x000fe20000000f00 */
[----:B------:R-:W3:Y:S01]  /*08a0*/  @P0 LDC R59, c[0x0][0x40c] ;  /* 0x00010300ff3b0b82 */ /* 0x000ee20000000800 */
[----:B------:R-:W-:-:S07]  /*08b0*/  MOV R77, RZ ;  /* 0x000000ff004d7202 */ /* 0x000fce0000000f00 */
[----:B------:R-:W4:Y:S01]  /*08c0*/  @P0 LDC R79, c[0x0][0x40c] ;  /* 0x00010300ff4f0b82 */ /* 0x000f220000000800 */
[----:B0-----:R-:W-:Y:S01]  /*08d0*/  @P0 FMUL.FTZ R75, R0, R3 ;  /* 0x00000003004b0220 */ /* 0x001fe20000410000 */
[----:B------:R-:W-:Y:S02]  /*08e0*/  @P0 HADD2.F32 R0, -RZ, R5.H1_H1 ;  /* 0x30000005ff000230 */ /* 0x000fe40000004100 */
[----:B------:R-:W-:-:S04]  /*08f0*/  @P0 HADD2.F32 R3, -RZ, R6.H1_H1 ;  /* 0x30000006ff030230 */ /* 0x000fc80000004100 */
[----:B------:R-:W0:Y:S01]  /*0900*/  @P0 LDC R81, c[0x0][0x40c] ;  /* 0x00010300ff510b82 */ /* 0x000e220000000800 */
[----:B-1----:R-:W-:Y:S01]  /*0910*/  @P0 FMUL.FTZ R63, R2, R57 ;  /* 0x00000039023f0220 */ /* 0x002fe20000410000 */
[----:B------:R-:W-:Y:S02]  /*0920*/  @P0 HADD2.F32 R2, -RZ, R6.H0_H0 ;  /* 0x20000006ff020230 */ /* 0x000fe40000004100 */
[----:B------:R-:W-:-:S04]  /*0930*/  @P0 HADD2.F32 R57, -RZ, R7.H1_H1 ;  /* 0x30000007ff390230 */ /* 0x000fc80000004100 */
[----:B------:R-:W1:Y:S01]  /*0940*/  @P0 LDC R58, c[0x0][0x40c] ;  /* 0x00010300ff3a0b82 */ /* 0x000e620000000800 */
[----:B---3--:R-:W-:Y:S01]  /*0950*/  @P0 FMUL.FTZ R65, R56, R59 ;  /* 0x0000003b38410220 */ /* 0x008fe20000410000 */
[----:B------:R-:W-:-:S06]  /*0960*/  @P0 HADD2.F32 R56, -RZ, R7.H0_H0 ;  /* 0x20000007ff380230 */ /* 0x000fcc0000004100 */
[----:B------:R-:W3:Y:S01]  /*0970*/  @P0 LDC R83, c[0x0][0x40c] ;  /* 0x00010300ff530b82 */ /* 0x000ee20000000800 */
[----:B----4-:R-:W-:Y:S01]  /*0980*/  @P0 FMUL.FTZ R67, R0, R79 ;  /* 0x0000004f00430220 */ /* 0x010fe20000410000 */
[----:B------:R-:W-:-:S06]  /*0990*/  F2FP.F16.F32.PACK_AB R0, RZ, R63 ;  /* 0x0000003fff00723e */ /* 0x000fcc00000000ff */
[----:B------:R-:W4:Y:S01]  /*09a0*/  @P0 LDC R68, c[0x0][0x40c] ;  /* 0x00010300ff440b82 */ /* 0x000f220000000800 */
[----:B0-----:R-:W-:Y:S01]  /*09b0*/  @P0 FMUL.FTZ R69, R2, R81 ;  /* 0x0000005102450220 */ /* 0x001fe20000410000 */
[----:B------:R-:W-:Y:S01]  /*09c0*/  F2FP.F16.F32.PACK_AB R2, RZ, R67 ;  /* 0x00000043ff02723e */ /* 0x000fe200000000ff */
[----:B-1----:R-:W-:-:S03]  /*09d0*/  @P0 FMUL.FTZ R71, R3, R58 ;  /* 0x0000003a03470220 */ /* 0x002fc60000410000 */
[----:B------:R-:W-:Y:S02]  /*09e0*/  F2FP.F16.F32.PACK_AB R58, RZ, R69 ;  /* 0x00000045ff3a723e */ /* 0x000fe400000000ff */
[----:B------:R-:W-:Y:S01]  /*09f0*/  F2FP.F16.F32.PACK_AB R3, RZ, R71 ;  /* 0x00000047ff03723e */ /* 0x000fe200000000ff */
[----:B---3--:R-:W-:Y:S01]  /*0a00*/  @P0 FMUL.FTZ R73, R56, R83 ;  /* 0x0000005338490220 */ /* 0x008fe20000410000 */
[----:B------:R-:W-:Y:S02]  /*0a10*/  F2FP.F16.F32.PACK_AB R56, RZ, R75 ;  /* 0x0000004bff38723e */ /* 0x000fe400000000ff */
[----:B------:R-:W-:Y:S02]  /*0a20*/  PRMT R58, R58, 0x5410, R3 ;  /* 0x000054103a3a7816 */ /* 0x000fe40000000003 */
[----:B------:R-:W-:Y:S02]  /*0a30*/  F2FP.F16.F32.PACK_AB R59, RZ, R73 ;  /* 0x00000049ff3b723e */ /* 0x000fe400000000ff */
[----:B------:R-:W-:Y:S01]  /*0a40*/  PRMT R56, R56, 0x5410, R0 ;  /* 0x0000541038387816 */ /* 0x000fe20000000000 */
[----:B----4-:R-:W-:Y:S01]  /*0a50*/  @P0 FMUL.FTZ R77, R57, R68 ;  /* 0x00000044394d0220 */ /* 0x010fe20000410000 */
[----:B------:R-:W-:-:S04]  /*0a60*/  F2FP.F16.F32.PACK_AB R57, RZ, R65 ;  /* 0x00000041ff39723e */ /* 0x000fc800000000ff */
[----:B------:R-:W-:Y:S02]  /*0a70*/  F2FP.F16.F32.PACK_AB R68, RZ, R77 ;  /* 0x0000004dff44723e */ /* 0x000fe400000000ff */
[----:B------:R-:W-:Y:S02]  /*0a80*/  PRMT R57, R57, 0x5410, R2 ;  /* 0x0000541039397816 */ /* 0x000fe40000000002 */
[----:B------:R-:W-:-:S07]  /*0a90*/  PRMT R59, R59, 0x5410, R68 ;  /* 0x000054103b3b7816 */ /* 0x000fce0000000044 */
.L_x_10330:
        /* <DEDUP_REMOVED lines=14> */
[----:B-----5:R-:W-:-:S07]  /*0b80*/  @P1 HADD2.F32 R0, -RZ, R4.H1_H1 ;  /* 0x30000004ff001230 */ /* 0x020fce0000004100 */
[----:B------:R-:W1:Y:S08]  /*0b90*/  @P1 LDC R72, c[0x0][0x40c] ;  /* 0x00010300ff481b82 */ /* 0x000e700000000800 */
[----:B------:R-:W4:Y:S08]  /*0ba0*/  @P1 LDC R70, c[0x0][0x40c] ;  /* 0x00010300ff461b82 */ /* 0x000f300000000800 */
[----:B------:R-:W2:Y:S08]  /*0bb0*/  @P1 LDC R74, c[0x0][0x40c] ;  /* 0x00010300ff4a1b82 */ /* 0x000eb00000000800 */
[----:B------:R-:W2:Y:S08]  /*0bc0*/  @P1 LDC R76, c[0x0][0x40c] ;  /* 0x00010300ff4c1b82 */ /* 0x000eb00000000800 */
[----:B------:R-:W2:Y:S01]  /*0bd0*/  @P1 LDC R78, c[0x0][0x40c] ;  /* 0x00010300ff4e1b82 */ /* 0x000ea20000000800 */
[----:B---3--:R-:W-:-:S02]  /*0be0*/  HADD2.F32 R79, -RZ, R56.H1_H1 ;  /* 0x30000038ff4f7230 */ /* 0x008fc40000004100 */
[--C-:B------:R-:W-:Y:S02]  /*0bf0*/  HADD2.F32 R83, -RZ, R57.reuse.H1_H1 ;  /* 0x30000039ff537230 */ /* 0x100fe40000004100 */
[----:B------:R-:W-:Y:S02]  /*0c00*/  HADD2.F32 R81, -RZ, R57.H0_H0 ;  /* 0x20000039ff517230 */ /* 0x000fe40000004100 */
[----:B0-----:R-:W-:Y:S01]  /*0c10*/  @P1 FFMA.FTZ R79, R0, R68, R79 ;  /* 0x00000044004f1223 */ /* 0x001fe2000001004f */
[--C-:B------:R-:W-:Y:S01]  /*0c20*/  @P1 HADD2.F32 R68, -RZ, R5.reuse.H1_H1 ;  /* 0x30000005ff441230 */ /* 0x100fe20000004100 */
[----:B------:R-:W0:Y:S01]  /*0c30*/  @P1 LDC R57, c[0x0][0x40c] ;  /* 0x00010300ff391b82 */ /* 0x000e220000000800 */
[----:B------:R-:W-:Y:S02]  /*0c40*/  @P1 HADD2.F32 R0, -RZ, R5.H0_H0 ;  /* 0x20000005ff001230 */ /* 0x000fe40000004100 */
[--C-:B------:R-:W-:Y:S02]  /*0c50*/  HADD2.F32 R85, -RZ, R58.reuse.H0_H0 ;  /* 0x2000003aff557230 */ /* 0x100fe40000004100 */
[----:B-1----:R-:W-:Y:S01]  /*0c60*/  @P1 FFMA.FTZ R83, R68, R72, R83 ;  /* 0x0000004844531223 */ /* 0x002fe20000010053 */
[----:B------:R-:W-:-:S02]  /*0c70*/  HADD2.F32 R87, -RZ, R58.H1_H1 ;  /* 0x3000003aff577230 */ /* 0x000fc40000004100 */
[----:B----4-:R-:W-:Y:S01]  /*0c80*/  @P1 FFMA.FTZ R81, R0, R70, R81 ;  /* 0x0000004600511223 */ /* 0x010fe20000010051 */
[----:B------:R-:W-:Y:S01]  /*0c90*/  @P1 HADD2.F32 R0, -RZ, R6.H0_H0 ;  /* 0x20000006ff001230 */ /* 0x000fe20000004100 */
[----:B------:R-:W1:Y:S01]  /*0ca0*/  @P1 LDC R68, c[0x0][0x40c] ;  /* 0x00010300ff441b82 */ /* 0x000e620000000800 */
[----:B------:R-:W-:Y:S02]  /*0cb0*/  HADD2.F32 R93, -RZ, R56.H0_H0 ;  /* 0x20000038ff5d7230 */ /* 0x000fe40000004100 */
[----:B------:R-:W-:Y:S02]  /*0cc0*/  HADD2.F32 R89, -RZ, R59.H0_H0 ;  /* 0x2000003bff597230 */ /* 0x000fe40000004100 */
[----:B--2---:R-:W-:Y:S01]  /*0cd0*/  @P1 FFMA.FTZ R85, R0, R74, R85 ;  /* 0x0000004a00551223 */ /* 0x004fe20000010055 */
[----:B------:R-:W-:Y:S02]  /*0ce0*/  @P1 HADD2.F32 R0, -RZ, R6.H1_H1 ;  /* 0x30000006ff001230 */ /* 0x000fe40000004100 */
[----:B------:R-:W-:-:S02]  /*0cf0*/  @P1 HADD2.F32 R58, -RZ, R7.H0_H0 ;  /* 0x20000007ff3a1230 */ /* 0x000fc40000004100 */
[----:B------:R-:W-:Y:S02]  /*0d00*/  HADD2.F32 R95, -RZ, R59.H1_H1 ;  /* 0x3000003bff5f7230 */ /* 0x000fe40000004100 */
[----:B------:R-:W-:Y:S01]  /*0d10*/  @P1 FFMA.FTZ R87, R0, R76, R87 ;  /* 0x0000004c00571223 */ /* 0x000fe20000010057 */
[----:B------:R-:W-:Y:S02]  /*0d20*/  @P1 HADD2.F32 R0, -RZ, R4.H0_H0 ;  /* 0x20000004ff001230 */ /* 0x000fe40000004100 */
[----:B------:R-:W-:Y:S01]  /*0d30*/  @P1 FFMA.FTZ R89, R58, R78, R89 ;  /* 0x0000004e3a591223 */ /* 0x000fe20000010059 */
[----:B------:R-:W-:Y:S01]  /*0d40*/  @P1 HADD2.F32 R56, -RZ, R7.H1_H1 ;  /* 0x30000007ff381230 */ /* 0x000fe20000004100 */
[----:B------:R-:W-:Y:S01]  /*0d50*/  F2FP.F16.F32.PACK_AB R58, RZ, R83 ;  /* 0x00000053ff3a723e */ /* 0x000fe200000000ff */
[----:B0-----:R-:W-:Y:S01]  /*0d60*/  @P1 FFMA.FTZ R93, R0, R57, R93 ;  /* 0x00000039005d1223 */ /* 0x001fe2000001005d */
[----:B------:R-:W-:Y:S02]  /*0d70*/  F2FP.F16.F32.PACK_AB R57, RZ, R81 ;  /* 0x00000051ff39723e */ /* 0x000fe400000000ff */
[----:B------:R-:W-:-:S02]  /*0d80*/  F2FP.F16.F32.PACK_AB R0, RZ, R79 ;  /* 0x0000004fff00723e */ /* 0x000fc400000000ff */
[----:B------:R-:W-:Y:S02]  /*0d90*/  F2FP.F16.F32.PACK_AB R70, RZ, R87 ;  /* 0x00000057ff46723e */ /* 0x000fe400000000ff */
[----:B------:R-:W-:Y:S01]  /*0da0*/  F2FP.F16.F32.PACK_AB R72, RZ, R89 ;  /* 0x00000059ff48723e */ /* 0x000fe200000000ff */
[----:B-1----:R-:W-:Y:S01]  /*0db0*/  @P1 FFMA.FTZ R95, R56, R68, R95 ;  /* 0x00000044385f1223 */ /* 0x002fe2000001005f */
[----:B------:R-:W-:Y:S02]  /*0dc0*/  F2FP.F16.F32.PACK_AB R68, RZ, R85 ;  /* 0x00000055ff44723e */ /* 0x000fe400000000ff */
[----:B------:R-:W-:Y:S02]  /*0dd0*/  F2FP.F16.F32.PACK_AB R56, RZ, R93 ;  /* 0x0000005dff38723e */ /* 0x000fe400000000ff */
[----:B------:R-:W-:Y:S02]  /*0de0*/  F2FP.F16.F32.PACK_AB R59, RZ, R95 ;  /* 0x0000005fff3b723e */ /* 0x000fe400000000ff */
[----:B------:R-:W-:-:S02]  /*0df0*/  PRMT R57, R57, 0x5410, R58 ;  /* 0x0000541039397816 */ /* 0x000fc4000000003a */
[----:B------:R-:W-:Y:S02]  /*0e00*/  PRMT R58, R68, 0x5410, R70 ;  /* 0x00005410443a7816 */ /* 0x000fe40000000046 */
[----:B------:R-:W-:Y:S02]  /*0e10*/  PRMT R56, R56, 0x5410, R0 ;  /* 0x0000541038387816 */ /* 0x000fe40000000000 */
[----:B------:R-:W-:Y:S01]  /*0e20*/  PRMT R59, R72, 0x5410, R59 ;  /* 0x00005410483b7816 */ /* 0x000fe2000000003b */
[----:B------:R-:W-:Y:S06]  /*0e30*/  BRA `(.L_x_10332) ;  /* 0x0000000000b07947 */ /* 0x000fec0003800000 */
.L_x_10331:
[----:B------:R-:W1:Y:S01]  /*0e40*/  @P0 LDC R87, c[0x0][0x40c] ;  /* 0x00010300ff570b82 */ /* 0x000e620000000800 */
[----:B------:R-:W-:Y:S02]  /*0e50*/  HFMA2 R83, -RZ, RZ, 0, 0 ;  /* 0x00000000ff537431 */ /* 0x000fe400000001ff */
[--C-:B-----5:R-:W-:Y:S02]  /*0e60*/  @P0 HADD2.F32 R68, -RZ, R5.reuse.H1_H1 ;  /* 0x30000005ff440230 */ /* 0x120fe40000004100 */
[----:B0-----:R-:W-:Y:S02]  /*0e70*/  HFMA2 R79, -RZ, RZ, 0, 0 ;  /* 0x00000000ff4f7431 */ /* 0x001fe400000001ff */
[--C-:B------:R-:W-:Y:S01]  /*0e80*/  @P0 HADD2.F32 R0, -RZ, R4.reuse.H0_H0 ;  /* 0x20000004ff000230 */ /* 0x100fe20000004100 */
[----:B------:R-:W-:Y:S01]  /*0e90*/  MOV R93, RZ ;  /* 0x000000ff005d7202 */ /* 0x000fe20000000f00 */
[----:B------:R-:W-:Y:S01]  /*0ea0*/  @P0 HADD2.F32 R56, -RZ, R4.H1_H1 ;  /* 0x30000004ff380230 */ /* 0x000fe20000004100 */
[----:B------:R-:W-:Y:S01]  /*0eb0*/  MOV R81, RZ ;  /* 0x000000ff00517202 */ /* 0x000fe20000000f00 */
[----:B------:R-:W0:Y:S01]  /*0ec0*/  @P0 LDC R57, c[0x0][0x40c] ;  /* 0x00010300ff390b82 */ /* 0x000e220000000800 */
[----:B------:R-:W-:-:S02]  /*0ed0*/  @P0 HADD2.F32 R58, -RZ, R5.H0_H0 ;  /* 0x20000005ff3a0230 */ /* 0x000fc40000004100 */
[----:B------:R-:W-:Y:S01]  /*0ee0*/  HFMA2 R95, -RZ, RZ, 0, 0 ;  /* 0x00000000ff5f7431 */ /* 0x000fe200000001ff */
[----:B------:R-:W-:-:S04]  /*0ef0*/  MOV R89, RZ ;  /* 0x000000ff00597202 */ /* 0x000fc80000000f00 */
[----:B------:R-:W3:Y:S08]  /*0f00*/  @P0 LDC R59, c[0x0][0x40c] ;  /* 0x00010300ff3b0b82 */ /* 0x000ef00000000800 */
[----:B------:R-:W4:Y:S01]  /*0f10*/  @P0 LDC R85, c[0x0][0x40c] ;  /* 0x00010300ff550b82 */ /* 0x000f220000000800 */
[----:B-1----:R-:W-:Y:S01]  /*0f20*/  @P0 FMUL.FTZ R83, R68, R87 ;  /* 0x0000005744530220 */ /* 0x002fe20000410000 */
[----:B------:R-:W-:-:S06]  /*0f30*/  HFMA2 R87, -RZ, RZ, 0, 0 ;  /* 0x00000000ff577431 */ /* 0x000fcc00000001ff */
[----:B------:R-:W1:Y:S01]  /*0f40*/  @P0 LDC R97, c[0x0][0x40c] ;  /* 0x00010300ff610b82 */ /* 0x000e620000000800 */
[----:B0-----:R-:W-:Y:S01]  /*0f50*/  @P0 FMUL.FTZ R93, R0, R57 ;  /* 0x00000039005d0220 */ /* 0x001fe20000410000 */
[----:B------:R-:W-:Y:S02]  /*0f60*/  @P0 HADD2.F32 R0, -RZ, R6.H0_H0 ;  /* 0x20000006ff000230 */ /* 0x000fe40000004100 */
[----:B------:R-:W-:-:S04]  /*0f70*/  @P0 HADD2.F32 R57, -RZ, R7.H0_H0 ;  /* 0x20000007ff390230 */ /* 0x000fc80000004100 */
[----:B------:R-:W0:Y:S01]  /*0f80*/  @P0 LDC R99, c[0x0][0x40c] ;  /* 0x00010300ff630b82 */ /* 0x000e220000000800 */
[----:B---3--:R-:W-:Y:S01]  /*0f90*/  @P0 FMUL.FTZ R79, R56, R59 ;  /* 0x0000003b384f0220 */ /* 0x008fe20000410000 */
[----:B------:R-:W-:-:S06]  /*0fa0*/  @P0 HADD2.F32 R56, -RZ, R6.H1_H1 ;  /* 0x30000006ff380230 */ /* 0x000fcc0000004100 */
[----:B------:R-:W3:Y:S01]  /*0fb0*/  @P0 LDC R70, c[0x0][0x40c] ;  /* 0x00010300ff460b82 */ /* 0x000ee20000000800 */
[----:B----4-:R-:W-:Y:S01]  /*0fc0*/  @P0 FMUL.FTZ R81, R58, R85 ;  /* 0x000000553a510220 */ /* 0x010fe20000410000 */
[----:B------:R-:W-:Y:S01]  /*0fd0*/  @P0 HADD2.F32 R58, -RZ, R7.H1_H1 ;  /* 0x30000007ff3a0230 */ /* 0x000fe20000004100 */
[----:B------:R-:W-:-:S05]  /*0fe0*/  MOV R85, RZ ;  /* 0x000000ff00557202 */ /* 0x000fca0000000f00 */
[----:B------:R-:W4:Y:S01]  /*0ff0*/  @P0 LDC R101, c[0x0][0x40c] ;  /* 0x00010300ff650b82 */ /* 0x000f220000000800 */
[----:B-1----:R-:W-:Y:S01]  /*1000*/  @P0 FMUL.FTZ R85, R0, R97 ;  /* 0x0000006100550220 */ /* 0x002fe20000410000 */
[----:B------:R-:W-:-:S04]  /*1010*/  F2FP.F16.F32.PACK_AB R0, RZ, R79 ;  /* 0x0000004fff00723e */ /* 0x000fc800000000ff */
[----:B------:R-:W-:Y:S01]  /*1020*/  F2FP.F16.F32.PACK_AB R59, RZ, R85 ;  /* 0x00000055ff3b723e */ /* 0x000fe200000000ff */
[----:B0-----:R-:W-:Y:S01]  /*1030*/  @P0 FMUL.FTZ R87, R56, R99 ;  /* 0x0000006338570220 */ /* 0x001fe20000410000 */
[----:B------:R-:W-:-:S04]  /*1040*/  F2FP.F16.F32.PACK_AB R56, RZ, R93 ;  /* 0x0000005dff38723e */ /* 0x000fc800000000ff */
[----:B------:R-:W-:Y:S02]  /*1050*/  F2FP.F16.F32.PACK_AB R68, RZ, R87 ;  /* 0x00000057ff44723e */ /* 0x000fe400000000ff */
[----:B------:R-:W-:Y:S01]  /*1060*/  PRMT R56, R56, 0x5410, R0 ;  /* 0x0000541038387816 */ /* 0x000fe20000000000 */
[----:B---3--:R-:W-:Y:S01]  /*1070*/  @P0 FMUL.FTZ R89, R57, R70 ;  /* 0x0000004639590220 */ /* 0x008fe20000410000 */
[----:B------:R-:W-:-:S04]  /*1080*/  F2FP.F16.F32.PACK_AB R57, RZ, R81 ;  /* 0x00000051ff39723e */ /* 0x000fc800000000ff */
[----:B------:R-:W-:Y:S01]  /*1090*/  F2FP.F16.F32.PACK_AB R70, RZ, R89 ;  /* 0x00000059ff46723e */ /* 0x000fe200000000ff */
[----:B----4-:R-:W-:Y:S01]  /*10a0*/  @P0 FMUL.FTZ R95, R58, R101 ;  /* 0x000000653a5f0220 */ /* 0x010fe20000410000 */
[----:B------:R-:W-:-:S04]  /*10b0*/  F2FP.F16.F32.PACK_AB R58, RZ, R83 ;  /* 0x00000053ff3a723e */ /* 0x000fc800000000ff */
[----:B------:R-:W-:Y:S02]  /*10c0*/  F2FP.F16.F32.PACK_AB R72, RZ, R95 ;  /* 0x0000005fff48723e */ /* 0x000fe400000000ff */
[----:B------:R-:W-:Y:S02]  /*10d0*/  PRMT R57, R57, 0x5410, R58 ;  /* 0x0000541039397816 */ /* 0x000fe4000000003a */
[----:B------:R-:W-:Y:S02]  /*10e0*/  PRMT R58, R59, 0x5410, R68 ;  /* 0x000054103b3a7816 */ /* 0x000fe40000000044 */
[----:B------:R-:W-:-:S07]  /*10f0*/  PRMT R59, R70, 0x5410, R72 ;  /* 0x00005410463b7816 */ /* 0x000fce0000000048 */
.L_x_10332:
[----:B------:R-:W0:Y:S01]  /*1100*/  @P0 LDC.64 R98, c[0x0][0x390] ;  /* 0x0000e400ff620b82 */ /* 0x000e220000000a00 */
[----:B------:R-:W-:Y:S02]  /*1110*/  IADD3 R97, PT, PT, R91, 0x100, RZ ;  /* 0x000001005b617810 */ /* 0x000fe40007ffe0ff */
        /* <DEDUP_REMOVED lines=12> */
[----:B-----5:R-:W-:-:S07]  /*11e0*/  @P0 HADD2.F32 R0, -RZ, R5.H0_H0 ;  /* 0x20000005ff000230 */ /* 0x020fce0000004100 */
[----:B------:R-:W1:Y:S08]  /*11f0*/  @P0 LDC R66, c[0x0][0x40c] ;  /* 0x00010300ff420b82 */ /* 0x000e700000000800 */
[----:B------:R-:W4:Y:S01]  /*1200*/  @P0 LDC R68, c[0x0][0x40c] ;  /* 0x00010300ff440b82 */ /* 0x000f220000000800 */
[--C-:B---3--:R-:W-:Y:S02]  /*1210*/  HADD2.F32 R91, -RZ, R57.reuse.H0_H0 ;  /* 0x20000039ff5b7230 */ /* 0x108fe40000004100 */
[----:B------:R-:W-:-:S05]  /*1220*/  HADD2.F32 R97, -RZ, R57.H1_H1 ;  /* 0x30000039ff617230 */ /* 0x000fca0000004100 */
[----:B------:R-:W3:Y:S01]  /*1230*/  @P0 LDC R57, c[0x0][0x40c] ;  /* 0x00010300ff390b82 */ /* 0x000ee20000000800 */
        /* <DEDUP_REMOVED lines=8> */
[----:B------:R-:W-:Y:S02]  /*12c0*/  HADD2.F32 R105, -RZ, R56.H1_H1 ;  /* 0x30000038ff697230 */ /* 0x000fe40000004100 */
[----:B----4-:R-:W-:Y:S01]  /*12d0*/  @P0 FFMA.FTZ R99, R0, R68, R99 ;  /* 0x0000004400630223 */ /* 0x010fe20000010063 */
[----:B------:R-:W-:Y:S01]  /*12e0*/  @P0 HADD2.F32 R0, -RZ, R6.H1_H1 ;  /* 0x30000006ff000230 */ /* 0x000fe20000004100 */
[----:B------:R-:W1:Y:S01]  /*12f0*/  @P0 LDC R58, c[0x0][0x40c] ;  /* 0x00010300ff3a0b82 */ /* 0x000e620000000800 */
[----:B------:R-:W-:Y:S02]  /*1300*/  HADD2.F32 R107, -RZ, R56.H0_H0 ;  /* 0x20000038ff6b7230 */ /* 0x000fe40000004100 */
[----:B------:R-:W-:Y:S02]  /*1310*/  HADD2.F32 R111, -RZ, R59.H1_H1 ;  /* 0x3000003bff6f7230 */ /* 0x000fe40000004100 */
[----:B---3--:R-:W-:Y:S01]  /*1320*/  @P0 FFMA.FTZ R101, R0, R57, R101 ;  /* 0x0000003900650223 */ /* 0x008fe20000010065 */
[----:B------:R-:W-:-:S02]  /*1330*/  @P0 HADD2.F32 R0, -RZ, R7.H0_H0 ;  /* 0x20000007ff000230 */ /* 0x000fc40000004100 */
[----:B------:R-:W3:Y:S02]  /*1340*/  @P0 LDC R57, c[0x0][0x40c] ;  /* 0x00010300ff390b82 */ /* 0x000ee40000000800 */
        /* <DEDUP_REMOVED lines=21> */
.L_x_10333:
[----:B-1----:R-:W0:Y:S01]  /*14a0*/  @P0 LDC R57, c[0x0][0x40c] ;  /* 0x00010300ff390b82 */ /* 0x002e220000000800 */
[--C-:B-----5:R-:W-:Y:S01]  /*14b0*/  @P0 HADD2.F32 R0, -RZ, R4.reuse.H0_H0 ;  /* 0x20000004ff000230 */ /* 0x120fe20000004100 */
[----:B------:R-:W-:Y:S01]  /*14c0*/  MOV R107, RZ ;  /* 0x000000ff006b7202 */ /* 0x000fe20000000f00 */
[----:B------:R-:W-:Y:S02]  /*14d0*/  HFMA2 R105, -RZ, RZ, 0, 0 ;  /* 0x00000000ff697431 */ /* 0x000fe400000001ff */
[----:B------:R-:W-:Y:S02]  /*14e0*/  @P0 HADD2.F32 R56, -RZ, R5.H0_H0 ;  /* 0x20000005ff380230 */ /* 0x000fe40000004100 */
[----:B------:R-:W-:Y:S01]  /*14f0*/  HFMA2 R97, -RZ, RZ, 0, 0 ;  /* 0x00000000ff617431 */ /* 0x000fe200000001ff */
[----:B------:R-:W-:Y:S01]  /*1500*/  MOV R91, RZ ;  /* 0x000000ff005b7202 */ /* 0x000fe20000000f00 */
[----:B------:R-:W-:Y:S01]  /*1510*/  HFMA2 R111, -RZ, RZ, 0, 0 ;  /* 0x00000000ff6f7431 */ /* 0x000fe200000001ff */
[----:B------:R-:W1:Y:S08]  /*1520*/  @P0 LDC R59, c[0x0][0x40c] ;  /* 0x00010300ff3b0b82 */ /* 0x000e700000000800 */
[----:B------:R-:W3:Y:S08]  /*1530*/  @P0 LDC R101, c[0x0][0x40c] ;  /* 0x00010300ff650b82 */ /* 0x000ef00000000800 */
[----:B------:R-:W4:Y:S01]  /*1540*/  @P0 LDC R99, c[0x0][0x40c] ;  /* 0x00010300ff630b82 */ /* 0x000f220000000800 */
[----:B0-----:R-:W-:Y:S01]  /*1550*/  @P0 FMUL.FTZ R107, R0, R57 ;  /* 0x00000039006b0220 */ /* 0x001fe20000410000 */
[----:B------:R-:W-:-:S06]  /*1560*/  @P0 HADD2.F32 R0, -RZ, R4.H1_H1 ;  /* 0x30000004ff000230 */ /* 0x000fcc0000004100 */
[----:B------:R-:W0:Y:S01]  /*1570*/  @P0 LDC R103, c[0x0][0x40c] ;  /* 0x00010300ff670b82 */ /* 0x000e220000000800 */
[----:B-1----:R-:W-:Y:S01]  /*1580*/  @P0 FMUL.FTZ R105, R0, R59 ;  /* 0x0000003b00690220 */ /* 0x002fe20000410000 */
[----:B------:R-:W-:-:S06]  /*1590*/  @P0 HADD2.F32 R0, -RZ, R5.H1_H1 ;  /* 0x30000005ff000230 */ /* 0x000fcc0000004100 */
[----:B------:R-:W1:Y:S01]  /*15a0*/  @P0 LDC R57, c[0x0][0x40c] ;  /* 0x00010300ff390b82 */ /* 0x000e620000000800 */
[----:B---3--:R-:W-:Y:S01]  /*15b0*/  @P0 FMUL.FTZ R97, R0, R101 ;  /* 0x0000006500610220 */ /* 0x008fe20000410000 */
[----:B------:R-:W-:Y:S02]  /*15c0*/  @P0 HADD2.F32 R0, -RZ, R6.H0_H0 ;  /* 0x20000006ff000230 */ /* 0x000fe40000004100 */
[----:B------:R-:W-:Y:S02]  /*15d0*/  HFMA2 R101, -RZ, RZ, 0, 0 ;  /* 0x00000000ff657431 */ /* 0x000fe400000001ff */
[----:B------:R-:W-:Y:S02]  /*15e0*/  F2FP.F16.F32.PACK_AB R58, RZ, R97 ;  /* 0x00000061ff3a723e */ /* 0x000fe400000000ff */
[----:B------:R-:W3:Y:S01]  /*15f0*/  @P0 LDC R59, c[0x0][0x40c] ;  /* 0x00010300ff3b0b82 */ /* 0x000ee20000000800 */
[----:B----4-:R-:W-:Y:S01]  /*1600*/  @P0 FMUL.FTZ R91, R56, R99 ;  /* 0x00000063385b0220 */ /* 0x010fe20000410000 */
[----:B------:R-:W-:-:S02]  /*1610*/  MOV R99, RZ ;  /* 0x000000ff00637202 */ /* 0x000fc40000000f00 */
[----:B------:R-:W-:-:S04]  /*1620*/  F2FP.F16.F32.PACK_AB R56, RZ, R107 ;  /* 0x0000006bff38723e */ /* 0x000fc800000000ff */
[----:B------:R-:W4:Y:S01]  /*1630*/  @P0 LDC R113, c[0x0][0x40c] ;  /* 0x00010300ff710b82 */ /* 0x000f220000000800 */
[----:B0-----:R-:W-:Y:S01]  /*1640*/  @P0 FMUL.FTZ R99, R0, R103 ;  /* 0x0000006700630220 */ /* 0x001fe20000410000 */
[----:B------:R-:W-:Y:S01]  /*1650*/  @P0 HADD2.F32 R0, -RZ, R6.H1_H1 ;  /* 0x30000006ff000230 */ /* 0x000fe20000004100 */
[----:B------:R-:W-:-:S04]  /*1660*/  MOV R103, RZ ;  /* 0x000000ff00677202 */ /* 0x000fc80000000f00 */
[----:B-1----:R-:W-:Y:S01]  /*1670*/  @P0 FMUL.FTZ R101, R0, R57 ;  /* 0x0000003900650220 */ /* 0x002fe20000410000 */
[----:B------:R-:W-:Y:S01]  /*1680*/  @P0 HADD2.F32 R0, -RZ, R7.H0_H0 ;  /* 0x20000007ff000230 */ /* 0x000fe20000004100 */
[----:B------:R-:W-:-:S03]  /*1690*/  F2FP.F16.F32.PACK_AB R57, RZ, R91 ;  /* 0x0000005bff39723e */ /* 0x000fc600000000ff */
[----:B------:R-:W-:Y:S02]  /*16a0*/  F2FP.F16.F32.PACK_AB R64, RZ, R101 ;  /* 0x00000065ff40723e */ /* 0x000fe400000000ff */
[----:B------:R-:W-:Y:S01]  /*16b0*/  PRMT R57, R57, 0x5410, R58 ;  /* 0x0000541039397816 */ /* 0x000fe2000000003a */
[----:B---3--:R-:W-:Y:S01]  /*16c0*/  @P0 FMUL.FTZ R103, R0, R59 ;  /* 0x0000003b00670220 */ /* 0x008fe20000410000 */
[----:B------:R-:W-:Y:S01]  /*16d0*/  @P0 HADD2.F32 R0, -RZ, R7.H1_H1 ;  /* 0x30000007ff000230 */ /* 0x000fe20000004100 */
[----:B------:R-:W-:-:S03]  /*16e0*/  F2FP.F16.F32.PACK_AB R59, RZ, R99 ;  /* 0x00000063ff3b723e */ /* 0x000fc600000000ff */
[----:B------:R-:W-:Y:S02]  /*16f0*/  F2FP.F16.F32.PACK_AB R66, RZ, R103 ;  /* 0x00000067ff42723e */ /* 0x000fe400000000ff */
[----:B------:R-:W-:Y:S01]  /*1700*/  PRMT R58, R59, 0x5410, R64 ;  /* 0x000054103b3a7816 */ /* 0x000fe20000000040 */
[----:B----4-:R-:W-:Y:S01]  /*1710*/  @P0 FMUL.FTZ R111, R0, R113 ;  /* 0x00000071006f0220 */ /* 0x010fe20000410000 */
[----:B------:R-:W-:-:S04]  /*1720*/  F2FP.F16.F32.PACK_AB R0, RZ, R105 ;  /* 0x00000069ff00723e */ /* 0x000fc800000000ff */
[----:B------:R-:W-:Y:S02]  /*1730*/  F2FP.F16.F32.PACK_AB R68, RZ, R111 ;  /* 0x0000006fff44723e */ /* 0x000fe400000000ff */
[----:B------:R-:W-:Y:S02]  /*1740*/  PRMT R56, R56, 0x5410, R0 ;  /* 0x0000541038387816 */ /* 0x000fe40000000000 */
[----:B------:R-:W-:-:S07]  /*1750*/  PRMT R59, R66, 0x5410, R68 ;  /* 0x00005410423b7816 */ /* 0x000fce0000000044 */
.L_x_10334:
        /* <DEDUP_REMOVED lines=108> */
.L_x_10336:
[----:B--2---:R-:W-:Y:S05]  /*1e20*/  BSYNC.RECONVERGENT B0 ;  /* 0x0000000000007941 */ /* 0x004fea0003800200 */
.L_x_10335:
        /* <DEDUP_REMOVED lines=13> */
.L_x_10338:
[----:B------:R-:W-:Y:S05]  /*1f00*/  BSYNC.RECONVERGENT B0 ;  /* 0x0000000000007941 */ /* 0x000fea0003800200 */
.L_x_10337:
        /* <DEDUP_REMOVED lines=131> */
[----:B------:R-:W-:Y:S01]  /*2740*/  F2FP.F16.F32.PACK_AB R59, R56, R59 ;  /* 0x0000003b383b723e */ /* 0x000fe200000000ff */
        /* <DEDUP_REMOVED lines=22> */
[----:B------:R-:W-:-:S02]  /*28b0*/  F2FP.F16.F32.PACK_AB R56, R67, R56 ;  /* 0x000000384338723e */ /* 0x000fc400000000ff */
[----:B------:R-:W-:Y:S02]  /*28c0*/  F2FP.F16.F32.PACK_AB R71, R78, R71 ;  /* 0x000000474e47723e */ /* 0x000fe400000000ff */
[----:B------:R-:W-:Y:S01]  /*28d0*/  F2FP.F16.F32.PACK_AB R70, R73, R70 ;  /* 0x000000464946723e */ /* 0x000fe200000000ff */
[----:B------:R0:W-:Y:S01]  /*28e0*/  STG.E.128 desc[UR6][R62.64], R56 ;  /* 0x000000383e007986 */ /* 0x0001e2000c101d06 */
[----:B------:R-:W-:Y:S02]  /*28f0*/  F2FP.F16.F32.PACK_AB R69, R74, R69 ;  /* 0x000000454a45723e */ /* 0x000fe400000000ff */
[----:B------:R-:W-:Y:S02]  /*2900*/  F2FP.F16.F32.PACK_AB R68, R66, R61 ;  /* 0x0000003d4244723e */ /* 0x000fe400000000ff */
[----:B------:R-:W-:Y:S02]  /*2910*/  F2FP.F16.F32.PACK_AB R75, R84, R103 ;  /* 0x00000067544b723e */ /* 0x000fe400000000ff */
[----:B------:R-:W-:Y:S01]  /*2920*/  F2FP.F16.F32.PACK_AB R74, R82, R99 ;  /* 0x00000063524a723e */ /* 0x000fe200000000ff */
[----:B------:R0:W-:Y:S01]  /*2930*/  STG.E.128 desc[UR6][R64.64], R68 ;  /* 0x0000004440007986 */ /* 0x0001e2000c101d06 */
[----:B------:R-:W-:-:S02]  /*2940*/  F2FP.F16.F32.PACK_AB R73, R80, R91 ;  /* 0x0000005b5049723e */ /* 0x000fc400000000ff */
[----:B------:R-:W-:-:S05]  /*2950*/  F2FP.F16.F32.PACK_AB R72, R72, R107 ;  /* 0x0000006b4848723e */ /* 0x000fca00000000ff */
[----:B------:R0:W-:Y:S02]  /*2960*/  STG.E.128 desc[UR6][R2.64], R72 ;  /* 0x0000004802007986 */ /* 0x0001e4000c101d06 */
.L_x_10339:
[----:B0-----:R-:W0:Y:S01]  /*2970*/  LDC.64 R2, c[0x0][0x380] ;  /* 0x0000e000ff027b82 */ /* 0x001e220000000a00 */
[----:B------:R-:W-:Y:S01]  /*2980*/  UPLOP3.LUT UP1, UPT, UPT, UPT, UP1, 0x40, 0x4 ;  /* 0x000000000004789c */ /* 0x000fe20003f2e810 */
[----:B0-----:R-:W-:-:S04]  /*2990*/  IADD3 R60, PT, PT, R60, R2, RZ ;  /* 0x000000023c3c7210 */ /* 0x001fc80007ffe0ff */
[----:B------:R-:W-:-:S13]  /*29a0*/  ISETP.GE.AND P0, PT, R60, R3, PT ;  /* 0x000000033c00720c */ /* 0x000fda0003f06270 */
[----:B------:R-:W-:Y:S05]  /*29b0*/  @!P0 BRA `(.L_x_10340) ;  /* 0xffffffd800648947 */ /* 0x000fea000383ffff */
[----:B------:R-:W-:Y:S05]  /*29c0*/  EXIT ;  /* 0x000000000000794d */ /* 0x000fea0003800000 */
.L_x_10341:
        /* <DEDUP_REMOVED lines=11> */
.L_x_20986:


//--------------------- .text._ZN10layer_norm13ln_fwd_kernelINS_13Kernel_traitsIf6__halfS2_S2_fjLj6144ELj1ELj1ELj8ELj16ENS_18Kernel_traits_baseILj6144EfS2_S2_S2_fjLj256EEEEELb0ELb1ELb0ELb0EEEvNS_9FwdParamsE --------------------------
	.section	.text._ZN10layer_norm13ln_fwd_kernelINS_13Kernel_traitsIf6__halfS2_S2_fjLj6144ELj1ELj1ELj8ELj16ENS_18Kernel_traits_baseILj6144EfS2_S2_S2_fjLj256EEEEELb0ELb1ELb0ELb0EEEvNS_9FwdParamsE,"ax",@progbits
	.align	128
        .global         _ZN10layer_norm13ln_fwd_kernelINS_13Kernel_traitsIf6__halfS2_S2_fjLj6144ELj1ELj1ELj8ELj16ENS_18Kernel_traits_baseILj6144EfS2_S2_S2_fjLj256EEEEELb0ELb1ELb0ELb0EEEvNS_9FwdParamsE
        .type           _ZN10layer_norm13ln_fwd_kernelINS_13Kernel_traitsIf6__halfS2_S2_fjLj6144ELj1ELj1ELj8ELj16ENS_18Kernel_traits_baseILj6144EfS2_S2_S2_fjLj256EEEEELb0ELb1ELb0ELb0EEEvNS_9FwdParamsE,@function
        .size           _ZN10layer_norm13ln_fwd_kernelINS_13Kernel_traitsIf6__halfS2_S2_fjLj6144ELj1ELj1ELj8ELj16ENS_18Kernel_traits_baseILj6144EfS2_S2_S2_fjLj256EEEEELb0ELb1ELb0ELb0EEEvNS_9FwdParamsE,(.L_x_20987 - _ZN10layer_norm13ln_fwd_kernelINS_13Kernel_traitsIf6__halfS2_S2_fjLj6144ELj1ELj1ELj8ELj16ENS_18Kernel_traits_baseILj6144EfS2_S2_S2_fjLj256EEEEELb0ELb1ELb0ELb0EEEvNS_9FwdParamsE)
        .other          _ZN10layer_norm13ln_fwd_kernelINS_13Kernel_traitsIf6__halfS2_S2_fjLj6144ELj1ELj1ELj8ELj16ENS_18Kernel_traits_baseILj6144EfS2_S2_S2_fjLj256EEEEELb0ELb1ELb0ELb0EEEvNS_9FwdParamsE,@"STO_CUDA_ENTRY STV_DEFAULT"
_ZN10layer_norm13ln_fwd_kernelINS_13Kernel_traitsIf6__halfS2_S2_fjLj6144ELj1ELj1ELj8ELj16ENS_18Kernel_traits_baseILj6144EfS2_S2_S2_fjLj256EEEEELb0ELb1ELb0ELb0EEEvNS_9FwdParamsE:
.text._ZN10layer_norm13ln_fwd_kernelINS_13Kernel_traitsIf6__halfS2_S2_fjLj6144ELj1ELj1ELj8ELj16ENS_18Kernel_traits_baseILj6144EfS2_S2_S2_fjLj256EEEEELb0ELb1ELb0ELb0EEEvNS_9FwdParamsE:
        /* <DEDUP_REMOVED lines=62> */
.L_x_10343:
        /* <DEDUP_REMOVED lines=42> */
.L_x_10344:
[----:B------:R-:W-:Y:S05]  /*0680*/  BSYNC.RECONVERGENT B0 ;  /* 0x0000000000007941 */ /* 0x000fea0003800200 */
.L_x_10342:
        /* <DEDUP_REMOVED lines=27> */
.L_x_10365:
        /* <DEDUP_REMOVED lines=11> */
[----:B------:R-:W-:Y:S01]  /*08f0*/  UMOV UR4, 0x3f800000 ;  /* 0x3f80000000047882 */ /* 0x000fe20000000000 */
[----:B--2---:R-:W-:-:S05]  /*0900*/  @P0 HADD2.F32 R90, -RZ, R88.H0_H0 ;  /* 0x20000058ff5a0230 */ /* 0x004fca0000004100 */
[----:B------:R-:W-:Y:S02]  /*0910*/  @P0 R2UR UR7, R90 ;  /* 0x000000005a0702ca */ /* 0x000fe400000e0000 */
[----:B------:R-:W-:-:S04]  /*0920*/  MOV R90, UR5 ;  /* 0x00000005005a7c02 */ /* 0x000fc80008000f00 */
[----:B------:R-:W-:-:S04]  /*0930*/  LEA.HI.SX32 R95, R90, R93, 0x1d ;  /* 0x0000005d5a5f7211 */ /* 0x000fc800078feaff */
[----:B------:R-:W-:-:S03]  /*0940*/  MOV R112, R95 ;  /* 0x0000005f00707202 */ /* 0x000fc60000000f00 */
[----:B------:R-:W-:Y:S01]  /*0950*/  @UP0 UMOV UR4, UR7 ;  /* 0x0000000700040c82 */ /* 0x000fe20008000000 */
[----:B------:R-:W-:Y:S05]  /*0960*/  @!P2 BRA `(.L_x_10346) ;  /* 0x000000040038a947 */ /* 0x000fea0003800000 */
        /* <DEDUP_REMOVED lines=9> */
[--C-:B-1---5:R-:W-:Y:S02]  /*0a00*/  HADD2.F32 R0, -RZ, R4.reuse.H0_H0 ;  /* 0x20000004ff007230 */ /* 0x122fe40000004100 */
[----:B------:R-:W-:Y:S02]  /*0a10*/  HADD2.F32 R3, -RZ, R4.H1_H1 ;  /* 0x30000004ff037230 */ /* 0x000fe40000004100 */
[----:B------:R-:W-:Y:S02]  /*0a20*/  HADD2.F32 R2, -RZ, R5.H0_H0 ;  /* 0x20000005ff027230 */ /* 0x000fe40000004100 */
[----:B------:R-:W-:Y:S02]  /*0a30*/  HADD2.F32 R4, -RZ, R6.H0_H0 ;  /* 0x20000006ff047230 */ /* 0x000fe40000004100 */
[--C-:B------:R-:W-:Y:S02]  /*0a40*/  HADD2.F32 R90, -RZ, R7.reuse.H0_H0 ;  /* 0x20000007ff5a7230 */ /* 0x100fe40000004100 */
[----:B------:R-:W-:-:S02]  /*0a50*/  HADD2.F32 R113, -RZ, R7.H1_H1 ;  /* 0x30000007ff717230 */ /* 0x000fc40000004100 */
[----:B------:R-:W-:Y:S01]  /*0a60*/  FMUL.FTZ R7, R2, UR4 ;  /* 0x0000000402077c20 */ /* 0x000fe20008410000 */
[----:B------:R-:W-:Y:S02]  /*0a70*/  HADD2.F32 R88, -RZ, R6.H1_H1 ;  /* 0x30000006ff587230 */ /* 0x000fe40000004100 */
[----:B------:R-:W-:Y:S01]  /*0a80*/  FMUL.FTZ R89, R4, UR4 ;  /* 0x0000000404597c20 */ /* 0x000fe20008410000 */
[----:B------:R-:W-:Y:S02]  /*0a90*/  HADD2.F32 R9, -RZ, R5.H1_H1 ;  /* 0x30000005ff097230 */ /* 0x000fe40000004100 */
[----:B------:R-:W-:Y:S01]  /*0aa0*/  FMUL.FTZ R5, R0, UR4 ;  /* 0x0000000400057c20 */ /* 0x000fe20008410000 */
[----:B------:R-:W-:Y:S01]  /*0ab0*/  FMUL.FTZ R91, R90, UR4 ;  /* 0x000000045a5b7c20 */ /* 0x000fe20008410000 */
[----:B------:R-:W-:Y:S01]  /*0ac0*/  FMUL.FTZ R112, R88, UR4 ;  /* 0x0000000458707c20 */ /* 0x000fe20008410000 */
[----:B------:R-:W-:Y:S01]  /*0ad0*/  FMUL.FTZ R114, R113, UR4 ;  /* 0x0000000471727c20 */ /* 0x000fe20008410000 */
[----:B------:R-:W-:Y:S01]  /*0ae0*/  FMUL.FTZ R90, R9, UR4 ;  /* 0x00000004095a7c20 */ /* 0x000fe20008410000 */
[----:B------:R-:W-:Y:S01]  /*0af0*/  FMUL.FTZ R88, R3, UR4 ;  /* 0x0000000403587c20 */ /* 0x000fe20008410000 */
[----:B--2---:R-:W-:-:S02]  /*0b00*/  HADD2.F32 R6, -RZ, R12.H0_H0 ;  /* 0x2000000cff067230 */ /* 0x004fc40000004100 */
[----:B------:R-:W-:Y:S02]  /*0b10*/  HADD2.F32 R4, -RZ, R13.H0_H0 ;  /* 0x2000000dff047230 */ /* 0x000fe40000004100 */
[--C-:B------:R-:W-:Y:S02]  /*0b20*/  HADD2.F32 R2, -RZ, R14.reuse.H0_H0 ;  /* 0x2000000eff027230 */ /* 0x100fe40000004100 */
[----:B------:R-:W-:Y:S01]  /*0b30*/  FFMA.FTZ R6, R5, R68, R6 ;  /* 0x0000004405067223 */ /* 0x000fe20000010006 */
[--C-:B------:R-:W-:Y:S02]  /*0b40*/  HADD2.F32 R0, -RZ, R15.reuse.H0_H0 ;  /* 0x2000000fff007230 */ /* 0x100fe40000004100 */
[----:B------:R-:W-:Y:S01]  /*0b50*/  FFMA.FTZ R4, R7, R70, R4 ;  /* 0x0000004607047223 */ /* 0x000fe20000010004 */
[----:B------:R-:W-:Y:S02]  /*0b60*/  HADD2.F32 R9, -RZ, R15.H1_H1 ;  /* 0x3000000fff097230 */ /* 0x000fe40000004100 */
[----:B------:R-:W-:Y:S01]  /*0b70*/  FFMA.FTZ R2, R89, R64, R2 ;  /* 0x0000004059027223 */ /* 0x000fe20000010002 */
[----:B------:R-:W-:-:S02]  /*0b80*/  HADD2.F32 R7, -RZ, R14.H1_H1 ;  /* 0x3000000eff077230 */ /* 0x000fc40000004100 */
[----:B------:R-:W-:Y:S01]  /*0b90*/  FFMA.FTZ R0, R91, R66, R0 ;  /* 0x000000425b007223 */ /* 0x000fe20000010000 */
[----:B------:R-:W-:Y:S02]  /*0ba0*/  HADD2.F32 R5, -RZ, R13.H1_H1 ;  /* 0x3000000dff057230 */ /* 0x000fe40000004100 */
[----:B------:R-:W-:Y:S01]  /*0bb0*/  FFMA.FTZ R9, R114, R67, R9 ;  /* 0x0000004372097223 */ /* 0x000fe20000010009 */
[----:B------:R-:W-:Y:S02]  /*0bc0*/  HADD2.F32 R89, -RZ, R12.H1_H1 ;  /* 0x3000000cff597230 */ /* 0x000fe40000004100 */
[----:B------:R-:W-:Y:S01]  /*0bd0*/  FFMA.FTZ R7, R112, R65, R7 ;  /* 0x0000004170077223 */ /* 0x000fe20000010007 */
[----:B------:R-:W-:Y:S01]  /*0be0*/  FFMA.FTZ R5, R90, R71, R5 ;  /* 0x000000475a057223 */ /* 0x000fe20000010005 */
[----:B------:R-:W-:Y:S01]  /*0bf0*/  F2FP.F16.F32.PACK_AB R91, R9, R0 ;  /* 0x00000000095b723e */ /* 0x000fe200000000ff */
[----:B------:R-:W-:Y:S02]  /*0c00*/  FFMA.FTZ R3, R88, R69, R89 ;  /* 0x0000004558037223 */ /* 0x000fe40000010059 */
[----:B------:R-:W-:-:S02]  /*0c10*/  F2FP.F16.F32.PACK_AB R90, R7, R2 ;  /* 0x00000002075a723e */ /* 0x000fc400000000ff */
[----:B------:R-:W-:Y:S02]  /*0c20*/  F2FP.F16.F32.PACK_AB R89, R5, R4 ;  /* 0x000000040559723e */ /* 0x000fe400000000ff */
[----:B------:R-:W-:Y:S01]  /*0c30*/  F2FP.F16.F32.PACK_AB R88, R3, R6 ;  /* 0x000000060358723e */ /* 0x000fe200000000ff */
[----:B------:R-:W-:Y:S06]  /*0c40*/  BRA `(.L_x_10348) ;  /* 0x0000000000707947 */ /* 0x000fec0003800000 */
.L_x_10347:
[----:B-1---5:R-:W-:Y:S02]  /*0c50*/  HADD2.F32 R0, -RZ, R4.H0_H0 ;  /* 0x20000004ff007230 */ /* 0x022fe40000004100 */
[----:B------:R-:W-:Y:S02]  /*0c60*/  HADD2.F32 R2, -RZ, R5.H0_H0 ;  /* 0x20000005ff027230 */ /* 0x000fe40000004100 */
[----:B------:R-:W-:Y:S02]  /*0c70*/  HADD2.F32 R89, -RZ, R6.H0_H0 ;  /* 0x20000006ff597230 */ /* 0x000fe40000004100 */
[----:B------:R-:W-:Y:S01]  /*0c80*/  FMUL.FTZ R3, R0, UR4 ;  /* 0x0000000400037c20 */ /* 0x000fe20008410000 */
[----:B------:R-:W-:Y:S02]  /*0c90*/  HADD2.F32 R91, -RZ, R7.H0_H0 ;  /* 0x20000007ff5b7230 */ /* 0x000fe40000004100 */
[----:B------:R-:W-:Y:S02]  /*0ca0*/  HADD2.F32 R4, -RZ, R4.H1_H1 ;  /* 0x30000004ff047230 */ /* 0x000fe40000004100 */
[----:B------:R-:W-:Y:S01]  /*0cb0*/  FMUL.FTZ R89, R89, UR4 ;  /* 0x0000000459597c20 */ /* 0x000fe20008410000 */
        /* <DEDUP_REMOVED lines=15> */
[----:B------:R-:W-:Y:S01]  /*0db0*/  FMUL.FTZ R5, R90, R71 ;  /* 0x000000475a057220 */ /* 0x000fe20000410000 */
[----:B------:R-:W-:-:S02]  /*0dc0*/  FMUL.FTZ R3, R88, R69 ;  /* 0x0000004558037220 */ /* 0x000fc40000410000 */
[----:B------:R-:W-:Y:S02]  /*0dd0*/  F2FP.F16.F32.PACK_AB R91, R9, R0 ;  /* 0x00000000095b723e */ /* 0x000fe400000000ff */
[----:B------:R-:W-:Y:S02]  /*0de0*/  F2FP.F16.F32.PACK_AB R90, R7, R2 ;  /* 0x00000002075a723e */ /* 0x000fe400000000ff */
[----:B------:R-:W-:Y:S02]  /*0df0*/  F2FP.F16.F32.PACK_AB R89, R5, R4 ;  /* 0x000000040559723e */ /* 0x000fe400000000ff */
[----:B------:R-:W-:-:S07]  /*0e00*/  F2FP.F16.F32.PACK_AB R88, R3, R6 ;  /* 0x000000060358723e */ /* 0x000fce00000000ff */
.L_x_10348:
[----:B------:R-:W0:Y:S02]  /*0e10*/  LDC.64 R112, c[0x0][0x3a8] ;  /* 0x0000ea00ff707b82 */ /* 0x000e240000000a00 */
[C---:B0-----:R-:W-:Y:S01]  /*0e20*/  IMAD.WIDE.U32 R114, R95.reuse, 0x10, R112 ;  /* 0x000000105f727825 */ /* 0x041fe200078e0070 */
[----:B------:R-:W-:-:S04]  /*0e30*/  IADD3 R112, PT, PT, R95, 0x100, RZ ;  /* 0x000001005f707810 */ /* 0x000fc80007ffe0ff */
[----:B------:R0:W-:Y:S03]  /*0e40*/  STG.E.128 desc[UR8][R114.64], R88 ;  /* 0x0000005872007986 */ /* 0x0001e6000c101d08 */
.L_x_10346:
[----:B-1--4-:R-:W-:Y:S05]  /*0e50*/  BSYNC.RECONVERGENT B0 ;  /* 0x0000000000007941 */ /* 0x012fea0003800200 */
.L_x_10345:
        /* <DEDUP_REMOVED lines=12> */
[----:B0----5:R-:W-:Y:S02]  /*0f20*/  HADD2.F32 R96, -RZ, R88.H0_H0 ;  /* 0x20000058ff607230 */ /* 0x021fe40000004100 */
[----:B------:R-:W-:Y:S02]  /*0f30*/  HADD2.F32 R99, -RZ, R89.H0_H0 ;  /* 0x20000059ff637230 */ /* 0x000fe40000004100 */
[----:B------:R-:W-:Y:S02]  /*0f40*/  HADD2.F32 R101, -RZ, R90.H0_H0 ;  /* 0x2000005aff657230 */ /* 0x000fe40000004100 */
[----:B------:R-:W-:Y:S01]  /*0f50*/  FMUL.FTZ R97, R96, UR4 ;  /* 0x0000000460617c20 */ /* 0x000fe20008410000 */
[----:B------:R-:W-:Y:S02]  /*0f60*/  HADD2.F32 R98, -RZ, R12.H0_H0 ;  /* 0x2000000cff627230 */ /* 0x000fe40000004100 */
[----:B------:R-:W-:Y:S01]  /*0f70*/  FMUL.FTZ R99, R99, UR4 ;  /* 0x0000000463637c20 */ /* 0x000fe20008410000 */
[----:B------:R-:W-:-:S02]  /*0f80*/  HADD2.F32 R88, -RZ, R88.H1_H1 ;  /* 0x30000058ff587230 */ /* 0x000fc40000004100 */
[----:B------:R-:W-:Y:S01]  /*0f90*/  FMUL.FTZ R101, R101, UR4 ;  /* 0x0000000465657c20 */ /* 0x000fe20008410000 */
[----:B------:R-:W-:Y:S02]  /*0fa0*/  HADD2.F32 R89, -RZ, R89.H1_H1 ;  /* 0x30000059ff597230 */ /* 0x000fe40000004100 */
[----:B------:R-:W-:Y:S01]  /*0fb0*/  FFMA.FTZ R97, R97, R44, R98 ;  /* 0x0000002c61617223 */ /* 0x000fe20000010062 */
[----:B------:R-:W-:Y:S02]  /*0fc0*/  HADD2.F32 R90, -RZ, R90.H1_H1 ;  /* 0x3000005aff5a7230 */ /* 0x000fe40000004100 */
[----:B------:R-:W-:Y:S01]  /*0fd0*/  FMUL.FTZ R88, R88, UR4 ;  /* 0x0000000458587c20 */ /* 0x000fe20008410000 */
[--C-:B------:R-:W-:Y:S02]  /*0fe0*/  HADD2.F32 R103, -RZ, R91.reuse.H0_H0 ;  /* 0x2000005bff677230 */ /* 0x100fe40000004100 */
[----:B------:R-:W-:Y:S01]  /*0ff0*/  FMUL.FTZ R98, R89, UR4 ;  /* 0x0000000459627c20 */ /* 0x000fe20008410000 */
[----:B------:R-:W-:-:S02]  /*1000*/  HADD2.F32 R116, -RZ, R91.H1_H1 ;  /* 0x3000005bff747230 */ /* 0x000fc40000004100 */
[----:B------:R-:W-:Y:S01]  /*1010*/  FMUL.FTZ R90, R90, UR4 ;  /* 0x000000045a5a7c20 */ /* 0x000fe20008410000 */
[----:B------:R-:W-:Y:S02]  /*1020*/  HADD2.F32 R100, -RZ, R13.H0_H0 ;  /* 0x2000000dff647230 */ /* 0x000fe40000004100 */
[----:B------:R-:W-:Y:S01]  /*1030*/  FMUL.FTZ R103, R103, UR4 ;  /* 0x0000000467677c20 */ /* 0x000fe20008410000 */
[----:B------:R-:W-:Y:S02]  /*1040*/  HADD2.F32 R102, -RZ, R14.H0_H0 ;  /* 0x2000000eff667230 */ /* 0x000fe40000004100 */
[----:B------:R-:W-:Y:S01]  /*1050*/  FMUL.FTZ R116, R116, UR4 ;  /* 0x0000000474747c20 */ /* 0x000fe20008410000 */
[----:B------:R-:W-:Y:S02]  /*1060*/  HADD2.F32 R114, -RZ, R15.H0_H0 ;  /* 0x2000000fff727230 */ /* 0x000fe40000004100 */
[----:B------:R-:W-:Y:S01]  /*1070*/  FFMA.FTZ R99, R99, R46, R100 ;  /* 0x0000002e63637223 */ /* 0x000fe20000010064 */
[----:B------:R-:W-:-:S02]  /*1080*/  HADD2.F32 R91, -RZ, R12.H1_H1 ;  /* 0x3000000cff5b7230 */ /* 0x000fc40000004100 */
[----:B------:R-:W-:Y:S01]  /*1090*/  FFMA.FTZ R101, R101, R40, R102 ;  /* 0x0000002865657223 */ /* 0x000fe20000010066 */
[----:B------:R-:W-:Y:S02]  /*10a0*/  HADD2.F32 R113, -RZ, R13.H1_H1 ;  /* 0x3000000dff717230 */ /* 0x000fe40000004100 */
[----:B------:R-:W-:Y:S01]  /*10b0*/  FFMA.FTZ R103, R103, R42, R114 ;  /* 0x0000002a67677223 */ /* 0x000fe20000010072 */
        /* <DEDUP_REMOVED lines=11> */
.L_x_10351:
        /* <DEDUP_REMOVED lines=9> */
[----:B------:R-:W-:Y:S01]  /*1200*/  FMUL.FTZ R103, R102, UR4 ;  /* 0x0000000466677c20 */ /* 0x000fe20008410000 */
[----:B------:R-:W-:Y:S02]  /*1210*/  HADD2.F32 R90, -RZ, R90.H1_H1 ;  /* 0x3000005aff5a7230 */ /* 0x000fe40000004100 */
[----:B------:R-:W-:Y:S01]  /*1220*/  FMUL.FTZ R88, R88, UR4 ;  /* 0x0000000458587c20 */ /* 0x000fe20008410000 */
[----:B------:R-:W-:Y:S02]  /*1230*/  HADD2.F32 R91, -RZ, R91.H1_H1 ;  /* 0x3000005bff5b7230 */ /* 0x000fe40000004100 */
        /* <DEDUP_REMOVED lines=15> */
.L_x_10352:
[----:B------:R-:W0:Y:S02]  /*1330*/  LDC.64 R114, c[0x0][0x3a8] ;  /* 0x0000ea00ff727b82 */ /* 0x000e240000000a00 */
[C---:B0-----:R-:W-:Y:S01]  /*1340*/  IMAD.WIDE.U32 R114, R112.reuse, 0x10, R114 ;  /* 0x0000001070727825 */ /* 0x041fe200078e0072 */
[----:B------:R-:W-:-:S04]  /*1350*/  IADD3 R112, PT, PT, R112, 0x100, RZ ;  /* 0x0000010070707810 */ /* 0x000fc80007ffe0ff */
[----:B------:R1:W-:Y:S03]  /*1360*/  STG.E.128 desc[UR8][R114.64], R88 ;  /* 0x0000005872007986 */ /* 0x0003e6000c101d08 */
.L_x_10350:
[----:B------:R-:W-:Y:S05]  /*1370*/  BSYNC.RECONVERGENT B0 ;  /* 0x0000000000007941 */ /* 0x000fea0003800200 */
.L_x_10349:
        /* <DEDUP_REMOVED lines=26> */
[----:B------:R-:W-:-:S02]  /*1520*/  HADD2.F32 R114, -RZ, R12.H0_H0 ;  /* 0x2000000cff727230 */ /* 0x000fc40000004100 */
[----:B------:R-:W-:Y:S01]  /*1530*/  FMUL.FTZ R90, R90, UR4 ;  /* 0x000000045a5a7c20 */ /* 0x000fe20008410000 */
[----:B------:R-:W-:Y:S02]  /*1540*/  HADD2.F32 R116, -RZ, R13.H0_H0 ;  /* 0x2000000dff747230 */ /* 0x000fe40000004100 */
[----:B------:R-:W-:Y:S01]  /*1550*/  FMUL.FTZ R110, R91, UR4 ;  /* 0x000000045b6e7c20 */ /* 0x000fe20008410000 */
[----:B------:R-:W-:Y:S02]  /*1560*/  HADD2.F32 R118, -RZ, R14.H0_H0 ;  /* 0x2000000eff767230 */ /* 0x000fe40000004100 */
        /* <DEDUP_REMOVED lines=18> */
.L_x_10355:
        /* <DEDUP_REMOVED lines=28> */
.L_x_10356:
[----:B------:R-:W0:Y:S02]  /*1850*/  LDC.64 R114, c[0x0][0x3a8] ;  /* 0x0000ea00ff727b82 */ /* 0x000e240000000a00 */
[----:B0-----:R-:W-:-:S05]  /*1860*/  IMAD.WIDE.U32 R114, R112, 0x10, R114 ;  /* 0x0000001070727825 */ /* 0x001fca00078e0072 */
[----:B------:R2:W-:Y:S02]  /*1870*/  STG.E.128 desc[UR8][R114.64], R88 ;  /* 0x0000005872007986 */ /* 0x0005e4000c101d08 */
.L_x_10354:
[----:B------:R-:W-:Y:S05]  /*1880*/  BSYNC.RECONVERGENT B0 ;  /* 0x0000000000007941 */ /* 0x000fea0003800200 */
.L_x_10353:
        /* <DEDUP_REMOVED lines=117> */
.L_x_10358:
[----:B------:R-:W-:Y:S05]  /*1fe0*/  BSYNC.RECONVERGENT B0 ;  /* 0x0000000000007941 */ /* 0x000fea0003800200 */
.L_x_10357:
        /* <DEDUP_REMOVED lines=88> */
[----:B------:R-:W-:Y:S01]  /*2570*/  F2FP.F16.F32.PACK_AB R88, R89, R88 ;  /* 0x000000585958723e */ /* 0x000fe200000000ff */
        /* <DEDUP_REMOVED lines=13> */
[----:B------:R-:W-:Y:S02]  /*2650*/  F2FP.F16.F32.PACK_AB R89, R90, R89 ;  /* 0x000000595a59723e */ /* 0x000fe400000000ff */
[----:B------:R-:W-:Y:S02]  /*2660*/  F2FP.F16.F32.PACK_AB R90, R116, R117 ;  /* 0x00000075745a723e */ /* 0x000fe400000000ff */
[----:B------:R-:W-:-:S05]  /*2670*/  F2FP.F16.F32.PACK_AB R91, R118, R91 ;  /* 0x0000005b765b723e */ /* 0x000fca00000000ff */
[----:B------:R0:W-:Y:S02]  /*2680*/  STG.E.128 desc[UR8][R112.64], R88 ;  /* 0x0000005870007986 */ /* 0x0001e4000c101d08 */
.L_x_10360:
[----:B------:R-:W-:Y:S05]  /*2690*/  BSYNC.RECONVERGENT B0 ;  /* 0x0000000000007941 */ /* 0x000fea0003800200 */
.L_x_10359:
        /* <DEDUP_REMOVED lines=34> */
.L_x_10362:
[----:B------:R-:W-:Y:S05]  /*28c0*/  BSYNC.RECONVERGENT B0 ;  /* 0x0000000000007941 */ /* 0x000fea0003800200 */
.L_x_10361:
        /* <DEDUP_REMOVED lines=28> */
[----:B------:R-:W-:Y:S01]  /*2a90*/  F2FP.F16.F32.PACK_AB R91, R118, R125 ;  /* 0x0000007d765b723e */ /* 0x000fe200000000ff */
[----:B0-----:R-:W-:Y:S01]  /*2aa0*/  IMAD.WIDE.U32 R112, R95, 0x10, R112 ;  /* 0x000000105f707825 */ /* 0x001fe200078e0070 */
[----:B------:R-:W-:-:S02]  /*2ab0*/  F2FP.F16.F32.PACK_AB R89, R114, R117 ;  /* 0x000000757259723e */ /* 0x000fc400000000ff */
[----:B------:R-:W-:-:S05]  /*2ac0*/  F2FP.F16.F32.PACK_AB R88, R115, R88 ;  /* 0x000000587358723e */ /* 0x000fca00000000ff */
[----:B------:R3:W-:Y:S02]  /*2ad0*/  STG.E.128 desc[UR8][R112.64], R88 ;  /* 0x0000005870007986 */ /* 0x0007e4000c101d08 */
.L_x_10364:
[----:B------:R-:W-:Y:S05]  /*2ae0*/  BSYNC.RECONVERGENT B0 ;  /* 0x0000000000007941 */ /* 0x000fea0003800200 */
.L_x_10363:
[----:B------:R-:W-:Y:S02]  /*2af0*/  UIADD3 UR6, UPT, UPT, UR6, UR16, URZ ;  /* 0x0000001006067290 */ /* 0x000fe4000fffe0ff */
[----:B------:R-:W-:Y:S02]  /*2b00*/  UPLOP3.LUT UP2, UPT, UPT, UPT, UP2, 0x40, 0x4 ;  /* 0x000000000004789c */ /* 0x000fe40003f4e820 */
[----:B------:R-:W-:-:S09]  /*2b10*/  UISETP.GE.AND UP1, UPT, UR6, UR17, UPT ;  /* 0x000000110600728c */ /* 0x000fd2000bf26270 */
[----:B------:R-:W-:Y:S05]  /*2b20*/  BRA.U !UP1, `(.L_x_10365) ;  /* 0xffffffdd09447547 */ /* 0x000fea000b83ffff */
[----:B------:R-:W-:Y:S05]  /*2b30*/  EXIT ;  /* 0x000000000000794d */ /* 0x000fea0003800000 */
.L_x_10366:
        /* <DEDUP_REMOVED lines=12> */
.L_x_20987:


//--------------------- .text._ZN10layer_norm13ln_fwd_kernelINS_13Kernel_traitsIf6__halfS2_S2_fjLj6144ELj1ELj1ELj8ELj16ENS_18Kernel_traits_baseILj6144EfS2_S2_S2_fjLj256EEEEELb0ELb1ELb0ELb1EEEvNS_9FwdParamsE --------------------------
	.section	.text._ZN10layer_norm13ln_fwd_kernelINS_13Kernel_traitsIf6__halfS2_S2_fjLj6144ELj1ELj1ELj8ELj16ENS_18Kernel_traits_baseILj6144EfS2_S2_S2_fjLj256EEEEELb0ELb1ELb0ELb1EEEvNS_9FwdParamsE,"ax",@progbits
	.align	128
        .global         _ZN10layer_norm13ln_fwd_kernelINS_13Kernel_traitsIf6__halfS2_S2_fjLj6144ELj1ELj1ELj8ELj16ENS_18Kernel_traits_baseILj6144EfS2_S2_S2_fjLj256EEEEELb0ELb1ELb0ELb1EEEvNS_9FwdParamsE
        .type           _ZN10layer_norm13ln_fwd_kernelINS_13Kernel_traitsIf6__halfS2_S2_fjLj6144ELj1ELj1ELj8ELj16ENS_18Kernel_traits_baseILj6144EfS2_S2_S2_fjLj256EEEEELb0ELb1ELb0ELb1EEEvNS_9FwdParamsE,@function
        .size           _ZN10layer_norm13ln_fwd_kernelINS_13Kernel_traitsIf6__halfS2_S2_fjLj6144ELj1ELj1ELj8ELj16ENS_18Kernel_traits_baseILj6144EfS2_S2_S2_fjLj256EEEEELb0ELb1ELb0ELb1EEEvNS_9FwdParamsE,(.L_x_20988 - _ZN10layer_norm13ln_fwd_kernelINS_13Kernel_traitsIf6__halfS2_S2_fjLj6144ELj1ELj1ELj8ELj16ENS_18Kernel_traits_baseILj6144EfS2_S2_S2_fjLj256EEEEELb0ELb1ELb0ELb1EEEvNS_9FwdParamsE)
        .other          _ZN10layer_norm13ln_fwd_kernelINS_13Kernel_traitsIf6__halfS2_S2_fjLj6144ELj1ELj1ELj8ELj16ENS_18Kernel_traits_baseILj6144EfS2_S2_S2_fjLj256EEEEELb0ELb1ELb0ELb1EEEvNS_9FwdParamsE,@"STO_CUDA_ENTRY STV_DEFAULT"
_ZN10layer_norm13ln_fwd_kernelINS_13Kernel_traitsIf6__halfS2_S2_fjLj6144ELj1ELj1ELj8ELj16ENS_18Kernel_traits_baseILj6144EfS2_S2_S2_fjLj256EEEEELb0ELb1ELb0ELb1EEEvNS_9FwdParamsE:
.text._ZN10layer_norm13ln_fwd_kernelINS_13Kernel_traitsIf6__halfS2_S2_fjLj6144ELj1ELj1ELj8ELj16ENS_18Kernel_traits_baseILj6144EfS2_S2_S2_fjLj256EEEEELb0ELb1ELb0ELb1EEEvNS_9FwdParamsE:
        /* <DEDUP_REMOVED lines=35> */
.L_x_10367:
        /* <DEDUP_REMOVED lines=28> */
.L_x_10368:
        /* <DEDUP_REMOVED lines=12> */
.L_x_10377:
        /* <DEDUP_REMOVED lines=20> */
[----:B-----5:R-:W-:Y:S02]  /*05f0*/  HADD2.F32 R3, -RZ, R4.H0_H0 ;  /* 0x20000004ff037230 */ /* 0x020fe40000004100 */
[----:B------:R-:W-:Y:S02]  /*0600*/  HADD2.F32 R89, -RZ, R5.H0_H0 ;  /* 0x20000005ff597230 */ /* 0x000fe40000004100 */
[--C-:B------:R-:W-:Y:S02]  /*0610*/  HADD2.F32 R91, -RZ, R6.reuse.H0_H0 ;  /* 0x20000006ff5b7230 */ /* 0x100fe40000004100 */
        /* <DEDUP_REMOVED lines=13> */
[----:B--2---:R-:W-:Y:S02]  /*06f0*/  HADD2.F32 R8, -RZ, R12.H0_H0 ;  /* 0x2000000cff087230 */ /* 0x004fe40000004100 */
[----:B------:R-:W-:Y:S02]  /*0700*/  HADD2.F32 R6, -RZ, R13.H0_H0 ;  /* 0x2000000dff067230 */ /* 0x000fe40000004100 */
[----:B------:R-:W-:Y:S02]  /*0710*/  HADD2.F32 R4, -RZ, R14.H0_H0 ;  /* 0x2000000eff047230 */ /* 0x000fe40000004100 */
[----:B------:R-:W-:Y:S01]  /*0720*/  FFMA.FTZ R8, R3, R36, R8 ;  /* 0x0000002403087223 */ /* 0x000fe20000010008 */
[--C-:B------:R-:W-:Y:S02]  /*0730*/  HADD2.F32 R2, -RZ, R15.reuse.H0_H0 ;  /* 0x2000000fff027230 */ /* 0x100fe40000004100 */
        /* <DEDUP_REMOVED lines=16> */
.L_x_10369:
[--C-:B-----5:R-:W-:Y:S02]  /*0840*/  HADD2.F32 R3, -RZ, R4.reuse.H0_H0 ;  /* 0x20000004ff037230 */ /* 0x120fe40000004100 */
[----:B------:R-:W-:Y:S02]  /*0850*/  HADD2.F32 R89, -RZ, R5.H0_H0 ;  /* 0x20000005ff597230 */ /* 0x000fe40000004100 */
[----:B------:R-:W-:Y:S02]  /*0860*/  HADD2.F32 R95, -RZ, R7.H0_H0 ;  /* 0x20000007ff5f7230 */ /* 0x000fe40000004100 */
        /* <DEDUP_REMOVED lines=25> */
.L_x_10370:
        /* <DEDUP_REMOVED lines=16> */
[----:B------:R-:W-:-:S02]  /*0b00*/  HADD2.F32 R102, -RZ, R14.H0_H0 ;  /* 0x2000000eff667230 */ /* 0x000fc40000004100 */
[----:B------:R-:W-:Y:S01]  /*0b10*/  FMUL.FTZ R105, R105, R110 ;  /* 0x0000006e69697220 */ /* 0x000fe20000410000 */
[----:B------:R-:W-:Y:S02]  /*0b20*/  HADD2.F32 R100, -RZ, R15.H0_H0 ;  /* 0x2000000fff647230 */ /* 0x000fe40000004100 */
[----:B------:R-:W-:Y:S01]  /*0b30*/  FFMA.FTZ R108, R89, R28, R108 ;  /* 0x0000001c596c7223 */ /* 0x000fe2000001006c */
[--C-:B------:R-:W-:Y:S02]  /*0b40*/  HADD2.F32 R101, -RZ, R93.reuse.H0_H0 ;  /* 0x2000005dff657230 */ /* 0x100fe40000004100 */
[----:B------:R-:W-:Y:S01]  /*0b50*/  FFMA.FTZ R102, R103, R24, R102 ;  /* 0x0000001867667223 */ /* 0x000fe20000010066 */
[----:B------:R-:W-:Y:S02]  /*0b60*/  HADD2.F32 R91, -RZ, R92.H1_H1 ;  /* 0x3000005cff5b7230 */ /* 0x000fe40000004100 */
[----:B------:R-:W-:Y:S01]  /*0b70*/  FFMA.FTZ R100, R105, R26, R100 ;  /* 0x0000001a69647223 */ /* 0x000fe20000010064 */
[----:B------:R-:W-:-:S02]  /*0b80*/  HADD2.F32 R93, -RZ, R93.H1_H1 ;  /* 0x3000005dff5d7230 */ /* 0x000fc40000004100 */
[-C--:B------:R-:W-:Y:S01]  /*0b90*/  FMUL.FTZ R101, R101, R110.reuse ;  /* 0x0000006e65657220 */ /* 0x080fe20000410000 */
[----:B------:R-:W-:Y:S02]  /*0ba0*/  HADD2.F32 R109, -RZ, R94.H1_H1 ;  /* 0x3000005eff6d7230 */ /* 0x000fe40000004100 */
[-C--:B------:R-:W-:Y:S01]  /*0bb0*/  FMUL.FTZ R88, R91, R110.reuse ;  /* 0x0000006e5b587220 */ /* 0x080fe20000410000 */
[----:B------:R-:W-:Y:S02]  /*0bc0*/  HADD2.F32 R95, -RZ, R95.H1_H1 ;  /* 0x3000005fff5f7230 */ /* 0x000fe40000004100 */
[-C--:B------:R-:W-:Y:S01]  /*0bd0*/  FMUL.FTZ R90, R93, R110.reuse ;  /* 0x0000006e5d5a7220 */ /* 0x080fe20000410000 */
[----:B------:R-:W-:Y:S02]  /*0be0*/  HADD2.F32 R104, -RZ, R13.H0_H0 ;  /* 0x2000000dff687230 */ /* 0x000fe40000004100 */
[----:B------:R-:W-:Y:S01]  /*0bf0*/  FMUL.FTZ R92, R109, R110 ;  /* 0x0000006e6d5c7220 */ /* 0x000fe20000410000 */
[----:B------:R-:W-:-:S02]  /*0c00*/  HADD2.F32 R103, -RZ, R12.H1_H1 ;  /* 0x3000000cff677230 */ /* 0x000fc40000004100 */
[----:B------:R-:W-:Y:S01]  /*0c10*/  FMUL.FTZ R94, R95, R110 ;  /* 0x0000006e5f5e7220 */ /* 0x000fe20000410000 */
        /* <DEDUP_REMOVED lines=13> */
.L_x_10371:
[----:B0----5:R-:W-:Y:S02]  /*0cf0*/  HADD2.F32 R101, -RZ, R93.H0_H0 ;  /* 0x2000005dff657230 */ /* 0x021fe40000004100 */
[----:B------:R-:W-:Y:S02]  /*0d00*/  HADD2.F32 R103, -RZ, R94.H0_H0 ;  /* 0x2000005eff677230 */ /* 0x000fe40000004100 */
[----:B------:R-:W-:Y:S02]  /*0d10*/  HADD2.F32 R109, -RZ, R95.H0_H0 ;  /* 0x2000005fff6d7230 */ /* 0x000fe40000004100 */
[-C--:B------:R-:W-:Y:S01]  /*0d20*/  FMUL.FTZ R101, R101, R110.reuse ;  /* 0x0000006e65657220 */ /* 0x080fe20000410000 */
[--C-:B------:R-:W-:Y:S02]  /*0d30*/  HADD2.F32 R89, -RZ, R92.reuse.H0_H0 ;  /* 0x2000005cff597230 */ /* 0x100fe40000004100 */
[----:B------:R-:W-:Y:S01]  /*0d40*/  FMUL.FTZ R103, R103, R110 ;  /* 0x0000006e67677220 */ /* 0x000fe20000410000 */
[----:B------:R-:W-:-:S02]  /*0d50*/  HADD2.F32 R91, -RZ, R92.H1_H1 ;  /* 0x3000005cff5b7230 */ /* 0x000fc40000004100 */
[-C--:B------:R-:W-:Y:S01]  /*0d60*/  FMUL.FTZ R109, R109, R110.reuse ;  /* 0x0000006e6d6d7220 */ /* 0x080fe20000410000 */
[----:B------:R-:W-:Y:S02]  /*0d70*/  HADD2.F32 R93, -RZ, R93.H1_H1 ;  /* 0x3000005dff5d7230 */ /* 0x000fe40000004100 */
        /* <DEDUP_REMOVED lines=19> */
.L_x_10372:
        /* <DEDUP_REMOVED lines=10> */
[----:B-1----:R-:W-:Y:S02]  /*0f50*/  HADD2.F32 R89, -RZ, R92.H0_H0 ;  /* 0x2000005cff597230 */ /* 0x002fe40000004100 */
        /* <DEDUP_REMOVED lines=16> */
[--C-:B------:R-:W-:Y:S02]  /*1060*/  HADD2.F32 R114, -RZ, R14.reuse.H0_H0 ;  /* 0x2000000eff727230 */ /* 0x100fe40000004100 */
[----:B------:R-:W-:Y:S01]  /*1070*/  FFMA.FTZ R95, R107, R22, R112 ;  /* 0x000000166b5f7223 */ /* 0x000fe20000010070 */
[----:B------:R-:W-:Y:S02]  /*1080*/  HADD2.F32 R115, -RZ, R14.H1_H1 ;  /* 0x3000000eff737230 */ /* 0x000fe40000004100 */
        /* <DEDUP_REMOVED lines=8> */
[----:B------:R-:W-:Y:S01]  /*1110*/  FFMA.FTZ R113, R92, R19, R113 ;  /* 0x000000135c717223 */ /* 0x000fe20000010071 */
[----:B------:R-:W-:Y:S01]  /*1120*/  F2FP.F16.F32.PACK_AB R90, R115, R112 ;  /* 0x00000070735a723e */ /* 0x000fe200000000ff */
[----:B------:R-:W-:Y:S01]  /*1130*/  FFMA.FTZ R94, R94, R23, R89 ;  /* 0x000000175e5e7223 */ /* 0x000fe20000010059 */
[----:B------:R-:W-:-:S02]  /*1140*/  FFMA.FTZ R107, R88, R21, R107 ;  /* 0x00000015586b7223 */ /* 0x000fc4000001006b */
[----:B------:R-:W-:Y:S02]  /*1150*/  F2FP.F16.F32.PACK_AB R91, R113, R106 ;  /* 0x0000006a715b723e */ /* 0x000fe400000000ff */
[----:B------:R-:W-:Y:S02]  /*1160*/  F2FP.F16.F32.PACK_AB R89, R94, R95 ;  /* 0x0000005f5e59723e */ /* 0x000fe400000000ff */
[----:B------:R-:W-:Y:S01]  /*1170*/  F2FP.F16.F32.PACK_AB R88, R107, R110 ;  /* 0x0000006e6b58723e */ /* 0x000fe200000000ff */
[----:B------:R-:W-:Y:S06]  /*1180*/  BRA `(.L_x_10374) ;  /* 0x0000000000707947 */ /* 0x000fec0003800000 */
.L_x_10373:
        /* <DEDUP_REMOVED lines=28> */
.L_x_10374:
        /* <DEDUP_REMOVED lines=105> */
.L_x_10376:
[----:B------:R-:W-:Y:S05]  /*19e0*/  BSYNC.RECONVERGENT B0 ;  /* 0x0000000000007941 */ /* 0x000fea0003800200 */
.L_x_10375:
        /* <DEDUP_REMOVED lines=117> */
[----:B------:R-:W-:Y:S01]  /*2140*/  F2FP.F16.F32.PACK_AB R6, R9, R8 ;  /* 0x000000080906723e */ /* 0x000fe200000000ff */
[----:B------:R-:W-:Y:S01]  /*2150*/  FMUL.FTZ R105, R92, R98 ;  /* 0x000000625c697220 */ /* 0x000fe20000410000 */
[----:B------:R-:W-:Y:S01]  /*2160*/  F2FP.F16.F32.PACK_AB R5, R2, R5 ;  /* 0x000000050205723e */ /* 0x000fe200000000ff */
[----:B------:R-:W0:Y:S01]  /*2170*/  @!P1 LDC.64 R8, c[0x0][0x3c0] ;  /* 0x0000f000ff089b82 */ /* 0x000e220000000a00 */
[----:B------:R-:W-:Y:S01]  /*2180*/  F2FP.F16.F32.PACK_AB R4, R3, R4 ;  /* 0x000000040304723e */ /* 0x000fe200000000ff */
        /* <DEDUP_REMOVED lines=19> */
[----:B------:R-:W2:Y:S01]  /*22c0*/  LDC.64 R98, c[0x0][0x380] ;  /* 0x0000e000ff627b82 */ /* 0x000ea20000000a00 */
[----:B------:R-:W-:Y:S01]  /*22d0*/  F2FP.F16.F32.PACK_AB R7, R100, R7 ;  /* 0x000000076407723e */ /* 0x000fe200000000ff */
        /* <DEDUP_REMOVED lines=20> */
[----:B------:R-:W-:Y:S02]  /*2420*/  F2FP.F16.F32.PACK_AB R110, R93, R110 ;  /* 0x0000006e5d6e723e */ /* 0x000fe400000000ff */
[----:B-1----:R-:W-:Y:S01]  /*2430*/  @!P1 IMAD.WIDE R2, R11, 0x4, R2 ;  /* 0x000000040b029825 */ /* 0x002fe200078e0202 */
[----:B------:R-:W-:Y:S01]  /*2440*/  F2FP.F16.F32.PACK_AB R109, R10, R109 ;  /* 0x0000006d0a6d723e */ /* 0x000fe200000000ff */
[----:B------:R0:W-:Y:S01]  /*2450*/  @!P1 STG.E desc[UR6][R8.64], R90 ;  /* 0x0000005a08009986 */ /* 0x0001e2000c101906 */
[----:B------:R-:W-:Y:S02]  /*2460*/  F2FP.F16.F32.PACK_AB R108, R91, R108 ;  /* 0x0000006c5b6c723e */ /* 0x000fe400000000ff */
        /* <DEDUP_REMOVED lines=8> */
.L_x_10378:
        /* <DEDUP_REMOVED lines=9> */
.L_x_20988:


//--------------------- .text._ZN10layer_norm13ln_fwd_kernelINS_13Kernel_traitsIf6__halfS2_S2_fjLj6144ELj1ELj1ELj8ELj16ENS_18Kernel_traits_baseILj6144EfS2_S2_S2_fjLj256EEEEELb0ELb1ELb1ELb0EEEvNS_9FwdParamsE --------------------------
	.section	.text._ZN10layer_norm13ln_fwd_kernelINS_13Kernel_traitsIf6__halfS2_S2_fjLj6144ELj1ELj1ELj8ELj16ENS_18Kernel_traits_baseILj6144EfS2_S2_S2_fjLj256EEEEELb0ELb1ELb1ELb0EEEvNS_9FwdParamsE,"ax",@progbits
	.align	128
        .global         _ZN10layer_norm13ln_fwd_kernelINS_13Kernel_traitsIf6__halfS2_S2_fjLj6144ELj1ELj1ELj8ELj16ENS_18Kernel_traits_baseILj6144EfS2_S2_S2_fjLj256EEEEELb0ELb1ELb1ELb0EEEvNS_9FwdParamsE
        .type           _ZN10layer_norm13ln_fwd_kernelINS_13Kernel_traitsIf6__halfS2_S2_fjLj6144ELj1ELj1ELj8ELj16ENS_18Kernel_traits_baseILj6144EfS2_S2_S2_fjLj256EEEEELb0ELb1ELb1ELb0EEEvNS_9FwdParamsE,@function
        .size           _ZN10layer_norm13ln_fwd_kernelINS_13Kernel_traitsIf6__halfS2_S2_fjLj6144ELj1ELj1ELj8ELj16ENS_18Kernel_traits_baseILj6144EfS2_S2_S2_fjLj256EEEEELb0ELb1ELb1ELb0EEEvNS_9FwdParamsE,(.L_x_20989 - _ZN10layer_norm13ln_fwd_kernelINS_13Kernel_traitsIf6__halfS2_S2_fjLj6144ELj1ELj1ELj8ELj16ENS_18Kernel_traits_baseILj6144EfS2_S2_S2_fjLj256EEEEELb0ELb1ELb1ELb0EEEvNS_9FwdParamsE)
        .other          _ZN10layer_norm13ln_fwd_kernelINS_13Kernel_traitsIf6__halfS2_S2_fjLj6144ELj1ELj1ELj8ELj16ENS_18Kernel_traits_baseILj6144EfS2_S2_S2_fjLj256EEEEELb0ELb1ELb1ELb0EEEvNS_9FwdParamsE,@"STO_CUDA_ENTRY STV_DEFAULT"
_ZN10layer_norm13ln_fwd_kernelINS_13Kernel_traitsIf6__halfS2_S2_fjLj6144ELj1ELj1ELj8ELj16ENS_18Kernel_traits_baseILj6144EfS2_S2_S2_fjLj256EEEEELb0ELb1ELb1ELb0EEEvNS_9FwdParamsE:
.text._ZN10layer_norm13ln_fwd_kernelINS_13Kernel_traitsIf6__halfS2_S2_fjLj6144ELj1ELj1ELj8ELj16ENS_18Kernel_traits_baseILj6144EfS2_S2_S2_fjLj256EEEEELb0ELb1ELb1ELb0EEEvNS_9FwdParamsE:
        /* <DEDUP_REMOVED lines=62> */
.L_x_10380:
        /* <DEDUP_REMOVED lines=42> */
.L_x_10381:
[----:B------:R-:W-:Y:S05]  /*0680*/  BSYNC.RECONVERGENT B0 ;  /* 0x0000000000007941 */ /* 0x000fea0003800200 */
.L_x_10379:
        /* <DEDUP_REMOVED lines=25> */
.L_x_10405:
        /* <DEDUP_REMOVED lines=33> */
.L_x_10384:
[----:B------:R-:W-:Y:S05]  /*0a30*/  BRA.U !UP0, `(.L_x_10385) ;  /* 0x0000000508047547 */ /* 0x000fea000b800000 */
[----:B------:R-:W0:Y:S02]  /*0a40*/  LDC.64 R12, c[0x0][0x3a0] ;  /* 0x0000e800ff0c7b82 */ /* 0x000e240000000a00 */
[----:B0-----:R-:W-:-:S06]  /*0a50*/  IMAD.WIDE.U32 R12, R116, 0x10, R12 ;  /* 0x00000010740c7825 */ /* 0x001fcc00078e000c */
[----:B------:R-:W2:Y:S01]  /*0a60*/  LDG.E.128 R12, desc[UR12][R12.64] ;  /* 0x0000000c0c0c7981 */ /* 0x000ea2000c1e1d00 */
[----:B------:R-:W-:-:S13]  /*0a70*/  ISETP.LT.AND P0, PT, RZ, UR21, PT ;  /* 0x00000015ff007c0c */ /* 0x000fda000bf01270 */
[----:B------:R-:W0:Y:S01]  /*0a80*/  @P0 LDC R95, c[0x0][0x40c] ;  /* 0x00010300ff5f0b82 */ /* 0x000e220000000800 */
[--C-:B-----5:R-:W-:Y:S02]  /*0a90*/  @P0 HADD2.F32 R92, -RZ, R16.reuse.H0_H0 ;  /* 0x20000010ff5c0230 */ /* 0x120fe40000004100 */
[----:B------:R-:W-:-:S05]  /*0aa0*/  @P0 HADD2.F32 R94, -RZ, R16.H1_H1 ;  /* 0x30000010ff5e0230 */ /* 0x000fca0000004100 */
[----:B------:R-:W1:Y:S08]  /*0ab0*/  @P0 LDC R99, c[0x0][0x40c] ;  /* 0x00010300ff630b82 */ /* 0x000e700000000800 */
[----:B------:R-:W3:Y:S08]  /*0ac0*/  @P0 LDC R115, c[0x0][0x40c] ;  /* 0x00010300ff730b82 */ /* 0x000ef00000000800 */
[----:B------:R-:W4:Y:S01]  /*0ad0*/  @P0 LDC R100, c[0x0][0x40c] ;  /* 0x00010300ff640b82 */ /* 0x000f220000000800 */
[----:B0-----:R-:W-:-:S07]  /*0ae0*/  @P0 FMUL.FTZ R95, R92, R95 ;  /* 0x0000005f5c5f0220 */ /* 0x001fce0000410000 */
[----:B------:R-:W0:Y:S01]  /*0af0*/  @P0 LDC R92, c[0x0][0x40c] ;  /* 0x00010300ff5c0b82 */ /* 0x000e220000000800 */
[----:B-1----:R-:W-:-:S07]  /*0b00*/  @P0 FMUL.FTZ R94, R94, R99 ;  /* 0x000000635e5e0220 */ /* 0x002fce0000410000 */
[----:B------:R-:W1:Y:S08]  /*0b10*/  @P0 LDC R93, c[0x0][0x40c] ;  /* 0x00010300ff5d0b82 */ /* 0x000e700000000800 */
[----:B------:R-:W1:Y:S01]  /*0b20*/  @P0 LDC R119, c[0x0][0x40c] ;  /* 0x00010300ff770b82 */ /* 0x000e620000000800 */
[--C-:B--2---:R-:W-:Y:S02]  /*0b30*/  @P0 HADD2.F32 R101, -RZ, R12.reuse.H1_H1 ;  /* 0x3000000cff650230 */ /* 0x104fe40000004100 */
[----:B------:R-:W-:-:S02]  /*0b40*/  @P0 HADD2.F32 R98, -RZ, R12.H0_H0 ;  /* 0x2000000cff620230 */ /* 0x000fc40000004100 */
[--C-:B------:R-:W-:Y:S02]  /*0b50*/  @!P0 HADD2.F32 R104, -RZ, R12.reuse.H1_H1 ;  /* 0x3000000cff688230 */ /* 0x100fe40000004100 */
[----:B------:R-:W-:Y:S01]  /*0b60*/  @P0 FFMA.FTZ R104, R94, R73, R101 ;  /* 0x000000495e680223 */ /* 0x000fe20000010065 */
[--C-:B------:R-:W-:Y:S02]  /*0b70*/  @P0 HADD2.F32 R94, -RZ, R17.reuse.H1_H1 ;  /* 0x30000011ff5e0230 */ /* 0x100fe40000004100 */
[----:B------:R-:W-:Y:S02]  /*0b80*/  @!P0 HADD2.F32 R105, -RZ, R12.H0_H0 ;  /* 0x2000000cff698230 */ /* 0x000fe40000004100 */
[----:B------:R-:W-:Y:S01]  /*0b90*/  @P0 FFMA.FTZ R105, R95, R72, R98 ;  /* 0x000000485f690223 */ /* 0x000fe20000010062 */
[----:B------:R-:W-:Y:S02]  /*0ba0*/  @P0 HADD2.F32 R95, -RZ, R17.H0_H0 ;  /* 0x20000011ff5f0230 */ /* 0x000fe40000004100 */
[----:B---3--:R-:W-:Y:S01]  /*0bb0*/  @P0 FMUL.FTZ R94, R94, R115 ;  /* 0x000000735e5e0220 */ /* 0x008fe20000410000 */
[--C-:B------:R-:W-:Y:S01]  /*0bc0*/  @P0 HADD2.F32 R98, -RZ, R13.reuse.H0_H0 ;  /* 0x2000000dff620230 */ /* 0x100fe20000004100 */
[----:B------:R-:W2:Y:S01]  /*0bd0*/  @P0 LDC R115, c[0x0][0x40c] ;  /* 0x00010300ff730b82 */ /* 0x000ea20000000800 */
[----:B------:R-:W-:-:S02]  /*0be0*/  @P0 HADD2.F32 R99, -RZ, R13.H1_H1 ;  /* 0x3000000dff630230 */ /* 0x000fc40000004100 */
[----:B----4-:R-:W-:Y:S01]  /*0bf0*/  @P0 FMUL.FTZ R95, R95, R100 ;  /* 0x000000645f5f0220 */ /* 0x010fe20000410000 */
[--C-:B------:R-:W-:Y:S02]  /*0c00*/  @!P0 HADD2.F32 R103, -RZ, R13.reuse.H0_H0 ;  /* 0x2000000dff678230 */ /* 0x100fe40000004100 */
[----:B------:R-:W-:Y:S02]  /*0c10*/  @!P0 HADD2.F32 R102, -RZ, R13.H1_H1 ;  /* 0x3000000dff668230 */ /* 0x000fe40000004100 */
[----:B------:R-:W-:Y:S01]  /*0c20*/  @P0 FFMA.FTZ R103, R95, R74, R98 ;  /* 0x0000004a5f670223 */ /* 0x000fe20000010062 */
[--C-:B------:R-:W-:Y:S02]  /*0c30*/  @P0 HADD2.F32 R95, -RZ, R18.reuse.H1_H1 ;  /* 0x30000012ff5f0230 */ /* 0x100fe40000004100 */
[----:B------:R-:W-:Y:S01]  /*0c40*/  @P0 FFMA.FTZ R102, R94, R75, R99 ;  /* 0x0000004b5e660223 */ /* 0x000fe20000010063 */
[----:B------:R-:W-:Y:S02]  /*0c50*/  @P0 HADD2.F32 R94, -RZ, R18.H0_H0 ;  /* 0x20000012ff5e0230 */ /* 0x000fe40000004100 */
[----:B------:R-:W-:-:S02]  /*0c60*/  @!P0 HADD2.F32 R100, -RZ, R14.H1_H1 ;  /* 0x3000000eff648230 */ /* 0x000fc40000004100 */
[----:B0-----:R-:W-:Y:S01]  /*0c70*/  @P0 FMUL.FTZ R92, R95, R92 ;  /* 0x0000005c5f5c0220 */ /* 0x001fe20000410000 */
[--C-:B------:R-:W-:Y:S02]  /*0c80*/  @P0 HADD2.F32 R95, -RZ, R14.reuse.H1_H1 ;  /* 0x3000000eff5f0230 */ /* 0x100fe40000004100 */
[----:B-1----:R-:W-:Y:S01]  /*0c90*/  @P0 FMUL.FTZ R93, R94, R93 ;  /* 0x0000005d5e5d0220 */ /* 0x002fe20000410000 */
[--C-:B------:R-:W-:Y:S01]  /*0ca0*/  @P0 HADD2.F32 R94, -RZ, R14.reuse.H0_H0 ;  /* 0x2000000eff5e0230 */ /* 0x100fe20000004100 */
[----:B------:R-:W-:Y:S01]  /*0cb0*/  F2FP.F16.F32.PACK_AB R114, RZ, R102 ;  /* 0x00000066ff72723e */ /* 0x000fe200000000ff */
[----:B------:R-:W-:Y:S02]  /*0cc0*/  @!P0 HADD2.F32 R101, -RZ, R14.H0_H0 ;  /* 0x2000000eff658230 */ /* 0x000fe40000004100 */
[----:B------:R-:W-:Y:S01]  /*0cd0*/  @P0 FFMA.FTZ R100, R92, R69, R95 ;  /* 0x000000455c640223 */ /* 0x000fe2000001005f */
[--C-:B------:R-:W-:Y:S02]  /*0ce0*/  @P0 HADD2.F32 R92, -RZ, R19.reuse.H0_H0 ;  /* 0x20000013ff5c0230 */ /* 0x100fe40000004100 */
[----:B------:R-:W-:Y:S01]  /*0cf0*/  @P0 FFMA.FTZ R101, R93, R68, R94 ;  /* 0x000000445d650223 */ /* 0x000fe2000001005e */
[----:B------:R-:W-:-:S02]  /*0d00*/  @P0 HADD2.F32 R94, -RZ, R19.H1_H1 ;  /* 0x30000013ff5e0230 */ /* 0x000fc40000004100 */
[--C-:B------:R-:W-:Y:S02]  /*0d10*/  @P0 HADD2.F32 R95, -RZ, R15.reuse.H1_H1 ;  /* 0x3000000fff5f0230 */ /* 0x100fe40000004100 */
[----:B--2---:R-:W-:Y:S01]  /*0d20*/  @P0 FMUL.FTZ R93, R92, R115 ;  /* 0x000000735c5d0220 */ /* 0x004fe20000410000 */
[--C-:B------:R-:W-:Y:S02]  /*0d30*/  @P0 HADD2.F32 R92, -RZ, R15.reuse.H0_H0 ;  /* 0x2000000fff5c0230 */ /* 0x100fe40000004100 */
[----:B------:R-:W-:Y:S01]  /*0d40*/  @P0 FMUL.FTZ R94, R94, R119 ;  /* 0x000000775e5e0220 */ /* 0x000fe20000410000 */
[--C-:B------:R-:W-:Y:S01]  /*0d50*/  @!P0 HADD2.F32 R99, -RZ, R15.reuse.H0_H0 ;  /* 0x2000000fff638230 */ /* 0x100fe20000004100 */
[----:B------:R-:W-:Y:S01]  /*0d60*/  F2FP.F16.F32.PACK_AB R115, RZ, R101 ;  /* 0x00000065ff73723e */ /* 0x000fe200000000ff */
[----:B------:R-:W-:Y:S02]  /*0d70*/  @!P0 HADD2.F32 R98, -RZ, R15.H1_H1 ;  /* 0x3000000fff628230 */ /* 0x000fe40000004100 */
[----:B------:R-:W-:Y:S01]  /*0d80*/  @P0 FFMA.FTZ R99, R93, R70, R92 ;  /* 0x000000465d630223 */ /* 0x000fe2000001005c */
[----:B------:R-:W-:Y:S01]  /*0d90*/  @P0 FFMA.FTZ R98, R94, R71, R95 ;  /* 0x000000475e620223 */ /* 0x000fe2000001005f */
[----:B------:R-:W-:-:S02]  /*0da0*/  F2FP.F16.F32.PACK_AB R92, RZ, R105 ;  /* 0x00000069ff5c723e */ /* 0x000fc400000000ff */
[----:B------:R-:W-:Y:S02]  /*0db0*/  F2FP.F16.F32.PACK_AB R93, RZ, R104 ;  /* 0x00000068ff5d723e */ /* 0x000fe400000000ff */
[----:B------:R-:W-:Y:S02]  /*0dc0*/  F2FP.F16.F32.PACK_AB R94, RZ, R103 ;  /* 0x00000067ff5e723e */ /* 0x000fe400000000ff */
        /* <DEDUP_REMOVED lines=8> */
.L_x_10385:
[----:B------:R-:W0:Y:S01]  /*0e50*/  @UP2 LDCU UR4, c[0x0][0x40c] ;  /* 0x00008180ff0427ac */ /* 0x000e220008000800 */
[--C-:B-----5:R-:W-:Y:S01]  /*0e60*/  @P1 HADD2.F32 R92, -RZ, R16.reuse.H0_H0 ;  /* 0x20000010ff5c1230 */ /* 0x120fe20000004100 */
[----:B------:R-:W-:Y:S01]  /*0e70*/  CS2R R104, SRZ ;  /* 0x0000000000687805 */ /* 0x000fe2000001ff00 */
[--C-:B------:R-:W-:Y:S01]  /*0e80*/  @P1 HADD2.F32 R94, -RZ, R19.reuse.H0_H0 ;  /* 0x20000013ff5e1230 */ /* 0x100fe20000004100 */
[----:B------:R-:W1:Y:S01]  /*0e90*/  @UP2 LDCU UR5, c[0x0][0x40c] ;  /* 0x00008180ff0527ac */ /* 0x000e620008000800 */
[----:B------:R-:W-:Y:S01]  /*0ea0*/  CS2R R102, SRZ ;  /* 0x0000000000667805 */ /* 0x000fe2000001ff00 */
[----:B------:R-:W-:Y:S01]  /*0eb0*/  @P1 HADD2.F32 R100, -RZ, R19.H1_H1 ;  /* 0x30000013ff641230 */ /* 0x000fe20000004100 */
[----:B------:R-:W-:Y:S01]  /*0ec0*/  CS2R R98, SRZ ;  /* 0x0000000000627805 */ /* 0x000fe2000001ff00 */
[----:B------:R-:W2:Y:S01]  /*0ed0*/  @UP2 LDCU UR7, c[0x0][0x40c] ;  /* 0x00008180ff0727ac */ /* 0x000ea20008000800 */
[----:B------:R-:W3:Y:S01]  /*0ee0*/  @UP2 LDCU UR25, c[0x0][0x40c] ;  /* 0x00008180ff1927ac */ /* 0x000ee20008000800 */
[----:B------:R-:W4:Y:S01]  /*0ef0*/  @UP2 LDCU UR26, c[0x0][0x40c] ;  /* 0x00008180ff1a27ac */ /* 0x000f220008000800 */
[----:B0-----:R-:W-:Y:S01]  /*0f00*/  @P1 FMUL.FTZ R93, R92, UR4 ;  /* 0x000000045c5d1c20 */ /* 0x001fe20008410000 */
[----:B------:R-:W-:Y:S01]  /*0f10*/  @P1 HADD2.F32 R92, -RZ, R16.H1_H1 ;  /* 0x30000010ff5c1230 */ /* 0x000fe20000004100 */
[----:B------:R-:W0:Y:S02]  /*0f20*/  @UP2 LDCU UR23, c[0x0][0x40c] ;  /* 0x00008180ff1727ac */ /* 0x000e240008000800 */
[----:B------:R-:W-:Y:S01]  /*0f30*/  @P1 FMUL.FTZ R105, R93, R72 ;  /* 0x000000485d691220 */ /* 0x000fe20000410000 */
[--C-:B------:R-:W-:Y:S01]  /*0f40*/  @P1 HADD2.F32 R93, -RZ, R17.reuse.H0_H0 ;  /* 0x20000011ff5d1230 */ /* 0x100fe20000004100 */
[----:B------:R-:W0:Y:S01]  /*0f50*/  @UP2 LDCU UR4, c[0x0][0x40c] ;  /* 0x00008180ff0427ac */ /* 0x000e220008000800 */
[----:B-1----:R-:W-:Y:S01]  /*0f60*/  @P1 FMUL.FTZ R92, R92, UR5 ;  /* 0x000000055c5c1c20 */ /* 0x002fe20008410000 */
[----:B------:R-:W1:Y:S02]  /*0f70*/  @UP2 LDCU UR24, c[0x0][0x40c] ;  /* 0x00008180ff1827ac */ /* 0x000e640008000800 */
[----:B--2---:R-:W-:Y:S01]  /*0f80*/  @P1 FMUL.FTZ R93, R93, UR7 ;  /* 0x000000075d5d1c20 */ /* 0x004fe20008410000 */
[----:B------:R-:W-:Y:S01]  /*0f90*/  @P1 FMUL.FTZ R104, R92, R73 ;  /* 0x000000495c681220 */ /* 0x000fe20000410000 */
[----:B---3--:R-:W-:Y:S01]  /*0fa0*/  @P1 FMUL.FTZ R95, R94, UR25 ;  /* 0x000000195e5f1c20 */ /* 0x008fe20008410000 */
[----:B------:R-:W-:-:S02]  /*0fb0*/  @P1 HADD2.F32 R92, -RZ, R17.H1_H1 ;  /* 0x30000011ff5c1230 */ /* 0x000fc40000004100 */
[----:B------:R-:W-:Y:S01]  /*0fc0*/  @P1 FMUL.FTZ R103, R93, R74 ;  /* 0x0000004a5d671220 */ /* 0x000fe20000410000 */
[--C-:B------:R-:W-:Y:S02]  /*0fd0*/  @P1 HADD2.F32 R93, -RZ, R18.reuse.H0_H0 ;  /* 0x20000012ff5d1230 */ /* 0x100fe40000004100 */
[----:B----4-:R-:W-:Y:S01]  /*0fe0*/  @P1 FMUL.FTZ R100, R100, UR26 ;  /* 0x0000001a64641c20 */ /* 0x010fe20008410000 */
[----:B------:R-:W-:Y:S02]  /*0ff0*/  @P1 HADD2.F32 R94, -RZ, R18.H1_H1 ;  /* 0x30000012ff5e1230 */ /* 0x000fe40000004100 */
[----:B------:R-:W-:Y:S01]  /*1000*/  @P1 FMUL.FTZ R99, R95, R70 ;  /* 0x000000465f631220 */ /* 0x000fe20000410000 */
[----:B0-----:R-:W-:Y:S01]  /*1010*/  @P1 FMUL.FTZ R92, R92, UR23 ;  /* 0x000000175c5c1c20 */ /* 0x001fe20008410000 */
[----:B------:R-:W-:Y:S01]  /*1020*/  @P1 FMUL.FTZ R98, R100, R71 ;  /* 0x0000004764621220 */ /* 0x000fe20000410000 */
[----:B------:R-:W-:Y:S01]  /*1030*/  CS2R R100, SRZ ;  /* 0x0000000000647805 */ /* 0x000fe2000001ff00 */
[----:B------:R-:W-:Y:S01]  /*1040*/  @P1 FMUL.FTZ R93, R93, UR4 ;  /* 0x000000045d5d1c20 */ /* 0x000fe20008410000 */
[----:B------:R-:W-:Y:S01]  /*1050*/  @P1 FMUL.FTZ R102, R92, R75 ;  /* 0x0000004b5c661220 */ /* 0x000fe20000410000 */
[----:B------:R-:W-:Y:S01]  /*1060*/  F2FP.F16.F32.PACK_AB R92, RZ, R105 ;  /* 0x00000069ff5c723e */ /* 0x000fe200000000ff */
        /* <DEDUP_REMOVED lines=14> */
.L_x_10386:
[----:B------:R-:W0:Y:S01]  /*1150*/  LDC.64 R114, c[0x0][0x3a8] ;  /* 0x0000ea00ff727b82 */ /* 0x000e220000000a00 */
[----:B------:R-:W-:Y:S01]  /*1160*/  IADD3 R117, PT, PT, R117, 0x100, RZ ;  /* 0x0000010075757810 */ /* 0x000fe20007ffe0ff */
[C---:B0-----:R-:W-:Y:S01]  /*1170*/  IMAD.WIDE.U32 R114, R116.reuse, 0x10, R114 ;  /* 0x0000001074727825 */ /* 0x041fe200078e0072 */
[----:B------:R-:W-:-:S04]  /*1180*/  IADD3 R116, PT, PT, R116, 0x100, RZ ;  /* 0x0000010074747810 */ /* 0x000fc80007ffe0ff */
[----:B------:R0:W-:Y:S03]  /*1190*/  STG.E.128 desc[UR12][R114.64], R92 ;  /* 0x0000005c72007986 */ /* 0x0001e6000c101d0c */
.L_x_10383:
[----:B----4-:R-:W-:Y:S05]  /*11a0*/  BSYNC.RECONVERGENT B0 ;  /* 0x0000000000007941 */ /* 0x010fea0003800200 */
.L_x_10382:
        /* <DEDUP_REMOVED lines=13> */
[----:B------:R-:W-:Y:S01]  /*1280*/  ISETP.LT.AND P0, PT, RZ, UR21, PT ;  /* 0x00000015ff007c0c */ /* 0x000fe2000bf01270 */
[----:B-----5:R-:W-:Y:S02]  /*1290*/  HADD2.F32 R97, -RZ, R12.H1_H1 ;  /* 0x3000000cff617230 */ /* 0x020fe40000004100 */
[--C-:B------:R-:W-:Y:S02]  /*12a0*/  HADD2.F32 R11, -RZ, R13.reuse.H1_H1 ;  /* 0x3000000dff0b7230 */ /* 0x100fe40000004100 */
[----:B------:R-:W-:Y:S02]  /*12b0*/  HADD2.F32 R96, -RZ, R13.H0_H0 ;  /* 0x2000000dff607230 */ /* 0x000fe40000004100 */
[----:B------:R-:W-:-:S06]  /*12c0*/  HADD2.F32 R10, -RZ, R14.H0_H0 ;  /* 0x2000000eff0a7230 */ /* 0x000fcc0000004100 */
[----:B-1----:R-:W1:Y:S01]  /*12d0*/  @P0 LDC R7, c[0x0][0x40c] ;  /* 0x00010300ff070b82 */ /* 0x002e620000000800 */
[----:B------:R-:W-:-:S07]  /*12e0*/  @P0 HADD2.F32 R6, -RZ, R16.H1_H1 ;  /* 0x30000010ff060230 */ /* 0x000fce0000004100 */
[----:B------:R-:W2:Y:S08]  /*12f0*/  @P0 LDC R8, c[0x0][0x40c] ;  /* 0x00010300ff080b82 */ /* 0x000eb00000000800 */
[----:B------:R-:W3:Y:S08]  /*1300*/  @P0 LDC R9, c[0x0][0x40c] ;  /* 0x00010300ff090b82 */ /* 0x000ef00000000800 */
[----:B0-----:R-:W0:Y:S01]  /*1310*/  @P0 LDC R93, c[0x0][0x40c] ;  /* 0x00010300ff5d0b82 */ /* 0x001e220000000800 */
[----:B-1----:R-:W-:Y:S01]  /*1320*/  @P0 FMUL.FTZ R6, R6, R7 ;  /* 0x0000000706060220 */ /* 0x002fe20000410000 */
[----:B------:R-:W-:-:S03]  /*1330*/  @P0 HADD2.F32 R7, -RZ, R17.H1_H1 ;  /* 0x30000011ff070230 */ /* 0x000fc60000004100 */
[----:B------:R-:W-:Y:S01]  /*1340*/  @P0 FFMA.FTZ R97, R6, R49, R97 ;  /* 0x0000003106610223 */ /* 0x000fe20000010061 */
[----:B------:R-:W-:Y:S02]  /*1350*/  @P0 HADD2.F32 R6, -RZ, R17.H0_H0 ;  /* 0x20000011ff060230 */ /* 0x000fe40000004100 */
[----:B------:R-:W1:Y:S01]  /*1360*/  @P0 LDC R115, c[0x0][0x40c] ;  /* 0x00010300ff730b82 */ /* 0x000e620000000800 */
[----:B--2---:R-:W-:Y:S01]  /*1370*/  @P0 FMUL.FTZ R8, R7, R8 ;  /* 0x0000000807080220 */ /* 0x004fe20000410000 */
[----:B------:R-:W-:-:S03]  /*1380*/  F2FP.F16.F32.PACK_AB R114, RZ, R97 ;  /* 0x00000061ff72723e */ /* 0x000fc600000000ff */
[----:B------:R-:W-:Y:S01]  /*1390*/  @P0 FFMA.FTZ R11, R8, R51, R11 ;  /* 0x00000033080b0223 */ /* 0x000fe2000001000b */
[--C-:B------:R-:W-:Y:S02]  /*13a0*/  @P0 HADD2.F32 R8, -RZ, R18.reuse.H1_H1 ;  /* 0x30000012ff080230 */ /* 0x100fe40000004100 */
[----:B------:R-:W2:Y:S01]  /*13b0*/  @P0 LDC R95, c[0x0][0x40c] ;  /* 0x00010300ff5f0b82 */ /* 0x000ea20000000800 */
[----:B---3--:R-:W-:Y:S01]  /*13c0*/  @P0 FMUL.FTZ R9, R6, R9 ;  /* 0x0000000906090220 */ /* 0x008fe20000410000 */
[----:B------:R-:W-:-:S03]  /*13d0*/  @P0 HADD2.F32 R6, -RZ, R18.H0_H0 ;  /* 0x20000012ff060230 */ /* 0x000fc60000004100 */
[----:B------:R-:W-:Y:S01]  /*13e0*/  @P0 FFMA.FTZ R96, R9, R50, R96 ;  /* 0x0000003209600223 */ /* 0x000fe20000010060 */
[----:B------:R-:W-:Y:S02]  /*13f0*/  HADD2.F32 R9, -RZ, R14.H1_H1 ;  /* 0x3000000eff097230 */ /* 0x000fe40000004100 */
[----:B------:R-:W3:Y:S01]  /*1400*/  @P0 LDC R7, c[0x0][0x40c] ;  /* 0x00010300ff070b82 */ /* 0x000ee20000000800 */
[----:B0-----:R-:W-:Y:S01]  /*1410*/  @P0 FMUL.FTZ R93, R6, R93 ;  /* 0x0000005d065d0220 */ /* 0x001fe20000410000 */
[----:B------:R-:W-:-:S03]  /*1420*/  @P0 HADD2.F32 R6, -RZ, R19.H0_H0 ;  /* 0x20000013ff060230 */ /* 0x000fc60000004100 */
[----:B------:R-:W-:Y:S01]  /*1430*/  @P0 FFMA.FTZ R10, R93, R44, R10 ;  /* 0x0000002c5d0a0223 */ /* 0x000fe2000001000a */
[----:B------:R-:W-:Y:S02]  /*1440*/  @P0 HADD2.F32 R93, -RZ, R19.H1_H1 ;  /* 0x30000013ff5d0230 */ /* 0x000fe40000004100 */
[----:B------:R-:W0:Y:S01]  /*1450*/  @P0 LDC R94, c[0x0][0x40c] ;  /* 0x00010300ff5e0b82 */ /* 0x000e220000000800 */
[----:B-1----:R-:W-:Y:S01]  /*1460*/  @P0 FMUL.FTZ R115, R6, R115 ;  /* 0x0000007306730220 */ /* 0x002fe20000410000 */
[----:B------:R-:W-:Y:S02]  /*1470*/  @P0 HADD2.F32 R6, -RZ, R16.H0_H0 ;  /* 0x20000010ff060230 */ /* 0x000fe40000004100 */
[----:B--2---:R-:W-:-:S04]  /*1480*/  @P0 FMUL.FTZ R8, R8, R95 ;  /* 0x0000005f08080220 */ /* 0x004fc80000410000 */
[----:B------:R-:W-:Y:S01]  /*1490*/  @P0 FFMA.FTZ R9, R8, R45, R9 ;  /* 0x0000002d08090223 */ /* 0x000fe20000010009 */
[--C-:B------:R-:W-:Y:S02]  /*14a0*/  HADD2.F32 R8, -RZ, R15.reuse.H0_H0 ;  /* 0x2000000fff087230 */ /* 0x100fe40000004100 */
[----:B---3--:R-:W-:Y:S01]  /*14b0*/  @P0 FMUL.FTZ R92, R6, R7 ;  /* 0x00000007065c0220 */ /* 0x008fe20000410000 */
[----:B------:R-:W-:Y:S02]  /*14c0*/  HADD2.F32 R7, -RZ, R12.H0_H0 ;  /* 0x2000000cff077230 */ /* 0x000fe40000004100 */
[----:B------:R-:W-:Y:S01]  /*14d0*/  @P0 FFMA.FTZ R8, R115, R46, R8 ;  /* 0x0000002e73080223 */ /* 0x000fe20000010008 */
[----:B------:R-:W-:Y:S01]  /*14e0*/  HADD2.F32 R6, -RZ, R15.H1_H1 ;  /* 0x3000000fff067230 */ /* 0x000fe20000004100 */
[----:B------:R-:W-:Y:S01]  /*14f0*/  F2FP.F16.F32.PACK_AB R115, RZ, R10 ;  /* 0x0000000aff73723e */ /* 0x000fe200000000ff */
[----:B------:R-:W-:Y:S01]  /*1500*/  @P0 FFMA.FTZ R7, R92, R48, R7 ;  /* 0x000000305c070223 */ /* 0x000fe20000010007 */
[----:B------:R-:W-:Y:S01]  /*1510*/  F2FP.F16.F32.PACK_AB R118, RZ, R9 ;  /* 0x00000009ff76723e */ /* 0x000fe200000000ff */
[----:B0-----:R-:W-:Y:S01]  /*1520*/  @P0 FMUL.FTZ R93, R93, R94 ;  /* 0x0000005e5d5d0220 */ /* 0x001fe20000410000 */
        /* <DEDUP_REMOVED lines=11> */
.L_x_10389:
[----:B------:R-:W2:Y:S01]  /*15e0*/  @UP2 LDCU UR4, c[0x0][0x40c] ;  /* 0x00008180ff0427ac */ /* 0x000ea20008000800 */
[----:B-1---5:R-:W-:Y:S02]  /*15f0*/  @P1 HADD2.F32 R6, -RZ, R16.H0_H0 ;  /* 0x20000010ff061230 */ /* 0x022fe40000004100 */
[----:B------:R-:W-:Y:S02]  /*1600*/  HFMA2 R7, -RZ, RZ, 0, 0 ;  /* 0x00000000ff077431 */ /* 0x000fe400000001ff */
[--C-:B0-----:R-:W-:Y:S01]  /*1610*/  @P1 HADD2.F32 R92, -RZ, R19.reuse.H0_H0 ;  /* 0x20000013ff5c1230 */ /* 0x101fe20000004100 */
[----:B------:R-:W0:Y:S01]  /*1620*/  @UP2 LDCU UR5, c[0x0][0x40c] ;  /* 0x00008180ff0527ac */ /* 0x000e220008000800 */
[----:B------:R-:W-:Y:S01]  /*1630*/  @P1 HADD2.F32 R93, -RZ, R19.H1_H1 ;  /* 0x30000013ff5d1230 */ /* 0x000fe20000004100 */
[----:B------:R-:W-:Y:S01]  /*1640*/  MOV R8, RZ ;  /* 0x000000ff00087202 */ /* 0x000fe20000000f00 */
[----:B------:R-:W-:Y:S01]  /*1650*/  @P1 HADD2.F32 R11, -RZ, R17.H0_H0 ;  /* 0x20000011ff0b1230 */ /* 0x000fe20000004100 */
[----:B------:R-:W1:Y:S01]  /*1660*/  @UP2 LDCU UR25, c[0x0][0x40c] ;  /* 0x00008180ff1927ac */ /* 0x000e620008000800 */
[----:B------:R-:W-:Y:S01]  /*1670*/  @P1 HADD2.F32 R94, -RZ, R18.H1_H1 ;  /* 0x30000012ff5e1230 */ /* 0x000fe20000004100 */
[----:B------:R-:W-:Y:S01]  /*1680*/  CS2R R96, SRZ ;  /* 0x0000000000607805 */ /* 0x000fe2000001ff00 */
[----:B------:R-:W3:Y:S01]  /*1690*/  @UP2 LDCU UR26, c[0x0][0x40c] ;  /* 0x00008180ff1a27ac */ /* 0x000ee20008000800 */
[----:B------:R-:W4:Y:S01]  /*16a0*/  @UP2 LDCU UR7, c[0x0][0x40c] ;  /* 0x00008180ff0727ac */ /* 0x000f220008000800 */
[----:B--2---:R-:W-:Y:S01]  /*16b0*/  @P1 FMUL.FTZ R9, R6, UR4 ;  /* 0x0000000406091c20 */ /* 0x004fe20008410000 */
[----:B------:R-:W-:Y:S01]  /*16c0*/  HFMA2 R6, -RZ, RZ, 0, 0 ;  /* 0x00000000ff067431 */ /* 0x000fe200000001ff */
[----:B------:R-:W2:Y:S02]  /*16d0*/  @UP2 LDCU UR23, c[0x0][0x40c] ;  /* 0x00008180ff1727ac */ /* 0x000ea40008000800 */
[----:B------:R-:W-:Y:S01]  /*16e0*/  @P1 FMUL.FTZ R7, R9, R48 ;  /* 0x0000003009071220 */ /* 0x000fe20000410000 */
[----:B------:R-:W-:Y:S01]  /*16f0*/  @P1 HADD2.F32 R9, -RZ, R16.H1_H1 ;  /* 0x30000010ff091230 */ /* 0x000fe20000004100 */
[----:B------:R-:W2:Y:S01]  /*1700*/  @UP2 LDCU UR4, c[0x0][0x40c] ;  /* 0x00008180ff0427ac */ /* 0x000ea20008000800 */
[----:B------:R-:W2:Y:S03]  /*1710*/  @UP2 LDCU UR24, c[0x0][0x40c] ;  /* 0x00008180ff1827ac */ /* 0x000ea60008000800 */
[----:B0-----:R-:W-:Y:S01]  /*1720*/  @P1 FMUL.FTZ R10, R9, UR5 ;  /* 0x00000005090a1c20 */ /* 0x001fe20008410000 */
[----:B-1----:R-:W-:Y:S01]  /*1730*/  @P1 FMUL.FTZ R9, R92, UR25 ;  /* 0x000000195c091c20 */ /* 0x002fe20008410000 */
[----:B---3--:R-:W-:Y:S01]  /*1740*/  @P1 FMUL.FTZ R92, R93, UR26 ;  /* 0x0000001a5d5c1c20 */ /* 0x008fe20008410000 */
[----:B------:R-:W-:-:S02]  /*1750*/  @P1 HADD2.F32 R93, -RZ, R18.H0_H0 ;  /* 0x20000012ff5d1230 */ /* 0x000fc40000004100 */
[----:B------:R-:W-:Y:S01]  /*1760*/  @P1 FMUL.FTZ R97, R10, R49 ;  /* 0x000000310a611220 */ /* 0x000fe20000410000 */
[----:B------:R-:W-:Y:S01]  /*1770*/  @P1 FMUL.FTZ R8, R9, R46 ;  /* 0x0000002e09081220 */ /* 0x000fe20000410000 */
[----:B------:R-:W-:Y:S02]  /*1780*/  @P1 HADD2.F32 R9, -RZ, R17.H1_H1 ;  /* 0x30000011ff091230 */ /* 0x000fe40000004100 */
[----:B----4-:R-:W-:Y:S01]  /*1790*/  @P1 FMUL.FTZ R11, R11, UR7 ;  /* 0x000000070b0b1c20 */ /* 0x010fe20008410000 */
[----:B------:R-:W-:Y:S01]  /*17a0*/  @P1 FMUL.FTZ R6, R92, R47 ;  /* 0x0000002f5c061220 */ /* 0x000fe20000410000 */
[----:B------:R-:W-:Y:S01]  /*17b0*/  F2FP.F16.F32.PACK_AB R95, RZ, R8 ;  /* 0x00000008ff5f723e */ /* 0x000fe200000000ff */
[----:B--2---:R-:W-:Y:S01]  /*17c0*/  @P1 FMUL.FTZ R92, R9, UR23 ;  /* 0x00000017095c1c20 */ /* 0x004fe20008410000 */
[----:B------:R-:W-:Y:S01]  /*17d0*/  @P1 FMUL.FTZ R96, R11, R50 ;  /* 0x000000320b601220 */ /* 0x000fe20000410000 */
[----:B------:R-:W-:Y:S01]  /*17e0*/  @P1 FMUL.FTZ R93, R93, UR4 ;  /* 0x000000045d5d1c20 */ /* 0x000fe20008410000 */
[----:B------:R-:W-:-:S02]  /*17f0*/  CS2R R10, SRZ ;  /* 0x00000000000a7805 */ /* 0x000fc4000001ff00 */
[----:B------:R-:W-:Y:S01]  /*1800*/  MOV R9, RZ ;  /* 0x000000ff00097202 */ /* 0x000fe20000000f00 */
[----:B------:R-:W-:Y:S01]  /*1810*/  @P1 FMUL.FTZ R11, R92, R51 ;  /* 0x000000335c0b1220 */ /* 0x000fe20000410000 */
[----:B------:R-:W-:Y:S01]  /*1820*/  @P1 FMUL.FTZ R94, R94, UR24 ;  /* 0x000000185e5e1c20 */ /* 0x000fe20008410000 */
[----:B------:R-:W-:Y:S01]  /*1830*/  @P1 FMUL.FTZ R10, R93, R44 ;  /* 0x0000002c5d0a1220 */ /* 0x000fe20000410000 */
[----:B------:R-:W-:Y:S02]  /*1840*/  F2FP.F16.F32.PACK_AB R92, RZ, R7 ;  /* 0x00000007ff5c723e */ /* 0x000fe400000000ff */
[----:B------:R-:W-:Y:S01]  /*1850*/  @P1 FMUL.FTZ R9, R94, R45 ;  /* 0x0000002d5e091220 */ /* 0x000fe20000410000 */
[----:B------:R-:W-:Y:S02]  /*1860*/  F2FP.F16.F32.PACK_AB R93, RZ, R97 ;  /* 0x00000061ff5d723e */ /* 0x000fe400000000ff */
        /* <DEDUP_REMOVED lines=8> */
[----:B------:R-:W-:-:S07]  /*18f0*/  PRMT R94, R115, 0x5410, R118 ;  /* 0x00005410735e7816 */ /* 0x000fce0000000076 */
.L_x_10390:
[----:B------:R-:W0:Y:S01]  /*1900*/  LDC.64 R114, c[0x0][0x3a8] ;  /* 0x0000ea00ff727b82 */ /* 0x000e220000000a00 */
[----:B------:R-:W-:Y:S01]  /*1910*/  IADD3 R117, PT, PT, R117, 0x100, RZ ;  /* 0x0000010075757810 */ /* 0x000fe20007ffe0ff */
[C---:B0-----:R-:W-:Y:S01]  /*1920*/  IMAD.WIDE.U32 R114, R116.reuse, 0x10, R114 ;  /* 0x0000001074727825 */ /* 0x041fe200078e0072 */
[----:B------:R-:W-:-:S04]  /*1930*/  IADD3 R116, PT, PT, R116, 0x100, RZ ;  /* 0x0000010074747810 */ /* 0x000fc80007ffe0ff */
[----:B------:R1:W-:Y:S03]  /*1940*/  STG.E.128 desc[UR12][R114.64], R92 ;  /* 0x0000005c72007986 */ /* 0x0003e6000c101d0c */
.L_x_10388:
[----:B------:R-:W-:Y:S05]  /*1950*/  BSYNC.RECONVERGENT B0 ;  /* 0x0000000000007941 */ /* 0x000fea0003800200 */
.L_x_10387:
[----:B------:R-:W-:Y:S01]  /*1960*/  ISETP.GE.U32.AND P4, PT, R112, 0x300, PT ;  /* 0x000003007000780c */ /* 0x000fe20003f86070 */
[----:B------:R-:W-:-:S12]  /*1970*/  BSSY.RECONVERGENT B0, `(.L_x_10391) ;  /* 0x0000077000007945 */ /* 0x000fd80003800200 */
[----:B------:R-:W-:Y:S05]  /*1980*/  @!P4 BRA `(.L_x_10392) ;  /* 0x0000000400d4c947 */ /* 0x000fea0003800000 */
[----:B------:R-:W-:Y:S01]  /*1990*/  ISETP.NE.U32.AND P0, PT, RZ, UR14, PT ;  /* 0x0000000eff007c0c */ /* 0x000fe2000bf05070 */
[----:B------:R-:W2:Y:S01]  /*19a0*/  @UP2 LDCU.64 UR4, c[0x0][0x390] ;  /* 0x00007200ff0427ac */ /* 0x000ea20008000a00 */
[----:B------:R-:W-:Y:S02]  /*19b0*/  HFMA2 R4, -RZ, RZ, 0, 9.5367431640625e-07 ;  /* 0x00000010ff047431 */ /* 0x000fe400000001ff */
[----:B------:R-:W-:-:S13]  /*19c0*/  ISETP.NE.AND.EX P0, PT, RZ, UR15, PT, P0 ;  /* 0x0000000fff007c0c */ /* 0x000fda000bf05300 */
[----:B------:R-:W3:Y:S01]  /*19d0*/  @P0 LDC.64 R2, c[0x0][0x3a0] ;  /* 0x0000e800ff020b82 */ /* 0x000ee20000000a00 */
[----:B--2---:R-:W-:-:S05]  /*19e0*/  @P1 IMAD.WIDE.U32 R4, R117, R4, UR4 ;  /* 0x0000000475041e25 */ /* 0x004fca000f8e0004 */
[----:B------:R2:W5:Y:S01]  /*19f0*/  @P1 LDG.E.128 R16, desc[UR12][R4.64] ;  /* 0x0000000c04101981 */ /* 0x000562000c1e1d00 */
[----:B---3--:R-:W-:-:S05]  /*1a00*/  @P0 IMAD.WIDE.U32 R2, R116, 0x10, R2 ;  /* 0x0000001074020825 */ /* 0x008fca00078e0002 */
[----:B------:R2:W5:Y:S01]  /*1a10*/  @P0 LDG.E.128 R12, desc[UR12][R2.64] ;  /* 0x0000000c020c0981 */ /* 0x000562000c1e1d00 */
[----:B------:R-:W-:Y:S05]  /*1a20*/  @!P0 BRA `(.L_x_10393) ;  /* 0x0000000000dc8947 */ /* 0x000fea0003800000 */
[----:B------:R-:W-:Y:S01]  /*1a30*/  ISETP.LT.AND P0, PT, RZ, UR21, PT ;  /* 0x00000015ff007c0c */ /* 0x000fe2000bf01270 */
[----:B--2--5:R-:W-:Y:S02]  /*1a40*/  HADD2.F32 R4, -RZ, R13.H0_H0 ;  /* 0x2000000dff047230 */ /* 0x024fe40000004100 */
[----:B------:R-:W-:Y:S02]  /*1a50*/  HADD2.F32 R5, -RZ, R12.H1_H1 ;  /* 0x3000000cff057230 */ /* 0x000fe40000004100 */
[----:B------:R-:W-:-:S08]  /*1a60*/  HADD2.F32 R107, -RZ, R14.H0_H0 ;  /* 0x2000000eff6b7230 */ /* 0x000fd00000004100 */
[----:B01----:R-:W0:Y:S01]  /*1a70*/  @P0 LDC R93, c[0x0][0x40c] ;  /* 0x00010300ff5d0b82 */ /* 0x003e220000000800 */
[----:B------:R-:W-:Y:S02]  /*1a80*/  @P0 HADD2.F32 R92, -RZ, R17.H0_H0 ;  /* 0x20000011ff5c0230 */ /* 0x000fe40000004100 */
[----:B------:R-:W-:Y:S02]  /*1a90*/  @P0 HADD2.F32 R0, -RZ, R16.H1_H1 ;  /* 0x30000010ff000230 */ /* 0x000fe40000004100 */
[----:B------:R-:W-:-:S03]  /*1aa0*/  @P0 HADD2.F32 R115, -RZ, R19.H0_H0 ;  /* 0x20000013ff730230 */ /* 0x000fc60000004100 */
[----:B------:R-:W1:Y:S08]  /*1ab0*/  @P0 LDC R3, c[0x0][0x40c] ;  /* 0x00010300ff030b82 */ /* 0x000e700000000800 */
[----:B------:R-:W2:Y:S08]  /*1ac0*/  @P0 LDC R94, c[0x0][0x40c] ;  /* 0x00010300ff5e0b82 */ /* 0x000eb00000000800 */
[----:B------:R-:W3:Y:S01]  /*1ad0*/  @P0 LDC R95, c[0x0][0x40c] ;  /* 0x00010300ff5f0b82 */ /* 0x000ee20000000800 */
[----:B0-----:R-:W-:-:S04]  /*1ae0*/  @P0 FMUL.FTZ R93, R92, R93 ;  /* 0x0000005d5c5d0220 */ /* 0x001fc80000410000 */
[----:B------:R-:W-:Y:S01]  /*1af0*/  @P0 FFMA.FTZ R4, R93, R26, R4 ;  /* 0x0000001a5d040223 */ /* 0x000fe20000010004 */
[----:B------:R-:W-:Y:S02]  /*1b00*/  @P0 HADD2.F32 R93, -RZ, R18.H0_H0 ;  /* 0x20000012ff5d0230 */ /* 0x000fe40000004100 */
[----:B------:R-:W0:Y:S01]  /*1b10*/  @P0 LDC R92, c[0x0][0x40c] ;  /* 0x00010300ff5c0b82 */ /* 0x000e220000000800 */
[----:B-1----:R-:W-:Y:S01]  /*1b20*/  @P0 FMUL.FTZ R2, R0, R3 ;  /* 0x0000000300020220 */ /* 0x002fe20000410000 */
[----:B------:R-:W-:-:S03]  /*1b30*/  HADD2.F32 R3, -RZ, R13.H1_H1 ;  /* 0x3000000dff037230 */ /* 0x000fc60000004100 */
[----:B------:R-:W-:Y:S01]  /*1b40*/  @P0 FFMA.FTZ R5, R2, R25, R5 ;  /* 0x0000001902050223 */ /* 0x000fe20000010005 */
[----:B------:R-:W-:Y:S02]  /*1b50*/  @P0 HADD2.F32 R2, -RZ, R17.H1_H1 ;  /* 0x30000011ff020230 */ /* 0x000fe40000004100 */
[----:B------:R-:W1:Y:S01]  /*1b60*/  @P0 LDC R0, c[0x0][0x40c] ;  /* 0x00010300ff000b82 */ /* 0x000e620000000800 */
[----:B--2---:R-:W-:Y:S01]  /*1b70*/  @P0 FMUL.FTZ R108, R93, R94 ;  /* 0x0000005e5d6c0220 */ /* 0x004fe20000410000 */
[----:B------:R-:W-:-:S06]  /*1b80*/  F2FP.F16.F32.PACK_AB R114, RZ, R5 ;  /* 0x00000005ff72723e */ /* 0x000fcc00000000ff */
[----:B------:R-:W2:Y:S01]  /*1b90*/  @P0 LDC R94, c[0x0][0x40c] ;  /* 0x00010300ff5e0b82 */ /* 0x000ea20000000800 */
[----:B---3--:R-:W-:Y:S01]  /*1ba0*/  @P0 FMUL.FTZ R106, R2, R95 ;  /* 0x0000005f026a0220 */ /* 0x008fe20000410000 */
[----:B------:R-:W-:Y:S01]  /*1bb0*/  @P0 HADD2.F32 R95, -RZ, R18.H1_H1 ;  /* 0x30000012ff5f0230 */ /* 0x000fe20000004100 */
[----:B------:R-:W-:Y:S01]  /*1bc0*/  @!P0 MOV R2, R107 ;  /* 0x0000006b00028202 */ /* 0x000fe20000000f00 */
[----:B------:R-:W-:Y:S01]  /*1bd0*/  @P0 FFMA.FTZ R2, R108, R20, R107 ;  /* 0x000000146c020223 */ /* 0x000fe2000001006b */
[----:B------:R-:W-:Y:S01]  /*1be0*/  @P0 FFMA.FTZ R3, R106, R27, R3 ;  /* 0x0000001b6a030223 */ /* 0x000fe20000010003 */
[----:B------:R-:W-:Y:S02]  /*1bf0*/  HADD2.F32 R106, -RZ, R14.H1_H1 ;  /* 0x3000000eff6a7230 */ /* 0x000fe40000004100 */
[----:B------:R-:W3:Y:S01]  /*1c00*/  @P0 LDC R93, c[0x0][0x40c] ;  /* 0x00010300ff5d0b82 */ /* 0x000ee20000000800 */
[----:B0-----:R-:W-:Y:S01]  /*1c10*/  @P0 FMUL.FTZ R95, R95, R92 ;  /* 0x0000005c5f5f0220 */ /* 0x001fe20000410000 */
[----:B------:R-:W-:-:S02]  /*1c20*/  HADD2.F32 R107, -RZ, R15.H0_H0 ;  /* 0x2000000fff6b7230 */ /* 0x000fc40000004100 */
[----:B------:R-:W-:Y:S02]  /*1c30*/  @P0 HADD2.F32 R92, -RZ, R19.H1_H1 ;  /* 0x30000013ff5c0230 */ /* 0x000fe40000004100 */
[----:B------:R-:W-:Y:S01]  /*1c40*/  @P0 FFMA.FTZ R106, R95, R21, R106 ;  /* 0x000000155f6a0223 */ /* 0x000fe2000001006a */
[----:B------:R-:W-:Y:S02]  /*1c50*/  @P0 HADD2.F32 R95, -RZ, R16.H0_H0 ;  /* 0x20000010ff5f0230 */ /* 0x000fe40000004100 */
[----:B-1----:R-:W-:Y:S01]  /*1c60*/  @P0 FMUL.FTZ R0, R115, R0 ;  /* 0x0000000073000220 */ /* 0x002fe20000410000 */
[----:B------:R-:W-:Y:S01]  /*1c70*/  HADD2.F32 R108, -RZ, R15.H1_H1 ;  /* 0x3000000fff6c7230 */ /* 0x000fe20000004100 */
[----:B------:R-:W-:Y:S02]  /*1c80*/  F2FP.F16.F32.PACK_AB R115, RZ, R2 ;  /* 0x00000002ff73723e */ /* 0x000fe400000000ff */
[----:B------:R-:W-:Y:S01]  /*1c90*/  @P0 FFMA.FTZ R107, R0, R22, R107 ;  /* 0x00000016006b0223 */ /* 0x000fe2000001006b */
[----:B------:R-:W-:Y:S01]  /*1ca0*/  HADD2.F32 R0, -RZ, R12.H0_H0 ;  /* 0x2000000cff007230 */ /* 0x000fe20000004100 */
[----:B------:R-:W-:Y:S01]  /*1cb0*/  F2FP.F16.F32.PACK_AB R117, RZ, R106 ;  /* 0x0000006aff75723e */ /* 0x000fe200000000ff */
[----:B--2---:R-:W-:Y:S01]  /*1cc0*/  @P0 FMUL.FTZ R95, R95, R94 ;  /* 0x0000005e5f5f0220 */ /* 0x004fe20000410000 */
[----:B------:R-:W-:-:S02]  /*1cd0*/  F2FP.F16.F32.PACK_AB R94, RZ, R3 ;  /* 0x00000003ff5e723e */ /* 0x000fc400000000ff */
[----:B------:R-:W-:Y:S01]  /*1ce0*/  F2FP.F16.F32.PACK_AB R118, RZ, R107 ;  /* 0x0000006bff76723e */ /* 0x000fe200000000ff */
[----:B------:R-:W-:Y:S01]  /*1cf0*/  @P0 FFMA.FTZ R0, R95, R24, R0 ;  /* 0x000000185f000223 */ /* 0x000fe20000010000 */
[----:B---3--:R-:W-:-:S04]  /*1d00*/  @P0 FMUL.FTZ R93, R92, R93 ;  /* 0x0000005d5c5d0220 */ /* 0x008fc80000410000 */
[----:B------:R-:W-:Y:S01]  /*1d10*/  F2FP.F16.F32.PACK_AB R92, RZ, R0 ;  /* 0x00000000ff5c723e */ /* 0x000fe200000000ff */
[----:B------:R-:W-:Y:S01]  /*1d20*/  @P0 FFMA.FTZ R108, R93, R23, R108 ;  /* 0x000000175d6c0223 */ /* 0x000fe2000001006c */
[----:B------:R-:W-:Y:S02]  /*1d30*/  F2FP.F16.F32.PACK_AB R93, RZ, R4 ;  /* 0x00000004ff5d723e */ /* 0x000fe400000000ff */
[----:B------:R-:W-:Y:S02]  /*1d40*/  PRMT R92, R92, 0x5410, R114 ;  /* 0x000054105c5c7816 */ /* 0x000fe40000000072 */
[----:B------:R-:W-:Y:S02]  /*1d50*/  F2FP.F16.F32.PACK_AB R95, RZ, R108 ;  /* 0x0000006cff5f723e */ /* 0x000fe400000000ff */
[----:B------:R-:W-:Y:S02]  /*1d60*/  PRMT R93, R93, 0x5410, R94 ;  /* 0x000054105d5d7816 */ /* 0x000fe4000000005e */
[----:B------:R-:W-:-:S02]  /*1d70*/  PRMT R94, R115, 0x5410, R117 ;  /* 0x00005410735e7816 */ /* 0x000fc40000000075 */
[----:B------:R-:W-:Y:S01]  /*1d80*/  PRMT R95, R118, 0x5410, R95 ;  /* 0x00005410765f7816 */ /* 0x000fe2000000005f */
[----:B------:R-:W-:Y:S06]  /*1d90*/  BRA `(.L_x_10394) ;  /* 0x0000000000c47947 */ /* 0x000fec0003800000 */
.L_x_10393:
[----:B------:R-:W3:Y:S01]  /*1da0*/  @UP2 LDCU UR4, c[0x0][0x40c] ;  /* 0x00008180ff0427ac */ /* 0x000ee20008000800 */
[--C-:B--2--5:R-:W-:Y:S01]  /*1db0*/  @P1 HADD2.F32 R2, -RZ, R16.reuse.H0_H0 ;  /* 0x20000010ff021230 */ /* 0x124fe20000004100 */
[----:B------:R-:W-:Y:S01]  /*1dc0*/  MOV R0, RZ ;  /* 0x000000ff00007202 */ /* 0x000fe20000000f00 */
[--C-:B01----:R-:W-:Y:S01]  /*1dd0*/  @P1 HADD2.F32 R92, -RZ, R19.reuse.H0_H0 ;  /* 0x20000013ff5c1230 */ /* 0x103fe20000004100 */
[----:B------:R-:W0:Y:S01]  /*1de0*/  @UP2 LDCU UR25, c[0x0][0x40c] ;  /* 0x00008180ff1927ac */ /* 0x000e220008000800 */
[----:B------:R-:W-:Y:S01]  /*1df0*/  @P1 HADD2.F32 R94, -RZ, R19.H1_H1 ;  /* 0x30000013ff5e1230 */ /* 0x000fe20000004100 */
[----:B------:R-:W-:Y:S02]  /*1e00*/  CS2R R106, SRZ ;  /* 0x00000000006a7805 */ /* 0x000fe4000001ff00 */
[----:B------:R-:W-:Y:S01]  /*1e10*/  MOV R108, RZ ;  /* 0x000000ff006c7202 */ /* 0x000fe20000000f00 */
[----:B------:R-:W1:Y:S01]  /*1e20*/  @UP2 LDCU UR26, c[0x0][0x40c] ;  /* 0x00008180ff1a27ac */ /* 0x000e620008000800 */
[----:B------:R-:W-:Y:S01]  /*1e30*/  CS2R R4, SRZ ;  /* 0x0000000000047805 */ /* 0x000fe2000001ff00 */
[----:B------:R-:W2:Y:S01]  /*1e40*/  @UP2 LDCU UR5, c[0x0][0x40c] ;  /* 0x00008180ff0527ac */ /* 0x000ea20008000800 */
[----:B------:R-:W4:Y:S01]  /*1e50*/  @UP2 LDCU UR7, c[0x0][0x40c] ;  /* 0x00008180ff0727ac */ /* 0x000f220008000800 */
[----:B---3--:R-:W-:Y:S01]  /*1e60*/  @P1 FMUL.FTZ R3, R2, UR4 ;  /* 0x0000000402031c20 */ /* 0x008fe20008410000 */
[----:B------:R-:W-:Y:S01]  /*1e70*/  @P1 HADD2.F32 R2, -RZ, R16.H1_H1 ;  /* 0x30000010ff021230 */ /* 0x000fe20000004100 */
[----:B------:R-:W3:Y:S02]  /*1e80*/  @UP2 LDCU UR23, c[0x0][0x40c] ;  /* 0x00008180ff1727ac */ /* 0x000ee40008000800 */
[----:B------:R-:W-:Y:S01]  /*1e90*/  @P1 FMUL.FTZ R0, R3, R24 ;  /* 0x0000001803001220 */ /* 0x000fe20000410000 */
[----:B0-----:R-:W-:Y:S01]  /*1ea0*/  @P1 FMUL.FTZ R93, R92, UR25 ;  /* 0x000000195c5d1c20 */ /* 0x001fe20008410000 */
[----:B------:R-:W0:Y:S01]  /*1eb0*/  @UP2 LDCU UR4, c[0x0][0x40c] ;  /* 0x00008180ff0427ac */ /* 0x000e220008000800 */
[----:B------:R-:W-:-:S02]  /*1ec0*/  @P1 HADD2.F32 R3, -RZ, R17.H0_H0 ;  /* 0x20000011ff031230 */ /* 0x000fc40000004100 */
[----:B-1----:R-:W-:Y:S01]  /*1ed0*/  @P1 FMUL.FTZ R94, R94, UR26 ;  /* 0x0000001a5e5e1c20 */ /* 0x002fe20008410000 */
[----:B------:R-:W-:Y:S01]  /*1ee0*/  @P1 FMUL.FTZ R107, R93, R22 ;  /* 0x000000165d6b1220 */ /* 0x000fe20000410000 */
[----:B------:R-:W1:Y:S01]  /*1ef0*/  @UP2 LDCU UR24, c[0x0][0x40c] ;  /* 0x00008180ff1827ac */ /* 0x000e620008000800 */
[----:B------:R-:W-:Y:S02]  /*1f00*/  @P1 HADD2.F32 R92, -RZ, R17.H1_H1 ;  /* 0x30000011ff5c1230 */ /* 0x000fe40000004100 */
[----:B------:R-:W-:Y:S01]  /*1f10*/  @P1 FMUL.FTZ R108, R94, R23 ;  /* 0x000000175e6c1220 */ /* 0x000fe20000410000 */
[--C-:B------:R-:W-:Y:S02]  /*1f20*/  @P1 HADD2.F32 R93, -RZ, R18.reuse.H0_H0 ;  /* 0x20000012ff5d1230 */ /* 0x100fe40000004100 */
[----:B--2---:R-:W-:Y:S01]  /*1f30*/  @P1 FMUL.FTZ R2, R2, UR5 ;  /* 0x0000000502021c20 */ /* 0x004fe20008410000 */
[----:B------:R-:W-:Y:S02]  /*1f40*/  @P1 HADD2.F32 R94, -RZ, R18.H1_H1 ;  /* 0x30000012ff5e1230 */ /* 0x000fe40000004100 */
[----:B----4-:R-:W-:Y:S01]  /*1f50*/  @P1 FMUL.FTZ R3, R3, UR7 ;  /* 0x0000000703031c20 */ /* 0x010fe20008410000 */
[----:B------:R-:W-:Y:S01]  /*1f60*/  F2FP.F16.F32.PACK_AB R95, RZ, R107 ;  /* 0x0000006bff5f723e */ /* 0x000fe200000000ff */
[----:B------:R-:W-:Y:S01]  /*1f70*/  @P1 FMUL.FTZ R5, R2, R25 ;  /* 0x0000001902051220 */ /* 0x000fe20000410000 */
[----:B------:R-:W-:Y:S01]  /*1f80*/  F2FP.F16.F32.PACK_AB R118, RZ, R108 ;  /* 0x0000006cff76723e */ /* 0x000fe200000000ff */
[----:B---3--:R-:W-:Y:S01]  /*1f90*/  @P1 FMUL.FTZ R92, R92, UR23 ;  /* 0x000000175c5c1c20 */ /* 0x008fe20008410000 */
[----:B------:R-:W-:Y:S01]  /*1fa0*/  @P1 FMUL.FTZ R4, R3, R26 ;  /* 0x0000001a03041220 */ /* 0x000fe20000410000 */
[----:B------:R-:W-:-:S02]  /*1fb0*/  CS2R R2, SRZ ;  /* 0x0000000000027805 */ /* 0x000fc4000001ff00 */
[----:B------:R-:W-:Y:S01]  /*1fc0*/  PRMT R95, R95, 0x5410, R118 ;  /* 0x000054105f5f7816 */ /* 0x000fe20000000076 */
[----:B0-----:R-:W-:Y:S01]  /*1fd0*/  @P1 FMUL.FTZ R93, R93, UR4 ;  /* 0x000000045d5d1c20 */ /* 0x001fe20008410000 */
[----:B------:R-:W-:Y:S01]  /*1fe0*/  @P1 FMUL.FTZ R3, R92, R27 ;  /* 0x0000001b5c031220 */ /* 0x000fe20000410000 */
[----:B------:R-:W-:Y:S01]  /*1ff0*/  F2FP.F16.F32.PACK_AB R92, RZ, R0 ;  /* 0x00000000ff5c723e */ /* 0x000fe200000000ff */
[----:B-1----:R-:W-:Y:S01]  /*2000*/  @P1 FMUL.FTZ R94, R94, UR24 ;  /* 0x000000185e5e1c20 */ /* 0x002fe20008410000 */
[----:B------:R-:W-:Y:S01]  /*2010*/  @P1 FMUL.FTZ R2, R93, R20 ;  /* 0x000000145d021220 */ /* 0x000fe20000410000 */
[----:B------:R-:W-:Y:S02]  /*2020*/  F2FP.F16.F32.PACK_AB R93, RZ, R5 ;  /* 0x00000005ff5d723e */ /* 0x000fe400000000ff */
[----:B------:R-:W-:Y:S01]  /*2030*/  @P1 FMUL.FTZ R106, R94, R21 ;  /* 0x000000155e6a1220 */ /* 0x000fe20000410000 */
[----:B------:R-:W-:Y:S02]  /*2040*/  F2FP.F16.F32.PACK_AB R94, RZ, R4 ;  /* 0x00000004ff5e723e */ /* 0x000fe400000000ff */
[----:B------:R-:W-:-:S02]  /*2050*/  F2FP.F16.F32.PACK_AB R114, RZ, R3 ;  /* 0x00000003ff72723e */ /* 0x000fc400000000ff */
[----:B------:R-:W-:Y:S02]  /*2060*/  F2FP.F16.F32.PACK_AB R115, RZ, R2 ;  /* 0x00000002ff73723e */ /* 0x000fe400000000ff */
[----:B------:R-:W-:Y:S02]  /*2070*/  F2FP.F16.F32.PACK_AB R117, RZ, R106 ;  /* 0x0000006aff75723e */ /* 0x000fe400000000ff */
[----:B------:R-:W-:Y:S02]  /*2080*/  PRMT R92, R92, 0x5410, R93 ;  /* 0x000054105c5c7816 */ /* 0x000fe4000000005d */
[----:B------:R-:W-:Y:S02]  /*2090*/  PRMT R93, R94, 0x5410, R114 ;  /* 0x000054105e5d7816 */ /* 0x000fe40000000072 */
[----:B------:R-:W-:-:S07]  /*20a0*/  PRMT R94, R115, 0x5410, R117 ;  /* 0x00005410735e7816 */ /* 0x000fce0000000075 */
.L_x_10394:
[----:B------:R-:W0:Y:S02]  /*20b0*/  LDC.64 R114, c[0x0][0x3a8] ;  /* 0x0000ea00ff727b82 */ /* 0x000e240000000a00 */
[----:B0-----:R-:W-:-:S05]  /*20c0*/  IMAD.WIDE.U32 R114, R116, 0x10, R114 ;  /* 0x0000001074727825 */ /* 0x001fca00078e0072 */
[----:B------:R2:W-:Y:S02]  /*20d0*/  STG.E.128 desc[UR12][R114.64], R92 ;  /* 0x0000005c72007986 */ /* 0x0005e4000c101d0c */
.L_x_10392:
[----:B------:R-:W-:Y:S05]  /*20e0*/  BSYNC.RECONVERGENT B0 ;  /* 0x0000000000007941 */ /* 0x000fea0003800200 */
.L_x_10391:
        /* <DEDUP_REMOVED lines=109> */
.L_x_10396:
[----:B------:R-:W-:Y:S05]  /*27c0*/  BSYNC.RECONVERGENT B0 ;  /* 0x0000000000007941 */ /* 0x000fea0003800200 */
.L_x_10395:
        /* <DEDUP_REMOVED lines=12> */
.L_x_10398:
[----:B------:R-:W-:Y:S05]  /*2890*/  BSYNC.RECONVERGENT B0 ;  /* 0x0000000000007941 */ /* 0x000fea0003800200 */
.L_x_10397:
        /* <DEDUP_REMOVED lines=93> */
[----:B------:R-:W-:Y:S01]  /*2e70*/  F2FP.F16.F32.PACK_AB R92, R93, R92 ;  /* 0x0000005c5d5c723e */ /* 0x000fe200000000ff */
        /* <DEDUP_REMOVED lines=8> */
[----:B------:R-:W-:Y:S01]  /*2f00*/  F2FP.F16.F32.PACK_AB R93, R120, R95 ;  /* 0x0000005f785d723e */ /* 0x000fe200000000ff */
[----:B0-----:R-:W-:-:S04]  /*2f10*/  IMAD.WIDE.U32 R114, R116, 0x10, R114 ;  /* 0x0000001074727825 */ /* 0x001fc800078e0072 */
[----:B------:R-:W-:Y:S01]  /*2f20*/  FFMA.FTZ R119, R119, R86, R78 ;  /* 0x0000005677777223 */ /* 0x000fe2000001004e */
[----:B------:R-:W-:Y:S01]  /*2f30*/  FFMA.FTZ R124, R94, R87, R79 ;  /* 0x000000575e7c7223 */ /* 0x000fe2000001004f */
[----:B------:R-:W-:Y:S02]  /*2f40*/  F2FP.F16.F32.PACK_AB R94, R122, R121 ;  /* 0x000000797a5e723e */ /* 0x000fe400000000ff */
[----:B------:R-:W-:Y:S02]  /*2f50*/  IADD3 R116, PT, PT, R116, 0x100, RZ ;  /* 0x0000010074747810 */ /* 0x000fe40007ffe0ff */
[----:B------:R-:W-:-:S05]  /*2f60*/  F2FP.F16.F32.PACK_AB R95, R124, R119 ;  /* 0x000000777c5f723e */ /* 0x000fca00000000ff */
[----:B------:R1:W-:Y:S02]  /*2f70*/  STG.E.128 desc[UR12][R114.64], R92 ;  /* 0x0000005c72007986 */ /* 0x0003e4000c101d0c */
.L_x_10401:
[----:B------:R-:W-:Y:S05]  /*2f80*/  BSYNC.RECONVERGENT B0 ;  /* 0x0000000000007941 */ /* 0x000fea0003800200 */
.L_x_10400:
        /* <DEDUP_REMOVED lines=34> */
.L_x_10403:
[----:B------:R-:W-:Y:S05]  /*31b0*/  BSYNC.RECONVERGENT B0 ;  /* 0x0000000000007941 */ /* 0x000fea0003800200 */
.L_x_10402:
        /* <DEDUP_REMOVED lines=30> */
[----:B0-----:R-:W-:Y:S01]  /*33a0*/  IMAD.WIDE.U32 R114, R116, 0x10, R114 ;  /* 0x0000001074727825 */ /* 0x001fe200078e0072 */
[----:B------:R-:W-:-:S05]  /*33b0*/  F2FP.F16.F32.PACK_AB R92, R92, R117 ;  /* 0x000000755c5c723e */ /* 0x000fca00000000ff */
[----:B------:R3:W-:Y:S02]  /*33c0*/  STG.E.128 desc[UR12][R114.64], R92 ;  /* 0x0000005c72007986 */ /* 0x0007e4000c101d0c */
.L_x_10404:
[----:B------:R-:W-:Y:S05]  /*33d0*/  BSYNC.RECONVERGENT B0 ;  /* 0x0000000000007941 */ /* 0x000fea0003800200 */
.L_x_10399:
[----:B------:R-:W-:Y:S02]  /*33e0*/  UIADD3 UR18, UPT, UPT, UR18, UR16, URZ ;  /* 0x0000001012127290 */ /* 0x000fe4000fffe0ff */
[----:B------:R-:W-:Y:S02]  /*33f0*/  UPLOP3.LUT UP1, UPT, UPT, UPT, UP1, 0x40, 0x4 ;  /* 0x000000000004789c */ /* 0x000fe40003f2e810 */
[----:B------:R-:W-:-:S09]  /*3400*/  UISETP.GE.AND UP0, UPT, UR18, UR17, UPT ;  /* 0x000000111200728c */ /* 0x000fd2000bf06270 */
[----:B------:R-:W-:Y:S05]  /*3410*/  BRA.U !UP0, `(.L_x_10405) ;  /* 0xffffffd508007547 */ /* 0x000fea000b83ffff */
[----:B------:R-:W-:Y:S05]  /*3420*/  EXIT ;  /* 0x000000000000794d */ /* 0x000fea0003800000 */
.L_x_10406:
        /* <DEDUP_REMOVED lines=13> */
.L_x_20989:


//--------------------- .text._ZN10layer_norm13ln_fwd_kernelINS_13Kernel_traitsIf6__halfS2_S2_fjLj6144ELj1ELj1ELj8ELj16ENS_18Kernel_traits_baseILj6144EfS2_S2_S2_fjLj256EEEEELb0ELb1ELb1ELb1EEEvNS_9FwdParamsE --------------------------
	.section	.text._ZN10layer_norm13ln_fwd_kernelINS_13Kernel_traitsIf6__halfS2_S2_fjLj6144ELj1ELj1ELj8ELj16ENS_18Kernel_traits_baseILj6144EfS2_S2_S2_fjLj256EEEEELb0ELb1ELb1ELb1EEEvNS_9FwdParamsE,"ax",@progbits
	.align	128
        .global         _ZN10layer_norm13ln_fwd_kernelINS_13Kernel_traitsIf6__halfS2_S2_fjLj6144ELj1ELj1ELj8ELj16ENS_18Kernel_traits_baseILj6144EfS2_S2_S2_fjLj256EEEEELb0ELb1ELb1ELb1EEEvNS_9FwdParamsE
        .type           _ZN10layer_norm13ln_fwd_kernelINS_13Kernel_traitsIf6__halfS2_S2_fjLj6144ELj1ELj1ELj8ELj16ENS_18Kernel_traits_baseILj6144EfS2_S2_S2_fjLj256EEEEELb0ELb1ELb1ELb1EEEvNS_9FwdParamsE,@function
        .size           _ZN10layer_norm13ln_fwd_kernelINS_13Kernel_traitsIf6__halfS2_S2_fjLj6144ELj1ELj1ELj8ELj16ENS_18Kernel_traits_baseILj6144EfS2_S2_S2_fjLj256EEEEELb0ELb1ELb1ELb1EEEvNS_9FwdParamsE,(.L_x_20990 - _ZN10layer_norm13ln_fwd_kernelINS_13Kernel_traitsIf6__halfS2_S2_fjLj6144ELj1ELj1ELj8ELj16ENS_18Kernel_traits_baseILj6144EfS2_S2_S2_fjLj256EEEEELb0ELb1ELb1ELb1EEEvNS_9FwdParamsE)
        .other          _ZN10layer_norm13ln_fwd_kernelINS_13Kernel_traitsIf6__halfS2_S2_fjLj6144ELj1ELj1ELj8ELj16ENS_18Kernel_traits_baseILj6144EfS2_S2_S2_fjLj256EEEEELb0ELb1ELb1ELb1EEEvNS_9FwdParamsE,@"STO_CUDA_ENTRY STV_DEFAULT"
_ZN10layer_norm13ln_fwd_kernelINS_13Kernel_traitsIf6__halfS2_S2_fjLj6144ELj1ELj1ELj8ELj16ENS_18Kernel_traits_baseILj6144EfS2_S2_S2_fjLj256EEEEELb0ELb1ELb1ELb1EEEvNS_9FwdParamsE:
.text._ZN10layer_norm13ln_fwd_kernelINS_13Kernel_traitsIf6__halfS2_S2_fjLj6144ELj1ELj1ELj8ELj16ENS_18Kernel_traits_baseILj6144EfS2_S2_S2_fjLj256EEEEELb0ELb1ELb1ELb1EEEvNS_9FwdParamsE:
        /* <DEDUP_REMOVED lines=33> */
.L_x_10407:
        /* <DEDUP_REMOVED lines=28> */
.L_x_10408:
        /* <DEDUP_REMOVED lines=11> */
.L_x_10420:
[----:B----4-:R-:W-:-:S06]  /*0480*/  UIMAD.WIDE UR4, UR7, 0x4, UR8 ;  /* 0x00000004070478a5 */ /* 0x010fcc000f8e0208 */
[----:B01----:R-:W-:Y:S02]  /*0490*/  MOV R2, UR4 ;  /* 0x0000000400027c02 */ /* 0x003fe40008000f00 */
[----:B------:R-:W-:-:S05]  /*04a0*/  MOV R3, UR5 ;  /* 0x0000000500037c02 */ /* 0x000fca0008000f00 */
[----:B------:R-:W4:Y:S01]  /*04b0*/  LDG.E R2, desc[UR12][R2.64] ;  /* 0x0000000c02027981 */ /* 0x000f22000c1e1900 */
[----:B------:R-:W-:Y:S01]  /*04c0*/  UIMAD.WIDE UR18, UR7, 0x4, UR10 ;  /* 0x00000004071278a5 */ /* 0x000fe2000f8e020a */
[----:B------:R-:W-:-:S05]  /*04d0*/  HFMA2 R88, -RZ, RZ, 0, 0 ;  /* 0x00000000ff587431 */ /* 0x000fca00000001ff */
        /* <DEDUP_REMOVED lines=15> */
[----:B-----5:R0:W5:Y:S01]  /*05d0*/  @P1 LDG.E.128 R8, desc[UR12][R2.64] ;  /* 0x0000000c02081981 */ /* 0x020162000c1e1d00 */
[----:B------:R-:W-:Y:S01]  /*05e0*/  ISETP.NE.U32.AND P0, PT, RZ, UR14, PT ;  /* 0x0000000eff007c0c */ /* 0x000fe2000bf05070 */
        /* <DEDUP_REMOVED lines=13> */
[----:B-----5:R-:W-:Y:S02]  /*06c0*/  @P2 HADD2.F32 R2, -RZ, R8.H0_H0 ;  /* 0x20000008ff022230 */ /* 0x020fe40000004100 */
[----:B------:R-:W-:-:S05]  /*06d0*/  @P2 HADD2.F32 R84, -RZ, R9.H0_H0 ;  /* 0x20000009ff542230 */ /* 0x000fca0000004100 */
[----:B------:R-:W1:Y:S08]  /*06e0*/  @P2 LDC R85, c[0x0][0x40c] ;  /* 0x00010300ff552b82 */ /* 0x000e700000000800 */
[----:B------:R-:W4:Y:S08]  /*06f0*/  @P2 LDC R90, c[0x0][0x40c] ;  /* 0x00010300ff5a2b82 */ /* 0x000f300000000800 */
[----:B------:R-:W3:Y:S01]  /*0700*/  @P2 LDC R91, c[0x0][0x40c] ;  /* 0x00010300ff5b2b82 */ /* 0x000ee20000000800 */
[----:B0-----:R-:W-:Y:S01]  /*0710*/  @P2 FMUL.FTZ R3, R2, R3 ;  /* 0x0000000302032220 */ /* 0x001fe20000410000 */
[----:B------:R-:W-:-:S06]  /*0720*/  @P2 HADD2.F32 R2, -RZ, R8.H1_H1 ;  /* 0x30000008ff022230 */ /* 0x000fcc0000004100 */
[----:B------:R-:W0:Y:S01]  /*0730*/  @P2 LDC R93, c[0x0][0x40c] ;  /* 0x00010300ff5d2b82 */ /* 0x000e220000000800 */
[----:B-1----:R-:W-:Y:S01]  /*0740*/  @P2 FMUL.FTZ R2, R2, R85 ;  /* 0x0000005502022220 */ /* 0x002fe20000410000 */
[----:B------:R-:W-:-:S06]  /*0750*/  @P2 HADD2.F32 R85, -RZ, R9.H1_H1 ;  /* 0x30000009ff552230 */ /* 0x000fcc0000004100 */
[----:B------:R-:W1:Y:S08]  /*0760*/  @P2 LDC R92, c[0x0][0x40c] ;  /* 0x00010300ff5c2b82 */ /* 0x000e700000000800 */
[----:B------:R-:W1:Y:S08]  /*0770*/  @P2 LDC R103, c[0x0][0x40c] ;  /* 0x00010300ff672b82 */ /* 0x000e700000000800 */
[----:B------:R-:W1:Y:S01]  /*0780*/  @P2 LDC R111, c[0x0][0x40c] ;  /* 0x00010300ff6f2b82 */ /* 0x000e620000000800 */
[----:B--2---:R-:W-:-:S02]  /*0790*/  @P2 HADD2.F32 R87, -RZ, R4.H1_H1 ;  /* 0x30000004ff572230 */ /* 0x004fc40000004100 */
[--C-:B------:R-:W-:Y:S02]  /*07a0*/  @P2 HADD2.F32 R86, -RZ, R4.reuse.H0_H0 ;  /* 0x20000004ff562230 */ /* 0x100fe40000004100 */
[--C-:B------:R-:W-:Y:S02]  /*07b0*/  @!P2 HADD2.F32 R97, -RZ, R4.reuse.H1_H1 ;  /* 0x30000004ff61a230 */ /* 0x100fe40000004100 */
[----:B------:R-:W-:Y:S01]  /*07c0*/  @P2 FFMA.FTZ R97, R2, R33, R87 ;  /* 0x0000002102612223 */ /* 0x000fe20000010057 */
[----:B------:R-:W-:Y:S02]  /*07d0*/  @!P2 HADD2.F32 R95, -RZ, R4.H0_H0 ;  /* 0x20000004ff5fa230 */ /* 0x000fe40000004100 */
[----:B------:R-:W-:Y:S01]  /*07e0*/  @P2 FFMA.FTZ R95, R3, R32, R86 ;  /* 0x00000020035f2223 */ /* 0x000fe20000010056 */
[----:B----4-:R-:W-:Y:S01]  /*07f0*/  @P2 FMUL.FTZ R2, R85, R90 ;  /* 0x0000005a55022220 */ /* 0x010fe20000410000 */
[----:B---3--:R-:W-:Y:S01]  /*0800*/  @P2 FMUL.FTZ R3, R84, R91 ;  /* 0x0000005b54032220 */ /* 0x008fe20000410000 */
[----:B------:R-:W-:-:S02]  /*0810*/  @P2 HADD2.F32 R90, -RZ, R5.H0_H0 ;  /* 0x20000005ff5a2230 */ /* 0x000fc40000004100 */
[--C-:B------:R-:W-:Y:S02]  /*0820*/  @P2 HADD2.F32 R84, -RZ, R10.reuse.H0_H0 ;  /* 0x2000000aff542230 */ /* 0x100fe40000004100 */
[--C-:B------:R-:W-:Y:S02]  /*0830*/  @P2 HADD2.F32 R87, -RZ, R5.reuse.H1_H1 ;  /* 0x30000005ff572230 */ /* 0x100fe40000004100 */
[----:B------:R-:W-:Y:S02]  /*0840*/  @!P2 HADD2.F32 R99, -RZ, R5.H0_H0 ;  /* 0x20000005ff63a230 */ /* 0x000fe40000004100 */
[----:B------:R-:W-:Y:S01]  /*0850*/  @P2 FFMA.FTZ R99, R3, R34, R90 ;  /* 0x0000002203632223 */ /* 0x000fe2000001005a */
[----:B------:R-:W-:Y:S02]  /*0860*/  @P2 HADD2.F32 R85, -RZ, R10.H1_H1 ;  /* 0x3000000aff552230 */ /* 0x000fe40000004100 */
[----:B0-----:R-:W-:Y:S01]  /*0870*/  @P2 FMUL.FTZ R3, R84, R93 ;  /* 0x0000005d54032220 */ /* 0x001fe20000410000 */
[----:B------:R-:W-:-:S02]  /*0880*/  @P2 HADD2.F32 R86, -RZ, R11.H0_H0 ;  /* 0x2000000bff562230 */ /* 0x000fc40000004100 */
[----:B------:R-:W-:Y:S02]  /*0890*/  @!P2 HADD2.F32 R101, -RZ, R5.H1_H1 ;  /* 0x30000005ff65a230 */ /* 0x000fe40000004100 */
[----:B------:R-:W-:Y:S01]  /*08a0*/  @P2 FFMA.FTZ R101, R2, R35, R87 ;  /* 0x0000002302652223 */ /* 0x000fe20000010057 */
[----:B------:R-:W-:Y:S02]  /*08b0*/  @P2 HADD2.F32 R84, -RZ, R11.H1_H1 ;  /* 0x3000000bff542230 */ /* 0x000fe40000004100 */
[----:B-1----:R-:W-:Y:S01]  /*08c0*/  @P2 FMUL.FTZ R2, R85, R92 ;  /* 0x0000005c55022220 */ /* 0x002fe20000410000 */
[----:B------:R-:W-:Y:S01]  /*08d0*/  @P2 FMUL.FTZ R85, R86, R103 ;  /* 0x0000006756552220 */ /* 0x000fe20000410000 */
[--C-:B------:R-:W-:Y:S02]  /*08e0*/  @P2 HADD2.F32 R86, -RZ, R6.reuse.H0_H0 ;  /* 0x20000006ff562230 */ /* 0x100fe40000004100 */
[----:B------:R-:W-:Y:S02]  /*08f0*/  @P2 HADD2.F32 R87, -RZ, R6.H1_H1 ;  /* 0x30000006ff572230 */ /* 0x000fe40000004100 */
[----:B------:R-:W-:Y:S01]  /*0900*/  @P2 FMUL.FTZ R84, R84, R111 ;  /* 0x0000006f54542220 */ /* 0x000fe20000410000 */
[----:B------:R-:W-:-:S02]  /*0910*/  @P2 HADD2.F32 R90, -RZ, R7.H0_H0 ;  /* 0x20000007ff5a2230 */ /* 0x000fc40000004100 */
[--C-:B------:R-:W-:Y:S02]  /*0920*/  @P2 HADD2.F32 R91, -RZ, R7.reuse.H1_H1 ;  /* 0x30000007ff5b2230 */ /* 0x100fe40000004100 */
[--C-:B------:R-:W-:Y:S02]  /*0930*/  @!P2 HADD2.F32 R103, -RZ, R6.reuse.H0_H0 ;  /* 0x20000006ff67a230 */ /* 0x100fe40000004100 */
[----:B------:R-:W-:Y:S01]  /*0940*/  @P2 FFMA.FTZ R103, R3, R28, R86 ;  /* 0x0000001c03672223 */ /* 0x000fe20000010056 */
[----:B------:R-:W-:Y:S02]  /*0950*/  @!P2 HADD2.F32 R105, -RZ, R6.H1_H1 ;  /* 0x30000006ff69a230 */ /* 0x000fe40000004100 */
[----:B------:R-:W-:Y:S01]  /*0960*/  @P2 FFMA.FTZ R105, R2, R29, R87 ;  /* 0x0000001d02692223 */ /* 0x000fe20000010057 */
[--C-:B------:R-:W-:Y:S02]  /*0970*/  @!P2 HADD2.F32 R107, -RZ, R7.reuse.H0_H0 ;  /* 0x20000007ff6ba230 */ /* 0x100fe40000004100 */
[----:B------:R-:W-:Y:S01]  /*0980*/  @P2 FFMA.FTZ R107, R85, R30, R90 ;  /* 0x0000001e556b2223 */ /* 0x000fe2000001005a */
[----:B------:R-:W-:-:S02]  /*0990*/  @!P2 HADD2.F32 R109, -RZ, R7.H1_H1 ;  /* 0x30000007ff6da230 */ /* 0x000fc40000004100 */
[----:B------:R-:W-:Y:S01]  /*09a0*/  @P2 FFMA.FTZ R109, R84, R31, R91 ;  /* 0x0000001f546d2223 */ /* 0x000fe2000001005b */
[----:B------:R-:W-:Y:S02]  /*09b0*/  F2FP.F16.F32.PACK_AB R84, RZ, R95 ;  /* 0x0000005fff54723e */ /* 0x000fe400000000ff */
[----:B------:R-:W-:Y:S02]  /*09c0*/  F2FP.F16.F32.PACK_AB R2, RZ, R97 ;  /* 0x00000061ff02723e */ /* 0x000fe400000000ff */
[----:B------:R-:W-:Y:S02]  /*09d0*/  F2FP.F16.F32.PACK_AB R85, RZ, R99 ;  /* 0x00000063ff55723e */ /* 0x000fe400000000ff */
[----:B------:R-:W-:Y:S02]  /*09e0*/  F2FP.F16.F32.PACK_AB R3, RZ, R101 ;  /* 0x00000065ff03723e */ /* 0x000fe400000000ff */
[----:B------:R-:W-:Y:S02]  /*09f0*/  F2FP.F16.F32.PACK_AB R86, RZ, R103 ;  /* 0x00000067ff56723e */ /* 0x000fe400000000ff */
[----:B------:R-:W-:-:S02]  /*0a00*/  F2FP.F16.F32.PACK_AB R90, RZ, R105 ;  /* 0x00000069ff5a723e */ /* 0x000fc400000000ff */
[----:B------:R-:W-:Y:S02]  /*0a10*/  F2FP.F16.F32.PACK_AB R91, RZ, R107 ;  /* 0x0000006bff5b723e */ /* 0x000fe400000000ff */
[----:B------:R-:W-:Y:S02]  /*0a20*/  F2FP.F16.F32.PACK_AB R87, RZ, R109 ;  /* 0x0000006dff57723e */ /* 0x000fe400000000ff */
[----:B------:R-:W-:Y:S02]  /*0a30*/  PRMT R84, R84, 0x5410, R2 ;  /* 0x0000541054547816 */ /* 0x000fe40000000002 */
[----:B------:R-:W-:Y:S02]  /*0a40*/  PRMT R85, R85, 0x5410, R3 ;  /* 0x0000541055557816 */ /* 0x000fe40000000003 */
[----:B------:R-:W-:Y:S02]  /*0a50*/  PRMT R86, R86, 0x5410, R90 ;  /* 0x0000541056567816 */ /* 0x000fe4000000005a */
[----:B------:R-:W-:Y:S01]  /*0a60*/  PRMT R87, R91, 0x5410, R87 ;  /* 0x000054105b577816 */ /* 0x000fe20000000057 */
[----:B------:R-:W-:Y:S06]  /*0a70*/  BRA `(.L_x_10410) ;  /* 0x0000000000d07947 */ /* 0x000fec0003800000 */
.L_x_10409:
[----:B------:R-:W0:Y:S01]  /*0a80*/  @UP1 LDCU UR4, c[0x0][0x40c] ;  /* 0x00008180ff0417ac */ /* 0x000e220008000800 */
[--C-:B-----5:R-:W-:Y:S01]  /*0a90*/  @P1 HADD2.F32 R2, -RZ, R8.reuse.H0_H0 ;  /* 0x20000008ff021230 */ /* 0x120fe20000004100 */
[----:B------:R-:W-:Y:S01]  /*0aa0*/  MOV R95, RZ ;  /* 0x000000ff005f7202 */ /* 0x000fe20000000f00 */
[----:B------:R-:W-:Y:S01]  /*0ab0*/  @P1 HADD2.F32 R84, -RZ, R8.H1_H1 ;  /* 0x30000008ff541230 */ /* 0x000fe20000004100 */
[----:B------:R-:W1:Y:S01]  /*0ac0*/  @UP1 LDCU UR5, c[0x0][0x40c] ;  /* 0x00008180ff0517ac */ /* 0x000e620008000800 */
[----:B------:R-:W-:Y:S01]  /*0ad0*/  @P1 HADD2.F32 R85, -RZ, R9.H0_H0 ;  /* 0x20000009ff551230 */ /* 0x000fe20000004100 */
[----:B------:R-:W-:Y:S01]  /*0ae0*/  MOV R97, RZ ;  /* 0x000000ff00617202 */ /* 0x000fe20000000f00 */
[----:B------:R-:W-:Y:S01]  /*0af0*/  @P1 HADD2.F32 R86, -RZ, R11.H0_H0 ;  /* 0x2000000bff561230 */ /* 0x000fe20000004100 */
        /* <DEDUP_REMOVED lines=9> */
[----:B------:R-:W-:Y:S01]  /*0b90*/  @P1 HADD2.F32 R2, -RZ, R9.H1_H1 ;  /* 0x30000009ff021230 */ /* 0x000fe20000004100 */
[----:B------:R-:W0:Y:S01]  /*0ba0*/  @UP1 LDCU UR22, c[0x0][0x40c] ;  /* 0x00008180ff1617ac */ /* 0x000e220008000800 */
[----:B------:R-:W-:Y:S01]  /*0bb0*/  MOV R109, RZ ;  /* 0x000000ff006d7202 */ /* 0x000fe20000000f00 */
[----:B-1----:R-:W-:Y:S01]  /*0bc0*/  @P1 FMUL.FTZ R84, R84, UR5 ;  /* 0x0000000554541c20 */ /* 0x002fe20008410000 */
[----:B------:R-:W-:Y:S01]  /*0bd0*/  @P1 FMUL.FTZ R95, R3, R32 ;  /* 0x00000020035f1220 */ /* 0x000fe20000410000 */
[----:B------:R-:W1:Y:S01]  /*0be0*/  @UP1 LDCU UR23, c[0x0][0x40c] ;  /* 0x00008180ff1717ac */ /* 0x000e620008000800 */
[----:B------:R-:W-:-:S02]  /*0bf0*/  @P1 HADD2.F32 R3, -RZ, R10.H0_H0 ;  /* 0x2000000aff031230 */ /* 0x000fc40000004100 */
[----:B--2---:R-:W-:Y:S01]  /*0c00*/  @P1 FMUL.FTZ R85, R85, UR18 ;  /* 0x0000001255551c20 */ /* 0x004fe20008410000 */
[----:B------:R-:W-:Y:S01]  /*0c10*/  @P1 FMUL.FTZ R97, R84, R33 ;  /* 0x0000002154611220 */ /* 0x000fe20000410000 */
[----:B------:R-:W2:Y:S01]  /*0c20*/  @UP1 LDCU UR27, c[0x0][0x40c] ;  /* 0x00008180ff1b17ac */ /* 0x000ea20008000800 */
[----:B------:R-:W-:Y:S02]  /*0c30*/  @P1 HADD2.F32 R84, -RZ, R10.H1_H1 ;  /* 0x3000000aff541230 */ /* 0x000fe40000004100 */
[----:B------:R-:W-:Y:S01]  /*0c40*/  @P1 FMUL.FTZ R99, R85, R34 ;  /* 0x0000002255631220 */ /* 0x000fe20000410000 */
[----:B------:R-:W-:Y:S02]  /*0c50*/  @P1 HADD2.F32 R85, -RZ, R11.H1_H1 ;  /* 0x3000000bff551230 */ /* 0x000fe40000004100 */
[----:B----4-:R-:W-:Y:S01]  /*0c60*/  @P1 FMUL.FTZ R87, R86, UR26 ;  /* 0x0000001a56571c20 */ /* 0x010fe20008410000 */
[----:B---3--:R-:W-:-:S03]  /*0c70*/  @P1 FMUL.FTZ R2, R2, UR19 ;  /* 0x0000001302021c20 */ /* 0x008fc60008410000 */
[----:B------:R-:W-:Y:S01]  /*0c80*/  @P1 FMUL.FTZ R107, R87, R30 ;  /* 0x0000001e576b1220 */ /* 0x000fe20000410000 */
[----:B0-----:R-:W-:Y:S01]  /*0c90*/  @P1 FMUL.FTZ R3, R3, UR22 ;  /* 0x0000001603031c20 */ /* 0x001fe20008410000 */
[----:B------:R-:W-:Y:S01]  /*0ca0*/  @P1 FMUL.FTZ R101, R2, R35 ;  /* 0x0000002302651220 */ /* 0x000fe20000410000 */
[----:B------:R-:W-:Y:S01]  /*0cb0*/  F2FP.F16.F32.PACK_AB R2, RZ, R97 ;  /* 0x00000061ff02723e */ /* 0x000fe200000000ff */
[----:B-1----:R-:W-:Y:S01]  /*0cc0*/  @P1 FMUL.FTZ R84, R84, UR23 ;  /* 0x0000001754541c20 */ /* 0x002fe20008410000 */
[----:B------:R-:W-:Y:S01]  /*0cd0*/  @P1 FMUL.FTZ R103, R3, R28 ;  /* 0x0000001c03671220 */ /* 0x000fe20000410000 */
[----:B------:R-:W-:Y:S01]  /*0ce0*/  F2FP.F16.F32.PACK_AB R87, RZ, R107 ;  /* 0x0000006bff57723e */ /* 0x000fe200000000ff */
[----:B--2---:R-:W-:Y:S01]  /*0cf0*/  @P1 FMUL.FTZ R86, R85, UR27 ;  /* 0x0000001b55561c20 */ /* 0x004fe20008410000 */
[----:B------:R-:W-:Y:S01]  /*0d00*/  @P1 FMUL.FTZ R105, R84, R29 ;  /* 0x0000001d54691220 */ /* 0x000fe20000410000 */
[----:B------:R-:W-:Y:S02]  /*0d10*/  F2FP.F16.F32.PACK_AB R84, RZ, R95 ;  /* 0x0000005fff54723e */ /* 0x000fe400000000ff */
[----:B------:R-:W-:Y:S01]  /*0d20*/  @P1 FMUL.FTZ R109, R86, R31 ;  /* 0x0000001f566d1220 */ /* 0x000fe20000410000 */
        /* <DEDUP_REMOVED lines=8> */
[----:B------:R-:W-:-:S07]  /*0db0*/  PRMT R86, R86, 0x5410, R90 ;  /* 0x0000541056567816 */ /* 0x000fce000000005a */
.L_x_10410:
        /* <DEDUP_REMOVED lines=14> */
[----:B0----5:R-:W-:Y:S02]  /*0ea0*/  HADD2.F32 R111, -RZ, R4.H1_H1 ;  /* 0x30000004ff6f7230 */ /* 0x021fe40000004100 */
[--C-:B------:R-:W-:Y:S02]  /*0eb0*/  HADD2.F32 R113, -RZ, R5.reuse.H0_H0 ;  /* 0x20000005ff717230 */ /* 0x100fe40000004100 */
[----:B------:R-:W-:Y:S02]  /*0ec0*/  HADD2.F32 R115, -RZ, R5.H1_H1 ;  /* 0x30000005ff737230 */ /* 0x000fe40000004100 */
[--C-:B------:R-:W-:Y:S02]  /*0ed0*/  HADD2.F32 R117, -RZ, R6.reuse.H0_H0 ;  /* 0x20000006ff757230 */ /* 0x100fe40000004100 */
[----:B------:R-:W-:Y:S02]  /*0ee0*/  HADD2.F32 R119, -RZ, R6.H1_H1 ;  /* 0x30000006ff777230 */ /* 0x000fe40000004100 */
[----:B------:R-:W-:-:S02]  /*0ef0*/  HADD2.F32 R121, -RZ, R7.H0_H0 ;  /* 0x20000007ff797230 */ /* 0x000fc40000004100 */
[----:B------:R-:W0:Y:S01]  /*0f00*/  @P2 LDC R85, c[0x0][0x40c] ;  /* 0x00010300ff552b82 */ /* 0x000e220000000800 */
[----:B------:R-:W-:Y:S02]  /*0f10*/  @P2 HADD2.F32 R84, -RZ, R8.H1_H1 ;  /* 0x30000008ff542230 */ /* 0x000fe40000004100 */
[----:B------:R-:W-:Y:S02]  /*0f20*/  @P2 HADD2.F32 R87, -RZ, R10.H0_H0 ;  /* 0x2000000aff572230 */ /* 0x000fe40000004100 */
[----:B------:R-:W-:Y:S02]  /*0f30*/  HADD2.F32 R123, -RZ, R4.H0_H0 ;  /* 0x20000004ff7b7230 */ /* 0x000fe40000004100 */
[----:B------:R-:W-:Y:S01]  /*0f40*/  HADD2.F32 R125, -RZ, R7.H1_H1 ;  /* 0x30000007ff7d7230 */ /* 0x000fe20000004100 */
[----:B------:R-:W1:Y:S08]  /*0f50*/  @P2 LDC R90, c[0x0][0x40c] ;  /* 0x00010300ff5a2b82 */ /* 0x000e700000000800 */
[----:B------:R-:W2:Y:S08]  /*0f60*/  @P2 LDC R92, c[0x0][0x40c] ;  /* 0x00010300ff5c2b82 */ /* 0x000eb00000000800 */
[----:B------:R-:W3:Y:S01]  /*0f70*/  @P2 LDC R94, c[0x0][0x40c] ;  /* 0x00010300ff5e2b82 */ /* 0x000ee20000000800 */
[----:B0-----:R-:W-:Y:S01]  /*0f80*/  @P2 FMUL.FTZ R84, R84, R85 ;  /* 0x0000005554542220 */ /* 0x001fe20000410000 */
[----:B------:R-:W-:-:S03]  /*0f90*/  @P2 HADD2.F32 R85, -RZ, R9.H0_H0 ;  /* 0x20000009ff552230 */ /* 0x000fc60000004100 */
[----:B------:R-:W-:-:S03]  /*0fa0*/  @P2 FFMA.FTZ R111, R84, R25, R111 ;  /* 0x00000019546f2223 */ /* 0x000fc6000001006f */
[----:B------:R-:W0:Y:S01]  /*0fb0*/  @P2 LDC R86, c[0x0][0x40c] ;  /* 0x00010300ff562b82 */ /* 0x000e220000000800 */
[----:B-1----:R-:W-:Y:S01]  /*0fc0*/  @P2 FMUL.FTZ R90, R85, R90 ;  /* 0x0000005a555a2220 */ /* 0x002fe20000410000 */
[----:B------:R-:W-:-:S03]  /*0fd0*/  @P2 HADD2.F32 R85, -RZ, R9.H1_H1 ;  /* 0x30000009ff552230 */ /* 0x000fc60000004100 */
[----:B------:R-:W-:Y:S01]  /*0fe0*/  @P2 FFMA.FTZ R113, R90, R26, R113 ;  /* 0x0000001a5a712223 */ /* 0x000fe20000010071 */
[----:B------:R-:W-:Y:S02]  /*0ff0*/  @P2 HADD2.F32 R90, -RZ, R11.H0_H0 ;  /* 0x2000000bff5a2230 */ /* 0x000fe40000004100 */
[----:B------:R-:W1:Y:S01]  /*1000*/  @P2 LDC R96, c[0x0][0x40c] ;  /* 0x00010300ff602b82 */ /* 0x000e620000000800 */
[----:B--2---:R-:W-:Y:S01]  /*1010*/  @P2 FMUL.FTZ R92, R85, R92 ;  /* 0x0000005c555c2220 */ /* 0x004fe20000410000 */
[----:B------:R-:W-:-:S03]  /*1020*/  @P2 HADD2.F32 R85, -RZ, R8.H0_H0 ;  /* 0x20000008ff552230 */ /* 0x000fc60000004100 */
[----:B------:R-:W-:-:S03]  /*1030*/  @P2 FFMA.FTZ R115, R92, R27, R115 ;  /* 0x0000001b5c732223 */ /* 0x000fc60000010073 */
[----:B------:R-:W2:Y:S01]  /*1040*/  @P2 LDC R91, c[0x0][0x40c] ;  /* 0x00010300ff5b2b82 */ /* 0x000ea20000000800 */
[----:B---3--:R-:W-:Y:S01]  /*1050*/  @P2 FMUL.FTZ R94, R87, R94 ;  /* 0x0000005e575e2220 */ /* 0x008fe20000410000 */
[----:B------:R-:W-:-:S03]  /*1060*/  @P2 HADD2.F32 R87, -RZ, R10.H1_H1 ;  /* 0x3000000aff572230 */ /* 0x000fc60000004100 */
[----:B------:R-:W-:-:S03]  /*1070*/  @P2 FFMA.FTZ R117, R94, R20, R117 ;  /* 0x000000145e752223 */ /* 0x000fc60000010075 */
[----:B------:R-:W3:Y:S01]  /*1080*/  @P2 LDC R84, c[0x0][0x40c] ;  /* 0x00010300ff542b82 */ /* 0x000ee20000000800 */
[----:B0-----:R-:W-:Y:S01]  /*1090*/  @P2 FMUL.FTZ R86, R85, R86 ;  /* 0x0000005655562220 */ /* 0x001fe20000410000 */
[----:B------:R-:W-:-:S03]  /*10a0*/  @P2 HADD2.F32 R85, -RZ, R11.H1_H1 ;  /* 0x3000000bff552230 */ /* 0x000fc60000004100 */
[----:B------:R-:W-:Y:S01]  /*10b0*/  @P2 FFMA.FTZ R123, R86, R24, R123 ;  /* 0x00000018567b2223 */ /* 0x000fe2000001007b */
[----:B------:R-:W-:Y:S01]  /*10c0*/  F2FP.F16.F32.PACK_AB R86, RZ, R115 ;  /* 0x00000073ff56723e */ /* 0x000fe200000000ff */
[----:B-1----:R-:W-:-:S04]  /*10d0*/  @P2 FMUL.FTZ R96, R87, R96 ;  /* 0x0000006057602220 */ /* 0x002fc80000410000 */
[----:B------:R-:W-:Y:S01]  /*10e0*/  @P2 FFMA.FTZ R119, R96, R21, R119 ;  /* 0x0000001560772223 */ /* 0x000fe20000010077 */
[----:B--2---:R-:W-:Y:S01]  /*10f0*/  @P2 FMUL.FTZ R90, R90, R91 ;  /* 0x0000005b5a5a2220 */ /* 0x004fe20000410000 */
[----:B------:R-:W-:-:S03]  /*1100*/  F2FP.F16.F32.PACK_AB R91, RZ, R117 ;  /* 0x00000075ff5b723e */ /* 0x000fc600000000ff */
[----:B------:R-:W-:Y:S01]  /*1110*/  F2FP.F16.F32.PACK_AB R92, RZ, R119 ;  /* 0x00000077ff5c723e */ /* 0x000fe200000000ff */
[----:B------:R-:W-:Y:S01]  /*1120*/  @P2 FFMA.FTZ R121, R90, R22, R121 ;  /* 0x000000165a792223 */ /* 0x000fe20000010079 */
[----:B------:R-:W-:Y:S01]  /*1130*/  F2FP.F16.F32.PACK_AB R90, RZ, R111 ;  /* 0x0000006fff5a723e */ /* 0x000fe200000000ff */
[----:B---3--:R-:W-:Y:S01]  /*1140*/  @P2 FMUL.FTZ R84, R85, R84 ;  /* 0x0000005455542220 */ /* 0x008fe20000410000 */
[----:B------:R-:W-:Y:S02]  /*1150*/  F2FP.F16.F32.PACK_AB R85, RZ, R113 ;  /* 0x00000071ff55723e */ /* 0x000fe400000000ff */
[----:B------:R-:W-:Y:S01]  /*1160*/  F2FP.F16.F32.PACK_AB R93, RZ, R121 ;  /* 0x00000079ff5d723e */ /* 0x000fe200000000ff */
[----:B------:R-:W-:Y:S01]  /*1170*/  @P2 FFMA.FTZ R125, R84, R23, R125 ;  /* 0x00000017547d2223 */ /* 0x000fe2000001007d */
[----:B------:R-:W-:Y:S02]  /*1180*/  F2FP.F16.F32.PACK_AB R84, RZ, R123 ;  /* 0x0000007bff54723e */ /* 0x000fe400000000ff */
[----:B------:R-:W-:-:S02]  /*1190*/  PRMT R85, R85, 0x5410, R86 ;  /* 0x0000541055557816 */ /* 0x000fc40000000056 */
[----:B------:R-:W-:Y:S02]  /*11a0*/  F2FP.F16.F32.PACK_AB R87, RZ, R125 ;  /* 0x0000007dff57723e */ /* 0x000fe400000000ff */
[----:B------:R-:W-:Y:S02]  /*11b0*/  PRMT R86, R91, 0x5410, R92 ;  /* 0x000054105b567816 */ /* 0x000fe4000000005c */
[----:B------:R-:W-:Y:S02]  /*11c0*/  PRMT R84, R84, 0x5410, R90 ;  /* 0x0000541054547816 */ /* 0x000fe4000000005a */
[----:B------:R-:W-:Y:S01]  /*11d0*/  PRMT R87, R93, 0x5410, R87 ;  /* 0x000054105d577816 */ /* 0x000fe20000000057 */
[----:B------:R-:W-:Y:S06]  /*11e0*/  BRA `(.L_x_10412) ;  /* 0x0000000000d07947 */ /* 0x000fec0003800000 */
.L_x_10411:
[----:B------:R-:W1:Y:S01]  /*11f0*/  @UP1 LDCU UR4, c[0x0][0x40c] ;  /* 0x00008180ff0417ac */ /* 0x000e620008000800 */
[--C-:B0----5:R-:W-:Y:S01]  /*1200*/  @P1 HADD2.F32 R84, -RZ, R8.reuse.H0_H0 ;  /* 0x20000008ff541230 */ /* 0x121fe20000004100 */
[----:B------:R-:W-:Y:S01]  /*1210*/  MOV R123, RZ ;  /* 0x000000ff007b7202 */ /* 0x000fe20000000f00 */
[----:B------:R-:W-:Y:S01]  /*1220*/  @P1 HADD2.F32 R86, -RZ, R8.H1_H1 ;  /* 0x30000008ff561230 */ /* 0x000fe20000004100 */
[----:B------:R-:W0:Y:S01]  /*1230*/  @UP1 LDCU UR5, c[0x0][0x40c] ;  /* 0x00008180ff0517ac */ /* 0x000e220008000800 */
[----:B------:R-:W-:Y:S01]  /*1240*/  @P1 HADD2.F32 R87, -RZ, R9.H0_H0 ;  /* 0x20000009ff571230 */ /* 0x000fe20000004100 */
[----:B------:R-:W-:Y:S01]  /*1250*/  MOV R111, RZ ;  /* 0x000000ff006f7202 */ /* 0x000fe20000000f00 */
[----:B------:R-:W-:Y:S01]  /*1260*/  @P1 HADD2.F32 R90, -RZ, R11.H0_H0 ;  /* 0x2000000bff5a1230 */ /* 0x000fe20000004100 */
        /* <DEDUP_REMOVED lines=9> */
[----:B------:R-:W-:Y:S01]  /*1300*/  @P1 HADD2.F32 R84, -RZ, R9.H1_H1 ;  /* 0x30000009ff541230 */ /* 0x000fe20000004100 */
[----:B------:R-:W1:Y:S01]  /*1310*/  @UP1 LDCU UR22, c[0x0][0x40c] ;  /* 0x00008180ff1617ac */ /* 0x000e620008000800 */
[----:B------:R-:W-:Y:S01]  /*1320*/  MOV R125, RZ ;  /* 0x000000ff007d7202 */ /* 0x000fe20000000f00 */
[----:B0-----:R-:W-:Y:S01]  /*1330*/  @P1 FMUL.FTZ R86, R86, UR5 ;  /* 0x0000000556561c20 */ /* 0x001fe20008410000 */
[----:B------:R-:W-:Y:S01]  /*1340*/  @P1 FMUL.FTZ R123, R85, R24 ;  /* 0x00000018557b1220 */ /* 0x000fe20000410000 */
[----:B------:R-:W0:Y:S01]  /*1350*/  @UP1 LDCU UR23, c[0x0][0x40c] ;  /* 0x00008180ff1717ac */ /* 0x000e220008000800 */
[----:B------:R-:W-:-:S02]  /*1360*/  @P1 HADD2.F32 R85, -RZ, R10.H0_H0 ;  /* 0x2000000aff551230 */ /* 0x000fc40000004100 */
[----:B--2---:R-:W-:Y:S01]  /*1370*/  @P1 FMUL.FTZ R87, R87, UR18 ;  /* 0x0000001257571c20 */ /* 0x004fe20008410000 */
[----:B------:R-:W-:Y:S01]  /*1380*/  @P1 FMUL.FTZ R111, R86, R25 ;  /* 0x00000019566f1220 */ /* 0x000fe20000410000 */
[----:B------:R-:W2:Y:S01]  /*1390*/  @UP1 LDCU UR27, c[0x0][0x40c] ;  /* 0x00008180ff1b17ac */ /* 0x000ea20008000800 */
[----:B------:R-:W-:Y:S02]  /*13a0*/  @P1 HADD2.F32 R86, -RZ, R10.H1_H1 ;  /* 0x3000000aff561230 */ /* 0x000fe40000004100 */
[----:B------:R-:W-:Y:S01]  /*13b0*/  @P1 FMUL.FTZ R113, R87, R26 ;  /* 0x0000001a57711220 */ /* 0x000fe20000410000 */
[----:B------:R-:W-:Y:S02]  /*13c0*/  @P1 HADD2.F32 R87, -RZ, R11.H1_H1 ;  /* 0x3000000bff571230 */ /* 0x000fe40000004100 */
[----:B---3--:R-:W-:Y:S01]  /*13d0*/  @P1 FMUL.FTZ R84, R84, UR19 ;  /* 0x0000001354541c20 */ /* 0x008fe20008410000 */
[----:B----4-:R-:W-:-:S03]  /*13e0*/  @P1 FMUL.FTZ R91, R90, UR26 ;  /* 0x0000001a5a5b1c20 */ /* 0x010fc60008410000 */
[----:B------:R-:W-:Y:S01]  /*13f0*/  @P1 FMUL.FTZ R115, R84, R27 ;  /* 0x0000001b54731220 */ /* 0x000fe20000410000 */
[----:B------:R-:W-:Y:S01]  /*1400*/  F2FP.F16.F32.PACK_AB R84, RZ, R123 ;  /* 0x0000007bff54723e */ /* 0x000fe200000000ff */
[----:B-1----:R-:W-:Y:S01]  /*1410*/  @P1 FMUL.FTZ R85, R85, UR22 ;  /* 0x0000001655551c20 */ /* 0x002fe20008410000 */
[----:B------:R-:W-:Y:S01]  /*1420*/  @P1 FMUL.FTZ R121, R91, R22 ;  /* 0x000000165b791220 */ /* 0x000fe20000410000 */
[----:B0-----:R-:W-:Y:S02]  /*1430*/  @P1 FMUL.FTZ R86, R86, UR23 ;  /* 0x0000001756561c20 */ /* 0x001fe40008410000 */
[----:B------:R-:W-:Y:S01]  /*1440*/  @P1 FMUL.FTZ R117, R85, R20 ;  /* 0x0000001455751220 */ /* 0x000fe20000410000 */
[----:B------:R-:W-:Y:S01]  /*1450*/  F2FP.F16.F32.PACK_AB R85, RZ, R111 ;  /* 0x0000006fff55723e */ /* 0x000fe200000000ff */
[----:B--2---:R-:W-:Y:S01]  /*1460*/  @P1 FMUL.FTZ R90, R87, UR27 ;  /* 0x0000001b575a1c20 */ /* 0x004fe20008410000 */
        /* <DEDUP_REMOVED lines=11> */
[----:B------:R-:W-:-:S07]  /*1520*/  PRMT R86, R91, 0x5410, R92 ;  /* 0x000054105b567816 */ /* 0x000fce000000005c */
.L_x_10412:
        /* <DEDUP_REMOVED lines=13> */
[----:B------:R-:W-:Y:S01]  /*1600*/  ISETP.LT.AND P0, PT, RZ, UR25, PT ;  /* 0x00000019ff007c0c */ /* 0x000fe2000bf01270 */
[--C-:B--2--5:R-:W-:Y:S02]  /*1610*/  HADD2.F32 R91, -RZ, R4.reuse.H1_H1 ;  /* 0x30000004ff5b7230 */ /* 0x124fe40000004100 */
[--C-:B------:R-:W-:Y:S02]  /*1620*/  HADD2.F32 R90, -RZ, R5.reuse.H1_H1 ;  /* 0x30000005ff5a7230 */ /* 0x100fe40000004100 */
[----:B------:R-:W-:Y:S02]  /*1630*/  HADD2.F32 R93, -RZ, R5.H0_H0 ;  /* 0x20000005ff5d7230 */ /* 0x000fe40000004100 */
[----:B------:R-:W-:Y:S02]  /*1640*/  HADD2.F32 R98, -RZ, R4.H0_H0 ;  /* 0x20000004ff627230 */ /* 0x000fe40000004100 */
[----:B------:R-:W-:-:S04]  /*1650*/  HADD2.F32 R100, -RZ, R7.H1_H1 ;  /* 0x30000007ff647230 */ /* 0x000fc80000004100 */
[----:B------:R-:W0:Y:S01]  /*1660*/  @P0 LDC R85, c[0x0][0x40c] ;  /* 0x00010300ff550b82 */ /* 0x000e220000000800 */
[----:B------:R-:W-:Y:S02]  /*1670*/  @P0 HADD2.F32 R84, -RZ, R8.H1_H1 ;  /* 0x30000008ff540230 */ /* 0x000fe40000004100 */
[----:B------:R-:W-:Y:S02]  /*1680*/  @P0 HADD2.F32 R87, -RZ, R9.H1_H1 ;  /* 0x30000009ff570230 */ /* 0x000fe40000004100 */
[----:B------:R-:W-:-:S03]  /*1690*/  @P0 HADD2.F32 R89, -RZ, R10.H1_H1 ;  /* 0x3000000aff590230 */ /* 0x000fc60000004100 */
[----:B------:R-:W1:Y:S08]  /*16a0*/  @P0 LDC R88, c[0x0][0x40c] ;  /* 0x00010300ff580b82 */ /* 0x000e700000000800 */
[----:B------:R-:W2:Y:S08]  /*16b0*/  @P0 LDC R92, c[0x0][0x40c] ;  /* 0x00010300ff5c0b82 */ /* 0x000eb00000000800 */
[----:B------:R-:W3:Y:S01]  /*16c0*/  @P0 LDC R96, c[0x0][0x40c] ;  /* 0x00010300ff600b82 */ /* 0x000ee20000000800 */
[----:B0-----:R-:W-:Y:S01]  /*16d0*/  @P0 FMUL.FTZ R86, R84, R85 ;  /* 0x0000005554560220 */ /* 0x001fe20000410000 */
[----:B------:R-:W-:-:S03]  /*16e0*/  @P0 HADD2.F32 R85, -RZ, R9.H0_H0 ;  /* 0x20000009ff550230 */ /* 0x000fc60000004100 */
[----:B------:R-:W-:-:S03]  /*16f0*/  @P0 FFMA.FTZ R91, R86, R17, R91 ;  /* 0x00000011565b0223 */ /* 0x000fc6000001005b */
[----:B------:R-:W0:Y:S01]  /*1700*/  @P0 LDC R94, c[0x0][0x40c] ;  /* 0x00010300ff5e0b82 */ /* 0x000e220000000800 */
[----:B-1----:R-:W-:-:S04]  /*1710*/  @P0 FMUL.FTZ R88, R85, R88 ;  /* 0x0000005855580220 */ /* 0x002fc80000410000 */
[----:B------:R-:W-:Y:S01]  /*1720*/  @P0 FFMA.FTZ R93, R88, R18, R93 ;  /* 0x00000012585d0223 */ /* 0x000fe2000001005d */
[--C-:B------:R-:W-:Y:S02]  /*1730*/  HADD2.F32 R88, -RZ, R6.reuse.H1_H1 ;  /* 0x30000006ff587230 */ /* 0x100fe40000004100 */
[----:B------:R-:W1:Y:S01]  /*1740*/  @P0 LDC R84, c[0x0][0x40c] ;  /* 0x00010300ff540b82 */ /* 0x000e620000000800 */
[----:B--2---:R-:W-:Y:S01]  /*1750*/  @P0 FMUL.FTZ R87, R87, R92 ;  /* 0x0000005c57570220 */ /* 0x004fe20000410000 */
[----:B------:R-:W-:-:S03]  /*1760*/  HADD2.F32 R92, -RZ, R6.H0_H0 ;  /* 0x20000006ff5c7230 */ /* 0x000fc60000004100 */
[----:B------:R-:W-:Y:S01]  /*1770*/  @P0 FFMA.FTZ R90, R87, R19, R90 ;  /* 0x00000013575a0223 */ /* 0x000fe2000001005a */
[----:B------:R-:W-:Y:S02]  /*1780*/  @P0 HADD2.F32 R87, -RZ, R10.H0_H0 ;  /* 0x2000000aff570230 */ /* 0x000fe40000004100 */
[----:B------:R-:W2:Y:S01]  /*1790*/  @P0 LDC R86, c[0x0][0x40c] ;  /* 0x00010300ff560b82 */ /* 0x000ea20000000800 */
[----:B---3--:R-:W-:Y:S01]  /*17a0*/  @P0 FMUL.FTZ R89, R89, R96 ;  /* 0x0000006059590220 */ /* 0x008fe20000410000 */
[----:B------:R-:W-:-:S06]  /*17b0*/  @P0 HADD2.F32 R96, -RZ, R11.H0_H0 ;  /* 0x2000000bff600230 */ /* 0x000fcc0000004100 */
[----:B------:R-:W3:Y:S01]  /*17c0*/  @P0 LDC R85, c[0x0][0x40c] ;  /* 0x00010300ff550b82 */ /* 0x000ee20000000800 */
[----:B0-----:R-:W-:Y:S01]  /*17d0*/  @P0 FMUL.FTZ R87, R87, R94 ;  /* 0x0000005e57570220 */ /* 0x001fe20000410000 */
[----:B------:R-:W-:Y:S01]  /*17e0*/  @!P0 MOV R94, R88 ;  /* 0x00000058005e8202 */ /* 0x000fe20000000f00 */
[----:B------:R-:W-:Y:S01]  /*17f0*/  @P0 FFMA.FTZ R94, R89, R13, R88 ;  /* 0x0000000d595e0223 */ /* 0x000fe20000010058 */
[----:B------:R-:W-:Y:S01]  /*1800*/  F2FP.F16.F32.PACK_AB R88, RZ, R91 ;  /* 0x0000005bff58723e */ /* 0x000fe200000000ff */
[----:B------:R-:W-:Y:S01]  /*1810*/  @P0 FFMA.FTZ R92, R87, R12, R92 ;  /* 0x0000000c575c0223 */ /* 0x000fe2000001005c */
[----:B------:R-:W-:Y:S02]  /*1820*/  @P0 HADD2.F32 R87, -RZ, R8.H0_H0 ;  /* 0x20000008ff570230 */ /* 0x000fe40000004100 */
[----:B-1----:R-:W-:Y:S01]  /*1830*/  @P0 FMUL.FTZ R89, R96, R84 ;  /* 0x0000005460590220 */ /* 0x002fe20000410000 */
[----:B------:R-:W-:Y:S01]  /*1840*/  @P0 HADD2.F32 R84, -RZ, R11.H1_H1 ;  /* 0x3000000bff540230 */ /* 0x000fe20000004100 */
[----:B------:R-:W-:Y:S01]  /*1850*/  F2FP.F16.F32.PACK_AB R104, RZ, R94 ;  /* 0x0000005eff68723e */ /* 0x000fe200000000ff */
[----:B------:R-:W-:-:S02]  /*1860*/  HADD2.F32 R96, -RZ, R7.H0_H0 ;  /* 0x20000007ff607230 */ /* 0x000fc40000004100 */
[----:B--2---:R-:W-:-:S03]  /*1870*/  @P0 FMUL.FTZ R87, R87, R86 ;  /* 0x0000005657570220 */ /* 0x004fc60000410000 */
[----:B------:R-:W-:Y:S01]  /*1880*/  @P0 FFMA.FTZ R96, R89, R14, R96 ;  /* 0x0000000e59600223 */ /* 0x000fe20000010060 */
[----:B------:R-:W-:Y:S01]  /*1890*/  F2FP.F16.F32.PACK_AB R86, RZ, R90 ;  /* 0x0000005aff56723e */ /* 0x000fe200000000ff */
[----:B------:R-:W-:Y:S01]  /*18a0*/  @P0 FFMA.FTZ R98, R87, R16, R98 ;  /* 0x0000001057620223 */ /* 0x000fe20000010062 */
[----:B------:R-:W-:Y:S02]  /*18b0*/  F2FP.F16.F32.PACK_AB R89, RZ, R92 ;  /* 0x0000005cff59723e */ /* 0x000fe400000000ff */
[----:B------:R-:W-:Y:S01]  /*18c0*/  F2FP.F16.F32.PACK_AB R106, RZ, R96 ;  /* 0x00000060ff6a723e */ /* 0x000fe200000000ff */
[----:B---3--:R-:W-:Y:S01]  /*18d0*/  @P0 FMUL.FTZ R85, R84, R85 ;  /* 0x0000005554550220 */ /* 0x008fe20000410000 */
[----:B------:R-:W-:-:S03]  /*18e0*/  F2FP.F16.F32.PACK_AB R84, RZ, R98 ;  /* 0x00000062ff54723e */ /* 0x000fc600000000ff */
[----:B------:R-:W-:Y:S01]  /*18f0*/  @P0 FFMA.FTZ R100, R85, R15, R100 ;  /* 0x0000000f55640223 */ /* 0x000fe20000010064 */
[----:B------:R-:W-:Y:S02]  /*1900*/  F2FP.F16.F32.PACK_AB R85, RZ, R93 ;  /* 0x0000005dff55723e */ /* 0x000fe400000000ff */
[----:B------:R-:W-:Y:S02]  /*1910*/  PRMT R84, R84, 0x5410, R88 ;  /* 0x0000541054547816 */ /* 0x000fe40000000058 */
[----:B------:R-:W-:Y:S02]  /*1920*/  F2FP.F16.F32.PACK_AB R87, RZ, R100 ;  /* 0x00000064ff57723e */ /* 0x000fe400000000ff */
[----:B------:R-:W-:Y:S02]  /*1930*/  PRMT R85, R85, 0x5410, R86 ;  /* 0x0000541055557816 */ /* 0x000fe40000000056 */
[----:B------:R-:W-:Y:S02]  /*1940*/  PRMT R86, R89, 0x5410, R104 ;  /* 0x0000541059567816 */ /* 0x000fe40000000068 */
[----:B------:R-:W-:Y:S01]  /*1950*/  PRMT R87, R106, 0x5410, R87 ;  /* 0x000054106a577816 */ /* 0x000fe20000000057 */
[----:B------:R-:W-:Y:S06]  /*1960*/  BRA `(.L_x_10414) ;  /* 0x0000000000c87947 */ /* 0x000fec0003800000 */
.L_x_10413:
[----:B------:R-:W0:Y:S01]  /*1970*/  @UP1 LDCU UR4, c[0x0][0x40c] ;  /* 0x00008180ff0417ac */ /* 0x000e220008000800 */
[--C-:B--2--5:R-:W-:Y:S02]  /*1980*/  @P1 HADD2.F32 R84, -RZ, R8.reuse.H0_H0 ;  /* 0x20000008ff541230 */ /* 0x124fe40000004100 */
[----:B------:R-:W-:Y:S02]  /*1990*/  HFMA2 R98, -RZ, RZ, 0, 0 ;  /* 0x00000000ff627431 */ /* 0x000fe400000001ff */
[----:B------:R-:W-:Y:S01]  /*19a0*/  @P1 HADD2.F32 R86, -RZ, R8.H1_H1 ;  /* 0x30000008ff561230 */ /* 0x000fe20000004100 */
[----:B------:R-:W1:Y:S01]  /*19b0*/  @UP1 LDCU UR5, c[0x0][0x40c] ;  /* 0x00008180ff0517ac */ /* 0x000e620008000800 */
[----:B------:R-:W-:Y:S01]  /*19c0*/  @P1 HADD2.F32 R87, -RZ, R9.H0_H0 ;  /* 0x20000009ff571230 */ /* 0x000fe20000004100 */
[----:B------:R-:W-:Y:S02]  /*19d0*/  CS2R R90, SRZ ;  /* 0x00000000005a7805 */ /* 0x000fe4000001ff00 */
[----:B------:R-:W-:Y:S01]  /*19e0*/  CS2R R92, SRZ ;  /* 0x00000000005c7805 */ /* 0x000fe2000001ff00 */
[----:B------:R-:W2:Y:S01]  /*19f0*/  @UP1 LDCU UR18, c[0x0][0x40c] ;  /* 0x00008180ff1217ac */ /* 0x000ea20008000800 */
[----:B------:R-:W-:-:S02]  /*1a00*/  @P1 HADD2.F32 R88, -RZ, R11.H0_H0 ;  /* 0x2000000bff581230 */ /* 0x000fc40000004100 */
[----:B------:R-:W-:Y:S01]  /*1a10*/  HFMA2 R94, -RZ, RZ, 0, 0 ;  /* 0x00000000ff5e7431 */ /* 0x000fe200000001ff */
[----:B------:R-:W-:Y:S01]  /*1a20*/  MOV R96, RZ ;  /* 0x000000ff00607202 */ /* 0x000fe20000000f00 */
[----:B------:R-:W3:Y:S01]  /*1a30*/  @UP1 LDCU UR19, c[0x0][0x40c] ;  /* 0x00008180ff1317ac */ /* 0x000ee20008000800 */
[----:B------:R-:W-:Y:S01]  /*1a40*/  MOV R100, RZ ;  /* 0x000000ff00647202 */ /* 0x000fe20000000f00 */
[----:B------:R-:W4:Y:S01]  /*1a50*/  @UP1 LDCU UR25, c[0x0][0x40c] ;  /* 0x00008180ff1917ac */ /* 0x000f220008000800 */
[----:B0-----:R-:W-:Y:S01]  /*1a60*/  @P1 FMUL.FTZ R85, R84, UR4 ;  /* 0x0000000454551c20 */ /* 0x001fe20008410000 */
[----:B------:R-:W-:Y:S01]  /*1a70*/  @P1 HADD2.F32 R84, -RZ, R9.H1_H1 ;  /* 0x30000009ff541230 */ /* 0x000fe20000004100 */
[----:B------:R-:W0:Y:S01]  /*1a80*/  @UP1 LDCU UR22, c[0x0][0x40c] ;  /* 0x00008180ff1617ac */ /* 0x000e220008000800 */
        /* <DEDUP_REMOVED lines=14> */
[----:B0-----:R-:W-:Y:S01]  /*1b70*/  @P1 FMUL.FTZ R85, R85, UR22 ;  /* 0x0000001655551c20 */ /* 0x001fe20008410000 */
[----:B------:R-:W-:Y:S01]  /*1b80*/  @P1 FMUL.FTZ R96, R89, R14 ;  /* 0x0000000e59601220 */ /* 0x000fe20000410000 */
[----:B-1----:R-:W-:Y:S02]  /*1b90*/  @P1 FMUL.FTZ R86, R86, UR23 ;  /* 0x0000001756561c20 */ /* 0x002fe40008410000 */
        /* <DEDUP_REMOVED lines=15> */
.L_x_10414:
        /* <DEDUP_REMOVED lines=106> */
.L_x_10416:
[----:B------:R-:W-:Y:S05]  /*2330*/  BSYNC.RECONVERGENT B0 ;  /* 0x0000000000007941 */ /* 0x000fea0003800200 */
.L_x_10415:
        /* <DEDUP_REMOVED lines=13> */
.L_x_10418:
[----:B------:R-:W-:Y:S05]  /*2410*/  BSYNC.RECONVERGENT B0 ;  /* 0x0000000000007941 */ /* 0x000fea0003800200 */
.L_x_10417:
        /* <DEDUP_REMOVED lines=69> */
[----:B------:R-:W-:Y:S01]  /*2870*/  UIADD3 UR4, UPT, UPT, UR6, -0x1, URZ ;  /* 0xffffffff06047890 */ /* 0x000fe2000fffe0ff */
[----:B------:R-:W-:-:S03]  /*2880*/  FSEL R88, R89, RZ, !P0 ;  /* 0x000000ff59587208 */ /* 0x000fc60004000000 */
[----:B------:R-:W-:Y:S02]  /*2890*/  UIMAD UR4, UR4, UR20, URZ ;  /* 0x00000014040472a4 */ /* 0x000fe4000f8e02ff */
        /* <DEDUP_REMOVED lines=24> */
[----:B------:R-:W-:Y:S01]  /*2a20*/  USHF.R.S32.HI UR5, URZ, 0x1f, UR4 ;  /* 0x0000001fff057899 */ /* 0x000fe20008011404 */
[----:B------:R-:W0:Y:S01]  /*2a30*/  LDC.64 R88, c[0x0][0x428] ;  /* 0x00010a00ff587b82 */ /* 0x000e220000000a00 */
        /* <DEDUP_REMOVED lines=31> */
[C---:B------:R-:W-:Y:S01]  /*2c30*/  IADD3 R99, PT, PT, R93.reuse, 0x200, RZ ;  /* 0x000002005d637810 */ /* 0x040fe20007ffe0ff */
[----:B0-----:R-:W-:-:S04]  /*2c40*/  IMAD.WIDE.U32 R92, R93, 0x10, R88 ;  /* 0x000000105d5c7825 */ /* 0x001fc800078e0058 */
[----:B------:R-:W-:Y:S01]  /*2c50*/  FFMA.FTZ R3, R3, R80, R56 ;  /* 0x0000005003037223 */ /* 0x000fe20000010038 */
[----:B------:R-:W-:Y:S01]  /*2c60*/  FFMA.FTZ R84, R84, R81, R57 ;  /* 0x0000005154547223 */ /* 0x000fe20000010039 */
[----:B------:R-:W-:Y:S01]  /*2c70*/  F2FP.F16.F32.PACK_AB R86, R85, R86 ;  /* 0x000000565556723e */ /* 0x000fe200000000ff */
        /* <DEDUP_REMOVED lines=30> */
[----:B------:R-:W-:Y:S01]  /*2e60*/  F2FP.F16.F32.PACK_AB R102, R105, R102 ;  /* 0x000000666966723e */ /* 0x000fe200000000ff */
[----:B------:R1:W-:Y:S01]  /*2e70*/  STG.E.128 desc[UR12][R96.64], R88 ;  /* 0x0000005860007986 */ /* 0x0003e2000c101d0c */
[----:B------:R-:W-:-:S02]  /*2e80*/  F2FP.F16.F32.PACK_AB R101, R104, R101 ;  /* 0x000000656865723e */ /* 0x000fc400000000ff */
[----:B------:R-:W-:-:S05]  /*2e90*/  F2FP.F16.F32.PACK_AB R100, R2, R95 ;  /* 0x0000005f0264723e */ /* 0x000fca00000000ff */
[----:B------:R1:W-:Y:S02]  /*2ea0*/  STG.E.128 desc[UR12][R98.64], R100 ;  /* 0x0000006462007986 */ /* 0x0003e4000c101d0c */
.L_x_10419:
[----:B------:R-:W-:Y:S02]  /*2eb0*/  UIADD3 UR7, UPT, UPT, UR7, UR16, URZ ;  /* 0x0000001007077290 */ /* 0x000fe4000fffe0ff */
[----:B------:R-:W-:Y:S02]  /*2ec0*/  UPLOP3.LUT UP0, UPT, UPT, UPT, UP0, 0x40, 0x4 ;  /* 0x000000000004789c */ /* 0x000fe40003f0e800 */
[----:B------:R-:W-:-:S09]  /*2ed0*/  UISETP.GE.AND UP1, UPT, UR7, UR17, UPT ;  /* 0x000000110700728c */ /* 0x000fd2000bf26270 */
[----:B------:R-:W-:Y:S05]  /*2ee0*/  BRA.U !UP1, `(.L_x_10420) ;  /* 0xffffffd509647547 */ /* 0x000fea000b83ffff */
[----:B------:R-:W-:Y:S05]  /*2ef0*/  EXIT ;  /* 0x000000000000794d */ /* 0x000fea0003800000 */
.L_x_10421:
        /* <DEDUP_REMOVED lines=16> */
.L_x_20990:


//--------------------- .text._ZN10layer_norm13ln_fwd_kernelINS_13Kernel_traitsIf6__halfS2_S2_fjLj6144ELj1ELj1ELj8ELj16ENS_18Kernel_traits_baseILj6144EfS2_S2_S2_fjLj256EEEEELb1ELb0ELb0ELb0EEEvNS_9FwdParamsE --------------------------
	.section	.text._ZN10layer_norm13ln_fwd_kernelINS_13Kernel_traitsIf6__halfS2_S2_fjLj6144ELj1ELj1ELj8ELj16ENS_18Kernel_traits_baseILj6144EfS2_S2_S2_fjLj256EEEEELb1ELb0ELb0ELb0EEEvNS_9FwdParamsE,"ax",@progbits
	.align	128
        .global         _ZN10layer_norm13ln_fwd_kernelINS_13Kernel_traitsIf6__halfS2_S2_fjLj6144ELj1ELj1ELj8ELj16ENS_18Kernel_traits_baseILj6144EfS2_S2_S2_fjLj256EEEEELb1ELb0ELb0ELb0EEEvNS_9FwdParamsE
        .type           _ZN10layer_norm13ln_fwd_kernelINS_13Kernel_traitsIf6__halfS2_S2_fjLj6144ELj1ELj1ELj8ELj16ENS_18Kernel_traits_baseILj6144EfS2_S2_S2_fjLj256EEEEELb1ELb0ELb0ELb0EEEvNS_9FwdParamsE,@function
        .size           _ZN10layer_norm13ln_fwd_kernelINS_13Kernel_traitsIf6__halfS2_S2_fjLj6144ELj1ELj1ELj8ELj16ENS_18Kernel_traits_baseILj6144EfS2_S2_S2_fjLj256EEEEELb1ELb0ELb0ELb0EEEvNS_9FwdParamsE,(.L_x_20991 - _ZN10layer_norm13ln_fwd_kernelINS_13Kernel_traitsIf6__halfS2_S2_fjLj6144ELj1ELj1ELj8ELj16ENS_18Kernel_traits_baseILj6144EfS2_S2_S2_fjLj256EEEEELb1ELb0ELb0ELb0EEEvNS_9FwdParamsE)
        .other          _ZN10layer_norm13ln_fwd_kernelINS_13Kernel_traitsIf6__halfS2_S2_fjLj6144ELj1ELj1ELj8ELj16ENS_18Kernel_traits_baseILj6144EfS2_S2_S2_fjLj256EEEEELb1ELb0ELb0ELb0EEEvNS_9FwdParamsE,@"STO_CUDA_ENTRY STV_DEFAULT"
_ZN10layer_norm13ln_fwd_kernelINS_13Kernel_traitsIf6__halfS2_S2_fjLj6144ELj1ELj1ELj8ELj16ENS_18Kernel_traits_baseILj6144EfS2_S2_S2_fjLj256EEEEELb1ELb0ELb0ELb0EEEvNS_9FwdParamsE:
.text._ZN10layer_norm13ln_fwd_kernelINS_13Kernel_traitsIf6__halfS2_S2_fjLj6144ELj1ELj1ELj8ELj16ENS_18Kernel_traits_baseILj6144EfS2_S2_S2_fjLj256EEEEELb1ELb0ELb0ELb0EEEvNS_9FwdParamsE:
        /* <DEDUP_REMOVED lines=15> */
[----:B----4-:R-:W1:Y:S01]  /*00f0*/  @P0 LDG.E.64 R6, desc[UR6][R4.64] ;  /* 0x0000000604060981 */ /* 0x010e62000c1e1b00 */
[----:B0-----:R-:W-:Y:S01]  /*0100*/  UISETP.NE.U32.AND UP0, UPT, UR4, URZ, UPT ;  /* 0x000000ff0400728c */ /* 0x001fe2000bf05070 */
[----:B------:R-:W-:Y:S03]  /*0110*/  BSSY.RECONVERGENT B0, `(.L_x_10422) ;  /* 0x0000062000007945 */ /* 0x000fe60003800200 */
[----:B------:R-:W0:Y:S01]  /*0120*/  S2UR UR10, SR_CTAID.X ;  /* 0x00000000000a79c3 */ /* 0x000e220000002500 */
[----:B-----5:R-:W-:Y:S01]  /*0130*/  SHF.R.S32.HI R0, RZ, 0x1f, R13 ;  /* 0x0000001fff007819 */ /* 0x020fe2000001140d */
[----:B------:R-:W-:-:S03]  /*0140*/  UISETP.NE.AND.EX UP0, UPT, UR5, URZ, UPT, UP0 ;  /* 0x000000ff0500728c */ /* 0x000fc6000bf05300 */
[----:B------:R-:W-:-:S03]  /*0150*/  LEA.HI R0, R0, R13, RZ, 0x3 ;  /* 0x0000000d00007211 */ /* 0x000fc600078f18ff */
[----:B------:R-:W0:Y:S01]  /*0160*/  LDC R15, c[0x0][0x360] ;  /* 0x0000d800ff0f7b82 */ /* 0x000e220000000800 */
[----:B------:R-:W-:Y:S01]  /*0170*/  SHF.R.S32.HI R0, RZ, 0x3, R0 ;  /* 0x00000003ff007819 */ /* 0x000fe20000011400 */
[--C-:B0-----:R-:W-:Y:S01]  /*0180*/  IMAD R13, R15, UR10, R14.reuse ;  /* 0x0000000a0f0d7c24 */ /* 0x101fe2000f8e020e */
[----:B--2---:R-:W-:Y:S02]  /*0190*/  @P0 R2UR UR9, R3 ;  /* 0x00000000030902ca */ /* 0x004fe400000e0000 */
[----:B------:R-:W-:Y:S02]  /*01a0*/  LOP3.LUT R3, R14, 0xe0, RZ, 0xc0, !PT ;  /* 0x000000e00e037812 */ /* 0x000fe400078ec0ff */
[----:B-1----:R-:W-:Y:S02]  /*01b0*/  @P0 IADD3 R4, P1, PT, R6, R11, RZ ;  /* 0x0000000b06040210 */ /* 0x002fe40007f3e0ff */
[----:B------:R-:W-:Y:S02]  /*01c0*/  @P0 R2UR UR8, R2 ;  /* 0x00000000020802ca */ /* 0x000fe400000e0000 */
[----:B------:R-:W-:Y:S01]  /*01d0*/  LOP3.LUT R5, R3, 0x1f, R14, 0xf8, !PT ;  /* 0x0000001f03057812 */ /* 0x000fe200078ef80e */
[----:B------:R-:W-:Y:S01]  /*01e0*/  @P0 IMAD.X R9, RZ, RZ, R7, P1 ;  /* 0x000000ffff090224 */ /* 0x000fe200008e0607 */
[----:B------:R-:W-:-:S02]  /*01f0*/  LOP3.LUT R2, R14, 0x1f, RZ, 0xc0, !PT ;  /* 0x0000001f0e027812 */ /* 0x000fc400078ec0ff */
[----:B------:R-:W-:Y:S01]  /*0200*/  LOP3.LUT R7, R5, 0xff, RZ, 0x3c, !PT ;  /* 0x000000ff05077812 */ /* 0x000fe200078e3cff */
[----:B------:R-:W-:Y:S01]  /*0210*/  UIADD3 UR18, UPT, UPT, UR9, -0x4498517b, URZ ;  /* 0xbb67ae8509127890 */ /* 0x000fe2000fffe0ff */
[--C-:B------:R-:W-:Y:S01]  /*0220*/  SHF.R.U64 R11, R4, 0x2, R9.reuse ;  /* 0x00000002040b7819 */ /* 0x100fe20000001209 */
[----:B------:R-:W-:Y:S01]  /*0230*/  UIADD3 UR20, UPT, UPT, UR9, 0x76cf5d0a, URZ ;  /* 0x76cf5d0a09147890 */ /* 0x000fe2000fffe0ff */
[----:B------:R-:W-:Y:S01]  /*0240*/  SHF.R.U32.HI R10, RZ, 0x2, R9 ;  /* 0x00000002ff0a7819 */ /* 0x000fe20000011609 */
[----:B------:R-:W-:Y:S01]  /*0250*/  IMAD.IADD R12, R0, 0x1, R7 ;  /* 0x00000001000c7824 */ /* 0x000fe200078e0207 */
[----:B------:R-:W-:Y:S02]  /*0260*/  UIADD3 UR22, UPT, UPT, UR9, 0x32370b8f, URZ ;  /* 0x32370b8f09167890 */ /* 0x000fe4000fffe0ff */
[----:B------:R-:W-:Y:S02]  /*0270*/  UIADD3 UR15, UPT, UPT, UR8, -0x61c88647, URZ ;  /* 0x9e3779b9080f7890 */ /* 0x000fe4000fffe0ff */
[----:B------:R-:W-:-:S02]  /*0280*/  UIADD3 UR19, UPT, UPT, UR8, 0x3c6ef372, URZ ;  /* 0x3c6ef37208137890 */ /* 0x000fc4000fffe0ff */
[----:B------:R-:W-:Y:S02]  /*0290*/  UIADD3 UR21, UPT, UPT, UR8, -0x255992d5, URZ ;  /* 0xdaa66d2b08157890 */ /* 0x000fe4000fffe0ff */
        /* <DEDUP_REMOVED lines=44> */
.L_x_10423:
        /* <DEDUP_REMOVED lines=29> */
.L_x_10424:
[----:B------:R-:W-:Y:S05]  /*0730*/  BSYNC.RECONVERGENT B0 ;  /* 0x0000000000007941 */ /* 0x000fea0003800200 */
.L_x_10422:
[----:B------:R-:W1:Y:S02]  /*0740*/  LDCU UR4, c[0x0][0x384] ;  /* 0x00007080ff0477ac */ /* 0x000e640008000800 */
[----:B-1----:R-:W-:-:S06]  /*0750*/  UISETP.GE.AND UP0, UPT, UR10, UR4, UPT ;  /* 0x000000040a00728c */ /* 0x002fcc000bf06270 */
[----:B------:R-:W-:-:S13]  /*0760*/  PLOP3.LUT P0, PT, PT, PT, UP0, 0x80, 0x8 ;  /* 0x000000000008781c */ /* 0x000fda0003f0f008 */
[----:B------:R-:W-:Y:S05]  /*0770*/  @P0 EXIT ;  /* 0x000000000000094d */ /* 0x000fea0003800000 */
[----:B------:R-:W-:Y:S01]  /*0780*/  IMAD.HI.U32 R5, R13, -0x326172a9, RZ ;  /* 0xcd9e8d570d057827 */ /* 0x000fe200078e00ff */
[----:B------:R-:W1:Y:S01]  /*0790*/  LDCU.64 UR4, c[0x0][0x3e0] ;  /* 0x00007c00ff0477ac */ /* 0x000e620008000a00 */
[----:B------:R-:W-:Y:S02]  /*07a0*/  LOP3.LUT R4, R4, 0x3, RZ, 0xc0, !PT ;  /* 0x0000000304047812 */ /* 0x000fe400078ec0ff */
        /* <DEDUP_REMOVED lines=51> */
[----:B------:R-:W-:Y:S02]  /*0ae0*/  LOP3.LUT R9, R16, UR30, R9, 0x96, !PT ;  /* 0x0000001e10097c12 */ /* 0x000fe4000f8e9609 */
[----:B------:R-:W-:Y:S01]  /*0af0*/  LOP3.LUT R16, R0, 0xff, RZ, 0xc0, !PT ;  /* 0x000000ff00107812 */ /* 0x000fe200078ec0ff */
        /* <DEDUP_REMOVED lines=12> */
[C---:B------:R-:W-:Y:S01]  /*0bc0*/  IMAD.HI.U32 R6, R7.reuse, -0x2daee0ad, RZ ;  /* 0xd2511f5307067827 */ /* 0x040fe200078e00ff */
[----:B------:R-:W-:Y:S02]  /*0bd0*/  VIMNMX R17, PT, PT, R2, 0x20, PT ;  /* 0x0000002002117848 */ /* 0x000fe40003fe0100 */
[----:B------:R-:W-:Y:S01]  /*0be0*/  I2FP.F32.U32 R3, R3 ;  /* 0x0000000300037245 */ /* 0x000fe20000201000 */
[----:B------:R-:W-:Y:S01]  /*0bf0*/  IMAD R7, R7, -0x2daee0ad, RZ ;  /* 0xd2511f5307077824 */ /* 0x000fe200078e02ff */
[----:B------:R-:W-:Y:S01]  /*0c00*/  LOP3.LUT R15, R15, UR32, R6, 0x96, !PT ;  /* 0x000000200f0f7c12 */ /* 0x000fe2000f8e9606 */
[----:B------:R-:W-:Y:S01]  /*0c10*/  IMAD.HI.U32 R8, R5, -0x2daee0ad, RZ ;  /* 0xd2511f5305087827 */ /* 0x000fe200078e00ff */
[----:B------:R0:W0:Y:S01]  /*0c20*/  MUFU.RCP R6, R3 ;  /* 0x0000000300067308 */ /* 0x0000220000001000 */
[----:B------:R-:W-:-:S02]  /*0c30*/  LEA R9, R17, R0, 0x3 ;  /* 0x0000000011097211 */ /* 0x000fc400078e18ff */
[----:B------:R-:W-:Y:S01]  /*0c40*/  IMAD.HI.U32 R2, R15, -0x326172a9, RZ ;  /* 0xcd9e8d570f027827 */ /* 0x000fe200078e00ff */
[----:B------:R-:W-:-:S03]  /*0c50*/  LOP3.LUT R8, R7, UR34, R8, 0x96, !PT ;  /* 0x0000002207087c12 */ /* 0x000fc6000f8e9608 */
[----:B------:R-:W-:Y:S01]  /*0c60*/  IMAD R18, R5, -0x2daee0ad, RZ ;  /* 0xd2511f5305127824 */ /* 0x000fe200078e02ff */
[----:B------:R-:W-:Y:S01]  /*0c70*/  LOP3.LUT R7, R19, UR33, R2, 0x96, !PT ;  /* 0x0000002113077c12 */ /* 0x000fe2000f8e9602 */
[----:B------:R-:W-:Y:S02]  /*0c80*/  IMAD.MOV.U32 R2, RZ, RZ, RZ ;  /* 0x000000ffff027224 */ /* 0x000fe400078e00ff */
[----:B-1234-:R-:W-:-:S07]  /*0c90*/  IMAD R0, R15, -0x326172a9, RZ ;  /* 0xcd9e8d570f007824 */ /* 0x01efce00078e02ff */
.L_x_10682:
[----:B-1----:R-:W1:Y:S01]  /*0ca0*/  @UP0 LDCU.64 UR4, c[0x0][0x3e0] ;  /* 0x00007c00ff0407ac */ /* 0x002e620008000a00 */
[----:B------:R-:W-:Y:S01]  /*0cb0*/  PLOP3.LUT P0, PT, PT, PT, UP0, 0x80, 0x8 ;  /* 0x000000000008781c */ /* 0x000fe20003f0f008 */
[----:B-1----:R-:W-:-:S06]  /*0cc0*/  @UP0 UIMAD.WIDE UR4, UR10, 0x2, UR4 ;  /* 0x000000020a0408a5 */ /* 0x002fcc000f8e0204 */
[----:B0-23--:R-:W-:Y:S01]  /*0cd0*/  IMAD.U32 R68, RZ, RZ, UR4 ;  /* 0x00000004ff447e24 */ /* 0x00dfe2000f8e00ff */
[----:B------:R-:W-:-:S05]  /*0ce0*/  MOV R69, UR5 ;  /* 0x0000000500457c02 */ /* 0x000fca0008000f00 */
[----:B------:R-:W2:Y:S01]  /*0cf0*/  @P0 LDG.E.U16 R68, desc[UR6][R68.64] ;  /* 0x0000000644440981 */ /* 0x000ea2000c1e1500 */
[----:B------:R-:W-:Y:S01]  /*0d00*/  PLOP3.LUT P0, PT, PT, PT, UP0, 0x80, 0x8 ;  /* 0x000000000008781c */ /* 0x000fe20003f0f008 */
[----:B0-----:R-:W-:Y:S01]  /*0d10*/  UIMAD UR4, UR10, UR35, URZ ;  /* 0x000000230a0472a4 */ /* 0x001fe2000f8e02ff */
        /* <DEDUP_REMOVED lines=33> */
.L_x_20823:
[----:B------:R-:W-:Y:S05]  /*0f30*/  BRX R92 -0xf40                                         (*"BRANCH_TARGETS .L_x_20824,.L_x_20825,.L_x_20826"*) ;  /* 0xfffffff05c307949 */ /* 0x000fea000383ffff */
.L_x_20826:
[----:B------:R-:W-:Y:S01]  /*0f40*/  VIADD R17, R4, 0x1 ;  /* 0x0000000104117836 */ /* 0x000fe20000000000 */
[----:B------:R-:W-:Y:S01]  /*0f50*/  MOV R78, R18 ;  /* 0x00000012004e7202 */ /* 0x000fe20000000f00 */
[----:B------:R-:W-:Y:S01]  /*0f60*/  IMAD.MOV.U32 R5, RZ, RZ, R7 ;  /* 0x000000ffff057224 */ /* 0x000fe200078e0007 */
[----:B------:R-:W-:Y:S06]  /*0f70*/  BRA `(.L_x_10429) ;  /* 0x0000000000f47947 */ /* 0x000fec0003800000 */
.L_x_20824:
[----:B------:R-:W-:Y:S02]  /*0f80*/  HFMA2 R17, -RZ, RZ, 0, 1.78813934326171875e-07 ;  /* 0x00000003ff117431 */ /* 0x000fe400000001ff */
[----:B------:R-:W-:Y:S02]  /*0f90*/  IMAD.MOV.U32 R78, RZ, RZ, R18 ;  /* 0x000000ffff4e7224 */ /* 0x000fe400078e0012 */
[----:B------:R-:W-:Y:S01]  /*0fa0*/  IMAD.MOV.U32 R5, RZ, RZ, R8 ;  /* 0x000000ffff057224 */ /* 0x000fe200078e0008 */
[----:B------:R-:W-:Y:S06]  /*0fb0*/  BRA `(.L_x_10429) ;  /* 0x0000000000e47947 */ /* 0x000fec0003800000 */
.L_x_20825:
        /* <DEDUP_REMOVED lines=13> */
.L_x_10431:
[----:B------:R-:W-:Y:S05]  /*1090*/  BSYNC.RECONVERGENT B2 ;  /* 0x0000000000027941 */ /* 0x000fea0003800200 */
.L_x_10430:
        /* <DEDUP_REMOVED lines=41> */
[----:B------:R-:W-:Y:S01]  /*1330*/  IMAD.MOV.U32 R78, RZ, RZ, R92 ;  /* 0x000000ffff4e7224 */ /* 0x000fe200078e005c */
[----:B------:R-:W-:-:S07]  /*1340*/  LOP3.LUT R8, R4, UR34, R93, 0x96, !PT ;  /* 0x0000002204087c12 */ /* 0x000fce000f8e965d */
.L_x_10429:
[----:B------:R-:W-:Y:S05]  /*1350*/  BSYNC.RECONVERGENT B1 ;  /* 0x0000000000017941 */ /* 0x000fea0003800200 */
.L_x_10428:
[----:B------:R-:W0:Y:S01]  /*1360*/  LDC R84, c[0x0][0x408] ;  /* 0x00010200ff547b82 */ /* 0x000e220000000800 */
[----:B------:R-:W-:Y:S01]  /*1370*/  I2FP.F32.U32 R5, R5 ;  /* 0x0000000500057245 */ /* 0x000fe20000201000 */
[----:B-----5:R-:W-:Y:S01]  /*1380*/  HADD2.F32 R4, -RZ, R72.H0_H0 ;  /* 0x20000048ff047230 */ /* 0x020fe20000004100 */
[----:B------:R-:W-:Y:S01]  /*1390*/  ISETP.NE.AND P1, PT, R17, 0x1, PT ;  /* 0x000000011100780c */ /* 0x000fe20003f25270 */
[----:B------:R-:W-:Y:S01]  /*13a0*/  IMAD.MOV.U32 R80, RZ, RZ, 0x2f800000 ;  /* 0x2f800000ff507424 */ /* 0x000fe200078e00ff */
[----:B------:R-:W-:Y:S01]  /*13b0*/  BSSY.RECONVERGENT B1, `(.L_x_10432) ;  /* 0x000004f000017945 */ /* 0x000fe20003800200 */
[----:B------:R-:W-:Y:S02]  /*13c0*/  IMAD.MOV.U32 R86, RZ, RZ, 0x2 ;  /* 0x00000002ff567424 */ /* 0x000fe400078e00ff */
[----:B------:R-:W-:Y:S01]  /*13d0*/  FMUL.FTZ R19, R4, UR4 ;  /* 0x0000000404137c20 */ /* 0x000fe20008410000 */
[----:B------:R-:W1:Y:S01]  /*13e0*/  LDC R82, c[0x0][0x404] ;  /* 0x00010100ff527b82 */ /* 0x000e620000000800 */
[----:B------:R-:W-:Y:S01]  /*13f0*/  FFMA.FTZ R5, R5, R80, 1.1641532182693481445e-10 ;  /* 0x2f00000005057423 */ /* 0x000fe20000010050 */
[----:B------:R-:W-:-:S02]  /*1400*/  HADD2.F32 R4, -RZ, R68.H0_H0 ;  /* 0x20000044ff047230 */ /* 0x000fc40000004100 */
[----:B0-----:R-:W-:Y:S02]  /*1410*/  FMUL.FTZ R19, R19, R84 ;  /* 0x0000005413137220 */ /* 0x001fe40000410000 */
[----:B-1----:R-:W-:-:S04]  /*1420*/  FSETP.GTU.FTZ.AND P0, PT, R5, R82, PT ;  /* 0x000000520500720b */ /* 0x002fc80003f1c000 */
[----:B------:R-:W-:Y:S02]  /*1430*/  FSEL R5, R19, RZ, !P0 ;  /* 0x000000ff13057208 */ /* 0x000fe40004000000 */
[----:B------:R-:W-:-:S03]  /*1440*/  PLOP3.LUT P0, PT, P0, PT, PT, 0x8, 0x80 ;  /* 0x000000000080781c */ /* 0x000fc6000070e170 */
[----:B------:R-:W-:Y:S01]  /*1450*/  FADD.FTZ R5, R5, R4 ;  /* 0x0000000405057221 */ /* 0x000fe20000010000 */
        /* <DEDUP_REMOVED lines=11> */
.L_x_10434:
        /* <DEDUP_REMOVED lines=13> */
.L_x_10436:
[----:B------:R-:W-:Y:S05]  /*15e0*/  BSYNC.RECONVERGENT B2 ;  /* 0x0000000000027941 */ /* 0x000fea0003800200 */
.L_x_10435:
        /* <DEDUP_REMOVED lines=43> */
.L_x_10433:
[----:B------:R-:W-:Y:S05]  /*18a0*/  BSYNC.RECONVERGENT B1 ;  /* 0x0000000000017941 */ /* 0x000fea0003800200 */
.L_x_10432:
[----:B------:R-:W-:Y:S01]  /*18b0*/  I2FP.F32.U32 R17, R4 ;  /* 0x0000000400117245 */ /* 0x000fe20000201000 */
[----:B------:R-:W-:Y:S01]  /*18c0*/  HADD2.F32 R72, -RZ, R72.H1_H1 ;  /* 0x30000048ff487230 */ /* 0x000fe20000004100 */
[----:B------:R-:W-:Y:S01]  /*18d0*/  ISETP.NE.AND P1, PT, R86, 0x1, PT ;  /* 0x000000015600780c */ /* 0x000fe20003f25270 */
[----:B------:R-:W-:Y:S01]  /*18e0*/  HADD2.F32 R68, -RZ, R68.H1_H1 ;  /* 0x30000044ff447230 */ /* 0x000fe20000004100 */
[----:B------:R-:W-:Y:S01]  /*18f0*/  BSSY.RECONVERGENT B1, `(.L_x_10437) ;  /* 0x000004c000017945 */ /* 0x000fe20003800200 */
        /* <DEDUP_REMOVED lines=18> */
.L_x_10439:
        /* <DEDUP_REMOVED lines=13> */
.L_x_10441:
[----:B------:R-:W-:Y:S05]  /*1af0*/  BSYNC.RECONVERGENT B2 ;  /* 0x0000000000027941 */ /* 0x000fea0003800200 */
.L_x_10440:
        /* <DEDUP_REMOVED lines=43> */
.L_x_10438:
[----:B------:R-:W-:Y:S05]  /*1db0*/  BSYNC.RECONVERGENT B1 ;  /* 0x0000000000017941 */ /* 0x000fea0003800200 */
.L_x_10437:
[----:B------:R-:W-:Y:S01]  /*1dc0*/  I2FP.F32.U32 R17, R4 ;  /* 0x0000000400117245 */ /* 0x000fe20000201000 */
[----:B------:R-:W-:Y:S01]  /*1dd0*/  HADD2.F32 R4, -RZ, R73.H0_H0 ;  /* 0x20000049ff047230 */ /* 0x000fe20000004100 */
[----:B------:R-:W-:Y:S01]  /*1de0*/  ISETP.NE.AND P2, PT, R68, 0x1, PT ;  /* 0x000000014400780c */ /* 0x000fe20003f45270 */
[----:B------:R-:W-:Y:S01]  /*1df0*/  BSSY.RECONVERGENT B1, `(.L_x_10442) ;  /* 0x000004d000017945 */ /* 0x000fe20003800200 */
[----:B------:R-:W-:Y:S02]  /*1e00*/  HFMA2 R72, -RZ, RZ, 0, 1.1920928955078125e-07 ;  /* 0x00000002ff487431 */ /* 0x000fe400000001ff */
        /* <DEDUP_REMOVED lines=18> */
.L_x_10444:
        /* <DEDUP_REMOVED lines=13> */
.L_x_10446:
[----:B------:R-:W-:Y:S05]  /*2000*/  BSYNC.RECONVERGENT B2 ;  /* 0x0000000000027941 */ /* 0x000fea0003800200 */
.L_x_10445:
        /* <DEDUP_REMOVED lines=43> */
.L_x_10443:
[----:B------:R-:W-:Y:S05]  /*22c0*/  BSYNC.RECONVERGENT B1 ;  /* 0x0000000000017941 */ /* 0x000fea0003800200 */
.L_x_10442:
        /* <DEDUP_REMOVED lines=23> */
.L_x_10449:
        /* <DEDUP_REMOVED lines=13> */
.L_x_10451:
[----:B------:R-:W-:Y:S05]  /*2510*/  BSYNC.RECONVERGENT B2 ;  /* 0x0000000000027941 */ /* 0x000fea0003800200 */
.L_x_10450:
        /* <DEDUP_REMOVED lines=43> */
.L_x_10448:
[----:B------:R-:W-:Y:S05]  /*27d0*/  BSYNC.RECONVERGENT B1 ;  /* 0x0000000000017941 */ /* 0x000fea0003800200 */
.L_x_10447:
        /* <DEDUP_REMOVED lines=23> */
.L_x_10454:
        /* <DEDUP_REMOVED lines=13> */
.L_x_10456:
[----:B------:R-:W-:Y:S05]  /*2a20*/  BSYNC.RECONVERGENT B2 ;  /* 0x0000000000027941 */ /* 0x000fea0003800200 */
.L_x_10455:
        /* <DEDUP_REMOVED lines=43> */
.L_x_10453:
[----:B------:R-:W-:Y:S05]  /*2ce0*/  BSYNC.RECONVERGENT B1 ;  /* 0x0000000000017941 */ /* 0x000fea0003800200 */
.L_x_10452:
        /* <DEDUP_REMOVED lines=23> */
.L_x_10459:
        /* <DEDUP_REMOVED lines=13> */
.L_x_10461:
[----:B------:R-:W-:Y:S05]  /*2f30*/  BSYNC.RECONVERGENT B2 ;  /* 0x0000000000027941 */ /* 0x000fea0003800200 */
.L_x_10460:
        /* <DEDUP_REMOVED lines=43> */
.L_x_10458:
[----:B------:R-:W-:Y:S05]  /*31f0*/  BSYNC.RECONVERGENT B1 ;  /* 0x0000000000017941 */ /* 0x000fea0003800200 */
.L_x_10457:
        /* <DEDUP_REMOVED lines=8> */
[----:B------:R-:W-:Y:S02]  /*3280*/  FSETP.GTU.FTZ.AND P5, PT, R69, R82, PT ;  /* 0x000000524500720b */ /* 0x000fe40003fbc000 */
        /* <DEDUP_REMOVED lines=14> */
.L_x_10464:
        /* <DEDUP_REMOVED lines=15> */
.L_x_10466:
[----:B------:R-:W-:Y:S05]  /*3460*/  BSYNC.RECONVERGENT B2 ;  /* 0x0000000000027941 */ /* 0x000fea0003800200 */
.L_x_10465:
        /* <DEDUP_REMOVED lines=43> */
.L_x_10463:
[----:B------:R-:W-:Y:S05]  /*3720*/  BSYNC.RECONVERGENT B1 ;  /* 0x0000000000017941 */ /* 0x000fea0003800200 */
.L_x_10462:
[----:B------:R-:W-:Y:S01]  /*3730*/  I2FP.F32.U32 R69, R69 ;  /* 0x0000004500457245 */ /* 0x000fe20000201000 */
[----:B------:R-:W-:Y:S01]  /*3740*/  HADD2.F32 R75, -RZ, R75.H1_H1 ;  /* 0x3000004bff4b7230 */ /* 0x000fe20000004100 */
[----:B------:R-:W-:Y:S01]  /*3750*/  F2FP.F16.F32.PACK_AB R70, R103, R93 ;  /* 0x0000005d6746723e */ /* 0x000fe200000000ff */
[----:B------:R-:W-:Y:S02]  /*3760*/  HADD2.F32 R68, -RZ, R71.H1_H1 ;  /* 0x30000047ff447230 */ /* 0x000fe40000004100 */
[----:B------:R-:W-:Y:S01]  /*3770*/  FFMA.FTZ R69, R69, R80, 1.1641532182693481445e-10 ;  /* 0x2f00000045457423 */ /* 0x000fe20000010050 */
[----:B------:R-:W-:-:S04]  /*3780*/  FMUL.FTZ R75, R75, UR4 ;  /* 0x000000044b4b7c20 */ /* 0x000fc80008410000 */
[----:B------:R-:W-:Y:S01]  /*3790*/  FMUL.FTZ R75, R75, R84 ;  /* 0x000000544b4b7220 */ /* 0x000fe20000410000 */
[----:B------:R-:W-:Y:S02]  /*37a0*/  FSETP.GTU.FTZ.AND P6, PT, R69, R82, PT ;  /* 0x000000524500720b */ /* 0x000fe40003fdc000 */
[----:B------:R-:W-:Y:S02]  /*37b0*/  F2FP.F16.F32.PACK_AB R69, R95, R17 ;  /* 0x000000115f45723e */ /* 0x000fe400000000ff */
[----:B------:R-:W-:Y:S02]  /*37c0*/  FSEL R75, R75, RZ, !P6 ;  /* 0x000000ff4b4b7208 */ /* 0x000fe40007000000 */
[----:B------:R-:W-:-:S03]  /*37d0*/  PLOP3.LUT P6, PT, P6, PT, PT, 0x8, 0x80 ;  /* 0x000000000080781c */ /* 0x000fc600037ce170 */
[----:B------:R-:W-:Y:S01]  /*37e0*/  FADD.FTZ R109, R75, R68 ;  /* 0x000000444b6d7221 */ /* 0x000fe20000010000 */
[----:B------:R-:W-:-:S04]  /*37f0*/  F2FP.F16.F32.PACK_AB R68, R19, R5 ;  /* 0x000000051344723e */ /* 0x000fc800000000ff */
[----:B------:R-:W-:Y:S01]  /*3800*/  F2FP.F16.F32.PACK_AB R71, R109, R101 ;  /* 0x000000656d47723e */ /* 0x000fe200000000ff */
[----:B------:R-:W-:Y:S06]  /*3810*/  BRA `(.L_x_10467) ;  /* 0x0000002800147947 */ /* 0x000fec0003800000 */
.L_x_10427:
        /* <DEDUP_REMOVED lines=16> */
.L_x_10470:
        /* <DEDUP_REMOVED lines=13> */
.L_x_10472:
[----:B------:R-:W-:Y:S05]  /*39f0*/  BSYNC.RECONVERGENT B2 ;  /* 0x0000000000027941 */ /* 0x000fea0003800200 */
.L_x_10471:
        /* <DEDUP_REMOVED lines=41> */
[----:B------:R-:W-:Y:S02]  /*3c90*/  LOP3.LUT R8, R4, UR34, R71, 0x96, !PT ;  /* 0x0000002204087c12 */ /* 0x000fe4000f8e9647 */
[----:B------:R-:W-:-:S07]  /*3ca0*/  MOV R78, R70 ;  /* 0x00000046004e7202 */ /* 0x000fce0000000f00 */
.L_x_10469:
[----:B------:R-:W-:Y:S05]  /*3cb0*/  BSYNC.RECONVERGENT B1 ;  /* 0x0000000000017941 */ /* 0x000fea0003800200 */
.L_x_10468:
        /* <DEDUP_REMOVED lines=9> */
[----:B------:R-:W-:-:S02]  /*3d50*/  IMAD.MOV.U32 R4, RZ, RZ, R0 ;  /* 0x000000ffff047224 */ /* 0x000fc400078e0000 */
[----:B------:R-:W-:-:S05]  /*3d60*/  FFMA.FTZ R5, R5, R80, 1.1641532182693481445e-10 ;  /* 0x2f00000005057423 */ /* 0x000fca0000010050 */
        /* <DEDUP_REMOVED lines=14> */
.L_x_10475:
        /* <DEDUP_REMOVED lines=13> */
.L_x_10477:
[----:B------:R-:W-:Y:S05]  /*3f20*/  BSYNC.RECONVERGENT B2 ;  /* 0x0000000000027941 */ /* 0x000fea0003800200 */
.L_x_10476:
        /* <DEDUP_REMOVED lines=43> */
.L_x_10474:
[----:B------:R-:W-:Y:S05]  /*41e0*/  BSYNC.RECONVERGENT B1 ;  /* 0x0000000000017941 */ /* 0x000fea0003800200 */
.L_x_10473:
[----:B------:R-:W-:Y:S01]  /*41f0*/  ISETP.NE.AND P2, PT, R68, 0x1, PT ;  /* 0x000000014400780c */ /* 0x000fe20003f45270 */
[----:B------:R-:W-:Y:S01]  /*4200*/  HADD2.F32 R72, -RZ, R72.H1_H1 ;  /* 0x30000048ff487230 */ /* 0x000fe20000004100 */
[----:B------:R-:W-:Y:S01]  /*4210*/  I2FP.F32.U32 R17, R4 ;  /* 0x0000000400117245 */ /* 0x000fe20000201000 */
[----:B------:R-:W-:Y:S01]  /*4220*/  BSSY.RECONVERGENT B1, `(.L_x_10478) ;  /* 0x000004b000017945 */ /* 0x000fe20003800200 */
[----:B------:R-:W-:Y:S02]  /*4230*/  HFMA2 R70, -RZ, RZ, 0, 1.1920928955078125e-07 ;  /* 0x00000002ff467431 */ /* 0x000fe400000001ff */
[----:B------:R-:W-:Y:S02]  /*4240*/  IMAD.MOV.U32 R4, RZ, RZ, R0 ;  /* 0x000000ffff047224 */ /* 0x000fe400078e0000 */
[----:B------:R-:W-:Y:S01]  /*4250*/  FMUL.FTZ R19, R72, UR4 ;  /* 0x0000000448137c20 */ /* 0x000fe20008410000 */
[----:B------:R-:W-:-:S03]  /*4260*/  FFMA.FTZ R17, R17, R80, 1.1641532182693481445e-10 ;  /* 0x2f00000011117423 */ /* 0x000fc60000010050 */
[----:B------:R-:W-:Y:S02]  /*4270*/  FMUL.FTZ R19, R19, R82 ;  /* 0x0000005213137220 */ /* 0x000fe40000410000 */
[----:B------:R-:W-:-:S04]  /*4280*/  FSETP.GTU.FTZ.AND P1, PT, R17, R84, PT ;  /* 0x000000541100720b */ /* 0x000fc80003f3c000 */
        /* <DEDUP_REMOVED lines=11> */
.L_x_10480:
        /* <DEDUP_REMOVED lines=13> */
.L_x_10482:
[----:B------:R-:W-:Y:S05]  /*4410*/  BSYNC.RECONVERGENT B2 ;  /* 0x0000000000027941 */ /* 0x000fea0003800200 */
.L_x_10481:
        /* <DEDUP_REMOVED lines=43> */
.L_x_10479:
[----:B------:R-:W-:Y:S05]  /*46d0*/  BSYNC.RECONVERGENT B1 ;  /* 0x0000000000017941 */ /* 0x000fea0003800200 */
.L_x_10478:
        /* <DEDUP_REMOVED lines=21> */
.L_x_10485:
        /* <DEDUP_REMOVED lines=13> */
.L_x_10487:
[----:B------:R-:W-:Y:S05]  /*4900*/  BSYNC.RECONVERGENT B2 ;  /* 0x0000000000027941 */ /* 0x000fea0003800200 */
.L_x_10486:
        /* <DEDUP_REMOVED lines=43> */
.L_x_10484:
[----:B------:R-:W-:Y:S05]  /*4bc0*/  BSYNC.RECONVERGENT B1 ;  /* 0x0000000000017941 */ /* 0x000fea0003800200 */
.L_x_10483:
[----:B------:R-:W-:Y:S01]  /*4bd0*/  ISETP.NE.AND P4, PT, R68, 0x1, PT ;  /* 0x000000014400780c */ /* 0x000fe20003f85270 */
[----:B------:R-:W-:Y:S01]  /*4be0*/  HADD2.F32 R73, -RZ, R73.H1_H1 ;  /* 0x30000049ff497230 */ /* 0x000fe20000004100 */
[----:B------:R-:W-:Y:S01]  /*4bf0*/  I2FP.F32.U32 R69, R4 ;  /* 0x0000000400457245 */ /* 0x000fe20000201000 */
[----:B------:R-:W-:Y:S01]  /*4c00*/  BSSY.RECONVERGENT B1, `(.L_x_10488) ;  /* 0x000004b000017945 */ /* 0x000fe20003800200 */
[----:B------:R-:W-:Y:S02]  /*4c10*/  IMAD.MOV.U32 R70, RZ, RZ, 0x2 ;  /* 0x00000002ff467424 */ /* 0x000fe400078e00ff */
[----:B------:R-:W-:Y:S01]  /*4c20*/  FMUL.FTZ R73, R73, UR4 ;  /* 0x0000000449497c20 */ /* 0x000fe20008410000 */
[----:B------:R-:W-:Y:S01]  /*4c30*/  FFMA.FTZ R69, R69, R80, 1.1641532182693481445e-10 ;  /* 0x2f00000045457423 */ /* 0x000fe20000010050 */
[----:B------:R-:W-:Y:S02]  /*4c40*/  IMAD.MOV.U32 R4, RZ, RZ, R0 ;  /* 0x000000ffff047224 */ /* 0x000fe400078e0000 */
[----:B------:R-:W-:-:S02]  /*4c50*/  FMUL.FTZ R73, R73, R82 ;  /* 0x0000005249497220 */ /* 0x000fc40000410000 */
[----:B------:R-:W-:-:S04]  /*4c60*/  FSETP.GTU.FTZ.AND P3, PT, R69, R84, PT ;  /* 0x000000544500720b */ /* 0x000fc80003f7c000 */
        /* <DEDUP_REMOVED lines=11> */
.L_x_10490:
        /* <DEDUP_REMOVED lines=13> */
.L_x_10492:
[----:B------:R-:W-:Y:S05]  /*4df0*/  BSYNC.RECONVERGENT B2 ;  /* 0x0000000000027941 */ /* 0x000fea0003800200 */
.L_x_10491:
        /* <DEDUP_REMOVED lines=43> */
.L_x_10489:
[----:B------:R-:W-:Y:S05]  /*50b0*/  BSYNC.RECONVERGENT B1 ;  /* 0x0000000000017941 */ /* 0x000fea0003800200 */
.L_x_10488:
        /* <DEDUP_REMOVED lines=21> */
.L_x_10495:
        /* <DEDUP_REMOVED lines=13> */
.L_x_10497:
[----:B------:R-:W-:Y:S05]  /*52e0*/  BSYNC.RECONVERGENT B2 ;  /* 0x0000000000027941 */ /* 0x000fea0003800200 */
.L_x_10496:
        /* <DEDUP_REMOVED lines=43> */
.L_x_10494:
[----:B------:R-:W-:Y:S05]  /*55a0*/  BSYNC.RECONVERGENT B1 ;  /* 0x0000000000017941 */ /* 0x000fea0003800200 */
.L_x_10493:
        /* <DEDUP_REMOVED lines=21> */
.L_x_10500:
        /* <DEDUP_REMOVED lines=13> */
.L_x_10502:
[----:B------:R-:W-:Y:S05]  /*57d0*/  BSYNC.RECONVERGENT B2 ;  /* 0x0000000000027941 */ /* 0x000fea0003800200 */
.L_x_10501:
        /* <DEDUP_REMOVED lines=43> */
.L_x_10499:
[----:B------:R-:W-:Y:S05]  /*5a90*/  BSYNC.RECONVERGENT B1 ;  /* 0x0000000000017941 */ /* 0x000fea0003800200 */
.L_x_10498:
        /* <DEDUP_REMOVED lines=21> */
.L_x_10505:
        /* <DEDUP_REMOVED lines=15> */
.L_x_10507:
[----:B------:R-:W-:Y:S05]  /*5ce0*/  BSYNC.RECONVERGENT B2 ;  /* 0x0000000000027941 */ /* 0x000fea0003800200 */
.L_x_10506:
        /* <DEDUP_REMOVED lines=43> */
.L_x_10504:
[----:B------:R-:W-:Y:S05]  /*5fa0*/  BSYNC.RECONVERGENT B1 ;  /* 0x0000000000017941 */ /* 0x000fea0003800200 */
.L_x_10503:
        /* <DEDUP_REMOVED lines=12> */
.L_x_10467:
        /* <DEDUP_REMOVED lines=16> */
[----:B------:R-:W-:-:S02]  /*6170*/  LOP3.LUT R114, R18, R117, RZ, 0xfc, !PT ;  /* 0x0000007512727212 */ /* 0x000fc400078efcff */
[----:B------:R-:W-:Y:S02]  /*6180*/  MOV R18, R78 ;  /* 0x0000004e00127202 */ /* 0x000fe40000000f00 */
[----:B------:R0:W-:Y:S01]  /*6190*/  STG.E.128 desc[UR6][R74.64], R68 ;  /* 0x000000444a007986 */ /* 0x0001e2000c101d06 */
[----:B-1----:R-:W-:-:S05]  /*61a0*/  IMAD.WIDE.U32 R72, R16, 0x8, R72 ;  /* 0x0000000810487825 */ /* 0x002fca00078e0048 */
[----:B------:R0:W-:Y:S02]  /*61b0*/  STG.E.64 desc[UR6][R72.64], R114 ;  /* 0x0000007248007986 */ /* 0x0001e4000c101b06 */
.L_x_10426:
[----:B------:R-:W-:Y:S05]  /*61c0*/  BSYNC.RECONVERGENT B0 ;  /* 0x0000000000007941 */ /* 0x000fea0003800200 */
.L_x_10425:
        /* <DEDUP_REMOVED lines=29> */
.L_x_10513:
        /* <DEDUP_REMOVED lines=13> */
.L_x_10515:
[----:B------:R-:W-:Y:S05]  /*6470*/  BSYNC.RECONVERGENT B2 ;  /* 0x0000000000027941 */ /* 0x000fea0003800200 */
.L_x_10514:
        /* <DEDUP_REMOVED lines=43> */
.L_x_10512:
[----:B------:R-:W-:Y:S05]  /*6730*/  BSYNC.RECONVERGENT B1 ;  /* 0x0000000000017941 */ /* 0x000fea0003800200 */
.L_x_10511:
        /* <DEDUP_REMOVED lines=27> */
.L_x_10518:
        /* <DEDUP_REMOVED lines=13> */
.L_x_10520:
[----:B------:R-:W-:Y:S05]  /*69c0*/  BSYNC.RECONVERGENT B2 ;  /* 0x0000000000027941 */ /* 0x000fea0003800200 */
.L_x_10519:
        /* <DEDUP_REMOVED lines=43> */
.L_x_10517:
[----:B------:R-:W-:Y:S05]  /*6c80*/  BSYNC.RECONVERGENT B1 ;  /* 0x0000000000017941 */ /* 0x000fea0003800200 */
.L_x_10516:
[----:B------:R-:W-:Y:S01]  /*6c90*/  I2FP.F32.U32 R77, R4 ;  /* 0x00000004004d7245 */ /* 0x000fe20000201000 */
[----:B------:R-:W-:Y:S01]  /*6ca0*/  HADD2.F32 R68, -RZ, R68.H1_H1 ;  /* 0x30000044ff447230 */ /* 0x000fe20000004100 */
[----:B------:R-:W-:Y:S01]  /*6cb0*/  ISETP.NE.AND P1, PT, R89, 0x1, PT ;  /* 0x000000015900780c */ /* 0x000fe20003f25270 */
[----:B------:R-:W-:Y:S01]  /*6cc0*/  HADD2.F32 R72, -RZ, R72.H1_H1 ;  /* 0x30000048ff487230 */ /* 0x000fe20000004100 */
[----:B------:R-:W-:Y:S01]  /*6cd0*/  BSSY.RECONVERGENT B1, `(.L_x_10521) ;  /* 0x000004c000017945 */ /* 0x000fe20003800200 */
[----:B------:R-:W-:Y:S01]  /*6ce0*/  FFMA.FTZ R77, R77, R84, 1.1641532182693481445e-10 ;  /* 0x2f0000004d4d7423 */ /* 0x000fe20000010054 */
[----:B------:R-:W-:Y:S01]  /*6cf0*/  FMUL.FTZ R79, R68, UR4 ;  /* 0x00000004444f7c20 */ /* 0x000fe20008410000 */
[----:B------:R-:W-:Y:S02]  /*6d00*/  IMAD.MOV.U32 R68, RZ, RZ, 0x2 ;  /* 0x00000002ff447424 */ /* 0x000fe400078e00ff */
        /* <DEDUP_REMOVED lines=15> */
.L_x_10523:
        /* <DEDUP_REMOVED lines=13> */
.L_x_10525:
[----:B------:R-:W-:Y:S05]  /*6ed0*/  BSYNC.RECONVERGENT B2 ;  /* 0x0000000000027941 */ /* 0x000fea0003800200 */
.L_x_10524:
        /* <DEDUP_REMOVED lines=43> */
.L_x_10522:
[----:B------:R-:W-:Y:S05]  /*7190*/  BSYNC.RECONVERGENT B1 ;  /* 0x0000000000017941 */ /* 0x000fea0003800200 */
.L_x_10521:
        /* <DEDUP_REMOVED lines=23> */
.L_x_10528:
        /* <DEDUP_REMOVED lines=13> */
.L_x_10530:
[----:B------:R-:W-:Y:S05]  /*73e0*/  BSYNC.RECONVERGENT B2 ;  /* 0x0000000000027941 */ /* 0x000fea0003800200 */
.L_x_10529:
        /* <DEDUP_REMOVED lines=43> */
.L_x_10527:
[----:B------:R-:W-:Y:S05]  /*76a0*/  BSYNC.RECONVERGENT B1 ;  /* 0x0000000000017941 */ /* 0x000fea0003800200 */
.L_x_10526:
        /* <DEDUP_REMOVED lines=23> */
.L_x_10533:
        /* <DEDUP_REMOVED lines=13> */
.L_x_10535:
[----:B------:R-:W-:Y:S05]  /*78f0*/  BSYNC.RECONVERGENT B2 ;  /* 0x0000000000027941 */ /* 0x000fea0003800200 */
.L_x_10534:
        /* <DEDUP_REMOVED lines=43> */
.L_x_10532:
[----:B------:R-:W-:Y:S05]  /*7bb0*/  BSYNC.RECONVERGENT B1 ;  /* 0x0000000000017941 */ /* 0x000fea0003800200 */
.L_x_10531:
        /* <DEDUP_REMOVED lines=23> */
.L_x_10538:
        /* <DEDUP_REMOVED lines=13> */
.L_x_10540:
[----:B------:R-:W-:Y:S05]  /*7e00*/  BSYNC.RECONVERGENT B2 ;  /* 0x0000000000027941 */ /* 0x000fea0003800200 */
.L_x_10539:
        /* <DEDUP_REMOVED lines=43> */
.L_x_10537:
[----:B------:R-:W-:Y:S05]  /*80c0*/  BSYNC.RECONVERGENT B1 ;  /* 0x0000000000017941 */ /* 0x000fea0003800200 */
.L_x_10536:
        /* <DEDUP_REMOVED lines=23> */
.L_x_10543:
        /* <DEDUP_REMOVED lines=13> */
.L_x_10545:
[----:B------:R-:W-:Y:S05]  /*8310*/  BSYNC.RECONVERGENT B2 ;  /* 0x0000000000027941 */ /* 0x000fea0003800200 */
.L_x_10544:
        /* <DEDUP_REMOVED lines=43> */
.L_x_10542:
[----:B------:R-:W-:Y:S05]  /*85d0*/  BSYNC.RECONVERGENT B1 ;  /* 0x0000000000017941 */ /* 0x000fea0003800200 */
.L_x_10541:
        /* <DEDUP_REMOVED lines=23> */
.L_x_10548:
        /* <DEDUP_REMOVED lines=15> */
.L_x_10550:
[----:B------:R-:W-:Y:S05]  /*8840*/  BSYNC.RECONVERGENT B2 ;  /* 0x0000000000027941 */ /* 0x000fea0003800200 */
.L_x_10549:
        /* <DEDUP_REMOVED lines=43> */
.L_x_10547:
[----:B------:R-:W-:Y:S05]  /*8b00*/  BSYNC.RECONVERGENT B1 ;  /* 0x0000000000017941 */ /* 0x000fea0003800200 */
.L_x_10546:
        /* <DEDUP_REMOVED lines=15> */
.L_x_10510:
        /* <DEDUP_REMOVED lines=16> */
.L_x_10554:
        /* <DEDUP_REMOVED lines=13> */
.L_x_10556:
[----:B------:R-:W-:Y:S05]  /*8dd0*/  BSYNC.RECONVERGENT B2 ;  /* 0x0000000000027941 */ /* 0x000fea0003800200 */
.L_x_10555:
        /* <DEDUP_REMOVED lines=43> */
.L_x_10553:
[----:B------:R-:W-:Y:S05]  /*9090*/  BSYNC.RECONVERGENT B1 ;  /* 0x0000000000017941 */ /* 0x000fea0003800200 */
.L_x_10552:
        /* <DEDUP_REMOVED lines=25> */
.L_x_10559:
        /* <DEDUP_REMOVED lines=13> */
.L_x_10561:
[----:B------:R-:W-:Y:S05]  /*9300*/  BSYNC.RECONVERGENT B2 ;  /* 0x0000000000027941 */ /* 0x000fea0003800200 */
.L_x_10560:
        /* <DEDUP_REMOVED lines=43> */
.L_x_10558:
[----:B------:R-:W-:Y:S05]  /*95c0*/  BSYNC.RECONVERGENT B1 ;  /* 0x0000000000017941 */ /* 0x000fea0003800200 */
.L_x_10557:
[----:B------:R-:W-:Y:S01]  /*95d0*/  ISETP.NE.AND P2, PT, R74, 0x1, PT ;  /* 0x000000014a00780c */ /* 0x000fe20003f45270 */
[----:B------:R-:W-:Y:S01]  /*95e0*/  HADD2.F32 R68, -RZ, R68.H1_H1 ;  /* 0x30000044ff447230 */ /* 0x000fe20000004100 */
[----:B------:R-:W-:Y:S01]  /*95f0*/  I2FP.F32.U32 R73, R4 ;  /* 0x0000000400497245 */ /* 0x000fe20000201000 */
[----:B------:R-:W-:Y:S01]  /*9600*/  BSSY.RECONVERGENT B1, `(.L_x_10562) ;  /* 0x000004b000017945 */ /* 0x000fe20003800200 */
[----:B------:R-:W-:Y:S02]  /*9610*/  IMAD.MOV.U32 R4, RZ, RZ, R0 ;  /* 0x000000ffff047224 */ /* 0x000fe400078e0000 */
[----:B------:R-:W-:Y:S01]  /*9620*/  FMUL.FTZ R75, R68, UR4 ;  /* 0x00000004444b7c20 */ /* 0x000fe20008410000 */
[----:B------:R-:W-:Y:S01]  /*9630*/  FFMA.FTZ R73, R73, R84, 1.1641532182693481445e-10 ;  /* 0x2f00000049497423 */ /* 0x000fe20000010054 */
[----:B------:R-:W-:Y:S02]  /*9640*/  HFMA2 R68, -RZ, RZ, 0, 1.1920928955078125e-07 ;  /* 0x00000002ff447431 */ /* 0x000fe400000001ff */
        /* <DEDUP_REMOVED lines=13> */
.L_x_10564:
        /* <DEDUP_REMOVED lines=13> */
.L_x_10566:
[----:B------:R-:W-:Y:S05]  /*97f0*/  BSYNC.RECONVERGENT B2 ;  /* 0x0000000000027941 */ /* 0x000fea0003800200 */
.L_x_10565:
        /* <DEDUP_REMOVED lines=43> */
.L_x_10563:
[----:B------:R-:W-:Y:S05]  /*9ab0*/  BSYNC.RECONVERGENT B1 ;  /* 0x0000000000017941 */ /* 0x000fea0003800200 */
.L_x_10562:
        /* <DEDUP_REMOVED lines=21> */
.L_x_10569:
        /* <DEDUP_REMOVED lines=13> */
.L_x_10571:
[----:B------:R-:W-:Y:S05]  /*9ce0*/  BSYNC.RECONVERGENT B2 ;  /* 0x0000000000027941 */ /* 0x000fea0003800200 */
.L_x_10570:
        /* <DEDUP_REMOVED lines=43> */
.L_x_10568:
[----:B------:R-:W-:Y:S05]  /*9fa0*/  BSYNC.RECONVERGENT B1 ;  /* 0x0000000000017941 */ /* 0x000fea0003800200 */
.L_x_10567:
        /* <DEDUP_REMOVED lines=21> */
.L_x_10574:
        /* <DEDUP_REMOVED lines=13> */
.L_x_10576:
[----:B------:R-:W-:Y:S05]  /*a1d0*/  BSYNC.RECONVERGENT B2 ;  /* 0x0000000000027941 */ /* 0x000fea0003800200 */
.L_x_10575:
        /* <DEDUP_REMOVED lines=43> */
.L_x_10573:
[----:B------:R-:W-:Y:S05]  /*a490*/  BSYNC.RECONVERGENT B1 ;  /* 0x0000000000017941 */ /* 0x000fea0003800200 */
.L_x_10572:
        /* <DEDUP_REMOVED lines=21> */
.L_x_10579:
        /* <DEDUP_REMOVED lines=13> */
.L_x_10581:
[----:B------:R-:W-:Y:S05]  /*a6c0*/  BSYNC.RECONVERGENT B2 ;  /* 0x0000000000027941 */ /* 0x000fea0003800200 */
.L_x_10580:
        /* <DEDUP_REMOVED lines=43> */
.L_x_10578:
[----:B------:R-:W-:Y:S05]  /*a980*/  BSYNC.RECONVERGENT B1 ;  /* 0x0000000000017941 */ /* 0x000fea0003800200 */
.L_x_10577:
        /* <DEDUP_REMOVED lines=21> */
.L_x_10584:
        /* <DEDUP_REMOVED lines=13> */
.L_x_10586:
[----:B------:R-:W-:Y:S05]  /*abb0*/  BSYNC.RECONVERGENT B2 ;  /* 0x0000000000027941 */ /* 0x000fea0003800200 */
.L_x_10585:
        /* <DEDUP_REMOVED lines=43> */
.L_x_10583:
[----:B------:R-:W-:Y:S05]  /*ae70*/  BSYNC.RECONVERGENT B1 ;  /* 0x0000000000017941 */ /* 0x000fea0003800200 */
.L_x_10582:
        /* <DEDUP_REMOVED lines=21> */
.L_x_10589:
        /* <DEDUP_REMOVED lines=15> */
.L_x_10591:
[----:B------:R-:W-:Y:S05]  /*b0c0*/  BSYNC.RECONVERGENT B2 ;  /* 0x0000000000027941 */ /* 0x000fea0003800200 */
.L_x_10590:
        /* <DEDUP_REMOVED lines=43> */
.L_x_10588:
[----:B------:R-:W-:Y:S05]  /*b380*/  BSYNC.RECONVERGENT B1 ;  /* 0x0000000000017941 */ /* 0x000fea0003800200 */
.L_x_10587:
        /* <DEDUP_REMOVED lines=12> */
.L_x_10551:
        /* <DEDUP_REMOVED lines=21> */
.L_x_10509:
[----:B------:R-:W-:Y:S05]  /*b5a0*/  BSYNC.RECONVERGENT B0 ;  /* 0x0000000000007941 */ /* 0x000fea0003800200 */
.L_x_10508:
        /* <DEDUP_REMOVED lines=28> */
.L_x_10597:
        /* <DEDUP_REMOVED lines=13> */
.L_x_10599:
[----:B------:R-:W-:Y:S05]  /*b840*/  BSYNC.RECONVERGENT B2 ;  /* 0x0000000000027941 */ /* 0x000fea0003800200 */
.L_x_10598:
        /* <DEDUP_REMOVED lines=43> */
.L_x_10596:
[----:B------:R-:W-:Y:S05]  /*bb00*/  BSYNC.RECONVERGENT B1 ;  /* 0x0000000000017941 */ /* 0x000fea0003800200 */
.L_x_10595:
        /* <DEDUP_REMOVED lines=9> */
[----:B------:R-:W-:-:S02]  /*bba0*/  HADD2.F32 R4, -RZ, R72.H0_H0 ;  /* 0x20000048ff047230 */ /* 0x000fc40000004100 */
[----:B------:R-:W-:Y:S01]  /*bbb0*/  FFMA.FTZ R15, R15, R86, 1.1641532182693481445e-10 ;  /* 0x2f0000000f0f7423 */ /* 0x000fe20000010056 */
[----:B0-----:R-:W-:-:S04]  /*bbc0*/  FMUL.FTZ R83, R83, R90 ;  /* 0x0000005a53537220 */ /* 0x001fc80000410000 */
        /* <DEDUP_REMOVED lines=15> */
.L_x_10602:
        /* <DEDUP_REMOVED lines=13> */
.L_x_10604:
[----:B------:R-:W-:Y:S05]  /*bd90*/  BSYNC.RECONVERGENT B2 ;  /* 0x0000000000027941 */ /* 0x000fea0003800200 */
.L_x_10603:
        /* <DEDUP_REMOVED lines=43> */
.L_x_10601:
[----:B------:R-:W-:Y:S05]  /*c050*/  BSYNC.RECONVERGENT B1 ;  /* 0x0000000000017941 */ /* 0x000fea0003800200 */
.L_x_10600:
        /* <DEDUP_REMOVED lines=24> */
.L_x_10607:
        /* <DEDUP_REMOVED lines=13> */
.L_x_10609:
[----:B------:R-:W-:Y:S05]  /*c2b0*/  BSYNC.RECONVERGENT B2 ;  /* 0x0000000000027941 */ /* 0x000fea0003800200 */
.L_x_10608:
        /* <DEDUP_REMOVED lines=43> */
.L_x_10606:
[----:B------:R-:W-:Y:S05]  /*c570*/  BSYNC.RECONVERGENT B1 ;  /* 0x0000000000017941 */ /* 0x000fea0003800200 */
.L_x_10605:
        /* <DEDUP_REMOVED lines=23> */
.L_x_10612:
        /* <DEDUP_REMOVED lines=13> */
.L_x_10614:
[----:B------:R-:W-:Y:S05]  /*c7c0*/  BSYNC.RECONVERGENT B2 ;  /* 0x0000000000027941 */ /* 0x000fea0003800200 */
.L_x_10613:
        /* <DEDUP_REMOVED lines=43> */
.L_x_10611:
[----:B------:R-:W-:Y:S05]  /*ca80*/  BSYNC.RECONVERGENT B1 ;  /* 0x0000000000017941 */ /* 0x000fea0003800200 */
.L_x_10610:
        /* <DEDUP_REMOVED lines=23> */
.L_x_10617:
        /* <DEDUP_REMOVED lines=13> */
.L_x_10619:
[----:B------:R-:W-:Y:S05]  /*ccd0*/  BSYNC.RECONVERGENT B2 ;  /* 0x0000000000027941 */ /* 0x000fea0003800200 */
.L_x_10618:
        /* <DEDUP_REMOVED lines=43> */
.L_x_10616:
[----:B------:R-:W-:Y:S05]  /*cf90*/  BSYNC.RECONVERGENT B1 ;  /* 0x0000000000017941 */ /* 0x000fea0003800200 */
.L_x_10615:
        /* <DEDUP_REMOVED lines=23> */
.L_x_10622:
        /* <DEDUP_REMOVED lines=13> */
.L_x_10624:
[----:B------:R-:W-:Y:S05]  /*d1e0*/  BSYNC.RECONVERGENT B2 ;  /* 0x0000000000027941 */ /* 0x000fea0003800200 */
.L_x_10623:
        /* <DEDUP_REMOVED lines=43> */
.L_x_10621:
[----:B------:R-:W-:Y:S05]  /*d4a0*/  BSYNC.RECONVERGENT B1 ;  /* 0x0000000000017941 */ /* 0x000fea0003800200 */
.L_x_10620:
        /* <DEDUP_REMOVED lines=23> */
.L_x_10627:
        /* <DEDUP_REMOVED lines=13> */
.L_x_10629:
[----:B------:R-:W-:Y:S05]  /*d6f0*/  BSYNC.RECONVERGENT B2 ;  /* 0x0000000000027941 */ /* 0x000fea0003800200 */
.L_x_10628:
        /* <DEDUP_REMOVED lines=43> */
.L_x_10626:
[----:B------:R-:W-:Y:S05]  /*d9b0*/  BSYNC.RECONVERGENT B1 ;  /* 0x0000000000017941 */ /* 0x000fea0003800200 */
.L_x_10625:
        /* <DEDUP_REMOVED lines=23> */
.L_x_10632:
        /* <DEDUP_REMOVED lines=15> */
.L_x_10634:
[----:B------:R-:W-:Y:S05]  /*dc20*/  BSYNC.RECONVERGENT B2 ;  /* 0x0000000000027941 */ /* 0x000fea0003800200 */
.L_x_10633:
        /* <DEDUP_REMOVED lines=43> */
.L_x_10631:
[----:B------:R-:W-:Y:S05]  /*dee0*/  BSYNC.RECONVERGENT B1 ;  /* 0x0000000000017941 */ /* 0x000fea0003800200 */
.L_x_10630:
        /* <DEDUP_REMOVED lines=15> */
.L_x_10594:
        /* <DEDUP_REMOVED lines=16> */
.L_x_10638:
        /* <DEDUP_REMOVED lines=13> */
.L_x_10640:
[----:B------:R-:W-:Y:S05]  /*e1b0*/  BSYNC.RECONVERGENT B2 ;  /* 0x0000000000027941 */ /* 0x000fea0003800200 */
.L_x_10639:
        /* <DEDUP_REMOVED lines=43> */
.L_x_10637:
[----:B------:R-:W-:Y:S05]  /*e470*/  BSYNC.RECONVERGENT B1 ;  /* 0x0000000000017941 */ /* 0x000fea0003800200 */
.L_x_10636:
        /* <DEDUP_REMOVED lines=9> */
[----:B------:R-:W-:Y:S01]  /*e510*/  MOV R4, R0 ;  /* 0x0000000000047202 */ /* 0x000fe20000000f00 */
        /* <DEDUP_REMOVED lines=15> */
.L_x_10643:
        /* <DEDUP_REMOVED lines=13> */
.L_x_10645:
[----:B------:R-:W-:Y:S05]  /*e6e0*/  BSYNC.RECONVERGENT B2 ;  /* 0x0000000000027941 */ /* 0x000fea0003800200 */
.L_x_10644:
        /* <DEDUP_REMOVED lines=43> */
.L_x_10642:
[----:B------:R-:W-:Y:S05]  /*e9a0*/  BSYNC.RECONVERGENT B1 ;  /* 0x0000000000017941 */ /* 0x000fea0003800200 */
.L_x_10641:
[----:B------:R-:W-:Y:S01]  /*e9b0*/  I2FP.F32.U32 R73, R4 ;  /* 0x0000000400497245 */ /* 0x000fe20000201000 */
[----:B------:R-:W-:Y:S01]  /*e9c0*/  HADD2.F32 R68, -RZ, R68.H1_H1 ;  /* 0x30000044ff447230 */ /* 0x000fe20000004100 */
[----:B------:R-:W-:Y:S01]  /*e9d0*/  ISETP.NE.AND P2, PT, R74, 0x1, PT ;  /* 0x000000014a00780c */ /* 0x000fe20003f45270 */
[----:B------:R-:W-:Y:S01]  /*e9e0*/  BSSY.RECONVERGENT B1, `(.L_x_10646) ;  /* 0x000004c000017945 */ /* 0x000fe20003800200 */
[----:B------:R-:W-:Y:S02]  /*e9f0*/  IMAD.MOV.U32 R4, RZ, RZ, R0 ;  /* 0x000000ffff047224 */ /* 0x000fe400078e0000 */
[----:B------:R-:W-:Y:S01]  /*ea00*/  FFMA.FTZ R73, R73, R86, 1.1641532182693481445e-10 ;  /* 0x2f00000049497423 */ /* 0x000fe20000010056 */
[----:B------:R-:W-:Y:S01]  /*ea10*/  FMUL.FTZ R75, R68, UR4 ;  /* 0x00000004444b7c20 */ /* 0x000fe20008410000 */
[----:B------:R-:W-:-:S03]  /*ea20*/  HFMA2 R68, -RZ, RZ, 0, 1.1920928955078125e-07 ;  /* 0x00000002ff447431 */ /* 0x000fc600000001ff */
        /* <DEDUP_REMOVED lines=14> */
.L_x_10648:
        /* <DEDUP_REMOVED lines=13> */
.L_x_10650:
[----:B------:R-:W-:Y:S05]  /*ebe0*/  BSYNC.RECONVERGENT B2 ;  /* 0x0000000000027941 */ /* 0x000fea0003800200 */
.L_x_10649:
        /* <DEDUP_REMOVED lines=43> */
.L_x_10647:
[----:B------:R-:W-:Y:S05]  /*eea0*/  BSYNC.RECONVERGENT B1 ;  /* 0x0000000000017941 */ /* 0x000fea0003800200 */
.L_x_10646:
        /* <DEDUP_REMOVED lines=21> */
.L_x_10653:
        /* <DEDUP_REMOVED lines=13> */
.L_x_10655:
[----:B------:R-:W-:Y:S05]  /*f0d0*/  BSYNC.RECONVERGENT B2 ;  /* 0x0000000000027941 */ /* 0x000fea0003800200 */
.L_x_10654:
        /* <DEDUP_REMOVED lines=43> */
.L_x_10652:
[----:B------:R-:W-:Y:S05]  /*f390*/  BSYNC.RECONVERGENT B1 ;  /* 0x0000000000017941 */ /* 0x000fea0003800200 */
.L_x_10651:
        /* <DEDUP_REMOVED lines=21> */
.L_x_10658:
        /* <DEDUP_REMOVED lines=13> */
.L_x_10660:
[----:B------:R-:W-:Y:S05]  /*f5c0*/  BSYNC.RECONVERGENT B2 ;  /* 0x0000000000027941 */ /* 0x000fea0003800200 */
.L_x_10659:
        /* <DEDUP_REMOVED lines=43> */
.L_x_10657:
[----:B------:R-:W-:Y:S05]  /*f880*/  BSYNC.RECONVERGENT B1 ;  /* 0x0000000000017941 */ /* 0x000fea0003800200 */
.L_x_10656:
        /* <DEDUP_REMOVED lines=21> */
.L_x_10663:
        /* <DEDUP_REMOVED lines=13> */
.L_x_10665:
[----:B------:R-:W-:Y:S05]  /*fab0*/  BSYNC.RECONVERGENT B2 ;  /* 0x0000000000027941 */ /* 0x000fea0003800200 */
.L_x_10664:
        /* <DEDUP_REMOVED lines=43> */
.L_x_10662:
[----:B------:R-:W-:Y:S05]  /*fd70*/  BSYNC.RECONVERGENT B1 ;  /* 0x0000000000017941 */ /* 0x000fea0003800200 */
.L_x_10661:
        /* <DEDUP_REMOVED lines=21> */
.L_x_10668:
        /* <DEDUP_REMOVED lines=13> */
.L_x_10670:
[----:B------:R-:W-:Y:S05]  /*ffa0*/  BSYNC.RECONVERGENT B2 ;  /* 0x0000000000027941 */ /* 0x000fea0003800200 */
.L_x_10669:
        /* <DEDUP_REMOVED lines=43> */
.L_x_10667:
[----:B------:R-:W-:Y:S05]  /*10260*/  BSYNC.RECONVERGENT B1 ;  /* 0x0000000000017941 */ /* 0x000fea0003800200 */
.L_x_10666:
        /* <DEDUP_REMOVED lines=21> */
.L_x_10673:
        /* <DEDUP_REMOVED lines=15> */
.L_x_10675:
[----:B------:R-:W-:Y:S05]  /*104b0*/  BSYNC.RECONVERGENT B2 ;  /* 0x0000000000027941 */ /* 0x000fea0003800200 */
.L_x_10674:
        /* <DEDUP_REMOVED lines=43> */
.L_x_10672:
[----:B------:R-:W-:Y:S05]  /*10770*/  BSYNC.RECONVERGENT B1 ;  /* 0x0000000000017941 */ /* 0x000fea0003800200 */
.L_x_10671:
        /* <DEDUP_REMOVED lines=12> */
.L_x_10635:
        /* <DEDUP_REMOVED lines=21> */
.L_x_10593:
[----:B------:R-:W-:Y:S05]  /*10990*/  BSYNC.RECONVERGENT B0 ;  /* 0x0000000000007941 */ /* 0x000fea0003800200 */
.L_x_10592:
[----:B0-23--:R-:W-:Y:S01]  /*109a0*/  FADD.FTZ R68, RZ, R5 ;  /* 0x00000005ff447221 */ /* 0x00dfe20000010000 */
        /* <DEDUP_REMOVED lines=125> */
[----:B------:R-:W0:Y:S03]  /*11180*/  SHFL.DOWN PT, R75, R70, 0x4, 0x1f ;  /* 0x08801f00464b7f89 */ /* 0x000e2600000e0000 */
[----:B------:R-:W-:Y:S01]  /*11190*/  I2FP.F32.S32 R72, R82 ;  /* 0x0000005200487245 */ /* 0x000fe20000201400 */
[----:B------:R-:W2:Y:S03]  /*111a0*/  SHFL.DOWN PT, R80, R71, 0x4, 0x1f ;  /* 0x08801f0047507f89 */ /* 0x000ea600000e0000 */
[----:B------:R-:W3:Y:S01]  /*111b0*/  MUFU.RCP R73, R72 ;  /* 0x0000004800497308 */ /* 0x000ee20000001000 */
[----:B------:R-:W4:Y:S01]  /*111c0*/  SHFL.DOWN PT, R117, R82, 0x1, 0x1f ;  /* 0x08201f0052757f89 */ /* 0x000f2200000e0000 */
[C---:B0-----:R-:W-:Y:S01]  /*111d0*/  FMUL.FTZ R69, R75.reuse, R76 ;  /* 0x0000004c4b457220 */ /* 0x041fe20000410000 */
[----:B------:R-:W-:-:S03]  /*111e0*/  FADD.FTZ R75, -R75, R70 ;  /* 0x000000464b4b7221 */ /* 0x000fc60000010100 */
[----:B------:R-:W-:Y:S01]  /*111f0*/  FFMA.FTZ R69, R68, R70, R69 ;  /* 0x0000004644457223 */ /* 0x000fe20000010045 */
[----:B------:R-:W-:Y:S01]  /*11200*/  FMUL.FTZ R75, R75, R75 ;  /* 0x0000004b4b4b7220 */ /* 0x000fe20000410000 */
[----:B--2---:R-:W-:Y:S02]  /*11210*/  FADD.FTZ R71, R80, R71 ;  /* 0x0000004750477221 */ /* 0x004fe40000010000 */
[----:B-1----:R-:W-:Y:S01]  /*11220*/  FMUL.FTZ R69, R86, R69 ;  /* 0x0000004556457220 */ /* 0x002fe20000410000 */
[----:B------:R-:W-:Y:S01]  /*11230*/  FMUL.FTZ R75, R75, R68 ;  /* 0x000000444b4b7220 */ /* 0x000fe20000410000 */
[-C--:B----4-:R-:W-:Y:S02]  /*11240*/  IADD3 R82, PT, PT, R82, R117.reuse, RZ ;  /* 0x0000007552527210 */ /* 0x090fe40007ffe0ff */
        /* <DEDUP_REMOVED lines=11> */
[----:B---3--:R-:W-:Y:S01]  /*11300*/  FMUL.FTZ R75, R73, R74 ;  /* 0x0000004a494b7220 */ /* 0x008fe20000410000 */
[----:B------:R-:W-:Y:S01]  /*11310*/  FMUL.FTZ R69, R84, R69 ;  /* 0x0000004554457220 */ /* 0x000fe20000410000 */
[----:B--2---:R-:W-:Y:S01]  /*11320*/  FADD.FTZ R68, R71, R68 ;  /* 0x0000004447447221 */ /* 0x004fe20000010000 */
[----:B------:R-:W0:Y:S02]  /*11330*/  LDC R74, c[0x0][0x448] ;  /* 0x00011200ff4a7b82 */ /* 0x000e240000000800 */
[----:B------:R-:W2:Y:S01]  /*11340*/  SHFL.DOWN PT, R70, R75, 0x1, 0x1f ;  /* 0x08201f004b467f89 */ /* 0x000ea200000e0000 */
[----:B------:R-:W-:-:S04]  /*11350*/  FMUL.FTZ R69, R69, R115 ;  /* 0x0000007345457220 */ /* 0x000fc80000410000 */
[----:B------:R-:W-:-:S05]  /*11360*/  FFMA.FTZ R68, R73, R69, R68 ;  /* 0x0000004549447223 */ /* 0x000fca0000010044 */
[----:B------:R-:W3:Y:S01]  /*11370*/  SHFL.DOWN PT, R69, R68, 0x1, 0x1f ;  /* 0x08201f0044457f89 */ /* 0x000ee200000e0000 */
[----:B--2---:R-:W-:Y:S01]  /*11380*/  FADD.FTZ R71, R75, -R70 ;  /* 0x800000464b477221 */ /* 0x004fe20000010000 */
[----:B------:R-:W-:-:S03]  /*11390*/  FMUL.FTZ R73, R70, R117 ;  /* 0x0000007546497220 */ /* 0x000fc60000410000 */
[----:B------:R-:W-:Y:S01]  /*113a0*/  FMUL.FTZ R71, R71, R71 ;  /* 0x0000004747477220 */ /* 0x000fe20000410000 */
[----:B------:R-:W-:-:S03]  /*113b0*/  FFMA.FTZ R73, R72, R75, R73 ;  /* 0x0000004b48497223 */ /* 0x000fc60000010049 */
[----:B------:R-:W-:Y:S01]  /*113c0*/  FMUL.FTZ R71, R72, R71 ;  /* 0x0000004748477220 */ /* 0x000fe20000410000 */
[----:B-1----:R-:W-:Y:S01]  /*113d0*/  FMUL.FTZ R73, R82, R73 ;  /* 0x0000004952497220 */ /* 0x002fe20000410000 */
[----:B---3--:R-:W-:Y:S02]  /*113e0*/  FADD.FTZ R69, R68, R69 ;  /* 0x0000004544457221 */ /* 0x008fe40000010000 */
[----:B------:R-:W-:Y:S01]  /*113f0*/  FMUL.FTZ R71, R71, R117 ;  /* 0x0000007547477220 */ /* 0x000fe20000410000 */
[----:B------:R-:W-:Y:S02]  /*11400*/  MOV R117, UR10 ;  /* 0x0000000a00757c02 */ /* 0x000fe40008000f00 */
        /* <DEDUP_REMOVED lines=8> */
[----:B------:R-:W-:Y:S01]  /*11490*/  IMAD.U32 R115, RZ, RZ, UR10 ;  /* 0x0000000aff737e24 */ /* 0x000fe2000f8e00ff */
[----:B------:R-:W-:Y:S02]  /*114a0*/  FSEL R74, R73, RZ, !P1 ;  /* 0x000000ff494a7208 */ /* 0x000fe40004800000 */
[----:B------:R-:W-:Y:S01]  /*114b0*/  FADD.FTZ R75, R72, R75 ;  /* 0x0000004b484b7221 */ /* 0x000fe20000010000 */
[----:B--2---:R-:W-:-:S04]  /*114c0*/  @!P2 IMAD.WIDE R70, R115, 0x4, R70 ;  /* 0x000000047346a825 */ /* 0x004fc800078e0246 */
[----:B---3--:R-:W-:Y:S01]  /*114d0*/  @!P2 IMAD.WIDE R68, R117, 0x4, R68 ;  /* 0x000000047544a825 */ /* 0x008fe200078e0244 */
[----:B------:R-:W0:Y:S01]  /*114e0*/  MUFU.RSQ R75, R75 ;  /* 0x0000004b004b7308 */ /* 0x000e220000001400 */
        /* <DEDUP_REMOVED lines=31> */
[----:B------:R-:W-:Y:S01]  /*116e0*/  F2FP.F16.F32.PACK_AB R70, R115, R70 ;  /* 0x000000467346723e */ /* 0x000fe200000000ff */
[----:B------:R-:W-:Y:S01]  /*116f0*/  VIADD R16, R16, 0x100 ;  /* 0x0000010010107836 */ /* 0x000fe20000000000 */
[----:B------:R-:W-:-:S05]  /*11700*/  F2FP.F16.F32.PACK_AB R71, R88, R117 ;  /* 0x000000755847723e */ /* 0x000fca00000000ff */
[----:B------:R0:W-:Y:S02]  /*11710*/  STG.E.128 desc[UR6][R72.64], R68 ;  /* 0x0000004448007986 */ /* 0x0001e4000c101d06 */
.L_x_10677:
[----:B------:R-:W-:Y:S05]  /*11720*/  BSYNC.RECONVERGENT B0 ;  /* 0x0000000000007941 */ /* 0x000fea0003800200 */
.L_x_10676:
        /* <DEDUP_REMOVED lines=31> */
[----:B------:R-:W-:Y:S02]  /*11920*/  F2FP.F16.F32.PACK_AB R70, R115, R70 ;  /* 0x000000467346723e */ /* 0x000fe400000000ff */
[----:B------:R-:W-:Y:S02]  /*11930*/  F2FP.F16.F32.PACK_AB R71, R86, R117 ;  /* 0x000000755647723e */ /* 0x000fe400000000ff */
[----:B------:R-:W-:-:S03]  /*11940*/  IADD3 R16, PT, PT, R16, 0x100, RZ ;  /* 0x0000010010107810 */ /* 0x000fc60007ffe0ff */
[----:B------:R2:W-:Y:S04]  /*11950*/  STG.E.128 desc[UR6][R72.64], R68 ;  /* 0x0000004448007986 */ /* 0x0005e8000c101d06 */
.L_x_10679:
[----:B------:R-:W-:Y:S05]  /*11960*/  BSYNC.RECONVERGENT B0 ;  /* 0x0000000000007941 */ /* 0x000fea0003800200 */
.L_x_10678:
        /* <DEDUP_REMOVED lines=28> */
[----:B------:R-:W-:-:S02]  /*11b30*/  F2FP.F16.F32.PACK_AB R71, R74, R71 ;  /* 0x000000474a47723e */ /* 0x000fc400000000ff */
[----:B------:R-:W-:Y:S02]  /*11b40*/  F2FP.F16.F32.PACK_AB R70, R82, R115 ;  /* 0x000000735246723e */ /* 0x000fe400000000ff */
[----:B------:R-:W-:Y:S02]  /*11b50*/  F2FP.F16.F32.PACK_AB R69, R78, R69 ;  /* 0x000000454e45723e */ /* 0x000fe400000000ff */
[----:B------:R-:W-:-:S05]  /*11b60*/  F2FP.F16.F32.PACK_AB R68, R75, R68 ;  /* 0x000000444b44723e */ /* 0x000fca00000000ff */
[----:B------:R3:W-:Y:S02]  /*11b70*/  STG.E.128 desc[UR6][R72.64], R68 ;  /* 0x0000004448007986 */ /* 0x0007e4000c101d06 */
.L_x_10681:
[----:B------:R-:W-:Y:S05]  /*11b80*/  BSYNC.RECONVERGENT B0 ;  /* 0x0000000000007941 */ /* 0x000fea0003800200 */
.L_x_10680:
[----:B------:R-:W-:Y:S02]  /*11b90*/  UIADD3 UR10, UPT, UPT, UR10, UR16, URZ ;  /* 0x000000100a0a7290 */ /* 0x000fe4000fffe0ff */
[----:B------:R-:W-:Y:S02]  /*11ba0*/  UPLOP3.LUT UP2, UPT, UPT, UPT, UP2, 0x40, 0x4 ;  /* 0x000000000004789c */ /* 0x000fe40003f4e820 */
[----:B------:R-:W-:-:S09]  /*11bb0*/  UISETP.GE.AND UP1, UPT, UR10, UR17, UPT ;  /* 0x000000110a00728c */ /* 0x000fd2000bf26270 */
[----:B------:R-:W-:Y:S05]  /*11bc0*/  BRA.U !UP1, `(.L_x_10682) ;  /* 0xfffffef109347547 */ /* 0x000fea000b83ffff */
[----:B------:R-:W-:Y:S05]  /*11bd0*/  EXIT ;  /* 0x000000000000794d */ /* 0x000fea0003800000 */
.L_x_10683:
        /* <DEDUP_REMOVED lines=10> */
.L_x_20991:


//--------------------- .text._ZN10layer_norm13ln_fwd_kernelINS_13Kernel_traitsIf6__halfS2_S2_fjLj6144ELj1ELj1ELj8ELj16ENS_18Kernel_traits_baseILj6144EfS2_S2_S2_fjLj256EEEEELb1ELb0ELb0ELb1EEEvNS_9FwdParamsE --------------------------
	.section	.text._ZN10layer_norm13ln_fwd_kernelINS_13Kernel_traitsIf6__halfS2_S2_fjLj6144ELj1ELj1ELj8ELj16ENS_18Kernel_traits_baseILj6144EfS2_S2_S2_fjLj256EEEEELb1ELb0ELb0ELb1EEEvNS_9FwdParamsE,"ax",@progbits
	.align	128
        .global         _ZN10layer_norm13ln_fwd_kernelINS_13Kernel_traitsIf6__halfS2_S2_fjLj6144ELj1ELj1ELj8ELj16ENS_18Kernel_traits_baseILj6144EfS2_S2_S2_fjLj256EEEEELb1ELb0ELb0ELb1EEEvNS_9FwdParamsE
        .type           _ZN10layer_norm13ln_fwd_kernelINS_13Kernel_traitsIf6__halfS2_S2_fjLj6144ELj1ELj1ELj8ELj16ENS_18Kernel_traits_baseILj6144EfS2_S2_S2_fjLj256EEEEELb1ELb0ELb0ELb1EEEvNS_9FwdParamsE,@function
        .size           _ZN10layer_norm13ln_fwd_kernelINS_13Kernel_traitsIf6__halfS2_S2_fjLj6144ELj1ELj1ELj8ELj16ENS_18Kernel_traits_baseILj6144EfS2_S2_S2_fjLj256EEEEELb1ELb0ELb0ELb1EEEvNS_9FwdParamsE,(.L_x_20992 - _ZN10layer_norm13ln_fwd_kernelINS_13Kernel_traitsIf6__halfS2_S2_fjLj6144ELj1ELj1ELj8ELj16ENS_18Kernel_traits_baseILj6144EfS2_S2_S2_fjLj256EEEEELb1ELb0ELb0ELb1EEEvNS_9FwdParamsE)
        .other          _ZN10layer_norm13ln_fwd_kernelINS_13Kernel_traitsIf6__halfS2_S2_fjLj6144ELj1ELj1ELj8ELj16ENS_18Kernel_traits_baseILj6144EfS2_S2_S2_fjLj256EEEEELb1ELb0ELb0ELb1EEEvNS_9FwdParamsE,@"STO_CUDA_ENTRY STV_DEFAULT"
_ZN10layer_norm13ln_fwd_kernelINS_13Kernel_traitsIf6__halfS2_S2_fjLj6144ELj1ELj1ELj8ELj16ENS_18Kernel_traits_baseILj6144EfS2_S2_S2_fjLj256EEEEELb1ELb0ELb0ELb1EEEvNS_9FwdParamsE:
.text._ZN10layer_norm13ln_fwd_kernelINS_13Kernel_traitsIf6__halfS2_S2_fjLj6144ELj1ELj1ELj8ELj16ENS_18Kernel_traits_baseILj6144EfS2_S2_S2_fjLj256EEEEELb1ELb0ELb0ELb1EEEvNS_9FwdParamsE:
        /* <DEDUP_REMOVED lines=65> */
.L_x_10684:
        /* <DEDUP_REMOVED lines=12> */
[----:B------:R-:W-:Y:S01]  /*04d0*/  UIADD3 UR25, UPT, UPT, UR12, -0x255992d5, URZ ;  /* 0xdaa66d2b0c197890 */ /* 0x000fe2000fffe0ff */
[----:B------:R-:W-:Y:S01]  /*04e0*/  IMAD R8, R3, -0x326172a9, RZ ;  /* 0xcd9e8d5703087824 */ /* 0x000fe200078e02ff */
[----:B------:R-:W-:Y:S01]  /*04f0*/  LOP3.LUT R9, R10, UR22, R9, 0x96, !PT ;  /* 0x000000160a097c12 */ /* 0x000fe2000f8e9609 */
[C---:B------:R-:W-:Y:S01]  /*0500*/  IMAD.HI.U32 R7, R6.reuse, -0x326172a9, RZ ;  /* 0xcd9e8d5706077827 */ /* 0x040fe200078e00ff */
[----:B------:R-:W-:Y:S02]  /*0510*/  UIADD3 UR26, UPT, UPT, UR13, 0x32370b8f, URZ ;  /* 0x32370b8f0d1a7890 */ /* 0x000fe4000fffe0ff */
[----:B------:R-:W-:Y:S01]  /*0520*/  UIADD3 UR27, UPT, UPT, UR12, 0x78dde6e4, URZ ;  /* 0x78dde6e40c1b7890 */ /* 0x000fe2000fffe0ff */
[----:B------:R-:W-:Y:S01]  /*0530*/  IMAD R11, R6, -0x326172a9, RZ ;  /* 0xcd9e8d57060b7824 */ /* 0x000fe200078e02ff */
[----:B------:R-:W-:Y:S01]  /*0540*/  LOP3.LUT R7, R8, UR21, R7, 0x96, !PT ;  /* 0x0000001508077c12 */ /* 0x000fe2000f8e9607 */
[----:B------:R-:W-:Y:S01]  /*0550*/  IMAD R13, R0, -0x2daee0ad, RZ ;  /* 0xd2511f53000d7824 */ /* 0x000fe200078e02ff */
[----:B------:R-:W-:Y:S01]  /*0560*/  UIADD3 UR28, UPT, UPT, UR13, -0x126145ec, URZ ;  /* 0xed9eba140d1c7890 */ /* 0x000fe2000fffe0ff */
[----:B------:R-:W-:Y:S01]  /*0570*/  IMAD.HI.U32 R6, R9, -0x326172a9, RZ ;  /* 0xcd9e8d5709067827 */ /* 0x000fe200078e00ff */
[----:B------:R-:W-:-:S02]  /*0580*/  UIADD3 UR29, UPT, UPT, UR12, 0x1715609d, URZ ;  /* 0x1715609d0c1d7890 */ /* 0x000fc4000fffe0ff */
[----:B------:R-:W-:Y:S01]  /*0590*/  UIADD3 UR30, UPT, UPT, UR13, -0x56f99767, URZ ;  /* 0xa90668990d1e7890 */ /* 0x000fe2000fffe0ff */
[----:B------:R-:W-:Y:S01]  /*05a0*/  IMAD.HI.U32 R0, R7, -0x2daee0ad, RZ ;  /* 0xd2511f5307007827 */ /* 0x000fe200078e00ff */
        /* <DEDUP_REMOVED lines=14> */
[----:B------:R-:W-:Y:S01]  /*0690*/  IMAD R11, R6, -0x2daee0ad, RZ ;  /* 0xd2511f53060b7824 */ /* 0x000fe200078e02ff */
[----:B------:R-:W-:Y:S01]  /*06a0*/  UIADD3 UR35, UPT, UPT, UR12, -0xe443238, URZ ;  /* 0xf1bbcdc80c237890 */ /* 0x000fe2000fffe0ff */
[----:B------:R-:W-:Y:S01]  /*06b0*/  IMAD.HI.U32 R0, R10, -0x326172a9, RZ ;  /* 0xcd9e8d570a007827 */ /* 0x000fe200078e00ff */
[----:B------:R-:W-:-:S02]  /*06c0*/  UIADD3 UR36, UPT, UPT, UR13, -0x24c28bd8, URZ ;  /* 0xdb3d74280d247890 */ /* 0x000fc4000fffe0ff */
[----:B------:R-:W-:Y:S01]  /*06d0*/  UIADD3 UR37, UPT, UPT, UR12, -0x700cb87f, URZ ;  /* 0x8ff347810c257890 */ /* 0x000fe2000fffe0ff */
[----:B------:R-:W-:Y:S01]  /*06e0*/  IMAD.HI.U32 R6, R7, -0x2daee0ad, RZ ;  /* 0xd2511f5307067827 */ /* 0x000fe200078e00ff */
[----:B------:R-:W-:Y:S01]  /*06f0*/  LOP3.LUT R0, R9, UR27, R0, 0x96, !PT ;  /* 0x0000001b09007c12 */ /* 0x000fe2000f8e9600 */
[----:B------:R-:W-:Y:S02]  /*0700*/  UIADD3 UR38, UPT, UPT, UR13, -0x695add53, URZ ;  /* 0x96a522ad0d267890 */ /* 0x000fe4000fffe0ff */
        /* <DEDUP_REMOVED lines=15> */
[----:B------:R-:W-:Y:S01]  /*0800*/  IMAD.HI.U32 R0, R7, -0x2daee0ad, RZ ;  /* 0xd2511f5307007827 */ /* 0x000fe200078e00ff */
        /* <DEDUP_REMOVED lines=28> */
.L_x_10838:
        /* <DEDUP_REMOVED lines=13> */
[----:B-----5:R-:W5:Y:S01]  /*0aa0*/  LDG.E.128 R72, desc[UR10][R72.64] ;  /* 0x0000000a48487981 */ /* 0x020f62000c1e1d00 */
[----:B------:R-:W-:Y:S01]  /*0ab0*/  PLOP3.LUT P0, PT, PT, PT, UP0, 0x80, 0x8 ;  /* 0x000000000008781c */ /* 0x000fe20003f0f008 */
[----:B------:R-:W-:Y:S01]  /*0ac0*/  UISETP.NE.U32.AND UP1, UPT, UR14, URZ, UPT ;  /* 0x000000ff0e00728c */ /* 0x000fe2000bf25070 */
[----:B------:R-:W-:Y:S01]  /*0ad0*/  PLOP3.LUT P1, PT, PT, PT, UP0, 0x80, 0x8 ;  /* 0x000000000008781c */ /* 0x000fe20003f2f008 */
[----:B------:R-:W-:Y:S02]  /*0ae0*/  UMOV UR6, 0x3f800000 ;  /* 0x3f80000000067882 */ /* 0x000fe40000000000 */
[----:B------:R-:W-:-:S08]  /*0af0*/  UISETP.NE.AND.EX UP1, UPT, UR15, URZ, UPT, UP1 ;  /* 0x000000ff0f00728c */ /* 0x000fd0000bf25310 */
[----:B--2---:R-:W-:Y:S02]  /*0b00*/  @P0 HADD2.F32 R11, -RZ, R8.H0_H0 ;  /* 0x20000008ff0b0230 */ /* 0x004fe40000004100 */
[----:B------:R-:W-:-:S03]  /*0b10*/  IMAD.MOV.U32 R8, RZ, RZ, 0x2f800000 ;  /* 0x2f800000ff087424 */ /* 0x000fc600078e00ff */
        /* <DEDUP_REMOVED lines=15> */
.L_x_20827:
[----:B------:R-:W-:Y:S05]  /*0c10*/  BRX R14 -0xc20                                         (*"BRANCH_TARGETS .L_x_20828,.L_x_20829,.L_x_20830"*) ;  /* 0xfffffff00ef87949 */ /* 0x000fea000383ffff */
.L_x_20830:
[----:B------:R-:W-:Y:S01]  /*0c20*/  VIADD R11, R76, 0x1 ;  /* 0x000000014c0b7836 */ /* 0x000fe20000000000 */
[----:B------:R-:W-:Y:S01]  /*0c30*/  MOV R78, R16 ;  /* 0x00000010004e7202 */ /* 0x000fe20000000f00 */
[----:B------:R-:W-:Y:S01]  /*0c40*/  IMAD.MOV.U32 R9, RZ, RZ, R0 ;  /* 0x000000ffff097224 */ /* 0x000fe200078e0000 */
[----:B------:R-:W-:Y:S06]  /*0c50*/  BRA `(.L_x_10686) ;  /* 0x0000000000e87947 */ /* 0x000fec0003800000 */
.L_x_20828:
[----:B------:R-:W-:Y:S02]  /*0c60*/  HFMA2 R11, -RZ, RZ, 0, 1.78813934326171875e-07 ;  /* 0x00000003ff0b7431 */ /* 0x000fe400000001ff */
[----:B------:R-:W-:Y:S02]  /*0c70*/  IMAD.MOV.U32 R78, RZ, RZ, R16 ;  /* 0x000000ffff4e7224 */ /* 0x000fe400078e0010 */
[----:B------:R-:W-:Y:S01]  /*0c80*/  IMAD.MOV.U32 R9, RZ, RZ, R12 ;  /* 0x000000ffff097224 */ /* 0x000fe200078e000c */
[----:B------:R-:W-:Y:S06]  /*0c90*/  BRA `(.L_x_10686) ;  /* 0x0000000000d87947 */ /* 0x000fec0003800000 */
.L_x_20829:
        /* <DEDUP_REMOVED lines=12> */
.L_x_10687:
        /* <DEDUP_REMOVED lines=42> */
.L_x_10686:
        /* <DEDUP_REMOVED lines=9> */
[----:B------:R-:W-:-:S04]  /*1090*/  FSETP.GTU.FTZ.AND P0, PT, R9, UR4, PT ;  /* 0x0000000409007c0b */ /* 0x000fc8000bf1c000 */
[----:B------:R-:W-:Y:S01]  /*10a0*/  FSEL R9, R13, RZ, !P0 ;  /* 0x000000ff0d097208 */ /* 0x000fe20004000000 */
[----:B------:R-:W-:Y:S01]  /*10b0*/  IMAD.MOV.U32 R13, RZ, RZ, R10 ;  /* 0x000000ffff0d7224 */ /* 0x000fe200078e000a */
        /* <DEDUP_REMOVED lines=13> */
.L_x_10689:
        /* <DEDUP_REMOVED lines=12> */
.L_x_10690:
        /* <DEDUP_REMOVED lines=43> */
.L_x_10688:
[----:B------:R-:W-:Y:S01]  /*1500*/  I2FP.F32.U32 R11, R13 ;  /* 0x0000000d000b7245 */ /* 0x000fe20000201000 */
[----:B------:R-:W-:Y:S01]  /*1510*/  HADD2.F32 R72, -RZ, R72.H1_H1 ;  /* 0x30000048ff487230 */ /* 0x000fe20000004100 */
[----:B------:R-:W-:Y:S01]  /*1520*/  ISETP.NE.AND P1, PT, R14, 0x1, PT ;  /* 0x000000010e00780c */ /* 0x000fe20003f25270 */
[----:B------:R-:W-:Y:S01]  /*1530*/  HADD2.F32 R68, -RZ, R68.H1_H1 ;  /* 0x30000044ff447230 */ /* 0x000fe20000004100 */
[----:B------:R-:W-:Y:S01]  /*1540*/  MOV R13, R10 ;  /* 0x0000000a000d7202 */ /* 0x000fe20000000f00 */
        /* <DEDUP_REMOVED lines=17> */
.L_x_10692:
        /* <DEDUP_REMOVED lines=12> */
.L_x_10693:
        /* <DEDUP_REMOVED lines=43> */
.L_x_10691:
[----:B------:R-:W-:Y:S01]  /*19d0*/  I2FP.F32.U32 R13, R13 ;  /* 0x0000000d000d7245 */ /* 0x000fe20000201000 */
[----:B------:R-:W-:Y:S01]  /*19e0*/  HADD2.F32 R14, -RZ, R73.H0_H0 ;  /* 0x20000049ff0e7230 */ /* 0x000fe20000004100 */
[----:B------:R-:W-:Y:S01]  /*19f0*/  ISETP.NE.AND P2, PT, R15, 0x1, PT ;  /* 0x000000010f00780c */ /* 0x000fe20003f45270 */
[----:B------:R-:W-:Y:S02]  /*1a00*/  HADD2.F32 R16, -RZ, R69.H0_H0 ;  /* 0x20000045ff107230 */ /* 0x000fe40000004100 */
        /* <DEDUP_REMOVED lines=18> */
.L_x_10695:
        /* <DEDUP_REMOVED lines=12> */
.L_x_10696:
        /* <DEDUP_REMOVED lines=43> */
.L_x_10694:
        /* <DEDUP_REMOVED lines=22> */
.L_x_10698:
        /* <DEDUP_REMOVED lines=12> */
.L_x_10699:
        /* <DEDUP_REMOVED lines=43> */
.L_x_10697:
        /* <DEDUP_REMOVED lines=22> */
.L_x_10701:
        /* <DEDUP_REMOVED lines=12> */
.L_x_10702:
        /* <DEDUP_REMOVED lines=43> */
.L_x_10700:
[----:B------:R-:W-:Y:S01]  /*2840*/  I2FP.F32.U32 R19, R14 ;  /* 0x0000000e00137245 */ /* 0x000fe20000201000 */
[----:B------:R-:W-:Y:S01]  /*2850*/  HADD2.F32 R74, -RZ, R74.H1_H1 ;  /* 0x3000004aff4a7230 */ /* 0x000fe20000004100 */
[----:B------:R-:W-:Y:S01]  /*2860*/  ISETP.NE.AND P5, PT, R16, 0x1, PT ;  /* 0x000000011000780c */ /* 0x000fe20003fa5270 */
[----:B------:R-:W-:Y:S02]  /*2870*/  HADD2.F32 R70, -RZ, R70.H1_H1 ;  /* 0x30000046ff467230 */ /* 0x000fe40000004100 */
[----:B------:R-:W-:Y:S01]  /*2880*/  FFMA.FTZ R19, R19, R8, 1.1641532182693481445e-10 ;  /* 0x2f00000013137423 */ /* 0x000fe20000010008 */
[----:B------:R-:W-:Y:S01]  /*2890*/  FMUL.FTZ R74, R74, UR6 ;  /* 0x000000064a4a7c20 */ /* 0x000fe20008410000 */
[----:B------:R-:W-:Y:S02]  /*28a0*/  IMAD.MOV.U32 R68, RZ, RZ, 0x2 ;  /* 0x00000002ff447424 */ /* 0x000fe400078e00ff */
[----:B------:R-:W-:Y:S02]  /*28b0*/  IMAD.MOV.U32 R14, RZ, RZ, R10 ;  /* 0x000000ffff0e7224 */ /* 0x000fe400078e000a */
        /* <DEDUP_REMOVED lines=14> */
.L_x_10704:
        /* <DEDUP_REMOVED lines=12> */
.L_x_10705:
        /* <DEDUP_REMOVED lines=43> */
.L_x_10703:
        /* <DEDUP_REMOVED lines=22> */
.L_x_10707:
        /* <DEDUP_REMOVED lines=14> */
.L_x_10708:
        /* <DEDUP_REMOVED lines=43> */
.L_x_10706:
        /* <DEDUP_REMOVED lines=15> */
.L_x_10685:
        /* <DEDUP_REMOVED lines=15> */
.L_x_10711:
        /* <DEDUP_REMOVED lines=12> */
.L_x_10712:
        /* <DEDUP_REMOVED lines=41> */
[----:B------:R-:W-:-:S07]  /*3730*/  LOP3.LUT R12, R12, UR38, R79, 0x96, !PT ;  /* 0x000000260c0c7c12 */ /* 0x000fce000f8e964f */
.L_x_10710:
[----:B------:R-:W-:Y:S01]  /*3740*/  I2FP.F32.U32 R9, R9 ;  /* 0x0000000900097245 */ /* 0x000fe20000201000 */
[----:B-----5:R-:W-:Y:S01]  /*3750*/  HADD2.F32 R11, -RZ, R72.H0_H0 ;  /* 0x20000048ff0b7230 */ /* 0x020fe20000004100 */
[----:B------:R-:W-:Y:S01]  /*3760*/  ISETP.NE.AND P1, PT, R13, 0x1, PT ;  /* 0x000000010d00780c */ /* 0x000fe20003f25270 */
[----:B------:R-:W-:Y:S01]  /*3770*/  UMOV UR4, UR8 ;  /* 0x0000000800047c82 */ /* 0x000fe20008000000 */
[----:B------:R-:W-:Y:S01]  /*3780*/  UMOV UR5, UR9 ;  /* 0x0000000900057c82 */ /* 0x000fe20008000000 */
[----:B------:R-:W-:Y:S01]  /*3790*/  FFMA.FTZ R9, R9, R8, 1.1641532182693481445e-10 ;  /* 0x2f00000009097423 */ /* 0x000fe20000010008 */
[----:B------:R-:W-:Y:S01]  /*37a0*/  FMUL.FTZ R11, R11, UR6 ;  /* 0x000000060b0b7c20 */ /* 0x000fe20008410000 */
[----:B------:R-:W-:-:S03]  /*37b0*/  HFMA2 R14, -RZ, RZ, 0, 1.1920928955078125e-07 ;  /* 0x00000002ff0e7431 */ /* 0x000fc600000001ff */
        /* <DEDUP_REMOVED lines=15> */
.L_x_10714:
        /* <DEDUP_REMOVED lines=12> */
.L_x_10715:
        /* <DEDUP_REMOVED lines=40> */
[----:B------:R-:W-:Y:S01]  /*3bf0*/  IMAD.MOV.U32 R10, RZ, RZ, R16 ;  /* 0x000000ffff0a7224 */ /* 0x000fe200078e0010 */
[----:B------:R-:W-:Y:S01]  /*3c00*/  LOP3.LUT R12, R12, UR38, R15, 0x96, !PT ;  /* 0x000000260c0c7c12 */ /* 0x000fe2000f8e960f */
[----:B------:R-:W-:-:S07]  /*3c10*/  IMAD.MOV.U32 R14, RZ, RZ, RZ ;  /* 0x000000ffff0e7224 */ /* 0x000fce00078e00ff */
.L_x_10713:
[----:B------:R-:W-:Y:S01]  /*3c20*/  I2FP.F32.U32 R11, R11 ;  /* 0x0000000b000b7245 */ /* 0x000fe20000201000 */
[----:B------:R-:W-:Y:S01]  /*3c30*/  HADD2.F32 R72, -RZ, R72.H1_H1 ;  /* 0x30000048ff487230 */ /* 0x000fe20000004100 */
        /* <DEDUP_REMOVED lines=18> */
.L_x_10717:
        /* <DEDUP_REMOVED lines=12> */
.L_x_10718:
        /* <DEDUP_REMOVED lines=43> */
.L_x_10716:
[----:B------:R-:W-:Y:S01]  /*40d0*/  I2FP.F32.U32 R13, R13 ;  /* 0x0000000d000d7245 */ /* 0x000fe20000201000 */
[----:B------:R-:W-:Y:S01]  /*40e0*/  HADD2.F32 R14, -RZ, R73.H0_H0 ;  /* 0x20000049ff0e7230 */ /* 0x000fe20000004100 */
[----:B------:R-:W-:Y:S01]  /*40f0*/  ISETP.NE.AND P3, PT, R15, 0x1, PT ;  /* 0x000000010f00780c */ /* 0x000fe20003f65270 */
[----:B------:R-:W-:Y:S02]  /*4100*/  IMAD.MOV.U32 R16, RZ, RZ, 0x2 ;  /* 0x00000002ff107424 */ /* 0x000fe400078e00ff */
[----:B------:R-:W-:Y:S01]  /*4110*/  FFMA.FTZ R13, R13, R8, 1.1641532182693481445e-10 ;  /* 0x2f0000000d0d7423 */ /* 0x000fe20000010008 */
[----:B------:R-:W-:-:S04]  /*4120*/  FMUL.FTZ R14, R14, UR6 ;  /* 0x000000060e0e7c20 */ /* 0x000fc80008410000 */
        /* <DEDUP_REMOVED lines=14> */
.L_x_10720:
        /* <DEDUP_REMOVED lines=12> */
.L_x_10721:
        /* <DEDUP_REMOVED lines=43> */
.L_x_10719:
[----:B------:R-:W-:Y:S01]  /*4580*/  I2FP.F32.U32 R15, R14 ;  /* 0x0000000e000f7245 */ /* 0x000fe20000201000 */
[----:B------:R-:W-:Y:S01]  /*4590*/  HADD2.F32 R73, -RZ, R73.H1_H1 ;  /* 0x30000049ff497230 */ /* 0x000fe20000004100 */
[----:B------:R-:W-:Y:S01]  /*45a0*/  ISETP.NE.AND P4, PT, R16, 0x1, PT ;  /* 0x000000011000780c */ /* 0x000fe20003f85270 */
[----:B------:R-:W-:Y:S02]  /*45b0*/  HFMA2 R19, -RZ, RZ, 0, 1.1920928955078125e-07 ;  /* 0x00000002ff137431 */ /* 0x000fe400000001ff */
[----:B------:R-:W-:Y:S02]  /*45c0*/  IMAD.MOV.U32 R14, RZ, RZ, R10 ;  /* 0x000000ffff0e7224 */ /* 0x000fe400078e000a */
        /* <DEDUP_REMOVED lines=15> */
.L_x_10723:
        /* <DEDUP_REMOVED lines=12> */
.L_x_10724:
        /* <DEDUP_REMOVED lines=43> */
.L_x_10722:
        /* <DEDUP_REMOVED lines=20> */
.L_x_10726:
        /* <DEDUP_REMOVED lines=12> */
.L_x_10727:
        /* <DEDUP_REMOVED lines=43> */
.L_x_10725:
[----:B------:R-:W-:Y:S01]  /*4ee0*/  I2FP.F32.U32 R19, R14 ;  /* 0x0000000e00137245 */ /* 0x000fe20000201000 */
[----:B------:R-:W-:Y:S01]  /*4ef0*/  HADD2.F32 R74, -RZ, R74.H1_H1 ;  /* 0x3000004aff4a7230 */ /* 0x000fe20000004100 */
[----:B------:R-:W-:Y:S01]  /*4f00*/  ISETP.NE.AND P5, PT, R16, 0x1, PT ;  /* 0x000000011000780c */ /* 0x000fe20003fa5270 */
[----:B------:R-:W-:Y:S02]  /*4f10*/  IMAD.MOV.U32 R68, RZ, RZ, 0x2 ;  /* 0x00000002ff447424 */ /* 0x000fe400078e00ff */
[----:B------:R-:W-:Y:S01]  /*4f20*/  FFMA.FTZ R19, R19, R8, 1.1641532182693481445e-10 ;  /* 0x2f00000013137423 */ /* 0x000fe20000010008 */
[----:B------:R-:W-:Y:S01]  /*4f30*/  FMUL.FTZ R74, R74, UR6 ;  /* 0x000000064a4a7c20 */ /* 0x000fe20008410000 */
[----:B------:R-:W-:-:S03]  /*4f40*/  IMAD.MOV.U32 R14, RZ, RZ, R10 ;  /* 0x000000ffff0e7224 */ /* 0x000fc600078e000a */
        /* <DEDUP_REMOVED lines=13> */
.L_x_10729:
        /* <DEDUP_REMOVED lines=12> */
.L_x_10730:
        /* <DEDUP_REMOVED lines=43> */
.L_x_10728:
        /* <DEDUP_REMOVED lines=20> */
.L_x_10732:
        /* <DEDUP_REMOVED lines=14> */
.L_x_10733:
        /* <DEDUP_REMOVED lines=43> */
.L_x_10731:
        /* <DEDUP_REMOVED lines=12> */
.L_x_10709:
        /* <DEDUP_REMOVED lines=12> */
[----:B------:R-:W-:Y:S01]  /*59e0*/  VIADD R14, R7, 0x100 ;  /* 0x00000100070e7836 */ /* 0x000fe20000000000 */
        /* <DEDUP_REMOVED lines=28> */
.L_x_10736:
        /* <DEDUP_REMOVED lines=12> */
.L_x_10737:
        /* <DEDUP_REMOVED lines=43> */
.L_x_10735:
[----:B------:R-:W-:Y:S01]  /*5f20*/  I2FP.F32.U32 R81, R80 ;  /* 0x0000005000517245 */ /* 0x000fe20000201000 */
[----:B-----5:R-:W-:Y:S01]  /*5f30*/  HADD2.F32 R16, -RZ, R68.H0_H0 ;  /* 0x20000044ff107230 */ /* 0x020fe20000004100 */
[----:B------:R-:W-:Y:S01]  /*5f40*/  ISETP.NE.AND P1, PT, R76, 0x1, PT ;  /* 0x000000014c00780c */ /* 0x000fe20003f25270 */
[----:B------:R-:W-:Y:S01]  /*5f50*/  IMAD.MOV.U32 R80, RZ, RZ, 0x2 ;  /* 0x00000002ff507424 */ /* 0x000fe200078e00ff */
[----:B------:R-:W-:Y:S01]  /*5f60*/  MOV R78, R10 ;  /* 0x0000000a004e7202 */ /* 0x000fe20000000f00 */
        /* <DEDUP_REMOVED lines=18> */
.L_x_10739:
        /* <DEDUP_REMOVED lines=12> */
.L_x_10740:
        /* <DEDUP_REMOVED lines=43> */
.L_x_10738:
[----:B------:R-:W-:Y:S01]  /*6400*/  I2FP.F32.U32 R83, R78 ;  /* 0x0000004e00537245 */ /* 0x000fe20000201000 */
[----:B------:R-:W-:Y:S01]  /*6410*/  HADD2.F32 R68, -RZ, R68.H1_H1 ;  /* 0x30000044ff447230 */ /* 0x000fe20000004100 */
[----:B------:R-:W-:-:S03]  /*6420*/  ISETP.NE.AND P1, PT, R80, 0x1, PT ;  /* 0x000000015000780c */ /* 0x000fc60003f25270 */
[----:B------:R-:W-:Y:S01]  /*6430*/  FFMA.FTZ R83, R83, R8, 1.1641532182693481445e-10 ;  /* 0x2f00000053537423 */ /* 0x000fe20000010008 */
[----:B------:R-:W-:-:S04]  /*6440*/  FMUL.FTZ R68, R68, UR6 ;  /* 0x0000000644447c20 */ /* 0x000fc80008410000 */
[----:B------:R-:W-:Y:S01]  /*6450*/  FMUL.FTZ R68, R68, UR5 ;  /* 0x0000000544447c20 */ /* 0x000fe20008410000 */
[----:B------:R-:W-:Y:S01]  /*6460*/  FSETP.GTU.FTZ.AND P0, PT, R83, UR4, PT ;  /* 0x0000000453007c0b */ /* 0x000fe2000bf1c000 */
[----:B------:R-:W-:Y:S02]  /*6470*/  HADD2.F32 R83, -RZ, R72.H1_H1 ;  /* 0x30000048ff537230 */ /* 0x000fe40000004100 */
        /* <DEDUP_REMOVED lines=14> */
.L_x_10742:
        /* <DEDUP_REMOVED lines=12> */
.L_x_10743:
        /* <DEDUP_REMOVED lines=43> */
.L_x_10741:
        /* <DEDUP_REMOVED lines=22> */
.L_x_10745:
        /* <DEDUP_REMOVED lines=12> */
.L_x_10746:
        /* <DEDUP_REMOVED lines=43> */
.L_x_10744:
        /* <DEDUP_REMOVED lines=22> */
.L_x_10748:
        /* <DEDUP_REMOVED lines=12> */
.L_x_10749:
        /* <DEDUP_REMOVED lines=43> */
.L_x_10747:
        /* <DEDUP_REMOVED lines=22> */
.L_x_10751:
        /* <DEDUP_REMOVED lines=12> */
.L_x_10752:
        /* <DEDUP_REMOVED lines=43> */
.L_x_10750:
        /* <DEDUP_REMOVED lines=22> */
.L_x_10754:
        /* <DEDUP_REMOVED lines=12> */
.L_x_10755:
        /* <DEDUP_REMOVED lines=43> */
.L_x_10753:
        /* <DEDUP_REMOVED lines=22> */
.L_x_10757:
        /* <DEDUP_REMOVED lines=14> */
.L_x_10758:
        /* <DEDUP_REMOVED lines=43> */
.L_x_10756:
        /* <DEDUP_REMOVED lines=15> */
.L_x_10734:
        /* <DEDUP_REMOVED lines=15> */
.L_x_10761:
        /* <DEDUP_REMOVED lines=12> */
.L_x_10762:
        /* <DEDUP_REMOVED lines=41> */
[----:B------:R-:W-:Y:S01]  /*8630*/  IMAD.MOV.U32 R72, RZ, RZ, R78 ;  /* 0x000000ffff487224 */ /* 0x000fe200078e004e */
[----:B------:R-:W-:-:S07]  /*8640*/  MOV R18, R80 ;  /* 0x0000005000127202 */ /* 0x000fce0000000f00 */
.L_x_10760:
[----:B------:R-:W-:Y:S01]  /*8650*/  I2FP.F32.U32 R73, R72 ;  /* 0x0000004800497245 */ /* 0x000fe20000201000 */
[----:B-----5:R-:W-:Y:S01]  /*8660*/  HADD2.F32 R16, -RZ, R68.H0_H0 ;  /* 0x20000044ff107230 */ /* 0x020fe20000004100 */
        /* <DEDUP_REMOVED lines=19> */
.L_x_10764:
        /* <DEDUP_REMOVED lines=12> */
.L_x_10765:
        /* <DEDUP_REMOVED lines=43> */
.L_x_10763:
        /* <DEDUP_REMOVED lines=20> */
.L_x_10767:
        /* <DEDUP_REMOVED lines=12> */
.L_x_10768:
        /* <DEDUP_REMOVED lines=43> */
.L_x_10766:
        /* <DEDUP_REMOVED lines=20> */
.L_x_10770:
        /* <DEDUP_REMOVED lines=12> */
.L_x_10771:
        /* <DEDUP_REMOVED lines=43> */
.L_x_10769:
        /* <DEDUP_REMOVED lines=20> */
.L_x_10773:
        /* <DEDUP_REMOVED lines=12> */
.L_x_10774:
        /* <DEDUP_REMOVED lines=43> */
.L_x_10772:
        /* <DEDUP_REMOVED lines=20> */
.L_x_10776:
        /* <DEDUP_REMOVED lines=12> */
.L_x_10777:
        /* <DEDUP_REMOVED lines=43> */
.L_x_10775:
        /* <DEDUP_REMOVED lines=20> */
.L_x_10779:
        /* <DEDUP_REMOVED lines=12> */
.L_x_10780:
        /* <DEDUP_REMOVED lines=43> */
.L_x_10778:
        /* <DEDUP_REMOVED lines=20> */
.L_x_10782:
        /* <DEDUP_REMOVED lines=14> */
.L_x_10783:
        /* <DEDUP_REMOVED lines=43> */
.L_x_10781:
        /* <DEDUP_REMOVED lines=12> */
.L_x_10759:
[----:B------:R-:W-:Y:S01]  /*a810*/  SEL R71, RZ, 0x1000000, !P6 ;  /* 0x01000000ff477807 */ /* 0x000fe20007000000 */
[----:B------:R-:W-:Y:S01]  /*a820*/  IMAD.WIDE.U32 R106, R14, 0x10, R86 ;  /* 0x000000100e6a7825 */ /* 0x000fe200078e0056 */
        /* <DEDUP_REMOVED lines=37> */
.L_x_10786:
        /* <DEDUP_REMOVED lines=12> */
.L_x_10787:
        /* <DEDUP_REMOVED lines=43> */
.L_x_10785:
        /* <DEDUP_REMOVED lines=23> */
.L_x_10789:
        /* <DEDUP_REMOVED lines=12> */
.L_x_10790:
        /* <DEDUP_REMOVED lines=43> */
.L_x_10788:
        /* <DEDUP_REMOVED lines=22> */
.L_x_10792:
        /* <DEDUP_REMOVED lines=12> */
.L_x_10793:
        /* <DEDUP_REMOVED lines=43> */
.L_x_10791:
        /* <DEDUP_REMOVED lines=22> */
.L_x_10795:
        /* <DEDUP_REMOVED lines=12> */
.L_x_10796:
        /* <DEDUP_REMOVED lines=43> */
.L_x_10794:
        /* <DEDUP_REMOVED lines=22> */
.L_x_10798:
        /* <DEDUP_REMOVED lines=12> */
.L_x_10799:
        /* <DEDUP_REMOVED lines=43> */
.L_x_10797:
        /* <DEDUP_REMOVED lines=22> */
.L_x_10801:
        /* <DEDUP_REMOVED lines=12> */
.L_x_10802:
        /* <DEDUP_REMOVED lines=43> */
.L_x_10800:
        /* <DEDUP_REMOVED lines=22> */
.L_x_10804:
        /* <DEDUP_REMOVED lines=12> */
.L_x_10805:
        /* <DEDUP_REMOVED lines=43> */
.L_x_10803:
        /* <DEDUP_REMOVED lines=22> */
.L_x_10807:
        /* <DEDUP_REMOVED lines=14> */
.L_x_10808:
        /* <DEDUP_REMOVED lines=43> */
.L_x_10806:
        /* <DEDUP_REMOVED lines=15> */
.L_x_10784:
        /* <DEDUP_REMOVED lines=15> */
.L_x_10811:
        /* <DEDUP_REMOVED lines=12> */
.L_x_10812:
        /* <DEDUP_REMOVED lines=43> */
.L_x_10810:
[----:B------:R-:W-:Y:S01]  /*d520*/  I2FP.F32.U32 R73, R72 ;  /* 0x0000004800497245 */ /* 0x000fe20000201000 */
[----:B-----5:R-:W-:Y:S01]  /*d530*/  HADD2.F32 R18, -RZ, R68.H0_H0 ;  /* 0x20000044ff127230 */ /* 0x020fe20000004100 */
[----:B------:R-:W-:Y:S01]  /*d540*/  ISETP.NE.AND P1, PT, R74, 0x1, PT ;  /* 0x000000014a00780c */ /* 0x000fe20003f25270 */
[----:B------:R-:W-:Y:S01]  /*d550*/  IMAD.MOV.U32 R72, RZ, RZ, R10 ;  /* 0x000000ffff487224 */ /* 0x000fe200078e000a */
[----:B------:R-:W-:Y:S01]  /*d560*/  MOV R75, 0x2 ;  /* 0x00000002004b7802 */ /* 0x000fe20000000f00 */
        /* <DEDUP_REMOVED lines=16> */
.L_x_10814:
        /* <DEDUP_REMOVED lines=12> */
.L_x_10815:
        /* <DEDUP_REMOVED lines=43> */
.L_x_10813:
        /* <DEDUP_REMOVED lines=20> */
.L_x_10817:
        /* <DEDUP_REMOVED lines=12> */
.L_x_10818:
        /* <DEDUP_REMOVED lines=43> */
.L_x_10816:
        /* <DEDUP_REMOVED lines=20> */
.L_x_10820:
        /* <DEDUP_REMOVED lines=12> */
.L_x_10821:
        /* <DEDUP_REMOVED lines=43> */
.L_x_10819:
        /* <DEDUP_REMOVED lines=20> */
.L_x_10823:
        /* <DEDUP_REMOVED lines=12> */
.L_x_10824:
        /* <DEDUP_REMOVED lines=43> */
.L_x_10822:
        /* <DEDUP_REMOVED lines=20> */
.L_x_10826:
        /* <DEDUP_REMOVED lines=12> */
.L_x_10827:
        /* <DEDUP_REMOVED lines=43> */
.L_x_10825:
        /* <DEDUP_REMOVED lines=20> */
.L_x_10829:
        /* <DEDUP_REMOVED lines=12> */
.L_x_10830:
        /* <DEDUP_REMOVED lines=43> */
.L_x_10828:
        /* <DEDUP_REMOVED lines=20> */
.L_x_10832:
        /* <DEDUP_REMOVED lines=14> */
.L_x_10833:
        /* <DEDUP_REMOVED lines=43> */
.L_x_10831:
        /* <DEDUP_REMOVED lines=12> */
.L_x_10809:
        /* <DEDUP_REMOVED lines=102> */
[----:B------:R-:W0:Y:S01]  /*fd40*/  SHFL.BFLY PT, R109, R18, 0x4, 0x1f ;  /* 0x0c801f00126d7f89 */ /* 0x000e2200000e0000 */
[----:B------:R-:W-:Y:S01]  /*fd50*/  LOP3.LUT R75, R82, R75, RZ, 0xfc, !PT ;  /* 0x0000004b524b7212 */ /* 0x000fe200078efcff */
[----:B0-----:R-:W-:-:S05]  /*fd60*/  FADD.FTZ R109, R18, R109 ;  /* 0x0000006d126d7221 */ /* 0x001fca0000010000 */
[----:B------:R-:W0:Y:S02]  /*fd70*/  SHFL.BFLY PT, R74, R109, 0x8, 0x1f ;  /* 0x0d001f006d4a7f89 */ /* 0x000e2400000e0000 */
[----:B0-----:R-:W-:Y:S01]  /*fd80*/  FADD.FTZ R18, R109, R74 ;  /* 0x0000004a6d127221 */ /* 0x001fe20000010000 */
[----:B------:R-:W-:Y:S02]  /*fd90*/  LOP3.LUT R74, R8, R73, RZ, 0xfc, !PT ;  /* 0x00000049084a7212 */ /* 0x000fe400078efcff */
[----:B------:R-:W-:Y:S02]  /*fda0*/  LOP3.LUT P0, R8, R2, 0x1f, RZ, 0xc0, !PT ;  /* 0x0000001f02087812 */ /* 0x000fe4000780c0ff */
[----:B------:R-:W0:Y:S04]  /*fdb0*/  SHFL.BFLY PT, R73, R18, 0x10, 0x1f ;  /* 0x0e001f0012497f89 */ /* 0x000e2800000e0000 */
[----:B------:R1:W-:Y:S01]  /*fdc0*/  STG.E.64 desc[UR10][R88.64], R74 ;  /* 0x0000004a58007986 */ /* 0x0003e2000c101b0a */
[----:B0-----:R-:W-:-:S06]  /*fdd0*/  FADD.FTZ R73, R18, R73 ;  /* 0x0000004912497221 */ /* 0x001fcc0000010000 */
        /* <DEDUP_REMOVED lines=8> */
.L_x_10835:
[----:B------:R-:W-:Y:S05]  /*fe60*/  BSYNC.RECONVERGENT B0 ;  /* 0x0000000000007941 */ /* 0x000fea0003800200 */
.L_x_10834:
        /* <DEDUP_REMOVED lines=14> */
.L_x_10837:
[----:B------:R-:W-:Y:S05]  /*ff50*/  BSYNC.RECONVERGENT B0 ;  /* 0x0000000000007941 */ /* 0x000fea0003800200 */
.L_x_10836:
[----:B------:R-:W2:Y:S01]  /*ff60*/  SHFL.DOWN PT, R71, R8, 0x4, 0x1f ;  /* 0x08801f0008477f89 */ /* 0x000ea200000e0000 */
[----:B------:R-:W-:Y:S01]  /*ff70*/  ISETP.NE.AND P0, PT, R2, RZ, PT ;  /* 0x000000ff0200720c */ /* 0x000fe20003f05270 */
[----:B------:R-:W-:Y:S01]  /*ff80*/  UPLOP3.LUT UP2, UPT, UPT, UPT, UP2, 0x40, 0x4 ;  /* 0x000000000004789c */ /* 0x000fe20003f4e820 */
[----:B------:R-:W-:Y:S01]  /*ff90*/  ISETP.NE.AND P1, PT, RZ, UR39, PT ;  /* 0x00000027ff007c0c */ /* 0x000fe2000bf25270 */
        /* <DEDUP_REMOVED lines=49> */
[----:B------:R-:W0:Y:S01]  /*102b0*/  LDC R68, c[0x0][0x448] ;  /* 0x00011200ff447b82 */ /* 0x000e220000000800 */
[----:B------:R-:W-:Y:S01]  /*102c0*/  FMUL.FTZ R71, R71, R89 ;  /* 0x0000005947477220 */ /* 0x000fe20000410000 */
[----:B------:R-:W-:Y:S02]  /*102d0*/  UISETP.GE.AND UP1, UPT, UR18, UR17, UPT ;  /* 0x000000111200728c */ /* 0x000fe4000bf26270 */
[----:B------:R-:W1:Y:S01]  /*102e0*/  SHFL.IDX PT, R8, R8, RZ, 0x1f ;  /* 0x00001fff08087589 */ /* 0x000e6200000e0000 */
[----:B------:R-:W-:-:S03]  /*102f0*/  FFMA.FTZ R71, R70, R71, R69 ;  /* 0x0000004746477223 */ /* 0x000fc60000010045 */
[----:B------:R-:W2:Y:S03]  /*10300*/  @!P0 LDC.64 R72, c[0x0][0x3c0] ;  /* 0x0000f000ff488b82 */ /* 0x000ea60000000a00 */
[----:B------:R-:W0:Y:S01]  /*10310*/  SHFL.IDX PT, R71, R71, RZ, 0x1f ;  /* 0x00001fff47477589 */ /* 0x000e2200000e0000 */
[C---:B-1----:R-:W-:Y:S01]  /*10320*/  FMUL.FTZ R18, R8.reuse, R8 ;  /* 0x0000000808127220 */ /* 0x042fe20000410000 */
        /* <DEDUP_REMOVED lines=11> */
[----:B------:R-:W1:Y:S01]  /*103e0*/  MUFU.RSQ R11, R18 ;  /* 0x00000012000b7308 */ /* 0x000e620000001400 */
        /* <DEDUP_REMOVED lines=17> */
[----:B------:R-:W-:Y:S01]  /*10500*/  FMUL.FTZ R86, R11, R86 ;  /* 0x000000560b567220 */ /* 0x000fe20000410000 */
[C---:B------:R-:W-:Y:S01]  /*10510*/  FADD.FTZ R108, -R116.reuse, R117 ;  /* 0x00000075746c7221 */ /* 0x040fe20000010100 */
[C---:B------:R-:W-:Y:S01]  /*10520*/  FADD.FTZ R112, -R116.reuse, R119 ;  /* 0x0000007774707221 */ /* 0x040fe20000010100 */
[----:B------:R-:W-:Y:S01]  /*10530*/  FADD.FTZ R116, -R116, R78 ;  /* 0x0000004e74747221 */ /* 0x000fe20000010100 */
[----:B0-----:R-:W-:-:S04]  /*10540*/  @!P0 IMAD.WIDE R78, R87, 0x4, R70 ;  /* 0x00000004574e8825 */ /* 0x001fc800078e0246 */
[----:B------:R-:W-:Y:S01]  /*10550*/  FFMA.FTZ R13, R13, R60, R36 ;  /* 0x0000003c0d0d7223 */ /* 0x000fe20000010024 */
[----:B------:R-:W-:Y:S01]  /*10560*/  FFMA.FTZ R70, R86, R61, R37 ;  /* 0x0000003d56467223 */ /* 0x000fe20000010025 */
[----:B------:R-:W-:Y:S01]  /*10570*/  FMUL.FTZ R15, R11, R120 ;  /* 0x000000780b0f7220 */ /* 0x000fe20000410000 */
[----:B---3--:R-:W-:-:S04]  /*10580*/  IMAD.WIDE.U32 R84, R7, 0x10, R68 ;  /* 0x0000001007547825 */ /* 0x008fc800078e0044 */
[C---:B------:R-:W-:Y:S01]  /*10590*/  FMUL.FTZ R74, R11.reuse, R74 ;  /* 0x0000004a0b4a7220 */ /* 0x040fe20000410000 */
[C---:B------:R-:W-:Y:S01]  /*105a0*/  FMUL.FTZ R7, R11.reuse, R82 ;  /* 0x000000520b077220 */ /* 0x040fe20000410000 */
[----:B------:R-:W-:Y:S01]  /*105b0*/  F2FP.F16.F32.PACK_AB R70, R70, R13 ;  /* 0x0000000d4646723e */ /* 0x000fe200000000ff */
[C---:B------:R-:W-:Y:S01]  /*105c0*/  FMUL.FTZ R90, R11.reuse, R90 ;  /* 0x0000005a0b5a7220 */ /* 0x040fe20000410000 */
[C---:B------:R-:W-:Y:S01]  /*105d0*/  FMUL.FTZ R9, R11.reuse, R9 ;  /* 0x000000090b097220 */ /* 0x040fe20000410000 */
[C---:B------:R-:W-:Y:S01]  /*105e0*/  FMUL.FTZ R13, R11.reuse, R98 ;  /* 0x000000620b0d7220 */ /* 0x040fe20000410000 */
[C---:B------:R-:W-:Y:S01]  /*105f0*/  FMUL.FTZ R104, R11.reuse, R104 ;  /* 0x000000680b687220 */ /* 0x040fe20000410000 */
[C---:B------:R-:W-:Y:S01]  /*10600*/  FMUL.FTZ R17, R11.reuse, R106 ;  /* 0x0000006a0b117220 */ /* 0x040fe20000410000 */
[----:B------:R-:W-:Y:S01]  /*10610*/  FMUL.FTZ R110, R11, R110 ;  /* 0x0000006e0b6e7220 */ /* 0x000fe20000410000 */
[----:B------:R-:W-:Y:S01]  /*10620*/  FFMA.FTZ R71, R15, R62, R38 ;  /* 0x0000003e0f477223 */ /* 0x000fe20000010026 */
[----:B------:R-:W-:-:S04]  /*10630*/  IMAD.WIDE.U32 R14, R14, 0x10, R68 ;  /* 0x000000100e0e7825 */ /* 0x000fc800078e0044 */
[----:B------:R-:W-:Y:S01]  /*10640*/  FFMA.FTZ R7, R7, R66, R42 ;  /* 0x0000004207077223 */ /* 0x000fe2000001002a */
[----:B------:R-:W-:Y:S01]  /*10650*/  FFMA.FTZ R90, R90, R67, R43 ;  /* 0x000000435a5a7223 */ /* 0x000fe2000001002b */
[----:B------:R-:W-:Y:S01]  /*10660*/  FFMA.FTZ R9, R9, R64, R40 ;  /* 0x0000004009097223 */ /* 0x000fe20000010028 */
[----:B------:R-:W-:-:S04]  /*10670*/  IMAD.WIDE.U32 R86, R99, 0x10, R68 ;  /* 0x0000001063567825 */ /* 0x000fc800078e0044 */
[----:B------:R-:W-:Y:S01]  /*10680*/  FMUL.FTZ R69, R11, R114 ;  /* 0x000000720b457220 */ /* 0x000fe20000410000 */
[----:B------:R-:W-:Y:S01]  /*10690*/  FFMA.FTZ R68, R74, R65, R41 ;  /* 0x000000414a447223 */ /* 0x000fe20000010029 */
[----:B------:R-:W-:Y:S01]  /*106a0*/  FFMA.FTZ R13, R13, R58, R34 ;  /* 0x0000003a0d0d7223 */ /* 0x000fe20000010022 */
[----:B------:R-:W-:Y:S01]  /*106b0*/  FFMA.FTZ R17, R17, R52, R28 ;  /* 0x0000003411117223 */ /* 0x000fe2000001001c */
[----:B------:R-:W-:Y:S01]  /*106c0*/  FFMA.FTZ R74, R110, R53, R29 ;  /* 0x000000356e4a7223 */ /* 0x000fe2000001001d */
[----:B------:R-:W-:Y:S01]  /*106d0*/  FFMA.FTZ R104, R104, R59, R35 ;  /* 0x0000003b68687223 */ /* 0x000fe20000010023 */
[----:B--2---:R-:W-:-:S04]  /*106e0*/  @!P0 IMAD.WIDE R18, R75, 0x4, R72 ;  /* 0x000000044b128825 */ /* 0x004fc800078e0248 */
[----:B------:R-:W-:Y:S01]  /*106f0*/  FFMA.FTZ R75, R69, R54, R30 ;  /* 0x00000036454b7223 */ /* 0x000fe2000001001e */
[C---:B------:R-:W-:Y:S01]  /*10700*/  FMUL.FTZ R122, R11.reuse, R122 ;  /* 0x0000007a0b7a7220 */ /* 0x040fe20000410000 */
[----:B------:R-:W-:Y:S01]  /*10710*/  F2FP.F16.F32.PACK_AB R69, R90, R7 ;  /* 0x000000075a45723e */ /* 0x000fe200000000ff */
[C---:B------:R-:W-:Y:S01]  /*10720*/  FMUL.FTZ R118, R11.reuse, R118 ;  /* 0x000000760b767220 */ /* 0x040fe20000410000 */
[----:B------:R-:W-:Y:S01]  /*10730*/  F2FP.F16.F32.PACK_AB R68, R68, R9 ;  /* 0x000000094444723e */ /* 0x000fe200000000ff */
[C---:B------:R-:W-:Y:S01]  /*10740*/  FMUL.FTZ R7, R11.reuse, R80 ;  /* 0x000000500b077220 */ /* 0x040fe20000410000 */
        /* <DEDUP_REMOVED lines=31> */
[----:B------:R-:W-:Y:S02]  /*10940*/  F2FP.F16.F32.PACK_AB R81, R100, R13 ;  /* 0x0000000d6451723e */ /* 0x000fe400000000ff */
[----:B------:R-:W-:Y:S01]  /*10950*/  F2FP.F16.F32.PACK_AB R80, R80, R9 ;  /* 0x000000095050723e */ /* 0x000fe200000000ff */
[----:B------:R0:W-:Y:S04]  /*10960*/  STG.E.128 desc[UR10][R14.64], R72 ;  /* 0x000000480e007986 */ /* 0x0001e8000c101d0a */
[----:B------:R0:W-:Y:S01]  /*10970*/  STG.E.128 desc[UR10][R86.64], R80 ;  /* 0x0000005056007986 */ /* 0x0001e2000c101d0a */
[----:B------:R-:W-:Y:S05]  /*10980*/  BRA.U !UP1, `(.L_x_10838) ;  /* 0xffffff0109107547 */ /* 0x000fea000b83ffff */
[----:B------:R-:W-:Y:S05]  /*10990*/  EXIT ;  /* 0x000000000000794d */ /* 0x000fea0003800000 */
.L_x_10839:
        /* <DEDUP_REMOVED lines=14> */
.L_x_20992:


//--------------------- .text._ZN10layer_norm13ln_fwd_kernelINS_13Kernel_traitsIf6__halfS2_S2_fjLj6144ELj1ELj1ELj8ELj16ENS_18Kernel_traits_baseILj6144EfS2_S2_S2_fjLj256EEEEELb1ELb0ELb1ELb0EEEvNS_9FwdParamsE --------------------------
	.section	.text._ZN10layer_norm13ln_fwd_kernelINS_13Kernel_traitsIf6__halfS2_S2_fjLj6144ELj1ELj1ELj8ELj16ENS_18Kernel_traits_baseILj6144EfS2_S2_S2_fjLj256EEEEELb1ELb0ELb1ELb0EEEvNS_9FwdParamsE,"ax",@progbits
	.align	128
        .global         _ZN10layer_norm13ln_fwd_kernelINS_13Kernel_traitsIf6__halfS2_S2_fjLj6144ELj1ELj1ELj8ELj16ENS_18Kernel_traits_baseILj6144EfS2_S2_S2_fjLj256EEEEELb1ELb0ELb1ELb0EEEvNS_9FwdParamsE
        .type           _ZN10layer_norm13ln_fwd_kernelINS_13Kernel_traitsIf6__halfS2_S2_fjLj6144ELj1ELj1ELj8ELj16ENS_18Kernel_traits_baseILj6144EfS2_S2_S2_fjLj256EEEEELb1ELb0ELb1ELb0EEEvNS_9FwdParamsE,@function
        .size           _ZN10layer_norm13ln_fwd_kernelINS_13Kernel_traitsIf6__halfS2_S2_fjLj6144ELj1ELj1ELj8ELj16ENS_18Kernel_traits_baseILj6144EfS2_S2_S2_fjLj256EEEEELb1ELb0ELb1ELb0EEEvNS_9FwdParamsE,(.L_x_20993 - _ZN10layer_norm13ln_fwd_kernelINS_13Kernel_traitsIf6__halfS2_S2_fjLj6144ELj1ELj1ELj8ELj16ENS_18Kernel_traits_baseILj6144EfS2_S2_S2_fjLj256EEEEELb1ELb0ELb1ELb0EEEvNS_9FwdParamsE)
        .other          _ZN10layer_norm13ln_fwd_kernelINS_13Kernel_traitsIf6__halfS2_S2_fjLj6144ELj1ELj1ELj8ELj16ENS_18Kernel_traits_baseILj6144EfS2_S2_S2_fjLj256EEEEELb1ELb0ELb1ELb0EEEvNS_9FwdParamsE,@"STO_CUDA_ENTRY STV_DEFAULT"
_ZN10layer_norm13ln_fwd_kernelINS_13Kernel_traitsIf6__halfS2_S2_fjLj6144ELj1ELj1ELj8ELj16ENS_18Kernel_traits_baseILj6144EfS2_S2_S2_fjLj256EEEEELb1ELb0ELb1ELb0EEEvNS_9FwdParamsE:
.text._ZN10layer_norm13ln_fwd_kernelINS_13Kernel_traitsIf6__halfS2_S2_fjLj6144ELj1ELj1ELj8ELj16ENS_18Kernel_traits_baseILj6144EfS2_S2_S2_fjLj256EEEEELb1ELb0ELb1ELb0EEEvNS_9FwdParamsE:
        /* <DEDUP_REMOVED lines=87> */
.L_x_10841:
        /* <DEDUP_REMOVED lines=29> */
.L_x_10842:
[----:B------:R-:W-:Y:S05]  /*0740*/  BSYNC.RECONVERGENT B0 ;  /* 0x0000000000007941 */ /* 0x000fea0003800200 */
.L_x_10840:
        /* <DEDUP_REMOVED lines=86> */
.L_x_11158:
        /* <DEDUP_REMOVED lines=34> */
.L_x_10845:
[----:B------:R-:W-:Y:S05]  /*0ed0*/  BRA.U !UP0, `(.L_x_10846) ;  /* 0x00000031081c7547 */ /* 0x000fea000b800000 */
[----:B------:R-:W0:Y:S02]  /*0ee0*/  LDC.64 R72, c[0x0][0x3a0] ;  /* 0x0000e800ff487b82 */ /* 0x000e240000000a00 */
[----:B0-----:R-:W-:-:S06]  /*0ef0*/  IMAD.WIDE.U32 R72, R88, 0x10, R72 ;  /* 0x0000001058487825 */ /* 0x001fcc00078e0048 */
[----:B------:R-:W2:Y:S01]  /*0f00*/  LDG.E.128 R72, desc[UR12][R72.64] ;  /* 0x0000000c48487981 */ /* 0x000ea2000c1e1d00 */
[----:B------:R-:W-:-:S13]  /*0f10*/  ISETP.LT.AND P1, PT, RZ, UR39, PT ;  /* 0x00000027ff007c0c */ /* 0x000fda000bf21270 */
[----:B------:R-:W-:Y:S02]  /*0f20*/  @!P1 IMAD.MOV.U32 R90, RZ, RZ, R17 ;  /* 0x000000ffff5a9224 */ /* 0x000fe400078e0011 */
[----:B------:R-:W-:Y:S02]  /*0f30*/  @!P1 IMAD.MOV.U32 R96, RZ, RZ, R82 ;  /* 0x000000ffff609224 */ /* 0x000fe400078e0052 */
[----:B--2---:R-:W-:Y:S01]  /*0f40*/  @!P1 HADD2.F32 R15, -RZ, R72.H0_H0 ;  /* 0x20000048ff0f9230 */ /* 0x004fe20000004100 */
        /* <DEDUP_REMOVED lines=17> */
.L_x_10850:
        /* <DEDUP_REMOVED lines=13> */
.L_x_10852:
[----:B------:R-:W-:Y:S05]  /*1130*/  BSYNC.RECONVERGENT B2 ;  /* 0x0000000000027941 */ /* 0x000fea0003800200 */
.L_x_10851:
        /* <DEDUP_REMOVED lines=48> */
.L_x_10849:
[----:B------:R-:W-:Y:S05]  /*1440*/  BSYNC.RECONVERGENT B1 ;  /* 0x0000000000017941 */ /* 0x000fea0003800200 */
.L_x_10848:
        /* <DEDUP_REMOVED lines=11> */
.L_x_10847:
        /* <DEDUP_REMOVED lines=21> */
.L_x_10856:
        /* <DEDUP_REMOVED lines=13> */
.L_x_10858:
[----:B------:R-:W-:Y:S05]  /*1720*/  BSYNC.RECONVERGENT B2 ;  /* 0x0000000000027941 */ /* 0x000fea0003800200 */
.L_x_10857:
        /* <DEDUP_REMOVED lines=49> */
.L_x_10855:
[----:B------:R-:W-:Y:S05]  /*1a40*/  BSYNC.RECONVERGENT B1 ;  /* 0x0000000000017941 */ /* 0x000fea0003800200 */
.L_x_10854:
        /* <DEDUP_REMOVED lines=11> */
.L_x_10853:
        /* <DEDUP_REMOVED lines=21> */
.L_x_10862:
        /* <DEDUP_REMOVED lines=13> */
.L_x_10864:
[----:B------:R-:W-:Y:S05]  /*1d20*/  BSYNC.RECONVERGENT B2 ;  /* 0x0000000000027941 */ /* 0x000fea0003800200 */
.L_x_10863:
        /* <DEDUP_REMOVED lines=49> */
.L_x_10861:
[----:B------:R-:W-:Y:S05]  /*2040*/  BSYNC.RECONVERGENT B1 ;  /* 0x0000000000017941 */ /* 0x000fea0003800200 */
.L_x_10860:
        /* <DEDUP_REMOVED lines=11> */
.L_x_10859:
        /* <DEDUP_REMOVED lines=21> */
.L_x_10868:
        /* <DEDUP_REMOVED lines=13> */
.L_x_10870:
[----:B------:R-:W-:Y:S05]  /*2320*/  BSYNC.RECONVERGENT B2 ;  /* 0x0000000000027941 */ /* 0x000fea0003800200 */
.L_x_10869:
        /* <DEDUP_REMOVED lines=49> */
.L_x_10867:
[----:B------:R-:W-:Y:S05]  /*2640*/  BSYNC.RECONVERGENT B1 ;  /* 0x0000000000017941 */ /* 0x000fea0003800200 */
.L_x_10866:
        /* <DEDUP_REMOVED lines=11> */
.L_x_10865:
        /* <DEDUP_REMOVED lines=21> */
.L_x_10874:
        /* <DEDUP_REMOVED lines=13> */
.L_x_10876:
[----:B------:R-:W-:Y:S05]  /*2920*/  BSYNC.RECONVERGENT B2 ;  /* 0x0000000000027941 */ /* 0x000fea0003800200 */
.L_x_10875:
        /* <DEDUP_REMOVED lines=48> */
.L_x_10873:
[----:B------:R-:W-:Y:S05]  /*2c30*/  BSYNC.RECONVERGENT B1 ;  /* 0x0000000000017941 */ /* 0x000fea0003800200 */
.L_x_10872:
        /* <DEDUP_REMOVED lines=11> */
.L_x_10871:
        /* <DEDUP_REMOVED lines=21> */
.L_x_10880:
        /* <DEDUP_REMOVED lines=13> */
.L_x_10882:
[----:B------:R-:W-:Y:S05]  /*2f10*/  BSYNC.RECONVERGENT B2 ;  /* 0x0000000000027941 */ /* 0x000fea0003800200 */
.L_x_10881:
        /* <DEDUP_REMOVED lines=49> */
.L_x_10879:
[----:B------:R-:W-:Y:S05]  /*3230*/  BSYNC.RECONVERGENT B1 ;  /* 0x0000000000017941 */ /* 0x000fea0003800200 */
.L_x_10878:
        /* <DEDUP_REMOVED lines=11> */
.L_x_10877:
        /* <DEDUP_REMOVED lines=21> */
.L_x_10886:
        /* <DEDUP_REMOVED lines=13> */
.L_x_10888:
[----:B------:R-:W-:Y:S05]  /*3510*/  BSYNC.RECONVERGENT B2 ;  /* 0x0000000000027941 */ /* 0x000fea0003800200 */
.L_x_10887:
        /* <DEDUP_REMOVED lines=49> */
.L_x_10885:
[----:B------:R-:W-:Y:S05]  /*3830*/  BSYNC.RECONVERGENT B1 ;  /* 0x0000000000017941 */ /* 0x000fea0003800200 */
.L_x_10884:
        /* <DEDUP_REMOVED lines=11> */
.L_x_10883:
        /* <DEDUP_REMOVED lines=21> */
.L_x_10892:
        /* <DEDUP_REMOVED lines=13> */
.L_x_10894:
[----:B------:R-:W-:Y:S05]  /*3b10*/  BSYNC.RECONVERGENT B2 ;  /* 0x0000000000027941 */ /* 0x000fea0003800200 */
.L_x_10893:
        /* <DEDUP_REMOVED lines=49> */
.L_x_10891:
[----:B------:R-:W-:Y:S05]  /*3e30*/  BSYNC.RECONVERGENT B1 ;  /* 0x0000000000017941 */ /* 0x000fea0003800200 */
.L_x_10890:
        /* <DEDUP_REMOVED lines=11> */
.L_x_10889:
[----:B------:R-:W-:Y:S02]  /*3ef0*/  F2FP.F16.F32.PACK_AB R75, RZ, R109 ;  /* 0x0000006dff4b723e */ /* 0x000fe400000000ff */
[----:B------:R-:W-:Y:S02]  /*3f00*/  PRMT R74, R98, 0x5410, R74 ;  /* 0x00005410624a7816 */ /* 0x000fe4000000004a */
[----:B------:R-:W-:Y:S02]  /*3f10*/  PRMT R73, R92, 0x5410, R96 ;  /* 0x000054105c497816 */ /* 0x000fe40000000060 */
[----:B------:R-:W-:Y:S02]  /*3f20*/  PRMT R72, R82, 0x5410, R90 ;  /* 0x0000541052487816 */ /* 0x000fe4000000005a */
[----:B------:R-:W-:Y:S01]  /*3f30*/  PRMT R75, R94, 0x5410, R75 ;  /* 0x000054105e4b7816 */ /* 0x000fe2000000004b */
[----:B------:R-:W-:Y:S06]  /*3f40*/  BRA `(.L_x_10895) ;  /* 0x0000002c00447947 */ /* 0x000fec0003800000 */
.L_x_10846:
        /* <DEDUP_REMOVED lines=22> */
.L_x_10899:
        /* <DEDUP_REMOVED lines=13> */
.L_x_10901:
[----:B------:R-:W-:Y:S05]  /*4180*/  BSYNC.RECONVERGENT B2 ;  /* 0x0000000000027941 */ /* 0x000fea0003800200 */
.L_x_10900:
        /* <DEDUP_REMOVED lines=47> */
.L_x_10898:
[----:B------:R-:W-:Y:S05]  /*4480*/  BSYNC.RECONVERGENT B1 ;  /* 0x0000000000017941 */ /* 0x000fea0003800200 */
.L_x_10897:
        /* <DEDUP_REMOVED lines=9> */
.L_x_10896:
[----:B------:R-:W-:Y:S01]  /*4520*/  F2FP.F16.F32.PACK_AB R92, RZ, R15 ;  /* 0x0000000fff5c723e */ /* 0x000fe200000000ff */
[----:B------:R-:W-:Y:S02]  /*4530*/  IMAD.MOV.U32 R13, RZ, RZ, RZ ;  /* 0x000000ffff0d7224 */ /* 0x000fe400078e00ff */
[----:B------:R-:W-:Y:S01]  /*4540*/  IMAD.MOV.U32 R17, RZ, RZ, R72 ;  /* 0x000000ffff117224 */ /* 0x000fe200078e0048 */
        /* <DEDUP_REMOVED lines=14> */
.L_x_10905:
        /* <DEDUP_REMOVED lines=13> */
.L_x_10907:
[----:B------:R-:W-:Y:S05]  /*4700*/  BSYNC.RECONVERGENT B2 ;  /* 0x0000000000027941 */ /* 0x000fea0003800200 */
.L_x_10906:
        /* <DEDUP_REMOVED lines=48> */
.L_x_10904:
[----:B------:R-:W-:Y:S05]  /*4a10*/  BSYNC.RECONVERGENT B1 ;  /* 0x0000000000017941 */ /* 0x000fea0003800200 */
.L_x_10903:
        /* <DEDUP_REMOVED lines=9> */
.L_x_10902:
[----:B------:R-:W-:Y:S01]  /*4ab0*/  HFMA2 R93, -RZ, RZ, 0, 0 ;  /* 0x00000000ff5d7431 */ /* 0x000fe200000001ff */
[----:B------:R-:W-:Y:S01]  /*4ac0*/  F2FP.F16.F32.PACK_AB R90, RZ, R13 ;  /* 0x0000000dff5a723e */ /* 0x000fe200000000ff */
[----:B------:R-:W-:Y:S01]  /*4ad0*/  IMAD.MOV.U32 R72, RZ, RZ, R17 ;  /* 0x000000ffff487224 */ /* 0x000fe200078e0011 */
        /* <DEDUP_REMOVED lines=14> */
.L_x_10911:
        /* <DEDUP_REMOVED lines=13> */
.L_x_10913:
[----:B------:R-:W-:Y:S05]  /*4c90*/  BSYNC.RECONVERGENT B2 ;  /* 0x0000000000027941 */ /* 0x000fea0003800200 */
.L_x_10912:
        /* <DEDUP_REMOVED lines=48> */
.L_x_10910:
[----:B------:R-:W-:Y:S05]  /*4fa0*/  BSYNC.RECONVERGENT B1 ;  /* 0x0000000000017941 */ /* 0x000fea0003800200 */
.L_x_10909:
        /* <DEDUP_REMOVED lines=9> */
.L_x_10908:
[----:B------:R-:W-:Y:S01]  /*5040*/  F2FP.F16.F32.PACK_AB R94, RZ, R93 ;  /* 0x0000005dff5e723e */ /* 0x000fe200000000ff */
        /* <DEDUP_REMOVED lines=16> */
.L_x_10917:
        /* <DEDUP_REMOVED lines=13> */
.L_x_10919:
[----:B------:R-:W-:Y:S05]  /*5220*/  BSYNC.RECONVERGENT B2 ;  /* 0x0000000000027941 */ /* 0x000fea0003800200 */
.L_x_10918:
        /* <DEDUP_REMOVED lines=48> */
.L_x_10916:
[----:B------:R-:W-:Y:S05]  /*5530*/  BSYNC.RECONVERGENT B1 ;  /* 0x0000000000017941 */ /* 0x000fea0003800200 */
.L_x_10915:
        /* <DEDUP_REMOVED lines=9> */
.L_x_10914:
        /* <DEDUP_REMOVED lines=17> */
.L_x_10923:
        /* <DEDUP_REMOVED lines=13> */
.L_x_10925:
[----:B------:R-:W-:Y:S05]  /*57b0*/  BSYNC.RECONVERGENT B2 ;  /* 0x0000000000027941 */ /* 0x000fea0003800200 */
.L_x_10924:
        /* <DEDUP_REMOVED lines=48> */
.L_x_10922:
[----:B------:R-:W-:Y:S05]  /*5ac0*/  BSYNC.RECONVERGENT B1 ;  /* 0x0000000000017941 */ /* 0x000fea0003800200 */
.L_x_10921:
        /* <DEDUP_REMOVED lines=9> */
.L_x_10920:
        /* <DEDUP_REMOVED lines=17> */
.L_x_10929:
        /* <DEDUP_REMOVED lines=13> */
.L_x_10931:
[----:B------:R-:W-:Y:S05]  /*5d40*/  BSYNC.RECONVERGENT B2 ;  /* 0x0000000000027941 */ /* 0x000fea0003800200 */
.L_x_10930:
        /* <DEDUP_REMOVED lines=48> */
.L_x_10928:
[----:B------:R-:W-:Y:S05]  /*6050*/  BSYNC.RECONVERGENT B1 ;  /* 0x0000000000017941 */ /* 0x000fea0003800200 */
.L_x_10927:
        /* <DEDUP_REMOVED lines=9> */
.L_x_10926:
        /* <DEDUP_REMOVED lines=17> */
.L_x_10935:
        /* <DEDUP_REMOVED lines=13> */
.L_x_10937:
[----:B------:R-:W-:Y:S05]  /*62d0*/  BSYNC.RECONVERGENT B2 ;  /* 0x0000000000027941 */ /* 0x000fea0003800200 */
.L_x_10936:
        /* <DEDUP_REMOVED lines=48> */
.L_x_10934:
[----:B------:R-:W-:Y:S05]  /*65e0*/  BSYNC.RECONVERGENT B1 ;  /* 0x0000000000017941 */ /* 0x000fea0003800200 */
.L_x_10933:
        /* <DEDUP_REMOVED lines=9> */
.L_x_10932:
        /* <DEDUP_REMOVED lines=17> */
.L_x_10941:
        /* <DEDUP_REMOVED lines=13> */
.L_x_10943:
[----:B------:R-:W-:Y:S05]  /*6860*/  BSYNC.RECONVERGENT B2 ;  /* 0x0000000000027941 */ /* 0x000fea0003800200 */
.L_x_10942:
        /* <DEDUP_REMOVED lines=48> */
.L_x_10940:
[----:B------:R-:W-:Y:S05]  /*6b70*/  BSYNC.RECONVERGENT B1 ;  /* 0x0000000000017941 */ /* 0x000fea0003800200 */
.L_x_10939:
        /* <DEDUP_REMOVED lines=9> */
.L_x_10938:
[----:B------:R-:W-:Y:S02]  /*6c10*/  F2FP.F16.F32.PACK_AB R75, RZ, R109 ;  /* 0x0000006dff4b723e */ /* 0x000fe400000000ff */
[----:B------:R-:W-:Y:S02]  /*6c20*/  PRMT R74, R98, 0x5410, R100 ;  /* 0x00005410624a7816 */ /* 0x000fe40000000064 */
[----:B------:R-:W-:Y:S02]  /*6c30*/  PRMT R73, R94, 0x5410, R96 ;  /* 0x000054105e497816 */ /* 0x000fe40000000060 */
[----:B------:R-:W-:Y:S02]  /*6c40*/  PRMT R72, R92, 0x5410, R90 ;  /* 0x000054105c487816 */ /* 0x000fe4000000005a */
[----:B------:R-:W-:-:S07]  /*6c50*/  PRMT R75, R82, 0x5410, R75 ;  /* 0x00005410524b7816 */ /* 0x000fce000000004b */
.L_x_10895:
        /* <DEDUP_REMOVED lines=25> */
.L_x_10944:
[----:B------:R-:W-:Y:S01]  /*6df0*/  VIADD R88, R88, 0x100 ;  /* 0x0000010058587836 */ /* 0x000fe20000000000 */
[----:B------:R-:W-:-:S07]  /*6e00*/  IADD3 R86, PT, PT, R86, 0x100, RZ ;  /* 0x0000010056567810 */ /* 0x000fce0007ffe0ff */
.L_x_10844:
[----:B------:R-:W-:Y:S05]  /*6e10*/  BSYNC.RECONVERGENT B0 ;  /* 0x0000000000007941 */ /* 0x000fea0003800200 */
.L_x_10843:
        /* <DEDUP_REMOVED lines=9> */
.L_x_10947:
[----:B------:R-:W-:Y:S05]  /*6eb0*/  BRA.U !UP0, `(.L_x_10948) ;  /* 0x0000003108207547 */ /* 0x000fea000b800000 */
[----:B01----:R-:W0:Y:S02]  /*6ec0*/  LDC.64 R72, c[0x0][0x3a0] ;  /* 0x0000e800ff487b82 */ /* 0x003e240000000a00 */
        /* <DEDUP_REMOVED lines=23> */
.L_x_10952:
        /* <DEDUP_REMOVED lines=13> */
.L_x_10954:
[----:B------:R-:W-:Y:S05]  /*7110*/  BSYNC.RECONVERGENT B2 ;  /* 0x0000000000027941 */ /* 0x000fea0003800200 */
.L_x_10953:
        /* <DEDUP_REMOVED lines=49> */
.L_x_10951:
[----:B------:R-:W-:Y:S05]  /*7430*/  BSYNC.RECONVERGENT B1 ;  /* 0x0000000000017941 */ /* 0x000fea0003800200 */
.L_x_10950:
        /* <DEDUP_REMOVED lines=11> */
.L_x_10949:
        /* <DEDUP_REMOVED lines=21> */
.L_x_10958:
        /* <DEDUP_REMOVED lines=13> */
.L_x_10960:
[----:B------:R-:W-:Y:S05]  /*7710*/  BSYNC.RECONVERGENT B2 ;  /* 0x0000000000027941 */ /* 0x000fea0003800200 */
.L_x_10959:
        /* <DEDUP_REMOVED lines=49> */
.L_x_10957:
[----:B------:R-:W-:Y:S05]  /*7a30*/  BSYNC.RECONVERGENT B1 ;  /* 0x0000000000017941 */ /* 0x000fea0003800200 */
.L_x_10956:
        /* <DEDUP_REMOVED lines=11> */
.L_x_10955:
        /* <DEDUP_REMOVED lines=21> */
.L_x_10964:
        /* <DEDUP_REMOVED lines=13> */
.L_x_10966:
[----:B------:R-:W-:Y:S05]  /*7d10*/  BSYNC.RECONVERGENT B2 ;  /* 0x0000000000027941 */ /* 0x000fea0003800200 */
.L_x_10965:
        /* <DEDUP_REMOVED lines=49> */
.L_x_10963:
[----:B------:R-:W-:Y:S05]  /*8030*/  BSYNC.RECONVERGENT B1 ;  /* 0x0000000000017941 */ /* 0x000fea0003800200 */
.L_x_10962:
        /* <DEDUP_REMOVED lines=11> */
.L_x_10961:
        /* <DEDUP_REMOVED lines=21> */
.L_x_10970:
        /* <DEDUP_REMOVED lines=13> */
.L_x_10972:
[----:B------:R-:W-:Y:S05]  /*8310*/  BSYNC.RECONVERGENT B2 ;  /* 0x0000000000027941 */ /* 0x000fea0003800200 */
.L_x_10971:
        /* <DEDUP_REMOVED lines=49> */
.L_x_10969:
[----:B------:R-:W-:Y:S05]  /*8630*/  BSYNC.RECONVERGENT B1 ;  /* 0x0000000000017941 */ /* 0x000fea0003800200 */
.L_x_10968:
        /* <DEDUP_REMOVED lines=11> */
.L_x_10967:
        /* <DEDUP_REMOVED lines=21> */
.L_x_10976:
        /* <DEDUP_REMOVED lines=13> */
.L_x_10978:
[----:B------:R-:W-:Y:S05]  /*8910*/  BSYNC.RECONVERGENT B2 ;  /* 0x0000000000027941 */ /* 0x000fea0003800200 */
.L_x_10977:
        /* <DEDUP_REMOVED lines=49> */
.L_x_10975:
[----:B------:R-:W-:Y:S05]  /*8c30*/  BSYNC.RECONVERGENT B1 ;  /* 0x0000000000017941 */ /* 0x000fea0003800200 */
.L_x_10974:
        /* <DEDUP_REMOVED lines=11> */
.L_x_10973:
        /* <DEDUP_REMOVED lines=21> */
.L_x_10982:
        /* <DEDUP_REMOVED lines=13> */
.L_x_10984:
[----:B------:R-:W-:Y:S05]  /*8f10*/  BSYNC.RECONVERGENT B2 ;  /* 0x0000000000027941 */ /* 0x000fea0003800200 */
.L_x_10983:
        /* <DEDUP_REMOVED lines=48> */
.L_x_10981:
[----:B------:R-:W-:Y:S05]  /*9220*/  BSYNC.RECONVERGENT B1 ;  /* 0x0000000000017941 */ /* 0x000fea0003800200 */
.L_x_10980:
        /* <DEDUP_REMOVED lines=11> */
.L_x_10979:
        /* <DEDUP_REMOVED lines=21> */
.L_x_10988:
        /* <DEDUP_REMOVED lines=13> */
.L_x_10990:
[----:B------:R-:W-:Y:S05]  /*9500*/  BSYNC.RECONVERGENT B2 ;  /* 0x0000000000027941 */ /* 0x000fea0003800200 */
.L_x_10989:
        /* <DEDUP_REMOVED lines=49> */
.L_x_10987:
[----:B------:R-:W-:Y:S05]  /*9820*/  BSYNC.RECONVERGENT B1 ;  /* 0x0000000000017941 */ /* 0x000fea0003800200 */
.L_x_10986:
        /* <DEDUP_REMOVED lines=11> */
.L_x_10985:
        /* <DEDUP_REMOVED lines=21> */
.L_x_10994:
        /* <DEDUP_REMOVED lines=13> */
.L_x_10996:
[----:B------:R-:W-:Y:S05]  /*9b00*/  BSYNC.RECONVERGENT B2 ;  /* 0x0000000000027941 */ /* 0x000fea0003800200 */
.L_x_10995:
        /* <DEDUP_REMOVED lines=49> */
.L_x_10993:
[----:B------:R-:W-:Y:S05]  /*9e20*/  BSYNC.RECONVERGENT B1 ;  /* 0x0000000000017941 */ /* 0x000fea0003800200 */
.L_x_10992:
        /* <DEDUP_REMOVED lines=11> */
.L_x_10991:
[----:B------:R-:W-:Y:S02]  /*9ee0*/  F2FP.F16.F32.PACK_AB R75, RZ, R113 ;  /* 0x00000071ff4b723e */ /* 0x000fe400000000ff */
[----:B------:R-:W-:Y:S02]  /*9ef0*/  PRMT R74, R98, 0x5410, R74 ;  /* 0x00005410624a7816 */ /* 0x000fe4000000004a */
[----:B------:R-:W-:Y:S02]  /*9f00*/  PRMT R73, R92, 0x5410, R96 ;  /* 0x000054105c497816 */ /* 0x000fe40000000060 */
[----:B------:R-:W-:Y:S02]  /*9f10*/  PRMT R72, R82, 0x5410, R90 ;  /* 0x0000541052487816 */ /* 0x000fe4000000005a */
[----:B------:R-:W-:Y:S01]  /*9f20*/  PRMT R75, R94, 0x5410, R75 ;  /* 0x000054105e4b7816 */ /* 0x000fe2000000004b */
[----:B------:R-:W-:Y:S06]  /*9f30*/  BRA `(.L_x_10997) ;  /* 0x0000002c00487947 */ /* 0x000fec0003800000 */
.L_x_10948:
[----:B------:R-:W-:Y:S01]  /*9f40*/  IMAD.U32 R121, RZ, RZ, UR14 ;  /* 0x0000000eff797e24 */ /* 0x000fe2000f8e00ff */
[----:B------:R-:W-:Y:S01]  /*9f50*/  MOV R9, RZ ;  /* 0x000000ff00097202 */ /* 0x000fe20000000f00 */
[----:B01----:R-:W-:Y:S01]  /*9f60*/  IMAD.MOV.U32 R72, RZ, RZ, R17 ;  /* 0x000000ffff487224 */ /* 0x003fe200078e0011 */
[----:B------:R-:W-:Y:S01]  /*9f70*/  MOV R102, R82 ;  /* 0x0000005200667202 */ /* 0x000fe20000000f00 */
        /* <DEDUP_REMOVED lines=18> */
.L_x_11001:
        /* <DEDUP_REMOVED lines=13> */
.L_x_11003:
[----:B------:R-:W-:Y:S05]  /*a170*/  BSYNC.RECONVERGENT B2 ;  /* 0x0000000000027941 */ /* 0x000fea0003800200 */
.L_x_11002:
        /* <DEDUP_REMOVED lines=48> */
.L_x_11000:
[----:B------:R-:W-:Y:S05]  /*a480*/  BSYNC.RECONVERGENT B1 ;  /* 0x0000000000017941 */ /* 0x000fea0003800200 */
.L_x_10999:
        /* <DEDUP_REMOVED lines=9> */
.L_x_10998:
[----:B------:R-:W-:Y:S01]  /*a520*/  F2FP.F16.F32.PACK_AB R92, RZ, R9 ;  /* 0x00000009ff5c723e */ /* 0x000fe200000000ff */
        /* <DEDUP_REMOVED lines=16> */
.L_x_11007:
        /* <DEDUP_REMOVED lines=13> */
.L_x_11009:
[----:B------:R-:W-:Y:S05]  /*a700*/  BSYNC.RECONVERGENT B2 ;  /* 0x0000000000027941 */ /* 0x000fea0003800200 */
.L_x_11008:
        /* <DEDUP_REMOVED lines=48> */
.L_x_11006:
[----:B------:R-:W-:Y:S05]  /*aa10*/  BSYNC.RECONVERGENT B1 ;  /* 0x0000000000017941 */ /* 0x000fea0003800200 */
.L_x_11005:
[----:B------:R-:W-:Y:S01]  /*aa20*/  HFMA2 R72, -RZ, RZ, 0.1171875, 0 ;  /* 0x2f800000ff487431 */ /* 0x000fe200000001ff */
[----:B------:R-:W-:Y:S01]  /*aa30*/  I2FP.F32.U32 R7, R7 ;  /* 0x0000000700077245 */ /* 0x000fe20000201000 */
[----:B-----5:R-:W-:-:S05]  /*aa40*/  HADD2.F32 R11, -RZ, R20.H1_H1 ;  /* 0x30000014ff0b7230 */ /* 0x020fca0000004100 */
[----:B------:R-:W-:Y:S01]  /*aa50*/  FMUL.FTZ R11, R11, UR17 ;  /* 0x000000110b0b7c20 */ /* 0x000fe20008410000 */
[----:B------:R-:W-:-:S05]  /*aa60*/  FFMA.FTZ R7, R7, R72, 1.1641532182693481445e-10 ;  /* 0x2f00000007077423 */ /* 0x000fca0000010048 */
[----:B------:R-:W-:Y:S01]  /*aa70*/  FSETP.GTU.FTZ.AND P2, PT, R7, UR35, PT ;  /* 0x0000002307007c0b */ /* 0x000fe2000bf5c000 */
[----:B------:R-:W-:-:S03]  /*aa80*/  FMUL.FTZ R7, R11, UR16 ;  /* 0x000000100b077c20 */ /* 0x000fc60008410000 */
[----:B------:R-:W-:Y:S02]  /*aa90*/  SEL R11, RZ, 0x1, P2 ;  /* 0x00000001ff0b7807 */ /* 0x000fe40001000000 */
[----:B------:R-:W-:-:S07]  /*aaa0*/  FSEL R7, R7, RZ, !P2 ;  /* 0x000000ff07077208 */ /* 0x000fce0005000000 */
.L_x_11004:
        /* <DEDUP_REMOVED lines=17> */
.L_x_11013:
        /* <DEDUP_REMOVED lines=13> */
.L_x_11015:
[----:B------:R-:W-:Y:S05]  /*ac90*/  BSYNC.RECONVERGENT B2 ;  /* 0x0000000000027941 */ /* 0x000fea0003800200 */
.L_x_11014:
        /* <DEDUP_REMOVED lines=48> */
.L_x_11012:
[----:B------:R-:W-:Y:S05]  /*afa0*/  BSYNC.RECONVERGENT B1 ;  /* 0x0000000000017941 */ /* 0x000fea0003800200 */
.L_x_11011:
        /* <DEDUP_REMOVED lines=9> */
.L_x_11010:
        /* <DEDUP_REMOVED lines=17> */
.L_x_11019:
        /* <DEDUP_REMOVED lines=13> */
.L_x_11021:
[----:B------:R-:W-:Y:S05]  /*b220*/  BSYNC.RECONVERGENT B2 ;  /* 0x0000000000027941 */ /* 0x000fea0003800200 */
.L_x_11020:
        /* <DEDUP_REMOVED lines=48> */
.L_x_11018:
[----:B------:R-:W-:Y:S05]  /*b530*/  BSYNC.RECONVERGENT B1 ;  /* 0x0000000000017941 */ /* 0x000fea0003800200 */
.L_x_11017:
        /* <DEDUP_REMOVED lines=9> */
.L_x_11016:
        /* <DEDUP_REMOVED lines=17> */
.L_x_11025:
        /* <DEDUP_REMOVED lines=13> */
.L_x_11027:
[----:B------:R-:W-:Y:S05]  /*b7b0*/  BSYNC.RECONVERGENT B2 ;  /* 0x0000000000027941 */ /* 0x000fea0003800200 */
.L_x_11026:
        /* <DEDUP_REMOVED lines=48> */
.L_x_11024:
[----:B------:R-:W-:Y:S05]  /*bac0*/  BSYNC.RECONVERGENT B1 ;  /* 0x0000000000017941 */ /* 0x000fea0003800200 */
.L_x_11023:
        /* <DEDUP_REMOVED lines=9> */
.L_x_11022:
        /* <DEDUP_REMOVED lines=17> */
.L_x_11031:
        /* <DEDUP_REMOVED lines=13> */
.L_x_11033:
[----:B------:R-:W-:Y:S05]  /*bd40*/  BSYNC.RECONVERGENT B2 ;  /* 0x0000000000027941 */ /* 0x000fea0003800200 */
.L_x_11032:
        /* <DEDUP_REMOVED lines=48> */
.L_x_11030:
[----:B------:R-:W-:Y:S05]  /*c050*/  BSYNC.RECONVERGENT B1 ;  /* 0x0000000000017941 */ /* 0x000fea0003800200 */
.L_x_11029:
        /* <DEDUP_REMOVED lines=9> */
.L_x_11028:
        /* <DEDUP_REMOVED lines=17> */
.L_x_11037:
        /* <DEDUP_REMOVED lines=13> */
.L_x_11039:
[----:B------:R-:W-:Y:S05]  /*c2d0*/  BSYNC.RECONVERGENT B2 ;  /* 0x0000000000027941 */ /* 0x000fea0003800200 */
.L_x_11038:
        /* <DEDUP_REMOVED lines=48> */
.L_x_11036:
[----:B------:R-:W-:Y:S05]  /*c5e0*/  BSYNC.RECONVERGENT B1 ;  /* 0x0000000000017941 */ /* 0x000fea0003800200 */
.L_x_11035:
        /* <DEDUP_REMOVED lines=9> */
.L_x_11034:
        /* <DEDUP_REMOVED lines=17> */
.L_x_11043:
        /* <DEDUP_REMOVED lines=13> */
.L_x_11045:
[----:B------:R-:W-:Y:S05]  /*c860*/  BSYNC.RECONVERGENT B2 ;  /* 0x0000000000027941 */ /* 0x000fea0003800200 */
.L_x_11044:
        /* <DEDUP_REMOVED lines=48> */
.L_x_11042:
[----:B------:R-:W-:Y:S05]  /*cb70*/  BSYNC.RECONVERGENT B1 ;  /* 0x0000000000017941 */ /* 0x000fea0003800200 */
.L_x_11041:
        /* <DEDUP_REMOVED lines=9> */
.L_x_11040:
[----:B------:R-:W-:Y:S02]  /*cc10*/  F2FP.F16.F32.PACK_AB R75, RZ, R113 ;  /* 0x00000071ff4b723e */ /* 0x000fe400000000ff */
[----:B------:R-:W-:Y:S02]  /*cc20*/  PRMT R74, R98, 0x5410, R100 ;  /* 0x00005410624a7816 */ /* 0x000fe40000000064 */
[----:B------:R-:W-:Y:S02]  /*cc30*/  PRMT R73, R94, 0x5410, R96 ;  /* 0x000054105e497816 */ /* 0x000fe40000000060 */
[----:B------:R-:W-:Y:S02]  /*cc40*/  PRMT R72, R92, 0x5410, R90 ;  /* 0x000054105c487816 */ /* 0x000fe4000000005a */
[----:B------:R-:W-:-:S07]  /*cc50*/  PRMT R75, R82, 0x5410, R75 ;  /* 0x00005410524b7816 */ /* 0x000fce000000004b */
.L_x_10997:
        /* <DEDUP_REMOVED lines=25> */
.L_x_11046:
[----:B------:R-:W-:Y:S01]  /*cdf0*/  VIADD R88, R88, 0x100 ;  /* 0x0000010058587836 */ /* 0x000fe20000000000 */
[----:B------:R-:W-:-:S07]  /*ce00*/  IADD3 R86, PT, PT, R86, 0x100, RZ ;  /* 0x0000010056567810 */ /* 0x000fce0007ffe0ff */
.L_x_10946:
[----:B------:R-:W-:Y:S05]  /*ce10*/  BSYNC.RECONVERGENT B0 ;  /* 0x0000000000007941 */ /* 0x000fea0003800200 */
.L_x_10945:
        /* <DEDUP_REMOVED lines=9> */
.L_x_11049:
[----:B------:R-:W-:Y:S05]  /*ceb0*/  BRA.U !UP0, `(.L_x_11050) ;  /* 0x0000003108207547 */ /* 0x000fea000b800000 */
[----:B01----:R-:W0:Y:S02]  /*cec0*/  LDC.64 R72, c[0x0][0x3a0] ;  /* 0x0000e800ff487b82 */ /* 0x003e240000000a00 */
[----:B0-----:R-:W-:-:S06]  /*ced0*/  IMAD.WIDE.U32 R72, R88, 0x10, R72 ;  /* 0x0000001058487825 */ /* 0x001fcc00078e0048 */
[----:B------:R-:W2:Y:S01]  /*cee0*/  LDG.E.128 R72, desc[UR12][R72.64] ;  /* 0x0000000c48487981 */ /* 0x000ea2000c1e1d00 */
[----:B------:R-:W-:-:S13]  /*cef0*/  ISETP.LT.AND P3, PT, RZ, UR39, PT ;  /* 0x00000027ff007c0c */ /* 0x000fda000bf61270 */
        /* <DEDUP_REMOVED lines=20> */
.L_x_11054:
        /* <DEDUP_REMOVED lines=13> */
.L_x_11056:
[----:B------:R-:W-:Y:S05]  /*d110*/  BSYNC.RECONVERGENT B2 ;  /* 0x0000000000027941 */ /* 0x000fea0003800200 */
.L_x_11055:
        /* <DEDUP_REMOVED lines=49> */
.L_x_11053:
[----:B------:R-:W-:Y:S05]  /*d430*/  BSYNC.RECONVERGENT B1 ;  /* 0x0000000000017941 */ /* 0x000fea0003800200 */
.L_x_11052:
        /* <DEDUP_REMOVED lines=11> */
.L_x_11051:
        /* <DEDUP_REMOVED lines=21> */
.L_x_11060:
        /* <DEDUP_REMOVED lines=13> */
.L_x_11062:
[----:B------:R-:W-:Y:S05]  /*d710*/  BSYNC.RECONVERGENT B2 ;  /* 0x0000000000027941 */ /* 0x000fea0003800200 */
.L_x_11061:
        /* <DEDUP_REMOVED lines=49> */
.L_x_11059:
[----:B------:R-:W-:Y:S05]  /*da30*/  BSYNC.RECONVERGENT B1 ;  /* 0x0000000000017941 */ /* 0x000fea0003800200 */
.L_x_11058:
        /* <DEDUP_REMOVED lines=11> */
.L_x_11057:
        /* <DEDUP_REMOVED lines=21> */
.L_x_11066:
        /* <DEDUP_REMOVED lines=13> */
.L_x_11068:
[----:B------:R-:W-:Y:S05]  /*dd10*/  BSYNC.RECONVERGENT B2 ;  /* 0x0000000000027941 */ /* 0x000fea0003800200 */
.L_x_11067:
        /* <DEDUP_REMOVED lines=49> */
.L_x_11065:
[----:B------:R-:W-:Y:S05]  /*e030*/  BSYNC.RECONVERGENT B1 ;  /* 0x0000000000017941 */ /* 0x000fea0003800200 */
.L_x_11064:
        /* <DEDUP_REMOVED lines=11> */
.L_x_11063:
        /* <DEDUP_REMOVED lines=21> */
.L_x_11072:
        /* <DEDUP_REMOVED lines=13> */
.L_x_11074:
[----:B------:R-:W-:Y:S05]  /*e310*/  BSYNC.RECONVERGENT B2 ;  /* 0x0000000000027941 */ /* 0x000fea0003800200 */
.L_x_11073:
        /* <DEDUP_REMOVED lines=48> */
.L_x_11071:
[----:B------:R-:W-:Y:S05]  /*e620*/  BSYNC.RECONVERGENT B1 ;  /* 0x0000000000017941 */ /* 0x000fea0003800200 */
.L_x_11070:
        /* <DEDUP_REMOVED lines=11> */
.L_x_11069:
        /* <DEDUP_REMOVED lines=21> */
.L_x_11078:
        /* <DEDUP_REMOVED lines=13> */
.L_x_11080:
[----:B------:R-:W-:Y:S05]  /*e900*/  BSYNC.RECONVERGENT B2 ;  /* 0x0000000000027941 */ /* 0x000fea0003800200 */
.L_x_11079:
        /* <DEDUP_REMOVED lines=49> */
.L_x_11077:
[----:B------:R-:W-:Y:S05]  /*ec20*/  BSYNC.RECONVERGENT B1 ;  /* 0x0000000000017941 */ /* 0x000fea0003800200 */
.L_x_11076:
        /* <DEDUP_REMOVED lines=11> */
.L_x_11075:
        /* <DEDUP_REMOVED lines=21> */
.L_x_11084:
        /* <DEDUP_REMOVED lines=13> */
.L_x_11086:
[----:B------:R-:W-:Y:S05]  /*ef00*/  BSYNC.RECONVERGENT B2 ;  /* 0x0000000000027941 */ /* 0x000fea0003800200 */
.L_x_11085:
        /* <DEDUP_REMOVED lines=49> */
.L_x_11083:
[----:B------:R-:W-:Y:S05]  /*f220*/  BSYNC.RECONVERGENT B1 ;  /* 0x0000000000017941 */ /* 0x000fea0003800200 */
.L_x_11082:
        /* <DEDUP_REMOVED lines=11> */
.L_x_11081:
        /* <DEDUP_REMOVED lines=21> */
.L_x_11090:
        /* <DEDUP_REMOVED lines=13> */
.L_x_11092:
[----:B------:R-:W-:Y:S05]  /*f500*/  BSYNC.RECONVERGENT B2 ;  /* 0x0000000000027941 */ /* 0x000fea0003800200 */
.L_x_11091:
        /* <DEDUP_REMOVED lines=49> */
.L_x_11089:
[----:B------:R-:W-:Y:S05]  /*f820*/  BSYNC.RECONVERGENT B1 ;  /* 0x0000000000017941 */ /* 0x000fea0003800200 */
.L_x_11088:
        /* <DEDUP_REMOVED lines=11> */
.L_x_11087:
        /* <DEDUP_REMOVED lines=21> */
.L_x_11096:
        /* <DEDUP_REMOVED lines=13> */
.L_x_11098:
[----:B------:R-:W-:Y:S05]  /*fb00*/  BSYNC.RECONVERGENT B2 ;  /* 0x0000000000027941 */ /* 0x000fea0003800200 */
.L_x_11097:
        /* <DEDUP_REMOVED lines=49> */
.L_x_11095:
[----:B------:R-:W-:Y:S05]  /*fe20*/  BSYNC.RECONVERGENT B1 ;  /* 0x0000000000017941 */ /* 0x000fea0003800200 */
.L_x_11094:
        /* <DEDUP_REMOVED lines=11> */
.L_x_11093:
[----:B------:R-:W-:Y:S02]  /*fee0*/  F2FP.F16.F32.PACK_AB R75, RZ, R117 ;  /* 0x00000075ff4b723e */ /* 0x000fe400000000ff */
[----:B------:R-:W-:Y:S02]  /*fef0*/  PRMT R74, R100, 0x5410, R102 ;  /* 0x00005410644a7816 */ /* 0x000fe40000000066 */
[----:B------:R-:W-:Y:S02]  /*ff00*/  PRMT R73, R94, 0x5410, R98 ;  /* 0x000054105e497816 */ /* 0x000fe40000000062 */
[----:B------:R-:W-:Y:S02]  /*ff10*/  PRMT R72, R90, 0x5410, R92 ;  /* 0x000054105a487816 */ /* 0x000fe4000000005c */
[----:B------:R-:W-:Y:S01]  /*ff20*/  PRMT R75, R96, 0x5410, R75 ;  /* 0x00005410604b7816 */ /* 0x000fe2000000004b */
[----:B------:R-:W-:Y:S06]  /*ff30*/  BRA `(.L_x_11099) ;  /* 0x0000002c004c7947 */ /* 0x000fec0003800000 */
.L_x_11050:
        /* <DEDUP_REMOVED lines=22> */
.L_x_11103:
        /* <DEDUP_REMOVED lines=13> */
.L_x_11105:
[----:B------:R-:W-:Y:S05]  /*10170*/  BSYNC.RECONVERGENT B2 ;  /* 0x0000000000027941 */ /* 0x000fea0003800200 */
.L_x_11104:
        /* <DEDUP_REMOVED lines=48> */
.L_x_11102:
[----:B------:R-:W-:Y:S05]  /*10480*/  BSYNC.RECONVERGENT B1 ;  /* 0x0000000000017941 */ /* 0x000fea0003800200 */
.L_x_11101:
        /* <DEDUP_REMOVED lines=9> */
.L_x_11100:
[----:B------:R-:W-:Y:S01]  /*10520*/  F2FP.F16.F32.PACK_AB R94, RZ, R5 ;  /* 0x00000005ff5e723e */ /* 0x000fe200000000ff */
[----:B------:R-:W-:Y:S01]  /*10530*/  IMAD.MOV.U32 R17, RZ, RZ, R72 ;  /* 0x000000ffff117224 */ /* 0x000fe200078e0048 */
[----:B------:R-:W-:Y:S01]  /*10540*/  MOV R3, RZ ;  /* 0x000000ff00037202 */ /* 0x000fe20000000f00 */
        /* <DEDUP_REMOVED lines=14> */
.L_x_11109:
        /* <DEDUP_REMOVED lines=13> */
.L_x_11111:
[----:B------:R-:W-:Y:S05]  /*10700*/  BSYNC.RECONVERGENT B2 ;  /* 0x0000000000027941 */ /* 0x000fea0003800200 */
.L_x_11110:
        /* <DEDUP_REMOVED lines=48> */
.L_x_11108:
[----:B------:R-:W-:Y:S05]  /*10a10*/  BSYNC.RECONVERGENT B1 ;  /* 0x0000000000017941 */ /* 0x000fea0003800200 */
.L_x_11107:
        /* <DEDUP_REMOVED lines=9> */
.L_x_11106:
        /* <DEDUP_REMOVED lines=17> */
.L_x_11115:
        /* <DEDUP_REMOVED lines=13> */
.L_x_11117:
[----:B------:R-:W-:Y:S05]  /*10c90*/  BSYNC.RECONVERGENT B2 ;  /* 0x0000000000027941 */ /* 0x000fea0003800200 */
.L_x_11116:
        /* <DEDUP_REMOVED lines=48> */
.L_x_11114:
[----:B------:R-:W-:Y:S05]  /*10fa0*/  BSYNC.RECONVERGENT B1 ;  /* 0x0000000000017941 */ /* 0x000fea0003800200 */
.L_x_11113:
        /* <DEDUP_REMOVED lines=9> */
.L_x_11112:
        /* <DEDUP_REMOVED lines=17> */
.L_x_11121:
        /* <DEDUP_REMOVED lines=13> */
.L_x_11123:
[----:B------:R-:W-:Y:S05]  /*11220*/  BSYNC.RECONVERGENT B2 ;  /* 0x0000000000027941 */ /* 0x000fea0003800200 */
.L_x_11122:
        /* <DEDUP_REMOVED lines=48> */
.L_x_11120:
[----:B------:R-:W-:Y:S05]  /*11530*/  BSYNC.RECONVERGENT B1 ;  /* 0x0000000000017941 */ /* 0x000fea0003800200 */
.L_x_11119:
        /* <DEDUP_REMOVED lines=9> */
.L_x_11118:
        /* <DEDUP_REMOVED lines=17> */
.L_x_11127:
        /* <DEDUP_REMOVED lines=13> */
.L_x_11129:
[----:B------:R-:W-:Y:S05]  /*117b0*/  BSYNC.RECONVERGENT B2 ;  /* 0x0000000000027941 */ /* 0x000fea0003800200 */
.L_x_11128:
        /* <DEDUP_REMOVED lines=48> */
.L_x_11126:
[----:B------:R-:W-:Y:S05]  /*11ac0*/  BSYNC.RECONVERGENT B1 ;  /* 0x0000000000017941 */ /* 0x000fea0003800200 */
.L_x_11125:
        /* <DEDUP_REMOVED lines=9> */
.L_x_11124:
        /* <DEDUP_REMOVED lines=17> */
.L_x_11133:
        /* <DEDUP_REMOVED lines=13> */
.L_x_11135:
[----:B------:R-:W-:Y:S05]  /*11d40*/  BSYNC.RECONVERGENT B2 ;  /* 0x0000000000027941 */ /* 0x000fea0003800200 */
.L_x_11134:
        /* <DEDUP_REMOVED lines=48> */
.L_x_11132:
[----:B------:R-:W-:Y:S05]  /*12050*/  BSYNC.RECONVERGENT B1 ;  /* 0x0000000000017941 */ /* 0x000fea0003800200 */
.L_x_11131:
        /* <DEDUP_REMOVED lines=9> */
.L_x_11130:
        /* <DEDUP_REMOVED lines=17> */
.L_x_11139:
        /* <DEDUP_REMOVED lines=13> */
.L_x_11141:
[----:B------:R-:W-:Y:S05]  /*122d0*/  BSYNC.RECONVERGENT B2 ;  /* 0x0000000000027941 */ /* 0x000fea0003800200 */
.L_x_11140:
        /* <DEDUP_REMOVED lines=48> */
.L_x_11138:
[----:B------:R-:W-:Y:S05]  /*125e0*/  BSYNC.RECONVERGENT B1 ;  /* 0x0000000000017941 */ /* 0x000fea0003800200 */
.L_x_11137:
        /* <DEDUP_REMOVED lines=9> */
.L_x_11136:
        /* <DEDUP_REMOVED lines=17> */
.L_x_11145:
        /* <DEDUP_REMOVED lines=13> */
.L_x_11147:
[----:B------:R-:W-:Y:S05]  /*12860*/  BSYNC.RECONVERGENT B2 ;  /* 0x0000000000027941 */ /* 0x000fea0003800200 */
.L_x_11146:
        /* <DEDUP_REMOVED lines=48> */
.L_x_11144:
[----:B------:R-:W-:Y:S05]  /*12b70*/  BSYNC.RECONVERGENT B1 ;  /* 0x0000000000017941 */ /* 0x000fea0003800200 */
.L_x_11143:
        /* <DEDUP_REMOVED lines=9> */
.L_x_11142:
[----:B------:R-:W-:Y:S02]  /*12c10*/  F2FP.F16.F32.PACK_AB R75, RZ, R117 ;  /* 0x00000075ff4b723e */ /* 0x000fe400000000ff */
[----:B------:R-:W-:Y:S02]  /*12c20*/  MOV R82, R100 ;  /* 0x0000006400527202 */ /* 0x000fe40000000f00 */
[----:B------:R-:W-:Y:S02]  /*12c30*/  PRMT R74, R102, 0x5410, R104 ;  /* 0x00005410664a7816 */ /* 0x000fe40000000068 */
[----:B------:R-:W-:Y:S02]  /*12c40*/  PRMT R73, R98, 0x5410, R96 ;  /* 0x0000541062497816 */ /* 0x000fe40000000060 */
[----:B------:R-:W-:Y:S02]  /*12c50*/  PRMT R72, R94, 0x5410, R92 ;  /* 0x000054105e487816 */ /* 0x000fe4000000005c */
[----:B------:R-:W-:-:S07]  /*12c60*/  PRMT R75, R90, 0x5410, R75 ;  /* 0x000054105a4b7816 */ /* 0x000fce000000004b */
.L_x_11099:
        /* <DEDUP_REMOVED lines=24> */
.L_x_11048:
[----:B------:R-:W-:Y:S05]  /*12df0*/  BSYNC.RECONVERGENT B0 ;  /* 0x0000000000007941 */ /* 0x000fea0003800200 */
.L_x_11047:
        /* <DEDUP_REMOVED lines=38> */
[----:B------:R-:W-:-:S03]  /*13060*/  HFMA2 R90, -RZ, RZ, 0, 0 ;  /* 0x00000000ff5a7431 */ /* 0x000fc600000001ff */
        /* <DEDUP_REMOVED lines=70> */
.L_x_11149:
[----:B------:R-:W-:Y:S05]  /*134d0*/  BSYNC.RECONVERGENT B0 ;  /* 0x0000000000007941 */ /* 0x000fea0003800200 */
.L_x_11148:
        /* <DEDUP_REMOVED lines=12> */
.L_x_11151:
[----:B------:R-:W-:Y:S05]  /*135a0*/  BSYNC.RECONVERGENT B0 ;  /* 0x0000000000007941 */ /* 0x000fea0003800200 */
.L_x_11150:
        /* <DEDUP_REMOVED lines=110> */
.L_x_11154:
[----:B------:R-:W-:Y:S05]  /*13c90*/  BSYNC.RECONVERGENT B0 ;  /* 0x0000000000007941 */ /* 0x000fea0003800200 */
.L_x_11153:
        /* <DEDUP_REMOVED lines=34> */
.L_x_11156:
[----:B------:R-:W-:Y:S05]  /*13ec0*/  BSYNC.RECONVERGENT B0 ;  /* 0x0000000000007941 */ /* 0x000fea0003800200 */
.L_x_11155:
        /* <DEDUP_REMOVED lines=33> */
.L_x_11157:
[----:B------:R-:W-:Y:S05]  /*140e0*/  BSYNC.RECONVERGENT B0 ;  /* 0x0000000000007941 */ /* 0x000fea0003800200 */
.L_x_11152:
[----:B------:R-:W-:Y:S02]  /*140f0*/  UIADD3 UR22, UPT, UPT, UR22, UR20, URZ ;  /* 0x0000001416167290 */ /* 0x000fe4000fffe0ff */
[----:B------:R-:W-:Y:S02]  /*14100*/  UPLOP3.LUT UP1, UPT, UPT, UPT, UP1, 0x40, 0x4 ;  /* 0x000000000004789c */ /* 0x000fe40003f2e810 */
[----:B------:R-:W-:-:S09]  /*14110*/  UISETP.GE.AND UP0, UPT, UR22, UR21, UPT ;  /* 0x000000151600728c */ /* 0x000fd2000bf06270 */
[----:B------:R-:W-:Y:S05]  /*14120*/  BRA.U !UP0, `(.L_x_11158) ;  /* 0xfffffec908e07547 */ /* 0x000fea000b83ffff */
[----:B------:R-:W-:Y:S05]  /*14130*/  EXIT ;  /* 0x000000000000794d */ /* 0x000fea0003800000 */
.L_x_11159:
        /* <DEDUP_REMOVED lines=12> */
.L_x_20993:


//--------------------- .text._ZN10layer_norm13ln_fwd_kernelINS_13Kernel_traitsIf6__halfS2_S2_fjLj6144ELj1ELj1ELj8ELj16ENS_18Kernel_traits_baseILj6144EfS2_S2_S2_fjLj256EEEEELb1ELb0ELb1ELb1EEEvNS_9FwdParamsE --------------------------
	.section	.text._ZN10layer_norm13ln_fwd_kernelINS_13Kernel_traitsIf6__halfS2_S2_fjLj6144ELj1ELj1ELj8ELj16ENS_18Kernel_traits_baseILj6144EfS2_S2_S2_fjLj256EEEEELb1ELb0ELb1ELb1EEEvNS_9FwdParamsE,"ax",@progbits
	.align	128
        .global         _ZN10layer_norm13ln_fwd_kernelINS_13Kernel_traitsIf6__halfS2_S2_fjLj6144ELj1ELj1ELj8ELj16ENS_18Kernel_traits_baseILj6144EfS2_S2_S2_fjLj256EEEEELb1ELb0ELb1ELb1EEEvNS_9FwdParamsE
        .type           _ZN10layer_norm13ln_fwd_kernelINS_13Kernel_traitsIf6__halfS2_S2_fjLj6144ELj1ELj1ELj8ELj16ENS_18Kernel_traits_baseILj6144EfS2_S2_S2_fjLj256EEEEELb1ELb0ELb1ELb1EEEvNS_9FwdParamsE,@function
        .size           _ZN10layer_norm13ln_fwd_kernelINS_13Kernel_traitsIf6__halfS2_S2_fjLj6144ELj1ELj1ELj8ELj16ENS_18Kernel_traits_baseILj6144EfS2_S2_S2_fjLj256EEEEELb1ELb0ELb1ELb1EEEvNS_9FwdParamsE,(.L_x_20994 - _ZN10layer_norm13ln_fwd_kernelINS_13Kernel_traitsIf6__halfS2_S2_fjLj6144ELj1ELj1ELj8ELj16ENS_18Kernel_traits_baseILj6144EfS2_S2_S2_fjLj256EEEEELb1ELb0ELb1ELb1EEEvNS_9FwdParamsE)
        .other          _ZN10layer_norm13ln_fwd_kernelINS_13Kernel_traitsIf6__halfS2_S2_fjLj6144ELj1ELj1ELj8ELj16ENS_18Kernel_traits_baseILj6144EfS2_S2_S2_fjLj256EEEEELb1ELb0ELb1ELb1EEEvNS_9FwdParamsE,@"STO_CUDA_ENTRY STV_DEFAULT"
_ZN10layer_norm13ln_fwd_kernelINS_13Kernel_traitsIf6__halfS2_S2_fjLj6144ELj1ELj1ELj8ELj16ENS_18Kernel_traits_baseILj6144EfS2_S2_S2_fjLj256EEEEELb1ELb0ELb1ELb1EEEvNS_9FwdParamsE:
.text._ZN10layer_norm13ln_fwd_kernelINS_13Kernel_traitsIf6__halfS2_S2_fjLj6144ELj1ELj1ELj8ELj16ENS_18Kernel_traits_baseILj6144EfS2_S2_S2_fjLj256EEEEELb1ELb0ELb1ELb1EEEvNS_9FwdParamsE:
        /* <DEDUP_REMOVED lines=64> */
.L_x_11160:
        /* <DEDUP_REMOVED lines=91> */
.L_x_11369:
        /* <DEDUP_REMOVED lines=52> */
.L_x_11164:
        /* <DEDUP_REMOVED lines=12> */
.L_x_11165:
        /* <DEDUP_REMOVED lines=42> */
.L_x_11163:
        /* <DEDUP_REMOVED lines=11> */
.L_x_11162:
        /* <DEDUP_REMOVED lines=20> */
.L_x_11168:
        /* <DEDUP_REMOVED lines=12> */
.L_x_11169:
        /* <DEDUP_REMOVED lines=43> */
.L_x_11167:
        /* <DEDUP_REMOVED lines=11> */
.L_x_11166:
        /* <DEDUP_REMOVED lines=20> */
.L_x_11172:
        /* <DEDUP_REMOVED lines=12> */
.L_x_11173:
        /* <DEDUP_REMOVED lines=42> */
.L_x_11171:
        /* <DEDUP_REMOVED lines=11> */
.L_x_11170:
        /* <DEDUP_REMOVED lines=20> */
.L_x_11176:
        /* <DEDUP_REMOVED lines=12> */
.L_x_11177:
        /* <DEDUP_REMOVED lines=43> */
.L_x_11175:
        /* <DEDUP_REMOVED lines=11> */
.L_x_11174:
        /* <DEDUP_REMOVED lines=20> */
.L_x_11180:
        /* <DEDUP_REMOVED lines=12> */
.L_x_11181:
        /* <DEDUP_REMOVED lines=42> */
[----:B------:R-:W-:-:S07]  /*25b0*/  HFMA2 R84, -RZ, RZ, 0, 0 ;  /* 0x00000000ff547431 */ /* 0x000fce00000001ff */
.L_x_11179:
        /* <DEDUP_REMOVED lines=11> */
.L_x_11178:
        /* <DEDUP_REMOVED lines=20> */
.L_x_11184:
        /* <DEDUP_REMOVED lines=12> */
.L_x_11185:
        /* <DEDUP_REMOVED lines=42> */
.L_x_11183:
        /* <DEDUP_REMOVED lines=11> */
.L_x_11182:
        /* <DEDUP_REMOVED lines=20> */
.L_x_11188:
        /* <DEDUP_REMOVED lines=12> */
.L_x_11189:
        /* <DEDUP_REMOVED lines=42> */
.L_x_11187:
        /* <DEDUP_REMOVED lines=11> */
.L_x_11186:
        /* <DEDUP_REMOVED lines=20> */
.L_x_11192:
        /* <DEDUP_REMOVED lines=12> */
.L_x_11193:
        /* <DEDUP_REMOVED lines=41> */
[----:B------:R-:W-:-:S07]  /*35a0*/  HFMA2 R88, -RZ, RZ, 0, 0 ;  /* 0x00000000ff587431 */ /* 0x000fce00000001ff */
.L_x_11191:
        /* <DEDUP_REMOVED lines=11> */
.L_x_11190:
[----:B------:R-:W-:Y:S02]  /*3660*/  F2FP.F16.F32.PACK_AB R75, RZ, R87 ;  /* 0x00000057ff4b723e */ /* 0x000fe400000000ff */
[----:B------:R-:W-:Y:S02]  /*3670*/  PRMT R74, R80, 0x5410, R74 ;  /* 0x00005410504a7816 */ /* 0x000fe4000000004a */
[----:B------:R-:W-:Y:S02]  /*3680*/  PRMT R73, R78, 0x5410, R73 ;  /* 0x000054104e497816 */ /* 0x000fe40000000049 */
[----:B------:R-:W-:Y:S02]  /*3690*/  PRMT R72, R68, 0x5410, R72 ;  /* 0x0000541044487816 */ /* 0x000fe40000000048 */
[----:B------:R-:W-:Y:S01]  /*36a0*/  PRMT R75, R82, 0x5410, R75 ;  /* 0x00005410524b7816 */ /* 0x000fe2000000004b */
[----:B------:R-:W-:Y:S06]  /*36b0*/  BRA `(.L_x_11194) ;  /* 0x0000002800147947 */ /* 0x000fec0003800000 */
.L_x_11161:
        /* <DEDUP_REMOVED lines=19> */
.L_x_11197:
        /* <DEDUP_REMOVED lines=12> */
.L_x_11198:
        /* <DEDUP_REMOVED lines=42> */
.L_x_11196:
        /* <DEDUP_REMOVED lines=9> */
.L_x_11195:
        /* <DEDUP_REMOVED lines=16> */
.L_x_11201:
        /* <DEDUP_REMOVED lines=12> */
.L_x_11202:
        /* <DEDUP_REMOVED lines=43> */
.L_x_11200:
        /* <DEDUP_REMOVED lines=9> */
.L_x_11199:
        /* <DEDUP_REMOVED lines=16> */
.L_x_11205:
        /* <DEDUP_REMOVED lines=12> */
.L_x_11206:
        /* <DEDUP_REMOVED lines=43> */
.L_x_11204:
        /* <DEDUP_REMOVED lines=9> */
.L_x_11203:
        /* <DEDUP_REMOVED lines=16> */
.L_x_11209:
        /* <DEDUP_REMOVED lines=12> */
.L_x_11210:
        /* <DEDUP_REMOVED lines=43> */
.L_x_11208:
        /* <DEDUP_REMOVED lines=9> */
.L_x_11207:
        /* <DEDUP_REMOVED lines=16> */
.L_x_11213:
        /* <DEDUP_REMOVED lines=12> */
.L_x_11214:
        /* <DEDUP_REMOVED lines=43> */
.L_x_11212:
        /* <DEDUP_REMOVED lines=9> */
.L_x_11211:
        /* <DEDUP_REMOVED lines=16> */
.L_x_11217:
        /* <DEDUP_REMOVED lines=12> */
.L_x_11218:
        /* <DEDUP_REMOVED lines=43> */
.L_x_11216:
        /* <DEDUP_REMOVED lines=9> */
.L_x_11215:
        /* <DEDUP_REMOVED lines=16> */
.L_x_11221:
        /* <DEDUP_REMOVED lines=12> */
.L_x_11222:
        /* <DEDUP_REMOVED lines=42> */
.L_x_11220:
        /* <DEDUP_REMOVED lines=9> */
.L_x_11219:
        /* <DEDUP_REMOVED lines=16> */
.L_x_11225:
        /* <DEDUP_REMOVED lines=12> */
.L_x_11226:
        /* <DEDUP_REMOVED lines=42> */
.L_x_11224:
        /* <DEDUP_REMOVED lines=9> */
.L_x_11223:
[----:B------:R-:W-:Y:S02]  /*5ec0*/  F2FP.F16.F32.PACK_AB R82, RZ, R87 ;  /* 0x00000057ff52723e */ /* 0x000fe400000000ff */
[----:B------:R-:W-:Y:S02]  /*5ed0*/  PRMT R73, R73, 0x5410, R75 ;  /* 0x0000541049497816 */ /* 0x000fe4000000004b */
[----:B------:R-:W-:Y:S02]  /*5ee0*/  PRMT R74, R74, 0x5410, R78 ;  /* 0x000054104a4a7816 */ /* 0x000fe4000000004e */
[----:B------:R-:W-:Y:S02]  /*5ef0*/  PRMT R72, R72, 0x5410, R68 ;  /* 0x0000541048487816 */ /* 0x000fe40000000044 */
[----:B------:R-:W-:-:S07]  /*5f00*/  PRMT R75, R80, 0x5410, R82 ;  /* 0x00005410504b7816 */ /* 0x000fce0000000052 */
.L_x_11194:
[----:B------:R-:W0:Y:S02]  /*5f10*/  LDC.64 R92, c[0x0][0x3a8] ;  /* 0x0000ea00ff5c7b82 */ /* 0x000e240000000a00 */
        /* <DEDUP_REMOVED lines=23> */
.L_x_11227:
[----:B------:R-:W-:Y:S05]  /*6090*/  @!P0 BRA `(.L_x_11228) ;  /* 0x0000000000108947 */ /* 0x000fea0003800000 */
[----:B-----5:R-:W2:Y:S01]  /*60a0*/  LDC.64 R64, c[0x0][0x390] ;  /* 0x0000e400ff407b82 */ /* 0x020ea20000000a00 */
[----:B------:R-:W-:-:S04]  /*60b0*/  VIADD R67, R76, 0x100 ;  /* 0x000001004c437836 */ /* 0x000fc80000000000 */
[----:B--2---:R-:W-:-:S06]  /*60c0*/  IMAD.WIDE.U32 R64, R67, 0x10, R64 ;  /* 0x0000001043407825 */ /* 0x004fcc00078e0040 */
[----:B------:R-:W5:Y:S02]  /*60d0*/  LDG.E.128 R64, desc[UR12][R64.64] ;  /* 0x0000000c40407981 */ /* 0x000f64000c1e1d00 */
.L_x_11228:
[----:B------:R-:W-:Y:S05]  /*60e0*/  BRA.U !UP0, `(.L_x_11229) ;  /* 0x0000002908d07547 */ /* 0x000fea000b800000 */
[----:B01----:R-:W0:Y:S01]  /*60f0*/  LDC.64 R72, c[0x0][0x3a0] ;  /* 0x0000e800ff487b82 */ /* 0x003e220000000a00 */
[----:B------:R-:W-:-:S05]  /*6100*/  IADD3 R75, PT, PT, R125, 0x100, RZ ;  /* 0x000001007d4b7810 */ /* 0x000fca0007ffe0ff */
        /* <DEDUP_REMOVED lines=22> */
.L_x_11232:
        /* <DEDUP_REMOVED lines=12> */
.L_x_11233:
        /* <DEDUP_REMOVED lines=43> */
.L_x_11231:
        /* <DEDUP_REMOVED lines=11> */
.L_x_11230:
        /* <DEDUP_REMOVED lines=20> */
.L_x_11236:
        /* <DEDUP_REMOVED lines=12> */
.L_x_11237:
        /* <DEDUP_REMOVED lines=42> */
.L_x_11235:
        /* <DEDUP_REMOVED lines=11> */
.L_x_11234:
        /* <DEDUP_REMOVED lines=20> */
.L_x_11240:
        /* <DEDUP_REMOVED lines=12> */
.L_x_11241:
        /* <DEDUP_REMOVED lines=42> */
.L_x_11239:
        /* <DEDUP_REMOVED lines=11> */
.L_x_11238:
        /* <DEDUP_REMOVED lines=20> */
.L_x_11244:
        /* <DEDUP_REMOVED lines=12> */
.L_x_11245:
        /* <DEDUP_REMOVED lines=43> */
.L_x_11243:
        /* <DEDUP_REMOVED lines=11> */
.L_x_11242:
[----:B------:R-:W-:Y:S01]  /*7690*/  F2FP.F16.F32.PACK_AB R84, RZ, R95 ;  /* 0x0000005fff54723e */ /* 0x000fe200000000ff */
[----:B------:R-:W-:Y:S02]  /*76a0*/  @!P1 HADD2.F32 R101, -RZ, R74.H0_H0 ;  /* 0x2000004aff659230 */ /* 0x000fe40000004100 */
[----:B------:R-:W-:Y:S02]  /*76b0*/  @!P1 IMAD.MOV.U32 R72, RZ, RZ, R90 ;  /* 0x000000ffff489224 */ /* 0x000fe400078e005a */
        /* <DEDUP_REMOVED lines=17> */
.L_x_11248:
        /* <DEDUP_REMOVED lines=12> */
.L_x_11249:
        /* <DEDUP_REMOVED lines=40> */
[----:B------:R-:W-:Y:S01]  /*7b10*/  HFMA2 R72, -RZ, RZ, 0, 0 ;  /* 0x00000000ff487431 */ /* 0x000fe200000001ff */
[----:B------:R-:W-:-:S07]  /*7b20*/  LOP3.LUT R0, R98, UR4, R73, 0x96, !PT ;  /* 0x0000000462007c12 */ /* 0x000fce000f8e9649 */
.L_x_11247:
        /* <DEDUP_REMOVED lines=11> */
.L_x_11246:
        /* <DEDUP_REMOVED lines=20> */
.L_x_11252:
        /* <DEDUP_REMOVED lines=12> */
.L_x_11253:
        /* <DEDUP_REMOVED lines=42> */
.L_x_11251:
        /* <DEDUP_REMOVED lines=11> */
.L_x_11250:
        /* <DEDUP_REMOVED lines=20> */
.L_x_11256:
        /* <DEDUP_REMOVED lines=12> */
.L_x_11257:
        /* <DEDUP_REMOVED lines=42> */
.L_x_11255:
        /* <DEDUP_REMOVED lines=11> */
.L_x_11254:
        /* <DEDUP_REMOVED lines=20> */
.L_x_11260:
        /* <DEDUP_REMOVED lines=12> */
.L_x_11261:
        /* <DEDUP_REMOVED lines=42> */
.L_x_11259:
        /* <DEDUP_REMOVED lines=11> */
.L_x_11258:
[----:B------:R-:W-:Y:S02]  /*8bd0*/  F2FP.F16.F32.PACK_AB R75, RZ, R103 ;  /* 0x00000067ff4b723e */ /* 0x000fe400000000ff */
[----:B------:R-:W-:Y:S02]  /*8be0*/  PRMT R74, R86, 0x5410, R74 ;  /* 0x00005410564a7816 */ /* 0x000fe4000000004a */
[----:B------:R-:W-:Y:S02]  /*8bf0*/  PRMT R73, R80, 0x5410, R84 ;  /* 0x0000541050497816 */ /* 0x000fe40000000054 */
[----:B------:R-:W-:Y:S02]  /*8c00*/  PRMT R72, R68, 0x5410, R78 ;  /* 0x0000541044487816 */ /* 0x000fe4000000004e */
[----:B------:R-:W-:Y:S01]  /*8c10*/  PRMT R75, R82, 0x5410, R75 ;  /* 0x00005410524b7816 */ /* 0x000fe2000000004b */
[----:B------:R-:W-:Y:S06]  /*8c20*/  BRA `(.L_x_11262) ;  /* 0x0000002800047947 */ /* 0x000fec0003800000 */
.L_x_11229:
        /* <DEDUP_REMOVED lines=19> */
.L_x_11265:
        /* <DEDUP_REMOVED lines=12> */
.L_x_11266:
        /* <DEDUP_REMOVED lines=42> */
.L_x_11264:
[----:B-1----:R-:W-:Y:S01]  /*90c0*/  HFMA2 R73, -RZ, RZ, 0.1171875, 0 ;  /* 0x2f800000ff497431 */ /* 0x002fe200000001ff */
        /* <DEDUP_REMOVED lines=8> */
.L_x_11263:
[----:B------:R-:W-:Y:S01]  /*9150*/  F2FP.F16.F32.PACK_AB R78, RZ, R91 ;  /* 0x0000005bff4e723e */ /* 0x000fe200000000ff */
        /* <DEDUP_REMOVED lines=15> */
.L_x_11269:
        /* <DEDUP_REMOVED lines=12> */
.L_x_11270:
        /* <DEDUP_REMOVED lines=43> */
.L_x_11268:
        /* <DEDUP_REMOVED lines=9> */
.L_x_11267:
        /* <DEDUP_REMOVED lines=16> */
.L_x_11273:
        /* <DEDUP_REMOVED lines=12> */
.L_x_11274:
        /* <DEDUP_REMOVED lines=42> */
.L_x_11272:
        /* <DEDUP_REMOVED lines=9> */
.L_x_11271:
        /* <DEDUP_REMOVED lines=16> */
.L_x_11277:
        /* <DEDUP_REMOVED lines=12> */
.L_x_11278:
        /* <DEDUP_REMOVED lines=42> */
.L_x_11276:
        /* <DEDUP_REMOVED lines=9> */
.L_x_11275:
        /* <DEDUP_REMOVED lines=16> */
.L_x_11281:
        /* <DEDUP_REMOVED lines=12> */
.L_x_11282:
        /* <DEDUP_REMOVED lines=42> */
.L_x_11280:
        /* <DEDUP_REMOVED lines=9> */
.L_x_11279:
        /* <DEDUP_REMOVED lines=16> */
.L_x_11285:
        /* <DEDUP_REMOVED lines=12> */
.L_x_11286:
        /* <DEDUP_REMOVED lines=42> */
.L_x_11284:
        /* <DEDUP_REMOVED lines=9> */
.L_x_11283:
        /* <DEDUP_REMOVED lines=16> */
.L_x_11289:
        /* <DEDUP_REMOVED lines=12> */
.L_x_11290:
        /* <DEDUP_REMOVED lines=42> */
.L_x_11288:
        /* <DEDUP_REMOVED lines=9> */
.L_x_11287:
        /* <DEDUP_REMOVED lines=16> */
.L_x_11293:
        /* <DEDUP_REMOVED lines=12> */
.L_x_11294:
        /* <DEDUP_REMOVED lines=42> */
.L_x_11292:
        /* <DEDUP_REMOVED lines=9> */
.L_x_11291:
[----:B------:R-:W-:Y:S02]  /*b3f0*/  F2FP.F16.F32.PACK_AB R86, RZ, R103 ;  /* 0x00000067ff56723e */ /* 0x000fe400000000ff */
[----:B------:R-:W-:Y:S02]  /*b400*/  PRMT R74, R74, 0x5410, R84 ;  /* 0x000054104a4a7816 */ /* 0x000fe40000000054 */
[----:B------:R-:W-:Y:S02]  /*b410*/  PRMT R73, R82, 0x5410, R80 ;  /* 0x0000541052497816 */ /* 0x000fe40000000050 */
[----:B------:R-:W-:Y:S02]  /*b420*/  PRMT R72, R78, 0x5410, R68 ;  /* 0x000054104e487816 */ /* 0x000fe40000000044 */
[----:B------:R-:W-:-:S07]  /*b430*/  PRMT R75, R75, 0x5410, R86 ;  /* 0x000054104b4b7816 */ /* 0x000fce0000000056 */
.L_x_11262:
        /* <DEDUP_REMOVED lines=26> */
.L_x_11295:
[----:B------:R-:W-:Y:S05]  /*b5e0*/  @!P0 BRA `(.L_x_11296) ;  /* 0x00000000000c8947 */ /* 0x000fea0003800000 */
[----:B-----5:R-:W2:Y:S02]  /*b5f0*/  LDC.64 R64, c[0x0][0x390] ;  /* 0x0000e400ff407b82 */ /* 0x020ea40000000a00 */
[----:B--2---:R-:W-:-:S06]  /*b600*/  IMAD.WIDE.U32 R64, R68, 0x10, R64 ;  /* 0x0000001044407825 */ /* 0x004fcc00078e0040 */
[----:B------:R-:W5:Y:S02]  /*b610*/  LDG.E.128 R64, desc[UR12][R64.64] ;  /* 0x0000000c40407981 */ /* 0x000f64000c1e1d00 */
.L_x_11296:
        /* <DEDUP_REMOVED lines=25> */
.L_x_11300:
        /* <DEDUP_REMOVED lines=12> */
.L_x_11301:
        /* <DEDUP_REMOVED lines=42> */
.L_x_11299:
        /* <DEDUP_REMOVED lines=11> */
.L_x_11298:
        /* <DEDUP_REMOVED lines=20> */
.L_x_11304:
        /* <DEDUP_REMOVED lines=12> */
.L_x_11305:
        /* <DEDUP_REMOVED lines=42> */
.L_x_11303:
        /* <DEDUP_REMOVED lines=11> */
.L_x_11302:
        /* <DEDUP_REMOVED lines=20> */
.L_x_11308:
        /* <DEDUP_REMOVED lines=12> */
.L_x_11309:
        /* <DEDUP_REMOVED lines=42> */
.L_x_11307:
        /* <DEDUP_REMOVED lines=11> */
.L_x_11306:
        /* <DEDUP_REMOVED lines=20> */
.L_x_11312:
        /* <DEDUP_REMOVED lines=12> */
.L_x_11313:
        /* <DEDUP_REMOVED lines=42> */
.L_x_11311:
        /* <DEDUP_REMOVED lines=11> */
.L_x_11310:
        /* <DEDUP_REMOVED lines=20> */
.L_x_11316:
        /* <DEDUP_REMOVED lines=12> */
.L_x_11317:
        /* <DEDUP_REMOVED lines=42> */
.L_x_11315:
        /* <DEDUP_REMOVED lines=11> */
.L_x_11314:
        /* <DEDUP_REMOVED lines=20> */
.L_x_11320:
        /* <DEDUP_REMOVED lines=12> */
.L_x_11321:
        /* <DEDUP_REMOVED lines=42> */
.L_x_11319:
        /* <DEDUP_REMOVED lines=11> */
.L_x_11318:
        /* <DEDUP_REMOVED lines=20> */
.L_x_11324:
        /* <DEDUP_REMOVED lines=12> */
.L_x_11325:
        /* <DEDUP_REMOVED lines=42> */
.L_x_11323:
        /* <DEDUP_REMOVED lines=11> */
.L_x_11322:
        /* <DEDUP_REMOVED lines=20> */
.L_x_11328:
        /* <DEDUP_REMOVED lines=12> */
.L_x_11329:
        /* <DEDUP_REMOVED lines=42> */
.L_x_11327:
        /* <DEDUP_REMOVED lines=11> */
.L_x_11326:
[----:B------:R-:W-:Y:S02]  /*e0f0*/  F2FP.F16.F32.PACK_AB R75, RZ, R113 ;  /* 0x00000071ff4b723e */ /* 0x000fe400000000ff */
[----:B------:R-:W-:Y:S02]  /*e100*/  PRMT R74, R88, 0x5410, R90 ;  /* 0x00005410584a7816 */ /* 0x000fe4000000005a */
[----:B------:R-:W-:Y:S02]  /*e110*/  PRMT R73, R78, 0x5410, R86 ;  /* 0x000054104e497816 */ /* 0x000fe40000000056 */
[----:B------:R-:W-:Y:S02]  /*e120*/  PRMT R72, R70, 0x5410, R76 ;  /* 0x0000541046487816 */ /* 0x000fe4000000004c */
[----:B------:R-:W-:Y:S01]  /*e130*/  PRMT R75, R84, 0x5410, R75 ;  /* 0x00005410544b7816 */ /* 0x000fe2000000004b */
[----:B------:R-:W-:Y:S06]  /*e140*/  BRA `(.L_x_11330) ;  /* 0x0000002800047947 */ /* 0x000fec0003800000 */
.L_x_11297:
        /* <DEDUP_REMOVED lines=19> */
.L_x_11333:
        /* <DEDUP_REMOVED lines=12> */
.L_x_11334:
        /* <DEDUP_REMOVED lines=43> */
.L_x_11332:
[----:B------:R-:W-:Y:S01]  /*e5f0*/  I2FP.F32.U32 R8, R8 ;  /* 0x0000000800087245 */ /* 0x000fe20000201000 */
[----:B-1---5:R-:W-:Y:S02]  /*e600*/  HADD2.F32 R72, -RZ, R64.H0_H0 ;  /* 0x20000040ff487230 */ /* 0x022fe40000004100 */
[----:B------:R-:W-:-:S03]  /*e610*/  IMAD.MOV.U32 R73, RZ, RZ, 0x2f800000 ;  /* 0x2f800000ff497424 */ /* 0x000fc600078e00ff */
[----:B------:R-:W-:Y:S01]  /*e620*/  FMUL.FTZ R72, R72, UR17 ;  /* 0x0000001148487c20 */ /* 0x000fe20008410000 */
[----:B------:R-:W-:-:S03]  /*e630*/  FFMA.FTZ R8, R8, R73, 1.1641532182693481445e-10 ;  /* 0x2f00000008087423 */ /* 0x000fc60000010049 */
[----:B------:R-:W-:Y:S02]  /*e640*/  FMUL.FTZ R72, R72, UR16 ;  /* 0x0000001048487c20 */ /* 0x000fe40008410000 */
[----:B------:R-:W-:-:S04]  /*e650*/  FSETP.GTU.FTZ.AND P1, PT, R8, UR23, PT ;  /* 0x0000001708007c0b */ /* 0x000fc8000bf3c000 */
[----:B------:R-:W-:Y:S02]  /*e660*/  SEL R8, RZ, 0x1, P1 ;  /* 0x00000001ff087807 */ /* 0x000fe40000800000 */
[----:B------:R-:W-:-:S07]  /*e670*/  FSEL R107, R72, RZ, !P1 ;  /* 0x000000ff486b7208 */ /* 0x000fce0004800000 */
.L_x_11331:
[----:B------:R-:W-:Y:S01]  /*e680*/  F2FP.F16.F32.PACK_AB R78, RZ, R107 ;  /* 0x0000006bff4e723e */ /* 0x000fe200000000ff */
[----:B-1----:R-:W-:Y:S01]  /*e690*/  IMAD.MOV.U32 R72, RZ, RZ, R70 ;  /* 0x000000ffff487224 */ /* 0x002fe200078e0046 */
        /* <DEDUP_REMOVED lines=14> */
.L_x_11337:
        /* <DEDUP_REMOVED lines=12> */
.L_x_11338:
        /* <DEDUP_REMOVED lines=42> */
.L_x_11336:
        /* <DEDUP_REMOVED lines=9> */
.L_x_11335:
        /* <DEDUP_REMOVED lines=16> */
.L_x_11341:
        /* <DEDUP_REMOVED lines=12> */
.L_x_11342:
        /* <DEDUP_REMOVED lines=42> */
.L_x_11340:
        /* <DEDUP_REMOVED lines=9> */
.L_x_11339:
        /* <DEDUP_REMOVED lines=16> */
.L_x_11345:
        /* <DEDUP_REMOVED lines=12> */
.L_x_11346:
        /* <DEDUP_REMOVED lines=42> */
.L_x_11344:
        /* <DEDUP_REMOVED lines=9> */
.L_x_11343:
        /* <DEDUP_REMOVED lines=16> */
.L_x_11349:
        /* <DEDUP_REMOVED lines=12> */
.L_x_11350:
        /* <DEDUP_REMOVED lines=42> */
.L_x_11348:
        /* <DEDUP_REMOVED lines=9> */
.L_x_11347:
        /* <DEDUP_REMOVED lines=16> */
.L_x_11353:
        /* <DEDUP_REMOVED lines=12> */
.L_x_11354:
        /* <DEDUP_REMOVED lines=42> */
.L_x_11352:
        /* <DEDUP_REMOVED lines=9> */
.L_x_11351:
        /* <DEDUP_REMOVED lines=16> */
.L_x_11357:
        /* <DEDUP_REMOVED lines=12> */
.L_x_11358:
        /* <DEDUP_REMOVED lines=42> */
.L_x_11356:
        /* <DEDUP_REMOVED lines=9> */
.L_x_11355:
        /* <DEDUP_REMOVED lines=16> */
.L_x_11361:
        /* <DEDUP_REMOVED lines=12> */
.L_x_11362:
        /* <DEDUP_REMOVED lines=42> */
.L_x_11360:
        /* <DEDUP_REMOVED lines=9> */
.L_x_11359:
[----:B------:R-:W-:Y:S02]  /*10910*/  F2FP.F16.F32.PACK_AB R75, RZ, R113 ;  /* 0x00000071ff4b723e */ /* 0x000fe400000000ff */
[----:B------:R-:W-:Y:S02]  /*10920*/  PRMT R74, R88, 0x5410, R90 ;  /* 0x00005410584a7816 */ /* 0x000fe4000000005a */
[----:B------:R-:W-:Y:S02]  /*10930*/  PRMT R73, R86, 0x5410, R84 ;  /* 0x0000541056497816 */ /* 0x000fe40000000054 */
[----:B------:R-:W-:Y:S02]  /*10940*/  PRMT R72, R78, 0x5410, R76 ;  /* 0x000054104e487816 */ /* 0x000fe4000000004c */
[----:B------:R-:W-:-:S07]  /*10950*/  PRMT R75, R70, 0x5410, R75 ;  /* 0x00005410464b7816 */ /* 0x000fce000000004b */
.L_x_11330:
        /* <DEDUP_REMOVED lines=47> */
.L_x_11363:
        /* <DEDUP_REMOVED lines=63> */
[----:B-1----:R-:W-:Y:S01]  /*11040*/  LOP3.LUT P0, R68, R125, 0x1f, RZ, 0xc0, !PT ;  /* 0x0000001f7d447812 */ /* 0x002fe2000780c0ff */
[----:B------:R-:W-:-:S03]  /*11050*/  HFMA2 R75, -RZ, RZ, 0, 0 ;  /* 0x00000000ff4b7431 */ /* 0x000fc600000001ff */
        /* <DEDUP_REMOVED lines=17> */
.L_x_11365:
[----:B------:R-:W-:Y:S05]  /*11170*/  BSYNC.RECONVERGENT B0 ;  /* 0x0000000000007941 */ /* 0x000fea0003800200 */
.L_x_11364:
[----:B------:R-:W-:Y:S01]  /*11180*/  BAR.SYNC.DEFER_BLOCKING 0x0 ;  /* 0x0000000000007b1d */ /* 0x000fe20000010000 */
[----:B0-----:R-:W-:-:S05]  /*11190*/  CS2R R72, SRZ ;  /* 0x0000000000487805 */ /* 0x001fca000001ff00 */
[----:B------:R-:W-:Y:S04]  /*111a0*/  BSSY.RECONVERGENT B0, `(.L_x_11366) ;  /* 0x000000a000007945 */ /* 0x000fe80003800200 */
[----:B------:R-:W-:Y:S05]  /*111b0*/  @P1 BRA `(.L_x_11367) ;  /* 0x0000000000201947 */ /* 0x000fea0003800000 */
[----:B------:R-:W0:Y:S01]  /*111c0*/  S2UR UR5, SR_CgaCtaId ;  /* 0x00000000000579c3 */ /* 0x000e220000008800 */
[----:B------:R-:W-:Y:S01]  /*111d0*/  UMOV UR4, 0x400 ;  /* 0x0000040000047882 */ /* 0x000fe20000000000 */
[----:B------:R-:W-:Y:S01]  /*111e0*/  IMAD.SHL.U32 R68, R125, 0x8, RZ ;  /* 0x000000087d447824 */ /* 0x000fe200078e00ff */
[----:B------:R-:W-:-:S04]  /*111f0*/  MOV R75, 0x300 ;  /* 0x00000300004b7802 */ /* 0x000fc80000000f00 */
[----:B------:R-:W-:Y:S01]  /*11200*/  LOP3.LUT R68, R68, 0xf8, RZ, 0xc0, !PT ;  /* 0x000000f844447812 */ /* 0x000fe200078ec0ff */
[----:B0-----:R-:W-:-:S04]  /*11210*/  ULEA UR4, UR5, UR4, 0x18 ;  /* 0x0000000405047291 */ /* 0x001fc8000f8ec0ff */
[----:B------:R-:W-:-:S09]  /*11220*/  @UP1 UIADD3 UR4, UPT, UPT, UR4, 0x40, URZ ;  /* 0x0000004004041890 */ /* 0x000fd2000fffe0ff */
[----:B------:R0:W1:Y:S03]  /*11230*/  LDS.64 R72, [R68+UR4] ;  /* 0x0000000444487984 */ /* 0x0000660008000a00 */
.L_x_11367:
[----:B------:R-:W-:Y:S05]  /*11240*/  BSYNC.RECONVERGENT B0 ;  /* 0x0000000000007941 */ /* 0x000fea0003800200 */
.L_x_11366:
        /* <DEDUP_REMOVED lines=155> */
[----:B------:R-:W-:-:S02]  /*11c00*/  F2FP.F16.F32.PACK_AB R71, R100, R71 ;  /* 0x000000476447723e */ /* 0x000fc400000000ff */
[----:B------:R-:W-:Y:S01]  /*11c10*/  F2FP.F16.F32.PACK_AB R69, R74, R69 ;  /* 0x000000454a45723e */ /* 0x000fe200000000ff */
[--C-:B------:R-:W-:Y:S01]  /*11c20*/  IMAD.WIDE.U32 R86, R87, 0x10, R88.reuse ;  /* 0x0000001057567825 */ /* 0x100fe200078e0058 */
[----:B------:R-:W-:Y:S02]  /*11c30*/  F2FP.F16.F32.PACK_AB R75, R98, R75 ;  /* 0x0000004b624b723e */ /* 0x000fe400000000ff */
[----:B------:R-:W-:Y:S01]  /*11c40*/  F2FP.F16.F32.PACK_AB R74, R96, R95 ;  /* 0x0000005f604a723e */ /* 0x000fe200000000ff */
[----:B------:R-:W-:Y:S01]  /*11c50*/  IMAD.WIDE.U32 R88, R99, 0x10, R88 ;  /* 0x0000001063587825 */ /* 0x000fe200078e0058 */
[----:B------:R-:W-:Y:S01]  /*11c60*/  F2FP.F16.F32.PACK_AB R72, R72, R77 ;  /* 0x0000004d4848723e */ /* 0x000fe200000000ff */
[----:B------:R0:W-:Y:S01]  /*11c70*/  STG.E.128 desc[UR12][R84.64], R68 ;  /* 0x0000004454007986 */ /* 0x0001e2000c101d0c */
[----:B------:R-:W-:Y:S02]  /*11c80*/  F2FP.F16.F32.PACK_AB R79, R94, R79 ;  /* 0x0000004f5e4f723e */ /* 0x000fe400000000ff */
[----:B------:R-:W-:Y:S01]  /*11c90*/  F2FP.F16.F32.PACK_AB R78, R92, R83 ;  /* 0x000000535c4e723e */ /* 0x000fe200000000ff */
[----:B------:R0:W-:Y:S01]  /*11ca0*/  STG.E.128 desc[UR12][R86.64], R72 ;  /* 0x0000004856007986 */ /* 0x0001e2000c101d0c */
[----:B------:R-:W-:-:S02]  /*11cb0*/  F2FP.F16.F32.PACK_AB R77, R90, R81 ;  /* 0x000000515a4d723e */ /* 0x000fc400000000ff */
[----:B------:R-:W-:-:S05]  /*11cc0*/  F2FP.F16.F32.PACK_AB R76, R76, R93 ;  /* 0x0000005d4c4c723e */ /* 0x000fca00000000ff */
[----:B------:R0:W-:Y:S02]  /*11cd0*/  STG.E.128 desc[UR12][R88.64], R76 ;  /* 0x0000004c58007986 */ /* 0x0001e4000c101d0c */
.L_x_11368:
[----:B------:R-:W-:Y:S02]  /*11ce0*/  UIADD3 UR7, UPT, UPT, UR7, UR20, URZ ;  /* 0x0000001407077290 */ /* 0x000fe4000fffe0ff */
[----:B------:R-:W-:Y:S02]  /*11cf0*/  UPLOP3.LUT UP1, UPT, UPT, UPT, UP1, 0x40, 0x4 ;  /* 0x000000000004789c */ /* 0x000fe40003f2e810 */
[----:B------:R-:W-:-:S09]  /*11d00*/  UISETP.GE.AND UP0, UPT, UR7, UR21, UPT ;  /* 0x000000150700728c */ /* 0x000fd2000bf06270 */
[----:B------:R-:W-:Y:S05]  /*11d10*/  BRA.U !UP0, `(.L_x_11369) ;  /* 0xfffffeed08247547 */ /* 0x000fea000b83ffff */
[----:B------:R-:W-:Y:S05]  /*11d20*/  EXIT ;  /* 0x000000000000794d */ /* 0x000fea0003800000 */
.L_x_11370:
        /* <DEDUP_REMOVED lines=13> */
.L_x_20994:


//--------------------- .text._ZN10layer_norm13ln_fwd_kernelINS_13Kernel_traitsIf6__halfS2_S2_fjLj6144ELj1ELj1ELj8ELj16ENS_18Kernel_traits_baseILj6144EfS2_S2_S2_fjLj256EEEEELb1ELb1ELb0ELb0EEEvNS_9FwdParamsE --------------------------
	.section	.text._ZN10layer_norm13ln_fwd_kernelINS_13Kernel_traitsIf6__halfS2_S2_fjLj6144ELj1ELj1ELj8ELj16ENS_18Kernel_traits_baseILj6144EfS2_S2_S2_fjLj256EEEEELb1ELb1ELb0ELb0EEEvNS_9FwdParamsE,"ax",@progbits
	.align	128
        .global         _ZN10layer_norm13ln_fwd_kernelINS_13Kernel_traitsIf6__halfS2_S2_fjLj6144ELj1ELj1ELj8ELj16ENS_18Kernel_traits_baseILj6144EfS2_S2_S2_fjLj256EEEEELb1ELb1ELb0ELb0EEEvNS_9FwdParamsE
        .type           _ZN10layer_norm13ln_fwd_kernelINS_13Kernel_traitsIf6__halfS2_S2_fjLj6144ELj1ELj1ELj8ELj16ENS_18Kernel_traits_baseILj6144EfS2_S2_S2_fjLj256EEEEELb1ELb1ELb0ELb0EEEvNS_9FwdParamsE,@function
        .size           _ZN10layer_norm13ln_fwd_kernelINS_13Kernel_traitsIf6__halfS2_S2_fjLj6144ELj1ELj1ELj8ELj16ENS_18Kernel_traits_baseILj6144EfS2_S2_S2_fjLj256EEEEELb1ELb1ELb0ELb0EEEvNS_9FwdParamsE,(.L_x_20995 - _ZN10layer_norm13ln_fwd_kernelINS_13Kernel_traitsIf6__halfS2_S2_fjLj6144ELj1ELj1ELj8ELj16ENS_18Kernel_traits_baseILj6144EfS2_S2_S2_fjLj256EEEEELb1ELb1ELb0ELb0EEEvNS_9FwdParamsE)
        .other          _ZN10layer_norm13ln_fwd_kernelINS_13Kernel_traitsIf6__halfS2_S2_fjLj6144ELj1ELj1ELj8ELj16ENS_18Kernel_traits_baseILj6144EfS2_S2_S2_fjLj256EEEEELb1ELb1ELb0ELb0EEEvNS_9FwdParamsE,@"STO_CUDA_ENTRY STV_DEFAULT"
_ZN10layer_norm13ln_fwd_kernelINS_13Kernel_traitsIf6__halfS2_S2_fjLj6144ELj1ELj1ELj8ELj16ENS_18Kernel_traits_baseILj6144EfS2_S2_S2_fjLj256EEEEELb1ELb1ELb0ELb0EEEvNS_9FwdParamsE:
.text._ZN10layer_norm13ln_fwd_kernelINS_13Kernel_traitsIf6__halfS2_S2_fjLj6144ELj1ELj1ELj8ELj16ENS_18Kernel_traits_baseILj6144EfS2_S2_S2_fjLj256EEEEELb1ELb1ELb0ELb0EEEvNS_9FwdParamsE:
        /* <DEDUP_REMOVED lines=86> */
.L_x_11372:
        /* <DEDUP_REMOVED lines=25> */
[----:B------:R-:W-:Y:S02]  /*06f0*/  CS2R R42, SRZ ;  /* 0x00000000002a7805 */ /* 0x000fe4000001ff00 */
[----:B-1----:R-:W-:-:S02]  /*0700*/  CS2R R40, SRZ ;  /* 0x0000000000287805 */ /* 0x002fc4000001ff00 */
[----:B--2---:R-:W-:Y:S01]  /*0710*/  CS2R R44, SRZ ;  /* 0x00000000002c7805 */ /* 0x004fe2000001ff00 */
[----:B------:R1:W5:Y:S01]  /*0720*/  @P1 LDG.E.128 R48, desc[UR8][R46.64+0x10] ;  /* 0x000010082e301981 */ /* 0x000362000c1e1d00 */
[----:B0-----:R-:W-:-:S03]  /*0730*/  @P2 IMAD.WIDE.U32 R4, R83, 0x20, R66 ;  /* 0x0000002053042825 */ /* 0x001fc600078e0042 */
[----:B------:R-:W5:Y:S04]  /*0740*/  @P1 LDG.E.128 R36, desc[UR8][R64.64] ;  /* 0x0000000840241981 */ /* 0x000f68000c1e1d00 */
[----:B------:R-:W5:Y:S01]  /*0750*/  @P2 LDG.E.128 R28, desc[UR8][R4.64] ;  /* 0x00000008041c2981 */ /* 0x000f62000c1e1d00 */
[----:B----4-:R-:W-:-:S03]  /*0760*/  @P2 IMAD.WIDE.U32 R6, R83, 0x20, R68 ;  /* 0x0000002053062825 */ /* 0x010fc600078e0044 */
[----:B------:R-:W5:Y:S04]  /*0770*/  @P2 LDG.E.128 R24, desc[UR8][R4.64+0x10] ;  /* 0x0000100804182981 */ /* 0x000f68000c1e1d00 */
[----:B------:R-:W5:Y:S04]  /*0780*/  @P2 LDG.E.128 R12, desc[UR8][R6.64] ;  /* 0x00000008060c2981 */ /* 0x000f68000c1e1d00 */
[----:B------:R-:W5:Y:S01]  /*0790*/  @P2 LDG.E.128 R8, desc[UR8][R6.64+0x10] ;  /* 0x0000100806082981 */ /* 0x000f62000c1e1d00 */
[----:B-1----:R-:W-:Y:S02]  /*07a0*/  CS2R R46, SRZ ;  /* 0x00000000002e7805 */ /* 0x002fe4000001ff00 */
[----:B------:R-:W-:-:S02]  /*07b0*/  CS2R R66, SRZ ;  /* 0x0000000000427805 */ /* 0x000fc4000001ff00 */
[----:B------:R-:W-:Y:S01]  /*07c0*/  CS2R R68, SRZ ;  /* 0x0000000000447805 */ /* 0x000fe2000001ff00 */
[----:B------:R0:W5:Y:S02]  /*07d0*/  @P1 LDG.E.128 R32, desc[UR8][R64.64+0x10] ;  /* 0x0000100840201981 */ /* 0x000164000c1e1d00 */
[----:B0-----:R-:W-:-:S07]  /*07e0*/  CS2R R64, SRZ ;  /* 0x0000000000407805 */ /* 0x001fce000001ff00 */
.L_x_11373:
[----:B------:R-:W-:Y:S05]  /*07f0*/  BSYNC.RECONVERGENT B0 ;  /* 0x0000000000007941 */ /* 0x000fea0003800200 */
.L_x_11371:
[----:B------:R-:W1:Y:S02]  /*0800*/  LDCU UR5, c[0x0][0x384] ;  /* 0x00007080ff0577ac */ /* 0x000e640008000800 */
[----:B-1----:R-:W-:-:S06]  /*0810*/  UISETP.GE.AND UP0, UPT, UR14, UR5, UPT ;  /* 0x000000050e00728c */ /* 0x002fcc000bf06270 */
[----:B------:R-:W-:-:S13]  /*0820*/  PLOP3.LUT P0, PT, PT, PT, UP0, 0x80, 0x8 ;  /* 0x000000000008781c */ /* 0x000fda0003f0f008 */
[----:B------:R-:W-:Y:S05]  /*0830*/  @P0 EXIT ;  /* 0x000000000000094d */ /* 0x000fea0003800000 */
[----:B------:R-:W1:Y:S01]  /*0840*/  LDC R84, c[0x0][0x360] ;  /* 0x0000d800ff547b82 */ /* 0x000e620000000800 */
[----:B0-----:R-:W-:Y:S01]  /*0850*/  IMAD.HI.U32 R5, R108, -0x2daee0ad, RZ ;  /* 0xd2511f536c057827 */ /* 0x001fe200078e00ff */
[----:B------:R-:W-:Y:S01]  /*0860*/  UIADD3 UR5, UPT, UPT, UR6, 0x3c6ef372, URZ ;  /* 0x3c6ef37206057890 */ /* 0x000fe2000fffe0ff */
[----:B------:R-:W-:Y:S01]  /*0870*/  LOP3.LUT R98, R98, 0x3, RZ, 0xc0, !PT ;  /* 0x0000000362627812 */ /* 0x000fe200078ec0ff */
[----:B------:R-:W-:Y:S01]  /*0880*/  UIADD3 UR10, UPT, UPT, UR7, 0x76cf5d0a, URZ ;  /* 0x76cf5d0a070a7890 */ /* 0x000fe2000fffe0ff */
[----:B------:R-:W-:Y:S01]  /*0890*/  IMAD R81, R108, -0x2daee0ad, RZ ;  /* 0xd2511f536c517824 */ /* 0x000fe200078e02ff */
[----:B------:R-:W-:Y:S01]  /*08a0*/  LOP3.LUT R5, R5, UR7, RZ, 0x3c, !PT ;  /* 0x0000000705057c12 */ /* 0x000fe2000f8e3cff */
[----:B------:R-:W-:Y:S01]  /*08b0*/  UIADD3 UR12, UPT, UPT, UR7, -0x56f99767, URZ ;  /* 0xa9066899070c7890 */ /* 0x000fe2000fffe0ff */
[----:B------:R-:W-:Y:S01]  /*08c0*/  IMAD.MOV.U32 R86, RZ, RZ, RZ ;  /* 0x000000ffff567224 */ /* 0x000fe200078e00ff */
[----:B------:R-:W-:Y:S02]  /*08d0*/  UIADD3 UR11, UPT, UPT, UR6, 0x1715609d, URZ ;  /* 0x1715609d060b7890 */ /* 0x000fe4000fffe0ff */
[C---:B------:R-:W-:Y:S01]  /*08e0*/  IMAD.HI.U32 R6, R5.reuse, -0x326172a9, RZ ;  /* 0xcd9e8d5705067827 */ /* 0x040fe200078e00ff */
[----:B------:R-:W-:Y:S01]  /*08f0*/  ULOP3.LUT UR18, UR4, 0xff, URZ, 0xc0, !UPT ;  /* 0x000000ff04127892 */ /* 0x000fe2000f8ec0ff */
[----:B------:R-:W0:Y:S02]  /*0900*/  LDCU.64 UR16, c[0x0][0x3e0] ;  /* 0x00007c00ff1077ac */ /* 0x000e240008000a00 */
[----:B------:R-:W-:Y:S01]  /*0910*/  IMAD R5, R5, -0x326172a9, RZ ;  /* 0xcd9e8d5705057824 */ /* 0x000fe200078e02ff */
[----:B------:R-:W2:Y:S01]  /*0920*/  LDCU UR15, c[0x0][0x388] ;  /* 0x00007100ff0f77ac */ /* 0x000ea20008000800 */
[----:B------:R-:W-:Y:S01]  /*0930*/  UPLOP3.LUT UP2, UPT, UPT, UPT, UPT, 0x40, 0x4 ;  /* 0x000000000004789c */ /* 0x000fe20003f4e870 */
[----:B-1----:R-:W-:-:S04]  /*0940*/  IMAD R84, R84, UR14, R85 ;  /* 0x0000000e54547c24 */ /* 0x002fc8000f8e0255 */
        /* <DEDUP_REMOVED lines=52> */
[----:B------:R-:W-:Y:S01]  /*0c90*/  IMAD R81, R81, -0x326172a9, RZ ;  /* 0xcd9e8d5751517824 */ /* 0x000fe200078e02ff */
[----:B------:R-:W-:Y:S01]  /*0ca0*/  UIADD3 UR10, UPT, UPT, UR7, -0x695add53, URZ ;  /* 0x96a522ad070a7890 */ /* 0x000fe2000fffe0ff */
[----:B------:R-:W-:Y:S02]  /*0cb0*/  IMAD R7, R4, -0x2daee0ad, RZ ;  /* 0xd2511f5304077824 */ /* 0x000fe400078e02ff */
[----:B------:R-:W-:-:S04]  /*0cc0*/  IMAD.HI.U32 R0, R6, -0x326172a9, RZ ;  /* 0xcd9e8d5706007827 */ /* 0x000fc800078e00ff */
[----:B------:R-:W-:Y:S01]  /*0cd0*/  IMAD.HI.U32 R4, R5, -0x2daee0ad, RZ ;  /* 0xd2511f5305047827 */ /* 0x000fe200078e00ff */
[----:B------:R-:W-:Y:S01]  /*0ce0*/  LOP3.LUT R0, R81, UR13, R0, 0x96, !PT ;  /* 0x0000000d51007c12 */ /* 0x000fe2000f8e9600 */
[----:B------:R-:W3:Y:S02]  /*0cf0*/  LDCU.64 UR12, c[0x0][0x380] ;  /* 0x00007000ff0c77ac */ /* 0x000ee40008000a00 */
[----:B------:R-:W-:Y:S01]  /*0d00*/  IMAD R81, R6, -0x326172a9, RZ ;  /* 0xcd9e8d5706517824 */ /* 0x000fe200078e02ff */
[----:B------:R-:W-:Y:S01]  /*0d10*/  LOP3.LUT R4, R7, UR25, R4, 0x96, !PT ;  /* 0x0000001907047c12 */ /* 0x000fe2000f8e9604 */
[----:B------:R-:W-:Y:S01]  /*0d20*/  IMAD.SHL.U32 R7, R85, 0x20, RZ ;  /* 0x0000002055077824 */ /* 0x000fe200078e00ff */
[----:B------:R-:W-:Y:S01]  /*0d30*/  VIADDMNMX R6, R80, UR18, RZ, !PT ;  /* 0x0000001250067c46 */ /* 0x000fe2000f8001ff */
[----:B------:R-:W-:Y:S02]  /*0d40*/  IMAD R5, R5, -0x2daee0ad, RZ ;  /* 0xd2511f5305057824 */ /* 0x000fe400078e02ff */
[----:B------:R-:W-:Y:S01]  /*0d50*/  IMAD.HI.U32 R96, R0, -0x2daee0ad, RZ ;  /* 0xd2511f5300607827 */ /* 0x000fe200078e00ff */
[----:B------:R-:W-:-:S02]  /*0d60*/  VIMNMX R6, PT, PT, R6, 0x20, PT ;  /* 0x0000002006067848 */ /* 0x000fc40003fe0100 */
[----:B------:R-:W-:Y:S01]  /*0d70*/  LOP3.LUT R7, R7, 0x3e0, RZ, 0xc0, !PT ;  /* 0x000003e007077812 */ /* 0x000fe200078ec0ff */
[----:B------:R-:W-:Y:S01]  /*0d80*/  IMAD.HI.U32 R92, R4, -0x326172a9, RZ ;  /* 0xcd9e8d57045c7827 */ /* 0x000fe200078e00ff */
[----:B------:R-:W-:Y:S02]  /*0d90*/  LEA R6, R6, UR5, 0x3 ;  /* 0x0000000506067c11 */ /* 0x000fe4000f8e18ff */
[----:B------:R-:W-:Y:S01]  /*0da0*/  IADD3 R7, PT, PT, RZ, -R7, RZ ;  /* 0x80000007ff077210 */ /* 0x000fe20007ffe0ff */
[----:B------:R-:W-:Y:S01]  /*0db0*/  IMAD R94, R4, -0x326172a9, RZ ;  /* 0xcd9e8d57045e7824 */ /* 0x000fe200078e02ff */
[----:B------:R-:W-:Y:S01]  /*0dc0*/  I2FP.F32.U32 R6, R6 ;  /* 0x0000000600067245 */ /* 0x000fe20000201000 */
[----:B------:R-:W-:Y:S01]  /*0dd0*/  IMAD R100, R0, -0x2daee0ad, RZ ;  /* 0xd2511f5300647824 */ /* 0x000fe200078e02ff */
[----:B------:R-:W-:Y:S01]  /*0de0*/  LOP3.LUT R96, R5, UR10, R96, 0x96, !PT ;  /* 0x0000000a05607c12 */ /* 0x000fe2000f8e9660 */
[----:B------:R-:W-:Y:S01]  /*0df0*/  IMAD.MOV.U32 R5, RZ, RZ, R7 ;  /* 0x000000ffff057224 */ /* 0x000fe200078e0007 */
[----:B------:R4:W0:Y:S01]  /*0e00*/  MUFU.RCP R85, R6 ;  /* 0x0000000600557308 */ /* 0x0008220000001000 */
[----:B------:R-:W-:Y:S01]  /*0e10*/  LOP3.LUT R92, R81, UR11, R92, 0x96, !PT ;  /* 0x0000000b515c7c12 */ /* 0x000fe2000f8e965c */
[----:B------:R-:W0:Y:S02]  /*0e20*/  LDCU.64 UR10, c[0x0][0x3a0] ;  /* 0x00007400ff0a77ac */ /* 0x000e240008000a00 */
[----:B------:R-:W-:-:S04]  /*0e30*/  VIADDMNMX R5, R5, UR18, RZ, !PT ;  /* 0x0000001205057c46 */ /* 0x000fc8000f8001ff */
[----:B------:R-:W-:-:S04]  /*0e40*/  VIMNMX R5, PT, PT, R5, 0x20, PT ;  /* 0x0000002005057848 */ /* 0x000fc80003fe0100 */
[----:B-1234-:R-:W-:-:S07]  /*0e50*/  LEA R87, R5, UR5, 0x3 ;  /* 0x0000000505577c11 */ /* 0x01efce000f8e18ff */
.L_x_11635:
[----:B-1----:R-:W1:Y:S01]  /*0e60*/  @UP0 LDCU.64 UR4, c[0x0][0x3e0] ;  /* 0x00007c00ff0407ac */ /* 0x002e620008000a00 */
[----:B------:R-:W-:Y:S01]  /*0e70*/  PLOP3.LUT P0, PT, PT, PT, UP0, 0x80, 0x8 ;  /* 0x000000000008781c */ /* 0x000fe20003f0f008 */
[----:B-1----:R-:W-:-:S06]  /*0e80*/  @UP0 UIMAD.WIDE UR4, UR14, 0x2, UR4 ;  /* 0x000000020e0408a5 */ /* 0x002fcc000f8e0204 */
[----:B0-23--:R-:W-:Y:S01]  /*0e90*/  MOV R80, UR4 ;  /* 0x0000000400507c02 */ /* 0x00dfe20008000f00 */
[----:B------:R-:W-:-:S05]  /*0ea0*/  IMAD.U32 R81, RZ, RZ, UR5 ;  /* 0x00000005ff517e24 */ /* 0x000fca000f8e00ff */
[----:B------:R-:W2:Y:S01]  /*0eb0*/  @P0 LDG.E.U16 R80, desc[UR8][R80.64] ;  /* 0x0000000850500981 */ /* 0x000ea2000c1e1500 */
[----:B------:R-:W-:Y:S01]  /*0ec0*/  UIMAD UR4, UR14, UR15, URZ ;  /* 0x0000000f0e0472a4 */ /* 0x000fe2000f8e02ff */
[----:B------:R-:W-:Y:S01]  /*0ed0*/  PLOP3.LUT P0, PT, PT, PT, UP0, 0x80, 0x8 ;  /* 0x000000000008781c */ /* 0x000fe20003f0f008 */
[----:B------:R-:W-:Y:S01]  /*0ee0*/  BSSY.RECONVERGENT B0, `(.L_x_11374) ;  /* 0x0000673000007945 */ /* 0x000fe20003800200 */
[----:B------:R-:W1:Y:S01]  /*0ef0*/  S2R R90, SR_TID.X ;  /* 0x00000000005a7919 */ /* 0x000e620000002100 */
[----:B------:R-:W-:Y:S01]  /*0f00*/  USHF.R.S32.HI UR5, URZ, 0x1f, UR4 ;  /* 0x0000001fff057899 */ /* 0x000fe20008011404 */
[----:B------:R-:W-:Y:S02]  /*0f10*/  PLOP3.LUT P1, PT, PT, PT, UP0, 0x80, 0x8 ;  /* 0x000000000008781c */ /* 0x000fe40003f2f008 */
[----:B------:R-:W-:Y:S01]  /*0f20*/  ISETP.GE.U32.AND P2, PT, R2, 0x100, PT ;  /* 0x000001000200780c */ /* 0x000fe20003f46070 */
[----:B------:R-:W-:-:S03]  /*0f30*/  ULEA.HI UR5, UR5, UR4, URZ, 0x3 ;  /* 0x0000000405057291 */ /* 0x000fc6000f8f18ff */
[----:B------:R-:W-:Y:S01]  /*0f40*/  UMOV UR4, 0x3f800000 ;  /* 0x3f80000000047882 */ /* 0x000fe20000000000 */
[----:B------:R-:W-:Y:S02]  /*0f50*/  P2R R110, PR, RZ, 0x4 ;  /* 0x00000004ff6e7803 */ /* 0x000fe40000000000 */
[----:B------:R-:W-:-:S05]  /*0f60*/  IMAD.U32 R83, RZ, RZ, UR5 ;  /* 0x00000005ff537e24 */ /* 0x000fca000f8e00ff */
[----:B-1----:R-:W-:Y:S01]  /*0f70*/  LEA.HI.SX32 R88, R83, R90, 0x1d ;  /* 0x0000005a53587211 */ /* 0x002fe200078feaff */
[----:B--2---:R-:W-:-:S05]  /*0f80*/  @P0 HADD2.F32 R0, -RZ, R80.H0_H0 ;  /* 0x20000050ff000230 */ /* 0x004fca0000004100 */
[----:B------:R-:W-:Y:S02]  /*0f90*/  @P1 R2UR UR4, R0 ;  /* 0x00000000000412ca */ /* 0x000fe400000e0000 */
[----:B------:R-:W-:Y:S01]  /*0fa0*/  MOV R0, R88 ;  /* 0x0000005800007202 */ /* 0x000fe20000000f00 */
[----:B------:R-:W-:-:S12]  /*0fb0*/  @!P2 BRA `(.L_x_11375) ;  /* 0x000000640094a947 */ /* 0x000fd80003800000 */
        /* <DEDUP_REMOVED lines=20> */
.L_x_20831:
[----:B------:R-:W-:Y:S05]  /*1100*/  BRX R120 -0x1110                                       (*"BRANCH_TARGETS .L_x_20832,.L_x_20833,.L_x_20834"*) ;  /* 0xffffffec78bc7949 */ /* 0x000fea000383ffff */
.L_x_20834:
[----:B------:R-:W-:Y:S01]  /*1110*/  IADD3 R112, PT, PT, R98, 0x1, RZ ;  /* 0x0000000162707810 */ /* 0x000fe20007ffe0ff */
[----:B------:R-:W-:Y:S02]  /*1120*/  IMAD.MOV.U32 R0, RZ, RZ, R100 ;  /* 0x000000ffff007224 */ /* 0x000fe400078e0064 */
[----:B------:R-:W-:Y:S01]  /*1130*/  IMAD.MOV.U32 R104, RZ, RZ, R92 ;  /* 0x000000ffff687224 */ /* 0x000fe200078e005c */
[----:B------:R-:W-:Y:S06]  /*1140*/  BRA `(.L_x_11378) ;  /* 0x00000004003c7947 */ /* 0x000fec0003800000 */
.L_x_20832:
[----:B------:R-:W-:Y:S01]  /*1150*/  MOV R0, R100 ;  /* 0x0000006400007202 */ /* 0x000fe20000000f00 */
[----:B------:R-:W-:Y:S02]  /*1160*/  IMAD.MOV.U32 R112, RZ, RZ, 0x3 ;  /* 0x00000003ff707424 */ /* 0x000fe400078e00ff */
[----:B------:R-:W-:Y:S01]  /*1170*/  IMAD.MOV.U32 R104, RZ, RZ, R96 ;  /* 0x000000ffff687224 */ /* 0x000fe200078e0060 */
[----:B------:R-:W-:Y:S06]  /*1180*/  BRA `(.L_x_11378) ;  /* 0x00000004002c7947 */ /* 0x000fec0003800000 */
.L_x_20833:
        /* <DEDUP_REMOVED lines=13> */
.L_x_11380:
[----:B------:R-:W-:Y:S05]  /*1260*/  BSYNC.RECONVERGENT B2 ;  /* 0x0000000000027941 */ /* 0x000fea0003800200 */
.L_x_11379:
        /* <DEDUP_REMOVED lines=61> */
.L_x_11378:
[----:B------:R-:W-:Y:S05]  /*1640*/  BSYNC.RECONVERGENT B1 ;  /* 0x0000000000017941 */ /* 0x000fea0003800200 */
.L_x_11377:
        /* <DEDUP_REMOVED lines=27> */
.L_x_11383:
        /* <DEDUP_REMOVED lines=13> */
.L_x_11385:
[----:B------:R-:W-:Y:S05]  /*18d0*/  BSYNC.RECONVERGENT B2 ;  /* 0x0000000000027941 */ /* 0x000fea0003800200 */
.L_x_11384:
        /* <DEDUP_REMOVED lines=61> */
.L_x_11382:
[----:B------:R-:W-:Y:S05]  /*1cb0*/  BSYNC.RECONVERGENT B1 ;  /* 0x0000000000017941 */ /* 0x000fea0003800200 */
.L_x_11381:
[----:B------:R-:W-:Y:S01]  /*1cc0*/  I2FP.F32.U32 R123, R98 ;  /* 0x00000062007b7245 */ /* 0x000fe20000201000 */
[----:B------:R-:W-:Y:S01]  /*1cd0*/  HADD2.F32 R80, -RZ, R80.H1_H1 ;  /* 0x30000050ff507230 */ /* 0x000fe20000004100 */
[----:B------:R-:W-:Y:S01]  /*1ce0*/  ISETP.NE.AND P1, PT, R114, 0x1, PT ;  /* 0x000000017200780c */ /* 0x000fe20003f25270 */
[----:B------:R-:W-:Y:S01]  /*1cf0*/  BSSY.RECONVERGENT B1, `(.L_x_11386) ;  /* 0x000005f000017945 */ /* 0x000fe20003800200 */
[----:B------:R-:W-:Y:S02]  /*1d00*/  IMAD.MOV.U32 R98, RZ, RZ, 0x2 ;  /* 0x00000002ff627424 */ /* 0x000fe400078e00ff */
[----:B------:R-:W-:Y:S01]  /*1d10*/  FFMA.FTZ R123, R123, R104, 1.1641532182693481445e-10 ;  /* 0x2f0000007b7b7423 */ /* 0x000fe20000010068 */
[----:B------:R-:W-:-:S04]  /*1d20*/  FMUL.FTZ R125, R80, UR4 ;  /* 0x00000004507d7c20 */ /* 0x000fc80008410000 */
[----:B------:R-:W-:Y:S01]  /*1d30*/  FMUL.FTZ R125, R125, R100 ;  /* 0x000000647d7d7220 */ /* 0x000fe20000410000 */
[----:B------:R-:W-:Y:S01]  /*1d40*/  FSETP.GTU.FTZ.AND P0, PT, R123, R102, PT ;  /* 0x000000667b00720b */ /* 0x000fe20003f1c000 */
        /* <DEDUP_REMOVED lines=14> */
.L_x_11388:
        /* <DEDUP_REMOVED lines=13> */
.L_x_11390:
[----:B------:R-:W-:Y:S05]  /*1f00*/  BSYNC.RECONVERGENT B2 ;  /* 0x0000000000027941 */ /* 0x000fea0003800200 */
.L_x_11389:
        /* <DEDUP_REMOVED lines=61> */
.L_x_11387:
[----:B------:R-:W-:Y:S05]  /*22e0*/  BSYNC.RECONVERGENT B1 ;  /* 0x0000000000017941 */ /* 0x000fea0003800200 */
.L_x_11386:
        /* <DEDUP_REMOVED lines=23> */
.L_x_11393:
        /* <DEDUP_REMOVED lines=13> */
.L_x_11395:
[----:B------:R-:W-:Y:S05]  /*2530*/  BSYNC.RECONVERGENT B2 ;  /* 0x0000000000027941 */ /* 0x000fea0003800200 */
.L_x_11394:
        /* <DEDUP_REMOVED lines=61> */
.L_x_11392:
[----:B------:R-:W-:Y:S05]  /*2910*/  BSYNC.RECONVERGENT B1 ;  /* 0x0000000000017941 */ /* 0x000fea0003800200 */
.L_x_11391:
        /* <DEDUP_REMOVED lines=23> */
.L_x_11398:
        /* <DEDUP_REMOVED lines=13> */
.L_x_11400:
[----:B------:R-:W-:Y:S05]  /*2b60*/  BSYNC.RECONVERGENT B2 ;  /* 0x0000000000027941 */ /* 0x000fea0003800200 */
.L_x_11399:
        /* <DEDUP_REMOVED lines=61> */
.L_x_11397:
[----:B------:R-:W-:Y:S05]  /*2f40*/  BSYNC.RECONVERGENT B1 ;  /* 0x0000000000017941 */ /* 0x000fea0003800200 */
.L_x_11396:
        /* <DEDUP_REMOVED lines=23> */
.L_x_11403:
        /* <DEDUP_REMOVED lines=13> */
.L_x_11405:
[----:B------:R-:W-:Y:S05]  /*3190*/  BSYNC.RECONVERGENT B2 ;  /* 0x0000000000027941 */ /* 0x000fea0003800200 */
.L_x_11404:
        /* <DEDUP_REMOVED lines=61> */
.L_x_11402:
[----:B------:R-:W-:Y:S05]  /*3570*/  BSYNC.RECONVERGENT B1 ;  /* 0x0000000000017941 */ /* 0x000fea0003800200 */
.L_x_11401:
        /* <DEDUP_REMOVED lines=23> */
.L_x_11408:
        /* <DEDUP_REMOVED lines=13> */
.L_x_11410:
[----:B------:R-:W-:Y:S05]  /*37c0*/  BSYNC.RECONVERGENT B2 ;  /* 0x0000000000027941 */ /* 0x000fea0003800200 */
.L_x_11409:
        /* <DEDUP_REMOVED lines=61> */
.L_x_11407:
[----:B------:R-:W-:Y:S05]  /*3ba0*/  BSYNC.RECONVERGENT B1 ;  /* 0x0000000000017941 */ /* 0x000fea0003800200 */
.L_x_11406:
        /* <DEDUP_REMOVED lines=23> */
.L_x_11413:
        /* <DEDUP_REMOVED lines=15> */
.L_x_11415:
[----:B------:R-:W-:Y:S05]  /*3e10*/  BSYNC.RECONVERGENT B2 ;  /* 0x0000000000027941 */ /* 0x000fea0003800200 */
.L_x_11414:
        /* <DEDUP_REMOVED lines=61> */
.L_x_11412:
[----:B------:R-:W-:Y:S05]  /*41f0*/  BSYNC.RECONVERGENT B1 ;  /* 0x0000000000017941 */ /* 0x000fea0003800200 */
.L_x_11411:
        /* <DEDUP_REMOVED lines=11> */
[----:B------:R-:W-:Y:S01]  /*42b0*/  FFMA.FTZ R135, R80, R59, R135 ;  /* 0x0000003b50877223 */ /* 0x000fe20000010087 */
[----:B------:R-:W-:-:S04]  /*42c0*/  F2FP.F16.F32.PACK_AB R80, R123, R121 ;  /* 0x000000797b50723e */ /* 0x000fc800000000ff */
[----:B------:R-:W-:Y:S01]  /*42d0*/  F2FP.F16.F32.PACK_AB R83, R135, R127 ;  /* 0x0000007f8753723e */ /* 0x000fe200000000ff */
[----:B------:R-:W-:Y:S06]  /*42e0*/  BRA `(.L_x_11416) ;  /* 0x0000003000747947 */ /* 0x000fec0003800000 */
.L_x_11376:
        /* <DEDUP_REMOVED lines=16> */
.L_x_11419:
        /* <DEDUP_REMOVED lines=13> */
.L_x_11421:
[----:B------:R-:W-:Y:S05]  /*44c0*/  BSYNC.RECONVERGENT B2 ;  /* 0x0000000000027941 */ /* 0x000fea0003800200 */
.L_x_11420:
        /* <DEDUP_REMOVED lines=61> */
.L_x_11418:
[----:B------:R-:W-:Y:S05]  /*48a0*/  BSYNC.RECONVERGENT B1 ;  /* 0x0000000000017941 */ /* 0x000fea0003800200 */
.L_x_11417:
        /* <DEDUP_REMOVED lines=10> */
[----:B------:R-:W-:Y:S01]  /*4950*/  MOV R98, R94 ;  /* 0x0000005e00627202 */ /* 0x000fe20000000f00 */
[----:B0-----:R-:W-:-:S03]  /*4960*/  FMUL.FTZ R123, R123, R100 ;  /* 0x000000647b7b7220 */ /* 0x001fc60000410000 */
[----:B-1----:R-:W-:-:S04]  /*4970*/  FSETP.GTU.FTZ.AND P0, PT, R121, R102, PT ;  /* 0x000000667900720b */ /* 0x002fc80003f1c000 */
        /* <DEDUP_REMOVED lines=13> */
.L_x_11424:
        /* <DEDUP_REMOVED lines=13> */
.L_x_11426:
[----:B------:R-:W-:Y:S05]  /*4b20*/  BSYNC.RECONVERGENT B2 ;  /* 0x0000000000027941 */ /* 0x000fea0003800200 */
.L_x_11425:
        /* <DEDUP_REMOVED lines=61> */
.L_x_11423:
[----:B------:R-:W-:Y:S05]  /*4f00*/  BSYNC.RECONVERGENT B1 ;  /* 0x0000000000017941 */ /* 0x000fea0003800200 */
.L_x_11422:
        /* <DEDUP_REMOVED lines=22> */
.L_x_11429:
        /* <DEDUP_REMOVED lines=13> */
.L_x_11431:
[----:B------:R-:W-:Y:S05]  /*5140*/  BSYNC.RECONVERGENT B2 ;  /* 0x0000000000027941 */ /* 0x000fea0003800200 */
.L_x_11430:
        /* <DEDUP_REMOVED lines=61> */
.L_x_11428:
[----:B------:R-:W-:Y:S05]  /*5520*/  BSYNC.RECONVERGENT B1 ;  /* 0x0000000000017941 */ /* 0x000fea0003800200 */
.L_x_11427:
        /* <DEDUP_REMOVED lines=22> */
.L_x_11434:
        /* <DEDUP_REMOVED lines=13> */
.L_x_11436:
[----:B------:R-:W-:Y:S05]  /*5760*/  BSYNC.RECONVERGENT B2 ;  /* 0x0000000000027941 */ /* 0x000fea0003800200 */
.L_x_11435:
        /* <DEDUP_REMOVED lines=61> */
.L_x_11433:
[----:B------:R-:W-:Y:S05]  /*5b40*/  BSYNC.RECONVERGENT B1 ;  /* 0x0000000000017941 */ /* 0x000fea0003800200 */
.L_x_11432:
        /* <DEDUP_REMOVED lines=22> */
.L_x_11439:
        /* <DEDUP_REMOVED lines=13> */
.L_x_11441:
[----:B------:R-:W-:Y:S05]  /*5d80*/  BSYNC.RECONVERGENT B2 ;  /* 0x0000000000027941 */ /* 0x000fea0003800200 */
.L_x_11440:
        /* <DEDUP_REMOVED lines=61> */
.L_x_11438:
[----:B------:R-:W-:Y:S05]  /*6160*/  BSYNC.RECONVERGENT B1 ;  /* 0x0000000000017941 */ /* 0x000fea0003800200 */
.L_x_11437:
        /* <DEDUP_REMOVED lines=22> */
.L_x_11444:
        /* <DEDUP_REMOVED lines=13> */
.L_x_11446:
[----:B------:R-:W-:Y:S05]  /*63a0*/  BSYNC.RECONVERGENT B2 ;  /* 0x0000000000027941 */ /* 0x000fea0003800200 */
.L_x_11445:
        /* <DEDUP_REMOVED lines=61> */
.L_x_11443:
[----:B------:R-:W-:Y:S05]  /*6780*/  BSYNC.RECONVERGENT B1 ;  /* 0x0000000000017941 */ /* 0x000fea0003800200 */
.L_x_11442:
        /* <DEDUP_REMOVED lines=22> */
.L_x_11449:
        /* <DEDUP_REMOVED lines=13> */
.L_x_11451:
[----:B------:R-:W-:Y:S05]  /*69c0*/  BSYNC.RECONVERGENT B2 ;  /* 0x0000000000027941 */ /* 0x000fea0003800200 */
.L_x_11450:
        /* <DEDUP_REMOVED lines=61> */
.L_x_11448:
[----:B------:R-:W-:Y:S05]  /*6da0*/  BSYNC.RECONVERGENT B1 ;  /* 0x0000000000017941 */ /* 0x000fea0003800200 */
.L_x_11447:
        /* <DEDUP_REMOVED lines=22> */
.L_x_11454:
        /* <DEDUP_REMOVED lines=15> */
.L_x_11456:
[----:B------:R-:W-:Y:S05]  /*7000*/  BSYNC.RECONVERGENT B2 ;  /* 0x0000000000027941 */ /* 0x000fea0003800200 */
.L_x_11455:
        /* <DEDUP_REMOVED lines=61> */
.L_x_11453:
[----:B------:R-:W-:Y:S05]  /*73e0*/  BSYNC.RECONVERGENT B1 ;  /* 0x0000000000017941 */ /* 0x000fea0003800200 */
.L_x_11452:
[----:B------:R-:W-:Y:S01]  /*73f0*/  I2FP.F32.U32 R81, R80 ;  /* 0x0000005000517245 */ /* 0x000fe20000201000 */
[----:B------:R-:W-:Y:S01]  /*7400*/  HADD2.F32 R83, -RZ, R83.H1_H1 ;  /* 0x30000053ff537230 */ /* 0x000fe20000004100 */
[----:B------:R-:W-:-:S03]  /*7410*/  F2FP.F16.F32.PACK_AB R82, R133, R129 ;  /* 0x000000818552723e */ /* 0x000fc600000000ff */
[----:B------:R-:W-:Y:S01]  /*7420*/  FFMA.FTZ R81, R81, R104, 1.1641532182693481445e-10 ;  /* 0x2f00000051517423 */ /* 0x000fe20000010068 */
[----:B------:R-:W-:-:S04]  /*7430*/  FMUL.FTZ R83, R83, UR4 ;  /* 0x0000000453537c20 */ /* 0x000fc80008410000 */
[----:B------:R-:W-:Y:S01]  /*7440*/  FMUL.FTZ R80, R83, R100 ;  /* 0x0000006453507220 */ /* 0x000fe20000410000 */
[----:B------:R-:W-:Y:S02]  /*7450*/  FSETP.GTU.FTZ.AND P6, PT, R81, R102, PT ;  /* 0x000000665100720b */ /* 0x000fe40003fdc000 */
[----:B------:R-:W-:Y:S02]  /*7460*/  F2FP.F16.F32.PACK_AB R81, R131, R125 ;  /* 0x0000007d8351723e */ /* 0x000fe400000000ff */
[----:B------:R-:W-:Y:S02]  /*7470*/  FSEL R80, R80, RZ, !P6 ;  /* 0x000000ff50507208 */ /* 0x000fe40007000000 */
[----:B------:R-:W-:-:S03]  /*7480*/  PLOP3.LUT P6, PT, P6, PT, PT, 0x8, 0x80 ;  /* 0x000000000080781c */ /* 0x000fc600037ce170 */
[----:B------:R-:W-:Y:S01]  /*7490*/  FMUL.FTZ R135, R80, R59 ;  /* 0x0000003b50877220 */ /* 0x000fe20000410000 */
[----:B------:R-:W-:-:S04]  /*74a0*/  F2FP.F16.F32.PACK_AB R80, R123, R121 ;  /* 0x000000797b50723e */ /* 0x000fc800000000ff */
[----:B------:R-:W-:-:S07]  /*74b0*/  F2FP.F16.F32.PACK_AB R83, R135, R127 ;  /* 0x0000007f8753723e */ /* 0x000fce00000000ff */
.L_x_11416:
        /* <DEDUP_REMOVED lines=18> */
[C---:B------:R-:W-:Y:S02]  /*75e0*/  VIADD R0, R88.reuse, 0x100 ;  /* 0x0000010058007836 */ /* 0x040fe40000000000 */
[----:B-1----:R-:W-:-:S05]  /*75f0*/  IMAD.WIDE.U32 R138, R88, 0x8, R138 ;  /* 0x00000008588a7825 */ /* 0x002fca00078e008a */
[----:B------:R2:W-:Y:S02]  /*7600*/  STG.E.64 desc[UR8][R138.64], R140 ;  /* 0x0000008c8a007986 */ /* 0x0005e4000c101b08 */
.L_x_11375:
[----:B0-----:R-:W-:Y:S05]  /*7610*/  BSYNC.RECONVERGENT B0 ;  /* 0x0000000000007941 */ /* 0x001fea0003800200 */
.L_x_11374:
[----:B------:R-:W-:Y:S01]  /*7620*/  ISETP.GE.U32.AND P0, PT, R2, 0x200, PT ;  /* 0x000002000200780c */ /* 0x000fe20003f06070 */
[----:B------:R-:W-:Y:S03]  /*7630*/  BSSY.RECONVERGENT B0, `(.L_x_11457) ;  /* 0x0000660000007945 */ /* 0x000fe60003800200 */
[----:B------:R-:W-:-:S09]  /*7640*/  P2R R114, PR, RZ, 0x1 ;  /* 0x00000001ff727803 */ /* 0x000fd20000000000 */
[----:B------:R-:W-:Y:S05]  /*7650*/  @!P0 BRA `(.L_x_11458) ;  /* 0x0000006400748947 */ /* 0x000fea0003800000 */
[----:B------:R-:W-:Y:S01]  /*7660*/  ISETP.NE.U32.AND P0, PT, RZ, UR10, PT ;  /* 0x0000000aff007c0c */ /* 0x000fe2000bf05070 */
[----:B--2---:R-:W0:Y:S03]  /*7670*/  LDC.64 R80, c[0x0][0x390] ;  /* 0x0000e400ff507b82 */ /* 0x004e260000000a00 */
        /* <DEDUP_REMOVED lines=23> */
.L_x_11462:
        /* <DEDUP_REMOVED lines=13> */
.L_x_11464:
[----:B------:R-:W-:Y:S05]  /*78c0*/  BSYNC.RECONVERGENT B2 ;  /* 0x0000000000027941 */ /* 0x000fea0003800200 */
.L_x_11463:
        /* <DEDUP_REMOVED lines=59> */
[----:B------:R-:W-:-:S07]  /*7c80*/  LOP3.LUT R96, R112, UR18, R99, 0x96, !PT ;  /* 0x0000001270607c12 */ /* 0x000fce000f8e9663 */
.L_x_11461:
[----:B------:R-:W-:Y:S05]  /*7c90*/  BSYNC.RECONVERGENT B1 ;  /* 0x0000000000017941 */ /* 0x000fea0003800200 */
.L_x_11460:
[----:B------:R-:W1:Y:S01]  /*7ca0*/  LDC R100, c[0x0][0x408] ;  /* 0x00010200ff647b82 */ /* 0x000e620000000800 */
[----:B------:R-:W-:Y:S01]  /*7cb0*/  I2FP.F32.U32 R89, R89 ;  /* 0x0000005900597245 */ /* 0x000fe20000201000 */
[----:B-----5:R-:W-:Y:S01]  /*7cc0*/  HADD2.F32 R93, -RZ, R80.H0_H0 ;  /* 0x20000050ff5d7230 */ /* 0x020fe20000004100 */
[----:B------:R-:W-:Y:S01]  /*7cd0*/  ISETP.NE.AND P1, PT, R95, 0x1, PT ;  /* 0x000000015f00780c */ /* 0x000fe20003f25270 */
[----:B------:R-:W-:Y:S01]  /*7ce0*/  IMAD.MOV.U32 R106, RZ, RZ, 0x2f800000 ;  /* 0x2f800000ff6a7424 */ /* 0x000fe200078e00ff */
[----:B------:R-:W-:Y:S01]  /*7cf0*/  BSSY.RECONVERGENT B1, `(.L_x_11465) ;  /* 0x0000060000017945 */ /* 0x000fe20003800200 */
[----:B------:R-:W-:Y:S02]  /*7d00*/  HADD2.F32 R98, -RZ, R4.H0_H0 ;  /* 0x20000004ff627230 */ /* 0x000fe40000004100 */
[----:B------:R-:W-:Y:S01]  /*7d10*/  FMUL.FTZ R93, R93, UR4 ;  /* 0x000000045d5d7c20 */ /* 0x000fe20008410000 */
[----:B------:R-:W2:Y:S01]  /*7d20*/  LDC R104, c[0x0][0x404] ;  /* 0x00010100ff687b82 */ /* 0x000ea20000000800 */
[----:B------:R-:W-:Y:S01]  /*7d30*/  FFMA.FTZ R89, R89, R106, 1.1641532182693481445e-10 ;  /* 0x2f00000059597423 */ /* 0x000fe2000001006a */
[----:B------:R-:W-:-:S02]  /*7d40*/  IMAD.MOV.U32 R97, RZ, RZ, 0x2 ;  /* 0x00000002ff617424 */ /* 0x000fc400078e00ff */
[----:B-1----:R-:W-:Y:S02]  /*7d50*/  FMUL.FTZ R93, R93, R100 ;  /* 0x000000645d5d7220 */ /* 0x002fe40000410000 */
[----:B--2---:R-:W-:-:S04]  /*7d60*/  FSETP.GTU.FTZ.AND P0, PT, R89, R104, PT ;  /* 0x000000685900720b */ /* 0x004fc80003f1c000 */
        /* <DEDUP_REMOVED lines=14> */
.L_x_11467:
        /* <DEDUP_REMOVED lines=13> */
.L_x_11469:
[----:B------:R-:W-:Y:S05]  /*7f20*/  BSYNC.RECONVERGENT B2 ;  /* 0x0000000000027941 */ /* 0x000fea0003800200 */
.L_x_11468:
        /* <DEDUP_REMOVED lines=60> */
.L_x_11466:
[----:B------:R-:W-:Y:S05]  /*82f0*/  BSYNC.RECONVERGENT B1 ;  /* 0x0000000000017941 */ /* 0x000fea0003800200 */
.L_x_11465:
[----:B------:R-:W-:Y:S01]  /*8300*/  I2FP.F32.U32 R93, R93 ;  /* 0x0000005d005d7245 */ /* 0x000fe20000201000 */
[----:B------:R-:W-:Y:S01]  /*8310*/  HADD2.F32 R80, -RZ, R80.H1_H1 ;  /* 0x30000050ff507230 */ /* 0x000fe20000004100 */
[----:B------:R-:W-:Y:S01]  /*8320*/  ISETP.NE.AND P1, PT, R97, 0x1, PT ;  /* 0x000000016100780c */ /* 0x000fe20003f25270 */
[----:B------:R-:W-:Y:S01]  /*8330*/  BSSY.RECONVERGENT B1, `(.L_x_11470) ;  /* 0x000005f000017945 */ /* 0x000fe20003800200 */
[----:B------:R-:W-:Y:S02]  /*8340*/  HFMA2 R98, -RZ, RZ, 0, 1.1920928955078125e-07 ;  /* 0x00000002ff627431 */ /* 0x000fe400000001ff */
        /* <DEDUP_REMOVED lines=18> */
.L_x_11472:
        /* <DEDUP_REMOVED lines=13> */
.L_x_11474:
[----:B------:R-:W-:Y:S05]  /*8540*/  BSYNC.RECONVERGENT B2 ;  /* 0x0000000000027941 */ /* 0x000fea0003800200 */
.L_x_11473:
        /* <DEDUP_REMOVED lines=61> */
.L_x_11471:
[----:B------:R-:W-:Y:S05]  /*8920*/  BSYNC.RECONVERGENT B1 ;  /* 0x0000000000017941 */ /* 0x000fea0003800200 */
.L_x_11470:
        /* <DEDUP_REMOVED lines=23> */
.L_x_11477:
        /* <DEDUP_REMOVED lines=13> */
.L_x_11479:
[----:B------:R-:W-:Y:S05]  /*8b70*/  BSYNC.RECONVERGENT B2 ;  /* 0x0000000000027941 */ /* 0x000fea0003800200 */
.L_x_11478:
        /* <DEDUP_REMOVED lines=57> */
[----:B------:R-:W-:Y:S02]  /*8f10*/  LOP3.LUT R92, R98, UR5, R119, 0x96, !PT ;  /* 0x00000005625c7c12 */ /* 0x000fe4000f8e9677 */
[----:B------:R-:W-:Y:S01]  /*8f20*/  MOV R94, R118 ;  /* 0x00000076005e7202 */ /* 0x000fe20000000f00 */
[----:B------:R-:W-:Y:S01]  /*8f30*/  IMAD.MOV.U32 R102, RZ, RZ, R112 ;  /* 0x000000ffff667224 */ /* 0x000fe200078e0070 */
[----:B------:R-:W-:-:S07]  /*8f40*/  LOP3.LUT R96, R96, UR18, R113, 0x96, !PT ;  /* 0x0000001260607c12 */ /* 0x000fce000f8e9671 */
.L_x_11476:
[----:B------:R-:W-:Y:S05]  /*8f50*/  BSYNC.RECONVERGENT B1 ;  /* 0x0000000000017941 */ /* 0x000fea0003800200 */
.L_x_11475:
        /* <DEDUP_REMOVED lines=23> */
.L_x_11482:
        /* <DEDUP_REMOVED lines=13> */
.L_x_11484:
[----:B------:R-:W-:Y:S05]  /*91a0*/  BSYNC.RECONVERGENT B2 ;  /* 0x0000000000027941 */ /* 0x000fea0003800200 */
.L_x_11483:
        /* <DEDUP_REMOVED lines=61> */
.L_x_11481:
[----:B------:R-:W-:Y:S05]  /*9580*/  BSYNC.RECONVERGENT B1 ;  /* 0x0000000000017941 */ /* 0x000fea0003800200 */
.L_x_11480:
[----:B------:R-:W-:Y:S01]  /*9590*/  I2FP.F32.U32 R81, R80 ;  /* 0x0000005000517245 */ /* 0x000fe20000201000 */
[----:B------:R-:W-:Y:S01]  /*95a0*/  HADD2.F32 R80, -RZ, R82.H0_H0 ;  /* 0x20000052ff507230 */ /* 0x000fe20000004100 */
[----:B------:R-:W-:Y:S01]  /*95b0*/  ISETP.NE.AND P4, PT, R98, 0x1, PT ;  /* 0x000000016200780c */ /* 0x000fe20003f85270 */
[----:B------:R-:W-:Y:S01]  /*95c0*/  BSSY.RECONVERGENT B1, `(.L_x_11485) ;  /* 0x000005f000017945 */ /* 0x000fe20003800200 */
[----:B0-----:R-:W-:Y:S02]  /*95d0*/  HFMA2 R112, -RZ, RZ, 0, 1.1920928955078125e-07 ;  /* 0x00000002ff707431 */ /* 0x001fe400000001ff */
        /* <DEDUP_REMOVED lines=18> */
.L_x_11487:
        /* <DEDUP_REMOVED lines=13> */
.L_x_11489:
[----:B------:R-:W-:Y:S05]  /*97d0*/  BSYNC.RECONVERGENT B2 ;  /* 0x0000000000027941 */ /* 0x000fea0003800200 */
.L_x_11488:
        /* <DEDUP_REMOVED lines=61> */
.L_x_11486:
[----:B------:R-:W-:Y:S05]  /*9bb0*/  BSYNC.RECONVERGENT B1 ;  /* 0x0000000000017941 */ /* 0x000fea0003800200 */
.L_x_11485:
        /* <DEDUP_REMOVED lines=23> */
.L_x_11492:
        /* <DEDUP_REMOVED lines=13> */
.L_x_11494:
[----:B------:R-:W-:Y:S05]  /*9e00*/  BSYNC.RECONVERGENT B2 ;  /* 0x0000000000027941 */ /* 0x000fea0003800200 */
.L_x_11493:
        /* <DEDUP_REMOVED lines=61> */
.L_x_11491:
[----:B------:R-:W-:Y:S05]  /*a1e0*/  BSYNC.RECONVERGENT B1 ;  /* 0x0000000000017941 */ /* 0x000fea0003800200 */
.L_x_11490:
        /* <DEDUP_REMOVED lines=23> */
.L_x_11497:
        /* <DEDUP_REMOVED lines=15> */
.L_x_11499:
[----:B------:R-:W-:Y:S05]  /*a450*/  BSYNC.RECONVERGENT B2 ;  /* 0x0000000000027941 */ /* 0x000fea0003800200 */
.L_x_11498:
        /* <DEDUP_REMOVED lines=61> */
.L_x_11496:
[----:B------:R-:W-:Y:S05]  /*a830*/  BSYNC.RECONVERGENT B1 ;  /* 0x0000000000017941 */ /* 0x000fea0003800200 */
.L_x_11495:
        /* <DEDUP_REMOVED lines=15> */
.L_x_11459:
        /* <DEDUP_REMOVED lines=16> */
.L_x_11503:
        /* <DEDUP_REMOVED lines=13> */
.L_x_11505:
[----:B------:R-:W-:Y:S05]  /*ab00*/  BSYNC.RECONVERGENT B2 ;  /* 0x0000000000027941 */ /* 0x000fea0003800200 */
.L_x_11504:
        /* <DEDUP_REMOVED lines=58> */
[----:B------:R-:W-:Y:S02]  /*aeb0*/  LOP3.LUT R96, R112, UR18, R99, 0x96, !PT ;  /* 0x0000001270607c12 */ /* 0x000fe4000f8e9663 */
[----:B------:R-:W-:-:S07]  /*aec0*/  MOV R102, R98 ;  /* 0x0000006200667202 */ /* 0x000fce0000000f00 */
.L_x_11502:
[----:B------:R-:W-:Y:S05]  /*aed0*/  BSYNC.RECONVERGENT B1 ;  /* 0x0000000000017941 */ /* 0x000fea0003800200 */
.L_x_11501:
[----:B------:R-:W1:Y:S01]  /*aee0*/  LDC R100, c[0x0][0x408] ;  /* 0x00010200ff647b82 */ /* 0x000e620000000800 */
[----:B------:R-:W-:Y:S01]  /*aef0*/  I2FP.F32.U32 R89, R89 ;  /* 0x0000005900597245 */ /* 0x000fe20000201000 */
[----:B-----5:R-:W-:Y:S01]  /*af00*/  HADD2.F32 R93, -RZ, R80.H0_H0 ;  /* 0x20000050ff5d7230 */ /* 0x020fe20000004100 */
[----:B------:R-:W-:Y:S01]  /*af10*/  ISETP.NE.AND P1, PT, R95, 0x1, PT ;  /* 0x000000015f00780c */ /* 0x000fe20003f25270 */
[----:B------:R-:W-:Y:S01]  /*af20*/  IMAD.MOV.U32 R106, RZ, RZ, 0x2f800000 ;  /* 0x2f800000ff6a7424 */ /* 0x000fe200078e00ff */
[----:B------:R-:W-:Y:S01]  /*af30*/  BSSY.RECONVERGENT B1, `(.L_x_11506) ;  /* 0x000005f000017945 */ /* 0x000fe20003800200 */
[----:B------:R-:W-:Y:S02]  /*af40*/  HFMA2 R97, -RZ, RZ, 0, 1.1920928955078125e-07 ;  /* 0x00000002ff617431 */ /* 0x000fe400000001ff */
[----:B------:R-:W-:Y:S01]  /*af50*/  FMUL.FTZ R93, R93, UR4 ;  /* 0x000000045d5d7c20 */ /* 0x000fe20008410000 */
[----:B------:R-:W2:Y:S01]  /*af60*/  LDC R104, c[0x0][0x404] ;  /* 0x00010100ff687b82 */ /* 0x000ea20000000800 */
[----:B------:R-:W-:-:S02]  /*af70*/  FFMA.FTZ R89, R89, R106, 1.1641532182693481445e-10 ;  /* 0x2f00000059597423 */ /* 0x000fc4000001006a */
[----:B-1----:R-:W-:-:S03]  /*af80*/  FMUL.FTZ R93, R93, R100 ;  /* 0x000000645d5d7220 */ /* 0x002fc60000410000 */
[----:B--2---:R-:W-:-:S04]  /*af90*/  FSETP.GTU.FTZ.AND P0, PT, R89, R104, PT ;  /* 0x000000685900720b */ /* 0x004fc80003f1c000 */
        /* <DEDUP_REMOVED lines=14> */
.L_x_11508:
        /* <DEDUP_REMOVED lines=13> */
.L_x_11510:
[----:B------:R-:W-:Y:S05]  /*b150*/  BSYNC.RECONVERGENT B2 ;  /* 0x0000000000027941 */ /* 0x000fea0003800200 */
.L_x_11509:
        /* <DEDUP_REMOVED lines=60> */
.L_x_11507:
[----:B------:R-:W-:Y:S05]  /*b520*/  BSYNC.RECONVERGENT B1 ;  /* 0x0000000000017941 */ /* 0x000fea0003800200 */
.L_x_11506:
        /* <DEDUP_REMOVED lines=22> */
.L_x_11513:
        /* <DEDUP_REMOVED lines=13> */
.L_x_11515:
[----:B------:R-:W-:Y:S05]  /*b760*/  BSYNC.RECONVERGENT B2 ;  /* 0x0000000000027941 */ /* 0x000fea0003800200 */
.L_x_11514:
[----:B------:R-:W-:Y:S01]  /*b770*/  IMAD.WIDE.U32 R96, R84, -0x326172a9, RZ ;  /* 0xcd9e8d5754607825 */ /* 0x000fe200078e00ff */
[----:B0-----:R-:W-:Y:S01]  /*b780*/  LOP3.LUT R112, R86, UR7, R95, 0x96, !PT ;  /* 0x0000000756707c12 */ /* 0x001fe2000f8e965f */
        /* <DEDUP_REMOVED lines=59> */
.L_x_11512:
[----:B------:R-:W-:Y:S05]  /*bb40*/  BSYNC.RECONVERGENT B1 ;  /* 0x0000000000017941 */ /* 0x000fea0003800200 */
.L_x_11511:
        /* <DEDUP_REMOVED lines=22> */
.L_x_11518:
        /* <DEDUP_REMOVED lines=13> */
.L_x_11520:
[----:B------:R-:W-:Y:S05]  /*bd80*/  BSYNC.RECONVERGENT B2 ;  /* 0x0000000000027941 */ /* 0x000fea0003800200 */
.L_x_11519:
        /* <DEDUP_REMOVED lines=58> */
[----:B------:R-:W-:Y:S01]  /*c130*/  IMAD.MOV.U32 R99, RZ, RZ, RZ ;  /* 0x000000ffff637224 */ /* 0x000fe200078e00ff */
[----:B------:R-:W-:Y:S02]  /*c140*/  LOP3.LUT R96, R96, UR18, R113, 0x96, !PT ;  /* 0x0000001260607c12 */ /* 0x000fe4000f8e9671 */
[----:B------:R-:W-:-:S07]  /*c150*/  MOV R102, R112 ;  /* 0x0000007000667202 */ /* 0x000fce0000000f00 */
.L_x_11517:
[----:B------:R-:W-:Y:S05]  /*c160*/  BSYNC.RECONVERGENT B1 ;  /* 0x0000000000017941 */ /* 0x000fea0003800200 */
.L_x_11516:
        /* <DEDUP_REMOVED lines=22> */
.L_x_11523:
        /* <DEDUP_REMOVED lines=13> */
.L_x_11525:
[----:B------:R-:W-:Y:S05]  /*c3a0*/  BSYNC.RECONVERGENT B2 ;  /* 0x0000000000027941 */ /* 0x000fea0003800200 */
.L_x_11524:
        /* <DEDUP_REMOVED lines=61> */
.L_x_11522:
[----:B------:R-:W-:Y:S05]  /*c780*/  BSYNC.RECONVERGENT B1 ;  /* 0x0000000000017941 */ /* 0x000fea0003800200 */
.L_x_11521:
[----:B------:R-:W-:Y:S01]  /*c790*/  I2FP.F32.U32 R81, R80 ;  /* 0x0000005000517245 */ /* 0x000fe20000201000 */
[----:B------:R-:W-:Y:S01]  /*c7a0*/  HADD2.F32 R80, -RZ, R82.H0_H0 ;  /* 0x20000052ff507230 */ /* 0x000fe20000004100 */
[----:B------:R-:W-:Y:S01]  /*c7b0*/  ISETP.NE.AND P4, PT, R98, 0x1, PT ;  /* 0x000000016200780c */ /* 0x000fe20003f85270 */
[----:B------:R-:W-:Y:S01]  /*c7c0*/  BSSY.RECONVERGENT B1, `(.L_x_11526) ;  /* 0x000005e000017945 */ /* 0x000fe20003800200 */
[----:B0-----:R-:W-:Y:S02]  /*c7d0*/  IMAD.MOV.U32 R112, RZ, RZ, 0x2 ;  /* 0x00000002ff707424 */ /* 0x001fe400078e00ff */
        /* <DEDUP_REMOVED lines=17> */
.L_x_11528:
        /* <DEDUP_REMOVED lines=13> */
.L_x_11530:
[----:B------:R-:W-:Y:S05]  /*c9c0*/  BSYNC.RECONVERGENT B2 ;  /* 0x0000000000027941 */ /* 0x000fea0003800200 */
.L_x_11529:
        /* <DEDUP_REMOVED lines=61> */
.L_x_11527:
[----:B------:R-:W-:Y:S05]  /*cda0*/  BSYNC.RECONVERGENT B1 ;  /* 0x0000000000017941 */ /* 0x000fea0003800200 */
.L_x_11526:
        /* <DEDUP_REMOVED lines=22> */
.L_x_11533:
        /* <DEDUP_REMOVED lines=13> */
.L_x_11535:
[----:B------:R-:W-:Y:S05]  /*cfe0*/  BSYNC.RECONVERGENT B2 ;  /* 0x0000000000027941 */ /* 0x000fea0003800200 */
.L_x_11534:
        /* <DEDUP_REMOVED lines=61> */
.L_x_11532:
[----:B------:R-:W-:Y:S05]  /*d3c0*/  BSYNC.RECONVERGENT B1 ;  /* 0x0000000000017941 */ /* 0x000fea0003800200 */
.L_x_11531:
        /* <DEDUP_REMOVED lines=22> */
.L_x_11538:
        /* <DEDUP_REMOVED lines=15> */
.L_x_11540:
[----:B------:R-:W-:Y:S05]  /*d620*/  BSYNC.RECONVERGENT B2 ;  /* 0x0000000000027941 */ /* 0x000fea0003800200 */
.L_x_11539:
        /* <DEDUP_REMOVED lines=61> */
.L_x_11537:
[----:B------:R-:W-:Y:S05]  /*da00*/  BSYNC.RECONVERGENT B1 ;  /* 0x0000000000017941 */ /* 0x000fea0003800200 */
.L_x_11536:
        /* <DEDUP_REMOVED lines=13> */
.L_x_11500:
        /* <DEDUP_REMOVED lines=21> */
.L_x_11458:
[----:B------:R-:W-:Y:S05]  /*dc30*/  BSYNC.RECONVERGENT B0 ;  /* 0x0000000000007941 */ /* 0x000fea0003800200 */
.L_x_11457:
        /* <DEDUP_REMOVED lines=15> */
[----:B------:R-:W-:Y:S01]  /*dd30*/  IMAD.MOV.U32 R91, RZ, RZ, R94 ;  /* 0x000000ffff5b7224 */ /* 0x000fe200078e005e */
        /* <DEDUP_REMOVED lines=12> */
.L_x_11546:
        /* <DEDUP_REMOVED lines=13> */
.L_x_11548:
[----:B------:R-:W-:Y:S05]  /*ded0*/  BSYNC.RECONVERGENT B2 ;  /* 0x0000000000027941 */ /* 0x000fea0003800200 */
.L_x_11547:
        /* <DEDUP_REMOVED lines=60> */
[----:B------:R-:W-:-:S07]  /*e2a0*/  IMAD.MOV.U32 R102, RZ, RZ, R106 ;  /* 0x000000ffff667224 */ /* 0x000fce00078e006a */
.L_x_11545:
[----:B------:R-:W-:Y:S05]  /*e2b0*/  BSYNC.RECONVERGENT B1 ;  /* 0x0000000000017941 */ /* 0x000fea0003800200 */
.L_x_11544:
        /* <DEDUP_REMOVED lines=27> */
.L_x_11551:
        /* <DEDUP_REMOVED lines=13> */
.L_x_11553:
[----:B------:R-:W-:Y:S05]  /*e540*/  BSYNC.RECONVERGENT B2 ;  /* 0x0000000000027941 */ /* 0x000fea0003800200 */
.L_x_11552:
        /* <DEDUP_REMOVED lines=61> */
.L_x_11550:
[----:B------:R-:W-:Y:S05]  /*e920*/  BSYNC.RECONVERGENT B1 ;  /* 0x0000000000017941 */ /* 0x000fea0003800200 */
.L_x_11549:
        /* <DEDUP_REMOVED lines=24> */
.L_x_11556:
        /* <DEDUP_REMOVED lines=13> */
.L_x_11558:
[----:B------:R-:W-:Y:S05]  /*eb80*/  BSYNC.RECONVERGENT B2 ;  /* 0x0000000000027941 */ /* 0x000fea0003800200 */
.L_x_11557:
        /* <DEDUP_REMOVED lines=61> */
.L_x_11555:
[----:B------:R-:W-:Y:S05]  /*ef60*/  BSYNC.RECONVERGENT B1 ;  /* 0x0000000000017941 */ /* 0x000fea0003800200 */
.L_x_11554:
        /* <DEDUP_REMOVED lines=23> */
.L_x_11561:
        /* <DEDUP_REMOVED lines=13> */
.L_x_11563:
[----:B------:R-:W-:Y:S05]  /*f1b0*/  BSYNC.RECONVERGENT B2 ;  /* 0x0000000000027941 */ /* 0x000fea0003800200 */
.L_x_11562:
        /* <DEDUP_REMOVED lines=61> */
.L_x_11560:
[----:B------:R-:W-:Y:S05]  /*f590*/  BSYNC.RECONVERGENT B1 ;  /* 0x0000000000017941 */ /* 0x000fea0003800200 */
.L_x_11559:
        /* <DEDUP_REMOVED lines=23> */
.L_x_11566:
        /* <DEDUP_REMOVED lines=13> */
.L_x_11568:
[----:B------:R-:W-:Y:S05]  /*f7e0*/  BSYNC.RECONVERGENT B2 ;  /* 0x0000000000027941 */ /* 0x000fea0003800200 */
.L_x_11567:
        /* <DEDUP_REMOVED lines=61> */
.L_x_11565:
[----:B------:R-:W-:Y:S05]  /*fbc0*/  BSYNC.RECONVERGENT B1 ;  /* 0x0000000000017941 */ /* 0x000fea0003800200 */
.L_x_11564:
        /* <DEDUP_REMOVED lines=23> */
.L_x_11571:
        /* <DEDUP_REMOVED lines=13> */
.L_x_11573:
[----:B------:R-:W-:Y:S05]  /*fe10*/  BSYNC.RECONVERGENT B2 ;  /* 0x0000000000027941 */ /* 0x000fea0003800200 */
.L_x_11572:
        /* <DEDUP_REMOVED lines=61> */
.L_x_11570:
[----:B------:R-:W-:Y:S05]  /*101f0*/  BSYNC.RECONVERGENT B1 ;  /* 0x0000000000017941 */ /* 0x000fea0003800200 */
.L_x_11569:
        /* <DEDUP_REMOVED lines=23> */
.L_x_11576:
        /* <DEDUP_REMOVED lines=13> */
.L_x_11578:
[----:B------:R-:W-:Y:S05]  /*10440*/  BSYNC.RECONVERGENT B2 ;  /* 0x0000000000027941 */ /* 0x000fea0003800200 */
.L_x_11577:
        /* <DEDUP_REMOVED lines=61> */
.L_x_11575:
[----:B------:R-:W-:Y:S05]  /*10820*/  BSYNC.RECONVERGENT B1 ;  /* 0x0000000000017941 */ /* 0x000fea0003800200 */
.L_x_11574:
        /* <DEDUP_REMOVED lines=23> */
.L_x_11581:
        /* <DEDUP_REMOVED lines=15> */
.L_x_11583:
[----:B------:R-:W-:Y:S05]  /*10a90*/  BSYNC.RECONVERGENT B2 ;  /* 0x0000000000027941 */ /* 0x000fea0003800200 */
.L_x_11582:
        /* <DEDUP_REMOVED lines=61> */
.L_x_11580:
[----:B------:R-:W-:Y:S05]  /*10e70*/  BSYNC.RECONVERGENT B1 ;  /* 0x0000000000017941 */ /* 0x000fea0003800200 */
.L_x_11579:
        /* <DEDUP_REMOVED lines=15> */
.L_x_11543:
        /* <DEDUP_REMOVED lines=16> */
.L_x_11587:
        /* <DEDUP_REMOVED lines=13> */
.L_x_11589:
[----:B------:R-:W-:Y:S05]  /*11140*/  BSYNC.RECONVERGENT B2 ;  /* 0x0000000000027941 */ /* 0x000fea0003800200 */
.L_x_11588:
        /* <DEDUP_REMOVED lines=61> */
.L_x_11586:
[----:B------:R-:W-:Y:S05]  /*11520*/  BSYNC.RECONVERGENT B1 ;  /* 0x0000000000017941 */ /* 0x000fea0003800200 */
.L_x_11585:
        /* <DEDUP_REMOVED lines=10> */
[----:B------:R-:W-:-:S02]  /*115d0*/  FFMA.FTZ R91, R91, R100, 1.1641532182693481445e-10 ;  /* 0x2f0000005b5b7423 */ /* 0x000fc40000010064 */
        /* <DEDUP_REMOVED lines=15> */
.L_x_11592:
        /* <DEDUP_REMOVED lines=13> */
.L_x_11594:
[----:B------:R-:W-:Y:S05]  /*117a0*/  BSYNC.RECONVERGENT B2 ;  /* 0x0000000000027941 */ /* 0x000fea0003800200 */
.L_x_11593:
        /* <DEDUP_REMOVED lines=61> */
.L_x_11591:
[----:B------:R-:W-:Y:S05]  /*11b80*/  BSYNC.RECONVERGENT B1 ;  /* 0x0000000000017941 */ /* 0x000fea0003800200 */
.L_x_11590:
        /* <DEDUP_REMOVED lines=23> */
.L_x_11597:
        /* <DEDUP_REMOVED lines=13> */
.L_x_11599:
[----:B------:R-:W-:Y:S05]  /*11dd0*/  BSYNC.RECONVERGENT B2 ;  /* 0x0000000000027941 */ /* 0x000fea0003800200 */
.L_x_11598:
        /* <DEDUP_REMOVED lines=61> */
.L_x_11596:
[----:B------:R-:W-:Y:S05]  /*121b0*/  BSYNC.RECONVERGENT B1 ;  /* 0x0000000000017941 */ /* 0x000fea0003800200 */
.L_x_11595:
        /* <DEDUP_REMOVED lines=22> */
.L_x_11602:
        /* <DEDUP_REMOVED lines=13> */
.L_x_11604:
[----:B------:R-:W-:Y:S05]  /*123f0*/  BSYNC.RECONVERGENT B2 ;  /* 0x0000000000027941 */ /* 0x000fea0003800200 */
.L_x_11603:
        /* <DEDUP_REMOVED lines=61> */
.L_x_11601:
[----:B------:R-:W-:Y:S05]  /*127d0*/  BSYNC.RECONVERGENT B1 ;  /* 0x0000000000017941 */ /* 0x000fea0003800200 */
.L_x_11600:
        /* <DEDUP_REMOVED lines=22> */
.L_x_11607:
        /* <DEDUP_REMOVED lines=13> */
.L_x_11609:
[----:B------:R-:W-:Y:S05]  /*12a10*/  BSYNC.RECONVERGENT B2 ;  /* 0x0000000000027941 */ /* 0x000fea0003800200 */
.L_x_11608:
        /* <DEDUP_REMOVED lines=61> */
.L_x_11606:
[----:B------:R-:W-:Y:S05]  /*12df0*/  BSYNC.RECONVERGENT B1 ;  /* 0x0000000000017941 */ /* 0x000fea0003800200 */
.L_x_11605:
        /* <DEDUP_REMOVED lines=22> */
.L_x_11612:
        /* <DEDUP_REMOVED lines=13> */
.L_x_11614:
[----:B------:R-:W-:Y:S05]  /*13030*/  BSYNC.RECONVERGENT B2 ;  /* 0x0000000000027941 */ /* 0x000fea0003800200 */
.L_x_11613:
        /* <DEDUP_REMOVED lines=61> */
.L_x_11611:
[----:B------:R-:W-:Y:S05]  /*13410*/  BSYNC.RECONVERGENT B1 ;  /* 0x0000000000017941 */ /* 0x000fea0003800200 */
.L_x_11610:
        /* <DEDUP_REMOVED lines=22> */
.L_x_11617:
        /* <DEDUP_REMOVED lines=13> */
.L_x_11619:
[----:B------:R-:W-:Y:S05]  /*13650*/  BSYNC.RECONVERGENT B2 ;  /* 0x0000000000027941 */ /* 0x000fea0003800200 */
.L_x_11618:
        /* <DEDUP_REMOVED lines=61> */
.L_x_11616:
[----:B------:R-:W-:Y:S05]  /*13a30*/  BSYNC.RECONVERGENT B1 ;  /* 0x0000000000017941 */ /* 0x000fea0003800200 */
.L_x_11615:
        /* <DEDUP_REMOVED lines=22> */
.L_x_11622:
        /* <DEDUP_REMOVED lines=15> */
.L_x_11624:
[----:B------:R-:W-:Y:S05]  /*13c90*/  BSYNC.RECONVERGENT B2 ;  /* 0x0000000000027941 */ /* 0x000fea0003800200 */
.L_x_11623:
        /* <DEDUP_REMOVED lines=61> */
.L_x_11621:
[----:B------:R-:W-:Y:S05]  /*14070*/  BSYNC.RECONVERGENT B1 ;  /* 0x0000000000017941 */ /* 0x000fea0003800200 */
.L_x_11620:
        /* <DEDUP_REMOVED lines=13> */
.L_x_11584:
        /* <DEDUP_REMOVED lines=21> */
.L_x_11542:
[----:B------:R-:W-:Y:S05]  /*142a0*/  BSYNC.RECONVERGENT B0 ;  /* 0x0000000000007941 */ /* 0x000fea0003800200 */
.L_x_11541:
        /* <DEDUP_REMOVED lines=110> */
.L_x_11626:
[----:B------:R-:W-:Y:S05]  /*14990*/  BSYNC.RECONVERGENT B0 ;  /* 0x0000000000007941 */ /* 0x000fea0003800200 */
.L_x_11625:
        /* <DEDUP_REMOVED lines=12> */
.L_x_11628:
[----:B------:R-:W-:Y:S05]  /*14a60*/  BSYNC.RECONVERGENT B0 ;  /* 0x0000000000007941 */ /* 0x000fea0003800200 */
.L_x_11627:
        /* <DEDUP_REMOVED lines=102> */
.L_x_11630:
[----:B------:R-:W-:Y:S05]  /*150d0*/  BSYNC.RECONVERGENT B0 ;  /* 0x0000000000007941 */ /* 0x000fea0003800200 */
.L_x_11629:
        /* <DEDUP_REMOVED lines=35> */
.L_x_11632:
[----:B------:R-:W-:Y:S05]  /*15310*/  BSYNC.RECONVERGENT B0 ;  /* 0x0000000000007941 */ /* 0x000fea0003800200 */
.L_x_11631:
        /* <DEDUP_REMOVED lines=33> */
.L_x_11634:
[----:B------:R-:W-:Y:S05]  /*15530*/  BSYNC.RECONVERGENT B0 ;  /* 0x0000000000007941 */ /* 0x000fea0003800200 */
.L_x_11633:
[----:B------:R-:W-:Y:S02]  /*15540*/  UIADD3 UR14, UPT, UPT, UR14, UR12, URZ ;  /* 0x0000000c0e0e7290 */ /* 0x000fe4000fffe0ff */
[----:B------:R-:W-:Y:S02]  /*15550*/  UPLOP3.LUT UP2, UPT, UPT, UPT, UP2, 0x40, 0x4 ;  /* 0x000000000004789c */ /* 0x000fe40003f4e820 */
[----:B------:R-:W-:-:S09]  /*15560*/  UISETP.GE.AND UP1, UPT, UR14, UR13, UPT ;  /* 0x0000000d0e00728c */ /* 0x000fd2000bf26270 */
[----:B------:R-:W-:Y:S05]  /*15570*/  BRA.U !UP1, `(.L_x_11635) ;  /* 0xfffffeb909387547 */ /* 0x000fea000b83ffff */
[----:B------:R-:W-:Y:S05]  /*15580*/  EXIT ;  /* 0x000000000000794d */ /* 0x000fea0003800000 */
.L_x_11636:
        /* <DEDUP_REMOVED lines=15> */
.L_x_20995:


//--------------------- .text._ZN10layer_norm13ln_fwd_kernelINS_13Kernel_traitsIf6__halfS2_S2_fjLj6144ELj1ELj1ELj8ELj16ENS_18Kernel_traits_baseILj6144EfS2_S2_S2_fjLj256EEEEELb1ELb1ELb0ELb1EEEvNS_9FwdParamsE --------------------------
	.section	.text._ZN10layer_norm13ln_fwd_kernelINS_13Kernel_traitsIf6__halfS2_S2_fjLj6144ELj1ELj1ELj8ELj16ENS_18Kernel_traits_baseILj6144EfS2_S2_S2_fjLj256EEEEELb1ELb1ELb0ELb1EEEvNS_9FwdParamsE,"ax",@progbits
	.align	128
        .global         _ZN10layer_norm13ln_fwd_kernelINS_13Kernel_traitsIf6__halfS2_S2_fjLj6144ELj1ELj1ELj8ELj16ENS_18Kernel_traits_baseILj6144EfS2_S2_S2_fjLj256EEEEELb1ELb1ELb0ELb1EEEvNS_9FwdParamsE
        .type           _ZN10layer_norm13ln_fwd_kernelINS_13Kernel_traitsIf6__halfS2_S2_fjLj6144ELj1ELj1ELj8ELj16ENS_18Kernel_traits_baseILj6144EfS2_S2_S2_fjLj256EEEEELb1ELb1ELb0ELb1EEEvNS_9FwdParamsE,@function
        .size           _ZN10layer_norm13ln_fwd_kernelINS_13Kernel_traitsIf6__halfS2_S2_fjLj6144ELj1ELj1ELj8ELj16ENS_18Kernel_traits_baseILj6144EfS2_S2_S2_fjLj256EEEEELb1ELb1ELb0ELb1EEEvNS_9FwdParamsE,(.L_x_20996 - _ZN10layer_norm13ln_fwd_kernelINS_13Kernel_traitsIf6__halfS2_S2_fjLj6144ELj1ELj1ELj8ELj16ENS_18Kernel_traits_baseILj6144EfS2_S2_S2_fjLj256EEEEELb1ELb1ELb0ELb1EEEvNS_9FwdParamsE)
        .other          _ZN10layer_norm13ln_fwd_kernelINS_13Kernel_traitsIf6__halfS2_S2_fjLj6144ELj1ELj1ELj8ELj16ENS_18Kernel_traits_baseILj6144EfS2_S2_S2_fjLj256EEEEELb1ELb1ELb0ELb1EEEvNS_9FwdParamsE,@"STO_CUDA_ENTRY STV_DEFAULT"
_ZN10layer_norm13ln_fwd_kernelINS_13Kernel_traitsIf6__halfS2_S2_fjLj6144ELj1ELj1ELj8ELj16ENS_18Kernel_traits_baseILj6144EfS2_S2_S2_fjLj256EEEEELb1ELb1ELb0ELb1EEEvNS_9FwdParamsE:
.text._ZN10layer_norm13ln_fwd_kernelINS_13Kernel_traitsIf6__halfS2_S2_fjLj6144ELj1ELj1ELj8ELj16ENS_18Kernel_traits_baseILj6144EfS2_S2_S2_fjLj256EEEEELb1ELb1ELb0ELb1EEEvNS_9FwdParamsE:
        /* <DEDUP_REMOVED lines=62> */
.L_x_11637:
        /* <DEDUP_REMOVED lines=28> */
.L_x_11638:
        /* <DEDUP_REMOVED lines=11> */
[----:B------:R-:W-:Y:S01]  /*0650*/  UIADD3 UR24, UPT, UPT, UR16, -0x700cb87f, URZ ;  /* 0x8ff3478110187890 */ /* 0x000fe2000fffe0ff */
[----:B------:R-:W2:Y:S01]  /*0660*/  LDCU UR5, c[0x0][0x408] ;  /* 0x00008100ff0577ac */ /* 0x000ea20008000800 */
[----:B------:R-:W3:Y:S01]  /*0670*/  LDCU UR20, c[0x0][0x388] ;  /* 0x00007100ff1477ac */ /* 0x000ee20008000800 */
[----:B------:R-:W4:Y:S01]  /*0680*/  LDCU.U8 UR21, c[0x0][0x410] ;  /* 0x00008200ff1577ac */ /* 0x000f220008000000 */
[----:B0-----:R-:W-:Y:S01]  /*0690*/  UISETP.NE.U32.AND UP0, UPT, UR26, URZ, UPT ;  /* 0x000000ff1a00728c */ /* 0x001fe2000bf05070 */
[----:B-1----:R-:W-:Y:S01]  /*06a0*/  IMAD R89, R0, UR9, R89 ;  /* 0x0000000900597c24 */ /* 0x002fe2000f8e0259 */
[----:B------:R-:W-:Y:S01]  /*06b0*/  UPLOP3.LUT UP2, UPT, UPT, UPT, UPT, 0x40, 0x4 ;  /* 0x000000000004789c */ /* 0x000fe20003f4e870 */
[----:B------:R-:W-:Y:S01]  /*06c0*/  IMAD.HI.U32 R0, R110, -0x2daee0ad, RZ ;  /* 0xd2511f536e007827 */ /* 0x000fe200078e00ff */
[----:B------:R-:W-:-:S03]  /*06d0*/  UISETP.NE.AND.EX UP0, UPT, UR27, URZ, UPT, UP0 ;  /* 0x000000ff1b00728c */ /* 0x000fc6000bf05300 */
        /* <DEDUP_REMOVED lines=19> */
[----:B------:R-:W0:Y:S01]  /*0810*/  LDCU UR4, c[0x0][0x404] ;  /* 0x00008080ff0477ac */ /* 0x000e220008000800 */
        /* <DEDUP_REMOVED lines=9> */
[----:B------:R-:W-:Y:S01]  /*08b0*/  LOP3.LUT R4, R7, UR11, R4, 0x96, !PT ;  /* 0x0000000b07047c12 */ /* 0x000fe2000f8e9604 */
[----:B------:R-:W1:Y:S02]  /*08c0*/  LDCU.64 UR10, c[0x0][0x380] ;  /* 0x00007000ff0a77ac */ /* 0x000e640008000a00 */
        /* <DEDUP_REMOVED lines=11> */
[C---:B------:R-:W-:Y:S01]  /*0980*/  IMAD.HI.U32 R0, R3.reuse, -0x326172a9, RZ ;  /* 0xcd9e8d5703007827 */ /* 0x040fe200078e00ff */
[----:B------:R-:W0:Y:S03]  /*0990*/  LDCU UR22, c[0x0][0x400] ;  /* 0x00008000ff1677ac */ /* 0x000e260008000800 */
        /* <DEDUP_REMOVED lines=22> */
.L_x_11792:
        /* <DEDUP_REMOVED lines=8> */
[----:B------:R-:W-:-:S03]  /*0b80*/  IMAD.U32 R3, RZ, RZ, UR7 ;  /* 0x00000007ff037e24 */ /* 0x000fc6000f8e00ff */
[----:B------:R-:W-:Y:S02]  /*0b90*/  ULEA.HI UR6, UR6, UR8, URZ, 0x3 ;  /* 0x0000000806067291 */ /* 0x000fe4000f8f18ff */
[----:B------:R-:W3:Y:S04]  /*0ba0*/  @P0 LDG.E.U16 R2, desc[UR14][R2.64] ;  /* 0x0000000e02020981 */ /* 0x000ee8000c1e1500 */
[----:B------:R-:W-:-:S04]  /*0bb0*/  MOV R91, UR6 ;  /* 0x00000006005b7c02 */ /* 0x000fc80008000f00 */
[----:B-1----:R-:W-:-:S05]  /*0bc0*/  LEA.HI.SX32 R91, R91, R94, 0x1d ;  /* 0x0000005e5b5b7211 */ /* 0x002fca00078feaff */
[----:B--2---:R-:W-:-:S06]  /*0bd0*/  IMAD.WIDE.U32 R80, R91, 0x10, R92 ;  /* 0x000000105b507825 */ /* 0x004fcc00078e005c */
[----:B-----5:R-:W5:Y:S01]  /*0be0*/  LDG.E.128 R80, desc[UR14][R80.64] ;  /* 0x0000000e50507981 */ /* 0x020f62000c1e1d00 */
[----:B------:R-:W-:Y:S01]  /*0bf0*/  PLOP3.LUT P0, PT, PT, PT, UP0, 0x80, 0x8 ;  /* 0x000000000008781c */ /* 0x000fe20003f0f008 */
[----:B------:R-:W-:Y:S01]  /*0c00*/  UISETP.NE.U32.AND UP1, UPT, UR12, URZ, UPT ;  /* 0x000000ff0c00728c */ /* 0x000fe2000bf25070 */
[----:B------:R-:W-:Y:S01]  /*0c10*/  PLOP3.LUT P1, PT, PT, PT, UP0, 0x80, 0x8 ;  /* 0x000000000008781c */ /* 0x000fe20003f2f008 */
[----:B------:R-:W-:Y:S01]  /*0c20*/  UMOV UR6, 0x3f800000 ;  /* 0x3f80000000067882 */ /* 0x000fe20000000000 */
[----:B------:R-:W-:Y:S01]  /*0c30*/  IMAD.MOV.U32 R0, RZ, RZ, 0x2f800000 ;  /* 0x2f800000ff007424 */ /* 0x000fe200078e00ff */
[----:B------:R-:W-:Y:S02]  /*0c40*/  UISETP.NE.AND.EX UP1, UPT, UR13, URZ, UPT, UP1 ;  /* 0x000000ff0d00728c */ /* 0x000fe4000bf25310 */
[----:B------:R-:W-:Y:S02]  /*0c50*/  UIADD3 UR7, UPT, UPT, UR17, -0x126145ec, URZ ;  /* 0xed9eba1411077890 */ /* 0x000fe4000fffe0ff */
[----:B------:R-:W-:-:S02]  /*0c60*/  UIADD3 UR8, UPT, UPT, UR17, 0x76cf5d0a, URZ ;  /* 0x76cf5d0a11087890 */ /* 0x000fc4000fffe0ff */
[----:B------:R-:W-:Y:S02]  /*0c70*/  UIADD3 UR23, UPT, UPT, UR17, -0x24c28bd8, URZ ;  /* 0xdb3d742811177890 */ /* 0x000fe4000fffe0ff */
[----:B------:R-:W-:Y:S02]  /*0c80*/  UIADD3 UR24, UPT, UPT, UR17, 0x32370b8f, URZ ;  /* 0x32370b8f11187890 */ /* 0x000fe4000fffe0ff */
[----:B------:R-:W-:Y:S02]  /*0c90*/  UIADD3 UR25, UPT, UPT, UR16, -0x61c88647, URZ ;  /* 0x9e3779b910197890 */ /* 0x000fe4000fffe0ff */
[----:B------:R-:W-:Y:S02]  /*0ca0*/  UIADD3 UR26, UPT, UPT, UR16, -0x4ab325aa, URZ ;  /* 0xb54cda56101a7890 */ /* 0x000fe4000fffe0ff */
[----:B------:R-:W-:Y:S02]  /*0cb0*/  UIADD3 UR27, UPT, UPT, UR16, 0x1715609d, URZ ;  /* 0x1715609d101b7890 */ /* 0x000fe4000fffe0ff */
[----:B------:R-:W-:-:S02]  /*0cc0*/  UIADD3 UR28, UPT, UPT, UR16, -0x255992d5, URZ ;  /* 0xdaa66d2b101c7890 */ /* 0x000fc4000fffe0ff */
[----:B------:R-:W-:Y:S02]  /*0cd0*/  UIADD3 UR29, UPT, UPT, UR17, 0x646e171e, URZ ;  /* 0x646e171e111d7890 */ /* 0x000fe4000fffe0ff */
[----:B------:R-:W-:Y:S02]  /*0ce0*/  UIADD3 UR30, UPT, UPT, UR17, -0x4498517b, URZ ;  /* 0xbb67ae85111e7890 */ /* 0x000fe4000fffe0ff */
[----:B------:R-:W-:Y:S02]  /*0cf0*/  UIADD3 UR31, UPT, UPT, UR16, 0x5384540f, URZ ;  /* 0x5384540f101f7890 */ /* 0x000fe4000fffe0ff */
[----:B------:R-:W-:Y:S02]  /*0d00*/  UIADD3 UR32, UPT, UPT, UR17, 0x1fd5c5a3, URZ ;  /* 0x1fd5c5a311207890 */ /* 0x000fe4000fffe0ff */
        /* <DEDUP_REMOVED lines=18> */
.L_x_20835:
[----:B------:R-:W-:Y:S05]  /*0e30*/  BRX R2 -0xe40                                          (*"BRANCH_TARGETS .L_x_20836,.L_x_20837,.L_x_20838"*) ;  /* 0xfffffff002707949 */ /* 0x000fea000383ffff */
.L_x_20838:
[----:B------:R-:W-:Y:S01]  /*0e40*/  VIADD R2, R102, 0x1 ;  /* 0x0000000166027836 */ /* 0x000fe20000000000 */
[----:B------:R-:W-:Y:S01]  /*0e50*/  MOV R3, R96 ;  /* 0x0000006000037202 */ /* 0x000fe20000000f00 */
[----:B------:R-:W-:Y:S01]  /*0e60*/  IMAD.MOV.U32 R84, RZ, RZ, R86 ;  /* 0x000000ffff547224 */ /* 0x000fe200078e0056 */
[----:B------:R-:W-:Y:S06]  /*0e70*/  BRA `(.L_x_11640) ;  /* 0x0000000000ec7947 */ /* 0x000fec0003800000 */
.L_x_20836:
[----:B------:R-:W-:Y:S01]  /*0e80*/  IMAD.MOV.U32 R84, RZ, RZ, R86 ;  /* 0x000000ffff547224 */ /* 0x000fe200078e0056 */
[----:B------:R-:W-:Y:S01]  /*0e90*/  MOV R3, R100 ;  /* 0x0000006400037202 */ /* 0x000fe20000000f00 */
[----:B------:R-:W-:Y:S01]  /*0ea0*/  IMAD.MOV.U32 R2, RZ, RZ, 0x3 ;  /* 0x00000003ff027424 */ /* 0x000fe200078e00ff */
[----:B------:R-:W-:Y:S06]  /*0eb0*/  BRA `(.L_x_11640) ;  /* 0x0000000000dc7947 */ /* 0x000fec0003800000 */
.L_x_20837:
        /* <DEDUP_REMOVED lines=12> */
.L_x_11641:
        /* <DEDUP_REMOVED lines=43> */
.L_x_11640:
        /* <DEDUP_REMOVED lines=12> */
[----:B------:R-:W-:Y:S01]  /*12f0*/  IMAD.MOV.U32 R86, RZ, RZ, 0x2 ;  /* 0x00000002ff567424 */ /* 0x000fe200078e00ff */
[----:B------:R-:W-:Y:S01]  /*1300*/  P2R R85, PR, RZ, 0x1 ;  /* 0x00000001ff557803 */ /* 0x000fe20000000000 */
        /* <DEDUP_REMOVED lines=9> */
.L_x_11643:
        /* <DEDUP_REMOVED lines=12> */
.L_x_11644:
        /* <DEDUP_REMOVED lines=44> */
.L_x_11642:
        /* <DEDUP_REMOVED lines=22> */
.L_x_11646:
        /* <DEDUP_REMOVED lines=12> */
.L_x_11647:
        /* <DEDUP_REMOVED lines=42> */
[----:B------:R-:W-:Y:S01]  /*1be0*/  MOV R2, R84 ;  /* 0x0000005400027202 */ /* 0x000fe20000000f00 */
[----:B------:R-:W-:-:S07]  /*1bf0*/  IMAD.MOV.U32 R84, RZ, RZ, R102 ;  /* 0x000000ffff547224 */ /* 0x000fce00078e0066 */
.L_x_11645:
        /* <DEDUP_REMOVED lines=22> */
.L_x_11649:
        /* <DEDUP_REMOVED lines=12> */
.L_x_11650:
        /* <DEDUP_REMOVED lines=45> */
.L_x_11648:
        /* <DEDUP_REMOVED lines=22> */
.L_x_11652:
        /* <DEDUP_REMOVED lines=12> */
.L_x_11653:
        /* <DEDUP_REMOVED lines=45> */
.L_x_11651:
        /* <DEDUP_REMOVED lines=22> */
.L_x_11655:
        /* <DEDUP_REMOVED lines=12> */
.L_x_11656:
        /* <DEDUP_REMOVED lines=44> */
[----:B------:R-:W-:-:S07]  /*2ac0*/  IMAD.MOV.U32 R80, RZ, RZ, RZ ;  /* 0x000000ffff507224 */ /* 0x000fce00078e00ff */
.L_x_11654:
[----:B------:R-:W-:Y:S01]  /*2ad0*/  I2FP.F32.U32 R3, R2 ;  /* 0x0000000200037245 */ /* 0x000fe20000201000 */
[----:B------:R-:W-:Y:S01]  /*2ae0*/  HADD2.F32 R82, -RZ, R82.H1_H1 ;  /* 0x30000052ff527230 */ /* 0x000fe20000004100 */
[----:B------:R-:W-:Y:S01]  /*2af0*/  ISETP.NE.AND P5, PT, R80, 0x1, PT ;  /* 0x000000015000780c */ /* 0x000fe20003fa5270 */
[----:B------:R-:W-:Y:S02]  /*2b00*/  HFMA2 R81, -RZ, RZ, 0, 1.1920928955078125e-07 ;  /* 0x00000002ff517431 */ /* 0x000fe400000001ff */
[----:B------:R-:W-:Y:S02]  /*2b10*/  IMAD.MOV.U32 R2, RZ, RZ, R98 ;  /* 0x000000ffff027224 */ /* 0x000fe400078e0062 */
        /* <DEDUP_REMOVED lines=17> */
.L_x_11658:
        /* <DEDUP_REMOVED lines=12> */
.L_x_11659:
        /* <DEDUP_REMOVED lines=45> */
.L_x_11657:
        /* <DEDUP_REMOVED lines=22> */
.L_x_11661:
        /* <DEDUP_REMOVED lines=14> */
.L_x_11662:
        /* <DEDUP_REMOVED lines=45> */
.L_x_11660:
        /* <DEDUP_REMOVED lines=12> */
[----:B------:R-:W-:-:S05]  /*3590*/  FFMA.FTZ R111, R2, R27, R111 ;  /* 0x0000001b026f7223 */ /* 0x000fca000001006f */
[----:B------:R-:W-:Y:S01]  /*35a0*/  F2FP.F16.F32.PACK_AB R119, R111, R109 ;  /* 0x0000006d6f77723e */ /* 0x000fe200000000ff */
[----:B------:R-:W-:Y:S06]  /*35b0*/  BRA `(.L_x_11663) ;  /* 0x0000002400d87947 */ /* 0x000fec0003800000 */
.L_x_11639:
        /* <DEDUP_REMOVED lines=15> */
.L_x_11665:
        /* <DEDUP_REMOVED lines=12> */
.L_x_11666:
        /* <DEDUP_REMOVED lines=43> */
.L_x_11664:
[----:B------:R-:W-:Y:S01]  /*3a20*/  I2FP.F32.U32 R3, R2 ;  /* 0x0000000200037245 */ /* 0x000fe20000201000 */
[----:B-----5:R-:W-:Y:S01]  /*3a30*/  HADD2.F32 R2, -RZ, R80.H0_H0 ;  /* 0x20000050ff027230 */ /* 0x020fe20000004100 */
        /* <DEDUP_REMOVED lines=20> */
.L_x_11668:
        /* <DEDUP_REMOVED lines=12> */
.L_x_11669:
        /* <DEDUP_REMOVED lines=44> */
.L_x_11667:
        /* <DEDUP_REMOVED lines=21> */
.L_x_11671:
        /* <DEDUP_REMOVED lines=12> */
.L_x_11672:
        /* <DEDUP_REMOVED lines=44> */
.L_x_11670:
        /* <DEDUP_REMOVED lines=21> */
.L_x_11674:
        /* <DEDUP_REMOVED lines=12> */
.L_x_11675:
        /* <DEDUP_REMOVED lines=45> */
.L_x_11673:
        /* <DEDUP_REMOVED lines=21> */
.L_x_11677:
        /* <DEDUP_REMOVED lines=12> */
.L_x_11678:
        /* <DEDUP_REMOVED lines=45> */
.L_x_11676:
        /* <DEDUP_REMOVED lines=21> */
.L_x_11680:
        /* <DEDUP_REMOVED lines=12> */
.L_x_11681:
        /* <DEDUP_REMOVED lines=45> */
.L_x_11679:
        /* <DEDUP_REMOVED lines=21> */
.L_x_11683:
        /* <DEDUP_REMOVED lines=12> */
.L_x_11684:
        /* <DEDUP_REMOVED lines=45> */
.L_x_11682:
        /* <DEDUP_REMOVED lines=21> */
.L_x_11686:
        /* <DEDUP_REMOVED lines=14> */
.L_x_11687:
        /* <DEDUP_REMOVED lines=45> */
.L_x_11685:
        /* <DEDUP_REMOVED lines=11> */
[----:B------:R-:W-:-:S05]  /*5d00*/  FMUL.FTZ R111, R2, R27 ;  /* 0x0000001b026f7220 */ /* 0x000fca0000410000 */
[----:B------:R-:W-:-:S07]  /*5d10*/  F2FP.F16.F32.PACK_AB R119, R111, R109 ;  /* 0x0000006d6f77723e */ /* 0x000fce00000000ff */
.L_x_11663:
        /* <DEDUP_REMOVED lines=30> */
[----:B------:R-:W-:Y:S01]  /*5f00*/  IMAD.MOV.U32 R85, RZ, RZ, R98 ;  /* 0x000000ffff557224 */ /* 0x000fe200078e0062 */
[----:B0-----:R-:W-:Y:S01]  /*5f10*/  MOV R87, 0x2 ;  /* 0x0000000200577802 */ /* 0x001fe20000000f00 */
        /* <DEDUP_REMOVED lines=12> */
.L_x_11690:
        /* <DEDUP_REMOVED lines=12> */
.L_x_11691:
        /* <DEDUP_REMOVED lines=45> */
.L_x_11689:
[----:B------:R-:W-:Y:S01]  /*6370*/  I2FP.F32.U32 R85, R85 ;  /* 0x0000005500557245 */ /* 0x000fe20000201000 */
[----:B-----5:R-:W-:Y:S01]  /*6380*/  HADD2.F32 R84, -RZ, R80.H0_H0 ;  /* 0x20000050ff547230 */ /* 0x020fe20000004100 */
[----:B------:R-:W-:Y:S01]  /*6390*/  ISETP.NE.AND P1, PT, R87, 0x1, PT ;  /* 0x000000015700780c */ /* 0x000fe20003f25270 */
[----:B------:R-:W-:Y:S02]  /*63a0*/  HADD2.F32 R86, -RZ, R4.H0_H0 ;  /* 0x20000004ff567230 */ /* 0x000fe40000004100 */
        /* <DEDUP_REMOVED lines=19> */
.L_x_11693:
        /* <DEDUP_REMOVED lines=12> */
.L_x_11694:
        /* <DEDUP_REMOVED lines=45> */
.L_x_11692:
        /* <DEDUP_REMOVED lines=22> */
.L_x_11696:
        /* <DEDUP_REMOVED lines=12> */
.L_x_11697:
        /* <DEDUP_REMOVED lines=45> */
.L_x_11695:
        /* <DEDUP_REMOVED lines=22> */
.L_x_11699:
        /* <DEDUP_REMOVED lines=12> */
.L_x_11700:
        /* <DEDUP_REMOVED lines=45> */
.L_x_11698:
        /* <DEDUP_REMOVED lines=22> */
.L_x_11702:
        /* <DEDUP_REMOVED lines=12> */
.L_x_11703:
        /* <DEDUP_REMOVED lines=45> */
.L_x_11701:
        /* <DEDUP_REMOVED lines=22> */
.L_x_11705:
        /* <DEDUP_REMOVED lines=12> */
.L_x_11706:
        /* <DEDUP_REMOVED lines=45> */
.L_x_11704:
        /* <DEDUP_REMOVED lines=22> */
.L_x_11708:
        /* <DEDUP_REMOVED lines=12> */
.L_x_11709:
        /* <DEDUP_REMOVED lines=45> */
.L_x_11707:
        /* <DEDUP_REMOVED lines=22> */
.L_x_11711:
        /* <DEDUP_REMOVED lines=14> */
.L_x_11712:
        /* <DEDUP_REMOVED lines=45> */
.L_x_11710:
        /* <DEDUP_REMOVED lines=15> */
.L_x_11688:
        /* <DEDUP_REMOVED lines=15> */
.L_x_11715:
        /* <DEDUP_REMOVED lines=12> */
.L_x_11716:
        /* <DEDUP_REMOVED lines=45> */
.L_x_11714:
[----:B------:R-:W-:Y:S01]  /*8ba0*/  I2FP.F32.U32 R85, R85 ;  /* 0x0000005500557245 */ /* 0x000fe20000201000 */
[----:B-----5:R-:W-:Y:S01]  /*8bb0*/  HADD2.F32 R84, -RZ, R80.H0_H0 ;  /* 0x20000050ff547230 */ /* 0x020fe20000004100 */
        /* <DEDUP_REMOVED lines=20> */
.L_x_11718:
        /* <DEDUP_REMOVED lines=12> */
.L_x_11719:
        /* <DEDUP_REMOVED lines=43> */
[----:B------:R-:W-:Y:S01]  /*9070*/  MOV R84, R102 ;  /* 0x0000006600547202 */ /* 0x000fe20000000f00 */
[----:B------:R-:W-:-:S07]  /*9080*/  IMAD.MOV.U32 R102, RZ, RZ, R116 ;  /* 0x000000ffff667224 */ /* 0x000fce00078e0074 */
.L_x_11717:
        /* <DEDUP_REMOVED lines=21> */
.L_x_11721:
        /* <DEDUP_REMOVED lines=12> */
.L_x_11722:
        /* <DEDUP_REMOVED lines=45> */
.L_x_11720:
        /* <DEDUP_REMOVED lines=21> */
.L_x_11724:
        /* <DEDUP_REMOVED lines=12> */
.L_x_11725:
        /* <DEDUP_REMOVED lines=45> */
.L_x_11723:
        /* <DEDUP_REMOVED lines=21> */
.L_x_11727:
        /* <DEDUP_REMOVED lines=12> */
.L_x_11728:
        /* <DEDUP_REMOVED lines=45> */
.L_x_11726:
        /* <DEDUP_REMOVED lines=21> */
.L_x_11730:
        /* <DEDUP_REMOVED lines=12> */
.L_x_11731:
        /* <DEDUP_REMOVED lines=45> */
.L_x_11729:
        /* <DEDUP_REMOVED lines=21> */
.L_x_11733:
        /* <DEDUP_REMOVED lines=12> */
.L_x_11734:
        /* <DEDUP_REMOVED lines=45> */
.L_x_11732:
        /* <DEDUP_REMOVED lines=21> */
.L_x_11736:
        /* <DEDUP_REMOVED lines=14> */
.L_x_11737:
        /* <DEDUP_REMOVED lines=45> */
.L_x_11735:
        /* <DEDUP_REMOVED lines=13> */
.L_x_11713:
        /* <DEDUP_REMOVED lines=42> */
.L_x_11740:
        /* <DEDUP_REMOVED lines=12> */
.L_x_11741:
        /* <DEDUP_REMOVED lines=45> */
.L_x_11739:
[----:B------:R-:W-:Y:S01]  /*b4f0*/  I2FP.F32.U32 R85, R84 ;  /* 0x0000005400557245 */ /* 0x000fe20000201000 */
[----:B-----5:R-:W-:Y:S01]  /*b500*/  HADD2.F32 R84, -RZ, R80.H0_H0 ;  /* 0x20000050ff547230 */ /* 0x020fe20000004100 */
[----:B------:R-:W-:Y:S01]  /*b510*/  ISETP.NE.AND P1, PT, R93, 0x1, PT ;  /* 0x000000015d00780c */ /* 0x000fe20003f25270 */
[----:B------:R-:W-:Y:S01]  /*b520*/  HADD2.F32 R92, -RZ, R4.H0_H0 ;  /* 0x20000004ff5c7230 */ /* 0x000fe20000004100 */
        /* <DEDUP_REMOVED lines=19> */
.L_x_11743:
        /* <DEDUP_REMOVED lines=12> */
.L_x_11744:
        /* <DEDUP_REMOVED lines=45> */
.L_x_11742:
        /* <DEDUP_REMOVED lines=22> */
.L_x_11746:
        /* <DEDUP_REMOVED lines=12> */
.L_x_11747:
        /* <DEDUP_REMOVED lines=45> */
.L_x_11745:
        /* <DEDUP_REMOVED lines=22> */
.L_x_11749:
        /* <DEDUP_REMOVED lines=12> */
.L_x_11750:
        /* <DEDUP_REMOVED lines=45> */
.L_x_11748:
        /* <DEDUP_REMOVED lines=22> */
.L_x_11752:
        /* <DEDUP_REMOVED lines=12> */
.L_x_11753:
        /* <DEDUP_REMOVED lines=45> */
.L_x_11751:
        /* <DEDUP_REMOVED lines=22> */
.L_x_11755:
        /* <DEDUP_REMOVED lines=12> */
.L_x_11756:
        /* <DEDUP_REMOVED lines=45> */
.L_x_11754:
[----:B------:R-:W-:Y:S01]  /*cdb0*/  I2FP.F32.U32 R81, R80 ;  /* 0x0000005000517245 */ /* 0x000fe20000201000 */
[----:B------:R-:W-:Y:S01]  /*cdc0*/  HADD2.F32 R82, -RZ, R82.H1_H1 ;  /* 0x30000052ff527230 */ /* 0x000fe20000004100 */
[----:B------:R-:W-:Y:S01]  /*cdd0*/  ISETP.NE.AND P5, PT, R92, 0x1, PT ;  /* 0x000000015c00780c */ /* 0x000fe20003fa5270 */
[----:B------:R-:W-:Y:S02]  /*cde0*/  HADD2.F32 R137, -RZ, R6.H1_H1 ;  /* 0x30000006ff897230 */ /* 0x000fe40000004100 */
[----:B------:R-:W-:Y:S02]  /*cdf0*/  HFMA2 R104, -RZ, RZ, 0, 1.1920928955078125e-07 ;  /* 0x00000002ff687431 */ /* 0x000fe400000001ff */
        /* <DEDUP_REMOVED lines=17> */
.L_x_11758:
        /* <DEDUP_REMOVED lines=12> */
.L_x_11759:
        /* <DEDUP_REMOVED lines=45> */
.L_x_11757:
        /* <DEDUP_REMOVED lines=22> */
.L_x_11761:
        /* <DEDUP_REMOVED lines=14> */
.L_x_11762:
        /* <DEDUP_REMOVED lines=45> */
.L_x_11760:
        /* <DEDUP_REMOVED lines=15> */
.L_x_11738:
        /* <DEDUP_REMOVED lines=15> */
.L_x_11765:
        /* <DEDUP_REMOVED lines=12> */
.L_x_11766:
        /* <DEDUP_REMOVED lines=45> */
.L_x_11764:
[----:B------:R-:W-:Y:S01]  /*dd20*/  I2FP.F32.U32 R85, R84 ;  /* 0x0000005400557245 */ /* 0x000fe20000201000 */
[----:B-----5:R-:W-:Y:S01]  /*dd30*/  HADD2.F32 R84, -RZ, R80.H0_H0 ;  /* 0x20000050ff547230 */ /* 0x020fe20000004100 */
        /* <DEDUP_REMOVED lines=20> */
.L_x_11768:
        /* <DEDUP_REMOVED lines=12> */
.L_x_11769:
        /* <DEDUP_REMOVED lines=45> */
.L_x_11767:
        /* <DEDUP_REMOVED lines=21> */
.L_x_11771:
        /* <DEDUP_REMOVED lines=12> */
.L_x_11772:
        /* <DEDUP_REMOVED lines=45> */
.L_x_11770:
        /* <DEDUP_REMOVED lines=21> */
.L_x_11774:
        /* <DEDUP_REMOVED lines=12> */
.L_x_11775:
        /* <DEDUP_REMOVED lines=45> */
.L_x_11773:
        /* <DEDUP_REMOVED lines=21> */
.L_x_11777:
        /* <DEDUP_REMOVED lines=12> */
.L_x_11778:
        /* <DEDUP_REMOVED lines=45> */
.L_x_11776:
        /* <DEDUP_REMOVED lines=21> */
.L_x_11780:
        /* <DEDUP_REMOVED lines=12> */
.L_x_11781:
        /* <DEDUP_REMOVED lines=45> */
.L_x_11779:
        /* <DEDUP_REMOVED lines=21> */
.L_x_11783:
        /* <DEDUP_REMOVED lines=12> */
.L_x_11784:
        /* <DEDUP_REMOVED lines=45> */
.L_x_11782:
        /* <DEDUP_REMOVED lines=21> */
.L_x_11786:
        /* <DEDUP_REMOVED lines=14> */
.L_x_11787:
[----:B------:R-:W-:Y:S01]  /*fca0*/  IMAD.WIDE.U32 R140, R89, -0x326172a9, RZ ;  /* 0xcd9e8d57598c7825 */ /* 0x000fe200078e00ff */
[----:B------:R-:W-:-:S03]  /*fcb0*/  LOP3.LUT R144, R90, UR17, R81, 0x96, !PT ;  /* 0x000000115a907c12 */ /* 0x000fc6000f8e9651 */
[----:B------:R-:W-:Y:S01]  /*fcc0*/  HFMA2 R102, -RZ, RZ, 0, 0 ;  /* 0x00000000ff667431 */ /* 0x000fe200000001ff */
        /* <DEDUP_REMOVED lines=42> */
.L_x_11785:
        /* <DEDUP_REMOVED lines=13> */
.L_x_11763:
        /* <DEDUP_REMOVED lines=120> */
.L_x_11789:
[----:B------:R-:W-:Y:S05]  /*107c0*/  BSYNC.RECONVERGENT B0 ;  /* 0x0000000000007941 */ /* 0x000fea0003800200 */
.L_x_11788:
        /* <DEDUP_REMOVED lines=14> */
.L_x_11791:
[----:B------:R-:W-:Y:S05]  /*108b0*/  BSYNC.RECONVERGENT B0 ;  /* 0x0000000000007941 */ /* 0x000fea0003800200 */
.L_x_11790:
        /* <DEDUP_REMOVED lines=115> */
[----:B------:R-:W-:-:S03]  /*10ff0*/  F2FP.F16.F32.PACK_AB R82, R0, R103 ;  /* 0x000000670052723e */ /* 0x000fc600000000ff */
        /* <DEDUP_REMOVED lines=43> */
[----:B------:R0:W-:Y:S04]  /*112b0*/  STG.E.128 desc[UR14][R104.64], R80 ;  /* 0x0000005068007986 */ /* 0x0001e8000c101d0e */
[----:B------:R0:W-:Y:S04]  /*112c0*/  STG.E.128 desc[UR14][R106.64], R92 ;  /* 0x0000005c6a007986 */ /* 0x0001e8000c101d0e */
[----:B------:R0:W-:Y:S01]  /*112d0*/  STG.E.128 desc[UR14][R108.64], R112 ;  /* 0x000000706c007986 */ /* 0x0001e2000c101d0e */
[----:B------:R-:W-:Y:S05]  /*112e0*/  BRA.U !UP1, `(.L_x_11792) ;  /* 0xfffffef909047547 */ /* 0x000fea000b83ffff */
[----:B------:R-:W-:Y:S05]  /*112f0*/  EXIT ;  /* 0x000000000000794d */ /* 0x000fea0003800000 */
.L_x_11793:
        /* <DEDUP_REMOVED lines=16> */
.L_x_20996:


//--------------------- .text._ZN10layer_norm13ln_fwd_kernelINS_13Kernel_traitsIf6__halfS2_S2_fjLj6144ELj1ELj1ELj8ELj16ENS_18Kernel_traits_baseILj6144EfS2_S2_S2_fjLj256EEEEELb1ELb1ELb1ELb0EEEvNS_9FwdParamsE --------------------------
	.section	.text._ZN10layer_norm13ln_fwd_kernelINS_13Kernel_traitsIf6__halfS2_S2_fjLj6144ELj1ELj1ELj8ELj16ENS_18Kernel_traits_baseILj6144EfS2_S2_S2_fjLj256EEEEELb1ELb1ELb1ELb0EEEvNS_9FwdParamsE,"ax",@progbits
	.align	128
        .global         _ZN10layer_norm13ln_fwd_kernelINS_13Kernel_traitsIf6__halfS2_S2_fjLj6144ELj1ELj1ELj8ELj16ENS_18Kernel_traits_baseILj6144EfS2_S2_S2_fjLj256EEEEELb1ELb1ELb1ELb0EEEvNS_9FwdParamsE
        .type           _ZN10layer_norm13ln_fwd_kernelINS_13Kernel_traitsIf6__halfS2_S2_fjLj6144ELj1ELj1ELj8ELj16ENS_18Kernel_traits_baseILj6144EfS2_S2_S2_fjLj256EEEEELb1ELb1ELb1ELb0EEEvNS_9FwdParamsE,@function
        .size           _ZN10layer_norm13ln_fwd_kernelINS_13Kernel_traitsIf6__halfS2_S2_fjLj6144ELj1ELj1ELj8ELj16ENS_18Kernel_traits_baseILj6144EfS2_S2_S2_fjLj256EEEEELb1ELb1ELb1ELb0EEEvNS_9FwdParamsE,(.L_x_20997 - _ZN10layer_norm13ln_fwd_kernelINS_13Kernel_traitsIf6__halfS2_S2_fjLj6144ELj1ELj1ELj8ELj16ENS_18Kernel_traits_baseILj6144EfS2_S2_S2_fjLj256EEEEELb1ELb1ELb1ELb0EEEvNS_9FwdParamsE)
        .other          _ZN10layer_norm13ln_fwd_kernelINS_13Kernel_traitsIf6__halfS2_S2_fjLj6144ELj1ELj1ELj8ELj16ENS_18Kernel_traits_baseILj6144EfS2_S2_S2_fjLj256EEEEELb1ELb1ELb1ELb0EEEvNS_9FwdParamsE,@"STO_CUDA_ENTRY STV_DEFAULT"
_ZN10layer_norm13ln_fwd_kernelINS_13Kernel_traitsIf6__halfS2_S2_fjLj6144ELj1ELj1ELj8ELj16ENS_18Kernel_traits_baseILj6144EfS2_S2_S2_fjLj256EEEEELb1ELb1ELb1ELb0EEEvNS_9FwdParamsE:
.text._ZN10layer_norm13ln_fwd_kernelINS_13Kernel_traitsIf6__halfS2_S2_fjLj6144ELj1ELj1ELj8ELj16ENS_18Kernel_traits_baseILj6144EfS2_S2_S2_fjLj256EEEEELb1ELb1ELb1ELb0EEEvNS_9FwdParamsE:
        /* <DEDUP_REMOVED lines=86> */
.L_x_11795:
        /* <DEDUP_REMOVED lines=41> */
.L_x_11796:
[----:B------:R-:W-:Y:S05]  /*07f0*/  BSYNC.RECONVERGENT B0 ;  /* 0x0000000000007941 */ /* 0x000fea0003800200 */
.L_x_11794:
        /* <DEDUP_REMOVED lines=97> */
.L_x_12110:
        /* <DEDUP_REMOVED lines=28> */
.L_x_11799:
[----:B------:R-:W-:Y:S05]  /*0fd0*/  BRA.U !UP0, `(.L_x_11800) ;  /* 0x0000003508a07547 */ /* 0x000fea000b800000 */
[----:B0-----:R-:W0:Y:S02]  /*0fe0*/  LDC.64 R80, c[0x0][0x3a0] ;  /* 0x0000e800ff507b82 */ /* 0x001e240000000a00 */
        /* <DEDUP_REMOVED lines=23> */
.L_x_11804:
        /* <DEDUP_REMOVED lines=13> */
.L_x_11806:
[----:B------:R-:W-:Y:S05]  /*1230*/  BSYNC.RECONVERGENT B2 ;  /* 0x0000000000027941 */ /* 0x000fea0003800200 */
.L_x_11805:
        /* <DEDUP_REMOVED lines=57> */
[----:B------:R-:W-:-:S03]  /*15d0*/  IMAD.MOV.U32 R85, RZ, RZ, RZ ;  /* 0x000000ffff557224 */ /* 0x000fc600078e00ff */
[----:B------:R-:W-:Y:S01]  /*15e0*/  LOP3.LUT R112, R87, R84, R135, 0x96, !PT ;  /* 0x0000005457707212 */ /* 0x000fe200078e9687 */
[----:B------:R-:W-:-:S07]  /*15f0*/  IMAD.MOV.U32 R84, RZ, RZ, R110 ;  /* 0x000000ffff547224 */ /* 0x000fce00078e006e */
.L_x_11803:
[----:B------:R-:W-:Y:S05]  /*1600*/  BSYNC.RECONVERGENT B1 ;  /* 0x0000000000017941 */ /* 0x000fea0003800200 */
.L_x_11802:
        /* <DEDUP_REMOVED lines=11> */
.L_x_11801:
        /* <DEDUP_REMOVED lines=21> */
.L_x_11810:
        /* <DEDUP_REMOVED lines=13> */
.L_x_11812:
[----:B------:R-:W-:Y:S05]  /*18e0*/  BSYNC.RECONVERGENT B2 ;  /* 0x0000000000027941 */ /* 0x000fea0003800200 */
.L_x_11811:
        /* <DEDUP_REMOVED lines=61> */
.L_x_11809:
[----:B------:R-:W-:Y:S05]  /*1cc0*/  BSYNC.RECONVERGENT B1 ;  /* 0x0000000000017941 */ /* 0x000fea0003800200 */
.L_x_11808:
        /* <DEDUP_REMOVED lines=10> */
[----:B------:R-:W-:-:S07]  /*1d70*/  FFMA.FTZ R137, R114, R57, R137 ;  /* 0x0000003972897223 */ /* 0x000fce0000010089 */
.L_x_11807:
        /* <DEDUP_REMOVED lines=21> */
.L_x_11816:
        /* <DEDUP_REMOVED lines=13> */
.L_x_11818:
[----:B------:R-:W-:Y:S05]  /*1fa0*/  BSYNC.RECONVERGENT B2 ;  /* 0x0000000000027941 */ /* 0x000fea0003800200 */
.L_x_11817:
        /* <DEDUP_REMOVED lines=61> */
.L_x_11815:
[----:B------:R-:W-:Y:S05]  /*2380*/  BSYNC.RECONVERGENT B1 ;  /* 0x0000000000017941 */ /* 0x000fea0003800200 */
.L_x_11814:
        /* <DEDUP_REMOVED lines=11> */
.L_x_11813:
        /* <DEDUP_REMOVED lines=21> */
.L_x_11822:
        /* <DEDUP_REMOVED lines=13> */
.L_x_11824:
[----:B------:R-:W-:Y:S05]  /*2660*/  BSYNC.RECONVERGENT B2 ;  /* 0x0000000000027941 */ /* 0x000fea0003800200 */
.L_x_11823:
        /* <DEDUP_REMOVED lines=61> */
.L_x_11821:
[----:B------:R-:W-:Y:S05]  /*2a40*/  BSYNC.RECONVERGENT B1 ;  /* 0x0000000000017941 */ /* 0x000fea0003800200 */
.L_x_11820:
        /* <DEDUP_REMOVED lines=11> */
.L_x_11819:
        /* <DEDUP_REMOVED lines=21> */
.L_x_11828:
        /* <DEDUP_REMOVED lines=13> */
.L_x_11830:
[----:B------:R-:W-:Y:S05]  /*2d20*/  BSYNC.RECONVERGENT B2 ;  /* 0x0000000000027941 */ /* 0x000fea0003800200 */
.L_x_11829:
        /* <DEDUP_REMOVED lines=61> */
.L_x_11827:
[----:B------:R-:W-:Y:S05]  /*3100*/  BSYNC.RECONVERGENT B1 ;  /* 0x0000000000017941 */ /* 0x000fea0003800200 */
.L_x_11826:
[----:B------:R-:W-:Y:S01]  /*3110*/  I2FP.F32.U32 R86, R97 ;  /* 0x0000006100567245 */ /* 0x000fe20000201000 */
[----:B-----5:R-:W-:Y:S02]  /*3120*/  HADD2.F32 R97, -RZ, R78.H0_H0 ;  /* 0x2000004eff617230 */ /* 0x020fe40000004100 */
[----:B------:R-:W-:-:S03]  /*3130*/  IMAD.MOV.U32 R143, RZ, RZ, 0x2f800000 ;  /* 0x2f800000ff8f7424 */ /* 0x000fc600078e00ff */
        /* <DEDUP_REMOVED lines=8> */
.L_x_11825:
        /* <DEDUP_REMOVED lines=21> */
.L_x_11834:
        /* <DEDUP_REMOVED lines=13> */
.L_x_11836:
[----:B------:R-:W-:Y:S05]  /*33e0*/  BSYNC.RECONVERGENT B2 ;  /* 0x0000000000027941 */ /* 0x000fea0003800200 */
.L_x_11835:
        /* <DEDUP_REMOVED lines=61> */
.L_x_11833:
[----:B------:R-:W-:Y:S05]  /*37c0*/  BSYNC.RECONVERGENT B1 ;  /* 0x0000000000017941 */ /* 0x000fea0003800200 */
.L_x_11832:
        /* <DEDUP_REMOVED lines=10> */
[----:B------:R-:W-:-:S07]  /*3870*/  FFMA.FTZ R145, R114, R53, R145 ;  /* 0x0000003572917223 */ /* 0x000fce0000010091 */
.L_x_11831:
        /* <DEDUP_REMOVED lines=21> */
.L_x_11840:
        /* <DEDUP_REMOVED lines=13> */
.L_x_11842:
[----:B------:R-:W-:Y:S05]  /*3aa0*/  BSYNC.RECONVERGENT B2 ;  /* 0x0000000000027941 */ /* 0x000fea0003800200 */
.L_x_11841:
        /* <DEDUP_REMOVED lines=61> */
.L_x_11839:
[----:B------:R-:W-:Y:S05]  /*3e80*/  BSYNC.RECONVERGENT B1 ;  /* 0x0000000000017941 */ /* 0x000fea0003800200 */
.L_x_11838:
        /* <DEDUP_REMOVED lines=11> */
.L_x_11837:
        /* <DEDUP_REMOVED lines=21> */
.L_x_11846:
        /* <DEDUP_REMOVED lines=13> */
.L_x_11848:
[----:B------:R-:W-:Y:S05]  /*4160*/  BSYNC.RECONVERGENT B2 ;  /* 0x0000000000027941 */ /* 0x000fea0003800200 */
.L_x_11847:
        /* <DEDUP_REMOVED lines=61> */
.L_x_11845:
[----:B------:R-:W-:Y:S05]  /*4540*/  BSYNC.RECONVERGENT B1 ;  /* 0x0000000000017941 */ /* 0x000fea0003800200 */
.L_x_11844:
        /* <DEDUP_REMOVED lines=11> */
.L_x_11843:
[----:B------:R-:W-:Y:S02]  /*4600*/  F2FP.F16.F32.PACK_AB R130, RZ, R149 ;  /* 0x00000095ff82723e */ /* 0x000fe400000000ff */
[----:B------:R-:W-:Y:S02]  /*4610*/  PRMT R84, R84, 0x5410, R87 ;  /* 0x0000541054547816 */ /* 0x000fe40000000057 */
[----:B------:R-:W-:Y:S02]  /*4620*/  PRMT R86, R86, 0x5410, R124 ;  /* 0x0000541056567816 */ /* 0x000fe4000000007c */
[----:B------:R-:W-:Y:S02]  /*4630*/  PRMT R85, R85, 0x5410, R110 ;  /* 0x0000541055557816 */ /* 0x000fe4000000006e */
[----:B------:R-:W-:Y:S01]  /*4640*/  PRMT R87, R132, 0x5410, R130 ;  /* 0x0000541084577816 */ /* 0x000fe20000000082 */
[----:B------:R-:W-:Y:S06]  /*4650*/  BRA `(.L_x_11849) ;  /* 0x0000003400007947 */ /* 0x000fec0003800000 */
.L_x_11800:
[----:B------:R-:W-:Y:S02]  /*4660*/  HFMA2 R135, -RZ, RZ, 0, 0 ;  /* 0x00000000ff877431 */ /* 0x000fe400000001ff */
[----:B------:R-:W-:Y:S02]  /*4670*/  IMAD.MOV.U32 R85, RZ, RZ, R114 ;  /* 0x000000ffff557224 */ /* 0x000fe400078e0072 */
[----:B------:R-:W-:Y:S01]  /*4680*/  IMAD.MOV.U32 R122, RZ, RZ, R110 ;  /* 0x000000ffff7a7224 */ /* 0x000fe200078e006e */
        /* <DEDUP_REMOVED lines=17> */
.L_x_11853:
        /* <DEDUP_REMOVED lines=13> */
.L_x_11855:
[----:B0-----:R-:W-:Y:S05]  /*4870*/  BSYNC.RECONVERGENT B2 ;  /* 0x0000000000027941 */ /* 0x001fea0003800200 */
.L_x_11854:
        /* <DEDUP_REMOVED lines=61> */
.L_x_11852:
[----:B0-----:R-:W-:Y:S05]  /*4c50*/  BSYNC.RECONVERGENT B1 ;  /* 0x0000000000017941 */ /* 0x001fea0003800200 */
.L_x_11851:
[----:B------:R-:W-:Y:S01]  /*4c60*/  I2FP.F32.U32 R84, R84 ;  /* 0x0000005400547245 */ /* 0x000fe20000201000 */
[----:B-----5:R-:W-:Y:S02]  /*4c70*/  HADD2.F32 R86, -RZ, R76.H0_H0 ;  /* 0x2000004cff567230 */ /* 0x020fe40000004100 */
[----:B------:R-:W-:-:S03]  /*4c80*/  IMAD.MOV.U32 R87, RZ, RZ, 0x2f800000 ;  /* 0x2f800000ff577424 */ /* 0x000fc600078e00ff */
[----:B------:R-:W-:Y:S01]  /*4c90*/  FMUL.FTZ R86, R86, UR13 ;  /* 0x0000000d56567c20 */ /* 0x000fe20008410000 */
[----:B------:R-:W-:-:S03]  /*4ca0*/  FFMA.FTZ R84, R84, R87, 1.1641532182693481445e-10 ;  /* 0x2f00000054547423 */ /* 0x000fc60000010057 */
[----:B------:R-:W-:Y:S02]  /*4cb0*/  FMUL.FTZ R86, R86, UR12 ;  /* 0x0000000c56567c20 */ /* 0x000fe40008410000 */
[----:B------:R-:W-:-:S04]  /*4cc0*/  FSETP.GTU.FTZ.AND P0, PT, R84, UR7, PT ;  /* 0x0000000754007c0b */ /* 0x000fc8000bf1c000 */
[----:B------:R-:W-:Y:S02]  /*4cd0*/  FSEL R135, R86, RZ, !P0 ;  /* 0x000000ff56877208 */ /* 0x000fe40004000000 */
[----:B------:R-:W-:-:S03]  /*4ce0*/  SEL R116, RZ, 0x1, P0 ;  /* 0x00000001ff747807 */ /* 0x000fc60000000000 */
[----:B------:R-:W-:-:S07]  /*4cf0*/  FMUL.FTZ R135, R135, R56 ;  /* 0x0000003887877220 */ /* 0x000fce0000410000 */
.L_x_11850:
[----:B------:R-:W-:Y:S01]  /*4d00*/  F2FP.F16.F32.PACK_AB R84, RZ, R135 ;  /* 0x00000087ff54723e */ /* 0x000fe200000000ff */
        /* <DEDUP_REMOVED lines=16> */
.L_x_11859:
        /* <DEDUP_REMOVED lines=13> */
.L_x_11861:
[----:B0-----:R-:W-:Y:S05]  /*4ee0*/  BSYNC.RECONVERGENT B2 ;  /* 0x0000000000027941 */ /* 0x001fea0003800200 */
.L_x_11860:
        /* <DEDUP_REMOVED lines=59> */
[----:B------:R-:W-:Y:S01]  /*52a0*/  LOP3.LUT R112, R85, R86, R139, 0x96, !PT ;  /* 0x0000005655707212 */ /* 0x000fe200078e968b */
[----:B------:R-:W-:-:S07]  /*52b0*/  IMAD.MOV.U32 R86, RZ, RZ, RZ ;  /* 0x000000ffff567224 */ /* 0x000fce00078e00ff */
.L_x_11858:
[----:B0-----:R-:W-:Y:S05]  /*52c0*/  BSYNC.RECONVERGENT B1 ;  /* 0x0000000000017941 */ /* 0x001fea0003800200 */
.L_x_11857:
[----:B------:R-:W-:Y:S01]  /*52d0*/  HFMA2 R94, -RZ, RZ, 0.1171875, 0 ;  /* 0x2f800000ff5e7431 */ /* 0x000fe200000001ff */
[----:B------:R-:W-:Y:S01]  /*52e0*/  I2FP.F32.U32 R85, R87 ;  /* 0x0000005700557245 */ /* 0x000fe20000201000 */
[----:B-----5:R-:W-:-:S05]  /*52f0*/  HADD2.F32 R87, -RZ, R76.H1_H1 ;  /* 0x3000004cff577230 */ /* 0x020fca0000004100 */
[----:B------:R-:W-:Y:S01]  /*5300*/  FMUL.FTZ R87, R87, UR13 ;  /* 0x0000000d57577c20 */ /* 0x000fe20008410000 */
[----:B------:R-:W-:-:S03]  /*5310*/  FFMA.FTZ R85, R85, R94, 1.1641532182693481445e-10 ;  /* 0x2f00000055557423 */ /* 0x000fc6000001005e */
[----:B------:R-:W-:Y:S02]  /*5320*/  FMUL.FTZ R87, R87, UR12 ;  /* 0x0000000c57577c20 */ /* 0x000fe40008410000 */
[----:B------:R-:W-:-:S04]  /*5330*/  FSETP.GTU.FTZ.AND P0, PT, R85, UR7, PT ;  /* 0x0000000755007c0b */ /* 0x000fc8000bf1c000 */
[----:B------:R-:W-:Y:S02]  /*5340*/  FSEL R110, R87, RZ, !P0 ;  /* 0x000000ff576e7208 */ /* 0x000fe40004000000 */
[----:B------:R-:W-:-:S03]  /*5350*/  SEL R94, RZ, 0x1, P0 ;  /* 0x00000001ff5e7807 */ /* 0x000fc60000000000 */
[----:B------:R-:W-:-:S07]  /*5360*/  FMUL.FTZ R137, R110, R57 ;  /* 0x000000396e897220 */ /* 0x000fce0000410000 */
.L_x_11856:
        /* <DEDUP_REMOVED lines=17> */
.L_x_11865:
        /* <DEDUP_REMOVED lines=13> */
.L_x_11867:
[----:B0-----:R-:W-:Y:S05]  /*5550*/  BSYNC.RECONVERGENT B2 ;  /* 0x0000000000027941 */ /* 0x001fea0003800200 */
.L_x_11866:
        /* <DEDUP_REMOVED lines=61> */
.L_x_11864:
[----:B0-----:R-:W-:Y:S05]  /*5930*/  BSYNC.RECONVERGENT B1 ;  /* 0x0000000000017941 */ /* 0x001fea0003800200 */
.L_x_11863:
[----:B------:R-:W-:Y:S01]  /*5940*/  HFMA2 R86, -RZ, RZ, 0.1171875, 0 ;  /* 0x2f800000ff567431 */ /* 0x000fe200000001ff */
[----:B------:R-:W-:Y:S01]  /*5950*/  I2FP.F32.U32 R85, R85 ;  /* 0x0000005500557245 */ /* 0x000fe20000201000 */
[----:B-----5:R-:W-:-:S05]  /*5960*/  HADD2.F32 R95, -RZ, R77.H0_H0 ;  /* 0x2000004dff5f7230 */ /* 0x020fca0000004100 */
[----:B------:R-:W-:Y:S01]  /*5970*/  FMUL.FTZ R95, R95, UR13 ;  /* 0x0000000d5f5f7c20 */ /* 0x000fe20008410000 */
[----:B------:R-:W-:-:S03]  /*5980*/  FFMA.FTZ R85, R85, R86, 1.1641532182693481445e-10 ;  /* 0x2f00000055557423 */ /* 0x000fc60000010056 */
[----:B------:R-:W-:Y:S02]  /*5990*/  FMUL.FTZ R95, R95, UR12 ;  /* 0x0000000c5f5f7c20 */ /* 0x000fe40008410000 */
[----:B------:R-:W-:-:S04]  /*59a0*/  FSETP.GTU.FTZ.AND P0, PT, R85, UR7, PT ;  /* 0x0000000755007c0b */ /* 0x000fc8000bf1c000 */
[----:B------:R-:W-:Y:S02]  /*59b0*/  FSEL R139, R95, RZ, !P0 ;  /* 0x000000ff5f8b7208 */ /* 0x000fe40004000000 */
[----:B------:R-:W-:-:S03]  /*59c0*/  SEL R95, RZ, 0x1, P0 ;  /* 0x00000001ff5f7807 */ /* 0x000fc60000000000 */
[----:B------:R-:W-:-:S07]  /*59d0*/  FMUL.FTZ R139, R139, R58 ;  /* 0x0000003a8b8b7220 */ /* 0x000fce0000410000 */
.L_x_11862:
        /* <DEDUP_REMOVED lines=17> */
.L_x_11871:
        /* <DEDUP_REMOVED lines=13> */
.L_x_11873:
[----:B0-----:R-:W-:Y:S05]  /*5bc0*/  BSYNC.RECONVERGENT B2 ;  /* 0x0000000000027941 */ /* 0x001fea0003800200 */
.L_x_11872:
        /* <DEDUP_REMOVED lines=61> */
.L_x_11870:
[----:B0-----:R-:W-:Y:S05]  /*5fa0*/  BSYNC.RECONVERGENT B1 ;  /* 0x0000000000017941 */ /* 0x001fea0003800200 */
.L_x_11869:
        /* <DEDUP_REMOVED lines=10> */
.L_x_11868:
        /* <DEDUP_REMOVED lines=17> */
.L_x_11877:
        /* <DEDUP_REMOVED lines=13> */
.L_x_11879:
[----:B0-----:R-:W-:Y:S05]  /*6230*/  BSYNC.RECONVERGENT B2 ;  /* 0x0000000000027941 */ /* 0x001fea0003800200 */
.L_x_11878:
        /* <DEDUP_REMOVED lines=61> */
.L_x_11876:
[----:B0-----:R-:W-:Y:S05]  /*6610*/  BSYNC.RECONVERGENT B1 ;  /* 0x0000000000017941 */ /* 0x001fea0003800200 */
.L_x_11875:
[----:B------:R-:W-:Y:S01]  /*6620*/  I2FP.F32.U32 R86, R97 ;  /* 0x0000006100567245 */ /* 0x000fe20000201000 */
[----:B------:R-:W-:Y:S02]  /*6630*/  HFMA2 R97, -RZ, RZ, 0.1171875, 0 ;  /* 0x2f800000ff617431 */ /* 0x000fe400000001ff */
        /* <DEDUP_REMOVED lines=8> */
.L_x_11874:
        /* <DEDUP_REMOVED lines=17> */
.L_x_11883:
        /* <DEDUP_REMOVED lines=13> */
.L_x_11885:
[----:B0-----:R-:W-:Y:S05]  /*68a0*/  BSYNC.RECONVERGENT B2 ;  /* 0x0000000000027941 */ /* 0x001fea0003800200 */
.L_x_11884:
        /* <DEDUP_REMOVED lines=61> */
.L_x_11882:
[----:B0-----:R-:W-:Y:S05]  /*6c80*/  BSYNC.RECONVERGENT B1 ;  /* 0x0000000000017941 */ /* 0x001fea0003800200 */
.L_x_11881:
        /* <DEDUP_REMOVED lines=10> */
.L_x_11880:
        /* <DEDUP_REMOVED lines=17> */
.L_x_11889:
        /* <DEDUP_REMOVED lines=13> */
.L_x_11891:
[----:B0-----:R-:W-:Y:S05]  /*6f10*/  BSYNC.RECONVERGENT B2 ;  /* 0x0000000000027941 */ /* 0x001fea0003800200 */
.L_x_11890:
        /* <DEDUP_REMOVED lines=61> */
.L_x_11888:
[----:B0-----:R-:W-:Y:S05]  /*72f0*/  BSYNC.RECONVERGENT B1 ;  /* 0x0000000000017941 */ /* 0x001fea0003800200 */
.L_x_11887:
        /* <DEDUP_REMOVED lines=10> */
.L_x_11886:
        /* <DEDUP_REMOVED lines=17> */
.L_x_11895:
        /* <DEDUP_REMOVED lines=13> */
.L_x_11897:
[----:B0-----:R-:W-:Y:S05]  /*7580*/  BSYNC.RECONVERGENT B2 ;  /* 0x0000000000027941 */ /* 0x001fea0003800200 */
.L_x_11896:
        /* <DEDUP_REMOVED lines=61> */
.L_x_11894:
[----:B0-----:R-:W-:Y:S05]  /*7960*/  BSYNC.RECONVERGENT B1 ;  /* 0x0000000000017941 */ /* 0x001fea0003800200 */
.L_x_11893:
        /* <DEDUP_REMOVED lines=10> */
.L_x_11892:
[----:B------:R-:W-:Y:S02]  /*7a10*/  F2FP.F16.F32.PACK_AB R130, RZ, R149 ;  /* 0x00000095ff82723e */ /* 0x000fe400000000ff */
[----:B------:R-:W-:Y:S02]  /*7a20*/  PRMT R84, R84, 0x5410, R87 ;  /* 0x0000541054547816 */ /* 0x000fe40000000057 */
[----:B------:R-:W-:Y:S02]  /*7a30*/  PRMT R86, R86, 0x5410, R124 ;  /* 0x0000541056567816 */ /* 0x000fe4000000007c */
[----:B------:R-:W-:Y:S02]  /*7a40*/  PRMT R85, R85, 0x5410, R110 ;  /* 0x0000541055557816 */ /* 0x000fe4000000006e */
[----:B------:R-:W-:-:S07]  /*7a50*/  PRMT R87, R134, 0x5410, R130 ;  /* 0x0000541086577816 */ /* 0x000fce0000000082 */
.L_x_11849:
        /* <DEDUP_REMOVED lines=22> */
[----:B-1----:R-:W-:Y:S01]  /*7bc0*/  IMAD.WIDE.U32 R84, R0, 0x8, R152 ;  /* 0x0000000800547825 */ /* 0x002fe200078e0098 */
[----:B------:R-:W-:-:S05]  /*7bd0*/  LOP3.LUT R86, R155, 0xff, R116, 0xf8, !PT ;  /* 0x000000ff9b567812 */ /* 0x000fca00078ef874 */
[----:B------:R2:W-:Y:S02]  /*7be0*/  STG.E.64 desc[UR8][R84.64], R86 ;  /* 0x0000005654007986 */ /* 0x0005e4000c101b08 */
.L_x_11898:
[----:B------:R-:W-:Y:S01]  /*7bf0*/  VIADD R118, R118, 0x100 ;  /* 0x0000010076767836 */ /* 0x000fe20000000000 */
[----:B------:R-:W-:-:S07]  /*7c00*/  IADD3 R0, PT, PT, R0, 0x100, RZ ;  /* 0x0000010000007810 */ /* 0x000fce0007ffe0ff */
.L_x_11798:
[----:B0-----:R-:W-:Y:S05]  /*7c10*/  BSYNC.RECONVERGENT B0 ;  /* 0x0000000000007941 */ /* 0x001fea0003800200 */
.L_x_11797:
        /* <DEDUP_REMOVED lines=33> */
.L_x_11905:
        /* <DEDUP_REMOVED lines=13> */
.L_x_11907:
[----:B------:R-:W-:Y:S05]  /*7f00*/  BSYNC.RECONVERGENT B2 ;  /* 0x0000000000027941 */ /* 0x000fea0003800200 */
.L_x_11906:
        /* <DEDUP_REMOVED lines=58> */
[----:B------:R-:W-:Y:S01]  /*82b0*/  IMAD.MOV.U32 R85, RZ, RZ, RZ ;  /* 0x000000ffff557224 */ /* 0x000fe200078e00ff */
[----:B------:R-:W-:-:S07]  /*82c0*/  MOV R84, R110 ;  /* 0x0000006e00547202 */ /* 0x000fce0000000f00 */
.L_x_11904:
[----:B------:R-:W-:Y:S05]  /*82d0*/  BSYNC.RECONVERGENT B1 ;  /* 0x0000000000017941 */ /* 0x000fea0003800200 */
.L_x_11903:
[----:B------:R-:W-:Y:S01]  /*82e0*/  HFMA2 R87, -RZ, RZ, 0.1171875, 0 ;  /* 0x2f800000ff577431 */ /* 0x000fe200000001ff */
[----:B------:R-:W-:Y:S01]  /*82f0*/  I2FP.F32.U32 R84, R84 ;  /* 0x0000005400547245 */ /* 0x000fe20000201000 */
[----:B------:R-:W-:-:S05]  /*8300*/  HADD2.F32 R86, -RZ, R76.H0_H0 ;  /* 0x2000004cff567230 */ /* 0x000fca0000004100 */
        /* <DEDUP_REMOVED lines=8> */
.L_x_11902:
        /* <DEDUP_REMOVED lines=21> */
.L_x_11911:
        /* <DEDUP_REMOVED lines=13> */
.L_x_11913:
[----:B------:R-:W-:Y:S05]  /*85b0*/  BSYNC.RECONVERGENT B2 ;  /* 0x0000000000027941 */ /* 0x000fea0003800200 */
.L_x_11912:
        /* <DEDUP_REMOVED lines=59> */
[----:B------:R-:W-:-:S07]  /*8970*/  IMAD.MOV.U32 R86, RZ, RZ, RZ ;  /* 0x000000ffff567224 */ /* 0x000fce00078e00ff */
.L_x_11910:
[----:B------:R-:W-:Y:S05]  /*8980*/  BSYNC.RECONVERGENT B1 ;  /* 0x0000000000017941 */ /* 0x000fea0003800200 */
.L_x_11909:
[----:B------:R-:W-:Y:S01]  /*8990*/  HFMA2 R94, -RZ, RZ, 0.1171875, 0 ;  /* 0x2f800000ff5e7431 */ /* 0x000fe200000001ff */
[----:B------:R-:W-:Y:S01]  /*89a0*/  I2FP.F32.U32 R85, R87 ;  /* 0x0000005700557245 */ /* 0x000fe20000201000 */
[----:B------:R-:W-:Y:S02]  /*89b0*/  HADD2.F32 R87, -RZ, R76.H1_H1 ;  /* 0x3000004cff577230 */ /* 0x000fe40000004100 */
[----:B------:R-:W-:-:S03]  /*89c0*/  HADD2.F32 R103, -RZ, R80.H1_H1 ;  /* 0x30000050ff677230 */ /* 0x000fc60000004100 */
[----:B------:R-:W-:Y:S01]  /*89d0*/  FMUL.FTZ R87, R87, UR13 ;  /* 0x0000000d57577c20 */ /* 0x000fe20008410000 */
[----:B------:R-:W-:-:S03]  /*89e0*/  FFMA.FTZ R85, R85, R94, 1.1641532182693481445e-10 ;  /* 0x2f00000055557423 */ /* 0x000fc6000001005e */
[----:B------:R-:W-:Y:S02]  /*89f0*/  FMUL.FTZ R87, R87, UR12 ;  /* 0x0000000c57577c20 */ /* 0x000fe40008410000 */
[----:B------:R-:W-:-:S04]  /*8a00*/  FSETP.GTU.FTZ.AND P4, PT, R85, UR7, PT ;  /* 0x0000000755007c0b */ /* 0x000fc8000bf9c000 */
[----:B------:R-:W-:Y:S02]  /*8a10*/  FSEL R110, R87, RZ, !P4 ;  /* 0x000000ff576e7208 */ /* 0x000fe40006000000 */
[----:B------:R-:W-:-:S03]  /*8a20*/  SEL R94, RZ, 0x1, P4 ;  /* 0x00000001ff5e7807 */ /* 0x000fc60002000000 */
[----:B------:R-:W-:-:S07]  /*8a30*/  FFMA.FTZ R103, R110, R33, R103 ;  /* 0x000000216e677223 */ /* 0x000fce0000010067 */
.L_x_11908:
        /* <DEDUP_REMOVED lines=21> */
.L_x_11917:
        /* <DEDUP_REMOVED lines=13> */
.L_x_11919:
[----:B------:R-:W-:Y:S05]  /*8c60*/  BSYNC.RECONVERGENT B2 ;  /* 0x0000000000027941 */ /* 0x000fea0003800200 */
.L_x_11918:
        /* <DEDUP_REMOVED lines=58> */
[----:B------:R-:W-:Y:S01]  /*9010*/  IMAD.MOV.U32 R109, RZ, RZ, RZ ;  /* 0x000000ffff6d7224 */ /* 0x000fe200078e00ff */
[----:B------:R-:W-:-:S07]  /*9020*/  MOV R85, R122 ;  /* 0x0000007a00557202 */ /* 0x000fce0000000f00 */
.L_x_11916:
[----:B------:R-:W-:Y:S05]  /*9030*/  BSYNC.RECONVERGENT B1 ;  /* 0x0000000000017941 */ /* 0x000fea0003800200 */
.L_x_11915:
[----:B------:R-:W-:Y:S01]  /*9040*/  HFMA2 R86, -RZ, RZ, 0.1171875, 0 ;  /* 0x2f800000ff567431 */ /* 0x000fe200000001ff */
[----:B------:R-:W-:Y:S01]  /*9050*/  I2FP.F32.U32 R85, R85 ;  /* 0x0000005500557245 */ /* 0x000fe20000201000 */
[----:B------:R-:W-:-:S05]  /*9060*/  HADD2.F32 R95, -RZ, R77.H0_H0 ;  /* 0x2000004dff5f7230 */ /* 0x000fca0000004100 */
        /* <DEDUP_REMOVED lines=8> */
.L_x_11914:
        /* <DEDUP_REMOVED lines=21> */
.L_x_11923:
        /* <DEDUP_REMOVED lines=13> */
.L_x_11925:
[----:B------:R-:W-:Y:S05]  /*9310*/  BSYNC.RECONVERGENT B2 ;  /* 0x0000000000027941 */ /* 0x000fea0003800200 */
.L_x_11924:
        /* <DEDUP_REMOVED lines=60> */
.L_x_11922:
[----:B------:R-:W-:Y:S05]  /*96e0*/  BSYNC.RECONVERGENT B1 ;  /* 0x0000000000017941 */ /* 0x000fea0003800200 */
.L_x_11921:
[----:B------:R-:W-:Y:S01]  /*96f0*/  HFMA2 R107, -RZ, RZ, 0.1171875, 0 ;  /* 0x2f800000ff6b7431 */ /* 0x000fe200000001ff */
[----:B------:R-:W-:Y:S01]  /*9700*/  I2FP.F32.U32 R96, R96 ;  /* 0x0000006000607245 */ /* 0x000fe20000201000 */
[----:B------:R-:W-:-:S05]  /*9710*/  HADD2.F32 R109, -RZ, R77.H1_H1 ;  /* 0x3000004dff6d7230 */ /* 0x000fca0000004100 */
        /* <DEDUP_REMOVED lines=8> */
.L_x_11920:
        /* <DEDUP_REMOVED lines=21> */
.L_x_11929:
        /* <DEDUP_REMOVED lines=13> */
.L_x_11931:
[----:B------:R-:W-:Y:S05]  /*99c0*/  BSYNC.RECONVERGENT B2 ;  /* 0x0000000000027941 */ /* 0x000fea0003800200 */
.L_x_11930:
        /* <DEDUP_REMOVED lines=50> */
[----:B------:R-:W-:Y:S01]  /*9cf0*/  HFMA2 R113, -RZ, RZ, 0, 0 ;  /* 0x00000000ff717431 */ /* 0x000fe200000001ff */
[----:B------:R-:W-:Y:S01]  /*9d00*/  LOP3.LUT R97, R97, R150, R109, 0x96, !PT ;  /* 0x0000009661617212 */ /* 0x000fe200078e966d */
[----:B------:R-:W-:-:S04]  /*9d10*/  IMAD.WIDE.U32 R150, R111, -0x326172a9, RZ ;  /* 0xcd9e8d576f967825 */ /* 0x000fc800078e00ff */
[----:B------:R-:W-:Y:S02]  /*9d20*/  VIADD R109, R2, 0x8ff34781 ;  /* 0x8ff34781026d7836 */ /* 0x000fe40000000000 */
[----:B------:R-:W-:Y:S01]  /*9d30*/  IMAD.WIDE.U32 R114, R97, -0x2daee0ad, RZ ;  /* 0xd2511f5361727825 */ /* 0x000fe200078e00ff */
[----:B------:R-:W-:Y:S02]  /*9d40*/  IADD3 R97, PT, PT, R3, -0x695add53, RZ ;  /* 0x96a522ad03617810 */ /* 0x000fe40007ffe0ff */
[----:B------:R-:W-:Y:S01]  /*9d50*/  LOP3.LUT R106, R109, R108, R151, 0x96, !PT ;  /* 0x0000006c6d6a7212 */ /* 0x000fe200078e9697 */
[----:B------:R-:W-:Y:S01]  /*9d60*/  IMAD.MOV.U32 R108, RZ, RZ, R150 ;  /* 0x000000ffff6c7224 */ /* 0x000fe200078e0096 */
[----:B------:R-:W-:Y:S01]  /*9d70*/  LOP3.LUT R112, R97, R112, R115, 0x96, !PT ;  /* 0x0000007061707212 */ /* 0x000fe200078e9673 */
[----:B------:R-:W-:Y:S01]  /*9d80*/  IMAD.MOV.U32 R97, RZ, RZ, R122 ;  /* 0x000000ffff617224 */ /* 0x000fe200078e007a */
[----:B------:R-:W-:-:S07]  /*9d90*/  MOV R124, R114 ;  /* 0x00000072007c7202 */ /* 0x000fce0000000f00 */
.L_x_11928:
[----:B------:R-:W-:Y:S05]  /*9da0*/  BSYNC.RECONVERGENT B1 ;  /* 0x0000000000017941 */ /* 0x000fea0003800200 */
.L_x_11927:
[----:B------:R-:W-:Y:S01]  /*9db0*/  I2FP.F32.U32 R86, R97 ;  /* 0x0000006100567245 */ /* 0x000fe20000201000 */
[----:B------:R-:W-:Y:S02]  /*9dc0*/  HADD2.F32 R109, -RZ, R78.H0_H0 ;  /* 0x2000004eff6d7230 */ /* 0x000fe40000004100 */
        /* <DEDUP_REMOVED lines=9> */
.L_x_11926:
        /* <DEDUP_REMOVED lines=21> */
.L_x_11935:
        /* <DEDUP_REMOVED lines=13> */
.L_x_11937:
[----:B------:R-:W-:Y:S05]  /*a080*/  BSYNC.RECONVERGENT B2 ;  /* 0x0000000000027941 */ /* 0x000fea0003800200 */
.L_x_11936:
        /* <DEDUP_REMOVED lines=61> */
.L_x_11934:
[----:B------:R-:W-:Y:S05]  /*a460*/  BSYNC.RECONVERGENT B1 ;  /* 0x0000000000017941 */ /* 0x000fea0003800200 */
.L_x_11933:
        /* <DEDUP_REMOVED lines=11> */
.L_x_11932:
        /* <DEDUP_REMOVED lines=21> */
.L_x_11941:
        /* <DEDUP_REMOVED lines=13> */
.L_x_11943:
[----:B------:R-:W-:Y:S05]  /*a740*/  BSYNC.RECONVERGENT B2 ;  /* 0x0000000000027941 */ /* 0x000fea0003800200 */
.L_x_11942:
        /* <DEDUP_REMOVED lines=61> */
.L_x_11940:
[----:B------:R-:W-:Y:S05]  /*ab20*/  BSYNC.RECONVERGENT B1 ;  /* 0x0000000000017941 */ /* 0x000fea0003800200 */
.L_x_11939:
[----:B------:R-:W-:Y:S01]  /*ab30*/  I2FP.F32.U32 R99, R99 ;  /* 0x0000006300637245 */ /* 0x000fe20000201000 */
[----:B------:R-:W-:Y:S02]  /*ab40*/  HADD2.F32 R113, -RZ, R79.H0_H0 ;  /* 0x2000004fff717230 */ /* 0x000fe40000004100 */
        /* <DEDUP_REMOVED lines=9> */
.L_x_11938:
        /* <DEDUP_REMOVED lines=21> */
.L_x_11947:
        /* <DEDUP_REMOVED lines=13> */
.L_x_11949:
[----:B------:R-:W-:Y:S05]  /*ae00*/  BSYNC.RECONVERGENT B2 ;  /* 0x0000000000027941 */ /* 0x000fea0003800200 */
.L_x_11948:
        /* <DEDUP_REMOVED lines=61> */
.L_x_11946:
[----:B------:R-:W-:Y:S05]  /*b1e0*/  BSYNC.RECONVERGENT B1 ;  /* 0x0000000000017941 */ /* 0x000fea0003800200 */
.L_x_11945:
        /* <DEDUP_REMOVED lines=11> */
.L_x_11944:
[----:B------:R-:W-:Y:S02]  /*b2a0*/  F2FP.F16.F32.PACK_AB R130, RZ, R115 ;  /* 0x00000073ff82723e */ /* 0x000fe400000000ff */
[----:B------:R-:W-:Y:S02]  /*b2b0*/  PRMT R84, R84, 0x5410, R87 ;  /* 0x0000541054547816 */ /* 0x000fe40000000057 */
[----:B------:R-:W-:Y:S02]  /*b2c0*/  PRMT R86, R86, 0x5410, R124 ;  /* 0x0000541056567816 */ /* 0x000fe4000000007c */
[----:B------:R-:W-:Y:S02]  /*b2d0*/  PRMT R85, R85, 0x5410, R110 ;  /* 0x0000541055557816 */ /* 0x000fe4000000006e */
[----:B------:R-:W-:Y:S01]  /*b2e0*/  PRMT R87, R134, 0x5410, R130 ;  /* 0x0000541086577816 */ /* 0x000fe20000000082 */
[----:B------:R-:W-:Y:S06]  /*b2f0*/  BRA `(.L_x_11950) ;  /* 0x0000003000f07947 */ /* 0x000fec0003800000 */
.L_x_11901:
        /* <DEDUP_REMOVED lines=20> */
.L_x_11954:
        /* <DEDUP_REMOVED lines=13> */
.L_x_11956:
[----:B------:R-:W-:Y:S05]  /*b510*/  BSYNC.RECONVERGENT B2 ;  /* 0x0000000000027941 */ /* 0x000fea0003800200 */
.L_x_11955:
        /* <DEDUP_REMOVED lines=60> */
.L_x_11953:
[----:B------:R-:W-:Y:S05]  /*b8e0*/  BSYNC.RECONVERGENT B1 ;  /* 0x0000000000017941 */ /* 0x000fea0003800200 */
.L_x_11952:
        /* <DEDUP_REMOVED lines=10> */
.L_x_11951:
        /* <DEDUP_REMOVED lines=17> */
.L_x_11960:
        /* <DEDUP_REMOVED lines=13> */
.L_x_11962:
[----:B------:R-:W-:Y:S05]  /*bb70*/  BSYNC.RECONVERGENT B2 ;  /* 0x0000000000027941 */ /* 0x000fea0003800200 */
.L_x_11961:
        /* <DEDUP_REMOVED lines=60> */
.L_x_11959:
[----:B------:R-:W-:Y:S05]  /*bf40*/  BSYNC.RECONVERGENT B1 ;  /* 0x0000000000017941 */ /* 0x000fea0003800200 */
.L_x_11958:
        /* <DEDUP_REMOVED lines=10> */
.L_x_11957:
        /* <DEDUP_REMOVED lines=17> */
.L_x_11966:
        /* <DEDUP_REMOVED lines=13> */
.L_x_11968:
[----:B------:R-:W-:Y:S05]  /*c1d0*/  BSYNC.RECONVERGENT B2 ;  /* 0x0000000000027941 */ /* 0x000fea0003800200 */
.L_x_11967:
        /* <DEDUP_REMOVED lines=60> */
.L_x_11965:
[----:B------:R-:W-:Y:S05]  /*c5a0*/  BSYNC.RECONVERGENT B1 ;  /* 0x0000000000017941 */ /* 0x000fea0003800200 */
.L_x_11964:
        /* <DEDUP_REMOVED lines=10> */
.L_x_11963:
        /* <DEDUP_REMOVED lines=17> */
.L_x_11972:
        /* <DEDUP_REMOVED lines=13> */
.L_x_11974:
[----:B------:R-:W-:Y:S05]  /*c830*/  BSYNC.RECONVERGENT B2 ;  /* 0x0000000000027941 */ /* 0x000fea0003800200 */
.L_x_11973:
        /* <DEDUP_REMOVED lines=45> */
[----:B------:R-:W-:Y:S01]  /*cb10*/  IMAD.MOV.U32 R96, RZ, RZ, R122 ;  /* 0x000000ffff607224 */ /* 0x000fe200078e007a */
[----:B------:R-:W-:Y:S01]  /*cb20*/  LOP3.LUT R106, R109, R106, R111, 0x96, !PT ;  /* 0x0000006a6d6a7212 */ /* 0x000fe200078e966f */
[----:B------:R-:W-:Y:S01]  /*cb30*/  IMAD.WIDE.U32 R114, R107, -0x2daee0ad, RZ ;  /* 0xd2511f536b727825 */ /* 0x000fe200078e00ff */
[----:B------:R-:W-:-:S03]  /*cb40*/  IADD3 R109, PT, PT, R2, -0xe443238, RZ ;  /* 0xf1bbcdc8026d7810 */ /* 0x000fc60007ffe0ff */
[----:B------:R-:W-:Y:S02]  /*cb50*/  VIADD R111, R3, 0xdb3d7428 ;  /* 0xdb3d7428036f7836 */ /* 0x000fe40000000000 */
[----:B------:R-:W-:-:S03]  /*cb60*/  IMAD.WIDE.U32 R106, R106, -0x326172a9, RZ ;  /* 0xcd9e8d576a6a7825 */ /* 0x000fc600078e00ff */
[----:B------:R-:W-:Y:S01]  /*cb70*/  LOP3.LUT R111, R111, R110, R115, 0x96, !PT ;  /* 0x0000006e6f6f7212 */ /* 0x000fe200078e9673 */
[----:B------:R-:W-:Y:S01]  /*cb80*/  IMAD.MOV.U32 R86, RZ, RZ, RZ ;  /* 0x000000ffff567224 */ /* 0x000fe200078e00ff */
[----:B------:R-:W-:Y:S01]  /*cb90*/  LOP3.LUT R110, R109, R112, R107, 0x96, !PT ;  /* 0x000000706d6e7212 */ /* 0x000fe200078e966b */
[----:B------:R-:W-:Y:S02]  /*cba0*/  VIADD R107, R2, 0x8ff34781 ;  /* 0x8ff34781026b7836 */ /* 0x000fe40000000000 */
[----:B------:R-:W-:-:S04]  /*cbb0*/  IMAD.WIDE.U32 R108, R111, -0x326172a9, RZ ;  /* 0xcd9e8d576f6c7825 */ /* 0x000fc800078e00ff */
[----:B------:R-:W-:Y:S01]  /*cbc0*/  IMAD.WIDE.U32 R110, R110, -0x2daee0ad, RZ ;  /* 0xd2511f536e6e7825 */ /* 0x000fe200078e00ff */
[----:B------:R-:W-:-:S04]  /*cbd0*/  LOP3.LUT R106, R107, R106, R109, 0x96, !PT ;  /* 0x0000006a6b6a7212 */ /* 0x000fc800078e966d */
[----:B------:R-:W-:Y:S02]  /*cbe0*/  LOP3.LUT R112, R113, R114, R111, 0x96, !PT ;  /* 0x0000007271707212 */ /* 0x000fe400078e966f */
[----:B------:R-:W-:-:S07]  /*cbf0*/  MOV R122, R110 ;  /* 0x0000006e007a7202 */ /* 0x000fce0000000f00 */
.L_x_11971:
[----:B------:R-:W-:Y:S05]  /*cc00*/  BSYNC.RECONVERGENT B1 ;  /* 0x0000000000017941 */ /* 0x000fea0003800200 */
.L_x_11970:
        /* <DEDUP_REMOVED lines=10> */
.L_x_11969:
        /* <DEDUP_REMOVED lines=17> */
.L_x_11978:
        /* <DEDUP_REMOVED lines=13> */
.L_x_11980:
[----:B------:R-:W-:Y:S05]  /*ce90*/  BSYNC.RECONVERGENT B2 ;  /* 0x0000000000027941 */ /* 0x000fea0003800200 */
.L_x_11979:
        /* <DEDUP_REMOVED lines=61> */
.L_x_11977:
[----:B------:R-:W-:Y:S05]  /*d270*/  BSYNC.RECONVERGENT B1 ;  /* 0x0000000000017941 */ /* 0x000fea0003800200 */
.L_x_11976:
        /* <DEDUP_REMOVED lines=10> */
.L_x_11975:
        /* <DEDUP_REMOVED lines=17> */
.L_x_11984:
        /* <DEDUP_REMOVED lines=13> */
.L_x_11986:
[----:B------:R-:W-:Y:S05]  /*d500*/  BSYNC.RECONVERGENT B2 ;  /* 0x0000000000027941 */ /* 0x000fea0003800200 */
.L_x_11985:
        /* <DEDUP_REMOVED lines=61> */
.L_x_11983:
[----:B------:R-:W-:Y:S05]  /*d8e0*/  BSYNC.RECONVERGENT B1 ;  /* 0x0000000000017941 */ /* 0x000fea0003800200 */
.L_x_11982:
        /* <DEDUP_REMOVED lines=10> */
.L_x_11981:
        /* <DEDUP_REMOVED lines=17> */
.L_x_11990:
        /* <DEDUP_REMOVED lines=13> */
.L_x_11992:
[----:B------:R-:W-:Y:S05]  /*db70*/  BSYNC.RECONVERGENT B2 ;  /* 0x0000000000027941 */ /* 0x000fea0003800200 */
.L_x_11991:
        /* <DEDUP_REMOVED lines=61> */
.L_x_11989:
[----:B------:R-:W-:Y:S05]  /*df50*/  BSYNC.RECONVERGENT B1 ;  /* 0x0000000000017941 */ /* 0x000fea0003800200 */
.L_x_11988:
        /* <DEDUP_REMOVED lines=10> */
.L_x_11987:
        /* <DEDUP_REMOVED lines=17> */
.L_x_11996:
        /* <DEDUP_REMOVED lines=13> */
.L_x_11998:
[----:B------:R-:W-:Y:S05]  /*e1e0*/  BSYNC.RECONVERGENT B2 ;  /* 0x0000000000027941 */ /* 0x000fea0003800200 */
.L_x_11997:
[----:B------:R-:W-:Y:S01]  /*e1f0*/  IMAD.WIDE.U32 R150, R128, -0x326172a9, RZ ;  /* 0xcd9e8d5780967825 */ /* 0x000fe200078e00ff */
[----:B------:R-:W-:Y:S02]  /*e200*/  LOP3.LUT R154, R93, R115, R3, 0x96, !PT ;  /* 0x000000735d9a7212 */ /* 0x000fe400078e9603 */
[----:B------:R-:W-:Y:S01]  /*e210*/  IADD3 R115, PT, PT, R2, -0x61c88647, RZ ;  /* 0x9e3779b902737810 */ /* 0x000fe20007ffe0ff */
[----:B------:R-:W-:Y:S01]  /*e220*/  IMAD.MOV.U32 R100, RZ, RZ, R122 ;  /* 0x000000ffff647224 */ /* 0x000fe200078e007a */
        /* <DEDUP_REMOVED lines=53> */
[----:B------:R-:W-:Y:S02]  /*e580*/  MOV R108, R154 ;  /* 0x0000009a006c7202 */ /* 0x000fe40000000f00 */
[----:B------:R-:W-:Y:S01]  /*e590*/  LOP3.LUT R112, R151, R114, R153, 0x96, !PT ;  /* 0x0000007297707212 */ /* 0x000fe200078e9699 */
[----:B------:R-:W-:Y:S01]  /*e5a0*/  IMAD.MOV.U32 R114, RZ, RZ, RZ ;  /* 0x000000ffff727224 */ /* 0x000fe200078e00ff */
[----:B------:R-:W-:-:S07]  /*e5b0*/  MOV R122, R152 ;  /* 0x00000098007a7202 */ /* 0x000fce0000000f00 */
.L_x_11995:
[----:B------:R-:W-:Y:S05]  /*e5c0*/  BSYNC.RECONVERGENT B1 ;  /* 0x0000000000017941 */ /* 0x000fea0003800200 */
.L_x_11994:
        /* <DEDUP_REMOVED lines=10> */
.L_x_11993:
[----:B------:R-:W-:Y:S02]  /*e670*/  F2FP.F16.F32.PACK_AB R130, RZ, R115 ;  /* 0x00000073ff82723e */ /* 0x000fe400000000ff */
[----:B------:R-:W-:Y:S02]  /*e680*/  PRMT R84, R84, 0x5410, R87 ;  /* 0x0000541054547816 */ /* 0x000fe40000000057 */
[----:B------:R-:W-:Y:S02]  /*e690*/  PRMT R86, R86, 0x5410, R124 ;  /* 0x0000541056567816 */ /* 0x000fe4000000007c */
[----:B------:R-:W-:Y:S02]  /*e6a0*/  PRMT R85, R85, 0x5410, R110 ;  /* 0x0000541055557816 */ /* 0x000fe4000000006e */
[----:B------:R-:W-:-:S07]  /*e6b0*/  PRMT R87, R132, 0x5410, R130 ;  /* 0x0000541084577816 */ /* 0x000fce0000000082 */
.L_x_11950:
        /* <DEDUP_REMOVED lines=25> */
.L_x_11999:
[----:B------:R-:W-:Y:S01]  /*e850*/  VIADD R118, R118, 0x100 ;  /* 0x0000010076767836 */ /* 0x000fe20000000000 */
[----:B------:R-:W-:-:S07]  /*e860*/  IADD3 R0, PT, PT, R0, 0x100, RZ ;  /* 0x0000010000007810 */ /* 0x000fce0007ffe0ff */
.L_x_11900:
[----:B------:R-:W-:Y:S05]  /*e870*/  BSYNC.RECONVERGENT B0 ;  /* 0x0000000000007941 */ /* 0x000fea0003800200 */
.L_x_11899:
        /* <DEDUP_REMOVED lines=33> */
.L_x_12006:
        /* <DEDUP_REMOVED lines=13> */
.L_x_12008:
[----:B------:R-:W-:Y:S05]  /*eb60*/  BSYNC.RECONVERGENT B2 ;  /* 0x0000000000027941 */ /* 0x000fea0003800200 */
.L_x_12007:
        /* <DEDUP_REMOVED lines=59> */
[----:B------:R-:W-:Y:S01]  /*ef20*/  IMAD.MOV.U32 R84, RZ, RZ, R110 ;  /* 0x000000ffff547224 */ /* 0x000fe200078e006e */
[----:B------:R-:W-:-:S07]  /*ef30*/  MOV R119, R116 ;  /* 0x0000007400777202 */ /* 0x000fce0000000f00 */
.L_x_12005:
[----:B------:R-:W-:Y:S05]  /*ef40*/  BSYNC.RECONVERGENT B1 ;  /* 0x0000000000017941 */ /* 0x000fea0003800200 */
.L_x_12004:
        /* <DEDUP_REMOVED lines=11> */
.L_x_12003:
        /* <DEDUP_REMOVED lines=21> */
.L_x_12012:
        /* <DEDUP_REMOVED lines=13> */
.L_x_12014:
[----:B------:R-:W-:Y:S05]  /*f220*/  BSYNC.RECONVERGENT B2 ;  /* 0x0000000000027941 */ /* 0x000fea0003800200 */
.L_x_12013:
        /* <DEDUP_REMOVED lines=61> */
.L_x_12011:
[----:B------:R-:W-:Y:S05]  /*f600*/  BSYNC.RECONVERGENT B1 ;  /* 0x0000000000017941 */ /* 0x000fea0003800200 */
.L_x_12010:
        /* <DEDUP_REMOVED lines=11> */
.L_x_12009:
        /* <DEDUP_REMOVED lines=21> */
.L_x_12018:
        /* <DEDUP_REMOVED lines=13> */
.L_x_12020:
[----:B------:R-:W-:Y:S05]  /*f8e0*/  BSYNC.RECONVERGENT B2 ;  /* 0x0000000000027941 */ /* 0x000fea0003800200 */
.L_x_12019:
        /* <DEDUP_REMOVED lines=61> */
.L_x_12017:
[----:B------:R-:W-:Y:S05]  /*fcc0*/  BSYNC.RECONVERGENT B1 ;  /* 0x0000000000017941 */ /* 0x000fea0003800200 */
.L_x_12016:
        /* <DEDUP_REMOVED lines=11> */
.L_x_12015:
        /* <DEDUP_REMOVED lines=21> */
.L_x_12024:
        /* <DEDUP_REMOVED lines=13> */
.L_x_12026:
[----:B------:R-:W-:Y:S05]  /*ffa0*/  BSYNC.RECONVERGENT B2 ;  /* 0x0000000000027941 */ /* 0x000fea0003800200 */
.L_x_12025:
        /* <DEDUP_REMOVED lines=61> */
.L_x_12023:
[----:B------:R-:W-:Y:S05]  /*10380*/  BSYNC.RECONVERGENT B1 ;  /* 0x0000000000017941 */ /* 0x000fea0003800200 */
.L_x_12022:
        /* <DEDUP_REMOVED lines=11> */
.L_x_12021:
        /* <DEDUP_REMOVED lines=21> */
.L_x_12030:
        /* <DEDUP_REMOVED lines=13> */
.L_x_12032:
[----:B------:R-:W-:Y:S05]  /*10660*/  BSYNC.RECONVERGENT B2 ;  /* 0x0000000000027941 */ /* 0x000fea0003800200 */
.L_x_12031:
        /* <DEDUP_REMOVED lines=61> */
.L_x_12029:
[----:B------:R-:W-:Y:S05]  /*10a40*/  BSYNC.RECONVERGENT B1 ;  /* 0x0000000000017941 */ /* 0x000fea0003800200 */
.L_x_12028:
        /* <DEDUP_REMOVED lines=11> */
.L_x_12027:
        /* <DEDUP_REMOVED lines=21> */
.L_x_12036:
        /* <DEDUP_REMOVED lines=13> */
.L_x_12038:
[----:B------:R-:W-:Y:S05]  /*10d20*/  BSYNC.RECONVERGENT B2 ;  /* 0x0000000000027941 */ /* 0x000fea0003800200 */
.L_x_12037:
        /* <DEDUP_REMOVED lines=61> */
.L_x_12035:
[----:B------:R-:W-:Y:S05]  /*11100*/  BSYNC.RECONVERGENT B1 ;  /* 0x0000000000017941 */ /* 0x000fea0003800200 */
.L_x_12034:
        /* <DEDUP_REMOVED lines=11> */
.L_x_12033:
        /* <DEDUP_REMOVED lines=21> */
.L_x_12042:
        /* <DEDUP_REMOVED lines=13> */
.L_x_12044:
[----:B------:R-:W-:Y:S05]  /*113e0*/  BSYNC.RECONVERGENT B2 ;  /* 0x0000000000027941 */ /* 0x000fea0003800200 */
.L_x_12043:
        /* <DEDUP_REMOVED lines=61> */
.L_x_12041:
[----:B------:R-:W-:Y:S05]  /*117c0*/  BSYNC.RECONVERGENT B1 ;  /* 0x0000000000017941 */ /* 0x000fea0003800200 */
.L_x_12040:
        /* <DEDUP_REMOVED lines=11> */
.L_x_12039:
        /* <DEDUP_REMOVED lines=21> */
.L_x_12048:
        /* <DEDUP_REMOVED lines=13> */
.L_x_12050:
[----:B------:R-:W-:Y:S05]  /*11aa0*/  BSYNC.RECONVERGENT B2 ;  /* 0x0000000000027941 */ /* 0x000fea0003800200 */
.L_x_12049:
        /* <DEDUP_REMOVED lines=61> */
.L_x_12047:
[----:B------:R-:W-:Y:S05]  /*11e80*/  BSYNC.RECONVERGENT B1 ;  /* 0x0000000000017941 */ /* 0x000fea0003800200 */
.L_x_12046:
        /* <DEDUP_REMOVED lines=11> */
.L_x_12045:
[----:B------:R-:W-:Y:S02]  /*11f40*/  F2FP.F16.F32.PACK_AB R124, RZ, R117 ;  /* 0x00000075ff7c723e */ /* 0x000fe400000000ff */
[----:B------:R-:W-:Y:S02]  /*11f50*/  PRMT R84, R84, 0x5410, R87 ;  /* 0x0000541054547816 */ /* 0x000fe40000000057 */
[----:B------:R-:W-:Y:S02]  /*11f60*/  PRMT R86, R86, 0x5410, R122 ;  /* 0x0000541056567816 */ /* 0x000fe4000000007a */
[----:B------:R-:W-:Y:S02]  /*11f70*/  PRMT R85, R85, 0x5410, R120 ;  /* 0x0000541055557816 */ /* 0x000fe40000000078 */
[----:B------:R-:W-:Y:S01]  /*11f80*/  PRMT R87, R134, 0x5410, R124 ;  /* 0x0000541086577816 */ /* 0x000fe2000000007c */
[----:B------:R-:W-:Y:S06]  /*11f90*/  BRA `(.L_x_12051) ;  /* 0x0000003400047947 */ /* 0x000fec0003800000 */
.L_x_12002:
        /* <DEDUP_REMOVED lines=20> */
.L_x_12055:
        /* <DEDUP_REMOVED lines=13> */
.L_x_12057:
[----:B------:R-:W-:Y:S05]  /*121b0*/  BSYNC.RECONVERGENT B2 ;  /* 0x0000000000027941 */ /* 0x000fea0003800200 */
.L_x_12056:
        /* <DEDUP_REMOVED lines=61> */
.L_x_12054:
[----:B------:R-:W-:Y:S05]  /*12590*/  BSYNC.RECONVERGENT B1 ;  /* 0x0000000000017941 */ /* 0x000fea0003800200 */
.L_x_12053:
        /* <DEDUP_REMOVED lines=10> */
.L_x_12052:
        /* <DEDUP_REMOVED lines=17> */
.L_x_12061:
        /* <DEDUP_REMOVED lines=13> */
.L_x_12063:
[----:B------:R-:W-:Y:S05]  /*12820*/  BSYNC.RECONVERGENT B2 ;  /* 0x0000000000027941 */ /* 0x000fea0003800200 */
.L_x_12062:
        /* <DEDUP_REMOVED lines=61> */
.L_x_12060:
[----:B------:R-:W-:Y:S05]  /*12c00*/  BSYNC.RECONVERGENT B1 ;  /* 0x0000000000017941 */ /* 0x000fea0003800200 */
.L_x_12059:
        /* <DEDUP_REMOVED lines=10> */
.L_x_12058:
        /* <DEDUP_REMOVED lines=17> */
.L_x_12067:
        /* <DEDUP_REMOVED lines=13> */
.L_x_12069:
[----:B------:R-:W-:Y:S05]  /*12e90*/  BSYNC.RECONVERGENT B2 ;  /* 0x0000000000027941 */ /* 0x000fea0003800200 */
.L_x_12068:
        /* <DEDUP_REMOVED lines=61> */
.L_x_12066:
[----:B------:R-:W-:Y:S05]  /*13270*/  BSYNC.RECONVERGENT B1 ;  /* 0x0000000000017941 */ /* 0x000fea0003800200 */
.L_x_12065:
        /* <DEDUP_REMOVED lines=10> */
.L_x_12064:
        /* <DEDUP_REMOVED lines=17> */
.L_x_12073:
        /* <DEDUP_REMOVED lines=13> */
.L_x_12075:
[----:B------:R-:W-:Y:S05]  /*13500*/  BSYNC.RECONVERGENT B2 ;  /* 0x0000000000027941 */ /* 0x000fea0003800200 */
.L_x_12074:
        /* <DEDUP_REMOVED lines=61> */
.L_x_12072:
[----:B------:R-:W-:Y:S05]  /*138e0*/  BSYNC.RECONVERGENT B1 ;  /* 0x0000000000017941 */ /* 0x000fea0003800200 */
.L_x_12071:
        /* <DEDUP_REMOVED lines=10> */
.L_x_12070:
        /* <DEDUP_REMOVED lines=17> */
.L_x_12079:
        /* <DEDUP_REMOVED lines=13> */
.L_x_12081:
[----:B------:R-:W-:Y:S05]  /*13b70*/  BSYNC.RECONVERGENT B2 ;  /* 0x0000000000027941 */ /* 0x000fea0003800200 */
.L_x_12080:
        /* <DEDUP_REMOVED lines=61> */
.L_x_12078:
[----:B------:R-:W-:Y:S05]  /*13f50*/  BSYNC.RECONVERGENT B1 ;  /* 0x0000000000017941 */ /* 0x000fea0003800200 */
.L_x_12077:
        /* <DEDUP_REMOVED lines=10> */
.L_x_12076:
        /* <DEDUP_REMOVED lines=17> */
.L_x_12085:
        /* <DEDUP_REMOVED lines=13> */
.L_x_12087:
[----:B------:R-:W-:Y:S05]  /*141e0*/  BSYNC.RECONVERGENT B2 ;  /* 0x0000000000027941 */ /* 0x000fea0003800200 */
.L_x_12086:
        /* <DEDUP_REMOVED lines=61> */
.L_x_12084:
[----:B------:R-:W-:Y:S05]  /*145c0*/  BSYNC.RECONVERGENT B1 ;  /* 0x0000000000017941 */ /* 0x000fea0003800200 */
.L_x_12083:
        /* <DEDUP_REMOVED lines=10> */
.L_x_12082:
        /* <DEDUP_REMOVED lines=17> */
.L_x_12091:
        /* <DEDUP_REMOVED lines=13> */
.L_x_12093:
[----:B------:R-:W-:Y:S05]  /*14850*/  BSYNC.RECONVERGENT B2 ;  /* 0x0000000000027941 */ /* 0x000fea0003800200 */
.L_x_12092:
        /* <DEDUP_REMOVED lines=61> */
.L_x_12090:
[----:B------:R-:W-:Y:S05]  /*14c30*/  BSYNC.RECONVERGENT B1 ;  /* 0x0000000000017941 */ /* 0x000fea0003800200 */
.L_x_12089:
        /* <DEDUP_REMOVED lines=10> */
.L_x_12088:
        /* <DEDUP_REMOVED lines=17> */
.L_x_12097:
        /* <DEDUP_REMOVED lines=13> */
.L_x_12099:
[----:B------:R-:W-:Y:S05]  /*14ec0*/  BSYNC.RECONVERGENT B2 ;  /* 0x0000000000027941 */ /* 0x000fea0003800200 */
.L_x_12098:
        /* <DEDUP_REMOVED lines=61> */
.L_x_12096:
[----:B------:R-:W-:Y:S05]  /*152a0*/  BSYNC.RECONVERGENT B1 ;  /* 0x0000000000017941 */ /* 0x000fea0003800200 */
.L_x_12095:
        /* <DEDUP_REMOVED lines=10> */
.L_x_12094:
[----:B------:R-:W-:Y:S01]  /*15350*/  F2FP.F16.F32.PACK_AB R130, RZ, R117 ;  /* 0x00000075ff82723e */ /* 0x000fe200000000ff */
[----:B------:R-:W-:Y:S01]  /*15360*/  IMAD.MOV.U32 R110, RZ, RZ, R86 ;  /* 0x000000ffff6e7224 */ /* 0x000fe200078e0056 */
[----:B------:R-:W-:Y:S02]  /*15370*/  PRMT R84, R84, 0x5410, R87 ;  /* 0x0000541054547816 */ /* 0x000fe40000000057 */
[----:B------:R-:W-:Y:S02]  /*15380*/  PRMT R86, R122, 0x5410, R124 ;  /* 0x000054107a567816 */ /* 0x000fe4000000007c */
[----:B------:R-:W-:Y:S02]  /*15390*/  PRMT R85, R85, 0x5410, R120 ;  /* 0x0000541055557816 */ /* 0x000fe40000000078 */
[----:B------:R-:W-:-:S07]  /*153a0*/  PRMT R87, R132, 0x5410, R130 ;  /* 0x0000541084577816 */ /* 0x000fce0000000082 */
.L_x_12051:
        /* <DEDUP_REMOVED lines=24> */
.L_x_12001:
[----:B------:R-:W-:Y:S05]  /*15530*/  BSYNC.RECONVERGENT B0 ;  /* 0x0000000000007941 */ /* 0x000fea0003800200 */
.L_x_12000:
        /* <DEDUP_REMOVED lines=110> */
.L_x_12101:
[----:B------:R-:W-:Y:S05]  /*15c20*/  BSYNC.RECONVERGENT B0 ;  /* 0x0000000000007941 */ /* 0x000fea0003800200 */
.L_x_12100:
        /* <DEDUP_REMOVED lines=12> */
.L_x_12103:
[----:B------:R-:W-:Y:S05]  /*15cf0*/  BSYNC.RECONVERGENT B0 ;  /* 0x0000000000007941 */ /* 0x000fea0003800200 */
.L_x_12102:
        /* <DEDUP_REMOVED lines=107> */
.L_x_12106:
[----:B------:R-:W-:Y:S05]  /*163b0*/  BSYNC.RECONVERGENT B0 ;  /* 0x0000000000007941 */ /* 0x000fea0003800200 */
.L_x_12105:
        /* <DEDUP_REMOVED lines=34> */
.L_x_12108:
[----:B------:R-:W-:Y:S05]  /*165e0*/  BSYNC.RECONVERGENT B0 ;  /* 0x0000000000007941 */ /* 0x000fea0003800200 */
.L_x_12107:
        /* <DEDUP_REMOVED lines=33> */
.L_x_12109:
[----:B------:R-:W-:Y:S05]  /*16800*/  BSYNC.RECONVERGENT B0 ;  /* 0x0000000000007941 */ /* 0x000fea0003800200 */
.L_x_12104:
[----:B012---:R-:W0:Y:S01]  /*16810*/  LDC.64 R84, c[0x0][0x380] ;  /* 0x0000e000ff547b82 */ /* 0x007e220000000a00 */
[----:B------:R-:W-:Y:S01]  /*16820*/  UPLOP3.LUT UP1, UPT, UPT, UPT, UP1, 0x40, 0x4 ;  /* 0x000000000004789c */ /* 0x000fe20003f2e810 */
[----:B0-----:R-:W-:-:S04]  /*16830*/  IADD3 R88, PT, PT, R88, R84, RZ ;  /* 0x0000005458587210 */ /* 0x001fc80007ffe0ff */
[----:B------:R-:W-:-:S13]  /*16840*/  ISETP.GE.AND P0, PT, R88, R85, PT ;  /* 0x000000555800720c */ /* 0x000fda0003f06270 */
[----:B------:R-:W-:Y:S05]  /*16850*/  @!P0 BRA `(.L_x_12110) ;  /* 0xfffffea4006c8947 */ /* 0x000fea000383ffff */
[----:B------:R-:W-:Y:S05]  /*16860*/  EXIT ;  /* 0x000000000000794d */ /* 0x000fea0003800000 */
.L_x_12111:
        /* <DEDUP_REMOVED lines=9> */
.L_x_20997:


//--------------------- .text._ZN10layer_norm13ln_fwd_kernelINS_13Kernel_traitsIf6__halfS2_S2_fjLj6144ELj1ELj1ELj8ELj16ENS_18Kernel_traits_baseILj6144EfS2_S2_S2_fjLj256EEEEELb1ELb1ELb1ELb1EEEvNS_9FwdParamsE --------------------------
	.section	.text._ZN10layer_norm13ln_fwd_kernelINS_13Kernel_traitsIf6__halfS2_S2_fjLj6144ELj1ELj1ELj8ELj16ENS_18Kernel_traits_baseILj6144EfS2_S2_S2_fjLj256EEEEELb1ELb1ELb1ELb1EEEvNS_9FwdParamsE,"ax",@progbits
	.align	128
        .global         _ZN10layer_norm13ln_fwd_kernelINS_13Kernel_traitsIf6__halfS2_S2_fjLj6144ELj1ELj1ELj8ELj16ENS_18Kernel_traits_baseILj6144EfS2_S2_S2_fjLj256EEEEELb1ELb1ELb1ELb1EEEvNS_9FwdParamsE
        .type           _ZN10layer_norm13ln_fwd_kernelINS_13Kernel_traitsIf6__halfS2_S2_fjLj6144ELj1ELj1ELj8ELj16ENS_18Kernel_traits_baseILj6144EfS2_S2_S2_fjLj256EEEEELb1ELb1ELb1ELb1EEEvNS_9FwdParamsE,@function
        .size           _ZN10layer_norm13ln_fwd_kernelINS_13Kernel_traitsIf6__halfS2_S2_fjLj6144ELj1ELj1ELj8ELj16ENS_18Kernel_traits_baseILj6144EfS2_S2_S2_fjLj256EEEEELb1ELb1ELb1ELb1EEEvNS_9FwdParamsE,(.L_x_20998 - _ZN10layer_norm13ln_fwd_kernelINS_13Kernel_traitsIf6__halfS2_S2_fjLj6144ELj1ELj1ELj8ELj16ENS_18Kernel_traits_baseILj6144EfS2_S2_S2_fjLj256EEEEELb1ELb1ELb1ELb1EEEvNS_9FwdParamsE)
        .other          _ZN10layer_norm13ln_fwd_kernelINS_13Kernel_traitsIf6__halfS2_S2_fjLj6144ELj1ELj1ELj8ELj16ENS_18Kernel_traits_baseILj6144EfS2_S2_S2_fjLj256EEEEELb1ELb1ELb1ELb1EEEvNS_9FwdParamsE,@"STO_CUDA_ENTRY STV_DEFAULT"
_ZN10layer_norm13ln_fwd_kernelINS_13Kernel_traitsIf6__halfS2_S2_fjLj6144ELj1ELj1ELj8ELj16ENS_18Kernel_traits_baseILj6144EfS2_S2_S2_fjLj256EEEEELb1ELb1ELb1ELb1EEEvNS_9FwdParamsE:
.text._ZN10layer_norm13ln_fwd_kernelINS_13Kernel_traitsIf6__halfS2_S2_fjLj6144ELj1ELj1ELj8ELj16ENS_18Kernel_traits_baseILj6144EfS2_S2_S2_fjLj256EEEEELb1ELb1ELb1ELb1EEEvNS_9FwdParamsE:
        /* <DEDUP_REMOVED lines=62> */
.L_x_12112:
        /* <DEDUP_REMOVED lines=28> */
.L_x_12113:
        /* <DEDUP_REMOVED lines=79> */
.L_x_12320:
        /* <DEDUP_REMOVED lines=54> */
.L_x_12117:
        /* <DEDUP_REMOVED lines=12> */
.L_x_12118:
        /* <DEDUP_REMOVED lines=55> */
.L_x_12116:
        /* <DEDUP_REMOVED lines=11> */
.L_x_12115:
        /* <DEDUP_REMOVED lines=20> */
.L_x_12121:
        /* <DEDUP_REMOVED lines=12> */
.L_x_12122:
        /* <DEDUP_REMOVED lines=54> */
.L_x_12120:
        /* <DEDUP_REMOVED lines=11> */
.L_x_12119:
        /* <DEDUP_REMOVED lines=20> */
.L_x_12125:
        /* <DEDUP_REMOVED lines=12> */
.L_x_12126:
        /* <DEDUP_REMOVED lines=55> */
.L_x_12124:
        /* <DEDUP_REMOVED lines=11> */
.L_x_12123:
        /* <DEDUP_REMOVED lines=20> */
.L_x_12129:
        /* <DEDUP_REMOVED lines=12> */
.L_x_12130:
        /* <DEDUP_REMOVED lines=55> */
.L_x_12128:
        /* <DEDUP_REMOVED lines=11> */
.L_x_12127:
        /* <DEDUP_REMOVED lines=20> */
.L_x_12133:
        /* <DEDUP_REMOVED lines=12> */
.L_x_12134:
        /* <DEDUP_REMOVED lines=55> */
.L_x_12132:
[----:B------:R-:W-:Y:S01]  /*2a90*/  I2FP.F32.U32 R86, R99 ;  /* 0x0000006300567245 */ /* 0x000fe20000201000 */
[----:B------:R-:W-:Y:S02]  /*2aa0*/  HFMA2 R99, -RZ, RZ, 0.1171875, 0 ;  /* 0x2f800000ff637431 */ /* 0x000fe400000001ff */
        /* <DEDUP_REMOVED lines=9> */
.L_x_12131:
        /* <DEDUP_REMOVED lines=20> */
.L_x_12137:
        /* <DEDUP_REMOVED lines=12> */
.L_x_12138:
        /* <DEDUP_REMOVED lines=55> */
.L_x_12136:
        /* <DEDUP_REMOVED lines=11> */
.L_x_12135:
        /* <DEDUP_REMOVED lines=20> */
.L_x_12141:
        /* <DEDUP_REMOVED lines=12> */
.L_x_12142:
        /* <DEDUP_REMOVED lines=51> */
[----:B------:R-:W-:-:S03]  /*3690*/  MOV R110, R134 ;  /* 0x00000086006e7202 */ /* 0x000fc60000000f00 */
[----:B------:R-:W-:Y:S01]  /*36a0*/  IMAD.MOV.U32 R126, RZ, RZ, R130 ;  /* 0x000000ffff7e7224 */ /* 0x000fe200078e0082 */
[----:B------:R-:W-:Y:S01]  /*36b0*/  LOP3.LUT R114, R95, R132, R131, 0x96, !PT ;  /* 0x000000845f727212 */ /* 0x000fe200078e9683 */
[----:B------:R-:W-:-:S07]  /*36c0*/  IMAD.MOV.U32 R95, RZ, RZ, R122 ;  /* 0x000000ffff5f7224 */ /* 0x000fce00078e007a */
.L_x_12140:
        /* <DEDUP_REMOVED lines=11> */
.L_x_12139:
        /* <DEDUP_REMOVED lines=20> */
.L_x_12145:
        /* <DEDUP_REMOVED lines=12> */
.L_x_12146:
        /* <DEDUP_REMOVED lines=55> */
.L_x_12144:
        /* <DEDUP_REMOVED lines=11> */
.L_x_12143:
[----:B------:R-:W-:Y:S02]  /*3da0*/  F2FP.F16.F32.PACK_AB R120, RZ, R131 ;  /* 0x00000083ff78723e */ /* 0x000fe400000000ff */
[----:B------:R-:W-:Y:S02]  /*3db0*/  PRMT R84, R84, 0x5410, R87 ;  /* 0x0000541054547816 */ /* 0x000fe40000000057 */
[----:B------:R-:W-:Y:S02]  /*3dc0*/  PRMT R86, R86, 0x5410, R89 ;  /* 0x0000541056567816 */ /* 0x000fe40000000059 */
[----:B------:R-:W-:Y:S02]  /*3dd0*/  PRMT R85, R85, 0x5410, R88 ;  /* 0x0000541055557816 */ /* 0x000fe40000000058 */
[----:B------:R-:W-:Y:S01]  /*3de0*/  PRMT R87, R122, 0x5410, R120 ;  /* 0x000054107a577816 */ /* 0x000fe20000000078 */
[----:B------:R-:W-:Y:S06]  /*3df0*/  BRA `(.L_x_12147) ;  /* 0x0000002c00bc7947 */ /* 0x000fec0003800000 */
.L_x_12114:
        /* <DEDUP_REMOVED lines=19> */
.L_x_12150:
        /* <DEDUP_REMOVED lines=12> */
.L_x_12151:
        /* <DEDUP_REMOVED lines=54> */
.L_x_12149:
        /* <DEDUP_REMOVED lines=10> */
.L_x_12148:
        /* <DEDUP_REMOVED lines=16> */
.L_x_12154:
        /* <DEDUP_REMOVED lines=12> */
.L_x_12155:
        /* <DEDUP_REMOVED lines=55> */
.L_x_12153:
        /* <DEDUP_REMOVED lines=10> */
.L_x_12152:
        /* <DEDUP_REMOVED lines=16> */
.L_x_12158:
        /* <DEDUP_REMOVED lines=12> */
.L_x_12159:
        /* <DEDUP_REMOVED lines=55> */
.L_x_12157:
        /* <DEDUP_REMOVED lines=10> */
.L_x_12156:
        /* <DEDUP_REMOVED lines=16> */
.L_x_12162:
        /* <DEDUP_REMOVED lines=12> */
.L_x_12163:
[----:B------:R-:W-:Y:S01]  /*5150*/  IMAD.WIDE.U32 R120, R92, -0x326172a9, RZ ;  /* 0xcd9e8d575c787825 */ /* 0x000fe200078e00ff */
[----:B------:R-:W-:Y:S02]  /*5160*/  LOP3.LUT R126, R93, R89, R3, 0x96, !PT ;  /* 0x000000595d7e7212 */ /* 0x000fe400078e9603 */
[----:B------:R-:W-:Y:S01]  /*5170*/  IADD3 R89, PT, PT, R2, -0x61c88647, RZ ;  /* 0x9e3779b902597810 */ /* 0x000fe20007ffe0ff */
        /* <DEDUP_REMOVED lines=52> */
.L_x_12161:
[----:B------:R-:W-:Y:S01]  /*54c0*/  I2FP.F32.U32 R88, R89 ;  /* 0x0000005900587245 */ /* 0x000fe20000201000 */
[----:B------:R-:W-:Y:S02]  /*54d0*/  HFMA2 R89, -RZ, RZ, 0.1171875, 0 ;  /* 0x2f800000ff597431 */ /* 0x000fe400000001ff */
        /* <DEDUP_REMOVED lines=8> */
.L_x_12160:
        /* <DEDUP_REMOVED lines=16> */
.L_x_12166:
        /* <DEDUP_REMOVED lines=12> */
.L_x_12167:
        /* <DEDUP_REMOVED lines=55> */
.L_x_12165:
        /* <DEDUP_REMOVED lines=10> */
.L_x_12164:
        /* <DEDUP_REMOVED lines=16> */
.L_x_12170:
        /* <DEDUP_REMOVED lines=12> */
.L_x_12171:
        /* <DEDUP_REMOVED lines=26> */
[----:B------:R-:W-:Y:S01]  /*5e90*/  IMAD.MOV.U32 R116, RZ, RZ, RZ ;  /* 0x000000ffff747224 */ /* 0x000fe200078e00ff */
        /* <DEDUP_REMOVED lines=28> */
.L_x_12169:
        /* <DEDUP_REMOVED lines=10> */
.L_x_12168:
        /* <DEDUP_REMOVED lines=16> */
.L_x_12174:
        /* <DEDUP_REMOVED lines=12> */
.L_x_12175:
        /* <DEDUP_REMOVED lines=55> */
.L_x_12173:
        /* <DEDUP_REMOVED lines=10> */
.L_x_12172:
        /* <DEDUP_REMOVED lines=16> */
.L_x_12178:
        /* <DEDUP_REMOVED lines=12> */
.L_x_12179:
        /* <DEDUP_REMOVED lines=55> */
.L_x_12177:
        /* <DEDUP_REMOVED lines=10> */
.L_x_12176:
[----:B------:R-:W-:Y:S02]  /*6ca0*/  F2FP.F16.F32.PACK_AB R120, RZ, R131 ;  /* 0x00000083ff78723e */ /* 0x000fe400000000ff */
[----:B------:R-:W-:Y:S02]  /*6cb0*/  PRMT R84, R84, 0x5410, R87 ;  /* 0x0000541054547816 */ /* 0x000fe40000000057 */
[----:B------:R-:W-:Y:S02]  /*6cc0*/  PRMT R86, R86, 0x5410, R89 ;  /* 0x0000541056567816 */ /* 0x000fe40000000059 */
[----:B------:R-:W-:Y:S02]  /*6cd0*/  PRMT R85, R85, 0x5410, R88 ;  /* 0x0000541055557816 */ /* 0x000fe40000000058 */
[----:B------:R-:W-:-:S07]  /*6ce0*/  PRMT R87, R122, 0x5410, R120 ;  /* 0x000054107a577816 */ /* 0x000fce0000000078 */
.L_x_12147:
        /* <DEDUP_REMOVED lines=27> */
[----:B0-----:R-:W-:Y:S01]  /*6ea0*/  IMAD.WIDE.U32 R84, R112, 0x8, R138 ;  /* 0x0000000870547825 */ /* 0x001fe200078e008a */
[----:B------:R-:W-:-:S05]  /*6eb0*/  LOP3.LUT R86, R86, 0xff, R113, 0xf8, !PT ;  /* 0x000000ff56567812 */ /* 0x000fca00078ef871 */
[----:B------:R1:W-:Y:S02]  /*6ec0*/  STG.E.64 desc[UR6][R84.64], R86 ;  /* 0x0000005654007986 */ /* 0x0003e4000c101b06 */
.L_x_12180:
[----:B-----5:R2:W5:Y:S04]  /*6ed0*/  @P1 LDG.E.128 R8, desc[UR6][R134.64] ;  /* 0x0000000686081981 */ /* 0x020568000c1e1d00 */
[----:B------:R2:W5:Y:S01]  /*6ee0*/  @P0 LDG.E.128 R4, desc[UR6][R136.64] ;  /* 0x0000000688040981 */ /* 0x000562000c1e1d00 */
[----:B------:R-:W-:Y:S05]  /*6ef0*/  @!P0 BRA `(.L_x_12181) ;  /* 0x0000003000588947 */ /* 0x000fea0003800000 */
[----:B------:R-:W-:-:S13]  /*6f00*/  ISETP.GT.AND P2, PT, R111, RZ, PT ;  /* 0x000000ff6f00720c */ /* 0x000fda0003f44270 */
[----:B0----5:R-:W-:Y:S01]  /*6f10*/  @!P2 HADD2.F32 R133, -RZ, R4.H0_H0 ;  /* 0x20000004ff85a230 */ /* 0x021fe20000004100 */
[----:B-1----:R-:W-:Y:S01]  /*6f20*/  @!P2 MOV R85, R116 ;  /* 0x000000740055a202 */ /* 0x002fe20000000f00 */
        /* <DEDUP_REMOVED lines=17> */
.L_x_12184:
        /* <DEDUP_REMOVED lines=12> */
.L_x_12185:
[----:B------:R-:W-:Y:S01]  /*7100*/  IMAD.WIDE.U32 R86, R92, -0x326172a9, RZ ;  /* 0xcd9e8d575c567825 */ /* 0x000fe200078e00ff */
[----:B--2---:R-:W-:Y:S02]  /*7110*/  LOP3.LUT R134, R93, R85, R3, 0x96, !PT ;  /* 0x000000555d867212 */ /* 0x004fe400078e9603 */
        /* <DEDUP_REMOVED lines=28> */
[----:B------:R-:W-:Y:S02]  /*72e0*/  VIADD R113, R3, 0xa9066899 ;  /* 0xa906689903717836 */ /* 0x000fe40000000000 */
[----:B------:R-:W-:-:S03]  /*72f0*/  IMAD.WIDE.U32 R84, R84, -0x2daee0ad, RZ ;  /* 0xd2511f5354547825 */ /* 0x000fc600078e00ff */
[----:B------:R-:W-:Y:S02]  /*7300*/  LOP3.LUT R132, R113, R136, R87, 0x96, !PT ;  /* 0x0000008871847212 */ /* 0x000fe400078e9657 */
[----:B------:R-:W-:Y:S01]  /*7310*/  LOP3.LUT R135, R135, R86, R85, 0x96, !PT ;  /* 0x0000005687877212 */ /* 0x000fe200078e9655 */
[----:B------:R-:W-:Y:S01]  /*7320*/  VIADD R85, R2, 0x5384540f ;  /* 0x5384540f02557836 */ /* 0x000fe20000000000 */
[----:B------:R-:W-:Y:S01]  /*7330*/  IADD3 R113, PT, PT, R3, 0x1fd5c5a3, RZ ;  /* 0x1fd5c5a303717810 */ /* 0x000fe20007ffe0ff */
[----:B------:R-:W-:-:S05]  /*7340*/  IMAD.WIDE.U32 R132, R132, -0x326172a9, RZ ;  /* 0xcd9e8d5784847825 */ /* 0x000fca00078e00ff */
        /* <DEDUP_REMOVED lines=18> */
.L_x_12183:
[----:B------:R-:W-:Y:S01]  /*7470*/  I2FP.F32.U32 R84, R84 ;  /* 0x0000005400547245 */ /* 0x000fe20000201000 */
[----:B------:R-:W-:Y:S01]  /*7480*/  HADD2.F32 R86, -RZ, R8.H0_H0 ;  /* 0x20000008ff567230 */ /* 0x000fe20000004100 */
[----:B------:R-:W-:-:S04]  /*7490*/  MOV R87, 0x2f800000 ;  /* 0x2f80000000577802 */ /* 0x000fc80000000f00 */
        /* <DEDUP_REMOVED lines=8> */
.L_x_12182:
[----:B------:R-:W-:Y:S01]  /*7520*/  F2FP.F16.F32.PACK_AB R84, RZ, R133 ;  /* 0x00000085ff54723e */ /* 0x000fe200000000ff */
[----:B--2---:R-:W-:Y:S01]  /*7530*/  @!P2 HADD2.F32 R135, -RZ, R4.H1_H1 ;  /* 0x30000004ff87a230 */ /* 0x004fe20000004100 */
        /* <DEDUP_REMOVED lines=18> */
.L_x_12188:
        /* <DEDUP_REMOVED lines=12> */
.L_x_12189:
        /* <DEDUP_REMOVED lines=53> */
[----:B------:R-:W-:Y:S01]  /*7a70*/  HFMA2 R86, -RZ, RZ, 0, 0 ;  /* 0x00000000ff567431 */ /* 0x000fe200000001ff */
[----:B------:R-:W-:-:S07]  /*7a80*/  MOV R116, R136 ;  /* 0x0000008800747202 */ /* 0x000fce0000000f00 */
.L_x_12187:
[----:B------:R-:W-:Y:S01]  /*7a90*/  I2FP.F32.U32 R85, R87 ;  /* 0x0000005700557245 */ /* 0x000fe20000201000 */
[----:B------:R-:W-:Y:S02]  /*7aa0*/  HADD2.F32 R87, -RZ, R8.H1_H1 ;  /* 0x30000008ff577230 */ /* 0x000fe40000004100 */
        /* <DEDUP_REMOVED lines=9> */
.L_x_12186:
        /* <DEDUP_REMOVED lines=20> */
.L_x_12192:
        /* <DEDUP_REMOVED lines=12> */
.L_x_12193:
        /* <DEDUP_REMOVED lines=55> */
.L_x_12191:
[----:B------:R-:W-:Y:S01]  /*80b0*/  I2FP.F32.U32 R85, R85 ;  /* 0x0000005500557245 */ /* 0x000fe20000201000 */
[----:B------:R-:W-:Y:S01]  /*80c0*/  HADD2.F32 R97, -RZ, R9.H0_H0 ;  /* 0x20000009ff617230 */ /* 0x000fe20000004100 */
[----:B------:R-:W-:-:S04]  /*80d0*/  MOV R86, 0x2f800000 ;  /* 0x2f80000000567802 */ /* 0x000fc80000000f00 */
        /* <DEDUP_REMOVED lines=8> */
.L_x_12190:
        /* <DEDUP_REMOVED lines=20> */
.L_x_12196:
        /* <DEDUP_REMOVED lines=12> */
.L_x_12197:
        /* <DEDUP_REMOVED lines=55> */
.L_x_12195:
[----:B------:R-:W-:Y:S01]  /*86d0*/  I2FP.F32.U32 R98, R98 ;  /* 0x0000006200627245 */ /* 0x000fe20000201000 */
[----:B------:R-:W-:Y:S02]  /*86e0*/  HADD2.F32 R116, -RZ, R9.H1_H1 ;  /* 0x30000009ff747230 */ /* 0x000fe40000004100 */
        /* <DEDUP_REMOVED lines=9> */
.L_x_12194:
        /* <DEDUP_REMOVED lines=20> */
.L_x_12200:
        /* <DEDUP_REMOVED lines=12> */
.L_x_12201:
        /* <DEDUP_REMOVED lines=55> */
.L_x_12199:
        /* <DEDUP_REMOVED lines=11> */
.L_x_12198:
        /* <DEDUP_REMOVED lines=20> */
.L_x_12204:
        /* <DEDUP_REMOVED lines=12> */
.L_x_12205:
        /* <DEDUP_REMOVED lines=55> */
.L_x_12203:
        /* <DEDUP_REMOVED lines=11> */
.L_x_12202:
        /* <DEDUP_REMOVED lines=20> */
.L_x_12208:
        /* <DEDUP_REMOVED lines=12> */
.L_x_12209:
        /* <DEDUP_REMOVED lines=55> */
.L_x_12207:
        /* <DEDUP_REMOVED lines=11> */
.L_x_12206:
        /* <DEDUP_REMOVED lines=20> */
.L_x_12212:
        /* <DEDUP_REMOVED lines=12> */
.L_x_12213:
        /* <DEDUP_REMOVED lines=55> */
.L_x_12211:
        /* <DEDUP_REMOVED lines=11> */
.L_x_12210:
[----:B------:R-:W-:Y:S02]  /*a000*/  F2FP.F16.F32.PACK_AB R124, RZ, R147 ;  /* 0x00000093ff7c723e */ /* 0x000fe400000000ff */
[----:B------:R-:W-:Y:S02]  /*a010*/  PRMT R84, R84, 0x5410, R87 ;  /* 0x0000541054547816 */ /* 0x000fe40000000057 */
[----:B------:R-:W-:Y:S02]  /*a020*/  PRMT R86, R86, 0x5410, R118 ;  /* 0x0000541056567816 */ /* 0x000fe40000000076 */
[----:B------:R-:W-:Y:S02]  /*a030*/  PRMT R85, R85, 0x5410, R116 ;  /* 0x0000541055557816 */ /* 0x000fe40000000074 */
[----:B------:R-:W-:Y:S01]  /*a040*/  PRMT R87, R132, 0x5410, R124 ;  /* 0x0000541084577816 */ /* 0x000fe2000000007c */
[----:B------:R-:W-:Y:S06]  /*a050*/  BRA `(.L_x_12214) ;  /* 0x0000002c00c07947 */ /* 0x000fec0003800000 */
.L_x_12181:
        /* <DEDUP_REMOVED lines=19> */
.L_x_12217:
        /* <DEDUP_REMOVED lines=12> */
.L_x_12218:
        /* <DEDUP_REMOVED lines=55> */
.L_x_12216:
        /* <DEDUP_REMOVED lines=10> */
.L_x_12215:
[----:B------:R-:W-:Y:S01]  /*a660*/  F2FP.F16.F32.PACK_AB R84, RZ, R133 ;  /* 0x00000085ff54723e */ /* 0x000fe200000000ff */
[----:B------:R-:W-:Y:S01]  /*a670*/  IMAD.MOV.U32 R86, RZ, RZ, R85 ;  /* 0x000000ffff567224 */ /* 0x000fe200078e0055 */
[----:B--2---:R-:W-:Y:S01]  /*a680*/  MOV R135, RZ ;  /* 0x000000ff00877202 */ /* 0x004fe20000000f00 */
        /* <DEDUP_REMOVED lines=13> */
.L_x_12221:
        /* <DEDUP_REMOVED lines=12> */
.L_x_12222:
        /* <DEDUP_REMOVED lines=53> */
[----:B------:R-:W-:Y:S02]  /*ab70*/  HFMA2 R86, -RZ, RZ, 0, 0 ;  /* 0x00000000ff567431 */ /* 0x000fe400000001ff */
[----:B------:R-:W-:-:S07]  /*ab80*/  IMAD.MOV.U32 R120, RZ, RZ, R136 ;  /* 0x000000ffff787224 */ /* 0x000fce00078e0088 */
.L_x_12220:
[----:B------:R-:W-:Y:S01]  /*ab90*/  I2FP.F32.U32 R85, R87 ;  /* 0x0000005700557245 */ /* 0x000fe20000201000 */
[----:B-----5:R-:W-:Y:S02]  /*aba0*/  HADD2.F32 R87, -RZ, R8.H1_H1 ;  /* 0x30000008ff577230 */ /* 0x020fe40000004100 */
        /* <DEDUP_REMOVED lines=8> */
.L_x_12219:
        /* <DEDUP_REMOVED lines=16> */
.L_x_12225:
        /* <DEDUP_REMOVED lines=12> */
.L_x_12226:
        /* <DEDUP_REMOVED lines=55> */
.L_x_12224:
        /* <DEDUP_REMOVED lines=10> */
.L_x_12223:
        /* <DEDUP_REMOVED lines=16> */
.L_x_12229:
        /* <DEDUP_REMOVED lines=12> */
.L_x_12230:
[----:B------:R-:W-:Y:S01]  /*b3c0*/  IMAD.WIDE.U32 R140, R92, -0x326172a9, RZ ;  /* 0xcd9e8d575c8c7825 */ /* 0x000fe200078e00ff */
[----:B------:R-:W-:-:S03]  /*b3d0*/  LOP3.LUT R144, R93, R139, R3, 0x96, !PT ;  /* 0x0000008b5d907212 */ /* 0x000fc600078e9603 */
[----:B------:R-:W-:Y:S01]  /*b3e0*/  HFMA2 R86, -RZ, RZ, 0, 0 ;  /* 0x00000000ff567431 */ /* 0x000fe200000001ff */
        /* <DEDUP_REMOVED lines=52> */
.L_x_12228:
        /* <DEDUP_REMOVED lines=10> */
.L_x_12227:
        /* <DEDUP_REMOVED lines=16> */
.L_x_12233:
        /* <DEDUP_REMOVED lines=12> */
.L_x_12234:
        /* <DEDUP_REMOVED lines=55> */
.L_x_12232:
        /* <DEDUP_REMOVED lines=10> */
.L_x_12231:
        /* <DEDUP_REMOVED lines=16> */
.L_x_12237:
        /* <DEDUP_REMOVED lines=12> */
.L_x_12238:
        /* <DEDUP_REMOVED lines=55> */
.L_x_12236:
        /* <DEDUP_REMOVED lines=10> */
.L_x_12235:
        /* <DEDUP_REMOVED lines=16> */
.L_x_12241:
        /* <DEDUP_REMOVED lines=12> */
.L_x_12242:
        /* <DEDUP_REMOVED lines=55> */
.L_x_12240:
        /* <DEDUP_REMOVED lines=10> */
.L_x_12239:
        /* <DEDUP_REMOVED lines=16> */
.L_x_12245:
        /* <DEDUP_REMOVED lines=12> */
.L_x_12246:
        /* <DEDUP_REMOVED lines=55> */
.L_x_12244:
        /* <DEDUP_REMOVED lines=10> */
.L_x_12243:
[----:B------:R-:W-:Y:S02]  /*cf10*/  F2FP.F16.F32.PACK_AB R124, RZ, R147 ;  /* 0x00000093ff7c723e */ /* 0x000fe400000000ff */
[----:B------:R-:W-:Y:S02]  /*cf20*/  PRMT R84, R84, 0x5410, R87 ;  /* 0x0000541054547816 */ /* 0x000fe40000000057 */
[----:B------:R-:W-:Y:S02]  /*cf30*/  PRMT R86, R86, 0x5410, R118 ;  /* 0x0000541056567816 */ /* 0x000fe40000000076 */
[----:B------:R-:W-:Y:S02]  /*cf40*/  PRMT R85, R85, 0x5410, R116 ;  /* 0x0000541055557816 */ /* 0x000fe40000000074 */
[----:B------:R-:W-:-:S07]  /*cf50*/  PRMT R87, R126, 0x5410, R124 ;  /* 0x000054107e577816 */ /* 0x000fce000000007c */
.L_x_12214:
        /* <DEDUP_REMOVED lines=31> */
.L_x_12247:
[----:B-----5:R1:W5:Y:S04]  /*d150*/  @P1 LDG.E.128 R8, desc[UR6][R150.64] ;  /* 0x0000000696081981 */ /* 0x020368000c1e1d00 */
        /* <DEDUP_REMOVED lines=22> */
.L_x_12251:
        /* <DEDUP_REMOVED lines=12> */
.L_x_12252:
        /* <DEDUP_REMOVED lines=51> */
[----:B------:R-:W-:Y:S02]  /*d6b0*/  HFMA2 R85, -RZ, RZ, 0, 0 ;  /* 0x00000000ff557431 */ /* 0x000fe400000001ff */
[----:B------:R-:W-:-:S07]  /*d6c0*/  IMAD.MOV.U32 R84, RZ, RZ, R120 ;  /* 0x000000ffff547224 */ /* 0x000fce00078e0078 */
.L_x_12250:
        /* <DEDUP_REMOVED lines=11> */
.L_x_12249:
        /* <DEDUP_REMOVED lines=20> */
.L_x_12255:
        /* <DEDUP_REMOVED lines=12> */
.L_x_12256:
        /* <DEDUP_REMOVED lines=55> */
.L_x_12254:
[----:B------:R-:W-:Y:S01]  /*dcf0*/  I2FP.F32.U32 R85, R87 ;  /* 0x0000005700557245 */ /* 0x000fe20000201000 */
[----:B------:R-:W-:Y:S01]  /*dd00*/  HADD2.F32 R87, -RZ, R8.H1_H1 ;  /* 0x30000008ff577230 */ /* 0x000fe20000004100 */
[----:B------:R-:W-:Y:S01]  /*dd10*/  MOV R96, 0x2f800000 ;  /* 0x2f80000000607802 */ /* 0x000fe20000000f00 */
        /* <DEDUP_REMOVED lines=8> */
.L_x_12253:
[----:B------:R-:W-:Y:S01]  /*dda0*/  F2FP.F16.F32.PACK_AB R87, RZ, R149 ;  /* 0x00000095ff57723e */ /* 0x000fe200000000ff */
[----:B-1----:R-:W-:Y:S01]  /*ddb0*/  @!P0 HADD2.F32 R151, -RZ, R5.H0_H0 ;  /* 0x20000005ff978230 */ /* 0x002fe20000004100 */
        /* <DEDUP_REMOVED lines=18> */
.L_x_12259:
        /* <DEDUP_REMOVED lines=12> */
.L_x_12260:
        /* <DEDUP_REMOVED lines=55> */
.L_x_12258:
        /* <DEDUP_REMOVED lines=11> */
.L_x_12257:
        /* <DEDUP_REMOVED lines=20> */
.L_x_12263:
        /* <DEDUP_REMOVED lines=12> */
.L_x_12264:
        /* <DEDUP_REMOVED lines=55> */
.L_x_12262:
[----:B------:R-:W-:Y:S01]  /*e930*/  I2FP.F32.U32 R98, R98 ;  /* 0x0000006200627245 */ /* 0x000fe20000201000 */
[----:B------:R-:W-:Y:S01]  /*e940*/  HADD2.F32 R112, -RZ, R9.H1_H1 ;  /* 0x30000009ff707230 */ /* 0x000fe20000004100 */
[----:B------:R-:W-:-:S04]  /*e950*/  MOV R153, 0x2f800000 ;  /* 0x2f80000000997802 */ /* 0x000fc80000000f00 */
        /* <DEDUP_REMOVED lines=8> */
.L_x_12261:
        /* <DEDUP_REMOVED lines=20> */
.L_x_12267:
        /* <DEDUP_REMOVED lines=12> */
.L_x_12268:
        /* <DEDUP_REMOVED lines=55> */
.L_x_12266:
        /* <DEDUP_REMOVED lines=11> */
.L_x_12265:
        /* <DEDUP_REMOVED lines=20> */
.L_x_12271:
        /* <DEDUP_REMOVED lines=12> */
.L_x_12272:
        /* <DEDUP_REMOVED lines=55> */
.L_x_12270:
        /* <DEDUP_REMOVED lines=11> */
.L_x_12269:
        /* <DEDUP_REMOVED lines=20> */
.L_x_12275:
        /* <DEDUP_REMOVED lines=12> */
.L_x_12276:
        /* <DEDUP_REMOVED lines=55> */
.L_x_12274:
        /* <DEDUP_REMOVED lines=11> */
.L_x_12273:
        /* <DEDUP_REMOVED lines=20> */
.L_x_12279:
        /* <DEDUP_REMOVED lines=12> */
.L_x_12280:
        /* <DEDUP_REMOVED lines=55> */
.L_x_12278:
        /* <DEDUP_REMOVED lines=11> */
.L_x_12277:
[----:B------:R-:W-:Y:S02]  /*10260*/  F2FP.F16.F32.PACK_AB R0, RZ, R161 ;  /* 0x000000a1ff00723e */ /* 0x000fe400000000ff */
[----:B------:R-:W-:Y:S02]  /*10270*/  PRMT R84, R84, 0x5410, R87 ;  /* 0x0000541054547816 */ /* 0x000fe40000000057 */
[----:B------:R-:W-:Y:S02]  /*10280*/  PRMT R86, R86, 0x5410, R122 ;  /* 0x0000541056567816 */ /* 0x000fe4000000007a */
[----:B------:R-:W-:Y:S02]  /*10290*/  PRMT R85, R85, 0x5410, R112 ;  /* 0x0000541055557816 */ /* 0x000fe40000000070 */
[----:B------:R-:W-:Y:S01]  /*102a0*/  PRMT R87, R124, 0x5410, R0 ;  /* 0x000054107c577816 */ /* 0x000fe20000000000 */
[----:B------:R-:W-:Y:S06]  /*102b0*/  BRA `(.L_x_12281) ;  /* 0x0000002c00bc7947 */ /* 0x000fec0003800000 */
.L_x_12248:
        /* <DEDUP_REMOVED lines=19> */
.L_x_12284:
        /* <DEDUP_REMOVED lines=12> */
.L_x_12285:
        /* <DEDUP_REMOVED lines=54> */
.L_x_12283:
        /* <DEDUP_REMOVED lines=10> */
.L_x_12282:
        /* <DEDUP_REMOVED lines=16> */
.L_x_12288:
        /* <DEDUP_REMOVED lines=12> */
.L_x_12289:
[----:B------:R-:W-:Y:S01]  /*10a70*/  IMAD.WIDE.U32 R148, R92, -0x326172a9, RZ ;  /* 0xcd9e8d575c947825 */ /* 0x000fe200078e00ff */
[----:B-1----:R-:W-:-:S03]  /*10a80*/  LOP3.LUT R152, R93, R87, R3, 0x96, !PT ;  /* 0x000000575d987212 */ /* 0x002fc600078e9603 */
        /* <DEDUP_REMOVED lines=53> */
.L_x_12287:
        /* <DEDUP_REMOVED lines=10> */
.L_x_12286:
        /* <DEDUP_REMOVED lines=16> */
.L_x_12292:
        /* <DEDUP_REMOVED lines=12> */
.L_x_12293:
        /* <DEDUP_REMOVED lines=55> */
.L_x_12291:
        /* <DEDUP_REMOVED lines=10> */
.L_x_12290:
        /* <DEDUP_REMOVED lines=16> */
.L_x_12296:
        /* <DEDUP_REMOVED lines=12> */
.L_x_12297:
        /* <DEDUP_REMOVED lines=55> */
.L_x_12295:
        /* <DEDUP_REMOVED lines=10> */
.L_x_12294:
        /* <DEDUP_REMOVED lines=16> */
.L_x_12300:
        /* <DEDUP_REMOVED lines=12> */
.L_x_12301:
        /* <DEDUP_REMOVED lines=55> */
.L_x_12299:
        /* <DEDUP_REMOVED lines=10> */
.L_x_12298:
        /* <DEDUP_REMOVED lines=16> */
.L_x_12304:
        /* <DEDUP_REMOVED lines=12> */
.L_x_12305:
        /* <DEDUP_REMOVED lines=55> */
.L_x_12303:
        /* <DEDUP_REMOVED lines=10> */
.L_x_12302:
        /* <DEDUP_REMOVED lines=16> */
.L_x_12308:
        /* <DEDUP_REMOVED lines=12> */
.L_x_12309:
        /* <DEDUP_REMOVED lines=55> */
.L_x_12307:
        /* <DEDUP_REMOVED lines=10> */
.L_x_12306:
        /* <DEDUP_REMOVED lines=16> */
.L_x_12312:
        /* <DEDUP_REMOVED lines=12> */
.L_x_12313:
        /* <DEDUP_REMOVED lines=55> */
.L_x_12311:
        /* <DEDUP_REMOVED lines=10> */
.L_x_12310:
[----:B------:R-:W-:Y:S02]  /*13160*/  F2FP.F16.F32.PACK_AB R0, RZ, R161 ;  /* 0x000000a1ff00723e */ /* 0x000fe400000000ff */
[----:B------:R-:W-:Y:S02]  /*13170*/  PRMT R84, R84, 0x5410, R87 ;  /* 0x0000541054547816 */ /* 0x000fe40000000057 */
[----:B------:R-:W-:Y:S02]  /*13180*/  PRMT R86, R86, 0x5410, R122 ;  /* 0x0000541056567816 */ /* 0x000fe4000000007a */
[----:B------:R-:W-:Y:S02]  /*13190*/  PRMT R85, R85, 0x5410, R112 ;  /* 0x0000541055557816 */ /* 0x000fe40000000070 */
[----:B------:R-:W-:-:S07]  /*131a0*/  PRMT R87, R124, 0x5410, R0 ;  /* 0x000054107c577816 */ /* 0x000fce0000000000 */
.L_x_12281:
        /* <DEDUP_REMOVED lines=47> */
.L_x_12314:
        /* <DEDUP_REMOVED lines=82> */
.L_x_12316:
[----:B------:R-:W-:Y:S05]  /*139c0*/  BSYNC.RECONVERGENT B0 ;  /* 0x0000000000007941 */ /* 0x000fea0003800200 */
.L_x_12315:
        /* <DEDUP_REMOVED lines=12> */
.L_x_12318:
[----:B------:R-:W-:Y:S05]  /*13a90*/  BSYNC.RECONVERGENT B0 ;  /* 0x0000000000007941 */ /* 0x000fea0003800200 */
.L_x_12317:
        /* <DEDUP_REMOVED lines=107> */
[----:B------:R-:W-:Y:S01]  /*14150*/  F2FP.F16.F32.PACK_AB R86, R101, R86 ;  /* 0x000000566556723e */ /* 0x000fe200000000ff */
        /* <DEDUP_REMOVED lines=47> */
[----:B------:R-:W-:Y:S02]  /*14450*/  F2FP.F16.F32.PACK_AB R127, R130, R127 ;  /* 0x0000007f827f723e */ /* 0x000fe400000000ff */
[----:B------:R-:W-:Y:S01]  /*14460*/  F2FP.F16.F32.PACK_AB R126, R105, R126 ;  /* 0x0000007e697e723e */ /* 0x000fe200000000ff */
[----:B------:R0:W-:Y:S01]  /*14470*/  STG.E.128 desc[UR6][R88.64], R84 ;  /* 0x0000005458007986 */ /* 0x0001e2000c101d06 */
[----:B------:R-:W-:Y:S02]  /*14480*/  F2FP.F16.F32.PACK_AB R125, R122, R125 ;  /* 0x0000007d7a7d723e */ /* 0x000fe400000000ff */
[----:B------:R-:W-:Y:S02]  /*14490*/  F2FP.F16.F32.PACK_AB R124, R101, R124 ;  /* 0x0000007c657c723e */ /* 0x000fe400000000ff */
[----:B------:R-:W-:-:S02]  /*144a0*/  F2FP.F16.F32.PACK_AB R159, R138, R159 ;  /* 0x0000009f8a9f723e */ /* 0x000fc400000000ff */
[----:B------:R-:W-:Y:S01]  /*144b0*/  F2FP.F16.F32.PACK_AB R158, R136, R155 ;  /* 0x0000009b889e723e */ /* 0x000fe200000000ff */
[----:B------:R0:W-:Y:S01]  /*144c0*/  STG.E.128 desc[UR6][R102.64], R124 ;  /* 0x0000007c66007986 */ /* 0x0001e2000c101d06 */
[----:B------:R-:W-:Y:S02]  /*144d0*/  F2FP.F16.F32.PACK_AB R157, R134, R151 ;  /* 0x00000097869d723e */ /* 0x000fe400000000ff */
[----:B------:R-:W-:-:S05]  /*144e0*/  F2FP.F16.F32.PACK_AB R156, R132, R111 ;  /* 0x0000006f849c723e */ /* 0x000fca00000000ff */
[----:B------:R0:W-:Y:S02]  /*144f0*/  STG.E.128 desc[UR6][R106.64], R156 ;  /* 0x0000009c6a007986 */ /* 0x0001e4000c101d06 */
.L_x_12319:
[----:B0-----:R-:W0:Y:S01]  /*14500*/  LDC.64 R84, c[0x0][0x380] ;  /* 0x0000e000ff547b82 */ /* 0x001e220000000a00 */
[----:B------:R-:W-:Y:S01]  /*14510*/  UPLOP3.LUT UP0, UPT, UPT, UPT, UP0, 0x40, 0x4 ;  /* 0x000000000004789c */ /* 0x000fe20003f0e800 */
[----:B0-----:R-:W-:-:S04]  /*14520*/  IADD3 R90, PT, PT, R90, R84, RZ ;  /* 0x000000545a5a7210 */ /* 0x001fc80007ffe0ff */
[----:B------:R-:W-:-:S13]  /*14530*/  ISETP.GE.AND P0, PT, R90, R85, PT ;  /* 0x000000555a00720c */ /* 0x000fda0003f06270 */
[----:B------:R-:W-:Y:S05]  /*14540*/  @!P0 BRA `(.L_x_12320) ;  /* 0xfffffec400508947 */ /* 0x000fea000383ffff */
[----:B------:R-:W-:Y:S05]  /*14550*/  EXIT ;  /* 0x000000000000794d */ /* 0x000fea0003800000 */
.L_x_12321:
        /* <DEDUP_REMOVED lines=10> */
.L_x_20998:


//--------------------- .text._ZN10layer_norm13ln_fwd_kernelINS_13Kernel_traitsI6__halfS2_fS2_fjLj6144ELj1ELj1ELj8ELj16ENS_18Kernel_traits_baseILj6144ES2_S2_fS2_fjLj256EEEEELb0ELb0ELb0ELb0EEEvNS_9FwdParamsE --------------------------
	.section	.text._ZN10layer_norm13ln_fwd_kernelINS_13Kernel_traitsI6__halfS2_fS2_fjLj6144ELj1ELj1ELj8ELj16ENS_18Kernel_traits_baseILj6144ES2_S2_fS2_fjLj256EEEEELb0ELb0ELb0ELb0EEEvNS_9FwdParamsE,"ax",@progbits
	.align	128
        .global         _ZN10layer_norm13ln_fwd_kernelINS_13Kernel_traitsI6__halfS2_fS2_fjLj6144ELj1ELj1ELj8ELj16ENS_18Kernel_traits_baseILj6144ES2_S2_fS2_fjLj256EEEEELb0ELb0ELb0ELb0EEEvNS_9FwdParamsE
        .type           _ZN10layer_norm13ln_fwd_kernelINS_13Kernel_traitsI6__halfS2_fS2_fjLj6144ELj1ELj1ELj8ELj16ENS_18Kernel_traits_baseILj6144ES2_S2_fS2_fjLj256EEEEELb0ELb0ELb0ELb0EEEvNS_9FwdParamsE,@function
        .size           _ZN10layer_norm13ln_fwd_kernelINS_13Kernel_traitsI6__halfS2_fS2_fjLj6144ELj1ELj1ELj8ELj16ENS_18Kernel_traits_baseILj6144ES2_S2_fS2_fjLj256EEEEELb0ELb0ELb0ELb0EEEvNS_9FwdParamsE,(.L_x_20999 - _ZN10layer_norm13ln_fwd_kernelINS_13Kernel_traitsI6__halfS2_fS2_fjLj6144ELj1ELj1ELj8ELj16ENS_18Kernel_traits_baseILj6144ES2_S2_fS2_fjLj256EEEEELb0ELb0ELb0ELb0EEEvNS_9FwdParamsE)
        .other          _ZN10layer_norm13ln_fwd_kernelINS_13Kernel_traitsI6__halfS2_fS2_fjLj6144ELj1ELj1ELj8ELj16ENS_18Kernel_traits_baseILj6144ES2_S2_fS2_fjLj256EEEEELb0ELb0ELb0ELb0EEEvNS_9FwdParamsE,@"STO_CUDA_ENTRY STV_DEFAULT"
_ZN10layer_norm13ln_fwd_kernelINS_13Kernel_traitsI6__halfS2_fS2_fjLj6144ELj1ELj1ELj8ELj16ENS_18Kernel_traits_baseILj6144ES2_S2_fS2_fjLj256EEEEELb0ELb0ELb0ELb0EEEvNS_9FwdParamsE:
.text._ZN10layer_norm13ln_fwd_kernelINS_13Kernel_traitsI6__halfS2_fS2_fjLj6144ELj1ELj1ELj8ELj16ENS_18Kernel_traits_baseILj6144ES2_S2_fS2_fjLj256EEEEELb0ELb0ELb0ELb0EEEvNS_9FwdParamsE:
        /* <DEDUP_REMOVED lines=42> */
.L_x_12323:
        /* <DEDUP_REMOVED lines=22> */
.L_x_12324:
[----:B------:R-:W-:Y:S05]  /*0400*/  BSYNC.RECONVERGENT B0 ;  /* 0x0000000000007941 */ /* 0x000fea0003800200 */
.L_x_12322:
[----:B------:R-:W0:Y:S02]  /*0410*/  LDCU UR4, c[0x0][0x384] ;  /* 0x00007080ff0477ac */ /* 0x000e240008000800 */
[----:B0-----:R-:W-:-:S06]  /*0420*/  UISETP.GE.AND UP0, UPT, UR6, UR4, UPT ;  /* 0x000000040600728c */ /* 0x001fcc000bf06270 */
[----:B------:R-:W-:-:S13]  /*0430*/  PLOP3.LUT P0, PT, PT, PT, UP0, 0x80, 0x8 ;  /* 0x000000000008781c */ /* 0x000fda0003f0f008 */
[----:B------:R-:W-:Y:S05]  /*0440*/  @P0 EXIT ;  /* 0x000000000000094d */ /* 0x000fea0003800000 */
[----:B------:R-:W-:Y:S01]  /*0450*/  SHF.R.S32.HI R12, RZ, 0x3, R12 ;  /* 0x00000003ff0c7819 */ /* 0x000fe2000001140c */
[----:B------:R-:W0:Y:S03]  /*0460*/  LDCU.64 UR4, c[0x0][0x3e0] ;  /* 0x00007c00ff0477ac */ /* 0x000e260008000a00 */
[C---:B------:R-:W-:Y:S01]  /*0470*/  LOP3.LUT R3, R12.reuse, 0xff, RZ, 0xc0, !PT ;  /* 0x000000ff0c037812 */ /* 0x040fe200078ec0ff */
[----:B------:R-:W1:Y:S01]  /*0480*/  LDCU UR16, c[0x0][0x388] ;  /* 0x00007100ff1077ac */ /* 0x000e620008000800 */
[----:B------:R-:W-:Y:S02]  /*0490*/  LOP3.LUT R2, R12, 0xffffff00, RZ, 0xc0, !PT ;  /* 0xffffff000c027812 */ /* 0x000fe400078ec0ff */
[----:B------:R-:W-:Y:S01]  /*04a0*/  VIADDMNMX R7, R3, -R7, RZ, !PT ;  /* 0x8000000703077246 */ /* 0x000fe200078001ff */
[----:B------:R-:W-:Y:S01]  /*04b0*/  IMAD R3, R0, -0x20, R3 ;  /* 0xffffffe000037824 */ /* 0x000fe200078e0203 */
[----:B------:R-:W2:Y:S02]  /*04c0*/  LDCU.U8 UR12, c[0x0][0x410] ;  /* 0x00008200ff0c77ac */ /* 0x000ea40008000000 */
[----:B------:R-:W-:-:S02]  /*04d0*/  VIMNMX R7, PT, PT, R7, 0x20, PT ;  /* 0x0000002007077848 */ /* 0x000fc40003fe0100 */
[----:B------:R-:W-:Y:S01]  /*04e0*/  VIMNMX R3, PT, PT, RZ, R3, !PT ;  /* 0x00000003ff037248 */ /* 0x000fe20007fe0100 */
[----:B------:R-:W3:Y:S01]  /*04f0*/  LDCU UR13, c[0x0][0x400] ;  /* 0x00008000ff0d77ac */ /* 0x000ee20008000800 */
[-C--:B------:R-:W-:Y:S02]  /*0500*/  LEA R7, R7, R2.reuse, 0x3 ;  /* 0x0000000207077211 */ /* 0x080fe400078e18ff */
[----:B------:R-:W-:Y:S01]  /*0510*/  VIMNMX R3, PT, PT, R3, 0x20, PT ;  /* 0x0000002003037848 */ /* 0x000fe20003fe0100 */
[----:B0-----:R-:W-:Y:S01]  /*0520*/  UISETP.NE.U32.AND UP0, UPT, UR4, URZ, UPT ;  /* 0x000000ff0400728c */ /* 0x001fe2000bf05070 */
[----:B------:R-:W-:Y:S01]  /*0530*/  I2FP.F32.U32 R7, R7 ;  /* 0x0000000700077245 */ /* 0x000fe20000201000 */
[----:B------:R-:W0:Y:S01]  /*0540*/  LDCU.64 UR10, c[0x0][0x3a0] ;  /* 0x00007400ff0a77ac */ /* 0x000e220008000a00 */
[----:B------:R-:W-:Y:S02]  /*0550*/  LEA R2, R3, R2, 0x3 ;  /* 0x0000000203027211 */ /* 0x000fe400078e18ff */
[----:B------:R4:W0:Y:S01]  /*0560*/  MUFU.RCP R0, R7 ;  /* 0x0000000700007308 */ /* 0x0008220000001000 */
[----:B------:R-:W0:Y:S01]  /*0570*/  LDCU.64 UR14, c[0x0][0x380] ;  /* 0x00007000ff0e77ac */ /* 0x000e220008000a00 */
[----:B------:R-:W-:-:S02]  /*0580*/  UISETP.NE.AND.EX UP0, UPT, UR5, URZ, UPT, UP0 ;  /* 0x000000ff0500728c */ /* 0x000fc4000bf05300 */
[----:B-12---:R-:W-:-:S11]  /*0590*/  UPLOP3.LUT UP2, UPT, UPT, UPT, UPT, 0x40, 0x4 ;  /* 0x000000000004789c */ /* 0x006fd60003f4e870 */
.L_x_12347:
[----:B-1----:R-:W1:Y:S01]  /*05a0*/  @UP0 LDCU.64 UR4, c[0x0][0x3e0] ;  /* 0x00007c00ff0407ac */ /* 0x002e620008000a00 */
[----:B------:R-:W-:Y:S01]  /*05b0*/  PLOP3.LUT P0, PT, PT, PT, UP0, 0x80, 0x8 ;  /* 0x000000000008781c */ /* 0x000fe20003f0f008 */
[----:B-1----:R-:W-:-:S06]  /*05c0*/  @UP0 UIMAD.WIDE UR4, UR6, 0x2, UR4 ;  /* 0x00000002060408a5 */ /* 0x002fcc000f8e0204 */
[----:B0-23--:R-:W-:Y:S02]  /*05d0*/  MOV R12, UR4 ;  /* 0x00000004000c7c02 */ /* 0x00dfe40008000f00 */
[----:B------:R-:W-:-:S05]  /*05e0*/  MOV R13, UR5 ;  /* 0x00000005000d7c02 */ /* 0x000fca0008000f00 */
[----:B------:R-:W2:Y:S01]  /*05f0*/  @P0 LDG.E.U16 R12, desc[UR8][R12.64] ;  /* 0x000000080c0c0981 */ /* 0x000ea2000c1e1500 */
[----:B------:R-:W-:Y:S01]  /*0600*/  UIMAD UR4, UR6, UR16, URZ ;  /* 0x00000010060472a4 */ /* 0x000fe2000f8e02ff */
[----:B------:R-:W-:Y:S01]  /*0610*/  BSSY.RECONVERGENT B0, `(.L_x_12325) ;  /* 0x000003d000007945 */ /* 0x000fe20003800200 */
[----:B------:R-:W1:Y:S02]  /*0620*/  S2R R3, SR_TID.X ;  /* 0x0000000000037919 */ /* 0x000e640000002100 */
[----:B------:R-:W-:-:S04]  /*0630*/  USHF.R.S32.HI UR5, URZ, 0x1f, UR4 ;  /* 0x0000001fff057899 */ /* 0x000fc80008011404 */
[----:B------:R-:W-:-:S03]  /*0640*/  ULEA.HI UR5, UR5, UR4, URZ, 0x3 ;  /* 0x0000000405057291 */ /* 0x000fc6000f8f18ff */
[----:B------:R-:W-:Y:S01]  /*0650*/  UMOV UR4, 0x3f800000 ;  /* 0x3f80000000047882 */ /* 0x000fe20000000000 */
[----:B--2---:R-:W-:-:S05]  /*0660*/  @P0 HADD2.F32 R4, -RZ, R12.H0_H0 ;  /* 0x2000000cff040230 */ /* 0x004fca0000004100 */
[----:B------:R-:W-:Y:S02]  /*0670*/  @P0 R2UR UR7, R4 ;  /* 0x00000000040702ca */ /* 0x000fe400000e0000 */
[----:B------:R-:W-:Y:S02]  /*0680*/  ISETP.GE.U32.AND P0, PT, R6, 0x100, PT ;  /* 0x000001000600780c */ /* 0x000fe40003f06070 */
[----:B------:R-:W-:-:S04]  /*0690*/  MOV R4, UR5 ;  /* 0x0000000500047c02 */ /* 0x000fc80008000f00 */
[----:B-1----:R-:W-:-:S04]  /*06a0*/  LEA.HI.SX32 R4, R4, R3, 0x1d ;  /* 0x0000000304047211 */ /* 0x002fc800078feaff */
[----:B------:R-:W-:Y:S01]  /*06b0*/  MOV R5, R4 ;  /* 0x0000000400057202 */ /* 0x000fe20000000f00 */
[----:B------:R-:W-:Y:S02]  /*06c0*/  @UP0 UMOV UR4, UR7 ;  /* 0x0000000700040c82 */ /* 0x000fe40008000000 */
[----:B------:R-:W-:Y:S05]  /*06d0*/  @!P0 BRA `(.L_x_12326) ;  /* 0x0000000000c08947 */ /* 0x000fea0003800000 */
        /* <DEDUP_REMOVED lines=8> */
[----:B------:R-:W2:Y:S04]  /*0760*/  LDG.E.128 R20, desc[UR8][R60.64] ;  /* 0x000000083c147981 */ /* 0x000ea8000c1e1d00 */
[----:B------:R-:W3:Y:S01]  /*0770*/  LDG.E.128 R16, desc[UR8][R60.64+0x10] ;  /* 0x000010083c107981 */ /* 0x000ee2000c1e1d00 */
[----:B-----5:R-:W-:Y:S02]  /*0780*/  HADD2.F32 R5, -RZ, R12.H0_H0 ;  /* 0x2000000cff057230 */ /* 0x020fe40000004100 */
[----:B------:R-:W-:Y:S02]  /*0790*/  HADD2.F32 R62, -RZ, R13.H1_H1 ;  /* 0x3000000dff3e7230 */ /* 0x000fe40000004100 */
[----:B----4-:R-:W-:Y:S02]  /*07a0*/  HADD2.F32 R7, -RZ, R14.H0_H0 ;  /* 0x2000000eff077230 */ /* 0x010fe40000004100 */
[----:B------:R-:W-:-:S02]  /*07b0*/  HADD2.F32 R12, -RZ, R12.H1_H1 ;  /* 0x3000000cff0c7230 */ /* 0x000fc40000004100 */
[----:B------:R-:W-:Y:S02]  /*07c0*/  HADD2.F32 R14, -RZ, R14.H1_H1 ;  /* 0x3000000eff0e7230 */ /* 0x000fe40000004100 */
[----:B------:R-:W-:Y:S02]  /*07d0*/  HADD2.F32 R64, -RZ, R15.H1_H1 ;  /* 0x3000000fff407230 */ /* 0x000fe40000004100 */
[----:B--2---:R-:W-:Y:S01]  /*07e0*/  FFMA.FTZ R20, R5, UR4, R20 ;  /* 0x0000000405147c23 */ /* 0x004fe20008010014 */
[----:B------:R-:W-:Y:S02]  /*07f0*/  HADD2.F32 R5, -RZ, R13.H0_H0 ;  /* 0x2000000dff057230 */ /* 0x000fe40000004100 */
[----:B------:R-:W-:Y:S01]  /*0800*/  FFMA.FTZ R21, R12, UR4, R21 ;  /* 0x000000040c157c23 */ /* 0x000fe20008010015 */
[----:B------:R-:W-:Y:S02]  /*0810*/  HADD2.F32 R13, -RZ, R15.H0_H0 ;  /* 0x2000000fff0d7230 */ /* 0x000fe40000004100 */
[----:B------:R-:W-:Y:S01]  /*0820*/  FFMA.FTZ R23, R62, UR4, R23 ;  /* 0x000000043e177c23 */ /* 0x000fe20008010017 */
[----:B---3--:R-:W-:Y:S01]  /*0830*/  FFMA.FTZ R16, R7, UR4, R16 ;  /* 0x0000000407107c23 */ /* 0x008fe20008010010 */
[----:B------:R-:W-:Y:S01]  /*0840*/  FFMA.FTZ R22, R5, UR4, R22 ;  /* 0x0000000405167c23 */ /* 0x000fe20008010016 */
[----:B------:R-:W-:Y:S01]  /*0850*/  FFMA.FTZ R17, R14, UR4, R17 ;  /* 0x000000040e117c23 */ /* 0x000fe20008010011 */
[----:B------:R-:W-:Y:S01]  /*0860*/  FFMA.FTZ R18, R13, UR4, R18 ;  /* 0x000000040d127c23 */ /* 0x000fe20008010012 */
[----:B------:R-:W-:Y:S01]  /*0870*/  FFMA.FTZ R19, R64, UR4, R19 ;  /* 0x0000000440137c23 */ /* 0x000fe20008010013 */
[----:B------:R-:W-:Y:S06]  /*0880*/  BRA `(.L_x_12328) ;  /* 0x0000000000407947 */ /* 0x000fec0003800000 */
.L_x_12327:
[----:B-----5:R-:W-:Y:S02]  /*0890*/  HADD2.F32 R20, -RZ, R12.H0_H0 ;  /* 0x2000000cff147230 */ /* 0x020fe40000004100 */
        /* <DEDUP_REMOVED lines=13> */
[----:B------:R-:W-:-:S02]  /*0970*/  FMUL.FTZ R17, R14, UR4 ;  /* 0x000000040e117c20 */ /* 0x000fc40008410000 */
[----:B------:R-:W-:-:S07]  /*0980*/  FMUL.FTZ R19, R15, UR4 ;  /* 0x000000040f137c20 */ /* 0x000fce0008410000 */
.L_x_12328:
[----:B------:R-:W0:Y:S01]  /*0990*/  LDC.64 R12, c[0x0][0x3a8] ;  /* 0x0000ea00ff0c7b82 */ /* 0x000e220000000a00 */
[C---:B------:R-:W-:Y:S01]  /*09a0*/  IADD3 R5, PT, PT, R4.reuse, 0x100, RZ ;  /* 0x0000010004057810 */ /* 0x040fe20007ffe0ff */
[----:B0-----:R-:W-:-:S05]  /*09b0*/  IMAD.WIDE.U32 R12, R4, 0x20, R12 ;  /* 0x00000020040c7825 */ /* 0x001fca00078e000c */
[----:B------:R1:W-:Y:S04]  /*09c0*/  STG.E.128 desc[UR8][R12.64], R20 ;  /* 0x000000140c007986 */ /* 0x0003e8000c101d08 */
[----:B------:R1:W-:Y:S02]  /*09d0*/  STG.E.128 desc[UR8][R12.64+0x10], R16 ;  /* 0x000010100c007986 */ /* 0x0003e4000c101d08 */
.L_x_12326:
[----:B0--3--:R-:W-:Y:S05]  /*09e0*/  BSYNC.RECONVERGENT B0 ;  /* 0x0000000000007941 */ /* 0x009fea0003800200 */
.L_x_12325:
        /* <DEDUP_REMOVED lines=12> */
[----:B------:R-:W3:Y:S01]  /*0ab0*/  LDG.E.128 R56, desc[UR8][R60.64+0x10] ;  /* 0x000010083c387981 */ /* 0x000ee2000c1e1d00 */
[--C-:B----45:R-:W-:Y:S02]  /*0ac0*/  HADD2.F32 R7, -RZ, R12.reuse.H0_H0 ;  /* 0x2000000cff077230 */ /* 0x130fe40000004100 */
[----:B------:R-:W-:Y:S02]  /*0ad0*/  HADD2.F32 R12, -RZ, R12.H1_H1 ;  /* 0x3000000cff0c7230 */ /* 0x000fe40000004100 */
[--C-:B------:R-:W-:Y:S02]  /*0ae0*/  HADD2.F32 R63, -RZ, R15.reuse.H0_H0 ;  /* 0x2000000fff3f7230 */ /* 0x100fe40000004100 */
[----:B------:R-:W-:-:S02]  /*0af0*/  HADD2.F32 R62, -RZ, R15.H1_H1 ;  /* 0x3000000fff3e7230 */ /* 0x000fc40000004100 */
[----:B--2---:R-:W-:Y:S01]  /*0b00*/  FFMA.FTZ R8, R7, UR4, R8 ;  /* 0x0000000407087c23 */ /* 0x004fe20008010008 */
[----:B------:R-:W-:Y:S01]  /*0b10*/  FFMA.FTZ R9, R12, UR4, R9 ;  /* 0x000000040c097c23 */ /* 0x000fe20008010009 */
[--C-:B------:R-:W-:Y:S02]  /*0b20*/  HADD2.F32 R7, -RZ, R13.reuse.H0_H0 ;  /* 0x2000000dff077230 */ /* 0x100fe40000004100 */
[----:B------:R-:W-:Y:S02]  /*0b30*/  HADD2.F32 R12, -RZ, R13.H1_H1 ;  /* 0x3000000dff0c7230 */ /* 0x000fe40000004100 */
[----:B---3--:R-:W-:Y:S01]  /*0b40*/  FFMA.FTZ R58, R63, UR4, R58 ;  /* 0x000000043f3a7c23 */ /* 0x008fe2000801003a */
[--C-:B------:R-:W-:Y:S02]  /*0b50*/  HADD2.F32 R13, -RZ, R14.reuse.H0_H0 ;  /* 0x2000000eff0d7230 */ /* 0x100fe40000004100 */
[----:B------:R-:W-:Y:S01]  /*0b60*/  FFMA.FTZ R10, R7, UR4, R10 ;  /* 0x00000004070a7c23 */ /* 0x000fe2000801000a */
[----:B------:R-:W-:-:S02]  /*0b70*/  HADD2.F32 R14, -RZ, R14.H1_H1 ;  /* 0x3000000eff0e7230 */ /* 0x000fc40000004100 */
[----:B------:R-:W-:Y:S01]  /*0b80*/  FFMA.FTZ R11, R12, UR4, R11 ;  /* 0x000000040c0b7c23 */ /* 0x000fe2000801000b */
[----:B------:R-:W-:Y:S01]  /*0b90*/  FFMA.FTZ R59, R62, UR4, R59 ;  /* 0x000000043e3b7c23 */ /* 0x000fe2000801003b */
[----:B------:R-:W-:Y:S01]  /*0ba0*/  FFMA.FTZ R56, R13, UR4, R56 ;  /* 0x000000040d387c23 */ /* 0x000fe20008010038 */
[----:B------:R-:W-:Y:S01]  /*0bb0*/  FFMA.FTZ R57, R14, UR4, R57 ;  /* 0x000000040e397c23 */ /* 0x000fe20008010039 */
[----:B------:R-:W-:Y:S06]  /*0bc0*/  BRA `(.L_x_12332) ;  /* 0x0000000000407947 */ /* 0x000fec0003800000 */
.L_x_12331:
[----:B-----5:R-:W-:Y:S02]  /*0bd0*/  HADD2.F32 R56, -RZ, R14.H0_H0 ;  /* 0x2000000eff387230 */ /* 0x020fe40000004100 */
[----:B------:R-:W-:Y:S02]  /*0be0*/  HADD2.F32 R58, -RZ, R15.H0_H0 ;  /* 0x2000000fff3a7230 */ /* 0x000fe40000004100 */
[--C-:B------:R-:W-:Y:S02]  /*0bf0*/  HADD2.F32 R8, -RZ, R12.reuse.H0_H0 ;  /* 0x2000000cff087230 */ /* 0x100fe40000004100 */
[----:B------:R-:W-:Y:S01]  /*0c00*/  FMUL.FTZ R56, R56, UR4 ;  /* 0x0000000438387c20 */ /* 0x000fe20008410000 */
[----:B------:R-:W-:Y:S02]  /*0c10*/  HADD2.F32 R9, -RZ, R12.H1_H1 ;  /* 0x3000000cff097230 */ /* 0x000fe40000004100 */
[----:B------:R-:W-:Y:S01]  /*0c20*/  FMUL.FTZ R58, R58, UR4 ;  /* 0x000000043a3a7c20 */ /* 0x000fe20008410000 */
[----:B------:R-:W-:-:S02]  /*0c30*/  HADD2.F32 R10, -RZ, R13.H0_H0 ;  /* 0x2000000dff0a7230 */ /* 0x000fc40000004100 */
        /* <DEDUP_REMOVED lines=9> */
.L_x_12332:
[----:B------:R-:W0:Y:S02]  /*0cd0*/  LDC.64 R12, c[0x0][0x3a8] ;  /* 0x0000ea00ff0c7b82 */ /* 0x000e240000000a00 */
[C---:B0-----:R-:W-:Y:S01]  /*0ce0*/  IMAD.WIDE.U32 R12, R5.reuse, 0x20, R12 ;  /* 0x00000020050c7825 */ /* 0x041fe200078e000c */
[----:B------:R-:W-:-:S04]  /*0cf0*/  IADD3 R5, PT, PT, R5, 0x100, RZ ;  /* 0x0000010005057810 */ /* 0x000fc80007ffe0ff */
[----:B------:R0:W-:Y:S04]  /*0d00*/  STG.E.128 desc[UR8][R12.64], R8 ;  /* 0x000000080c007986 */ /* 0x0001e8000c101d08 */
[----:B------:R0:W-:Y:S02]  /*0d10*/  STG.E.128 desc[UR8][R12.64+0x10], R56 ;  /* 0x000010380c007986 */ /* 0x0001e4000c101d08 */
.L_x_12330:
[----:B------:R-:W-:Y:S05]  /*0d20*/  BSYNC.RECONVERGENT B0 ;  /* 0x0000000000007941 */ /* 0x000fea0003800200 */
.L_x_12329:
        /* <DEDUP_REMOVED lines=30> */
.L_x_12335:
        /* <DEDUP_REMOVED lines=16> */
.L_x_12336:
[----:B------:R-:W0:Y:S02]  /*1010*/  LDC.64 R12, c[0x0][0x3a8] ;  /* 0x0000ea00ff0c7b82 */ /* 0x000e240000000a00 */
[----:B0-----:R-:W-:-:S05]  /*1020*/  IMAD.WIDE.U32 R12, R5, 0x20, R12 ;  /* 0x00000020050c7825 */ /* 0x001fca00078e000c */
[----:B------:R2:W-:Y:S04]  /*1030*/  STG.E.128 desc[UR8][R12.64], R48 ;  /* 0x000000300c007986 */ /* 0x0005e8000c101d08 */
[----:B------:R2:W-:Y:S02]  /*1040*/  STG.E.128 desc[UR8][R12.64+0x10], R52 ;  /* 0x000010340c007986 */ /* 0x0005e4000c101d08 */
.L_x_12334:
[----:B------:R-:W-:Y:S05]  /*1050*/  BSYNC.RECONVERGENT B0 ;  /* 0x0000000000007941 */ /* 0x000fea0003800200 */
.L_x_12333:
        /* <DEDUP_REMOVED lines=13> */
[----:B----4-:R-:W-:-:S04]  /*1130*/  FADD.FTZ R7, R9, R12 ;  /* 0x0000000c09077221 */ /* 0x010fc80000010000 */
        /* <DEDUP_REMOVED lines=25> */
[----:B------:R-:W-:-:S03]  /*12d0*/  HFMA2 R61, -RZ, RZ, 0, 0 ;  /* 0x00000000ff3d7431 */ /* 0x000fc600000001ff */
        /* <DEDUP_REMOVED lines=70> */
.L_x_12338:
[----:B------:R-:W-:Y:S05]  /*1740*/  BSYNC.RECONVERGENT B0 ;  /* 0x0000000000007941 */ /* 0x000fea0003800200 */
.L_x_12337:
        /* <DEDUP_REMOVED lines=12> */
.L_x_12340:
[----:B------:R-:W-:Y:S05]  /*1810*/  BSYNC.RECONVERGENT B0 ;  /* 0x0000000000007941 */ /* 0x000fea0003800200 */
.L_x_12339:
[----:B------:R-:W2:Y:S01]  /*1820*/  SHFL.DOWN PT, R14, R61, 0x4, 0x1f ;  /* 0x08801f003d0e7f89 */ /* 0x000ea200000e0000 */
[-C--:B------:R-:W-:Y:S01]  /*1830*/  I2FP.F32.S32 R62, R61.reuse ;  /* 0x0000003d003e7245 */ /* 0x080fe20000201400 */
[----:B------:R-:W-:Y:S01]  /*1840*/  BSSY.RECONVERGENT B0, `(.L_x_12341) ;  /* 0x0000075000007945 */ /* 0x000fe20003800200 */
[----:B------:R-:W-:Y:S01]  /*1850*/  ISETP.NE.AND P3, PT, R3, RZ, PT ;  /* 0x000000ff0300720c */ /* 0x000fe20003f65270 */
[----:B-1----:R-:W1:Y:S01]  /*1860*/  SHFL.DOWN PT, R7, R12, 0x4, 0x1f ;  /* 0x08801f000c077f89 */ /* 0x002e6200000e0000 */
[----:B------:R-:W-:Y:S02]  /*1870*/  ISETP.NE.AND P4, PT, RZ, UR12, PT ;  /* 0x0000000cff007c0c */ /* 0x000fe4000bf85270 */
[----:B--2---:R-:W-:Y:S02]  /*1880*/  IADD3 R15, PT, PT, R14, R61, RZ ;  /* 0x0000003d0e0f7210 */ /* 0x004fe40007ffe0ff */
[----:B------:R-:W-:Y:S02]  /*1890*/  I2FP.F32.S32 R64, R14 ;  /* 0x0000000e00407245 */ /* 0x000fe40000201400 */
[----:B0-----:R-:W-:Y:S01]  /*18a0*/  I2FP.F32.S32 R5, R15 ;  /* 0x0000000f00057245 */ /* 0x001fe20000201400 */
[----:B------:R-:W0:Y:S02]  /*18b0*/  SHFL.DOWN PT, R14, R13, 0x4, 0x1f ;  /* 0x08801f000d0e7f89 */ /* 0x000e2400000e0000 */
[C---:B-1----:R-:W-:Y:S01]  /*18c0*/  FMUL.FTZ R63, R7.reuse, R64 ;  /* 0x00000040073f7220 */ /* 0x042fe20000410000 */
[----:B------:R-:W1:Y:S01]  /*18d0*/  MUFU.RCP R60, R5 ;  /* 0x00000005003c7308 */ /* 0x000e620000001000 */
[----:B------:R-:W2:Y:S01]  /*18e0*/  SHFL.DOWN PT, R66, R15, 0x2, 0x1f ;  /* 0x08401f000f427f89 */ /* 0x000ea200000e0000 */
[----:B------:R-:W-:Y:S01]  /*18f0*/  FADD.FTZ R7, -R7, R12 ;  /* 0x0000000c07077221 */ /* 0x000fe20000010100 */
[----:B------:R-:W-:-:S03]  /*1900*/  FFMA.FTZ R63, R62, R12, R63 ;  /* 0x0000000c3e3f7223 */ /* 0x000fc6000001003f */
[----:B------:R-:W-:-:S04]  /*1910*/  FMUL.FTZ R7, R7, R7 ;  /* 0x0000000707077220 */ /* 0x000fc80000410000 */
[----:B------:R-:W-:-:S04]  /*1920*/  FMUL.FTZ R7, R7, R62 ;  /* 0x0000003e07077220 */ /* 0x000fc80000410000 */
[----:B------:R-:W-:Y:S01]  /*1930*/  FMUL.FTZ R64, R7, R64 ;  /* 0x0000004007407220 */ /* 0x000fe20000410000 */
[----:B-1----:R-:W-:Y:S01]  /*1940*/  FMUL.FTZ R12, R60, R63 ;  /* 0x0000003f3c0c7220 */ /* 0x002fe20000410000 */
[----:B0-----:R-:W-:-:S04]  /*1950*/  FADD.FTZ R7, R14, R13 ;  /* 0x0000000d0e077221 */ /* 0x001fc80000010000 */
[----:B------:R-:W0:Y:S01]  /*1960*/  SHFL.DOWN PT, R61, R12, 0x2, 0x1f ;  /* 0x08401f000c3d7f89 */ /* 0x000e2200000e0000 */
[----:B--2---:R-:W-:Y:S01]  /*1970*/  IADD3 R14, PT, PT, R15, R66, RZ ;  /* 0x000000420f0e7210 */ /* 0x004fe20007ffe0ff */
[----:B------:R-:W-:Y:S01]  /*1980*/  FFMA.FTZ R64, R60, R64, R7 ;  /* 0x000000403c407223 */ /* 0x000fe20000010007 */
        /* <DEDUP_REMOVED lines=8> */
[----:B------:R-:W-:-:S03]  /*1a10*/  FMUL.FTZ R12, R61, R61 ;  /* 0x0000003d3d0c7220 */ /* 0x000fc60000410000 */
[----:B--2---:R-:W-:Y:S01]  /*1a20*/  FMUL.FTZ R60, R15, R60 ;  /* 0x0000003c0f3c7220 */ /* 0x004fe20000410000 */
[----:B------:R-:W-:Y:S01]  /*1a30*/  FMUL.FTZ R12, R5, R12 ;  /* 0x0000000c050c7220 */ /* 0x000fe20000410000 */
[----:B-1----:R-:W-:-:S03]  /*1a40*/  I2FP.F32.S32 R62, R63 ;  /* 0x0000003f003e7245 */ /* 0x002fc60000201400 */
[----:B------:R-:W0:Y:S01]  /*1a50*/  SHFL.DOWN PT, R5, R60, 0x1, 0x1f ;  /* 0x08201f003c057f89 */ /* 0x000e2200000e0000 */
[----:B------:R-:W-:Y:S01]  /*1a60*/  FMUL.FTZ R66, R12, R66 ;  /* 0x000000420c427220 */ /* 0x000fe20000410000 */
[----:B---3--:R-:W-:-:S04]  /*1a70*/  FADD.FTZ R12, R64, R13 ;  /* 0x0000000d400c7221 */ /* 0x008fc80000010000 */
[----:B------:R-:W-:Y:S01]  /*1a80*/  FFMA.FTZ R12, R15, R66, R12 ;  /* 0x000000420f0c7223 */ /* 0x000fe2000001000c */
[----:B------:R-:W-:-:S04]  /*1a90*/  IADD3 R15, PT, PT, R14, R63, RZ ;  /* 0x0000003f0e0f7210 */ /* 0x000fc80007ffe0ff */
[----:B------:R-:W-:Y:S01]  /*1aa0*/  I2FP.F32.S32 R15, R15 ;  /* 0x0000000f000f7245 */ /* 0x000fe20000201400 */
[----:B------:R-:W1:Y:S05]  /*1ab0*/  SHFL.DOWN PT, R13, R12, 0x1, 0x1f ;  /* 0x08201f000c0d7f89 */ /* 0x000e6a00000e0000 */
[----:B------:R-:W2:Y:S01]  /*1ac0*/  MUFU.RCP R15, R15 ;  /* 0x0000000f000f7308 */ /* 0x000ea20000001000 */
[----:B0-----:R-:W-:Y:S01]  /*1ad0*/  FADD.FTZ R14, R60, -R5 ;  /* 0x800000053c0e7221 */ /* 0x001fe20000010000 */
[----:B------:R-:W-:Y:S02]  /*1ae0*/  FMUL.FTZ R64, R5, R62 ;  /* 0x0000003e05407220 */ /* 0x000fe40000410000 */
[----:B------:R-:W0:Y:S01]  /*1af0*/  LDC R5, c[0x0][0x448] ;  /* 0x00011200ff057b82 */ /* 0x000e220000000800 */
[----:B------:R-:W-:Y:S01]  /*1b00*/  FMUL.FTZ R14, R14, R14 ;  /* 0x0000000e0e0e7220 */ /* 0x000fe20000410000 */
[----:B------:R-:W-:-:S03]  /*1b10*/  FFMA.FTZ R64, R7, R60, R64 ;  /* 0x0000003c07407223 */ /* 0x000fc60000010040 */
[----:B------:R-:W-:Y:S01]  /*1b20*/  FMUL.FTZ R7, R7, R14 ;  /* 0x0000000e07077220 */ /* 0x000fe20000410000 */
[----:B--2---:R-:W-:Y:S01]  /*1b30*/  FMUL.FTZ R64, R15, R64 ;  /* 0x000000400f407220 */ /* 0x004fe20000410000 */
[----:B-1----:R-:W-:Y:S02]  /*1b40*/  FADD.FTZ R14, R12, R13 ;  /* 0x0000000d0c0e7221 */ /* 0x002fe40000010000 */
[----:B------:R-:W-:Y:S01]  /*1b50*/  FMUL.FTZ R7, R7, R62 ;  /* 0x0000003e07077220 */ /* 0x000fe20000410000 */
[----:B------:R-:W1:Y:S01]  /*1b60*/  @!P3 LDC.64 R12, c[0x0][0x3c8] ;  /* 0x0000f200ff0cbb82 */ /* 0x000e620000000a00 */
[----:B------:R-:W2:Y:S02]  /*1b70*/  SHFL.IDX PT, R61, R64, RZ, 0x1f ;  /* 0x00001fff403d7589 */ /* 0x000ea400000e0000 */
[----:B------:R-:W-:-:S05]  /*1b80*/  FFMA.FTZ R7, R15, R7, R14 ;  /* 0x000000070f077223 */ /* 0x000fca000001000e */
[----:B------:R3:W0:Y:S01]  /*1b90*/  SHFL.IDX PT, R62, R7, RZ, 0x1f ;  /* 0x00001fff073e7589 */ /* 0x00062200000e0000 */
[----:B------:R-:W4:Y:S01]  /*1ba0*/  @!P3 LDC.64 R14, c[0x0][0x3c0] ;  /* 0x0000f000ff0ebb82 */ /* 0x000f220000000a00 */
[----:B---3--:R-:W-:-:S05]  /*1bb0*/  MOV R7, UR6 ;  /* 0x0000000600077c02 */ /* 0x008fca0008000f00 */
[----:B-1----:R-:W-:-:S04]  /*1bc0*/  @!P3 IMAD.WIDE R12, R7, 0x4, R12 ;  /* 0x00000004070cb825 */ /* 0x002fc800078e020c */
[----:B--2---:R-:W-:-:S05]  /*1bd0*/  FMUL.FTZ R3, R61, R61 ;  /* 0x0000003d3d037220 */ /* 0x004fca0000410000 */
[----:B------:R-:W-:Y:S01]  /*1be0*/  FSEL R60, R3, RZ, P4 ;  /* 0x000000ff033c7208 */ /* 0x000fe20002000000 */
[----:B0-----:R-:W-:Y:S01]  /*1bf0*/  FFMA.FTZ R3, R62, UR13, R5 ;  /* 0x0000000d3e037c23 */ /* 0x001fe20008010005 */
[----:B------:R-:W-:-:S03]  /*1c00*/  MOV R5, UR6 ;  /* 0x0000000600057c02 */ /* 0x000fc60008000f00 */
[----:B------:R-:W-:Y:S02]  /*1c10*/  FADD.FTZ R3, R3, R60 ;  /* 0x0000003c03037221 */ /* 0x000fe40000010000 */
[----:B----4-:R-:W-:Y:S01]  /*1c20*/  @!P3 IMAD.WIDE R14, R5, 0x4, R14 ;  /* 0x00000004050eb825 */ /* 0x010fe200078e020e */
[----:B------:R-:W-:-:S03]  /*1c30*/  FSEL R5, R61, RZ, !P4 ;  /* 0x000000ff3d057208 */ /* 0x000fc60006000000 */
[----:B------:R-:W0:Y:S01]  /*1c40*/  MUFU.RSQ R3, R3 ;  /* 0x0000000300037308 */ /* 0x000e220000001400 */
[----:B------:R1:W-:Y:S01]  /*1c50*/  @!P3 STG.E desc[UR8][R14.64], R61 ;  /* 0x0000003d0e00b986 */ /* 0x0003e2000c101908 */
[----:B------:R-:W-:-:S03]  /*1c60*/  R2UR UR4, R5 ;  /* 0x00000000050472ca */ /* 0x000fc600000e0000 */
[----:B0-----:R1:W-:Y:S01]  /*1c70*/  @!P3 STG.E desc[UR8][R12.64], R3 ;  /* 0x000000030c00b986 */ /* 0x0013e2000c101908 */
[----:B------:R-:W-:Y:S11]  /*1c80*/  @!P0 BRA `(.L_x_12342) ;  /* 0x0000000000c08947 */ /* 0x000ff60003800000 */
[----:B-1----:R-:W-:Y:S01]  /*1c90*/  FADD.FTZ R14, R22, -UR4 ;  /* 0x80000004160e7e21 */ /* 0x002fe20008010000 */
[----:B------:R-:W-:Y:S01]  /*1ca0*/  FADD.FTZ R12, R20, -UR4 ;  /* 0x80000004140c7e21 */ /* 0x000fe20008010000 */
[----:B-----5:R-:W-:Y:S02]  /*1cb0*/  HADD2.F32 R60, -RZ, R45.H0_H0 ;  /* 0x2000002dff3c7230 */ /* 0x020fe40000004100 */
[----:B------:R-:W-:Y:S01]  /*1cc0*/  FADD.FTZ R64, R17, -UR4 ;  /* 0x8000000411407e21 */ /* 0x000fe20008010000 */
[----:B------:R-:W-:Y:S02]  /*1cd0*/  HADD2.F32 R62, -RZ, R41.H0_H0 ;  /* 0x20000029ff3e7230 */ /* 0x000fe40000004100 */
[C---:B------:R-:W-:Y:S01]  /*1ce0*/  FMUL.FTZ R13, R3.reuse, R14 ;  /* 0x0000000e030d7220 */ /* 0x040fe20000410000 */
[----:B------:R-:W-:Y:S02]  /*1cf0*/  HADD2.F32 R5, -RZ, R44.H0_H0 ;  /* 0x2000002cff057230 */ /* 0x000fe40000004100 */
[----:B------:R-:W-:Y:S01]  /*1d00*/  FMUL.FTZ R12, R3, R12 ;  /* 0x0000000c030c7220 */ /* 0x000fe20000410000 */
[----:B------:R-:W-:-:S02]  /*1d10*/  HADD2.F32 R7, -RZ, R40.H0_H0 ;  /* 0x20000028ff077230 */ /* 0x000fc40000004100 */
[----:B------:R-:W-:Y:S01]  /*1d20*/  FADD.FTZ R14, R23, -UR4 ;  /* 0x80000004170e7e21 */ /* 0x000fe20008010000 */
[----:B------:R-:W-:Y:S01]  /*1d30*/  FFMA.FTZ R13, R13, R60, R62 ;  /* 0x0000003c0d0d7223 */ /* 0x000fe2000001003e */
[----:B------:R-:W-:Y:S01]  /*1d40*/  FADD.FTZ R60, R16, -UR4 ;  /* 0x80000004103c7e21 */ /* 0x000fe20008010000 */
[----:B------:R-:W-:Y:S02]  /*1d50*/  HADD2.F32 R15, -RZ, R46.H0_H0 ;  /* 0x2000002eff0f7230 */ /* 0x000fe40000004100 */
[----:B------:R-:W-:Y:S01]  /*1d60*/  FFMA.FTZ R12, R12, R5, R7 ;  /* 0x000000050c0c7223 */ /* 0x000fe20000010007 */
[----:B------:R-:W-:Y:S02]  /*1d70*/  HADD2.F32 R5, -RZ, R45.H1_H1 ;  /* 0x3000002dff057230 */ /* 0x000fe40000004100 */
[C---:B------:R-:W-:Y:S01]  /*1d80*/  FMUL.FTZ R14, R3.reuse, R14 ;  /* 0x0000000e030e7220 */ /* 0x040fe20000410000 */
[----:B------:R-:W-:Y:S02]  /*1d90*/  HADD2.F32 R7, -RZ, R41.H1_H1 ;  /* 0x30000029ff077230 */ /* 0x000fe40000004100 */
[----:B------:R-:W-:Y:S01]  /*1da0*/  FMUL.FTZ R60, R3, R60 ;  /* 0x0000003c033c7220 */ /* 0x000fe20000410000 */
[----:B------:R-:W-:-:S02]  /*1db0*/  HADD2.F32 R61, -RZ, R42.H0_H0 ;  /* 0x2000002aff3d7230 */ /* 0x000fc40000004100 */
[----:B------:R-:W-:Y:S01]  /*1dc0*/  FMUL.FTZ R64, R3, R64 ;  /* 0x0000004003407220 */ /* 0x000fe20000410000 */
[----:B------:R-:W-:Y:S01]  /*1dd0*/  FFMA.FTZ R62, R14, R5, R7 ;  /* 0x000000050e3e7223 */ /* 0x000fe20000010007 */
[----:B------:R-:W-:Y:S02]  /*1de0*/  HADD2.F32 R5, -RZ, R46.H1_H1 ;  /* 0x3000002eff057230 */ /* 0x000fe40000004100 */
[----:B------:R-:W-:Y:S01]  /*1df0*/  FFMA.FTZ R14, R60, R15, R61 ;  /* 0x0000000f3c0e7223 */ /* 0x000fe2000001003d */
[----:B------:R-:W-:Y:S02]  /*1e00*/  HADD2.F32 R7, -RZ, R42.H1_H1 ;  /* 0x3000002aff077230 */ /* 0x000fe40000004100 */
[----:B------:R-:W-:Y:S01]  /*1e10*/  FADD.FTZ R60, R18, -UR4 ;  /* 0x80000004123c7e21 */ /* 0x000fe20008010000 */
[----:B------:R-:W-:Y:S02]  /*1e20*/  F2FP.F16.F32.PACK_AB R13, R62, R13 ;  /* 0x0000000d3e0d723e */ /* 0x000fe400000000ff */
[----:B------:R-:W-:Y:S01]  /*1e30*/  FFMA.FTZ R63, R64, R5, R7 ;  /* 0x00000005403f7223 */ /* 0x000fe20000010007 */
[----:B------:R-:W-:-:S02]  /*1e40*/  HADD2.F32 R5, -RZ, R47.H0_H0 ;  /* 0x2000002fff057230 */ /* 0x000fc40000004100 */
[----:B------:R-:W-:Y:S01]  /*1e50*/  FMUL.FTZ R60, R3, R60 ;  /* 0x0000003c033c7220 */ /* 0x000fe20000410000 */
[----:B------:R-:W-:Y:S02]  /*1e60*/  HADD2.F32 R7, -RZ, R43.H0_H0 ;  /* 0x2000002bff077230 */ /* 0x000fe40000004100 */
[----:B------:R-:W-:Y:S01]  /*1e70*/  FADD.FTZ R64, R19, -UR4 ;  /* 0x8000000413407e21 */ /* 0x000fe20008010000 */
[----:B------:R-:W-:Y:S02]  /*1e80*/  F2FP.F16.F32.PACK_AB R14, R63, R14 ;  /* 0x0000000e3f0e723e */ /* 0x000fe400000000ff */
[----:B------:R-:W-:Y:S01]  /*1e90*/  FFMA.FTZ R15, R60, R5, R7 ;  /* 0x000000053c0f7223 */ /* 0x000fe20000010007 */
[----:B------:R-:W-:Y:S01]  /*1ea0*/  HADD2.F32 R5, -RZ, R47.H1_H1 ;  /* 0x3000002fff057230 */ /* 0x000fe20000004100 */
[----:B------:R-:W0:Y:S01]  /*1eb0*/  LDC.64 R60, c[0x0][0x428] ;  /* 0x00010a00ff3c7b82 */ /* 0x000e220000000a00 */
[----:B------:R-:W-:Y:S02]  /*1ec0*/  HADD2.F32 R7, -RZ, R43.H1_H1 ;  /* 0x3000002bff077230 */ /* 0x000fe40000004100 */
[----:B------:R-:W-:-:S04]  /*1ed0*/  FMUL.FTZ R64, R3, R64 ;  /* 0x0000004003407220 */ /* 0x000fc80000410000 */
[----:B------:R-:W-:Y:S01]  /*1ee0*/  FFMA.FTZ R66, R64, R5, R7 ;  /* 0x0000000540427223 */ /* 0x000fe20000010007 */
[----:B------:R-:W-:Y:S01]  /*1ef0*/  FADD.FTZ R64, R21, -UR4 ;  /* 0x8000000415407e21 */ /* 0x000fe20008010000 */
[----:B------:R-:W-:Y:S02]  /*1f00*/  HADD2.F32 R5, -RZ, R44.H1_H1 ;  /* 0x3000002cff057230 */ /* 0x000fe40000004100 */
[----:B------:R-:W-:Y:S02]  /*1f10*/  HADD2.F32 R7, -RZ, R40.H1_H1 ;  /* 0x30000028ff077230 */ /* 0x000fe40000004100 */
[----:B------:R-:W-:Y:S01]  /*1f20*/  FMUL.FTZ R64, R3, R64 ;  /* 0x0000004003407220 */ /* 0x000fe20000410000 */
[----:B------:R-:W-:-:S03]  /*1f30*/  F2FP.F16.F32.PACK_AB R15, R66, R15 ;  /* 0x0000000f420f723e */ /* 0x000fc600000000ff */
[----:B------:R-:W-:-:S05]  /*1f40*/  FFMA.FTZ R5, R64, R5, R7 ;  /* 0x0000000540057223 */ /* 0x000fca0000010007 */
[----:B------:R-:W-:Y:S01]  /*1f50*/  F2FP.F16.F32.PACK_AB R12, R5, R12 ;  /* 0x0000000c050c723e */ /* 0x000fe200000000ff */
[C---:B0-----:R-:W-:Y:S01]  /*1f60*/  IMAD.WIDE.U32 R60, R4.reuse, 0x10, R60 ;  /* 0x00000010043c7825 */ /* 0x041fe200078e003c */
[----:B------:R-:W-:-:S04]  /*1f70*/  IADD3 R4, PT, PT, R4, 0x100, RZ ;  /* 0x0000010004047810 */ /* 0x000fc80007ffe0ff */
[----:B------:R0:W-:Y:S03]  /*1f80*/  STG.E.128 desc[UR8][R60.64], R12 ;  /* 0x0000000c3c007986 */ /* 0x0001e6000c101d08 */
.L_x_12342:
[----:B------:R-:W-:Y:S05]  /*1f90*/  BSYNC.RECONVERGENT B0 ;  /* 0x0000000000007941 */ /* 0x000fea0003800200 */
.L_x_12341:
[----:B------:R-:W-:Y:S04]  /*1fa0*/  BSSY.RECONVERGENT B0, `(.L_x_12343) ;  /* 0x0000032000007945 */ /* 0x000fe80003800200 */
[----:B------:R-:W-:Y:S05]  /*1fb0*/  @!P1 BRA `(.L_x_12344) ;  /* 0x0000000000c09947 */ /* 0x000fea0003800000 */
[----:B01----:R-:W-:Y:S01]  /*1fc0*/  FADD.FTZ R14, R10, -UR4 ;  /* 0x800000040a0e7e21 */ /* 0x003fe20008010000 */
        /* <DEDUP_REMOVED lines=47> */
.L_x_12344:
[----:B------:R-:W-:Y:S05]  /*22c0*/  BSYNC.RECONVERGENT B0 ;  /* 0x0000000000007941 */ /* 0x000fea0003800200 */
.L_x_12343:
[----:B------:R-:W-:Y:S04]  /*22d0*/  BSSY.RECONVERGENT B0, `(.L_x_12345) ;  /* 0x0000031000007945 */ /* 0x000fe80003800200 */
[----:B------:R-:W-:Y:S05]  /*22e0*/  @!P2 BRA `(.L_x_12346) ;  /* 0x0000000000bca947 */ /* 0x000fea0003800000 */
[----:B012---:R-:W-:Y:S01]  /*22f0*/  FADD.FTZ R12, R48, -UR4 ;  /* 0x80000004300c7e21 */ /* 0x007fe20008010000 */
[----:B------:R-:W-:Y:S01]  /*2300*/  FADD.FTZ R62, R50, -UR4 ;  /* 0x80000004323e7e21 */ /* 0x000fe20008010000 */
[----:B-----5:R-:W-:Y:S02]  /*2310*/  HADD2.F32 R14, -RZ, R28.H0_H0 ;  /* 0x2000001cff0e7230 */ /* 0x020fe40000004100 */
[----:B------:R-:W-:Y:S02]  /*2320*/  HADD2.F32 R60, -RZ, R24.H0_H0 ;  /* 0x20000018ff3c7230 */ /* 0x000fe40000004100 */
[C---:B------:R-:W-:Y:S01]  /*2330*/  FMUL.FTZ R5, R3.reuse, R12 ;  /* 0x0000000c03057220 */ /* 0x040fe20000410000 */
[----:B------:R-:W-:Y:S02]  /*2340*/  HADD2.F32 R64, -RZ, R29.H0_H0 ;  /* 0x2000001dff407230 */ /* 0x000fe40000004100 */
[----:B------:R-:W-:Y:S01]  /*2350*/  FMUL.FTZ R7, R3, R62 ;  /* 0x0000003e03077220 */ /* 0x000fe20000410000 */
[----:B------:R-:W-:-:S02]  /*2360*/  HADD2.F32 R12, -RZ, R25.H0_H0 ;  /* 0x20000019ff0c7230 */ /* 0x000fc40000004100 */
[----:B------:R-:W-:Y:S01]  /*2370*/  FFMA.FTZ R5, R5, R14, R60 ;  /* 0x0000000e05057223 */ /* 0x000fe2000001003c */
[----:B------:R-:W-:Y:S01]  /*2380*/  FADD.FTZ R14, R51, -UR4 ;  /* 0x80000004330e7e21 */ /* 0x000fe20008010000 */
[----:B------:R-:W-:Y:S02]  /*2390*/  HADD2.F32 R13, -RZ, R29.H1_H1 ;  /* 0x3000001dff0d7230 */ /* 0x000fe40000004100 */
[----:B------:R-:W-:Y:S01]  /*23a0*/  FADD.FTZ R62, R53, -UR4 ;  /* 0x80000004353e7e21 */ /* 0x000fe20008010000 */
[----:B------:R-:W-:Y:S01]  /*23b0*/  FFMA.FTZ R7, R7, R64, R12 ;  /* 0x0000004007077223 */ /* 0x000fe2000001000c */
[----:B------:R-:W-:Y:S01]  /*23c0*/  FADD.FTZ R12, R52, -UR4 ;  /* 0x80000004340c7e21 */ /* 0x000fe20008010000 */
[----:B------:R-:W-:Y:S02]  /*23d0*/  HADD2.F32 R15, -RZ, R25.H1_H1 ;  /* 0x30000019ff0f7230 */ /* 0x000fe40000004100 */
[----:B------:R-:W-:Y:S01]  /*23e0*/  FMUL.FTZ R14, R3, R14 ;  /* 0x0000000e030e7220 */ /* 0x000fe20000410000 */
[----:B------:R-:W-:-:S02]  /*23f0*/  HADD2.F32 R61, -RZ, R30.H0_H0 ;  /* 0x2000001eff3d7230 */ /* 0x000fc40000004100 */
[C---:B------:R-:W-:Y:S01]  /*2400*/  FMUL.FTZ R12, R3.reuse, R12 ;  /* 0x0000000c030c7220 */ /* 0x040fe20000410000 */
[--C-:B------:R-:W-:Y:S02]  /*2410*/  HADD2.F32 R63, -RZ, R26.reuse.H0_H0 ;  /* 0x2000001aff3f7230 */ /* 0x100fe40000004100 */
[----:B------:R-:W-:Y:S01]  /*2420*/  FFMA.FTZ R60, R14, R13, R15 ;  /* 0x0000000d0e3c7223 */ /* 0x000fe2000001000f */
[----:B------:R-:W-:Y:S02]  /*2430*/  HADD2.F32 R64, -RZ, R26.H1_H1 ;  /* 0x3000001aff407230 */ /* 0x000fe40000004100 */
[----:B------:R-:W-:Y:S02]  /*2440*/  HADD2.F32 R13, -RZ, R31.H0_H0 ;  /* 0x2000001fff0d7230 */ /* 0x000fe40000004100 */
[----:B------:R-:W-:Y:S01]  /*2450*/  FFMA.FTZ R14, R12, R61, R63 ;  /* 0x0000003d0c0e7223 */ /* 0x000fe2000001003f */
[----:B------:R-:W-:Y:S01]  /*2460*/  FMUL.FTZ R61, R3, R62 ;  /* 0x0000003e033d7220 */ /* 0x000fe20000410000 */
[----:B------:R-:W-:Y:S01]  /*2470*/  FADD.FTZ R62, R54, -UR4 ;  /* 0x80000004363e7e21 */ /* 0x000fe20008010000 */
[----:B------:R-:W-:-:S02]  /*2480*/  HADD2.F32 R12, -RZ, R30.H1_H1 ;  /* 0x3000001eff0c7230 */ /* 0x000fc40000004100 */
[--C-:B------:R-:W-:Y:S02]  /*2490*/  HADD2.F32 R15, -RZ, R27.reuse.H0_H0 ;  /* 0x2000001bff0f7230 */ /* 0x100fe40000004100 */
[----:B------:R-:W-:Y:S01]  /*24a0*/  FMUL.FTZ R62, R3, R62 ;  /* 0x0000003e033e7220 */ /* 0x000fe20000410000 */
[----:B------:R-:W-:Y:S02]  /*24b0*/  HADD2.F32 R65, -RZ, R27.H1_H1 ;  /* 0x3000001bff417230 */ /* 0x000fe40000004100 */
[----:B------:R-:W-:Y:S01]  /*24c0*/  FFMA.FTZ R61, R61, R12, R64 ;  /* 0x0000000c3d3d7223 */ /* 0x000fe20000010040 */
[----:B------:R-:W-:Y:S01]  /*24d0*/  FFMA.FTZ R63, R62, R13, R15 ;  /* 0x0000000d3e3f7223 */ /* 0x000fe2000001000f */
[----:B------:R-:W-:Y:S01]  /*24e0*/  FADD.FTZ R62, R55, -UR4 ;  /* 0x80000004373e7e21 */ /* 0x000fe20008010000 */
[----:B------:R-:W0:Y:S01]  /*24f0*/  LDC.64 R12, c[0x0][0x428] ;  /* 0x00010a00ff0c7b82 */ /* 0x000e220000000a00 */
[----:B------:R-:W-:Y:S01]  /*2500*/  HADD2.F32 R15, -RZ, R31.H1_H1 ;  /* 0x3000001fff0f7230 */ /* 0x000fe20000004100 */
[----:B------:R-:W-:Y:S01]  /*2510*/  F2FP.F16.F32.PACK_AB R14, R61, R14 ;  /* 0x0000000e3d0e723e */ /* 0x000fe200000000ff */
[----:B------:R-:W-:-:S04]  /*2520*/  FMUL.FTZ R62, R3, R62 ;  /* 0x0000003e033e7220 */ /* 0x000fc80000410000 */
[----:B------:R-:W-:Y:S01]  /*2530*/  FFMA.FTZ R66, R62, R15, R65 ;  /* 0x0000000f3e427223 */ /* 0x000fe20000010041 */
[----:B------:R-:W-:Y:S01]  /*2540*/  FADD.FTZ R62, R49, -UR4 ;  /* 0x80000004313e7e21 */ /* 0x000fe20008010000 */
[----:B------:R-:W-:-:S03]  /*2550*/  HADD2.F32 R15, -RZ, R24.H1_H1 ;  /* 0x30000018ff0f7230 */ /* 0x000fc60000004100 */
[----:B------:R-:W-:Y:S01]  /*2560*/  FMUL.FTZ R62, R3, R62 ;  /* 0x0000003e033e7220 */ /* 0x000fe20000410000 */
[----:B------:R-:W-:-:S05]  /*2570*/  HADD2.F32 R3, -RZ, R28.H1_H1 ;  /* 0x3000001cff037230 */ /* 0x000fca0000004100 */
[----:B------:R-:W-:Y:S01]  /*2580*/  FFMA.FTZ R64, R62, R3, R15 ;  /* 0x000000033e407223 */ /* 0x000fe2000001000f */
[----:B------:R-:W-:Y:S01]  /*2590*/  F2FP.F16.F32.PACK_AB R15, R66, R63 ;  /* 0x0000003f420f723e */ /* 0x000fe200000000ff */
[----:B0-----:R-:W-:Y:S01]  /*25a0*/  IMAD.WIDE.U32 R62, R4, 0x10, R12 ;  /* 0x00000010043e7825 */ /* 0x001fe200078e000c */
[----:B------:R-:W-:Y:S02]  /*25b0*/  F2FP.F16.F32.PACK_AB R13, R60, R7 ;  /* 0x000000073c0d723e */ /* 0x000fe400000000ff */
[----:B------:R-:W-:-:S05]  /*25c0*/  F2FP.F16.F32.PACK_AB R12, R64, R5 ;  /* 0x00000005400c723e */ /* 0x000fca00000000ff */
[----:B------:R3:W-:Y:S02]  /*25d0*/  STG.E.128 desc[UR8][R62.64], R12 ;  /* 0x0000000c3e007986 */ /* 0x0007e4000c101d08 */
.L_x_12346:
[----:B------:R-:W-:Y:S05]  /*25e0*/  BSYNC.RECONVERGENT B0 ;  /* 0x0000000000007941 */ /* 0x000fea0003800200 */
.L_x_12345:
[----:B------:R-:W-:Y:S02]  /*25f0*/  UIADD3 UR6, UPT, UPT, UR6, UR14, URZ ;  /* 0x0000000e06067290 */ /* 0x000fe4000fffe0ff */
[----:B------:R-:W-:Y:S02]  /*2600*/  UPLOP3.LUT UP2, UPT, UPT, UPT, UP2, 0x40, 0x4 ;  /* 0x000000000004789c */ /* 0x000fe40003f4e820 */
[----:B------:R-:W-:-:S09]  /*2610*/  UISETP.GE.AND UP1, UPT, UR6, UR15, UPT ;  /* 0x0000000f0600728c */ /* 0x000fd2000bf26270 */
[----:B------:R-:W-:Y:S05]  /*2620*/  BRA.U !UP1, `(.L_x_12347) ;  /* 0xffffffdd09dc7547 */ /* 0x000fea000b83ffff */
[----:B------:R-:W-:Y:S05]  /*2630*/  EXIT ;  /* 0x000000000000794d */ /* 0x000fea0003800000 */
.L_x_12348:
        /* <DEDUP_REMOVED lines=12> */
.L_x_20999:


//--------------------- .text._ZN10layer_norm13ln_fwd_kernelINS_13Kernel_traitsI6__halfS2_fS2_fjLj6144ELj1ELj1ELj8ELj16ENS_18Kernel_traits_baseILj6144ES2_S2_fS2_fjLj256EEEEELb0ELb0ELb0ELb1EEEvNS_9FwdParamsE --------------------------
	.section	.text._ZN10layer_norm13ln_fwd_kernelINS_13Kernel_traitsI6__halfS2_fS2_fjLj6144ELj1ELj1ELj8ELj16ENS_18Kernel_traits_baseILj6144ES2_S2_fS2_fjLj256EEEEELb0ELb0ELb0ELb1EEEvNS_9FwdParamsE,"ax",@progbits
	.align	128
        .global         _ZN10layer_norm13ln_fwd_kernelINS_13Kernel_traitsI6__halfS2_fS2_fjLj6144ELj1ELj1ELj8ELj16ENS_18Kernel_traits_baseILj6144ES2_S2_fS2_fjLj256EEEEELb0ELb0ELb0ELb1EEEvNS_9FwdParamsE
        .type           _ZN10layer_norm13ln_fwd_kernelINS_13Kernel_traitsI6__halfS2_fS2_fjLj6144ELj1ELj1ELj8ELj16ENS_18Kernel_traits_baseILj6144ES2_S2_fS2_fjLj256EEEEELb0ELb0ELb0ELb1EEEvNS_9FwdParamsE,@function
        .size           _ZN10layer_norm13ln_fwd_kernelINS_13Kernel_traitsI6__halfS2_fS2_fjLj6144ELj1ELj1ELj8ELj16ENS_18Kernel_traits_baseILj6144ES2_S2_fS2_fjLj256EEEEELb0ELb0ELb0ELb1EEEvNS_9FwdParamsE,(.L_x_21000 - _ZN10layer_norm13ln_fwd_kernelINS_13Kernel_traitsI6__halfS2_fS2_fjLj6144ELj1ELj1ELj8ELj16ENS_18Kernel_traits_baseILj6144ES2_S2_fS2_fjLj256EEEEELb0ELb0ELb0ELb1EEEvNS_9FwdParamsE)
        .other          _ZN10layer_norm13ln_fwd_kernelINS_13Kernel_traitsI6__halfS2_fS2_fjLj6144ELj1ELj1ELj8ELj16ENS_18Kernel_traits_baseILj6144ES2_S2_fS2_fjLj256EEEEELb0ELb0ELb0ELb1EEEvNS_9FwdParamsE,@"STO_CUDA_ENTRY STV_DEFAULT"
_ZN10layer_norm13ln_fwd_kernelINS_13Kernel_traitsI6__halfS2_fS2_fjLj6144ELj1ELj1ELj8ELj16ENS_18Kernel_traits_baseILj6144ES2_S2_fS2_fjLj256EEEEELb0ELb0ELb0ELb1EEEvNS_9FwdParamsE:
.text._ZN10layer_norm13ln_fwd_kernelINS_13Kernel_traitsI6__halfS2_fS2_fjLj6144ELj1ELj1ELj8ELj16ENS_18Kernel_traits_baseILj6144ES2_S2_fS2_fjLj256EEEEELb0ELb0ELb0ELb1EEEvNS_9FwdParamsE:
        /* <DEDUP_REMOVED lines=9> */
[----:B-1----:R-:W-:-:S05]  /*0090*/  @P0 IMAD.WIDE.U32 R2, R42, 0x10, R4 ;  /* 0x000000102a020825 */ /* 0x002fca00078e0004 */
[----:B--2---:R1:W5:Y:S04]  /*00a0*/  @P0 LDG.E.128 R8, desc[UR6][R2.64] ;  /* 0x0000000602080981 */ /* 0x004368000c1e1d00 */
[----:B------:R1:W5:Y:S04]  /*00b0*/  @P0 LDG.E.128 R44, desc[UR6][R2.64+0x1000] ;  /* 0x00100006022c0981 */ /* 0x000368000c1e1d00 */
[----:B------:R1:W5:Y:S01]  /*00c0*/  @P0 LDG.E.128 R36, desc[UR6][R2.64+0x2000] ;  /* 0x0020000602240981 */ /* 0x000362000c1e1d00 */
[C---:B------:R-:W-:Y:S02]  /*00d0*/  @!P0 IMAD.WIDE.U32 R6, R42.reuse, 0x10, R4 ;  /* 0x000000102a068825 */ /* 0x040fe400078e0004 */
[----:B------:R-:W2:Y:S02]  /*00e0*/  @P0 LDC.64 R4, c[0x0][0x438] ;  /* 0x00010e00ff040b82 */ /* 0x000ea40000000a00 */
[----:B--2---:R-:W-:-:S05]  /*00f0*/  @P0 IMAD.WIDE.U32 R4, R42, 0x10, R4 ;  /* 0x000000102a040825 */ /* 0x004fca00078e0004 */
        /* <DEDUP_REMOVED lines=8> */
[----:B-1----:R-:W-:Y:S05]  /*0180*/  @P1 EXIT ;  /* 0x000000000000194d */ /* 0x002fea0003800000 */
[----:B------:R-:W0:Y:S01]  /*0190*/  LDC.64 R40, c[0x0][0x3e0] ;  /* 0x0000f800ff287b82 */ /* 0x000e220000000a00 */
[----:B-----5:R-:W-:Y:S02]  /*01a0*/  @!P0 CS2R R34, SRZ ;  /* 0x0000000000228805 */ /* 0x020fe4000001ff00 */
[----:B------:R-:W-:Y:S02]  /*01b0*/  @!P0 CS2R R32, SRZ ;  /* 0x0000000000208805 */ /* 0x000fe4000001ff00 */
[----:B------:R-:W-:Y:S02]  /*01c0*/  @!P0 CS2R R30, SRZ ;  /* 0x00000000001e8805 */ /* 0x000fe4000001ff00 */
[----:B------:R-:W-:Y:S02]  /*01d0*/  @!P0 CS2R R28, SRZ ;  /* 0x00000000001c8805 */ /* 0x000fe4000001ff00 */
[----:B------:R-:W-:Y:S02]  /*01e0*/  @!P0 CS2R R26, SRZ ;  /* 0x00000000001a8805 */ /* 0x000fe4000001ff00 */
[----:B------:R-:W-:Y:S01]  /*01f0*/  @!P0 CS2R R24, SRZ ;  /* 0x0000000000188805 */ /* 0x000fe2000001ff00 */
[--C-:B------:R-:W-:Y:S01]  /*0200*/  HADD2.F32 R53, -RZ, R8.reuse.H0_H0 ;  /* 0x20000008ff357230 */ /* 0x100fe20000004100 */
[----:B------:R-:W-:Y:S01]  /*0210*/  UPLOP3.LUT UP1, UPT, UPT, UPT, UPT, 0x40, 0x4 ;  /* 0x000000000004789c */ /* 0x000fe20003f2e870 */
[----:B------:R-:W-:Y:S01]  /*0220*/  HADD2.F32 R52, -RZ, R8.H1_H1 ;  /* 0x30000008ff347230 */ /* 0x000fe20000004100 */
[----:B------:R-:W1:Y:S01]  /*0230*/  LDCU UR10, c[0x0][0x388] ;  /* 0x00007100ff0a77ac */ /* 0x000e620008000800 */
[----:B------:R-:W-:-:S02]  /*0240*/  HADD2.F32 R23, -RZ, R9.H0_H0 ;  /* 0x20000009ff177230 */ /* 0x000fc40000004100 */
[----:B------:R-:W-:Y:S01]  /*0250*/  HADD2.F32 R22, -RZ, R9.H1_H1 ;  /* 0x30000009ff167230 */ /* 0x000fe20000004100 */
[----:B------:R-:W2:Y:S01]  /*0260*/  LDCU.U8 UR12, c[0x0][0x410] ;  /* 0x00008200ff0c77ac */ /* 0x000ea20008000000 */
[--C-:B------:R-:W-:Y:S02]  /*0270*/  HADD2.F32 R21, -RZ, R10.reuse.H0_H0 ;  /* 0x2000000aff157230 */ /* 0x100fe40000004100 */
[----:B------:R-:W-:Y:S01]  /*0280*/  HADD2.F32 R20, -RZ, R10.H1_H1 ;  /* 0x3000000aff147230 */ /* 0x000fe20000004100 */
[----:B------:R-:W3:Y:S01]  /*0290*/  LDCU UR11, c[0x0][0x400] ;  /* 0x00008000ff0b77ac */ /* 0x000ee20008000800 */
[--C-:B------:R-:W-:Y:S02]  /*02a0*/  HADD2.F32 R19, -RZ, R11.reuse.H0_H0 ;  /* 0x2000000bff137230 */ /* 0x100fe40000004100 */
[----:B------:R-:W-:Y:S01]  /*02b0*/  HADD2.F32 R18, -RZ, R11.H1_H1 ;  /* 0x3000000bff127230 */ /* 0x000fe20000004100 */
[----:B------:R-:W4:Y:S01]  /*02c0*/  LDCU.64 UR8, c[0x0][0x3a0] ;  /* 0x00007400ff0877ac */ /* 0x000f220008000a00 */
[--C-:B------:R-:W-:Y:S01]  /*02d0*/  HADD2.F32 R17, -RZ, R44.reuse.H0_H0 ;  /* 0x2000002cff117230 */ /* 0x100fe20000004100 */
[----:B0-----:R-:W-:Y:S01]  /*02e0*/  ISETP.NE.U32.AND P1, PT, R40, RZ, PT ;  /* 0x000000ff2800720c */ /* 0x001fe20003f25070 */
[----:B------:R-:W-:-:S02]  /*02f0*/  HADD2.F32 R16, -RZ, R44.H1_H1 ;  /* 0x3000002cff107230 */ /* 0x000fc40000004100 */
[--C-:B------:R-:W-:Y:S01]  /*0300*/  HADD2.F32 R15, -RZ, R45.reuse.H0_H0 ;  /* 0x2000002dff0f7230 */ /* 0x100fe20000004100 */
[----:B------:R-:W-:Y:S01]  /*0310*/  ISETP.NE.AND.EX P1, PT, R41, RZ, PT, P1 ;  /* 0x000000ff2900720c */ /* 0x000fe20003f25310 */
        /* <DEDUP_REMOVED lines=36> */
[----:B-1234-:R-:W-:-:S07]  /*0560*/  HADD2.F32 R79, -RZ, R24.H1_H1 ;  /* 0x30000018ff4f7230 */ /* 0x01efce0000004100 */
.L_x_12359:
[----:B-1----:R-:W0:Y:S01]  /*0570*/  @P1 LDC.64 R28, c[0x0][0x3e0] ;  /* 0x0000f800ff1c1b82 */ /* 0x002e220000000a00 */
        /* <DEDUP_REMOVED lines=12> */
[----:B--2---:R-:W-:-:S08]  /*0640*/  @P1 HADD2.F32 R82, -RZ, R28.H0_H0 ;  /* 0x2000001cff521230 */ /* 0x004fd00000004100 */
[----:B------:R-:W-:Y:S05]  /*0650*/  BRA.U !UP0, `(.L_x_12349) ;  /* 0x0000000108547547 */ /* 0x000fea000b800000 */
[----:B------:R-:W0:Y:S02]  /*0660*/  LDC.64 R36, c[0x0][0x3a0] ;  /* 0x0000e800ff247b82 */ /* 0x000e240000000a00 */
[----:B0-----:R-:W-:-:S05]  /*0670*/  IMAD.WIDE.U32 R36, R83, 0x20, R36 ;  /* 0x0000002053247825 */ /* 0x001fca00078e0024 */
[----:B------:R-:W2:Y:S04]  /*0680*/  LDG.E.128 R32, desc[UR6][R36.64] ;  /* 0x0000000624207981 */ /* 0x000ea8000c1e1d00 */
[----:B------:R-:W3:Y:S01]  /*0690*/  LDG.E.128 R28, desc[UR6][R36.64+0x10] ;  /* 0x00001006241c7981 */ /* 0x000ee2000c1e1d00 */
[--C-:B-----5:R-:W-:Y:S02]  /*06a0*/  HADD2.F32 R39, -RZ, R24.reuse.H0_H0 ;  /* 0x20000018ff277230 */ /* 0x120fe40000004100 */
[----:B------:R-:W-:Y:S02]  /*06b0*/  HADD2.F32 R38, -RZ, R24.H1_H1 ;  /* 0x30000018ff267230 */ /* 0x000fe40000004100 */
[--C-:B------:R-:W-:Y:S02]  /*06c0*/  HADD2.F32 R41, -RZ, R25.reuse.H0_H0 ;  /* 0x20000019ff297230 */ /* 0x100fe40000004100 */
[----:B------:R-:W-:-:S02]  /*06d0*/  HADD2.F32 R40, -RZ, R25.H1_H1 ;  /* 0x30000019ff287230 */ /* 0x000fc40000004100 */
[--C-:B------:R-:W-:Y:S02]  /*06e0*/  HADD2.F32 R43, -RZ, R26.reuse.H0_H0 ;  /* 0x2000001aff2b7230 */ /* 0x100fe40000004100 */
[----:B------:R-:W-:Y:S02]  /*06f0*/  HADD2.F32 R42, -RZ, R26.H1_H1 ;  /* 0x3000001aff2a7230 */ /* 0x000fe40000004100 */
[--C-:B------:R-:W-:Y:S02]  /*0700*/  HADD2.F32 R47, -RZ, R27.reuse.H0_H0 ;  /* 0x2000001bff2f7230 */ /* 0x100fe40000004100 */
[----:B------:R-:W-:Y:S02]  /*0710*/  HADD2.F32 R46, -RZ, R27.H1_H1 ;  /* 0x3000001bff2e7230 */ /* 0x000fe40000004100 */
        /* <DEDUP_REMOVED lines=9> */
.L_x_12349:
[--C-:B-----5:R-:W-:Y:S02]  /*07b0*/  HADD2.F32 R29, -RZ, R24.reuse.H0_H0 ;  /* 0x20000018ff1d7230 */ /* 0x120fe40000004100 */
[----:B------:R-:W-:Y:S02]  /*07c0*/  HADD2.F32 R31, -RZ, R24.H1_H1 ;  /* 0x30000018ff1f7230 */ /* 0x000fe40000004100 */
[--C-:B------:R-:W-:Y:S02]  /*07d0*/  HADD2.F32 R33, -RZ, R25.reuse.H0_H0 ;  /* 0x20000019ff217230 */ /* 0x100fe40000004100 */
        /* <DEDUP_REMOVED lines=12> */
[----:B------:R-:W-:-:S07]  /*08a0*/  FMUL.FTZ R31, R43, R82 ;  /* 0x000000522b1f7220 */ /* 0x000fce0000410000 */
.L_x_12350:
        /* <DEDUP_REMOVED lines=29> */
.L_x_12351:
[--C-:B0----5:R-:W-:Y:S02]  /*0a80*/  HADD2.F32 R37, -RZ, R32.reuse.H0_H0 ;  /* 0x20000020ff257230 */ /* 0x121fe40000004100 */
        /* <DEDUP_REMOVED lines=15> */
.L_x_12352:
        /* <DEDUP_REMOVED lines=11> */
[--C-:B-----5:R-:W-:Y:S02]  /*0c30*/  HADD2.F32 R89, -RZ, R40.reuse.H0_H0 ;  /* 0x20000028ff597230 */ /* 0x120fe40000004100 */
[----:B------:R-:W-:Y:S02]  /*0c40*/  HADD2.F32 R40, -RZ, R40.H1_H1 ;  /* 0x30000028ff287230 */ /* 0x000fe40000004100 */
[--C-:B------:R-:W-:Y:S02]  /*0c50*/  HADD2.F32 R91, -RZ, R41.reuse.H0_H0 ;  /* 0x20000029ff5b7230 */ /* 0x100fe40000004100 */
[----:B------:R-:W-:-:S02]  /*0c60*/  HADD2.F32 R84, -RZ, R41.H1_H1 ;  /* 0x30000029ff547230 */ /* 0x000fc40000004100 */
[--C-:B------:R-:W-:Y:S02]  /*0c70*/  HADD2.F32 R41, -RZ, R42.reuse.H0_H0 ;  /* 0x2000002aff297230 */ /* 0x100fe40000004100 */
[----:B------:R-:W-:Y:S02]  /*0c80*/  HADD2.F32 R42, -RZ, R42.H1_H1 ;  /* 0x3000002aff2a7230 */ /* 0x000fe40000004100 */
[--C-:B0-----:R-:W-:Y:S02]  /*0c90*/  HADD2.F32 R81, -RZ, R43.reuse.H0_H0 ;  /* 0x2000002bff517230 */ /* 0x101fe40000004100 */
[-C--:B--2---:R-:W-:Y:S01]  /*0ca0*/  FFMA.FTZ R49, R40, R82.reuse, R49 ;  /* 0x0000005228317223 */ /* 0x084fe20000010031 */
[----:B------:R-:W-:Y:S02]  /*0cb0*/  HADD2.F32 R40, -RZ, R43.H1_H1 ;  /* 0x3000002bff287230 */ /* 0x000fe40000004100 */
        /* <DEDUP_REMOVED lines=8> */
.L_x_12353:
[--C-:B-----5:R-:W-:Y:S02]  /*0d40*/  HADD2.F32 R45, -RZ, R40.reuse.H0_H0 ;  /* 0x20000028ff2d7230 */ /* 0x120fe40000004100 */
[----:B0-----:R-:W-:Y:S02]  /*0d50*/  HADD2.F32 R47, -RZ, R41.H0_H0 ;  /* 0x20000029ff2f7230 */ /* 0x001fe40000004100 */
        /* <DEDUP_REMOVED lines=14> */
.L_x_12354:
        /* <DEDUP_REMOVED lines=107> */
.L_x_12356:
[----:B------:R-:W-:Y:S05]  /*14f0*/  BSYNC.RECONVERGENT B0 ;  /* 0x0000000000007941 */ /* 0x000fea0003800200 */
.L_x_12355:
        /* <DEDUP_REMOVED lines=15> */
.L_x_12358:
[----:B------:R-:W-:Y:S05]  /*15f0*/  BSYNC.RECONVERGENT B0 ;  /* 0x0000000000007941 */ /* 0x000fea0003800200 */
.L_x_12357:
        /* <DEDUP_REMOVED lines=20> */
[----:B------:R-:W-:Y:S01]  /*1740*/  I2FP.F32.S32 R43, R43 ;  /* 0x0000002b002b7245 */ /* 0x000fe20000201400 */
[----:B--2---:R-:W-:Y:S02]  /*1750*/  FADD.FTZ R68, R68, R41 ;  /* 0x0000002944447221 */ /* 0x004fe40000010000 */
[----:B------:R-:W1:Y:S02]  /*1760*/  SHFL.DOWN PT, R93, R40, 0x1, 0x1f ;  /* 0x08201f00285d7f89 */ /* 0x000e6400000e0000 */
[----:B------:R-:W-:Y:S01]  /*1770*/  FFMA.FTZ R68, R81, R82, R68 ;  /* 0x0000005251447223 */ /* 0x000fe20000010044 */
[----:B------:R-:W-:-:S04]  /*1780*/  I2FP.F32.S32 R81, R40 ;  /* 0x0000002800517245 */ /* 0x000fc80000201400 */
[----:B------:R-:W2:Y:S01]  /*1790*/  MUFU.RCP R80, R81 ;  /* 0x0000005100507308 */ /* 0x000ea20000001000 */
[----:B------:R-:W3:Y:S01]  /*17a0*/  SHFL.DOWN PT, R41, R68, 0x2, 0x1f ;  /* 0x08401f0044297f89 */ /* 0x000ee200000e0000 */
[----:B0-----:R-:W-:Y:S01]  /*17b0*/  FMUL.FTZ R82, R89, R43 ;  /* 0x0000002b59527220 */ /* 0x001fe20000410000 */
[----:B------:R-:W-:-:S03]  /*17c0*/  FADD.FTZ R89, R86, -R89 ;  /* 0x8000005956597221 */ /* 0x000fc60000010000 */
[----:B------:R-:W-:Y:S01]  /*17d0*/  FFMA.FTZ R91, R69, R86, R82 ;  /* 0x00000056455b7223 */ /* 0x000fe20000010052 */
[----:B------:R-:W-:Y:S01]  /*17e0*/  FMUL.FTZ R82, R89, R89 ;  /* 0x0000005959527220 */ /* 0x000fe20000410000 */
[----:B-1----:R-:W-:Y:S02]  /*17f0*/  IADD3 R40, PT, PT, R40, R93, RZ ;  /* 0x0000005d28287210 */ /* 0x002fe40007ffe0ff */
[----:B--2---:R-:W-:Y:S01]  /*1800*/  FMUL.FTZ R84, R80, R91 ;  /* 0x0000005b50547220 */ /* 0x004fe20000410000 */
[----:B------:R-:W-:Y:S01]  /*1810*/  FMUL.FTZ R82, R69, R82 ;  /* 0x0000005245527220 */ /* 0x000fe20000410000 */
[----:B------:R-:W-:-:S03]  /*1820*/  I2FP.F32.S32 R93, R93 ;  /* 0x0000005d005d7245 */ /* 0x000fc60000201400 */
[----:B------:R-:W-:Y:S01]  /*1830*/  FMUL.FTZ R82, R82, R43 ;  /* 0x0000002b52527220 */ /* 0x000fe20000410000 */
[----:B---3--:R-:W-:Y:S01]  /*1840*/  FADD.FTZ R41, R68, R41 ;  /* 0x0000002944297221 */ /* 0x008fe20000010000 */
[----:B------:R-:W0:Y:S01]  /*1850*/  SHFL.DOWN PT, R43, R84, 0x1, 0x1f ;  /* 0x08201f00542b7f89 */ /* 0x000e2200000e0000 */
[----:B------:R-:W-:Y:S02]  /*1860*/  I2FP.F32.S32 R68, R40 ;  /* 0x0000002800447245 */ /* 0x000fe40000201400 */
[----:B------:R-:W-:-:S04]  /*1870*/  FFMA.FTZ R41, R80, R82, R41 ;  /* 0x0000005250297223 */ /* 0x000fc80000010029 */
[----:B------:R-:W1:Y:S01]  /*1880*/  MUFU.RCP R68, R68 ;  /* 0x0000004400447308 */ /* 0x000e620000001000 */
        /* <DEDUP_REMOVED lines=50> */
[----:B------:R-:W-:Y:S01]  /*1bb0*/  FMUL.FTZ R35, R69, R106 ;  /* 0x0000006a45237220 */ /* 0x000fe20000410000 */
[----:B------:R-:W-:Y:S01]  /*1bc0*/  FADD.FTZ R112, -R41, R47 ;  /* 0x0000002f29707221 */ /* 0x000fe20000010100 */
[C---:B------:R-:W-:Y:S01]  /*1bd0*/  FMUL.FTZ R30, R69.reuse, R30 ;  /* 0x0000001e451e7220 */ /* 0x040fe20000410000 */
[C---:B------:R-:W-:Y:S01]  /*1be0*/  FMUL.FTZ R31, R69.reuse, R98 ;  /* 0x00000062451f7220 */ /* 0x040fe20000410000 */
[C---:B------:R-:W-:Y:S01]  /*1bf0*/  FMUL.FTZ R100, R69.reuse, R100 ;  /* 0x0000006445647220 */ /* 0x040fe20000410000 */
[----:B------:R-:W-:Y:S01]  /*1c00*/  FMUL.FTZ R41, R69, R88 ;  /* 0x0000005845297220 */ /* 0x000fe20000410000 */
[----:B------:R-:W-:Y:S01]  /*1c10*/  FFMA.FTZ R29, R27, R53, R78 ;  /* 0x000000351b1d7223 */ /* 0x000fe2000001004e */
        /* <DEDUP_REMOVED lines=8> */
[----:B------:R-:W-:Y:S01]  /*1ca0*/  FFMA.FTZ R30, R41, R13, R56 ;  /* 0x0000000d291e7223 */ /* 0x000fe20000010038 */
[----:B------:R-:W2:Y:S01]  /*1cb0*/  @!P0 LDC.64 R32, c[0x0][0x3c8] ;  /* 0x0000f200ff208b82 */ /* 0x000ea20000000a00 */
[----:B------:R-:W-:Y:S01]  /*1cc0*/  FFMA.FTZ R41, R92, R12, R57 ;  /* 0x0000000c5c297223 */ /* 0x000fe20000010039 */
[----:B0-----:R-:W-:-:S04]  /*1cd0*/  IMAD.WIDE.U32 R36, R83, 0x10, R24 ;  /* 0x0000001053247825 */ /* 0x001fc800078e0018 */
[C---:B------:R-:W-:Y:S01]  /*1ce0*/  FMUL.FTZ R51, R69.reuse, R110 ;  /* 0x0000006e45337220 */ /* 0x040fe20000410000 */
[C---:B------:R-:W-:Y:S01]  /*1cf0*/  FMUL.FTZ R112, R69.reuse, R112 ;  /* 0x0000007045707220 */ /* 0x040fe20000410000 */
[----:B------:R-:W-:Y:S01]  /*1d00*/  FMUL.FTZ R49, R69, R84 ;  /* 0x0000005445317220 */ /* 0x000fe20000410000 */
[----:B------:R-:W-:Y:S01]  /*1d10*/  IMAD.WIDE.U32 R38, R85, 0x10, R24 ;  /* 0x0000001055267825 */ /* 0x000fe200078e0018 */
[----:B------:R-:W-:-:S03]  /*1d20*/  F2FP.F16.F32.PACK_AB R30, R41, R30 ;  /* 0x0000001e291e723e */ /* 0x000fc600000000ff */
[----:B------:R-:W-:Y:S01]  /*1d30*/  FFMA.FTZ R51, R51, R3, R62 ;  /* 0x0000000333337223 */ /* 0x000fe2000001003e */
[----:B------:R-:W-:Y:S01]  /*1d40*/  FFMA.FTZ R112, R112, R2, R63 ;  /* 0x0000000270707223 */ /* 0x000fe2000001003f */
[----:B------:R-:W-:Y:S01]  /*1d50*/  IMAD.WIDE.U32 R46, R87, 0x10, R24 ;  /* 0x00000010572e7825 */ /* 0x000fe200078e0018 */
[----:B------:R-:W-:-:S03]  /*1d60*/  F2FP.F16.F32.PACK_AB R24, R96, R29 ;  /* 0x0000001d6018723e */ /* 0x000fc600000000ff */
[C---:B------:R-:W-:Y:S01]  /*1d70*/  FMUL.FTZ R29, R69.reuse, R28 ;  /* 0x0000001c451d7220 */ /* 0x040fe20000410000 */
[----:B------:R-:W-:Y:S01]  /*1d80*/  F2FP.F16.F32.PACK_AB R25, R100, R31 ;  /* 0x0000001f6419723e */ /* 0x000fe200000000ff */
[C---:B------:R-:W-:Y:S01]  /*1d90*/  FMUL.FTZ R31, R69.reuse, R40 ;  /* 0x00000028451f7220 */ /* 0x040fe20000410000 */
[----:B------:R-:W-:Y:S01]  /*1da0*/  FMUL.FTZ R108, R69, R108 ;  /* 0x0000006c456c7220 */ /* 0x000fe20000410000 */
[----:B------:R-:W0:Y:S01]  /*1db0*/  LDC.64 R40, c[0x0][0x380] ;  /* 0x0000e000ff287b82 */ /* 0x000e220000000a00 */
        /* <DEDUP_REMOVED lines=22> */
[----:B-1----:R-:W-:Y:S01]  /*1f20*/  @!P0 IMAD.WIDE R44, R54, 0x4, R44 ;  /* 0x00000004362c8825 */ /* 0x002fe200078e022c */
[----:B------:R-:W-:-:S02]  /*1f30*/  F2FP.F16.F32.PACK_AB R27, R108, R27 ;  /* 0x0000001b6c1b723e */ /* 0x000fc400000000ff */
[----:B------:R-:W-:Y:S01]  /*1f40*/  F2FP.F16.F32.PACK_AB R31, R90, R31 ;  /* 0x0000001f5a1f723e */ /* 0x000fe200000000ff */
[----:B--2---:R-:W-:Y:S01]  /*1f50*/  @!P0 IMAD.WIDE R48, R54, 0x4, R32 ;  /* 0x0000000436308825 */ /* 0x004fe200078e0220 */
[----:B------:R-:W-:Y:S01]  /*1f60*/  F2FP.F16.F32.PACK_AB R29, R86, R29 ;  /* 0x0000001d561d723e */ /* 0x000fe200000000ff */
[----:B------:R1:W-:Y:S01]  /*1f70*/  @!P0 STG.E desc[UR6][R44.64], R43 ;  /* 0x0000002b2c008986 */ /* 0x0003e2000c101906 */
[----:B------:R-:W-:Y:S02]  /*1f80*/  F2FP.F16.F32.PACK_AB R34, R83, R80 ;  /* 0x000000505322723e */ /* 0x000fe400000000ff */
[----:B------:R-:W-:Y:S01]  /*1f90*/  F2FP.F16.F32.PACK_AB R33, R81, R68 ;  /* 0x000000445121723e */ /* 0x000fe200000000ff */
[----:B------:R1:W-:Y:S01]  /*1fa0*/  @!P0 STG.E desc[UR6][R48.64], R69 ;  /* 0x0000004530008986 */ /* 0x0003e2000c101906 */
[----:B------:R-:W-:Y:S02]  /*1fb0*/  F2FP.F16.F32.PACK_AB R32, R51, R50 ;  /* 0x000000323320723e */ /* 0x000fe400000000ff */
[----:B0-----:R-:W-:Y:S01]  /*1fc0*/  IADD3 R54, PT, PT, R54, R40, RZ ;  /* 0x0000002836367210 */ /* 0x001fe20007ffe0ff */
[----:B------:R1:W-:Y:S03]  /*1fd0*/  STG.E.128 desc[UR6][R36.64], R24 ;  /* 0x0000001824007986 */ /* 0x0003e6000c101d06 */
[----:B------:R-:W-:Y:S01]  /*1fe0*/  ISETP.GE.AND P0, PT, R54, R41, PT ;  /* 0x000000293600720c */ /* 0x000fe20003f06270 */
[----:B------:R1:W-:Y:S04]  /*1ff0*/  STG.E.128 desc[UR6][R38.64], R28 ;  /* 0x0000001c26007986 */ /* 0x0003e8000c101d06 */
[----:B------:R1:W-:Y:S08]  /*2000*/  STG.E.128 desc[UR6][R46.64], R32 ;  /* 0x000000202e007986 */ /* 0x0003f0000c101d06 */
[----:B------:R-:W-:Y:S05]  /*2010*/  @!P0 BRA `(.L_x_12359) ;  /* 0xffffffe400548947 */ /* 0x000fea000383ffff */
[----:B------:R-:W-:Y:S05]  /*2020*/  EXIT ;  /* 0x000000000000794d */ /* 0x000fea0003800000 */
.L_x_12360:
        /* <DEDUP_REMOVED lines=13> */
.L_x_21000:


//--------------------- .text._ZN10layer_norm13ln_fwd_kernelINS_13Kernel_traitsI6__halfS2_fS2_fjLj6144ELj1ELj1ELj8ELj16ENS_18Kernel_traits_baseILj6144ES2_S2_fS2_fjLj256EEEEELb0ELb0ELb1ELb0EEEvNS_9FwdParamsE --------------------------
	.section	.text._ZN10layer_norm13ln_fwd_kernelINS_13Kernel_traitsI6__halfS2_fS2_fjLj6144ELj1ELj1ELj8ELj16ENS_18Kernel_traits_baseILj6144ES2_S2_fS2_fjLj256EEEEELb0ELb0ELb1ELb0EEEvNS_9FwdParamsE,"ax",@progbits
	.align	128
        .global         _ZN10layer_norm13ln_fwd_kernelINS_13Kernel_traitsI6__halfS2_fS2_fjLj6144ELj1ELj1ELj8ELj16ENS_18Kernel_traits_baseILj6144ES2_S2_fS2_fjLj256EEEEELb0ELb0ELb1ELb0EEEvNS_9FwdParamsE
        .type           _ZN10layer_norm13ln_fwd_kernelINS_13Kernel_traitsI6__halfS2_fS2_fjLj6144ELj1ELj1ELj8ELj16ENS_18Kernel_traits_baseILj6144ES2_S2_fS2_fjLj256EEEEELb0ELb0ELb1ELb0EEEvNS_9FwdParamsE,@function
        .size           _ZN10layer_norm13ln_fwd_kernelINS_13Kernel_traitsI6__halfS2_fS2_fjLj6144ELj1ELj1ELj8ELj16ENS_18Kernel_traits_baseILj6144ES2_S2_fS2_fjLj256EEEEELb0ELb0ELb1ELb0EEEvNS_9FwdParamsE,(.L_x_21001 - _ZN10layer_norm13ln_fwd_kernelINS_13Kernel_traitsI6__halfS2_fS2_fjLj6144ELj1ELj1ELj8ELj16ENS_18Kernel_traits_baseILj6144ES2_S2_fS2_fjLj256EEEEELb0ELb0ELb1ELb0EEEvNS_9FwdParamsE)
        .other          _ZN10layer_norm13ln_fwd_kernelINS_13Kernel_traitsI6__halfS2_fS2_fjLj6144ELj1ELj1ELj8ELj16ENS_18Kernel_traits_baseILj6144ES2_S2_fS2_fjLj256EEEEELb0ELb0ELb1ELb0EEEvNS_9FwdParamsE,@"STO_CUDA_ENTRY STV_DEFAULT"
_ZN10layer_norm13ln_fwd_kernelINS_13Kernel_traitsI6__halfS2_fS2_fjLj6144ELj1ELj1ELj8ELj16ENS_18Kernel_traits_baseILj6144ES2_S2_fS2_fjLj256EEEEELb0ELb0ELb1ELb0EEEvNS_9FwdParamsE:
.text._ZN10layer_norm13ln_fwd_kernelINS_13Kernel_traitsI6__halfS2_fS2_fjLj6144ELj1ELj1ELj8ELj16ENS_18Kernel_traits_baseILj6144ES2_S2_fS2_fjLj256EEEEELb0ELb0ELb1ELb0EEEvNS_9FwdParamsE:
        /* <DEDUP_REMOVED lines=42> */
.L_x_12362:
        /* <DEDUP_REMOVED lines=23> */
.L_x_12363:
[----:B------:R-:W-:Y:S05]  /*0410*/  BSYNC.RECONVERGENT B0 ;  /* 0x0000000000007941 */ /* 0x000fea0003800200 */
.L_x_12361:
[----:B------:R-:W0:Y:S02]  /*0420*/  LDCU UR4, c[0x0][0x384] ;  /* 0x00007080ff0477ac */ /* 0x000e240008000800 */
[----:B0-----:R-:W-:-:S13]  /*0430*/  ISETP.GE.AND P0, PT, R61, UR4, PT ;  /* 0x000000043d007c0c */ /* 0x001fda000bf06270 */
[----:B------:R-:W-:Y:S05]  /*0440*/  @P0 EXIT ;  /* 0x000000000000094d */ /* 0x000fea0003800000 */
[----:B------:R-:W-:Y:S01]  /*0450*/  SHF.R.S32.HI R10, RZ, 0x3, R10 ;  /* 0x00000003ff0a7819 */ /* 0x000fe2000001140a */
[----:B------:R-:W0:Y:S03]  /*0460*/  LDCU.U8 UR10, c[0x0][0x410] ;  /* 0x00008200ff0a77ac */ /* 0x000e260008000000 */
[C---:B------:R-:W-:Y:S01]  /*0470*/  LOP3.LUT R3, R10.reuse, 0xff, RZ, 0xc0, !PT ;  /* 0x000000ff0a037812 */ /* 0x040fe200078ec0ff */
[----:B------:R-:W1:Y:S01]  /*0480*/  LDCU UR11, c[0x0][0x400] ;  /* 0x00008000ff0b77ac */ /* 0x000e620008000800 */
        /* <DEDUP_REMOVED lines=13> */
.L_x_12389:
[----:B0--3--:R-:W0:Y:S08]  /*0560*/  LDC.64 R4, c[0x0][0x3f0] ;  /* 0x0000fc00ff047b82 */ /* 0x009e300000000a00 */
[----:B-1----:R-:W1:Y:S08]  /*0570*/  LDC R2, c[0x0][0x388] ;  /* 0x0000e200ff027b82 */ /* 0x002e700000000800 */
[----:B------:R-:W2:Y:S01]  /*0580*/  LDC.64 R62, c[0x0][0x3f8] ;  /* 0x0000fe00ff3e7b82 */ /* 0x000ea20000000a00 */
[----:B0-----:R-:W-:-:S06]  /*0590*/  IMAD.WIDE R4, R61, 0x4, R4 ;  /* 0x000000043d047825 */ /* 0x001fcc00078e0204 */
[----:B------:R-:W3:Y:S01]  /*05a0*/  LDG.E R5, desc[UR6][R4.64] ;  /* 0x0000000604057981 */ /* 0x000ee2000c1e1900 */
[----:B------:R-:W0:Y:S01]  /*05b0*/  S2R R3, SR_TID.X ;  /* 0x0000000000037919 */ /* 0x000e220000002100 */
[C---:B-1----:R-:W-:Y:S01]  /*05c0*/  IMAD R64, R61.reuse, R2, RZ ;  /* 0x000000023d407224 */ /* 0x042fe200078e02ff */
[----:B------:R-:W-:Y:S01]  /*05d0*/  ISETP.GE.U32.AND P0, PT, R60, 0x100, PT ;  /* 0x000001003c00780c */ /* 0x000fe20003f06070 */
[----:B--2---:R-:W-:Y:S01]  /*05e0*/  IMAD.WIDE R62, R61, 0x4, R62 ;  /* 0x000000043d3e7825 */ /* 0x004fe200078e023e */
[----:B------:R-:W-:Y:S04]  /*05f0*/  BSSY.RECONVERGENT B0, `(.L_x_12364) ;  /* 0x0000057000007945 */ /* 0x000fe80003800200 */
[----:B-----5:R1:W5:Y:S02]  /*0600*/  LDG.E R0, desc[UR6][R62.64] ;  /* 0x000000063e007981 */ /* 0x020364000c1e1900 */
[----:B-1----:R-:W-:Y:S01]  /*0610*/  HFMA2 R62, -RZ, RZ, 0, 0 ;  /* 0x00000000ff3e7431 */ /* 0x002fe200000001ff */
[----:B---3--:R-:W-:-:S13]  /*0620*/  ISETP.GE.AND P3, PT, R5, 0x1, PT ;  /* 0x000000010500780c */ /* 0x008fda0003f66270 */
[----:B------:R-:W-:-:S05]  /*0630*/  @P3 IADD3 R65, PT, PT, R5, -0x1, RZ ;  /* 0xffffffff05413810 */ /* 0x000fca0007ffe0ff */
[----:B------:R-:W-:Y:S01]  /*0640*/  @P3 IMAD R66, R65, R2, RZ ;  /* 0x0000000241423224 */ /* 0x000fe200078e02ff */
[----:B------:R-:W-:-:S04]  /*0650*/  SHF.R.S32.HI R65, RZ, 0x1f, R64 ;  /* 0x0000001fff417819 */ /* 0x000fc80000011440 */
[----:B------:R-:W-:Y:S02]  /*0660*/  LEA.HI R4, R65, R64, RZ, 0x3 ;  /* 0x0000004041047211 */ /* 0x000fe400078f18ff */
[----:B------:R-:W-:Y:S02]  /*0670*/  @P3 SHF.R.S32.HI R65, RZ, 0x1f, R66 ;  /* 0x0000001fff413819 */ /* 0x000fe40000011442 */
[----:B0-----:R-:W-:Y:S02]  /*0680*/  LEA.HI.SX32 R4, R4, R3, 0x1d ;  /* 0x0000000304047211 */ /* 0x001fe400078feaff */
[----:B------:R-:W-:-:S04]  /*0690*/  @P3 LEA.HI R66, R65, R66, RZ, 0x3 ;  /* 0x0000004241423211 */ /* 0x000fc800078f18ff */
[----:B------:R-:W-:Y:S01]  /*06a0*/  @P3 LEA.HI.SX32 R62, R66, R3, 0x1d ;  /* 0x00000003423e3211 */ /* 0x000fe200078feaff */
[----:B------:R-:W-:Y:S06]  /*06b0*/  @!P0 BRA `(.L_x_12365) ;  /* 0x0000000400288947 */ /* 0x000fec0003800000 */
[----:B------:R-:W-:-:S04]  /*06c0*/  UISETP.NE.U32.AND UP0, UPT, UR8, URZ, UPT ;  /* 0x000000ff0800728c */ /* 0x000fc8000bf05070 */
[----:B------:R-:W-:Y:S01]  /*06d0*/  UISETP.NE.AND.EX UP0, UPT, UR9, URZ, UPT, UP0 ;  /* 0x000000ff0900728c */ /* 0x000fe2000bf05300 */
[----:B------:R-:W-:Y:S10]  /*06e0*/  @!P3 BRA `(.L_x_12366) ;  /* 0x00000000000cb947 */ /* 0x000ff40003800000 */
[----:B------:R-:W0:Y:S02]  /*06f0*/  LDC.64 R36, c[0x0][0x390] ;  /* 0x0000e400ff247b82 */ /* 0x000e240000000a00 */
[----:B0-----:R-:W-:-:S06]  /*0700*/  IMAD.WIDE.U32 R36, R62, 0x10, R36 ;  /* 0x000000103e247825 */ /* 0x001fcc00078e0024 */
[----:B------:R-:W5:Y:S02]  /*0710*/  LDG.E.128 R36, desc[UR6][R36.64] ;  /* 0x0000000624247981 */ /* 0x000f64000c1e1d00 */
.L_x_12366:
[----:B------:R-:W-:Y:S05]  /*0720*/  BRA.U !UP0, `(.L_x_12367) ;  /* 0x0000000108787547 */ /* 0x000fea000b800000 */
[----:B------:R-:W0:Y:S02]  /*0730*/  LDC.64 R64, c[0x0][0x3a0] ;  /* 0x0000e800ff407b82 */ /* 0x000e240000000a00 */
[----:B0-----:R-:W-:-:S05]  /*0740*/  IMAD.WIDE.U32 R64, R4, 0x20, R64 ;  /* 0x0000002004407825 */ /* 0x001fca00078e0040 */
[----:B------:R-:W2:Y:S04]  /*0750*/  LDG.E.128 R8, desc[UR6][R64.64] ;  /* 0x0000000640087981 */ /* 0x000ea8000c1e1d00 */
[----:B------:R0:W3:Y:S01]  /*0760*/  LDG.E.128 R56, desc[UR6][R64.64+0x10] ;  /* 0x0000100640387981 */ /* 0x0000e2000c1e1d00 */
[----:B------:R-:W-:-:S13]  /*0770*/  ISETP.GT.AND P1, PT, R5, RZ, PT ;  /* 0x000000ff0500720c */ /* 0x000fda0003f24270 */
[----:B------:R-:W2:Y:S01]  /*0780*/  @P1 LDC R66, c[0x0][0x40c] ;  /* 0x00010300ff421b82 */ /* 0x000ea20000000800 */
[----:B-----5:R-:W-:Y:S02]  /*0790*/  @P1 HADD2.F32 R63, -RZ, R36.H0_H0 ;  /* 0x20000024ff3f1230 */ /* 0x020fe40000004100 */
[----:B0-----:R-:W-:-:S03]  /*07a0*/  @P1 HADD2.F32 R64, -RZ, R37.H1_H1 ;  /* 0x30000025ff401230 */ /* 0x001fc60000004100 */
[----:B--2---:R-:W-:Y:S01]  /*07b0*/  @P1 FFMA.FTZ R8, R63, R66, R8 ;  /* 0x000000423f081223 */ /* 0x004fe20000010008 */
[----:B------:R-:W-:Y:S01]  /*07c0*/  @P1 HADD2.F32 R66, -RZ, R36.H1_H1 ;  /* 0x30000024ff421230 */ /* 0x000fe20000004100 */
[----:B------:R-:W0:Y:S04]  /*07d0*/  @P1 LDC R63, c[0x0][0x40c] ;  /* 0x00010300ff3f1b82 */ /* 0x000e280000000800 */
[----:B0-----:R-:W-:Y:S01]  /*07e0*/  @P1 FFMA.FTZ R9, R66, R63, R9 ;  /* 0x0000003f42091223 */ /* 0x001fe20000010009 */
[----:B------:R-:W-:-:S03]  /*07f0*/  @P1 HADD2.F32 R63, -RZ, R37.H0_H0 ;  /* 0x20000025ff3f1230 */ /* 0x000fc60000004100 */
[----:B------:R-:W0:Y:S02]  /*0800*/  @P1 LDC R66, c[0x0][0x40c] ;  /* 0x00010300ff421b82 */ /* 0x000e240000000800 */
[----:B0-----:R-:W-:-:S06]  /*0810*/  @P1 FFMA.FTZ R10, R63, R66, R10 ;  /* 0x000000423f0a1223 */ /* 0x001fcc000001000a */
[----:B------:R-:W0:Y:S02]  /*0820*/  @P1 LDC R63, c[0x0][0x40c] ;  /* 0x00010300ff3f1b82 */ /* 0x000e240000000800 */
[----:B0-----:R-:W-:Y:S01]  /*0830*/  @P1 FFMA.FTZ R11, R64, R63, R11 ;  /* 0x0000003f400b1223 */ /* 0x001fe2000001000b */
[----:B------:R-:W-:-:S05]  /*0840*/  @P1 HADD2.F32 R63, -RZ, R38.H0_H0 ;  /* 0x20000026ff3f1230 */ /* 0x000fca0000004100 */
[----:B------:R-:W3:Y:S02]  /*0850*/  @P1 LDC R64, c[0x0][0x40c] ;  /* 0x00010300ff401b82 */ /* 0x000ee40000000800 */
[----:B---3--:R-:W-:Y:S01]  /*0860*/  @P1 FFMA.FTZ R56, R63, R64, R56 ;  /* 0x000000403f381223 */ /* 0x008fe20000010038 */
[----:B------:R-:W-:-:S05]  /*0870*/  @P1 HADD2.F32 R64, -RZ, R38.H1_H1 ;  /* 0x30000026ff401230 */ /* 0x000fca0000004100 */
[----:B------:R-:W0:Y:S02]  /*0880*/  @P1 LDC R63, c[0x0][0x40c] ;  /* 0x00010300ff3f1b82 */ /* 0x000e240000000800 */
[----:B0-----:R-:W-:Y:S01]  /*0890*/  @P1 FFMA.FTZ R57, R64, R63, R57 ;  /* 0x0000003f40391223 */ /* 0x001fe20000010039 */
[----:B------:R-:W-:-:S05]  /*08a0*/  @P1 HADD2.F32 R63, -RZ, R39.H0_H0 ;  /* 0x20000027ff3f1230 */ /* 0x000fca0000004100 */
[----:B------:R-:W0:Y:S02]  /*08b0*/  @P1 LDC R64, c[0x0][0x40c] ;  /* 0x00010300ff401b82 */ /* 0x000e240000000800 */
[----:B0-----:R-:W-:Y:S01]  /*08c0*/  @P1 FFMA.FTZ R58, R63, R64, R58 ;  /* 0x000000403f3a1223 */ /* 0x001fe2000001003a */
[----:B------:R-:W-:-:S05]  /*08d0*/  @P1 HADD2.F32 R64, -RZ, R39.H1_H1 ;  /* 0x30000027ff401230 */ /* 0x000fca0000004100 */
[----:B------:R-:W0:Y:S02]  /*08e0*/  @P1 LDC R63, c[0x0][0x40c] ;  /* 0x00010300ff3f1b82 */ /* 0x000e240000000800 */
[----:B0-----:R-:W-:Y:S01]  /*08f0*/  @P1 FFMA.FTZ R59, R64, R63, R59 ;  /* 0x0000003f403b1223 */ /* 0x001fe2000001003b */
[----:B------:R-:W-:Y:S06]  /*0900*/  BRA `(.L_x_12368) ;  /* 0x00000000007c7947 */ /* 0x000fec0003800000 */
.L_x_12367:
[----:B------:R-:W0:Y:S01]  /*0910*/  @P3 LDC R11, c[0x0][0x40c] ;  /* 0x00010300ff0b3b82 */ /* 0x000e220000000800 */
[--C-:B-----5:R-:W-:Y:S01]  /*0920*/  @P3 HADD2.F32 R10, -RZ, R36.reuse.H0_H0 ;  /* 0x20000024ff0a3230 */ /* 0x120fe20000004100 */
[----:B------:R-:W-:Y:S01]  /*0930*/  CS2R R8, SRZ ;  /* 0x0000000000087805 */ /* 0x000fe2000001ff00 */
[----:B------:R-:W-:-:S05]  /*0940*/  @P3 HADD2.F32 R56, -RZ, R36.H1_H1 ;  /* 0x30000024ff383230 */ /* 0x000fca0000004100 */
[----:B------:R-:W1:Y:S08]  /*0950*/  @P3 LDC R58, c[0x0][0x40c] ;  /* 0x00010300ff3a3b82 */ /* 0x000e700000000800 */
[----:B------:R-:W2:Y:S08]  /*0960*/  @P3 LDC R57, c[0x0][0x40c] ;  /* 0x00010300ff393b82 */ /* 0x000eb00000000800 */
[----:B------:R-:W3:Y:S01]  /*0970*/  @P3 LDC R59, c[0x0][0x40c] ;  /* 0x00010300ff3b3b82 */ /* 0x000ee20000000800 */
[----:B0-----:R-:W-:Y:S01]  /*0980*/  @P3 FMUL.FTZ R8, R10, R11 ;  /* 0x0000000b0a083220 */ /* 0x001fe20000410000 */
[----:B------:R-:W-:Y:S01]  /*0990*/  @P3 HADD2.F32 R11, -RZ, R37.H0_H0 ;  /* 0x20000025ff0b3230 */ /* 0x000fe20000004100 */
[----:B------:R-:W-:-:S05]  /*09a0*/  MOV R10, RZ ;  /* 0x000000ff000a7202 */ /* 0x000fca0000000f00 */
[----:B------:R-:W0:Y:S01]  /*09b0*/  @P3 LDC R64, c[0x0][0x40c] ;  /* 0x00010300ff403b82 */ /* 0x000e220000000800 */
[----:B-1----:R-:W-:Y:S01]  /*09c0*/  @P3 FMUL.FTZ R10, R11, R58 ;  /* 0x0000003a0b0a3220 */ /* 0x002fe20000410000 */
[----:B------:R-:W-:Y:S02]  /*09d0*/  HFMA2 R11, -RZ, RZ, 0, 0 ;  /* 0x00000000ff0b7431 */ /* 0x000fe400000001ff */
[--C-:B------:R-:W-:Y:S02]  /*09e0*/  @P3 HADD2.F32 R58, -RZ, R38.reuse.H1_H1 ;  /* 0x30000026ff3a3230 */ /* 0x100fe40000004100 */
[----:B--2---:R-:W-:Y:S02]  /*09f0*/  @P3 FMUL.FTZ R9, R56, R57 ;  /* 0x0000003938093220 */ /* 0x004fe40000410000 */
[----:B------:R-:W1:Y:S01]  /*0a00*/  @P3 LDC R63, c[0x0][0x40c] ;  /* 0x00010300ff3f3b82 */ /* 0x000e620000000800 */
[----:B------:R-:W-:Y:S02]  /*0a10*/  @P3 HADD2.F32 R56, -RZ, R37.H1_H1 ;  /* 0x30000025ff383230 */ /* 0x000fe40000004100 */
[----:B------:R-:W-:-:S03]  /*0a20*/  @P3 HADD2.F32 R57, -RZ, R38.H0_H0 ;  /* 0x20000026ff393230 */ /* 0x000fc60000004100 */
[----:B---3--:R-:W-:Y:S02]  /*0a30*/  @P3 FMUL.FTZ R11, R56, R59 ;  /* 0x0000003b380b3220 */ /* 0x008fe40000410000 */
[----:B------:R-:W2:Y:S01]  /*0a40*/  @P3 LDC R66, c[0x0][0x40c] ;  /* 0x00010300ff423b82 */ /* 0x000ea20000000800 */
[----:B------:R-:W-:Y:S01]  /*0a50*/  MOV R56, RZ ;  /* 0x000000ff00387202 */ /* 0x000fe20000000f00 */
[----:B------:R-:W-:Y:S02]  /*0a60*/  @P3 HADD2.F32 R59, -RZ, R39.H0_H0 ;  /* 0x20000027ff3b3230 */ /* 0x000fe40000004100 */
[----:B0-----:R-:W-:Y:S01]  /*0a70*/  @P3 FMUL.FTZ R56, R57, R64 ;  /* 0x0000004039383220 */ /* 0x001fe20000410000 */
[----:B------:R-:W-:-:S03]  /*0a80*/  HFMA2 R57, -RZ, RZ, 0, 0 ;  /* 0x00000000ff397431 */ /* 0x000fc600000001ff */
[----:B------:R-:W0:Y:S01]  /*0a90*/  @P3 LDC R64, c[0x0][0x40c] ;  /* 0x00010300ff403b82 */ /* 0x000e220000000800 */
[----:B-1----:R-:W-:Y:S01]  /*0aa0*/  @P3 FMUL.FTZ R57, R58, R63 ;  /* 0x0000003f3a393220 */ /* 0x002fe20000410000 */
[----:B------:R-:W-:Y:S01]  /*0ab0*/  MOV R58, RZ ;  /* 0x000000ff003a7202 */ /* 0x000fe20000000f00 */
[----:B------:R-:W-:Y:S02]  /*0ac0*/  @P3 HADD2.F32 R63, -RZ, R39.H1_H1 ;  /* 0x30000027ff3f3230 */ /* 0x000fe40000004100 */
[----:B--2---:R-:W-:Y:S01]  /*0ad0*/  @P3 FMUL.FTZ R58, R59, R66 ;  /* 0x000000423b3a3220 */ /* 0x004fe20000410000 */
[----:B------:R-:W-:Y:S02]  /*0ae0*/  HFMA2 R59, -RZ, RZ, 0, 0 ;  /* 0x00000000ff3b7431 */ /* 0x000fe400000001ff */
[----:B0-----:R-:W-:-:S07]  /*0af0*/  @P3 FMUL.FTZ R59, R63, R64 ;  /* 0x000000403f3b3220 */ /* 0x001fce0000410000 */
.L_x_12368:
[----:B------:R-:W0:Y:S01]  /*0b00*/  LDC.64 R64, c[0x0][0x3a8] ;  /* 0x0000ea00ff407b82 */ /* 0x000e220000000a00 */
[----:B------:R-:W-:Y:S01]  /*0b10*/  IADD3 R62, PT, PT, R62, 0x100, RZ ;  /* 0x000001003e3e7810 */ /* 0x000fe20007ffe0ff */
[C---:B0-----:R-:W-:Y:S01]  /*0b20*/  IMAD.WIDE.U32 R64, R4.reuse, 0x20, R64 ;  /* 0x0000002004407825 */ /* 0x041fe200078e0040 */
[----:B------:R-:W-:-:S04]  /*0b30*/  IADD3 R4, PT, PT, R4, 0x100, RZ ;  /* 0x0000010004047810 */ /* 0x000fc80007ffe0ff */
[----:B------:R0:W-:Y:S04]  /*0b40*/  STG.E.128 desc[UR6][R64.64], R8 ;  /* 0x0000000840007986 */ /* 0x0001e8000c101d06 */
[----:B------:R0:W-:Y:S02]  /*0b50*/  STG.E.128 desc[UR6][R64.64+0x10], R56 ;  /* 0x0000103840007986 */ /* 0x0001e4000c101d06 */
.L_x_12365:
[----:B------:R-:W-:Y:S05]  /*0b60*/  BSYNC.RECONVERGENT B0 ;  /* 0x0000000000007941 */ /* 0x000fea0003800200 */
.L_x_12364:
        /* <DEDUP_REMOVED lines=9> */
.L_x_12371:
        /* <DEDUP_REMOVED lines=31> */
.L_x_12372:
[----:B------:R-:W1:Y:S01]  /*0df0*/  @P3 LDC R43, c[0x0][0x40c] ;  /* 0x00010300ff2b3b82 */ /* 0x000e620000000800 */
[--C-:B-----5:R-:W-:Y:S01]  /*0e00*/  @P3 HADD2.F32 R42, -RZ, R36.reuse.H0_H0 ;  /* 0x20000024ff2a3230 */ /* 0x120fe20000004100 */
[----:B------:R-:W-:Y:S01]  /*0e10*/  CS2R R40, SRZ ;  /* 0x0000000000287805 */ /* 0x000fe2000001ff00 */
[----:B------:R-:W-:-:S05]  /*0e20*/  @P3 HADD2.F32 R44, -RZ, R36.H1_H1 ;  /* 0x30000024ff2c3230 */ /* 0x000fca0000004100 */
[----:B------:R-:W2:Y:S08]  /*0e30*/  @P3 LDC R46, c[0x0][0x40c] ;  /* 0x00010300ff2e3b82 */ /* 0x000eb00000000800 */
[----:B------:R-:W3:Y:S08]  /*0e40*/  @P3 LDC R45, c[0x0][0x40c] ;  /* 0x00010300ff2d3b82 */ /* 0x000ef00000000800 */
[----:B------:R-:W4:Y:S01]  /*0e50*/  @P3 LDC R47, c[0x0][0x40c] ;  /* 0x00010300ff2f3b82 */ /* 0x000f220000000800 */
[----:B-1----:R-:W-:Y:S01]  /*0e60*/  @P3 FMUL.FTZ R40, R42, R43 ;  /* 0x0000002b2a283220 */ /* 0x002fe20000410000 */
[----:B------:R-:W-:Y:S01]  /*0e70*/  @P3 HADD2.F32 R43, -RZ, R37.H0_H0 ;  /* 0x20000025ff2b3230 */ /* 0x000fe20000004100 */
[----:B------:R-:W-:-:S05]  /*0e80*/  MOV R42, RZ ;  /* 0x000000ff002a7202 */ /* 0x000fca0000000f00 */
[----:B0-----:R-:W0:Y:S01]  /*0e90*/  @P3 LDC R64, c[0x0][0x40c] ;  /* 0x00010300ff403b82 */ /* 0x001e220000000800 */
[----:B--2---:R-:W-:Y:S01]  /*0ea0*/  @P3 FMUL.FTZ R42, R43, R46 ;  /* 0x0000002e2b2a3220 */ /* 0x004fe20000410000 */
[----:B------:R-:W-:Y:S02]  /*0eb0*/  HFMA2 R43, -RZ, RZ, 0, 0 ;  /* 0x00000000ff2b7431 */ /* 0x000fe400000001ff */
[--C-:B------:R-:W-:Y:S02]  /*0ec0*/  @P3 HADD2.F32 R46, -RZ, R38.reuse.H1_H1 ;  /* 0x30000026ff2e3230 */ /* 0x100fe40000004100 */
[----:B---3--:R-:W-:Y:S02]  /*0ed0*/  @P3 FMUL.FTZ R41, R44, R45 ;  /* 0x0000002d2c293220 */ /* 0x008fe40000410000 */
[----:B------:R-:W1:Y:S01]  /*0ee0*/  @P3 LDC R63, c[0x0][0x40c] ;  /* 0x00010300ff3f3b82 */ /* 0x000e620000000800 */
[----:B------:R-:W-:Y:S02]  /*0ef0*/  @P3 HADD2.F32 R44, -RZ, R37.H1_H1 ;  /* 0x30000025ff2c3230 */ /* 0x000fe40000004100 */
[----:B------:R-:W-:-:S03]  /*0f00*/  @P3 HADD2.F32 R45, -RZ, R38.H0_H0 ;  /* 0x20000026ff2d3230 */ /* 0x000fc60000004100 */
[----:B----4-:R-:W-:Y:S02]  /*0f10*/  @P3 FMUL.FTZ R43, R44, R47 ;  /* 0x0000002f2c2b3220 */ /* 0x010fe40000410000 */
        /* <DEDUP_REMOVED lines=12> */
.L_x_12373:
[----:B------:R-:W0:Y:S01]  /*0fe0*/  LDC.64 R64, c[0x0][0x3a8] ;  /* 0x0000ea00ff407b82 */ /* 0x000e220000000a00 */
[----:B------:R-:W-:Y:S01]  /*0ff0*/  IADD3 R62, PT, PT, R62, 0x100, RZ ;  /* 0x000001003e3e7810 */ /* 0x000fe20007ffe0ff */
[C---:B0-----:R-:W-:Y:S01]  /*1000*/  IMAD.WIDE.U32 R64, R4.reuse, 0x20, R64 ;  /* 0x0000002004407825 */ /* 0x041fe200078e0040 */
[----:B------:R-:W-:-:S04]  /*1010*/  IADD3 R4, PT, PT, R4, 0x100, RZ ;  /* 0x0000010004047810 */ /* 0x000fc80007ffe0ff */
[----:B------:R1:W-:Y:S04]  /*1020*/  STG.E.128 desc[UR6][R64.64], R40 ;  /* 0x0000002840007986 */ /* 0x0003e8000c101d06 */
[----:B------:R1:W-:Y:S02]  /*1030*/  STG.E.128 desc[UR6][R64.64+0x10], R44 ;  /* 0x0000102c40007986 */ /* 0x0003e4000c101d06 */
.L_x_12370:
[----:B------:R-:W-:Y:S05]  /*1040*/  BSYNC.RECONVERGENT B0 ;  /* 0x0000000000007941 */ /* 0x000fea0003800200 */
.L_x_12369:
        /* <DEDUP_REMOVED lines=9> */
.L_x_12376:
[----:B------:R-:W-:Y:S05]  /*10e0*/  BRA.U !UP0, `(.L_x_12377) ;  /* 0x0000000108787547 */ /* 0x000fea000b800000 */
[----:B------:R-:W2:Y:S02]  /*10f0*/  LDC.64 R62, c[0x0][0x3a0] ;  /* 0x0000e800ff3e7b82 */ /* 0x000ea40000000a00 */
[----:B--2---:R-:W-:-:S05]  /*1100*/  IMAD.WIDE.U32 R62, R4, 0x20, R62 ;  /* 0x00000020043e7825 */ /* 0x004fca00078e003e */
[----:B------:R-:W2:Y:S04]  /*1110*/  LDG.E.128 R48, desc[UR6][R62.64] ;  /* 0x000000063e307981 */ /* 0x000ea8000c1e1d00 */
[----:B------:R3:W4:Y:S01]  /*1120*/  LDG.E.128 R52, desc[UR6][R62.64+0x10] ;  /* 0x000010063e347981 */ /* 0x000722000c1e1d00 */
[----:B------:R-:W-:-:S13]  /*1130*/  ISETP.GT.AND P3, PT, R5, RZ, PT ;  /* 0x000000ff0500720c */ /* 0x000fda0003f64270 */
[----:B01----:R-:W2:Y:S01]  /*1140*/  @P3 LDC R64, c[0x0][0x40c] ;  /* 0x00010300ff403b82 */ /* 0x003ea20000000800 */
[----:B-----5:R-:W-:Y:S02]  /*1150*/  @P3 HADD2.F32 R5, -RZ, R36.H0_H0 ;  /* 0x20000024ff053230 */ /* 0x020fe40000004100 */
[----:B---3--:R-:W-:-:S05]  /*1160*/  @P3 HADD2.F32 R62, -RZ, R37.H1_H1 ;  /* 0x30000025ff3e3230 */ /* 0x008fca0000004100 */
[----:B------:R-:W0:Y:S08]  /*1170*/  @P3 LDC R65, c[0x0][0x40c] ;  /* 0x00010300ff413b82 */ /* 0x000e300000000800 */
[----:B------:R-:W1:Y:S01]  /*1180*/  @P3 LDC R63, c[0x0][0x40c] ;  /* 0x00010300ff3f3b82 */ /* 0x000e620000000800 */
[----:B--2---:R-:W-:Y:S01]  /*1190*/  @P3 FFMA.FTZ R48, R5, R64, R48 ;  /* 0x0000004005303223 */ /* 0x004fe20000010030 */
[----:B------:R-:W-:-:S02]  /*11a0*/  @P3 HADD2.F32 R64, -RZ, R36.H1_H1 ;  /* 0x30000024ff403230 */ /* 0x000fc40000004100 */
[----:B-1----:R-:W-:Y:S01]  /*11b0*/  @P3 FFMA.FTZ R51, R62, R63, R51 ;  /* 0x0000003f3e333223 */ /* 0x002fe20000010033 */
[----:B------:R-:W-:-:S03]  /*11c0*/  @P3 HADD2.F32 R5, -RZ, R37.H0_H0 ;  /* 0x20000025ff053230 */ /* 0x000fc60000004100 */
[----:B------:R-:W1:Y:S01]  /*11d0*/  @P3 LDC R63, c[0x0][0x40c] ;  /* 0x00010300ff3f3b82 */ /* 0x000e620000000800 */
[----:B------:R-:W-:Y:S02]  /*11e0*/  @P3 HADD2.F32 R62, -RZ, R38.H1_H1 ;  /* 0x30000026ff3e3230 */ /* 0x000fe40000004100 */
[----:B0-----:R-:W-:-:S05]  /*11f0*/  @P3 FFMA.FTZ R49, R64, R65, R49 ;  /* 0x0000004140313223 */ /* 0x001fca0000010031 */
[----:B------:R-:W0:Y:S08]  /*1200*/  @P3 LDC R64, c[0x0][0x40c] ;  /* 0x00010300ff403b82 */ /* 0x000e300000000800 */
[----:B------:R-:W4:Y:S01]  /*1210*/  @P3 LDC R65, c[0x0][0x40c] ;  /* 0x00010300ff413b82 */ /* 0x000f220000000800 */
[----:B0-----:R-:W-:Y:S01]  /*1220*/  @P3 FFMA.FTZ R50, R5, R64, R50 ;  /* 0x0000004005323223 */ /* 0x001fe20000010032 */
[----:B------:R-:W-:-:S06]  /*1230*/  @P3 HADD2.F32 R5, -RZ, R38.H0_H0 ;  /* 0x20000026ff053230 */ /* 0x000fcc0000004100 */
[----:B------:R-:W0:Y:S01]  /*1240*/  @P3 LDC R64, c[0x0][0x40c] ;  /* 0x00010300ff403b82 */ /* 0x000e220000000800 */
[----:B----4-:R-:W-:-:S07]  /*1250*/  @P3 FFMA.FTZ R52, R5, R65, R52 ;  /* 0x0000004105343223 */ /* 0x010fce0000010034 */
[----:B------:R-:W2:Y:S02]  /*1260*/  @P3 LDC R5, c[0x0][0x40c] ;  /* 0x00010300ff053b82 */ /* 0x000ea40000000800 */
[----:B--2---:R-:W-:Y:S01]  /*1270*/  @P3 FFMA.FTZ R53, R62, R5, R53 ;  /* 0x000000053e353223 */ /* 0x004fe20000010035 */
[--C-:B------:R-:W-:Y:S02]  /*1280*/  @P3 HADD2.F32 R5, -RZ, R39.reuse.H0_H0 ;  /* 0x20000027ff053230 */ /* 0x100fe40000004100 */
[----:B------:R-:W-:-:S03]  /*1290*/  @P3 HADD2.F32 R62, -RZ, R39.H1_H1 ;  /* 0x30000027ff3e3230 */ /* 0x000fc60000004100 */
[----:B-1----:R-:W-:Y:S02]  /*12a0*/  @P3 FFMA.FTZ R54, R5, R63, R54 ;  /* 0x0000003f05363223 */ /* 0x002fe40000010036 */
[----:B0-----:R-:W-:Y:S01]  /*12b0*/  @P3 FFMA.FTZ R55, R62, R64, R55 ;  /* 0x000000403e373223 */ /* 0x001fe20000010037 */
[----:B------:R-:W-:Y:S06]  /*12c0*/  BRA `(.L_x_12378) ;  /* 0x0000000000747947 */ /* 0x000fec0003800000 */
.L_x_12377:
[----:B------:R-:W2:Y:S01]  /*12d0*/  @P3 LDC R50, c[0x0][0x40c] ;  /* 0x00010300ff323b82 */ /* 0x000ea20000000800 */
[--C-:B-----5:R-:W-:Y:S01]  /*12e0*/  @P3 HADD2.F32 R5, -RZ, R36.reuse.H0_H0 ;  /* 0x20000024ff053230 */ /* 0x120fe20000004100 */
[----:B------:R-:W-:Y:S01]  /*12f0*/  CS2R R48, SRZ ;  /* 0x0000000000307805 */ /* 0x000fe2000001ff00 */
[----:B------:R-:W-:-:S05]  /*1300*/  @P3 HADD2.F32 R51, -RZ, R36.H1_H1 ;  /* 0x30000024ff333230 */ /* 0x000fca0000004100 */
[----:B------:R-:W3:Y:S08]  /*1310*/  @P3 LDC R52, c[0x0][0x40c] ;  /* 0x00010300ff343b82 */ /* 0x000ef00000000800 */
[----:B------:R-:W4:Y:S08]  /*1320*/  @P3 LDC R54, c[0x0][0x40c] ;  /* 0x00010300ff363b82 */ /* 0x000f300000000800 */
[----:B------:R-:W4:Y:S01]  /*1330*/  @P3 LDC R62, c[0x0][0x40c] ;  /* 0x00010300ff3e3b82 */ /* 0x000f220000000800 */
[----:B--2---:R-:W-:Y:S01]  /*1340*/  @P3 FMUL.FTZ R48, R5, R50 ;  /* 0x0000003205303220 */ /* 0x004fe20000410000 */
[----:B------:R-:W-:Y:S01]  /*1350*/  @P3 HADD2.F32 R5, -RZ, R37.H0_H0 ;  /* 0x20000025ff053230 */ /* 0x000fe20000004100 */
[----:B------:R-:W-:-:S05]  /*1360*/  MOV R50, RZ ;  /* 0x000000ff00327202 */ /* 0x000fca0000000f00 */
[----:B01----:R-:W0:Y:S01]  /*1370*/  @P3 LDC R64, c[0x0][0x40c] ;  /* 0x00010300ff403b82 */ /* 0x003e220000000800 */
[----:B---3--:R-:W-:Y:S01]  /*1380*/  @P3 FMUL.FTZ R49, R51, R52 ;  /* 0x0000003433313220 */ /* 0x008fe20000410000 */
[----:B------:R-:W-:Y:S01]  /*1390*/  HFMA2 R51, -RZ, RZ, 0, 0 ;  /* 0x00000000ff337431 */ /* 0x000fe200000001ff */
[----:B------:R-:W-:-:S05]  /*13a0*/  CS2R R52, SRZ ;  /* 0x0000000000347805 */ /* 0x000fca000001ff00 */
[----:B------:R-:W1:Y:S01]  /*13b0*/  @P3 LDC R66, c[0x0][0x40c] ;  /* 0x00010300ff423b82 */ /* 0x000e620000000800 */
[----:B----4-:R-:W-:Y:S01]  /*13c0*/  @P3 FMUL.FTZ R50, R5, R54 ;  /* 0x0000003605323220 */ /* 0x010fe20000410000 */
[----:B------:R-:W-:Y:S01]  /*13d0*/  @P3 HADD2.F32 R5, -RZ, R37.H1_H1 ;  /* 0x30000025ff053230 */ /* 0x000fe20000004100 */
[----:B------:R-:W-:-:S05]  /*13e0*/  CS2R R54, SRZ ;  /* 0x0000000000367805 */ /* 0x000fca000001ff00 */
[----:B------:R-:W2:Y:S01]  /*13f0*/  @P3 LDC R68, c[0x0][0x40c] ;  /* 0x00010300ff443b82 */ /* 0x000ea20000000800 */
[----:B------:R-:W-:Y:S01]  /*1400*/  @P3 FMUL.FTZ R51, R5, R62 ;  /* 0x0000003e05333220 */ /* 0x000fe20000410000 */
[----:B------:R-:W-:-:S06]  /*1410*/  @P3 HADD2.F32 R5, -RZ, R38.H0_H0 ;  /* 0x20000026ff053230 */ /* 0x000fcc0000004100 */
[----:B------:R-:W3:Y:S01]  /*1420*/  @P3 LDC R62, c[0x0][0x40c] ;  /* 0x00010300ff3e3b82 */ /* 0x000ee20000000800 */
[----:B0-----:R-:W-:Y:S01]  /*1430*/  @P3 FMUL.FTZ R52, R5, R64 ;  /* 0x0000004005343220 */ /* 0x001fe20000410000 */
[----:B------:R-:W-:-:S05]  /*1440*/  @P3 HADD2.F32 R5, -RZ, R38.H1_H1 ;  /* 0x30000026ff053230 */ /* 0x000fca0000004100 */
[----:B-1----:R-:W-:Y:S01]  /*1450*/  @P3 FMUL.FTZ R53, R5, R66 ;  /* 0x0000004205353220 */ /* 0x002fe20000410000 */
[----:B------:R-:W-:-:S05]  /*1460*/  @P3 HADD2.F32 R5, -RZ, R39.H0_H0 ;  /* 0x20000027ff053230 */ /* 0x000fca0000004100 */
[----:B--2---:R-:W-:Y:S01]  /*1470*/  @P3 FMUL.FTZ R54, R5, R68 ;  /* 0x0000004405363220 */ /* 0x004fe20000410000 */
[----:B------:R-:W-:-:S05]  /*1480*/  @P3 HADD2.F32 R5, -RZ, R39.H1_H1 ;  /* 0x30000027ff053230 */ /* 0x000fca0000004100 */
[----:B---3--:R-:W-:-:S07]  /*1490*/  @P3 FMUL.FTZ R55, R5, R62 ;  /* 0x0000003e05373220 */ /* 0x008fce0000410000 */
.L_x_12378:
[----:B------:R-:W0:Y:S02]  /*14a0*/  LDC.64 R62, c[0x0][0x3a8] ;  /* 0x0000ea00ff3e7b82 */ /* 0x000e240000000a00 */
[----:B0-----:R-:W-:-:S05]  /*14b0*/  IMAD.WIDE.U32 R4, R4, 0x20, R62 ;  /* 0x0000002004047825 */ /* 0x001fca00078e003e */
[----:B------:R2:W-:Y:S04]  /*14c0*/  STG.E.128 desc[UR6][R4.64], R48 ;  /* 0x0000003004007986 */ /* 0x0005e8000c101d06 */
[----:B------:R2:W-:Y:S02]  /*14d0*/  STG.E.128 desc[UR6][R4.64+0x10], R52 ;  /* 0x0000103404007986 */ /* 0x0005e4000c101d06 */
.L_x_12375:
[----:B------:R-:W-:Y:S05]  /*14e0*/  BSYNC.RECONVERGENT B0 ;  /* 0x0000000000007941 */ /* 0x000fea0003800200 */
.L_x_12374:
        /* <DEDUP_REMOVED lines=37> */
[----:B0-----:R-:W-:Y:S01]  /*1740*/  FADD.FTZ R62, R66, R67 ;  /* 0x00000043423e7221 */ /* 0x001fe20000010000 */
[----:B------:R-:W-:-:S03]  /*1750*/  LOP3.LUT R67, R3, 0x1f, RZ, 0xc0, !PT ;  /* 0x0000001f03437812 */ /* 0x000fc600078ec0ff */
[----:B----4-:R-:W-:-:S04]  /*1760*/  FMUL.FTZ R62, R7, R62 ;  /* 0x0000003e073e7220 */ /* 0x010fc80000410000 */
        /* <DEDUP_REMOVED lines=69> */
.L_x_12380:
[----:B------:R-:W-:Y:S05]  /*1bc0*/  BSYNC.RECONVERGENT B0 ;  /* 0x0000000000007941 */ /* 0x000fea0003800200 */
.L_x_12379:
[----:B------:R-:W-:Y:S01]  /*1bd0*/  BAR.SYNC.DEFER_BLOCKING 0x0 ;  /* 0x0000000000007b1d */ /* 0x000fe20000010000 */
[----:B0-----:R-:W-:Y:S02]  /*1be0*/  MOV R63, RZ ;  /* 0x000000ff003f7202 */ /* 0x001fe40000000f00 */
[----:B------:R-:W-:-:S03]  /*1bf0*/  CS2R R4, SRZ ;  /* 0x0000000000047805 */ /* 0x000fc6000001ff00 */
        /* <DEDUP_REMOVED lines=10> */
.L_x_12382:
[----:B------:R-:W-:Y:S05]  /*1ca0*/  BSYNC.RECONVERGENT B0 ;  /* 0x0000000000007941 */ /* 0x000fea0003800200 */
.L_x_12381:
        /* <DEDUP_REMOVED lines=12> */
[----:B------:R-:W-:-:S04]  /*1d70*/  FMUL.FTZ R64, R65, R64 ;  /* 0x0000004041407220 */ /* 0x000fc80000410000 */
[----:B------:R-:W-:Y:S02]  /*1d80*/  FFMA.FTZ R67, R67, R4, R64 ;  /* 0x0000000443437223 */ /* 0x000fe40000010040 */
[----:B------:R-:W0:Y:S02]  /*1d90*/  SHFL.DOWN PT, R4, R5, 0x4, 0x1f ;  /* 0x08801f0005047f89 */ /* 0x000e2400000e0000 */
[----:B0-----:R-:W-:Y:S02]  /*1da0*/  FADD.FTZ R65, R4, R5 ;  /* 0x0000000504417221 */ /* 0x001fe40000010000 */
[----:B------:R-:W0:Y:S02]  /*1db0*/  MUFU.RCP R4, R63 ;  /* 0x0000003f00047308 */ /* 0x000e240000001000 */
[C---:B0-----:R-:W-:Y:S01]  /*1dc0*/  FMUL.FTZ R64, R4.reuse, R67 ;  /* 0x0000004304407220 */ /* 0x041fe20000410000 */
[----:B------:R-:W-:Y:S01]  /*1dd0*/  FFMA.FTZ R65, R4, R66, R65 ;  /* 0x0000004204417223 */ /* 0x000fe20000010041 */
        /* <DEDUP_REMOVED lines=9> */
[----:B------:R-:W0:Y:S01]  /*1e70*/  MUFU.RCP R62, R5 ;  /* 0x00000005003e7308 */ /* 0x000e220000001000 */
[----:B------:R-:W-:-:S04]  /*1e80*/  FMUL.FTZ R66, R69, R67 ;  /* 0x0000004345427220 */ /* 0x000fc80000410000 */
[----:B------:R-:W-:Y:S02]  /*1e90*/  FFMA.FTZ R67, R63, R64, R66 ;  /* 0x000000403f437223 */ /* 0x000fe40000010042 */
[----:B------:R-:W1:Y:S02]  /*1ea0*/  SHFL.DOWN PT, R66, R65, 0x2, 0x1f ;  /* 0x08401f0041427f89 */ /* 0x000e6400000e0000 */
[----:B0-----:R-:W-:Y:S02]  /*1eb0*/  FMUL.FTZ R64, R62, R67 ;  /* 0x000000433e407220 */ /* 0x001fe40000410000 */
[----:B------:R-:W0:Y:S04]  /*1ec0*/  SHFL.DOWN PT, R67, R4, 0x1, 0x1f ;  /* 0x08201f0004437f89 */ /* 0x000e2800000e0000 */
[----:B------:R-:W2:Y:S01]  /*1ed0*/  SHFL.DOWN PT, R69, R64, 0x1, 0x1f ;  /* 0x08201f0040457f89 */ /* 0x000ea200000e0000 */
[----:B-1----:R-:W-:-:S04]  /*1ee0*/  FADD.FTZ R63, R65, R66 ;  /* 0x00000042413f7221 */ /* 0x002fc80000010000 */
[----:B------:R-:W-:Y:S01]  /*1ef0*/  FFMA.FTZ R63, R62, R68, R63 ;  /* 0x000000443e3f7223 */ /* 0x000fe2000001003f */
[-C--:B0-----:R-:W-:Y:S02]  /*1f00*/  IADD3 R66, PT, PT, R4, R67.reuse, RZ ;  /* 0x0000004304427210 */ /* 0x081fe40007ffe0ff */
[----:B------:R-:W-:Y:S01]  /*1f10*/  I2FP.F32.S32 R67, R67 ;  /* 0x0000004300437245 */ /* 0x000fe20000201400 */
[----:B--2---:R-:W-:Y:S01]  /*1f20*/  FADD.FTZ R62, R64, -R69 ;  /* 0x80000045403e7221 */ /* 0x004fe20000010000 */
[----:B------:R-:W-:-:S03]  /*1f30*/  I2FP.F32.S32 R66, R66 ;  /* 0x0000004200427245 */ /* 0x000fc60000201400 */
[----:B------:R-:W-:-:S03]  /*1f40*/  FMUL.FTZ R62, R62, R62 ;  /* 0x0000003e3e3e7220 */ /* 0x000fc60000410000 */
[----:B------:R-:W0:Y:S01]  /*1f50*/  MUFU.RCP R66, R66 ;  /* 0x0000004200427308 */ /* 0x000e220000001000 */
[----:B------:R-:W-:-:S04]  /*1f60*/  FMUL.FTZ R62, R5, R62 ;  /* 0x0000003e053e7220 */ /* 0x000fc80000410000 */
[-C--:B------:R-:W-:Y:S01]  /*1f70*/  FMUL.FTZ R65, R62, R67.reuse ;  /* 0x000000433e417220 */ /* 0x080fe20000410000 */
[----:B------:R-:W-:-:S04]  /*1f80*/  FMUL.FTZ R62, R69, R67 ;  /* 0x00000043453e7220 */ /* 0x000fc80000410000 */
[----:B------:R-:W-:Y:S02]  /*1f90*/  FFMA.FTZ R67, R5, R64, R62 ;  /* 0x0000004005437223 */ /* 0x000fe4000001003e */
[----:B------:R-:W1:Y:S02]  /*1fa0*/  SHFL.DOWN PT, R62, R63, 0x1, 0x1f ;  /* 0x08201f003f3e7f89 */ /* 0x000e6400000e0000 */
[C---:B0-----:R-:W-:Y:S01]  /*1fb0*/  FMUL.FTZ R4, R66.reuse, R67 ;  /* 0x0000004342047220 */ /* 0x041fe20000410000 */
[----:B-1----:R-:W-:Y:S02]  /*1fc0*/  FADD.FTZ R5, R63, R62 ;  /* 0x0000003e3f057221 */ /* 0x002fe40000010000 */
[----:B------:R-:W0:Y:S02]  /*1fd0*/  LDC R62, c[0x0][0x448] ;  /* 0x00011200ff3e7b82 */ /* 0x000e240000000800 */
[----:B------:R-:W-:Y:S02]  /*1fe0*/  FFMA.FTZ R67, R66, R65, R5 ;  /* 0x0000004142437223 */ /* 0x000fe40000010005 */
[----:B------:R-:W1:Y:S04]  /*1ff0*/  SHFL.IDX PT, R5, R4, RZ, 0x1f ;  /* 0x00001fff04057589 */ /* 0x000e6800000e0000 */
[----:B------:R-:W0:Y:S01]  /*2000*/  SHFL.IDX PT, R67, R67, RZ, 0x1f ;  /* 0x00001fff43437589 */ /* 0x000e2200000e0000 */
[----:B------:R-:W2:Y:S01]  /*2010*/  @!P4 LDC.64 R64, c[0x0][0x3c0] ;  /* 0x0000f000ff40cb82 */ /* 0x000ea20000000a00 */
[----:B-1----:R-:W-:Y:S01]  /*2020*/  FMUL.FTZ R63, R5, R5 ;  /* 0x00000005053f7220 */ /* 0x002fe20000410000 */
[----:B0-----:R-:W-:-:S04]  /*2030*/  FFMA.FTZ R62, R67, UR11, R62 ;  /* 0x0000000b433e7c23 */ /* 0x001fc8000801003e */
[----:B------:R-:W-:Y:S01]  /*2040*/  FSEL R63, R63, RZ, P3 ;  /* 0x000000ff3f3f7208 */ /* 0x000fe20001800000 */
[----:B--2---:R-:W-:-:S04]  /*2050*/  @!P4 IMAD.WIDE R64, R61, 0x4, R64 ;  /* 0x000000043d40c825 */ /* 0x004fc800078e0240 */
[----:B------:R-:W-:Y:S01]  /*2060*/  FADD.FTZ R66, R62, R63 ;  /* 0x0000003f3e427221 */ /* 0x000fe20000010000 */
[----:B------:R0:W-:Y:S01]  /*2070*/  @!P4 STG.E desc[UR6][R64.64], R5 ;  /* 0x000000054000c986 */ /* 0x0001e2000c101906 */
[----:B------:R-:W1:Y:S02]  /*2080*/  @!P4 LDC.64 R62, c[0x0][0x3c8] ;  /* 0x0000f200ff3ecb82 */ /* 0x000e640000000a00 */
[----:B------:R-:W2:Y:S01]  /*2090*/  MUFU.RSQ R4, R66 ;  /* 0x0000004200047308 */ /* 0x000ea20000001400 */
[----:B-1----:R-:W-:-:S05]  /*20a0*/  @!P4 IMAD.WIDE R62, R61, 0x4, R62 ;  /* 0x000000043d3ec825 */ /* 0x002fca00078e023e */
[----:B--2---:R0:W-:Y:S01]  /*20b0*/  @!P4 STG.E desc[UR6][R62.64], R4 ;  /* 0x000000043e00c986 */ /* 0x0041e2000c101906 */
        /* <DEDUP_REMOVED lines=13> */
[--C-:B------:R-:W-:Y:S02]  /*2190*/  HADD2.F32 R2, -RZ, R16.reuse.H0_H0 ;  /* 0x20000010ff027230 */ /* 0x100fe40000004100 */
[C---:B------:R-:W-:Y:S01]  /*21a0*/  FMUL.FTZ R5, R4.reuse, R5 ;  /* 0x0000000504057220 */ /* 0x040fe20000410000 */
[----:B------:R-:W-:Y:S02]  /*21b0*/  HADD2.F32 R62, -RZ, R16.H1_H1 ;  /* 0x30000010ff3e7230 */ /* 0x000fe40000004100 */
[----:B------:R-:W-:Y:S01]  /*21c0*/  FMUL.FTZ R63, R4, R63 ;  /* 0x0000003f043f7220 */ /* 0x000fe20000410000 */
[----:B------:R-:W-:-:S02]  /*21d0*/  HADD2.F32 R67, -RZ, R17.H1_H1 ;  /* 0x30000011ff437230 */ /* 0x000fc40000004100 */
[----:B------:R-:W-:Y:S01]  /*21e0*/  FFMA.FTZ R64, R5, R64, R2 ;  /* 0x0000004005407223 */ /* 0x000fe20000010002 */
[--C-:B------:R-:W-:Y:S01]  /*21f0*/  FADD.FTZ R5, R9, -R0.reuse ;  /* 0x8000000009057221 */ /* 0x100fe20000010000 */
[----:B------:R-:W-:Y:S02]  /*2200*/  HADD2.F32 R2, -RZ, R12.H1_H1 ;  /* 0x3000000cff027230 */ /* 0x000fe40000004100 */
[----:B------:R-:W-:Y:S01]  /*2210*/  FADD.FTZ R69, R59, -R0 ;  /* 0x800000003b457221 */ /* 0x000fe20000010000 */
[----:B------:R-:W-:Y:S02]  /*2220*/  HADD2.F32 R66, -RZ, R14.H0_H0 ;  /* 0x2000000eff427230 */ /* 0x000fe40000004100 */
[C---:B------:R-:W-:Y:S01]  /*2230*/  FMUL.FTZ R5, R4.reuse, R5 ;  /* 0x0000000504057220 */ /* 0x040fe20000410000 */
[----:B------:R-:W-:Y:S02]  /*2240*/  HADD2.F32 R68, -RZ, R18.H1_H1 ;  /* 0x30000012ff447230 */ /* 0x000fe40000004100 */
[----:B------:R-:W-:Y:S01]  /*2250*/  FMUL.FTZ R69, R4, R69 ;  /* 0x0000004504457220 */ /* 0x000fe20000410000 */
[----:B------:R-:W-:Y:S01]  /*2260*/  FFMA.FTZ R5, R5, R2, R62 ;  /* 0x0000000205057223 */ /* 0x000fe2000001003e */
[----:B------:R-:W-:-:S02]  /*2270*/  HADD2.F32 R2, -RZ, R13.H0_H0 ;  /* 0x2000000dff027230 */ /* 0x000fc40000004100 */
[----:B------:R-:W-:Y:S02]  /*2280*/  HADD2.F32 R62, -RZ, R17.H0_H0 ;  /* 0x20000011ff3e7230 */ /* 0x000fe40000004100 */
[----:B------:R-:W-:-:S03]  /*2290*/  F2FP.F16.F32.PACK_AB R64, R5, R64 ;  /* 0x000000400540723e */ /* 0x000fc600000000ff */
[----:B------:R-:W-:Y:S01]  /*22a0*/  FFMA.FTZ R65, R63, R2, R62 ;  /* 0x000000023f417223 */ /* 0x000fe2000001003e */
[----:B------:R-:W-:Y:S01]  /*22b0*/  FADD.FTZ R63, R11, -R0 ;  /* 0x800000000b3f7221 */ /* 0x000fe20000010000 */
[----:B------:R-:W-:-:S03]  /*22c0*/  HADD2.F32 R62, -RZ, R18.H0_H0 ;  /* 0x20000012ff3e7230 */ /* 0x000fc60000004100 */
[----:B------:R-:W-:Y:S01]  /*22d0*/  FMUL.FTZ R2, R4, R63 ;  /* 0x0000003f04027220 */ /* 0x000fe20000410000 */
[----:B------:R-:W-:-:S05]  /*22e0*/  HADD2.F32 R63, -RZ, R13.H1_H1 ;  /* 0x3000000dff3f7230 */ /* 0x000fca0000004100 */
[----:B------:R-:W-:Y:S01]  /*22f0*/  FFMA.FTZ R2, R2, R63, R67 ;  /* 0x0000003f02027223 */ /* 0x000fe20000010043 */
[--C-:B------:R-:W-:Y:S01]  /*2300*/  FADD.FTZ R63, R56, -R0.reuse ;  /* 0x80000000383f7221 */ /* 0x100fe20000010000 */
[----:B------:R-:W-:-:S03]  /*2310*/  FADD.FTZ R67, R58, -R0 ;  /* 0x800000003a437221 */ /* 0x000fc60000010000 */
[C---:B------:R-:W-:Y:S01]  /*2320*/  FMUL.FTZ R63, R4.reuse, R63 ;  /* 0x0000003f043f7220 */ /* 0x040fe20000410000 */
[----:B------:R-:W-:Y:S01]  /*2330*/  FMUL.FTZ R67, R4, R67 ;  /* 0x0000004304437220 */ /* 0x000fe20000410000 */
[----:B------:R-:W-:Y:S02]  /*2340*/  F2FP.F16.F32.PACK_AB R65, R2, R65 ;  /* 0x000000410241723e */ /* 0x000fe400000000ff */
[----:B------:R-:W-:Y:S01]  /*2350*/  FFMA.FTZ R66, R63, R66, R62 ;  /* 0x000000423f427223 */ /* 0x000fe2000001003e */
[----:B------:R-:W-:Y:S01]  /*2360*/  FADD.FTZ R63, R57, -R0 ;  /* 0x80000000393f7221 */ /* 0x000fe20000010000 */
[----:B------:R-:W-:-:S03]  /*2370*/  HADD2.F32 R62, -RZ, R14.H1_H1 ;  /* 0x3000000eff3e7230 */ /* 0x000fc60000004100 */
[----:B------:R-:W-:-:S04]  /*2380*/  FMUL.FTZ R63, R4, R63 ;  /* 0x0000003f043f7220 */ /* 0x000fc80000410000 */
[----:B------:R-:W-:Y:S01]  /*2390*/  FFMA.FTZ R63, R63, R62, R68 ;  /* 0x0000003e3f3f7223 */ /* 0x000fe20000010044 */
[----:B------:R-:W-:Y:S02]  /*23a0*/  HADD2.F32 R62, -RZ, R15.H0_H0 ;  /* 0x2000000fff3e7230 */ /* 0x000fe40000004100 */
[----:B------:R-:W-:Y:S02]  /*23b0*/  HADD2.F32 R68, -RZ, R19.H0_H0 ;  /* 0x20000013ff447230 */ /* 0x000fe40000004100 */
[----:B------:R-:W-:-:S03]  /*23c0*/  F2FP.F16.F32.PACK_AB R66, R63, R66 ;  /* 0x000000423f42723e */ /* 0x000fc600000000ff */
[----:B------:R-:W-:Y:S01]  /*23d0*/  FFMA.FTZ R67, R67, R62, R68 ;  /* 0x0000003e43437223 */ /* 0x000fe20000010044 */
[----:B------:R-:W-:Y:S02]  /*23e0*/  HADD2.F32 R62, -RZ, R15.H1_H1 ;  /* 0x3000000fff3e7230 */ /* 0x000fe40000004100 */
[----:B------:R-:W-:-:S05]  /*23f0*/  HADD2.F32 R68, -RZ, R19.H1_H1 ;  /* 0x30000013ff447230 */ /* 0x000fca0000004100 */
[----:B------:R-:W-:-:S05]  /*2400*/  FFMA.FTZ R62, R69, R62, R68 ;  /* 0x0000003e453e7223 */ /* 0x000fca0000010044 */
[----:B------:R-:W-:Y:S02]  /*2410*/  F2FP.F16.F32.PACK_AB R67, R62, R67 ;  /* 0x000000433e43723e */ /* 0x000fe400000000ff */
[----:B------:R-:W0:Y:S02]  /*2420*/  LDC.64 R62, c[0x0][0x428] ;  /* 0x00010a00ff3e7b82 */ /* 0x000e240000000a00 */
[C---:B0-----:R-:W-:Y:S01]  /*2430*/  IMAD.WIDE.U32 R62, R3.reuse, 0x10, R62 ;  /* 0x00000010033e7825 */ /* 0x041fe200078e003e */
[----:B------:R-:W-:-:S04]  /*2440*/  IADD3 R3, PT, PT, R3, 0x100, RZ ;  /* 0x0000010003037810 */ /* 0x000fc80007ffe0ff */
[----:B------:R0:W-:Y:S03]  /*2450*/  STG.E.128 desc[UR6][R62.64], R64 ;  /* 0x000000403e007986 */ /* 0x0001e6000c101d06 */
.L_x_12385:
[----:B------:R-:W-:Y:S05]  /*2460*/  BSYNC.RECONVERGENT B0 ;  /* 0x0000000000007941 */ /* 0x000fea0003800200 */
.L_x_12384:
[----:B------:R-:W-:Y:S04]  /*2470*/  BSSY.RECONVERGENT B0, `(.L_x_12386) ;  /* 0x0000032000007945 */ /* 0x000fe80003800200 */
[----:B------:R-:W-:Y:S05]  /*2480*/  @!P1 BRA `(.L_x_12387) ;  /* 0x0000000000c09947 */ /* 0x000fea0003800000 */
[--C-:B------:R-:W-:Y:S01]  /*2490*/  FADD.FTZ R5, R40, -R0.reuse ;  /* 0x8000000028057221 */ /* 0x100fe20000010000 */
[----:B0-----:R-:W-:Y:S02]  /*24a0*/  HADD2.F32 R64, -RZ, R20.H0_H0 ;  /* 0x20000014ff407230 */ /* 0x001fe40000004100 */
        /* <DEDUP_REMOVED lines=46> */
.L_x_12387:
[----:B------:R-:W-:Y:S05]  /*2790*/  BSYNC.RECONVERGENT B0 ;  /* 0x0000000000007941 */ /* 0x000fea0003800200 */
.L_x_12386:
[----:B------:R-:W-:Y:S04]  /*27a0*/  BSSY.RECONVERGENT B0, `(.L_x_12383) ;  /* 0x0000031000007945 */ /* 0x000fe80003800200 */
[----:B------:R-:W-:Y:S05]  /*27b0*/  @!P2 BRA `(.L_x_12388) ;  /* 0x0000000000bca947 */ /* 0x000fea0003800000 */
[--C-:B------:R-:W-:Y:S01]  /*27c0*/  FADD.FTZ R5, R48, -R0.reuse ;  /* 0x8000000030057221 */ /* 0x100fe20000010000 */
[----:B01----:R-:W-:Y:S02]  /*27d0*/  HADD2.F32 R64, -RZ, R28.H0_H0 ;  /* 0x2000001cff407230 */ /* 0x003fe40000004100 */
        /* <DEDUP_REMOVED lines=31> */
[----:B------:R-:W-:Y:S02]  /*29d0*/  HADD2.F32 R62, -RZ, R30.H1_H1 ;  /* 0x3000001eff3e7230 */ /* 0x000fe40000004100 */
[----:B------:R-:W-:Y:S02]  /*29e0*/  HADD2.F32 R0, -RZ, R31.H1_H1 ;  /* 0x3000001fff007230 */ /* 0x000fe40000004100 */
[----:B------:R-:W-:Y:S01]  /*29f0*/  FMUL.FTZ R63, R4, R63 ;  /* 0x0000003f043f7220 */ /* 0x000fe20000410000 */
[----:B------:R-:W-:-:S03]  /*2a00*/  HADD2.F32 R4, -RZ, R35.H1_H1 ;  /* 0x30000023ff047230 */ /* 0x000fc60000004100 */
[----:B------:R-:W-:Y:S01]  /*2a10*/  FFMA.FTZ R63, R63, R62, R68 ;  /* 0x0000003e3f3f7223 */ /* 0x000fe20000010044 */
[----:B------:R-:W-:Y:S02]  /*2a20*/  HADD2.F32 R62, -RZ, R31.H0_H0 ;  /* 0x2000001fff3e7230 */ /* 0x000fe40000004100 */
[----:B------:R-:W-:Y:S01]  /*2a30*/  FFMA.FTZ R0, R69, R0, R4 ;  /* 0x0000000045007223 */ /* 0x000fe20000010004 */
[----:B------:R-:W-:Y:S01]  /*2a40*/  HADD2.F32 R68, -RZ, R35.H0_H0 ;  /* 0x20000023ff447230 */ /* 0x000fe20000004100 */
[----:B------:R-:W-:-:S04]  /*2a50*/  F2FP.F16.F32.PACK_AB R66, R63, R66 ;  /* 0x000000423f42723e */ /* 0x000fc800000000ff */
[----:B------:R-:W-:Y:S02]  /*2a60*/  FFMA.FTZ R67, R67, R62, R68 ;  /* 0x0000003e43437223 */ /* 0x000fe40000010044 */
[----:B------:R-:W0:Y:S03]  /*2a70*/  LDC.64 R62, c[0x0][0x428] ;  /* 0x00010a00ff3e7b82 */ /* 0x000e260000000a00 */
[----:B------:R-:W-:Y:S01]  /*2a80*/  F2FP.F16.F32.PACK_AB R67, R0, R67 ;  /* 0x000000430043723e */ /* 0x000fe200000000ff */
[----:B0-----:R-:W-:-:S05]  /*2a90*/  IMAD.WIDE.U32 R2, R3, 0x10, R62 ;  /* 0x0000001003027825 */ /* 0x001fca00078e003e */
[----:B------:R2:W-:Y:S02]  /*2aa0*/  STG.E.128 desc[UR6][R2.64], R64 ;  /* 0x0000004002007986 */ /* 0x0005e4000c101d06 */
.L_x_12388:
[----:B------:R-:W-:Y:S05]  /*2ab0*/  BSYNC.RECONVERGENT B0 ;  /* 0x0000000000007941 */ /* 0x000fea0003800200 */
.L_x_12383:
[----:B--2---:R-:W2:Y:S01]  /*2ac0*/  LDC.64 R2, c[0x0][0x380] ;  /* 0x0000e000ff027b82 */ /* 0x004ea20000000a00 */
[----:B------:R-:W-:Y:S01]  /*2ad0*/  UPLOP3.LUT UP1, UPT, UPT, UPT, UP1, 0x40, 0x4 ;  /* 0x000000000004789c */ /* 0x000fe20003f2e810 */
[----:B--2---:R-:W-:-:S04]  /*2ae0*/  IADD3 R61, PT, PT, R61, R2, RZ ;  /* 0x000000023d3d7210 */ /* 0x004fc80007ffe0ff */
[----:B------:R-:W-:-:S13]  /*2af0*/  ISETP.GE.AND P0, PT, R61, R3, PT ;  /* 0x000000033d00720c */ /* 0x000fda0003f06270 */
[----:B------:R-:W-:Y:S05]  /*2b00*/  @!P0 BRA `(.L_x_12389) ;  /* 0xffffffd800948947 */ /* 0x000fea000383ffff */
[----:B------:R-:W-:Y:S05]  /*2b10*/  EXIT ;  /* 0x000000000000794d */ /* 0x000fea0003800000 */
.L_x_12390:
        /* <DEDUP_REMOVED lines=14> */
.L_x_21001:


//--------------------- .text._ZN10layer_norm13ln_fwd_kernelINS_13Kernel_traitsI6__halfS2_fS2_fjLj6144ELj1ELj1ELj8ELj16ENS_18Kernel_traits_baseILj6144ES2_S2_fS2_fjLj256EEEEELb0ELb0ELb1ELb1EEEvNS_9FwdParamsE --------------------------
	.section	.text._ZN10layer_norm13ln_fwd_kernelINS_13Kernel_traitsI6__halfS2_fS2_fjLj6144ELj1ELj1ELj8ELj16ENS_18Kernel_traits_baseILj6144ES2_S2_fS2_fjLj256EEEEELb0ELb0ELb1ELb1EEEvNS_9FwdParamsE,"ax",@progbits
	.align	128
        .global         _ZN10layer_norm13ln_fwd_kernelINS_13Kernel_traitsI6__halfS2_fS2_fjLj6144ELj1ELj1ELj8ELj16ENS_18Kernel_traits_baseILj6144ES2_S2_fS2_fjLj256EEEEELb0ELb0ELb1ELb1EEEvNS_9FwdParamsE
        .type           _ZN10layer_norm13ln_fwd_kernelINS_13Kernel_traitsI6__halfS2_fS2_fjLj6144ELj1ELj1ELj8ELj16ENS_18Kernel_traits_baseILj6144ES2_S2_fS2_fjLj256EEEEELb0ELb0ELb1ELb1EEEvNS_9FwdParamsE,@function
        .size           _ZN10layer_norm13ln_fwd_kernelINS_13Kernel_traitsI6__halfS2_fS2_fjLj6144ELj1ELj1ELj8ELj16ENS_18Kernel_traits_baseILj6144ES2_S2_fS2_fjLj256EEEEELb0ELb0ELb1ELb1EEEvNS_9FwdParamsE,(.L_x_21002 - _ZN10layer_norm13ln_fwd_kernelINS_13Kernel_traitsI6__halfS2_fS2_fjLj6144ELj1ELj1ELj8ELj16ENS_18Kernel_traits_baseILj6144ES2_S2_fS2_fjLj256EEEEELb0ELb0ELb1ELb1EEEvNS_9FwdParamsE)
        .other          _ZN10layer_norm13ln_fwd_kernelINS_13Kernel_traitsI6__halfS2_fS2_fjLj6144ELj1ELj1ELj8ELj16ENS_18Kernel_traits_baseILj6144ES2_S2_fS2_fjLj256EEEEELb0ELb0ELb1ELb1EEEvNS_9FwdParamsE,@"STO_CUDA_ENTRY STV_DEFAULT"
_ZN10layer_norm13ln_fwd_kernelINS_13Kernel_traitsI6__halfS2_fS2_fjLj6144ELj1ELj1ELj8ELj16ENS_18Kernel_traits_baseILj6144ES2_S2_fS2_fjLj256EEEEELb0ELb0ELb1ELb1EEEvNS_9FwdParamsE:
.text._ZN10layer_norm13ln_fwd_kernelINS_13Kernel_traitsI6__halfS2_fS2_fjLj6144ELj1ELj1ELj8ELj16ENS_18Kernel_traits_baseILj6144ES2_S2_fS2_fjLj256EEEEELb0ELb0ELb1ELb1EEEvNS_9FwdParamsE:
        /* <DEDUP_REMOVED lines=11> */
[----:B--2---:R-:W5:Y:S04]  /*00b0*/  @P0 LDG.E.128 R24, desc[UR6][R2.64] ;  /* 0x0000000602180981 */ /* 0x004f68000c1e1d00 */
[----:B------:R-:W5:Y:S04]  /*00c0*/  @P0 LDG.E.128 R20, desc[UR6][R2.64+0x1000] ;  /* 0x0010000602140981 */ /* 0x000f68000c1e1d00 */
        /* <DEDUP_REMOVED lines=12> */
[----:B-----5:R-:W-:Y:S02]  /*0190*/  @!P0 CS2R R14, SRZ ;  /* 0x00000000000e8805 */ /* 0x020fe4000001ff00 */
[----:B------:R-:W-:Y:S02]  /*01a0*/  @!P0 CS2R R12, SRZ ;  /* 0x00000000000c8805 */ /* 0x000fe4000001ff00 */
[----:B------:R-:W-:Y:S02]  /*01b0*/  @!P0 CS2R R10, SRZ ;  /* 0x00000000000a8805 */ /* 0x000fe4000001ff00 */
[----:B------:R-:W-:Y:S02]  /*01c0*/  @!P0 CS2R R8, SRZ ;  /* 0x0000000000088805 */ /* 0x000fe4000001ff00 */
[----:B------:R-:W-:Y:S02]  /*01d0*/  @!P0 CS2R R6, SRZ ;  /* 0x0000000000068805 */ /* 0x000fe4000001ff00 */
[----:B------:R-:W-:Y:S01]  /*01e0*/  @!P0 CS2R R4, SRZ ;  /* 0x0000000000048805 */ /* 0x000fe2000001ff00 */
[----:B------:R-:W-:Y:S01]  /*01f0*/  UPLOP3.LUT UP1, UPT, UPT, UPT, UPT, 0x40, 0x4 ;  /* 0x000000000004789c */ /* 0x000fe20003f2e870 */
[----:B------:R-:W0:Y:S01]  /*0200*/  LDCU.U8 UR10, c[0x0][0x410] ;  /* 0x00008200ff0a77ac */ /* 0x000e220008000000 */
[----:B------:R-:W1:Y:S01]  /*0210*/  LDCU UR11, c[0x0][0x400] ;  /* 0x00008000ff0b77ac */ /* 0x000e620008000800 */
[----:B------:R-:W2:Y:S08]  /*0220*/  LDCU.64 UR8, c[0x0][0x3a0] ;  /* 0x00007400ff0877ac */ /* 0x000eb00008000a00 */
.L_x_12403:
[----:B------:R-:W3:Y:S08]  /*0230*/  LDC.64 R32, c[0x0][0x3f0] ;  /* 0x0000fc00ff207b82 */ /* 0x000ef00000000a00 */
[----:B------:R-:W4:Y:S08]  /*0240*/  LDC R3, c[0x0][0x388] ;  /* 0x0000e200ff037b82 */ /* 0x000f300000000800 */
[----:B------:R-:W0:Y:S01]  /*0250*/  LDC.64 R56, c[0x0][0x3f8] ;  /* 0x0000fe00ff387b82 */ /* 0x000e220000000a00 */
[----:B---3--:R-:W-:-:S05]  /*0260*/  IMAD.WIDE R32, R2, 0x4, R32 ;  /* 0x0000000402207825 */ /* 0x008fca00078e0220 */
[----:B------:R-:W3:Y:S01]  /*0270*/  LDG.E R48, desc[UR6][R32.64] ;  /* 0x0000000620307981 */ /* 0x000ee2000c1e1900 */
[----:B------:R-:W-:Y:S02]  /*0280*/  HFMA2 R49, -RZ, RZ, 0, 0 ;  /* 0x00000000ff317431 */ /* 0x000fe400000001ff */
[----:B0-----:R-:W-:-:S06]  /*0290*/  IMAD.WIDE R56, R2, 0x4, R56 ;  /* 0x0000000402387825 */ /* 0x001fcc00078e0238 */
[----:B------:R0:W5:Y:S01]  /*02a0*/  LDG.E R56, desc[UR6][R56.64] ;  /* 0x0000000638387981 */ /* 0x000162000c1e1900 */
[----:B---3--:R-:W-:-:S13]  /*02b0*/  ISETP.GE.AND P0, PT, R48, 0x1, PT ;  /* 0x000000013000780c */ /* 0x008fda0003f06270 */
[----:B------:R-:W3:Y:S01]  /*02c0*/  @P0 LDC.64 R34, c[0x0][0x390] ;  /* 0x0000e400ff220b82 */ /* 0x000ee20000000a00 */
[----:B------:R-:W-:-:S05]  /*02d0*/  @P0 IADD3 R36, PT, PT, R48, -0x1, RZ ;  /* 0xffffffff30240810 */ /* 0x000fca0007ffe0ff */
[----:B----4-:R-:W-:-:S05]  /*02e0*/  @P0 IMAD R36, R36, R3, RZ ;  /* 0x0000000324240224 */ /* 0x010fca00078e02ff */
[----:B------:R-:W-:-:S04]  /*02f0*/  @P0 SHF.R.S32.HI R37, RZ, 0x1f, R36 ;  /* 0x0000001fff250819 */ /* 0x000fc80000011424 */
[----:B------:R-:W-:-:S04]  /*0300*/  @P0 LEA.HI R37, R37, R36, RZ, 0x3 ;  /* 0x0000002425250211 */ /* 0x000fc800078f18ff */
        /* <DEDUP_REMOVED lines=16> */
[--C-:B-----5:R-:W-:Y:S02]  /*0410*/  @P1 HADD2.F32 R43, -RZ, R28.reuse.H0_H0 ;  /* 0x2000001cff2b1230 */ /* 0x120fe40000004100 */
[----:B------:R-:W-:Y:S02]  /*0420*/  @P1 HADD2.F32 R0, -RZ, R28.H1_H1 ;  /* 0x3000001cff001230 */ /* 0x000fe40000004100 */
[--C-:B0-----:R-:W-:Y:S02]  /*0430*/  @P1 HADD2.F32 R41, -RZ, R29.reuse.H0_H0 ;  /* 0x2000001dff291230 */ /* 0x101fe40000004100 */
[----:B------:R-:W-:Y:S01]  /*0440*/  @P1 HADD2.F32 R40, -RZ, R30.H1_H1 ;  /* 0x3000001eff281230 */ /* 0x000fe20000004100 */
[----:B------:R-:W0:Y:S08]  /*0450*/  @P1 LDC R44, c[0x0][0x40c] ;  /* 0x00010300ff2c1b82 */ /* 0x000e300000000800 */
[----:B------:R-:W4:Y:S08]  /*0460*/  @P1 LDC R45, c[0x0][0x40c] ;  /* 0x00010300ff2d1b82 */ /* 0x000f300000000800 */
[----:B------:R-:W1:Y:S08]  /*0470*/  @P1 LDC R46, c[0x0][0x40c] ;  /* 0x00010300ff2e1b82 */ /* 0x000e700000000800 */
[----:B------:R-:W1:Y:S08]  /*0480*/  @P1 LDC R47, c[0x0][0x40c] ;  /* 0x00010300ff2f1b82 */ /* 0x000e700000000800 */
[----:B------:R-:W3:Y:S08]  /*0490*/  @P1 LDC R50, c[0x0][0x40c] ;  /* 0x00010300ff321b82 */ /* 0x000ef00000000800 */
[----:B------:R-:W1:Y:S08]  /*04a0*/  @P1 LDC R52, c[0x0][0x40c] ;  /* 0x00010300ff341b82 */ /* 0x000e700000000800 */
[----:B------:R-:W1:Y:S01]  /*04b0*/  @P1 LDC R53, c[0x0][0x40c] ;  /* 0x00010300ff351b82 */ /* 0x000e620000000800 */
[----:B--2---:R-:W-:Y:S01]  /*04c0*/  @P1 FFMA.FTZ R36, R43, R42, R36 ;  /* 0x0000002a2b241223 */ /* 0x004fe20000010024 */
[----:B0-----:R-:W-:Y:S01]  /*04d0*/  @P1 FFMA.FTZ R37, R0, R44, R37 ;  /* 0x0000002c00251223 */ /* 0x001fe20000010025 */
[----:B----4-:R-:W-:Y:S01]  /*04e0*/  @P1 FFMA.FTZ R38, R41, R45, R38 ;  /* 0x0000002d29261223 */ /* 0x010fe20000010026 */
[----:B------:R-:W-:-:S02]  /*04f0*/  @P1 HADD2.F32 R0, -RZ, R29.H1_H1 ;  /* 0x3000001dff001230 */ /* 0x000fc40000004100 */
[----:B---3--:R-:W-:Y:S01]  /*0500*/  @P1 FFMA.FTZ R33, R40, R50, R33 ;  /* 0x0000003228211223 */ /* 0x008fe20000010021 */
[----:B------:R-:W-:Y:S02]  /*0510*/  @P1 HADD2.F32 R41, -RZ, R30.H0_H0 ;  /* 0x2000001eff291230 */ /* 0x000fe40000004100 */
[--C-:B------:R-:W-:Y:S02]  /*0520*/  @P1 HADD2.F32 R43, -RZ, R31.reuse.H0_H0 ;  /* 0x2000001fff2b1230 */ /* 0x100fe40000004100 */
[----:B-1----:R-:W-:Y:S01]  /*0530*/  @P1 FFMA.FTZ R39, R0, R46, R39 ;  /* 0x0000002e00271223 */ /* 0x002fe20000010027 */
[----:B------:R-:W-:Y:S02]  /*0540*/  @P1 HADD2.F32 R42, -RZ, R31.H1_H1 ;  /* 0x3000001fff2a1230 */ /* 0x000fe40000004100 */
[----:B------:R-:W-:Y:S01]  /*0550*/  @P1 FFMA.FTZ R32, R41, R47, R32 ;  /* 0x0000002f29201223 */ /* 0x000fe20000010020 */
[----:B------:R-:W-:Y:S02]  /*0560*/  @P1 FFMA.FTZ R34, R43, R52, R34 ;  /* 0x000000342b221223 */ /* 0x000fe40000010022 */
[----:B------:R-:W-:Y:S01]  /*0570*/  @P1 FFMA.FTZ R35, R42, R53, R35 ;  /* 0x000000352a231223 */ /* 0x000fe20000010023 */
[----:B------:R-:W-:Y:S06]  /*0580*/  BRA `(.L_x_12392) ;  /* 0x0000000000747947 */ /* 0x000fec0003800000 */
.L_x_12391:
[----:B------:R-:W0:Y:S01]  /*0590*/  @P0 LDC R33, c[0x0][0x40c] ;  /* 0x00010300ff210b82 */ /* 0x000e220000000800 */
[--C-:B-----5:R-:W-:Y:S01]  /*05a0*/  @P0 HADD2.F32 R0, -RZ, R28.reuse.H0_H0 ;  /* 0x2000001cff000230 */ /* 0x120fe20000004100 */
[----:B------:R-:W-:Y:S01]  /*05b0*/  CS2R R36, SRZ ;  /* 0x0000000000247805 */ /* 0x000fe2000001ff00 */
[----:B------:R-:W-:Y:S01]  /*05c0*/  @P0 HADD2.F32 R32, -RZ, R28.H1_H1 ;  /* 0x3000001cff200230 */ /* 0x000fe20000004100 */
[----:B------:R-:W-:Y:S01]  /*05d0*/  MOV R38, RZ ;  /* 0x000000ff00267202 */ /* 0x000fe20000000f00 */
[----:B------:R-:W-:Y:S02]  /*05e0*/  @P0 HADD2.F32 R34, -RZ, R29.H0_H0 ;  /* 0x2000001dff220230 */ /* 0x000fe40000004100 */
[--C-:B------:R-:W-:Y:S01]  /*05f0*/  @P0 HADD2.F32 R40, -RZ, R30.reuse.H0_H0 ;  /* 0x2000001eff280230 */ /* 0x100fe20000004100 */
[----:B------:R-:W2:Y:S01]  /*0600*/  @P0 LDC R35, c[0x0][0x40c] ;  /* 0x00010300ff230b82 */ /* 0x000ea20000000800 */
[----:B------:R-:W-:Y:S02]  /*0610*/  @P0 HADD2.F32 R42, -RZ, R30.H1_H1 ;  /* 0x3000001eff2a0230 */ /* 0x000fe40000004100 */
[----:B------:R-:W-:-:S02]  /*0620*/  @P0 HADD2.F32 R44, -RZ, R31.H0_H0 ;  /* 0x2000001fff2c0230 */ /* 0x000fc40000004100 */
[----:B------:R-:W-:-:S03]  /*0630*/  @P0 HADD2.F32 R46, -RZ, R31.H1_H1 ;  /* 0x3000001fff2e0230 */ /* 0x000fc60000004100 */
[----:B------:R-:W3:Y:S08]  /*0640*/  @P0 LDC R39, c[0x0][0x40c] ;  /* 0x00010300ff270b82 */ /* 0x000ef00000000800 */
[----:B------:R-:W4:Y:S01]  /*0650*/  @P0 LDC R41, c[0x0][0x40c] ;  /* 0x00010300ff290b82 */ /* 0x000f220000000800 */
[----:B0-----:R-:W-:Y:S01]  /*0660*/  @P0 FMUL.FTZ R36, R0, R33 ;  /* 0x0000002100240220 */ /* 0x001fe20000410000 */
[----:B------:R-:W-:-:S06]  /*0670*/  @P0 HADD2.F32 R0, -RZ, R29.H1_H1 ;  /* 0x3000001dff000230 */ /* 0x000fcc0000004100 */
[----:B------:R-:W0:Y:S01]  /*0680*/  @P0 LDC R43, c[0x0][0x40c] ;  /* 0x00010300ff2b0b82 */ /* 0x000e220000000800 */
[----:B--2---:R-:W-:Y:S01]  /*0690*/  @P0 FMUL.FTZ R37, R32, R35 ;  /* 0x0000002320250220 */ /* 0x004fe20000410000 */
[----:B------:R-:W-:-:S06]  /*06a0*/  CS2R R32, SRZ ;  /* 0x0000000000207805 */ /* 0x000fcc000001ff00 */
[----:B------:R-:W2:Y:S01]  /*06b0*/  @P0 LDC R45, c[0x0][0x40c] ;  /* 0x00010300ff2d0b82 */ /* 0x000ea20000000800 */
[----:B---3--:R-:W-:Y:S01]  /*06c0*/  @P0 FMUL.FTZ R38, R34, R39 ;  /* 0x0000002722260220 */ /* 0x008fe20000410000 */
[----:B------:R-:W-:Y:S02]  /*06d0*/  CS2R R34, SRZ ;  /* 0x0000000000227805 */ /* 0x000fe4000001ff00 */
[----:B------:R-:W-:-:S04]  /*06e0*/  MOV R39, RZ ;  /* 0x000000ff00277202 */ /* 0x000fc80000000f00 */
[----:B------:R-:W3:Y:S01]  /*06f0*/  @P0 LDC R47, c[0x0][0x40c] ;  /* 0x00010300ff2f0b82 */ /* 0x000ee20000000800 */
[----:B----4-:R-:W-:-:S07]  /*0700*/  @P0 FMUL.FTZ R39, R0, R41 ;  /* 0x0000002900270220 */ /* 0x010fce0000410000 */
[----:B------:R-:W4:Y:S01]  /*0710*/  @P0 LDC R53, c[0x0][0x40c] ;  /* 0x00010300ff350b82 */ /* 0x000f220000000800 */
[----:B0-----:R-:W-:Y:S01]  /*0720*/  @P0 FMUL.FTZ R32, R40, R43 ;  /* 0x0000002b28200220 */ /* 0x001fe20000410000 */
[----:B--2---:R-:W-:Y:S01]  /*0730*/  @P0 FMUL.FTZ R33, R42, R45 ;  /* 0x0000002d2a210220 */ /* 0x004fe20000410000 */
[----:B---3--:R-:W-:Y:S01]  /*0740*/  @P0 FMUL.FTZ R34, R44, R47 ;  /* 0x0000002f2c220220 */ /* 0x008fe20000410000 */
[----:B----4-:R-:W-:-:S07]  /*0750*/  @P0 FMUL.FTZ R35, R46, R53 ;  /* 0x000000352e230220 */ /* 0x010fce0000410000 */
.L_x_12392:
        /* <DEDUP_REMOVED lines=10> */
[----:B0-----:R-:W-:-:S05]  /*0800*/  IADD3 R41, PT, PT, R51, 0x100, RZ ;  /* 0x0000010033297810 */ /* 0x001fca0007ffe0ff */
[----:B--2---:R-:W-:-:S05]  /*0810*/  IMAD.WIDE.U32 R52, R41, 0x20, R52 ;  /* 0x0000002029347825 */ /* 0x004fca00078e0034 */
[----:B------:R-:W2:Y:S04]  /*0820*/  LDG.E.128 R40, desc[UR6][R52.64] ;  /* 0x0000000634287981 */ /* 0x000ea8000c1e1d00 */
[----:B------:R0:W3:Y:S01]  /*0830*/  LDG.E.128 R44, desc[UR6][R52.64+0x10] ;  /* 0x00001006342c7981 */ /* 0x0000e2000c1e1d00 */
[----:B------:R-:W-:-:S13]  /*0840*/  ISETP.GT.AND P1, PT, R48, RZ, PT ;  /* 0x000000ff3000720c */ /* 0x000fda0003f24270 */
[----:B------:R-:W2:Y:S01]  /*0850*/  @P1 LDC R0, c[0x0][0x40c] ;  /* 0x00010300ff001b82 */ /* 0x000ea20000000800 */
[--C-:B-----5:R-:W-:Y:S02]  /*0860*/  @P1 HADD2.F32 R55, -RZ, R28.reuse.H0_H0 ;  /* 0x2000001cff371230 */ /* 0x120fe40000004100 */
[----:B------:R-:W-:Y:S02]  /*0870*/  @P1 HADD2.F32 R50, -RZ, R28.H1_H1 ;  /* 0x3000001cff321230 */ /* 0x000fe40000004100 */
[----:B0-----:R-:W-:-:S03]  /*0880*/  @P1 HADD2.F32 R53, -RZ, R29.H0_H0 ;  /* 0x2000001dff351230 */ /* 0x001fc60000004100 */
[----:B------:R-:W0:Y:S08]  /*0890*/  @P1 LDC R54, c[0x0][0x40c] ;  /* 0x00010300ff361b82 */ /* 0x000e300000000800 */
[----:B------:R-:W4:Y:S08]  /*08a0*/  @P1 LDC R57, c[0x0][0x40c] ;  /* 0x00010300ff391b82 */ /* 0x000f300000000800 */
[----:B------:R-:W1:Y:S08]  /*08b0*/  @P1 LDC R60, c[0x0][0x40c] ;  /* 0x00010300ff3c1b82 */ /* 0x000e700000000800 */
[----:B------:R-:W3:Y:S08]  /*08c0*/  @P1 LDC R61, c[0x0][0x40c] ;  /* 0x00010300ff3d1b82 */ /* 0x000ef00000000800 */
[----:B------:R-:W3:Y:S01]  /*08d0*/  @P1 LDC R52, c[0x0][0x40c] ;  /* 0x00010300ff341b82 */ /* 0x000ee20000000800 */
[----:B--2---:R-:W-:Y:S01]  /*08e0*/  @P1 FFMA.FTZ R40, R55, R0, R40 ;  /* 0x0000000037281223 */ /* 0x004fe20000010028 */
[----:B0-----:R-:W-:-:S06]  /*08f0*/  @P1 FFMA.FTZ R41, R50, R54, R41 ;  /* 0x0000003632291223 */ /* 0x001fcc0000010029 */
[----:B------:R-:W0:Y:S01]  /*0900*/  @P1 LDC R55, c[0x0][0x40c] ;  /* 0x00010300ff371b82 */ /* 0x000e220000000800 */
[----:B----4-:R-:W-:Y:S01]  /*0910*/  @P1 FFMA.FTZ R42, R53, R57, R42 ;  /* 0x00000039352a1223 */ /* 0x010fe2000001002a */
[----:B------:R-:W-:Y:S02]  /*0920*/  @P1 HADD2.F32 R0, -RZ, R29.H1_H1 ;  /* 0x3000001dff001230 */ /* 0x000fe40000004100 */
[--C-:B------:R-:W-:Y:S02]  /*0930*/  @P1 HADD2.F32 R53, -RZ, R30.reuse.H0_H0 ;  /* 0x2000001eff351230 */ /* 0x100fe40000004100 */
[----:B------:R-:W-:Y:S02]  /*0940*/  @P1 HADD2.F32 R54, -RZ, R31.H1_H1 ;  /* 0x3000001fff361230 */ /* 0x000fe40000004100 */
[----:B-1----:R-:W-:Y:S01]  /*0950*/  @P1 FFMA.FTZ R43, R0, R60, R43 ;  /* 0x0000003c002b1223 */ /* 0x002fe2000001002b */
[----:B------:R-:W1:Y:S01]  /*0960*/  @P1 LDC R50, c[0x0][0x40c] ;  /* 0x00010300ff321b82 */ /* 0x000e620000000800 */
[----:B---3--:R-:W-:Y:S01]  /*0970*/  @P1 FFMA.FTZ R44, R53, R61, R44 ;  /* 0x0000003d352c1223 */ /* 0x008fe2000001002c */
[----:B------:R-:W-:-:S02]  /*0980*/  @P1 HADD2.F32 R0, -RZ, R30.H1_H1 ;  /* 0x3000001eff001230 */ /* 0x000fc40000004100 */
[----:B------:R-:W-:-:S05]  /*0990*/  @P1 HADD2.F32 R53, -RZ, R31.H0_H0 ;  /* 0x2000001fff351230 */ /* 0x000fca0000004100 */
[----:B------:R-:W-:Y:S01]  /*09a0*/  @P1 FFMA.FTZ R46, R53, R52, R46 ;  /* 0x00000034352e1223 */ /* 0x000fe2000001002e */
[----:B0-----:R-:W-:Y:S01]  /*09b0*/  @P1 FFMA.FTZ R47, R54, R55, R47 ;  /* 0x00000037362f1223 */ /* 0x001fe2000001002f */
[----:B-1----:R-:W-:Y:S01]  /*09c0*/  @P1 FFMA.FTZ R45, R0, R50, R45 ;  /* 0x00000032002d1223 */ /* 0x002fe2000001002d */
[----:B------:R-:W-:Y:S06]  /*09d0*/  BRA `(.L_x_12394) ;  /* 0x0000000000707947 */ /* 0x000fec0003800000 */
.L_x_12393:
[----:B------:R-:W2:Y:S01]  /*09e0*/  @P0 LDC R45, c[0x0][0x40c] ;  /* 0x00010300ff2d0b82 */ /* 0x000ea20000000800 */
[--C-:B-----5:R-:W-:Y:S01]  /*09f0*/  @P0 HADD2.F32 R0, -RZ, R28.reuse.H0_H0 ;  /* 0x2000001cff000230 */ /* 0x120fe20000004100 */
[----:B0-----:R-:W-:Y:S01]  /*0a00*/  CS2R R40, SRZ ;  /* 0x0000000000287805 */ /* 0x001fe2000001ff00 */
[--C-:B------:R-:W-:Y:S01]  /*0a10*/  @P0 HADD2.F32 R46, -RZ, R29.reuse.H0_H0 ;  /* 0x2000001dff2e0230 */ /* 0x100fe20000004100 */
[----:B------:R-:W-:Y:S01]  /*0a20*/  CS2R R42, SRZ ;  /* 0x00000000002a7805 */ /* 0x000fe2000001ff00 */
[----:B------:R-:W-:Y:S02]  /*0a30*/  @P0 HADD2.F32 R50, -RZ, R29.H1_H1 ;  /* 0x3000001dff320230 */ /* 0x000fe40000004100 */
[----:B------:R-:W-:Y:S01]  /*0a40*/  @P0 HADD2.F32 R44, -RZ, R28.H1_H1 ;  /* 0x3000001cff2c0230 */ /* 0x000fe20000004100 */
[----:B------:R-:W0:Y:S01]  /*0a50*/  @P0 LDC R53, c[0x0][0x40c] ;  /* 0x00010300ff350b82 */ /* 0x000e220000000800 */
[----:B------:R-:W-:-:S07]  /*0a60*/  @P0 HADD2.F32 R52, -RZ, R31.H0_H0 ;  /* 0x2000001fff340230 */ /* 0x000fce0000004100 */
[----:B------:R-:W3:Y:S08]  /*0a70*/  @P0 LDC R55, c[0x0][0x40c] ;  /* 0x00010300ff370b82 */ /* 0x000ef00000000800 */
[----:B------:R-:W4:Y:S01]  /*0a80*/  @P0 LDC R47, c[0x0][0x40c] ;  /* 0x00010300ff2f0b82 */ /* 0x000f220000000800 */
[----:B--2---:R-:W-:Y:S01]  /*0a90*/  @P0 FMUL.FTZ R40, R0, R45 ;  /* 0x0000002d00280220 */ /* 0x004fe20000410000 */
[----:B------:R-:W-:-:S06]  /*0aa0*/  @P0 HADD2.F32 R0, -RZ, R30.H0_H0 ;  /* 0x2000001eff000230 */ /* 0x000fcc0000004100 */
[----:B------:R-:W2:Y:S01]  /*0ab0*/  @P0 LDC R57, c[0x0][0x40c] ;  /* 0x00010300ff390b82 */ /* 0x000ea20000000800 */
[----:B0-----:R-:W-:Y:S01]  /*0ac0*/  @P0 FMUL.FTZ R42, R46, R53 ;  /* 0x000000352e2a0220 */ /* 0x001fe20000410000 */
[----:B------:R-:W-:-:S06]  /*0ad0*/  @P0 HADD2.F32 R53, -RZ, R31.H1_H1 ;  /* 0x3000001fff350230 */ /* 0x000fcc0000004100 */
[----:B------:R-:W0:Y:S01]  /*0ae0*/  @P0 LDC R61, c[0x0][0x40c] ;  /* 0x00010300ff3d0b82 */ /* 0x000e220000000800 */
[----:B---3--:R-:W-:Y:S01]  /*0af0*/  @P0 FMUL.FTZ R43, R50, R55 ;  /* 0x00000037322b0220 */ /* 0x008fe20000410000 */
[----:B------:R-:W-:-:S06]  /*0b00*/  @P0 HADD2.F32 R50, -RZ, R30.H1_H1 ;  /* 0x3000001eff320230 */ /* 0x000fcc0000004100 */
[----:B------:R-:W3:Y:S01]  /*0b10*/  @P0 LDC R63, c[0x0][0x40c] ;  /* 0x00010300ff3f0b82 */ /* 0x000ee20000000800 */
[----:B----4-:R-:W-:Y:S01]  /*0b20*/  @P0 FMUL.FTZ R41, R44, R47 ;  /* 0x0000002f2c290220 */ /* 0x010fe20000410000 */
[----:B------:R-:W-:Y:S02]  /*0b30*/  CS2R R44, SRZ ;  /* 0x00000000002c7805 */ /* 0x000fe4000001ff00 */
[----:B------:R-:W-:-:S04]  /*0b40*/  CS2R R46, SRZ ;  /* 0x00000000002e7805 */ /* 0x000fc8000001ff00 */
[----:B------:R-:W4:Y:S01]  /*0b50*/  @P0 LDC R54, c[0x0][0x40c] ;  /* 0x00010300ff360b82 */ /* 0x000f220000000800 */
[----:B--2---:R-:W-:Y:S01]  /*0b60*/  @P0 FMUL.FTZ R44, R0, R57 ;  /* 0x00000039002c0220 */ /* 0x004fe20000410000 */
[----:B0-----:R-:W-:Y:S01]  /*0b70*/  @P0 FMUL.FTZ R45, R50, R61 ;  /* 0x0000003d322d0220 */ /* 0x001fe20000410000 */
[----:B---3--:R-:W-:Y:S01]  /*0b80*/  @P0 FMUL.FTZ R46, R52, R63 ;  /* 0x0000003f342e0220 */ /* 0x008fe20000410000 */
[----:B----4-:R-:W-:-:S07]  /*0b90*/  @P0 FMUL.FTZ R47, R53, R54 ;  /* 0x00000036352f0220 */ /* 0x010fce0000410000 */
.L_x_12394:
        /* <DEDUP_REMOVED lines=9> */
.L_x_12395:
[----:B------:R-:W-:Y:S01]  /*0c30*/  IADD3 R57, PT, PT, R51, 0x200, RZ ;  /* 0x0000020033397810 */ /* 0x000fe20007ffe0ff */
[----:B------:R-:W-:Y:S06]  /*0c40*/  BRA.U !UP0, `(.L_x_12396) ;  /* 0x0000000108887547 */ /* 0x000fec000b800000 */
[----:B------:R-:W2:Y:S02]  /*0c50*/  LDC.64 R50, c[0x0][0x3a0] ;  /* 0x0000e800ff327b82 */ /* 0x000ea40000000a00 */
[----:B--2---:R-:W-:-:S05]  /*0c60*/  IMAD.WIDE.U32 R50, R57, 0x20, R50 ;  /* 0x0000002039327825 */ /* 0x004fca00078e0032 */
[----:B------:R-:W2:Y:S04]  /*0c70*/  LDG.E.128 R60, desc[UR6][R50.64] ;  /* 0x00000006323c7981 */ /* 0x000ea8000c1e1d00 */
[----:B0-----:R0:W3:Y:S01]  /*0c80*/  LDG.E.128 R52, desc[UR6][R50.64+0x10] ;  /* 0x0000100632347981 */ /* 0x0010e2000c1e1d00 */
[----:B------:R-:W-:-:S13]  /*0c90*/  ISETP.GT.AND P0, PT, R48, RZ, PT ;  /* 0x000000ff3000720c */ /* 0x000fda0003f04270 */
[----:B------:R-:W4:Y:S01]  /*0ca0*/  @P0 LDC R0, c[0x0][0x40c] ;  /* 0x00010300ff000b82 */ /* 0x000f220000000800 */
[----:B-----5:R-:W-:Y:S02]  /*0cb0*/  @P0 HADD2.F32 R49, -RZ, R28.H0_H0 ;  /* 0x2000001cff310230 */ /* 0x020fe40000004100 */
[----:B0-----:R-:W-:-:S05]  /*0cc0*/  @P0 HADD2.F32 R51, -RZ, R29.H0_H0 ;  /* 0x2000001dff330230 */ /* 0x001fca0000004100 */
[----:B------:R-:W0:Y:S08]  /*0cd0*/  @P0 LDC R65, c[0x0][0x40c] ;  /* 0x00010300ff410b82 */ /* 0x000e300000000800 */
[----:B------:R-:W1:Y:S01]  /*0ce0*/  @P0 LDC R64, c[0x0][0x40c] ;  /* 0x00010300ff400b82 */ /* 0x000e620000000800 */
[----:B--2---:R-:W-:Y:S01]  /*0cf0*/  @!P0 MOV R48, R60 ;  /* 0x0000003c00308202 */ /* 0x004fe20000000f00 */
[----:B----4-:R-:W-:Y:S01]  /*0d00*/  @P0 FFMA.FTZ R48, R49, R0, R60 ;  /* 0x0000000031300223 */ /* 0x010fe2000001003c */
[----:B------:R-:W-:-:S05]  /*0d10*/  @!P0 MOV R50, R62 ;  /* 0x0000003e00328202 */ /* 0x000fca0000000f00 */
[----:B------:R-:W2:Y:S01]  /*0d20*/  @P0 LDC R60, c[0x0][0x40c] ;  /* 0x00010300ff3c0b82 */ /* 0x000ea20000000800 */
[----:B0-----:R-:W-:Y:S01]  /*0d30*/  @P0 FFMA.FTZ R50, R51, R65, R62 ;  /* 0x0000004133320223 */ /* 0x001fe2000001003e */
[----:B------:R-:W-:Y:S01]  /*0d40*/  @P0 HADD2.F32 R0, -RZ, R28.H1_H1 ;  /* 0x3000001cff000230 */ /* 0x000fe20000004100 */
[----:B------:R-:W-:Y:S02]  /*0d50*/  @!P0 MOV R49, R61 ;  /* 0x0000003d00318202 */ /* 0x000fe40000000f00 */
[----:B------:R-:W-:Y:S02]  /*0d60*/  @!P0 MOV R51, R63 ;  /* 0x0000003f00338202 */ /* 0x000fe40000000f00 */
[----:B-1----:R-:W-:Y:S01]  /*0d70*/  @P0 FFMA.FTZ R49, R0, R64, R61 ;  /* 0x0000004000310223 */ /* 0x002fe2000001003d */
[----:B------:R-:W3:Y:S01]  /*0d80*/  @P0 LDC R62, c[0x0][0x40c] ;  /* 0x00010300ff3e0b82 */ /* 0x000ee20000000800 */
[----:B------:R-:W-:Y:S02]  /*0d90*/  @P0 HADD2.F32 R0, -RZ, R29.H1_H1 ;  /* 0x3000001dff000230 */ /* 0x000fe40000004100 */
[----:B------:R-:W-:-:S03]  /*0da0*/  @P0 HADD2.F32 R61, -RZ, R30.H0_H0 ;  /* 0x2000001eff3d0230 */ /* 0x000fc60000004100 */
[----:B--2---:R-:W-:Y:S01]  /*0db0*/  @P0 FFMA.FTZ R51, R0, R60, R63 ;  /* 0x0000003c00330223 */ /* 0x004fe2000001003f */
[----:B------:R-:W-:Y:S01]  /*0dc0*/  @P0 HADD2.F32 R0, -RZ, R30.H1_H1 ;  /* 0x3000001eff000230 */ /* 0x000fe20000004100 */
[----:B------:R-:W0:Y:S01]  /*0dd0*/  @P0 LDC R60, c[0x0][0x40c] ;  /* 0x00010300ff3c0b82 */ /* 0x000e220000000800 */
[----:B---3--:R-:W-:Y:S01]  /*0de0*/  @P0 FFMA.FTZ R52, R61, R62, R52 ;  /* 0x0000003e3d340223 */ /* 0x008fe20000010034 */
[----:B------:R-:W-:-:S06]  /*0df0*/  @P0 HADD2.F32 R61, -RZ, R31.H0_H0 ;  /* 0x2000001fff3d0230 */ /* 0x000fcc0000004100 */
[----:B------:R-:W1:Y:S08]  /*0e00*/  @P0 LDC R63, c[0x0][0x40c] ;  /* 0x00010300ff3f0b82 */ /* 0x000e700000000800 */
[----:B------:R-:W2:Y:S01]  /*0e10*/  @P0 LDC R62, c[0x0][0x40c] ;  /* 0x00010300ff3e0b82 */ /* 0x000ea20000000800 */
[----:B0-----:R-:W-:Y:S01]  /*0e20*/  @P0 FFMA.FTZ R53, R0, R60, R53 ;  /* 0x0000003c00350223 */ /* 0x001fe20000010035 */
[----:B------:R-:W-:-:S02]  /*0e30*/  @P0 HADD2.F32 R0, -RZ, R31.H1_H1 ;  /* 0x3000001fff000230 */ /* 0x000fc40000004100 */
[----:B-1----:R-:W-:-:S03]  /*0e40*/  @P0 FFMA.FTZ R54, R61, R63, R54 ;  /* 0x0000003f3d360223 */ /* 0x002fc60000010036 */
[----:B--2---:R-:W-:Y:S01]  /*0e50*/  @P0 FFMA.FTZ R55, R0, R62, R55 ;  /* 0x0000003e00370223 */ /* 0x004fe20000010037 */
[----:B------:R-:W-:Y:S06]  /*0e60*/  BRA `(.L_x_12397) ;  /* 0x0000000000707947 */ /* 0x000fec0003800000 */
.L_x_12396:
[----:B------:R-:W2:Y:S01]  /*0e70*/  @P0 LDC R51, c[0x0][0x40c] ;  /* 0x00010300ff330b82 */ /* 0x000ea20000000800 */
[--C-:B-----5:R-:W-:Y:S01]  /*0e80*/  @P0 HADD2.F32 R0, -RZ, R28.reuse.H0_H0 ;  /* 0x2000001cff000230 */ /* 0x120fe20000004100 */
[----:B------:R-:W-:Y:S01]  /*0e90*/  CS2R R48, SRZ ;  /* 0x0000000000307805 */ /* 0x000fe2000001ff00 */
[----:B------:R-:W-:Y:S02]  /*0ea0*/  @P0 HADD2.F32 R50, -RZ, R28.H1_H1 ;  /* 0x3000001cff320230 */ /* 0x000fe40000004100 */
[----:B0-----:R-:W-:Y:S02]  /*0eb0*/  @P0 HADD2.F32 R52, -RZ, R29.H1_H1 ;  /* 0x3000001dff340230 */ /* 0x001fe40000004100 */
[----:B------:R-:W-:Y:S01]  /*0ec0*/  @P0 HADD2.F32 R54, -RZ, R30.H1_H1 ;  /* 0x3000001eff360230 */ /* 0x000fe20000004100 */
[----:B------:R-:W0:Y:S01]  /*0ed0*/  @P0 LDC R53, c[0x0][0x40c] ;  /* 0x00010300ff350b82 */ /* 0x000e220000000800 */
[----:B------:R-:W-:-:S07]  /*0ee0*/  @P0 HADD2.F32 R60, -RZ, R31.H1_H1 ;  /* 0x3000001fff3c0230 */ /* 0x000fce0000004100 */
[----:B------:R-:W3:Y:S08]  /*0ef0*/  @P0 LDC R55, c[0x0][0x40c] ;  /* 0x00010300ff370b82 */ /* 0x000ef00000000800 */
[----:B------:R-:W4:Y:S01]  /*0f00*/  @P0 LDC R61, c[0x0][0x40c] ;  /* 0x00010300ff3d0b82 */ /* 0x000f220000000800 */
[----:B--2---:R-:W-:Y:S01]  /*0f10*/  @P0 FMUL.FTZ R48, R0, R51 ;  /* 0x0000003300300220 */ /* 0x004fe20000410000 */
[----:B------:R-:W-:-:S06]  /*0f20*/  @P0 HADD2.F32 R0, -RZ, R29.H0_H0 ;  /* 0x2000001dff000230 */ /* 0x000fcc0000004100 */
[----:B------:R-:W2:Y:S01]  /*0f30*/  @P0 LDC R63, c[0x0][0x40c] ;  /* 0x00010300ff3f0b82 */ /* 0x000ea20000000800 */
[----:B0-----:R-:W-:Y:S01]  /*0f40*/  @P0 FMUL.FTZ R49, R50, R53 ;  /* 0x0000003532310220 */ /* 0x001fe20000410000 */
[----:B------:R-:W-:-:S06]  /*0f50*/  CS2R R50, SRZ ;  /* 0x0000000000327805 */ /* 0x000fcc000001ff00 */
[----:B------:R-:W0:Y:S01]  /*0f60*/  @P0 LDC R65, c[0x0][0x40c] ;  /* 0x00010300ff410b82 */ /* 0x000e220000000800 */
[----:B---3--:R-:W-:Y:S01]  /*0f70*/  @P0 FMUL.FTZ R50, R0, R55 ;  /* 0x0000003700320220 */ /* 0x008fe20000410000 */
[----:B------:R-:W-:-:S06]  /*0f80*/  @P0 HADD2.F32 R0, -RZ, R30.H0_H0 ;  /* 0x2000001eff000230 */ /* 0x000fcc0000004100 */
[----:B------:R-:W3:Y:S01]  /*0f90*/  @P0 LDC R67, c[0x0][0x40c] ;  /* 0x00010300ff430b82 */ /* 0x000ee20000000800 */
[----:B----4-:R-:W-:Y:S01]  /*0fa0*/  @P0 FMUL.FTZ R51, R52, R61 ;  /* 0x0000003d34330220 */ /* 0x010fe20000410000 */
[----:B------:R-:W-:-:S06]  /*0fb0*/  CS2R R52, SRZ ;  /* 0x0000000000347805 */ /* 0x000fcc000001ff00 */
[----:B------:R-:W4:Y:S01]  /*0fc0*/  @P0 LDC R69, c[0x0][0x40c] ;  /* 0x00010300ff450b82 */ /* 0x000f220000000800 */
[----:B--2---:R-:W-:Y:S01]  /*0fd0*/  @P0 FMUL.FTZ R52, R0, R63 ;  /* 0x0000003f00340220 */ /* 0x004fe20000410000 */
[----:B------:R-:W-:Y:S02]  /*0fe0*/  @P0 HADD2.F32 R0, -RZ, R31.H0_H0 ;  /* 0x2000001fff000230 */ /* 0x000fe40000004100 */
[----:B0-----:R-:W-:Y:S01]  /*0ff0*/  @P0 FMUL.FTZ R53, R54, R65 ;  /* 0x0000004136350220 */ /* 0x001fe20000410000 */
[----:B------:R-:W-:Y:S02]  /*1000*/  CS2R R54, SRZ ;  /* 0x0000000000367805 */ /* 0x000fe4000001ff00 */
[----:B---3--:R-:W-:Y:S01]  /*1010*/  @P0 FMUL.FTZ R54, R0, R67 ;  /* 0x0000004300360220 */ /* 0x008fe20000410000 */
[----:B----4-:R-:W-:-:S07]  /*1020*/  @P0 FMUL.FTZ R55, R60, R69 ;  /* 0x000000453c370220 */ /* 0x010fce0000410000 */
.L_x_12397:
        /* <DEDUP_REMOVED lines=109> */
.L_x_12399:
[----:B-1----:R-:W-:Y:S05]  /*1700*/  BSYNC.RECONVERGENT B0 ;  /* 0x0000000000007941 */ /* 0x002fea0003800200 */
.L_x_12398:
        /* <DEDUP_REMOVED lines=13> */
.L_x_12401:
[----:B------:R-:W-:Y:S05]  /*17e0*/  BSYNC.RECONVERGENT B0 ;  /* 0x0000000000007941 */ /* 0x000fea0003800200 */
.L_x_12400:
[----:B------:R-:W0:Y:S01]  /*17f0*/  SHFL.DOWN PT, R62, R61, 0x4, 0x1f ;  /* 0x08801f003d3e7f89 */ /* 0x000e2200000e0000 */
[----:B------:R-:W-:Y:S02]  /*1800*/  ISETP.NE.AND P1, PT, R0, RZ, PT ;  /* 0x000000ff0000720c */ /* 0x000fe40003f25270 */
[----:B------:R-:W-:Y:S01]  /*1810*/  ISETP.NE.AND P0, PT, RZ, UR10, PT ;  /* 0x0000000aff007c0c */ /* 0x000fe2000bf05270 */
[----:B-1----:R-:W1:Y:S01]  /*1820*/  SHFL.DOWN PT, R63, R58, 0x4, 0x1f ;  /* 0x08801f003a3f7f89 */ /* 0x002e6200000e0000 */
[----:B0-----:R-:W-:Y:S02]  /*1830*/  IADD3 R57, PT, PT, R62, R61, RZ ;  /* 0x0000003d3e397210 */ /* 0x001fe40007ffe0ff */
[----:B------:R-:W-:Y:S02]  /*1840*/  I2FP.F32.S32 R66, R62 ;  /* 0x0000003e00427245 */ /* 0x000fe40000201400 */
[----:B------:R-:W-:Y:S01]  /*1850*/  I2FP.F32.S32 R60, R57 ;  /* 0x00000039003c7245 */ /* 0x000fe20000201400 */
[C---:B-1----:R-:W-:Y:S01]  /*1860*/  FADD.FTZ R65, -R63.reuse, R58 ;  /* 0x0000003a3f417221 */ /* 0x042fe20000010100 */
[----:B------:R-:W-:Y:S01]  /*1870*/  I2FP.F32.U32 R62, R61 ;  /* 0x0000003d003e7245 */ /* 0x000fe20000201000 */
[----:B------:R-:W-:Y:S01]  /*1880*/  FMUL.FTZ R63, R63, R66 ;  /* 0x000000423f3f7220 */ /* 0x000fe20000410000 */
[----:B------:R-:W0:Y:S01]  /*1890*/  MUFU.RCP R64, R60 ;  /* 0x0000003c00407308 */ /* 0x000e220000001000 */
[----:B------:R-:W-:-:S02]  /*18a0*/  FMUL.FTZ R65, R65, R65 ;  /* 0x0000004141417220 */ /* 0x000fc40000410000 */
[----:B------:R-:W-:Y:S02]  /*18b0*/  FFMA.FTZ R63, R62, R58, R63 ;  /* 0x0000003a3e3f7223 */ /* 0x000fe4000001003f */
[----:B------:R-:W1:Y:S01]  /*18c0*/  SHFL.DOWN PT, R58, R59, 0x4, 0x1f ;  /* 0x08801f003b3a7f89 */ /* 0x000e6200000e0000 */
[----:B------:R-:W-:-:S03]  /*18d0*/  FMUL.FTZ R65, R65, R62 ;  /* 0x0000003e41417220 */ /* 0x000fc60000410000 */
[----:B------:R-:W2:Y:S01]  /*18e0*/  SHFL.DOWN PT, R62, R57, 0x2, 0x1f ;  /* 0x08401f00393e7f89 */ /* 0x000ea200000e0000 */
[----:B------:R-:W-:Y:S01]  /*18f0*/  FMUL.FTZ R65, R65, R66 ;  /* 0x0000004241417220 */ /* 0x000fe20000410000 */
[----:B0-----:R-:W-:-:S05]  /*1900*/  FMUL.FTZ R63, R64, R63 ;  /* 0x0000003f403f7220 */ /* 0x001fca0000410000 */
[----:B------:R-:W0:Y:S01]  /*1910*/  SHFL.DOWN PT, R66, R63, 0x2, 0x1f ;  /* 0x08401f003f427f89 */ /* 0x000e2200000e0000 */
[----:B-1----:R-:W-:-:S04]  /*1920*/  FADD.FTZ R61, R58, R59 ;  /* 0x0000003b3a3d7221 */ /* 0x002fc80000010000 */
[----:B------:R-:W-:Y:S01]  /*1930*/  FFMA.FTZ R61, R64, R65, R61 ;  /* 0x00000041403d7223 */ /* 0x000fe2000001003d */
[-C--:B--2---:R-:W-:Y:S02]  /*1940*/  IADD3 R64, PT, PT, R57, R62.reuse, RZ ;  /* 0x0000003e39407210 */ /* 0x084fe40007ffe0ff */
[----:B------:R-:W-:Y:S02]  /*1950*/  I2FP.F32.S32 R62, R62 ;  /* 0x0000003e003e7245 */ /* 0x000fe40000201400 */
[----:B------:R-:W-:-:S04]  /*1960*/  I2FP.F32.S32 R57, R64 ;  /* 0x0000004000397245 */ /* 0x000fc80000201400 */
[----:B------:R-:W1:Y:S01]  /*1970*/  MUFU.RCP R59, R57 ;  /* 0x00000039003b7308 */ /* 0x000e620000001000 */
[----:B0-----:R-:W-:Y:S01]  /*1980*/  FADD.FTZ R58, R63, -R66 ;  /* 0x800000423f3a7221 */ /* 0x001fe20000010000 */
[----:B------:R-:W-:-:S03]  /*1990*/  FMUL.FTZ R67, R66, R62 ;  /* 0x0000003e42437220 */ /* 0x000fc60000410000 */
[----:B------:R-:W-:Y:S01]  /*19a0*/  FMUL.FTZ R65, R58, R58 ;  /* 0x0000003a3a417220 */ /* 0x000fe20000410000 */
[C---:B------:R-:W-:Y:S01]  /*19b0*/  FFMA.FTZ R66, R60.reuse, R63, R67 ;  /* 0x0000003f3c427223 */ /* 0x040fe20000010043 */
[----:B------:R-:W0:Y:S02]  /*19c0*/  SHFL.DOWN PT, R58, R61, 0x2, 0x1f ;  /* 0x08401f003d3a7f89 */ /* 0x000e2400000e0000 */
[----:B------:R-:W-:Y:S02]  /*19d0*/  FMUL.FTZ R65, R60, R65 ;  /* 0x000000413c417220 */ /* 0x000fe40000410000 */
[----:B------:R-:W2:Y:S02]  /*19e0*/  SHFL.DOWN PT, R63, R64, 0x1, 0x1f ;  /* 0x08201f00403f7f89 */ /* 0x000ea400000e0000 */
[----:B------:R-:W-:Y:S01]  /*19f0*/  FMUL.FTZ R65, R65, R62 ;  /* 0x0000003e41417220 */ /* 0x000fe20000410000 */
[----:B-1----:R-:W-:-:S05]  /*1a00*/  FMUL.FTZ R66, R59, R66 ;  /* 0x000000423b427220 */ /* 0x002fca0000410000 */
[----:B------:R-:W1:Y:S01]  /*1a10*/  SHFL.DOWN PT, R67, R66, 0x1, 0x1f ;  /* 0x08201f0042437f89 */ /* 0x000e6200000e0000 */
[----:B0-----:R-:W-:-:S04]  /*1a20*/  FADD.FTZ R58, R61, R58 ;  /* 0x0000003a3d3a7221 */ /* 0x001fc80000010000 */
[----:B------:R-:W-:Y:S01]  /*1a30*/  FFMA.FTZ R58, R59, R65, R58 ;  /* 0x000000413b3a7223 */ /* 0x000fe2000001003a */
[-C--:B--2---:R-:W-:Y:S02]  /*1a40*/  IADD3 R59, PT, PT, R64, R63.reuse, RZ ;  /* 0x0000003f403b7210 */ /* 0x084fe40007ffe0ff */
[----:B------:R-:W-:Y:S02]  /*1a50*/  I2FP.F32.S32 R63, R63 ;  /* 0x0000003f003f7245 */ /* 0x000fe40000201400 */
[----:B------:R-:W-:Y:S02]  /*1a60*/  I2FP.F32.S32 R60, R59 ;  /* 0x0000003b003c7245 */ /* 0x000fe40000201400 */
[----:B------:R-:W0:Y:S01]  /*1a70*/  SHFL.DOWN PT, R59, R58, 0x1, 0x1f ;  /* 0x08201f003a3b7f89 */ /* 0x000e2200000e0000 */
[----:B-1----:R-:W-:Y:S01]  /*1a80*/  FADD.FTZ R61, R66, -R67 ;  /* 0x80000043423d7221 */ /* 0x002fe20000010000 */
[----:B------:R-:W-:Y:S02]  /*1a90*/  FMUL.FTZ R64, R67, R63 ;  /* 0x0000003f43407220 */ /* 0x000fe40000410000 */
[----:B------:R-:W1:Y:S01]  /*1aa0*/  MUFU.RCP R60, R60 ;  /* 0x0000003c003c7308 */ /* 0x000e620000001000 */
[----:B------:R-:W-:Y:S01]  /*1ab0*/  FMUL.FTZ R62, R61, R61 ;  /* 0x0000003d3d3e7220 */ /* 0x000fe20000410000 */
[----:B------:R-:W-:-:S03]  /*1ac0*/  FFMA.FTZ R61, R57, R66, R64 ;  /* 0x00000042393d7223 */ /* 0x000fc60000010040 */
[----:B------:R-:W-:-:S04]  /*1ad0*/  FMUL.FTZ R62, R57, R62 ;  /* 0x0000003e393e7220 */ /* 0x000fc80000410000 */
[----:B------:R-:W-:Y:S01]  /*1ae0*/  FMUL.FTZ R62, R62, R63 ;  /* 0x0000003f3e3e7220 */ /* 0x000fe20000410000 */
[----:B-1----:R-:W-:Y:S01]  /*1af0*/  FMUL.FTZ R64, R60, R61 ;  /* 0x0000003d3c407220 */ /* 0x002fe20000410000 */
[----:B0-----:R-:W-:-:S04]  /*1b00*/  FADD.FTZ R59, R58, R59 ;  /* 0x0000003b3a3b7221 */ /* 0x001fc80000010000 */
[----:B------:R-:W0:Y:S01]  /*1b10*/  SHFL.IDX PT, R65, R64, RZ, 0x1f ;  /* 0x00001fff40417589 */ /* 0x000e2200000e0000 */
[----:B------:R-:W-:Y:S02]  /*1b20*/  FFMA.FTZ R57, R60, R62, R59 ;  /* 0x0000003e3c397223 */ /* 0x000fe4000001003b */
[----:B------:R-:W1:Y:S04]  /*1b30*/  LDC R60, c[0x0][0x448] ;  /* 0x00011200ff3c7b82 */ /* 0x000e680000000800 */
[----:B------:R-:W1:Y:S04]  /*1b40*/  SHFL.IDX PT, R57, R57, RZ, 0x1f ;  /* 0x00001fff39397589 */ /* 0x000e6800000e0000 */
[----:B------:R-:W2:Y:S01]  /*1b50*/  @!P1 LDC.64 R62, c[0x0][0x3c8] ;  /* 0x0000f200ff3e9b82 */ /* 0x000ea20000000a00 */
[----:B0-----:R-:W-:-:S05]  /*1b60*/  FMUL.FTZ R58, R65, R65 ;  /* 0x00000041413a7220 */ /* 0x001fca0000410000 */
[----:B------:R-:W-:Y:S01]  /*1b70*/  FSEL R59, R58, RZ, P0 ;  /* 0x000000ff3a3b7208 */ /* 0x000fe20000000000 */
[----:B-1----:R-:W-:Y:S02]  /*1b80*/  FFMA.FTZ R58, R57, UR11, R60 ;  /* 0x0000000b393a7c23 */ /* 0x002fe4000801003c */
[----:B------:R-:W0:Y:S02]  /*1b90*/  @!P1 LDC.64 R60, c[0x0][0x3c0] ;  /* 0x0000f000ff3c9b82 */ /* 0x000e240000000a00 */
[----:B------:R-:W-:Y:S01]  /*1ba0*/  FADD.FTZ R59, R58, R59 ;  /* 0x0000003b3a3b7221 */ /* 0x000fe20000010000 */
[----:B--2---:R-:W-:-:S05]  /*1bb0*/  @!P1 IMAD.WIDE R62, R2, 0x4, R62 ;  /* 0x00000004023e9825 */ /* 0x004fca00078e023e */
[----:B------:R-:W1:Y:S01]  /*1bc0*/  MUFU.RSQ R59, R59 ;  /* 0x0000003b003b7308 */ /* 0x000e620000001400 */
[----:B0-----:R-:W-:-:S05]  /*1bd0*/  @!P1 IMAD.WIDE R60, R2, 0x4, R60 ;  /* 0x00000004023c9825 */ /* 0x001fca00078e023c */
[----:B------:R0:W-:Y:S04]  /*1be0*/  @!P1 STG.E desc[UR6][R60.64], R65 ;  /* 0x000000413c009986 */ /* 0x0001e8000c101906 */
[----:B-1----:R0:W-:Y:S01]  /*1bf0*/  @!P1 STG.E desc[UR6][R62.64], R59 ;  /* 0x0000003b3e009986 */ /* 0x0021e2000c101906 */
[----:B------:R-:W-:-:S13]  /*1c00*/  ISETP.GE.AND P1, PT, R56, 0x1, PT ;  /* 0x000000013800780c */ /* 0x000fda0003f26270 */
[----:B0-----:R-:W-:Y:S05]  /*1c10*/  @!P1 BRA `(.L_x_12402) ;  /* 0x00000008004c9947 */ /* 0x001fea0003800000 */
[----:B------:R-:W-:Y:S01]  /*1c20*/  FSEL R60, R65, RZ, !P0 ;  /* 0x000000ff413c7208 */ /* 0x000fe20004000000 */
[----:B------:R-:W-:Y:S01]  /*1c30*/  HADD2.F32 R57, -RZ, R24.H0_H0 ;  /* 0x20000018ff397230 */ /* 0x000fe20000004100 */
[----:B------:R-:W-:Y:S01]  /*1c40*/  IADD3 R56, PT, PT, R56, -0x1, RZ ;  /* 0xffffffff38387810 */ /* 0x000fe20007ffe0ff */
[----:B------:R-:W-:Y:S02]  /*1c50*/  HADD2.F32 R61, -RZ, R12.H0_H0 ;  /* 0x2000000cff3d7230 */ /* 0x000fe40000004100 */
[C---:B------:R-:W-:Y:S01]  /*1c60*/  FADD.FTZ R36, -R60.reuse, R36 ;  /* 0x000000243c247221 */ /* 0x040fe20000010100 */
[C---:B------:R-:W-:Y:S01]  /*1c70*/  FADD.FTZ R38, -R60.reuse, R38 ;  /* 0x000000263c267221 */ /* 0x040fe20000010100 */
[C---:B------:R-:W-:Y:S01]  /*1c80*/  FADD.FTZ R58, -R60.reuse, R37 ;  /* 0x000000253c3a7221 */ /* 0x040fe20000010100 */
[C---:B------:R-:W-:Y:S01]  /*1c90*/  FADD.FTZ R32, -R60.reuse, R32 ;  /* 0x000000203c207221 */ /* 0x040fe20000010100 */
[C---:B------:R-:W-:Y:S01]  /*1ca0*/  FMUL.FTZ R36, R59.reuse, R36 ;  /* 0x000000243b247220 */ /* 0x040fe20000410000 */
[C---:B------:R-:W-:Y:S01]  /*1cb0*/  FMUL.FTZ R38, R59.reuse, R38 ;  /* 0x000000263b267220 */ /* 0x040fe20000410000 */
[----:B------:R-:W-:Y:S01]  /*1cc0*/  FMUL.FTZ R37, R59, R58 ;  /* 0x0000003a3b257220 */ /* 0x000fe20000410000 */
[----:B------:R-:W-:Y:S01]  /*1cd0*/  FADD.FTZ R58, -R60, R39 ;  /* 0x000000273c3a7221 */ /* 0x000fe20000010100 */
[----:B------:R-:W-:Y:S01]  /*1ce0*/  FFMA.FTZ R36, R36, R57, R61 ;  /* 0x0000003924247223 */ /* 0x000fe2000001003d */
[----:B------:R-:W-:-:S02]  /*1cf0*/  HADD2.F32 R57, -RZ, R25.H0_H0 ;  /* 0x20000019ff397230 */ /* 0x000fc40000004100 */
[C---:B------:R-:W-:Y:S01]  /*1d00*/  FMUL.FTZ R32, R59.reuse, R32 ;  /* 0x000000203b207220 */ /* 0x040fe20000410000 */
[----:B------:R-:W-:Y:S02]  /*1d10*/  HADD2.F32 R61, -RZ, R13.H0_H0 ;  /* 0x2000000dff3d7230 */ /* 0x000fe40000004100 */
[C---:B------:R-:W-:Y:S01]  /*1d20*/  FMUL.FTZ R39, R59.reuse, R58 ;  /* 0x0000003a3b277220 */ /* 0x040fe20000410000 */
[C---:B------:R-:W-:Y:S01]  /*1d30*/  FADD.FTZ R34, -R60.reuse, R34 ;  /* 0x000000223c227221 */ /* 0x040fe20000010100 */
[C---:B------:R-:W-:Y:S01]  /*1d40*/  FADD.FTZ R58, -R60.reuse, R33 ;  /* 0x000000213c3a7221 */ /* 0x040fe20000010100 */
[----:B------:R-:W-:Y:S01]  /*1d50*/  FADD.FTZ R40, -R60, R40 ;  /* 0x000000283c287221 */ /* 0x000fe20000010100 */
[----:B------:R-:W-:Y:S01]  /*1d60*/  FFMA.FTZ R38, R38, R57, R61 ;  /* 0x0000003926267223 */ /* 0x000fe2000001003d */
[----:B------:R-:W-:Y:S02]  /*1d70*/  HADD2.F32 R57, -RZ, R26.H0_H0 ;  /* 0x2000001aff397230 */ /* 0x000fe40000004100 */
[----:B------:R-:W-:Y:S01]  /*1d80*/  FMUL.FTZ R34, R59, R34 ;  /* 0x000000223b227220 */ /* 0x000fe20000410000 */
[----:B------:R-:W-:-:S02]  /*1d90*/  HADD2.F32 R61, -RZ, R14.H0_H0 ;  /* 0x2000000eff3d7230 */ /* 0x000fc40000004100 */
[C---:B------:R-:W-:Y:S01]  /*1da0*/  FMUL.FTZ R33, R59.reuse, R58 ;  /* 0x0000003a3b217220 */ /* 0x040fe20000410000 */
[----:B------:R-:W-:Y:S01]  /*1db0*/  FADD.FTZ R58, -R60, R35 ;  /* 0x000000233c3a7221 */ /* 0x000fe20000010100 */
[----:B------:R-:W-:Y:S01]  /*1dc0*/  FMUL.FTZ R40, R59, R40 ;  /* 0x000000283b287220 */ /* 0x000fe20000410000 */
[----:B------:R-:W-:Y:S02]  /*1dd0*/  HADD2.F32 R62, -RZ, R24.H1_H1 ;  /* 0x30000018ff3e7230 */ /* 0x000fe40000004100 */
[----:B------:R-:W-:Y:S01]  /*1de0*/  FFMA.FTZ R32, R32, R57, R61 ;  /* 0x0000003920207223 */ /* 0x000fe2000001003d */
[----:B------:R-:W-:Y:S02]  /*1df0*/  HADD2.F32 R57, -RZ, R27.H0_H0 ;  /* 0x2000001bff397230 */ /* 0x000fe40000004100 */
[C---:B------:R-:W-:Y:S01]  /*1e00*/  FADD.FTZ R42, -R60.reuse, R42 ;  /* 0x0000002a3c2a7221 */ /* 0x040fe20000010100 */
[----:B------:R-:W-:Y:S02]  /*1e10*/  HADD2.F32 R61, -RZ, R15.H0_H0 ;  /* 0x2000000fff3d7230 */ /* 0x000fe40000004100 */
[----:B------:R-:W-:Y:S01]  /*1e20*/  FADD.FTZ R44, -R60, R44 ;  /* 0x0000002c3c2c7221 */ /* 0x000fe20000010100 */
[----:B------:R-:W-:-:S02]  /*1e30*/  HADD2.F32 R64, -RZ, R12.H1_H1 ;  /* 0x3000000cff407230 */ /* 0x000fc40000004100 */
[C---:B------:R-:W-:Y:S01]  /*1e40*/  FMUL.FTZ R42, R59.reuse, R42 ;  /* 0x0000002a3b2a7220 */ /* 0x040fe20000410000 */
[----:B------:R-:W-:Y:S02]  /*1e50*/  HADD2.F32 R63, -RZ, R22.H0_H0 ;  /* 0x20000016ff3f7230 */ /* 0x000fe40000004100 */
[----:B------:R-:W-:Y:S01]  /*1e60*/  FFMA.FTZ R35, R34, R57, R61 ;  /* 0x0000003922237223 */ /* 0x000fe2000001003d */
[----:B------:R-:W-:Y:S02]  /*1e70*/  HADD2.F32 R57, -RZ, R27.H1_H1 ;  /* 0x3000001bff397230 */ /* 0x000fe40000004100 */
[----:B------:R-:W-:Y:S01]  /*1e80*/  FMUL.FTZ R34, R59, R58 ;  /* 0x0000003a3b227220 */ /* 0x000fe20000410000 */
[----:B------:R-:W-:Y:S02]  /*1e90*/  HADD2.F32 R61, -RZ, R15.H1_H1 ;  /* 0x3000000fff3d7230 */ /* 0x000fe40000004100 */
[----:B------:R-:W-:Y:S01]  /*1ea0*/  FADD.FTZ R58, -R60, R41 ;  /* 0x000000293c3a7221 */ /* 0x000fe20000010100 */
[----:B------:R-:W-:-:S02]  /*1eb0*/  HADD2.F32 R41, -RZ, R20.H1_H1 ;  /* 0x30000014ff297230 */ /* 0x000fc40000004100 */
[----:B------:R-:W-:Y:S01]  /*1ec0*/  FFMA.FTZ R37, R37, R62, R64 ;  /* 0x0000003e25257223 */ /* 0x000fe20000010040 */
[----:B------:R-:W-:Y:S02]  /*1ed0*/  HADD2.F32 R62, -RZ, R25.H1_H1 ;  /* 0x30000019ff3e7230 */ /* 0x000fe40000004100 */
[----:B------:R-:W-:Y:S01]  /*1ee0*/  FFMA.FTZ R34, R34, R57, R61 ;  /* 0x0000003922227223 */ /* 0x000fe2000001003d */
[----:B------:R-:W-:Y:S02]  /*1ef0*/  HADD2.F32 R57, -RZ, R20.H0_H0 ;  /* 0x20000014ff397230 */ /* 0x000fe40000004100 */
[C---:B------:R-:W-:Y:S01]  /*1f00*/  FMUL.FTZ R58, R59.reuse, R58 ;  /* 0x0000003a3b3a7220 */ /* 0x040fe20000410000 */
[----:B------:R-:W-:Y:S02]  /*1f10*/  HADD2.F32 R61, -RZ, R8.H0_H0 ;  /* 0x20000008ff3d7230 */ /* 0x000fe40000004100 */
[----:B------:R-:W-:Y:S01]  /*1f20*/  FMUL.FTZ R44, R59, R44 ;  /* 0x0000002c3b2c7220 */ /* 0x000fe20000410000 */
[----:B------:R-:W-:-:S02]  /*1f30*/  HADD2.F32 R64, -RZ, R13.H1_H1 ;  /* 0x3000000dff407230 */ /* 0x000fc40000004100 */
[----:B------:R-:W-:Y:S01]  /*1f40*/  FADD.FTZ R48, -R60, R48 ;  /* 0x000000303c307221 */ /* 0x000fe20000010100 */
[----:B------:R-:W-:Y:S02]  /*1f50*/  HADD2.F32 R65, -RZ, R23.H0_H0 ;  /* 0x20000017ff417230 */ /* 0x000fe40000004100 */
[----:B------:R-:W-:Y:S01]  /*1f60*/  FFMA.FTZ R57, R40, R57, R61 ;  /* 0x0000003928397223 */ /* 0x000fe2000001003d */
[----:B------:R-:W-:Y:S02]  /*1f70*/  HADD2.F32 R61, -RZ, R8.H1_H1 ;  /* 0x30000008ff3d7230 */ /* 0x000fe40000004100 */
[----:B------:R-:W-:Y:S01]  /*1f80*/  FADD.FTZ R40, -R60, R43 ;  /* 0x0000002b3c287221 */ /* 0x000fe20000010100 */
[----:B------:R-:W-:Y:S01]  /*1f90*/  FFMA.FTZ R39, R39, R62, R64 ;  /* 0x0000003e27277223 */ /* 0x000fe20000010040 */
[----:B------:R-:W-:Y:S02]  /*1fa0*/  HADD2.F32 R62, -RZ, R26.H1_H1 ;  /* 0x3000001aff3e7230 */ /* 0x000fe40000004100 */
[----:B------:R-:W-:Y:S01]  /*1fb0*/  FMUL.FTZ R48, R59, R48 ;  /* 0x000000303b307220 */ /* 0x000fe20000410000 */
[----:B------:R-:W-:Y:S01]  /*1fc0*/  FFMA.FTZ R58, R58, R41, R61 ;  /* 0x000000293a3a7223 */ /* 0x000fe2000001003d */
[----:B------:R-:W-:-:S02]  /*1fd0*/  HADD2.F32 R61, -RZ, R21.H0_H0 ;  /* 0x20000015ff3d7230 */ /* 0x000fc40000004100 */
[----:B------:R-:W-:Y:S01]  /*1fe0*/  FMUL.FTZ R40, R59, R40 ;  /* 0x000000283b287220 */ /* 0x000fe20000410000 */
[--C-:B------:R-:W-:Y:S02]  /*1ff0*/  HADD2.F32 R41, -RZ, R9.reuse.H0_H0 ;  /* 0x20000009ff297230 */ /* 0x100fe40000004100 */
[C---:B------:R-:W-:Y:S01]  /*2000*/  FADD.FTZ R50, -R60.reuse, R50 ;  /* 0x000000323c327221 */ /* 0x040fe20000010100 */
[----:B------:R-:W-:Y:S02]  /*2010*/  HADD2.F32 R64, -RZ, R14.H1_H1 ;  /* 0x3000000eff407230 */ /* 0x000fe40000004100 */
[----:B------:R-:W-:Y:S01]  /*2020*/  FADD.FTZ R52, -R60, R52 ;  /* 0x000000343c347221 */ /* 0x000fe20000010100 */
[----:B------:R-:W-:Y:S02]  /*2030*/  HADD2.F32 R43, -RZ, R9.H1_H1 ;  /* 0x30000009ff2b7230 */ /* 0x000fe40000004100 */
[----:B------:R-:W-:Y:S01]  /*2040*/  FFMA.FTZ R61, R42, R61, R41 ;  /* 0x0000003d2a3d7223 */ /* 0x000fe20000010029 */
[----:B------:R-:W-:-:S02]  /*2050*/  HADD2.F32 R41, -RZ, R21.H1_H1 ;  /* 0x30000015ff297230 */ /* 0x000fc40000004100 */
[----:B------:R-:W-:Y:S01]  /*2060*/  FFMA.FTZ R33, R33, R62, R64 ;  /* 0x0000003e21217223 */ /* 0x000fe20000010040 */
[----:B------:R-:W-:Y:S01]  /*2070*/  FADD.FTZ R42, -R60, R46 ;  /* 0x0000002e3c2a7221 */ /* 0x000fe20000010100 */
[C---:B------:R-:W-:Y:S01]  /*2080*/  FMUL.FTZ R50, R59.reuse, R50 ;  /* 0x000000323b327220 */ /* 0x040fe20000410000 */
[C---:B------:R-:W-:Y:S01]  /*2090*/  FMUL.FTZ R52, R59.reuse, R52 ;  /* 0x000000343b347220 */ /* 0x040fe20000410000 */
[----:B------:R-:W-:Y:S01]  /*20a0*/  FFMA.FTZ R62, R40, R41, R43 ;  /* 0x00000029283e7223 */ /* 0x000fe2000001002b */
[--C-:B------:R-:W-:Y:S02]  /*20b0*/  HADD2.F32 R41, -RZ, R10.reuse.H0_H0 ;  /* 0x2000000aff297230 */ /* 0x100fe40000004100 */
[----:B------:R-:W-:Y:S01]  /*20c0*/  FADD.FTZ R40, -R60, R45 ;  /* 0x0000002d3c287221 */ /* 0x000fe20000010100 */
[----:B------:R-:W-:Y:S02]  /*20d0*/  HADD2.F32 R43, -RZ, R10.H1_H1 ;  /* 0x3000000aff2b7230 */ /* 0x000fe40000004100 */
[----:B------:R-:W-:Y:S01]  /*20e0*/  FMUL.FTZ R42, R59, R42 ;  /* 0x0000002a3b2a7220 */ /* 0x000fe20000410000 */
[----:B------:R-:W-:-:S02]  /*20f0*/  HADD2.F32 R45, -RZ, R5.H1_H1 ;  /* 0x30000005ff2d7230 */ /* 0x000fc40000004100 */
[----:B------:R-:W-:Y:S01]  /*2100*/  FFMA.FTZ R63, R44, R63, R41 ;  /* 0x0000003f2c3f7223 */ /* 0x000fe20000010029 */
[----:B------:R-:W-:Y:S02]  /*2110*/  HADD2.F32 R41, -RZ, R22.H1_H1 ;  /* 0x30000016ff297230 */ /* 0x000fe40000004100 */
[----:B------:R-:W-:Y:S01]  /*2120*/  FMUL.FTZ R40, R59, R40 ;  /* 0x000000283b287220 */ /* 0x000fe20000410000 */
[----:B------:R-:W-:Y:S02]  /*2130*/  IMAD R56, R56, R3, RZ ;  /* 0x0000000338387224 */ /* 0x000fe400078e02ff */
[----:B------:R-:W-:Y:S01]  /*2140*/  FADD.FTZ R54, -R60, R54 ;  /* 0x000000363c367221 */ /* 0x000fe20000010100 */
[----:B------:R-:W-:Y:S02]  /*2150*/  HADD2.F32 R67, -RZ, R7.H1_H1 ;  /* 0x30000007ff437230 */ /* 0x000fe40000004100 */
[----:B------:R-:W-:Y:S01]  /*2160*/  FFMA.FTZ R46, R40, R41, R43 ;  /* 0x00000029282e7223 */ /* 0x000fe2000001002b */
[----:B------:R-:W-:-:S02]  /*2170*/  HADD2.F32 R41, -RZ, R11.H0_H0 ;  /* 0x2000000bff297230 */ /* 0x000fc40000004100 */
[----:B------:R-:W-:Y:S01]  /*2180*/  FADD.FTZ R40, -R60, R47 ;  /* 0x0000002f3c287221 */ /* 0x000fe20000010100 */
[----:B------:R-:W-:Y:S01]  /*2190*/  HADD2.F32 R43, -RZ, R11.H1_H1 ;  /* 0x3000000bff2b7230 */ /* 0x000fe20000004100 */
[----:B------:R-:W-:Y:S01]  /*21a0*/  F2FP.F16.F32.PACK_AB R35, R34, R35 ;  /* 0x000000232223723e */ /* 0x000fe200000000ff */
[--C-:B------:R-:W-:Y:S02]  /*21b0*/  HADD2.F32 R47, -RZ, R16.reuse.H1_H1 ;  /* 0x30000010ff2f7230 */ /* 0x100fe40000004100 */
[----:B------:R-:W-:Y:S01]  /*21c0*/  FFMA.FTZ R65, R42, R65, R41 ;  /* 0x000000412a417223 */ /* 0x000fe20000010029 */
[----:B------:R-:W-:Y:S02]  /*21d0*/  HADD2.F32 R41, -RZ, R23.H1_H1 ;  /* 0x30000017ff297230 */ /* 0x000fe40000004100 */
[C---:B------:R-:W-:Y:S01]  /*21e0*/  FMUL.FTZ R40, R59.reuse, R40 ;  /* 0x000000283b287220 */ /* 0x040fe20000410000 */
[----:B------:R-:W-:Y:S01]  /*21f0*/  FADD.FTZ R42, -R60, R51 ;  /* 0x000000333c2a7221 */ /* 0x000fe20000010100 */
[----:B------:R-:W-:Y:S01]  /*2200*/  FMUL.FTZ R51, R59, R54 ;  /* 0x000000363b337220 */ /* 0x000fe20000410000 */
[----:B------:R-:W-:Y:S01]  /*2210*/  F2FP.F16.F32.PACK_AB R34, R33, R32 ;  /* 0x000000202122723e */ /* 0x000fe200000000ff */
[----:B------:R-:W-:Y:S01]  /*2220*/  FFMA.FTZ R66, R40, R41, R43 ;  /* 0x0000002928427223 */ /* 0x000fe2000001002b */
[----:B------:R-:W-:-:S02]  /*2230*/  HADD2.F32 R41, -RZ, R16.H0_H0 ;  /* 0x20000010ff297230 */ /* 0x000fc40000004100 */
[----:B------:R-:W-:Y:S01]  /*2240*/  FADD.FTZ R40, -R60, R49 ;  /* 0x000000313c287221 */ /* 0x000fe20000010100 */
[--C-:B------:R-:W-:Y:S02]  /*2250*/  HADD2.F32 R43, -RZ, R4.reuse.H0_H0 ;  /* 0x20000004ff2b7230 */ /* 0x100fe40000004100 */
[C---:B------:R-:W-:Y:S01]  /*2260*/  FMUL.FTZ R42, R59.reuse, R42 ;  /* 0x0000002a3b2a7220 */ /* 0x040fe20000410000 */
[----:B------:R-:W-:Y:S02]  /*2270*/  HADD2.F32 R49, -RZ, R17.H1_H1 ;  /* 0x30000011ff317230 */ /* 0x000fe40000004100 */
[----:B------:R-:W-:Y:S01]  /*2280*/  FMUL.FTZ R40, R59, R40 ;  /* 0x000000283b287220 */ /* 0x000fe20000410000 */
[----:B------:R-:W-:Y:S01]  /*2290*/  F2FP.F16.F32.PACK_AB R33, R39, R38 ;  /* 0x000000262721723e */ /* 0x000fe200000000ff */
[----:B------:R-:W-:Y:S01]  /*22a0*/  FFMA.FTZ R48, R48, R41, R43 ;  /* 0x0000002930307223 */ /* 0x000fe2000001002b */
[----:B------:R-:W-:Y:S02]  /*22b0*/  HADD2.F32 R41, -RZ, R4.H1_H1 ;  /* 0x30000004ff297230 */ /* 0x000fe40000004100 */
[----:B------:R-:W-:Y:S01]  /*22c0*/  FFMA.FTZ R49, R42, R49, R45 ;  /* 0x000000312a317223 */ /* 0x000fe2000001002d */
[----:B------:R-:W-:Y:S01]  /*22d0*/  HADD2.F32 R43, -RZ, R5.H0_H0 ;  /* 0x20000005ff2b7230 */ /* 0x000fe20000004100 */
[----:B------:R-:W0:Y:S01]  /*22e0*/  LDC.64 R44, c[0x0][0x428] ;  /* 0x00010a00ff2c7b82 */ /* 0x000e220000000a00 */
[----:B------:R-:W-:-:S02]  /*22f0*/  HADD2.F32 R42, -RZ, R7.H0_H0 ;  /* 0x20000007ff2a7230 */ /* 0x000fc40000004100 */
[----:B------:R-:W-:Y:S01]  /*2300*/  FFMA.FTZ R47, R40, R47, R41 ;  /* 0x0000002f282f7223 */ /* 0x000fe20000010029 */
[----:B------:R-:W-:Y:S02]  /*2310*/  HADD2.F32 R41, -RZ, R17.H0_H0 ;  /* 0x20000011ff297230 */ /* 0x000fe40000004100 */
[C---:B------:R-:W-:Y:S01]  /*2320*/  FADD.FTZ R40, -R60.reuse, R53 ;  /* 0x000000353c287221 */ /* 0x040fe20000010100 */
[----:B------:R-:W-:Y:S01]  /*2330*/  FADD.FTZ R60, -R60, R55 ;  /* 0x000000373c3c7221 */ /* 0x000fe20000010100 */
[----:B------:R-:W-:Y:S01]  /*2340*/  HADD2.F32 R55, -RZ, R19.H1_H1 ;  /* 0x30000013ff377230 */ /* 0x000fe20000004100 */
[----:B------:R-:W-:Y:S01]  /*2350*/  F2FP.F16.F32.PACK_AB R32, R37, R36 ;  /* 0x000000242520723e */ /* 0x000fe200000000ff */
[----:B------:R-:W-:Y:S01]  /*2360*/  FFMA.FTZ R64, R50, R41, R43 ;  /* 0x0000002932407223 */ /* 0x000fe2000001002b */
[----:B------:R-:W-:Y:S02]  /*2370*/  HADD2.F32 R41, -RZ, R18.H0_H0 ;  /* 0x20000012ff297230 */ /* 0x000fe40000004100 */
[----:B------:R-:W-:Y:S01]  /*2380*/  FMUL.FTZ R40, R59, R40 ;  /* 0x000000283b287220 */ /* 0x000fe20000410000 */
[----:B------:R-:W-:-:S02]  /*2390*/  HADD2.F32 R43, -RZ, R6.H0_H0 ;  /* 0x20000006ff2b7230 */ /* 0x000fc40000004100 */
[----:B------:R-:W-:Y:S01]  /*23a0*/  FMUL.FTZ R60, R59, R60 ;  /* 0x0000003c3b3c7220 */ /* 0x000fe20000410000 */
[----:B------:R-:W-:Y:S02]  /*23b0*/  F2FP.F16.F32.PACK_AB R39, R66, R65 ;  /* 0x000000414227723e */ /* 0x000fe400000000ff */
[----:B------:R-:W-:Y:S01]  /*23c0*/  F2FP.F16.F32.PACK_AB R38, R46, R63 ;  /* 0x0000003f2e26723e */ /* 0x000fe200000000ff */
[----:B------:R-:W-:Y:S01]  /*23d0*/  FFMA.FTZ R3, R52, R41, R43 ;  /* 0x0000002934037223 */ /* 0x000fe2000001002b */
[----:B------:R-:W-:Y:S02]  /*23e0*/  HADD2.F32 R41, -RZ, R18.H1_H1 ;  /* 0x30000012ff297230 */ /* 0x000fe40000004100 */
[----:B------:R-:W-:Y:S01]  /*23f0*/  FFMA.FTZ R60, R60, R55, R67 ;  /* 0x000000373c3c7223 */ /* 0x000fe20000010043 */
[----:B------:R-:W-:Y:S01]  /*2400*/  HADD2.F32 R43, -RZ, R6.H1_H1 ;  /* 0x30000006ff2b7230 */ /* 0x000fe20000004100 */
[----:B------:R-:W-:Y:S02]  /*2410*/  F2FP.F16.F32.PACK_AB R37, R62, R61 ;  /* 0x0000003d3e25723e */ /* 0x000fe400000000ff */
[----:B------:R-:W-:-:S02]  /*2420*/  F2FP.F16.F32.PACK_AB R36, R58, R57 ;  /* 0x000000393a24723e */ /* 0x000fc400000000ff */
[----:B------:R-:W-:Y:S01]  /*2430*/  FFMA.FTZ R50, R40, R41, R43 ;  /* 0x0000002928327223 */ /* 0x000fe2000001002b */
[----:B------:R-:W-:Y:S01]  /*2440*/  SHF.R.S32.HI R41, RZ, 0x1f, R56 ;  /* 0x0000001fff297819 */ /* 0x000fe20000011438 */
[----:B------:R-:W-:Y:S01]  /*2450*/  HADD2.F32 R40, -RZ, R19.H0_H0 ;  /* 0x20000013ff287230 */ /* 0x000fe20000004100 */
[----:B------:R-:W-:Y:S02]  /*2460*/  F2FP.F16.F32.PACK_AB R49, R49, R64 ;  /* 0x000000403131723e */ /* 0x000fe400000000ff */
[----:B------:R-:W-:Y:S02]  /*2470*/  LEA.HI R41, R41, R56, RZ, 0x3 ;  /* 0x0000003829297211 */ /* 0x000fe400078f18ff */
[----:B------:R-:W-:Y:S01]  /*2480*/  FFMA.FTZ R51, R51, R40, R42 ;  /* 0x0000002833337223 */ /* 0x000fe2000001002a */
[----:B------:R-:W-:Y:S02]  /*2490*/  F2FP.F16.F32.PACK_AB R50, R50, R3 ;  /* 0x000000033232723e */ /* 0x000fe400000000ff */
[----:B------:R-:W-:-:S02]  /*24a0*/  LEA.HI.SX32 R41, R41, R0, 0x1d ;  /* 0x0000000029297211 */ /* 0x000fc400078feaff */
[----:B------:R-:W-:Y:S02]  /*24b0*/  F2FP.F16.F32.PACK_AB R51, R60, R51 ;  /* 0x000000333c33723e */ /* 0x000fe400000000ff */
[C---:B------:R-:W-:Y:S02]  /*24c0*/  IADD3 R43, PT, PT, R41.reuse, 0x100, RZ ;  /* 0x00000100292b7810 */ /* 0x040fe40007ffe0ff */
[C---:B------:R-:W-:Y:S01]  /*24d0*/  IADD3 R53, PT, PT, R41.reuse, 0x200, RZ ;  /* 0x0000020029357810 */ /* 0x040fe20007ffe0ff */
[----:B0-----:R-:W-:Y:S01]  /*24e0*/  IMAD.WIDE.U32 R40, R41, 0x10, R44 ;  /* 0x0000001029287825 */ /* 0x001fe200078e002c */
[----:B------:R-:W-:-:S03]  /*24f0*/  F2FP.F16.F32.PACK_AB R48, R47, R48 ;  /* 0x000000302f30723e */ /* 0x000fc600000000ff */
[--C-:B------:R-:W-:Y:S01]  /*2500*/  IMAD.WIDE.U32 R42, R43, 0x10, R44.reuse ;  /* 0x000000102b2a7825 */ /* 0x100fe200078e002c */
[----:B------:R0:W-:Y:S03]  /*2510*/  STG.E.128 desc[UR6][R40.64], R32 ;  /* 0x0000002028007986 */ /* 0x0001e6000c101d06 */
[----:B------:R-:W-:Y:S01]  /*2520*/  IMAD.WIDE.U32 R44, R53, 0x10, R44 ;  /* 0x00000010352c7825 */ /* 0x000fe200078e002c */
[----:B------:R0:W-:Y:S04]  /*2530*/  STG.E.128 desc[UR6][R42.64], R36 ;  /* 0x000000242a007986 */ /* 0x0001e8000c101d06 */
[----:B------:R0:W-:Y:S02]  /*2540*/  STG.E.128 desc[UR6][R44.64], R48 ;  /* 0x000000302c007986 */ /* 0x0001e4000c101d06 */
.L_x_12402:
[----:B0-----:R-:W0:Y:S01]  /*2550*/  LDC.64 R32, c[0x0][0x380] ;  /* 0x0000e000ff207b82 */ /* 0x001e220000000a00 */
[----:B------:R-:W-:Y:S01]  /*2560*/  UPLOP3.LUT UP1, UPT, UPT, UPT, UP1, 0x40, 0x4 ;  /* 0x000000000004789c */ /* 0x000fe20003f2e810 */
[----:B0-----:R-:W-:-:S04]  /*2570*/  IADD3 R2, PT, PT, R2, R32, RZ ;  /* 0x0000002002027210 */ /* 0x001fc80007ffe0ff */
[----:B------:R-:W-:-:S13]  /*2580*/  ISETP.GE.AND P0, PT, R2, R33, PT ;  /* 0x000000210200720c */ /* 0x000fda0003f06270 */
[----:B------:R-:W-:Y:S05]  /*2590*/  @!P0 BRA `(.L_x_12403) ;  /* 0xffffffdc00248947 */ /* 0x000fea000383ffff */
[----:B------:R-:W-:Y:S05]  /*25a0*/  EXIT ;  /* 0x000000000000794d */ /* 0x000fea0003800000 */
.L_x_12404:
        /* <DEDUP_REMOVED lines=13> */
.L_x_21002:


//--------------------- .text._ZN10layer_norm13ln_fwd_kernelINS_13Kernel_traitsI6__halfS2_fS2_fjLj6144ELj1ELj1ELj8ELj16ENS_18Kernel_traits_baseILj6144ES2_S2_fS2_fjLj256EEEEELb0ELb1ELb0ELb0EEEvNS_9FwdParamsE --------------------------
	.section	.text._ZN10layer_norm13ln_fwd_kernelINS_13Kernel_traitsI6__halfS2_fS2_fjLj6144ELj1ELj1ELj8ELj16ENS_18Kernel_traits_baseILj6144ES2_S2_fS2_fjLj256EEEEELb0ELb1ELb0ELb0EEEvNS_9FwdParamsE,"ax",@progbits
	.align	128
        .global         _ZN10layer_norm13ln_fwd_kernelINS_13Kernel_traitsI6__halfS2_fS2_fjLj6144ELj1ELj1ELj8ELj16ENS_18Kernel_traits_baseILj6144ES2_S2_fS2_fjLj256EEEEELb0ELb1ELb0ELb0EEEvNS_9FwdParamsE
        .type           _ZN10layer_norm13ln_fwd_kernelINS_13Kernel_traitsI6__halfS2_fS2_fjLj6144ELj1ELj1ELj8ELj16ENS_18Kernel_traits_baseILj6144ES2_S2_fS2_fjLj256EEEEELb0ELb1ELb0ELb0EEEvNS_9FwdParamsE,@function
        .size           _ZN10layer_norm13ln_fwd_kernelINS_13Kernel_traitsI6__halfS2_fS2_fjLj6144ELj1ELj1ELj8ELj16ENS_18Kernel_traits_baseILj6144ES2_S2_fS2_fjLj256EEEEELb0ELb1ELb0ELb0EEEvNS_9FwdParamsE,(.L_x_21003 - _ZN10layer_norm13ln_fwd_kernelINS_13Kernel_traitsI6__halfS2_fS2_fjLj6144ELj1ELj1ELj8ELj16ENS_18Kernel_traits_baseILj6144ES2_S2_fS2_fjLj256EEEEELb0ELb1ELb0ELb0EEEvNS_9FwdParamsE)
        .other          _ZN10layer_norm13ln_fwd_kernelINS_13Kernel_traitsI6__halfS2_fS2_fjLj6144ELj1ELj1ELj8ELj16ENS_18Kernel_traits_baseILj6144ES2_S2_fS2_fjLj256EEEEELb0ELb1ELb0ELb0EEEvNS_9FwdParamsE,@"STO_CUDA_ENTRY STV_DEFAULT"
_ZN10layer_norm13ln_fwd_kernelINS_13Kernel_traitsI6__halfS2_fS2_fjLj6144ELj1ELj1ELj8ELj16ENS_18Kernel_traits_baseILj6144ES2_S2_fS2_fjLj256EEEEELb0ELb1ELb0ELb0EEEvNS_9FwdParamsE:
.text._ZN10layer_norm13ln_fwd_kernelINS_13Kernel_traitsI6__halfS2_fS2_fjLj6144ELj1ELj1ELj8ELj16ENS_18Kernel_traits_baseILj6144ES2_S2_fS2_fjLj256EEEEELb0ELb1ELb0ELb0EEEvNS_9FwdParamsE:
        /* <DEDUP_REMOVED lines=53> */
.L_x_12406:
        /* <DEDUP_REMOVED lines=32> */
.L_x_12407:
[----:B------:R-:W-:Y:S05]  /*0550*/  BSYNC.RECONVERGENT B0 ;  /* 0x0000000000007941 */ /* 0x000fea0003800200 */
.L_x_12405:
        /* <DEDUP_REMOVED lines=23> */
.L_x_12428:
[----:B012---:R-:W0:Y:S02]  /*06d0*/  @P0 LDC.64 R80, c[0x0][0x3e0] ;  /* 0x0000f800ff500b82 */ /* 0x007e240000000a00 */
[----:B0-----:R-:W-:-:S06]  /*06e0*/  @P0 IMAD.WIDE R80, R73, 0x2, R80 ;  /* 0x0000000249500825 */ /* 0x001fcc00078e0250 */
        /* <DEDUP_REMOVED lines=21> */
[--C-:B-----5:R-:W-:Y:S02]  /*0840*/  HADD2.F32 R71, -RZ, R64.reuse.H0_H0 ;  /* 0x20000040ff477230 */ /* 0x120fe40000004100 */
[----:B------:R-:W-:Y:S02]  /*0850*/  HADD2.F32 R79, -RZ, R64.H1_H1 ;  /* 0x30000040ff4f7230 */ /* 0x000fe40000004100 */
[--C-:B------:R-:W-:Y:S02]  /*0860*/  HADD2.F32 R83, -RZ, R65.reuse.H1_H1 ;  /* 0x30000041ff537230 */ /* 0x100fe40000004100 */
[----:B------:R-:W-:Y:S01]  /*0870*/  FMUL.FTZ R71, R71, R0 ;  /* 0x0000000047477220 */ /* 0x000fe20000410000 */
[----:B------:R-:W-:-:S02]  /*0880*/  HADD2.F32 R81, -RZ, R65.H0_H0 ;  /* 0x20000041ff517230 */ /* 0x000fc40000004100 */
[--C-:B------:R-:W-:Y:S02]  /*0890*/  HADD2.F32 R85, -RZ, R66.reuse.H0_H0 ;  /* 0x20000042ff557230 */ /* 0x100fe40000004100 */
[-C--:B------:R-:W-:Y:S01]  /*08a0*/  FMUL.FTZ R78, R83, R0.reuse ;  /* 0x00000000534e7220 */ /* 0x080fe20000410000 */
[----:B------:R-:W-:Y:S02]  /*08b0*/  HADD2.F32 R87, -RZ, R66.H1_H1 ;  /* 0x30000042ff577230 */ /* 0x000fe40000004100 */
[-C--:B------:R-:W-:Y:S01]  /*08c0*/  FMUL.FTZ R66, R79, R0.reuse ;  /* 0x000000004f427220 */ /* 0x080fe20000410000 */
[--C-:B------:R-:W-:Y:S02]  /*08d0*/  HADD2.F32 R89, -RZ, R67.reuse.H0_H0 ;  /* 0x20000043ff597230 */ /* 0x100fe40000004100 */
[-C--:B------:R-:W-:Y:S01]  /*08e0*/  FMUL.FTZ R81, R81, R0.reuse ;  /* 0x0000000051517220 */ /* 0x080fe20000410000 */
[----:B------:R-:W-:Y:S02]  /*08f0*/  HADD2.F32 R91, -RZ, R67.H1_H1 ;  /* 0x30000043ff5b7230 */ /* 0x000fe40000004100 */
[----:B------:R-:W-:Y:S01]  /*0900*/  FMUL.FTZ R85, R85, R0 ;  /* 0x0000000055557220 */ /* 0x000fe20000410000 */
[----:B------:R-:W-:-:S02]  /*0910*/  HADD2.F32 R64, -RZ, R36.H0_H0 ;  /* 0x20000024ff407230 */ /* 0x000fc40000004100 */
[----:B------:R-:W-:Y:S01]  /*0920*/  FMUL.FTZ R89, R89, R0 ;  /* 0x0000000059597220 */ /* 0x000fe20000410000 */
[----:B------:R-:W-:Y:S02]  /*0930*/  HADD2.F32 R65, -RZ, R36.H1_H1 ;  /* 0x30000024ff417230 */ /* 0x000fe40000004100 */
[--C-:B------:R-:W-:Y:S02]  /*0940*/  HADD2.F32 R67, -RZ, R37.reuse.H1_H1 ;  /* 0x30000025ff437230 */ /* 0x100fe40000004100 */
[----:B------:R-:W-:Y:S02]  /*0950*/  HADD2.F32 R70, -RZ, R37.H0_H0 ;  /* 0x20000025ff467230 */ /* 0x000fe40000004100 */
[----:B------:R-:W-:Y:S02]  /*0960*/  HADD2.F32 R79, -RZ, R39.H1_H1 ;  /* 0x30000027ff4f7230 */ /* 0x000fe40000004100 */
[----:B--2---:R-:W-:Y:S01]  /*0970*/  FFMA.FTZ R68, R71, R64, R8 ;  /* 0x0000004047447223 */ /* 0x004fe20000010008 */
[----:B------:R-:W-:Y:S01]  /*0980*/  FFMA.FTZ R69, R66, R65, R9 ;  /* 0x0000004142457223 */ /* 0x000fe20000010009 */
[----:B------:R-:W-:Y:S01]  /*0990*/  FFMA.FTZ R71, R78, R67, R11 ;  /* 0x000000434e477223 */ /* 0x000fe2000001000b */
[----:B------:R-:W-:-:S02]  /*09a0*/  HADD2.F32 R65, -RZ, R38.H1_H1 ;  /* 0x30000026ff417230 */ /* 0x000fc40000004100 */
[-C--:B------:R-:W-:Y:S01]  /*09b0*/  FMUL.FTZ R66, R87, R0.reuse ;  /* 0x0000000057427220 */ /* 0x080fe20000410000 */
[----:B------:R-:W-:Y:S02]  /*09c0*/  HADD2.F32 R67, -RZ, R39.H0_H0 ;  /* 0x20000027ff437230 */ /* 0x000fe40000004100 */
[----:B------:R-:W-:Y:S01]  /*09d0*/  FMUL.FTZ R78, R91, R0 ;  /* 0x000000005b4e7220 */ /* 0x000fe20000410000 */
[----:B------:R-:W-:Y:S02]  /*09e0*/  HADD2.F32 R64, -RZ, R38.H0_H0 ;  /* 0x20000026ff407230 */ /* 0x000fe40000004100 */
[----:B---3--:R-:W-:Y:S01]  /*09f0*/  FFMA.FTZ R65, R66, R65, R5 ;  /* 0x0000004142417223 */ /* 0x008fe20000010005 */
[----:B------:R-:W-:Y:S01]  /*0a00*/  FFMA.FTZ R70, R81, R70, R10 ;  /* 0x0000004651467223 */ /* 0x000fe2000001000a */
[----:B------:R-:W-:Y:S01]  /*0a10*/  FFMA.FTZ R66, R89, R67, R6 ;  /* 0x0000004359427223 */ /* 0x000fe20000010006 */
[----:B------:R-:W-:Y:S01]  /*0a20*/  FFMA.FTZ R67, R78, R79, R7 ;  /* 0x0000004f4e437223 */ /* 0x000fe20000010007 */
[----:B------:R-:W-:Y:S01]  /*0a30*/  FFMA.FTZ R64, R85, R64, R4 ;  /* 0x0000004055407223 */ /* 0x000fe20000010004 */
[----:B------:R-:W-:Y:S06]  /*0a40*/  BRA `(.L_x_12411) ;  /* 0x0000000000807947 */ /* 0x000fec0003800000 */
.L_x_12410:
[--C-:B-----5:R-:W-:Y:S02]  /*0a50*/  HADD2.F32 R69, -RZ, R64.reuse.H0_H0 ;  /* 0x20000040ff457230 */ /* 0x120fe40000004100 */
[----:B------:R-:W-:Y:S02]  /*0a60*/  HADD2.F32 R71, -RZ, R64.H1_H1 ;  /* 0x30000040ff477230 */ /* 0x000fe40000004100 */
[--C-:B------:R-:W-:Y:S02]  /*0a70*/  HADD2.F32 R79, -RZ, R65.reuse.H0_H0 ;  /* 0x20000041ff4f7230 */ /* 0x100fe40000004100 */
        /* <DEDUP_REMOVED lines=9> */
[----:B------:R-:W-:Y:S02]  /*0b10*/  HADD2.F32 R64, -RZ, R36.H1_H1 ;  /* 0x30000024ff407230 */ /* 0x000fe40000004100 */
[----:B------:R-:W-:Y:S01]  /*0b20*/  FMUL.FTZ R81, R81, R0 ;  /* 0x0000000051517220 */ /* 0x000fe20000410000 */
[----:B------:R-:W-:-:S02]  /*0b30*/  HADD2.F32 R66, -RZ, R37.H1_H1 ;  /* 0x30000025ff427230 */ /* 0x000fc40000004100 */
[----:B------:R-:W-:Y:S01]  /*0b40*/  FMUL.FTZ R83, R83, R0 ;  /* 0x0000000053537220 */ /* 0x000fe20000410000 */
[--C-:B------:R-:W-:Y:S02]  /*0b50*/  HADD2.F32 R85, -RZ, R67.reuse.H0_H0 ;  /* 0x20000043ff557230 */ /* 0x100fe40000004100 */
[----:B------:R-:W-:Y:S01]  /*0b60*/  FMUL.FTZ R69, R71, R64 ;  /* 0x0000004047457220 */ /* 0x000fe20000410000 */
[----:B------:R-:W-:Y:S02]  /*0b70*/  HADD2.F32 R67, -RZ, R67.H1_H1 ;  /* 0x30000043ff437230 */ /* 0x000fe40000004100 */
[----:B------:R-:W-:Y:S01]  /*0b80*/  FMUL.FTZ R71, R65, R66 ;  /* 0x0000004241477220 */ /* 0x000fe20000410000 */
[----:B------:R-:W-:Y:S02]  /*0b90*/  HADD2.F32 R66, -RZ, R38.H1_H1 ;  /* 0x30000026ff427230 */ /* 0x000fe40000004100 */
[----:B------:R-:W-:Y:S01]  /*0ba0*/  FMUL.FTZ R85, R85, R0 ;  /* 0x0000000055557220 */ /* 0x000fe20000410000 */
[----:B------:R-:W-:-:S02]  /*0bb0*/  HADD2.F32 R70, -RZ, R37.H0_H0 ;  /* 0x20000025ff467230 */ /* 0x000fc40000004100 */
[----:B------:R-:W-:Y:S01]  /*0bc0*/  FMUL.FTZ R67, R67, R0 ;  /* 0x0000000043437220 */ /* 0x000fe20000410000 */
[----:B------:R-:W-:Y:S02]  /*0bd0*/  HADD2.F32 R64, -RZ, R38.H0_H0 ;  /* 0x20000026ff407230 */ /* 0x000fe40000004100 */
[----:B------:R-:W-:Y:S01]  /*0be0*/  FMUL.FTZ R65, R83, R66 ;  /* 0x0000004253417220 */ /* 0x000fe20000410000 */
[--C-:B------:R-:W-:Y:S02]  /*0bf0*/  HADD2.F32 R78, -RZ, R39.reuse.H0_H0 ;  /* 0x20000027ff4e7230 */ /* 0x100fe40000004100 */
[----:B------:R-:W-:Y:S01]  /*0c00*/  FMUL.FTZ R70, R79, R70 ;  /* 0x000000464f467220 */ /* 0x000fe20000410000 */
[----:B------:R-:W-:Y:S02]  /*0c10*/  HADD2.F32 R80, -RZ, R39.H1_H1 ;  /* 0x30000027ff507230 */ /* 0x000fe40000004100 */
[----:B------:R-:W-:Y:S01]  /*0c20*/  FMUL.FTZ R64, R81, R64 ;  /* 0x0000004051407220 */ /* 0x000fe20000410000 */
[----:B------:R-:W-:-:S02]  /*0c30*/  FMUL.FTZ R66, R85, R78 ;  /* 0x0000004e55427220 */ /* 0x000fc40000410000 */
[----:B------:R-:W-:-:S07]  /*0c40*/  FMUL.FTZ R67, R67, R80 ;  /* 0x0000005043437220 */ /* 0x000fce0000410000 */
.L_x_12411:
[----:B------:R-:W0:Y:S01]  /*0c50*/  LDC.64 R80, c[0x0][0x3a8] ;  /* 0x0000ea00ff507b82 */ /* 0x000e220000000a00 */
[C---:B------:R-:W-:Y:S01]  /*0c60*/  IADD3 R78, PT, PT, R77.reuse, 0x100, RZ ;  /* 0x000001004d4e7810 */ /* 0x040fe20007ffe0ff */
[----:B0-----:R-:W-:-:S05]  /*0c70*/  IMAD.WIDE.U32 R80, R77, 0x20, R80 ;  /* 0x000000204d507825 */ /* 0x001fca00078e0050 */
[----:B------:R0:W-:Y:S04]  /*0c80*/  STG.E.128 desc[UR6][R80.64], R68 ;  /* 0x0000004450007986 */ /* 0x0001e8000c101d06 */
[----:B------:R0:W-:Y:S02]  /*0c90*/  STG.E.128 desc[UR6][R80.64+0x10], R64 ;  /* 0x0000104050007986 */ /* 0x0001e4000c101d06 */
.L_x_12409:
[----:B------:R-:W-:Y:S05]  /*0ca0*/  BSYNC.RECONVERGENT B0 ;  /* 0x0000000000007941 */ /* 0x000fea0003800200 */
.L_x_12408:
        /* <DEDUP_REMOVED lines=13> */
[--C-:B-1---5:R-:W-:Y:S02]  /*0d80*/  HADD2.F32 R61, -RZ, R56.reuse.H0_H0 ;  /* 0x20000038ff3d7230 */ /* 0x122fe40000004100 */
[----:B------:R-:W-:Y:S02]  /*0d90*/  HADD2.F32 R63, -RZ, R56.H1_H1 ;  /* 0x30000038ff3f7230 */ /* 0x000fe40000004100 */
[--C-:B0-----:R-:W-:Y:S02]  /*0da0*/  HADD2.F32 R81, -RZ, R57.reuse.H1_H1 ;  /* 0x30000039ff517230 */ /* 0x101fe40000004100 */
[-C--:B------:R-:W-:Y:S01]  /*0db0*/  FMUL.FTZ R61, R61, R0.reuse ;  /* 0x000000003d3d7220 */ /* 0x080fe20000410000 */
[----:B------:R-:W-:Y:S02]  /*0dc0*/  HADD2.F32 R79, -RZ, R57.H0_H0 ;  /* 0x20000039ff4f7230 */ /* 0x000fe40000004100 */
[----:B------:R-:W-:Y:S01]  /*0dd0*/  FMUL.FTZ R56, R63, R0 ;  /* 0x000000003f387220 */ /* 0x000fe20000410000 */
[----:B------:R-:W-:-:S02]  /*0de0*/  HADD2.F32 R60, -RZ, R24.H0_H0 ;  /* 0x20000018ff3c7230 */ /* 0x000fc40000004100 */
[--C-:B------:R-:W-:Y:S02]  /*0df0*/  HADD2.F32 R87, -RZ, R59.reuse.H0_H0 ;  /* 0x2000003bff577230 */ /* 0x100fe40000004100 */
[----:B------:R-:W-:Y:S01]  /*0e00*/  FMUL.FTZ R79, R79, R0 ;  /* 0x000000004f4f7220 */ /* 0x000fe20000410000 */
[----:B------:R-:W-:Y:S02]  /*0e10*/  HADD2.F32 R89, -RZ, R59.H1_H1 ;  /* 0x3000003bff597230 */ /* 0x000fe40000004100 */
[----:B------:R-:W-:Y:S01]  /*0e20*/  FFMA.FTZ R60, R61, R60, R8 ;  /* 0x0000003c3d3c7223 */ /* 0x000fe20000010008 */
[----:B------:R-:W-:Y:S02]  /*0e30*/  HADD2.F32 R57, -RZ, R24.H1_H1 ;  /* 0x30000018ff397230 */ /* 0x000fe40000004100 */
[-C--:B------:R-:W-:Y:S01]  /*0e40*/  FMUL.FTZ R87, R87, R0.reuse ;  /* 0x0000000057577220 */ /* 0x080fe20000410000 */
[--C-:B------:R-:W-:Y:S02]  /*0e50*/  HADD2.F32 R83, -RZ, R58.reuse.H0_H0 ;  /* 0x2000003aff537230 */ /* 0x100fe40000004100 */
[----:B------:R-:W-:Y:S01]  /*0e60*/  FMUL.FTZ R80, R89, R0 ;  /* 0x0000000059507220 */ /* 0x000fe20000410000 */
[----:B------:R-:W-:-:S02]  /*0e70*/  HADD2.F32 R85, -RZ, R58.H1_H1 ;  /* 0x3000003aff557230 */ /* 0x000fc40000004100 */
[-C--:B------:R-:W-:Y:S01]  /*0e80*/  FMUL.FTZ R58, R81, R0.reuse ;  /* 0x00000000513a7220 */ /* 0x080fe20000410000 */
[--C-:B------:R-:W-:Y:S02]  /*0e90*/  HADD2.F32 R59, -RZ, R25.reuse.H1_H1 ;  /* 0x30000019ff3b7230 */ /* 0x100fe40000004100 */
[----:B------:R-:W-:Y:S01]  /*0ea0*/  FFMA.FTZ R61, R56, R57, R9 ;  /* 0x00000039383d7223 */ /* 0x000fe20000010009 */
[----:B------:R-:W-:Y:S02]  /*0eb0*/  HADD2.F32 R62, -RZ, R25.H0_H0 ;  /* 0x20000019ff3e7230 */ /* 0x000fe40000004100 */
[----:B------:R-:W-:Y:S01]  /*0ec0*/  FMUL.FTZ R83, R83, R0 ;  /* 0x0000000053537220 */ /* 0x000fe20000410000 */
[----:B------:R-:W-:Y:S02]  /*0ed0*/  HADD2.F32 R57, -RZ, R26.H1_H1 ;  /* 0x3000001aff397230 */ /* 0x000fe40000004100 */
[----:B------:R-:W-:Y:S01]  /*0ee0*/  FFMA.FTZ R63, R58, R59, R11 ;  /* 0x0000003b3a3f7223 */ /* 0x000fe2000001000b */
[----:B------:R-:W-:-:S02]  /*0ef0*/  HADD2.F32 R59, -RZ, R27.H0_H0 ;  /* 0x2000001bff3b7230 */ /* 0x000fc40000004100 */
[----:B------:R-:W-:Y:S01]  /*0f00*/  FFMA.FTZ R62, R79, R62, R10 ;  /* 0x0000003e4f3e7223 */ /* 0x000fe2000001000a */
[----:B------:R-:W-:Y:S01]  /*0f10*/  FMUL.FTZ R58, R85, R0 ;  /* 0x00000000553a7220 */ /* 0x000fe20000410000 */
[----:B------:R-:W-:Y:S02]  /*0f20*/  HADD2.F32 R56, -RZ, R26.H0_H0 ;  /* 0x2000001aff387230 */ /* 0x000fe40000004100 */
[----:B------:R-:W-:Y:S02]  /*0f30*/  HADD2.F32 R79, -RZ, R27.H1_H1 ;  /* 0x3000001bff4f7230 */ /* 0x000fe40000004100 */
[----:B------:R-:W-:Y:S01]  /*0f40*/  FFMA.FTZ R57, R58, R57, R5 ;  /* 0x000000393a397223 */ /* 0x000fe20000010005 */
[----:B------:R-:W-:Y:S01]  /*0f50*/  FFMA.FTZ R58, R87, R59, R6 ;  /* 0x0000003b573a7223 */ /* 0x000fe20000010006 */
[----:B------:R-:W-:Y:S01]  /*0f60*/  FFMA.FTZ R56, R83, R56, R4 ;  /* 0x0000003853387223 */ /* 0x000fe20000010004 */
[----:B------:R-:W-:Y:S01]  /*0f70*/  FFMA.FTZ R59, R80, R79, R7 ;  /* 0x0000004f503b7223 */ /* 0x000fe20000010007 */
[----:B------:R-:W-:Y:S06]  /*0f80*/  BRA `(.L_x_12415) ;  /* 0x0000000000807947 */ /* 0x000fec0003800000 */
.L_x_12414:
[--C-:B-1---5:R-:W-:Y:S02]  /*0f90*/  HADD2.F32 R61, -RZ, R56.reuse.H0_H0 ;  /* 0x20000038ff3d7230 */ /* 0x122fe40000004100 */
[----:B------:R-:W-:Y:S02]  /*0fa0*/  HADD2.F32 R63, -RZ, R56.H1_H1 ;  /* 0x30000038ff3f7230 */ /* 0x000fe40000004100 */
[--C-:B------:R-:W-:Y:S02]  /*0fb0*/  HADD2.F32 R79, -RZ, R57.reuse.H0_H0 ;  /* 0x20000039ff4f7230 */ /* 0x100fe40000004100 */
[-C--:B------:R-:W-:Y:S01]  /*0fc0*/  FMUL.FTZ R61, R61, R0.reuse ;  /* 0x000000003d3d7220 */ /* 0x080fe20000410000 */
[----:B------:R-:W-:Y:S02]  /*0fd0*/  HADD2.F32 R57, -RZ, R57.H1_H1 ;  /* 0x30000039ff397230 */ /* 0x000fe40000004100 */
[----:B------:R-:W-:Y:S01]  /*0fe0*/  FMUL.FTZ R63, R63, R0 ;  /* 0x000000003f3f7220 */ /* 0x000fe20000410000 */
[----:B------:R-:W-:-:S02]  /*0ff0*/  HADD2.F32 R60, -RZ, R24.H0_H0 ;  /* 0x20000018ff3c7230 */ /* 0x000fc40000004100 */
[-C--:B------:R-:W-:Y:S01]  /*1000*/  FMUL.FTZ R79, R79, R0.reuse ;  /* 0x000000004f4f7220 */ /* 0x080fe20000410000 */
[--C-:B0-----:R-:W-:Y:S02]  /*1010*/  HADD2.F32 R81, -RZ, R58.reuse.H0_H0 ;  /* 0x2000003aff517230 */ /* 0x101fe40000004100 */
        /* <DEDUP_REMOVED lines=23> */
.L_x_12415:
[----:B------:R-:W0:Y:S02]  /*1190*/  LDC.64 R80, c[0x0][0x3a8] ;  /* 0x0000ea00ff507b82 */ /* 0x000e240000000a00 */
[C---:B0-----:R-:W-:Y:S01]  /*11a0*/  IMAD.WIDE.U32 R80, R78.reuse, 0x20, R80 ;  /* 0x000000204e507825 */ /* 0x041fe200078e0050 */
[----:B------:R-:W-:-:S04]  /*11b0*/  IADD3 R78, PT, PT, R78, 0x100, RZ ;  /* 0x000001004e4e7810 */ /* 0x000fc80007ffe0ff */
[----:B------:R1:W-:Y:S04]  /*11c0*/  STG.E.128 desc[UR6][R80.64], R60 ;  /* 0x0000003c50007986 */ /* 0x0003e8000c101d06 */
[----:B------:R1:W-:Y:S02]  /*11d0*/  STG.E.128 desc[UR6][R80.64+0x10], R56 ;  /* 0x0000103850007986 */ /* 0x0003e4000c101d06 */
.L_x_12413:
[----:B------:R-:W-:Y:S05]  /*11e0*/  BSYNC.RECONVERGENT B0 ;  /* 0x0000000000007941 */ /* 0x000fea0003800200 */
.L_x_12412:
        /* <DEDUP_REMOVED lines=13> */
[--C-:B--2--5:R-:W-:Y:S02]  /*12c0*/  HADD2.F32 R53, -RZ, R48.reuse.H0_H0 ;  /* 0x20000030ff357230 */ /* 0x124fe40000004100 */
[----:B------:R-:W-:Y:S02]  /*12d0*/  HADD2.F32 R55, -RZ, R48.H1_H1 ;  /* 0x30000030ff377230 */ /* 0x000fe40000004100 */
[--C-:B------:R-:W-:Y:S02]  /*12e0*/  HADD2.F32 R79, -RZ, R49.reuse.H0_H0 ;  /* 0x20000031ff4f7230 */ /* 0x100fe40000004100 */
[-C--:B------:R-:W-:Y:S01]  /*12f0*/  FMUL.FTZ R53, R53, R0.reuse ;  /* 0x0000000035357220 */ /* 0x080fe20000410000 */
[----:B01----:R-:W-:Y:S02]  /*1300*/  HADD2.F32 R81, -RZ, R49.H1_H1 ;  /* 0x30000031ff517230 */ /* 0x003fe40000004100 */
[----:B------:R-:W-:Y:S01]  /*1310*/  FMUL.FTZ R48, R55, R0 ;  /* 0x0000000037307220 */ /* 0x000fe20000410000 */
[----:B------:R-:W-:-:S02]  /*1320*/  HADD2.F32 R87, -RZ, R51.H0_H0 ;  /* 0x20000033ff577230 */ /* 0x000fc40000004100 */
[-C--:B------:R-:W-:Y:S01]  /*1330*/  FMUL.FTZ R79, R79, R0.reuse ;  /* 0x000000004f4f7220 */ /* 0x080fe20000410000 */
[----:B------:R-:W-:Y:S02]  /*1340*/  HADD2.F32 R52, -RZ, R12.H0_H0 ;  /* 0x2000000cff347230 */ /* 0x000fe40000004100 */
[--C-:B------:R-:W-:Y:S02]  /*1350*/  HADD2.F32 R83, -RZ, R50.reuse.H0_H0 ;  /* 0x20000032ff537230 */ /* 0x100fe40000004100 */
[----:B------:R-:W-:Y:S01]  /*1360*/  FMUL.FTZ R87, R87, R0 ;  /* 0x0000000057577220 */ /* 0x000fe20000410000 */
[----:B------:R-:W-:Y:S02]  /*1370*/  HADD2.F32 R85, -RZ, R50.H1_H1 ;  /* 0x30000032ff557230 */ /* 0x000fe40000004100 */
[----:B------:R-:W-:Y:S01]  /*1380*/  FFMA.FTZ R52, R53, R52, R8 ;  /* 0x0000003435347223 */ /* 0x000fe20000010008 */
[----:B------:R-:W-:Y:S02]  /*1390*/  HADD2.F32 R51, -RZ, R51.H1_H1 ;  /* 0x30000033ff337230 */ /* 0x000fe40000004100 */
[----:B------:R-:W-:Y:S01]  /*13a0*/  FMUL.FTZ R50, R81, R0 ;  /* 0x0000000051327220 */ /* 0x000fe20000410000 */
[----:B------:R-:W-:-:S02]  /*13b0*/  HADD2.F32 R49, -RZ, R12.H1_H1 ;  /* 0x3000000cff317230 */ /* 0x000fc40000004100 */
[-C--:B------:R-:W-:Y:S01]  /*13c0*/  FMUL.FTZ R83, R83, R0.reuse ;  /* 0x0000000053537220 */ /* 0x080fe20000410000 */
[-C--:B------:R-:W-:Y:S01]  /*13d0*/  FMUL.FTZ R80, R85, R0.reuse ;  /* 0x0000000055507220 */ /* 0x080fe20000410000 */
[----:B------:R-:W-:Y:S01]  /*13e0*/  FMUL.FTZ R82, R51, R0 ;  /* 0x0000000033527220 */ /* 0x000fe20000410000 */
[--C-:B------:R-:W-:Y:S02]  /*13f0*/  HADD2.F32 R55, -RZ, R13.reuse.H1_H1 ;  /* 0x3000000dff377230 */ /* 0x100fe40000004100 */
[----:B------:R-:W-:Y:S01]  /*1400*/  FFMA.FTZ R53, R48, R49, R9 ;  /* 0x0000003130357223 */ /* 0x000fe20000010009 */
[----:B------:R-:W-:Y:S02]  /*1410*/  HADD2.F32 R54, -RZ, R13.H0_H0 ;  /* 0x2000000dff367230 */ /* 0x000fe40000004100 */
[--C-:B------:R-:W-:Y:S02]  /*1420*/  HADD2.F32 R48, -RZ, R14.reuse.H0_H0 ;  /* 0x2000000eff307230 */ /* 0x100fe40000004100 */
[----:B------:R-:W-:Y:S01]  /*1430*/  FFMA.FTZ R55, R50, R55, R11 ;  /* 0x0000003732377223 */ /* 0x000fe2000001000b */
[----:B------:R-:W-:-:S02]  /*1440*/  HADD2.F32 R49, -RZ, R14.H1_H1 ;  /* 0x3000000eff317230 */ /* 0x000fc40000004100 */
[----:B------:R-:W-:Y:S01]  /*1450*/  FFMA.FTZ R54, R79, R54, R10 ;  /* 0x000000364f367223 */ /* 0x000fe2000001000a */
[--C-:B------:R-:W-:Y:S02]  /*1460*/  HADD2.F32 R0, -RZ, R15.reuse.H0_H0 ;  /* 0x2000000fff007230 */ /* 0x100fe40000004100 */
[----:B------:R-:W-:Y:S01]  /*1470*/  FFMA.FTZ R48, R83, R48, R4 ;  /* 0x0000003053307223 */ /* 0x000fe20000010004 */
[----:B------:R-:W-:Y:S02]  /*1480*/  HADD2.F32 R51, -RZ, R15.H1_H1 ;  /* 0x3000000fff337230 */ /* 0x000fe40000004100 */
[----:B------:R-:W-:Y:S01]  /*1490*/  FFMA.FTZ R49, R80, R49, R5 ;  /* 0x0000003150317223 */ /* 0x000fe20000010005 */
[----:B------:R-:W-:Y:S02]  /*14a0*/  FFMA.FTZ R50, R87, R0, R6 ;  /* 0x0000000057327223 */ /* 0x000fe40000010006 */
[----:B------:R-:W-:Y:S01]  /*14b0*/  FFMA.FTZ R51, R82, R51, R7 ;  /* 0x0000003352337223 */ /* 0x000fe20000010007 */
[----:B------:R-:W-:Y:S06]  /*14c0*/  BRA `(.L_x_12419) ;  /* 0x0000000000807947 */ /* 0x000fec0003800000 */
.L_x_12418:
[--C-:B--2--5:R-:W-:Y:S02]  /*14d0*/  HADD2.F32 R53, -RZ, R48.reuse.H0_H0 ;  /* 0x20000030ff357230 */ /* 0x124fe40000004100 */
[----:B------:R-:W-:Y:S02]  /*14e0*/  HADD2.F32 R55, -RZ, R48.H1_H1 ;  /* 0x30000030ff377230 */ /* 0x000fe40000004100 */
[----:B------:R-:W-:Y:S02]  /*14f0*/  HADD2.F32 R79, -RZ, R49.H0_H0 ;  /* 0x20000031ff4f7230 */ /* 0x000fe40000004100 */
[-C--:B------:R-:W-:Y:S01]  /*1500*/  FMUL.FTZ R53, R53, R0.reuse ;  /* 0x0000000035357220 */ /* 0x080fe20000410000 */
[----:B------:R-:W-:Y:S02]  /*1510*/  HADD2.F32 R85, -RZ, R51.H0_H0 ;  /* 0x20000033ff557230 */ /* 0x000fe40000004100 */
[----:B------:R-:W-:Y:S01]  /*1520*/  FMUL.FTZ R55, R55, R0 ;  /* 0x0000000037377220 */ /* 0x000fe20000410000 */
[----:B------:R-:W-:-:S02]  /*1530*/  HADD2.F32 R49, -RZ, R49.H1_H1 ;  /* 0x30000031ff317230 */ /* 0x000fc40000004100 */
[-C--:B------:R-:W-:Y:S01]  /*1540*/  FMUL.FTZ R79, R79, R0.reuse ;  /* 0x000000004f4f7220 */ /* 0x080fe20000410000 */
[--C-:B01----:R-:W-:Y:S02]  /*1550*/  HADD2.F32 R81, -RZ, R50.reuse.H0_H0 ;  /* 0x20000032ff517230 */ /* 0x103fe40000004100 */
[-C--:B------:R-:W-:Y:S01]  /*1560*/  FMUL.FTZ R85, R85, R0.reuse ;  /* 0x0000000055557220 */ /* 0x080fe20000410000 */
[----:B------:R-:W-:Y:S02]  /*1570*/  HADD2.F32 R83, -RZ, R50.H1_H1 ;  /* 0x30000032ff537230 */ /* 0x000fe40000004100 */
[-C--:B------:R-:W-:Y:S01]  /*1580*/  FMUL.FTZ R49, R49, R0.reuse ;  /* 0x0000000031317220 */ /* 0x080fe20000410000 */
[----:B------:R-:W-:Y:S02]  /*1590*/  HADD2.F32 R51, -RZ, R51.H1_H1 ;  /* 0x30000033ff337230 */ /* 0x000fe40000004100 */
[----:B------:R-:W-:Y:S01]  /*15a0*/  FMUL.FTZ R81, R81, R0 ;  /* 0x0000000051517220 */ /* 0x000fe20000410000 */
[----:B------:R-:W-:-:S02]  /*15b0*/  HADD2.F32 R52, -RZ, R12.H0_H0 ;  /* 0x2000000cff347230 */ /* 0x000fc40000004100 */
[-C--:B------:R-:W-:Y:S01]  /*15c0*/  FMUL.FTZ R83, R83, R0.reuse ;  /* 0x0000000053537220 */ /* 0x080fe20000410000 */
[----:B------:R-:W-:Y:S02]  /*15d0*/  HADD2.F32 R48, -RZ, R12.H1_H1 ;  /* 0x3000000cff307230 */ /* 0x000fe40000004100 */
[----:B------:R-:W-:Y:S01]  /*15e0*/  FMUL.FTZ R51, R51, R0 ;  /* 0x0000000033337220 */ /* 0x000fe20000410000 */
[--C-:B------:R-:W-:Y:S02]  /*15f0*/  HADD2.F32 R0, -RZ, R13.reuse.H1_H1 ;  /* 0x3000000dff007230 */ /* 0x100fe40000004100 */
        /* <DEDUP_REMOVED lines=13> */
.L_x_12419:
[----:B------:R-:W0:Y:S02]  /*16d0*/  LDC.64 R80, c[0x0][0x3a8] ;  /* 0x0000ea00ff507b82 */ /* 0x000e240000000a00 */
[----:B0-----:R-:W-:-:S05]  /*16e0*/  IMAD.WIDE.U32 R78, R78, 0x20, R80 ;  /* 0x000000204e4e7825 */ /* 0x001fca00078e0050 */
[----:B------:R2:W-:Y:S04]  /*16f0*/  STG.E.128 desc[UR6][R78.64], R52 ;  /* 0x000000344e007986 */ /* 0x0005e8000c101d06 */
[----:B------:R2:W-:Y:S02]  /*1700*/  STG.E.128 desc[UR6][R78.64+0x10], R48 ;  /* 0x000010304e007986 */ /* 0x0005e4000c101d06 */
.L_x_12417:
[----:B------:R-:W-:Y:S05]  /*1710*/  BSYNC.RECONVERGENT B0 ;  /* 0x0000000000007941 */ /* 0x000fea0003800200 */
.L_x_12416:
[----:B------:R-:W-:Y:S01]  /*1720*/  FADD.FTZ R0, RZ, R68 ;  /* 0x00000044ff007221 */ /* 0x000fe20000010000 */
[C---:B------:R-:W-:Y:S01]  /*1730*/  ISETP.GT.U32.AND P5, PT, R74.reuse, 0x1ff, PT ;  /* 0x000001ff4a00780c */ /* 0x040fe20003fa4070 */
[----:B------:R-:W-:Y:S01]  /*1740*/  BSSY.RECONVERGENT B0, `(.L_x_12420) ;  /* 0x0000073000007945 */ /* 0x000fe20003800200 */
[----:B------:R-:W-:Y:S01]  /*1750*/  ISETP.GT.U32.AND P1, PT, R74, 0x2ff, PT ;  /* 0x000002ff4a00780c */ /* 0x000fe20003f24070 */
[----:B--2---:R-:W-:Y:S01]  /*1760*/  FADD.FTZ R79, R69, R0 ;  /* 0x00000000454f7221 */ /* 0x004fe20000010000 */
        /* <DEDUP_REMOVED lines=112> */
.L_x_12421:
[----:B------:R-:W-:Y:S05]  /*1e70*/  BSYNC.RECONVERGENT B0 ;  /* 0x0000000000007941 */ /* 0x000fea0003800200 */
.L_x_12420:
        /* <DEDUP_REMOVED lines=11> */
[----:B------:R-:W-:-:S04]  /*1f30*/  I2FP.F32.S32 R85, R82 ;  /* 0x0000005200557245 */ /* 0x000fc80000201400 */
[----:B------:R-:W0:Y:S01]  /*1f40*/  MUFU.RCP R79, R85 ;  /* 0x00000055004f7308 */ /* 0x000e220000001000 */
[----:B-1----:R-:W1:Y:S04]  /*1f50*/  SHFL.DOWN PT, R83, R80, 0x4, 0x1f ;  /* 0x08801f0050537f89 */ /* 0x002e6800000e0000 */
[----:B------:R-:W2:Y:S01]  /*1f60*/  SHFL.DOWN PT, R78, R81, 0x4, 0x1f ;  /* 0x08801f00514e7f89 */ /* 0x000ea200000e0000 */
[C---:B-1----:R-:W-:Y:S01]  /*1f70*/  FMUL.FTZ R87, R83.reuse, R88 ;  /* 0x0000005853577220 */ /* 0x042fe20000410000 */
[----:B------:R-:W-:-:S03]  /*1f80*/  FADD.FTZ R83, -R83, R80 ;  /* 0x0000005053537221 */ /* 0x000fc60000010100 */
[----:B------:R-:W-:Y:S01]  /*1f90*/  FFMA.FTZ R84, R86, R80, R87 ;  /* 0x0000005056547223 */ /* 0x000fe20000010057 */
[----:B------:R-:W-:Y:S01]  /*1fa0*/  FMUL.FTZ R83, R83, R83 ;  /* 0x0000005353537220 */ /* 0x000fe20000410000 */
[----:B------:R-:W1:Y:S01]  /*1fb0*/  SHFL.DOWN PT, R87, R82, 0x2, 0x1f ;  /* 0x08401f0052577f89 */ /* 0x000e6200000e0000 */
[----:B--2---:R-:W-:Y:S01]  /*1fc0*/  FADD.FTZ R78, R78, R81 ;  /* 0x000000514e4e7221 */ /* 0x004fe20000010000 */
[----:B0-----:R-:W-:Y:S01]  /*1fd0*/  FMUL.FTZ R84, R79, R84 ;  /* 0x000000544f547220 */ /* 0x001fe20000410000 */
[----:B------:R-:W-:-:S04]  /*1fe0*/  FMUL.FTZ R83, R83, R86 ;  /* 0x0000005653537220 */ /* 0x000fc80000410000 */
[----:B------:R-:W0:Y:S01]  /*1ff0*/  SHFL.DOWN PT, R89, R84, 0x2, 0x1f ;  /* 0x08401f0054597f89 */ /* 0x000e2200000e0000 */
[----:B------:R-:W-:-:S04]  /*2000*/  FMUL.FTZ R83, R83, R88 ;  /* 0x0000005853537220 */ /* 0x000fc80000410000 */
[----:B------:R-:W-:-:S05]  /*2010*/  FFMA.FTZ R78, R79, R83, R78 ;  /* 0x000000534f4e7223 */ /* 0x000fca000001004e */
[----:B------:R-:W2:Y:S01]  /*2020*/  SHFL.DOWN PT, R79, R78, 0x2, 0x1f ;  /* 0x08401f004e4f7f89 */ /* 0x000ea200000e0000 */
[-C--:B-1----:R-:W-:Y:S02]  /*2030*/  IADD3 R0, PT, PT, R82, R87.reuse, RZ ;  /* 0x0000005752007210 */ /* 0x082fe40007ffe0ff */
[----:B------:R-:W-:Y:S02]  /*2040*/  I2FP.F32.S32 R87, R87 ;  /* 0x0000005700577245 */ /* 0x000fe40000201400 */
[----:B------:R-:W-:Y:S01]  /*2050*/  I2FP.F32.S32 R80, R0 ;  /* 0x0000000000507245 */ /* 0x000fe20000201400 */
[----:B------:R-:W1:Y:S02]  /*2060*/  SHFL.DOWN PT, R91, R0, 0x1, 0x1f ;  /* 0x08201f00005b7f89 */ /* 0x000e6400000e0000 */
[----:B0-----:R-:W-:Y:S01]  /*2070*/  FMUL.FTZ R82, R89, R87 ;  /* 0x0000005759527220 */ /* 0x001fe20000410000 */
[----:B------:R-:W0:Y:S01]  /*2080*/  MUFU.RCP R81, R80 ;  /* 0x0000005000517308 */ /* 0x000e220000001000 */
[----:B------:R-:W-:-:S02]  /*2090*/  FADD.FTZ R89, R84, -R89 ;  /* 0x8000005954597221 */ /* 0x000fc40000010000 */
[----:B------:R-:W-:Y:S02]  /*20a0*/  FFMA.FTZ R84, R85, R84, R82 ;  /* 0x0000005455547223 */ /* 0x000fe40000010052 */
[----:B------:R-:W-:-:S04]  /*20b0*/  FMUL.FTZ R82, R89, R89 ;  /* 0x0000005959527220 */ /* 0x000fc80000410000 */
[----:B------:R-:W-:-:S04]  /*20c0*/  FMUL.FTZ R82, R85, R82 ;  /* 0x0000005255527220 */ /* 0x000fc80000410000 */
[----:B------:R-:W-:Y:S01]  /*20d0*/  FMUL.FTZ R87, R82, R87 ;  /* 0x0000005752577220 */ /* 0x000fe20000410000 */
[----:B--2---:R-:W-:Y:S01]  /*20e0*/  FADD.FTZ R82, R78, R79 ;  /* 0x0000004f4e527221 */ /* 0x004fe20000010000 */
[----:B0-----:R-:W-:-:S03]  /*20f0*/  FMUL.FTZ R83, R81, R84 ;  /* 0x0000005451537220 */ /* 0x001fc60000410000 */
[----:B------:R-:W-:Y:S01]  /*2100*/  FFMA.FTZ R82, R81, R87, R82 ;  /* 0x0000005751527223 */ /* 0x000fe20000010052 */
[----:B------:R-:W0:Y:S01]  /*2110*/  LDC R84, c[0x0][0x448] ;  /* 0x00011200ff547b82 */ /* 0x000e220000000800 */
[-C--:B-1----:R-:W-:Y:S01]  /*2120*/  IADD3 R81, PT, PT, R0, R91.reuse, RZ ;  /* 0x0000005b00517210 */ /* 0x082fe20007ffe0ff */
[----:B------:R-:W1:Y:S01]  /*2130*/  SHFL.DOWN PT, R78, R83, 0x1, 0x1f ;  /* 0x08201f00534e7f89 */ /* 0x000e6200000e0000 */
        /* <DEDUP_REMOVED lines=12> */
[----:B------:R-:W1:Y:S01]  /*2200*/  @!P5 LDC.64 R82, c[0x0][0x3c8] ;  /* 0x0000f200ff52db82 */ /* 0x000e620000000a00 */
[----:B------:R-:W2:Y:S02]  /*2210*/  SHFL.IDX PT, R87, R78, RZ, 0x1f ;  /* 0x00001fff4e577589 */ /* 0x000ea400000e0000 */
[----:B------:R-:W-:-:S05]  /*2220*/  FFMA.FTZ R85, R81, R85, R0 ;  /* 0x0000005551557223 */ /* 0x000fca0000010000 */
[----:B------:R-:W3:Y:S01]  /*2230*/  @!P5 LDC.64 R80, c[0x0][0x3c0] ;  /* 0x0000f000ff50db82 */ /* 0x000ee20000000a00 */
[----:B------:R-:W0:Y:S01]  /*2240*/  SHFL.IDX PT, R85, R85, RZ, 0x1f ;  /* 0x00001fff55557589 */ /* 0x000e2200000e0000 */
[----:B-1----:R-:W-:-:S04]  /*2250*/  @!P5 IMAD.WIDE R82, R73, 0x4, R82 ;  /* 0x000000044952d825 */ /* 0x002fc800078e0252 */
[C---:B--2---:R-:W-:Y:S01]  /*2260*/  FMUL.FTZ R0, R87.reuse, R87 ;  /* 0x0000005757007220 */ /* 0x044fe20000410000 */
[----:B------:R-:W-:-:S04]  /*2270*/  FSEL R78, R87, RZ, !P1 ;  /* 0x000000ff574e7208 */ /* 0x000fc80004800000 */
[----:B------:R-:W-:Y:S01]  /*2280*/  FSEL R79, R0, RZ, P1 ;  /* 0x000000ff004f7208 */ /* 0x000fe20000800000 */
[----:B---3--:R-:W-:-:S04]  /*2290*/  @!P5 IMAD.WIDE R80, R73, 0x4, R80 ;  /* 0x000000044950d825 */ /* 0x008fc800078e0250 */
[----:B0-----:R-:W-:-:S04]  /*22a0*/  FFMA.FTZ R0, R85, UR11, R84 ;  /* 0x0000000b55007c23 */ /* 0x001fc80008010054 */
[----:B------:R-:W-:Y:S01]  /*22b0*/  FADD.FTZ R0, R0, R79 ;  /* 0x0000004f00007221 */ /* 0x000fe20000010000 */
[----:B------:R0:W-:Y:S05]  /*22c0*/  @!P5 STG.E desc[UR6][R80.64], R87 ;  /* 0x000000575000d986 */ /* 0x0001ea000c101906 */
[----:B------:R-:W1:Y:S02]  /*22d0*/  MUFU.RSQ R0, R0 ;  /* 0x0000000000007308 */ /* 0x000e640000001400 */
[----:B-1----:R0:W-:Y:S01]  /*22e0*/  @!P5 STG.E desc[UR6][R82.64], R0 ;  /* 0x000000005200d986 */ /* 0x0021e2000c101906 */
[----:B------:R-:W-:Y:S05]  /*22f0*/  @!P3 BRA `(.L_x_12423) ;  /* 0x0000000000c0b947 */ /* 0x000fea0003800000 */
[--C-:B------:R-:W-:Y:S01]  /*2300*/  FADD.FTZ R79, R68, -R78.reuse ;  /* 0x8000004e444f7221 */ /* 0x100fe20000010000 */
        /* <DEDUP_REMOVED lines=9> */
[----:B------:R-:W-:Y:S02]  /*23a0*/  HADD2.F32 R82, -RZ, R45.H0_H0 ;  /* 0x2000002dff527230 */ /* 0x000fe40000004100 */
[C---:B------:R-:W-:Y:S01]  /*23b0*/  FMUL.FTZ R83, R0.reuse, R83 ;  /* 0x0000005300537220 */ /* 0x040fe20000410000 */
[----:B------:R-:W-:Y:S01]  /*23c0*/  FADD.FTZ R85, R71, -R78 ;  /* 0x8000004e47557221 */ /* 0x000fe20000010000 */
[----:B------:R-:W-:Y:S01]  /*23d0*/  FFMA.FTZ R79, R81, R84, R86 ;  /* 0x00000054514f7223 */ /* 0x000fe20000010056 */
[----:B------:R-:W-:Y:S02]  /*23e0*/  HADD2.F32 R84, -RZ, R41.H0_H0 ;  /* 0x20000029ff547230 */ /* 0x000fe40000004100 */
[----:B------:R-:W-:Y:S01]  /*23f0*/  FMUL.FTZ R85, R0, R85 ;  /* 0x0000005500557220 */ /* 0x000fe20000410000 */
[----:B------:R-:W-:Y:S01]  /*2400*/  HADD2.F32 R88, -RZ, R42.H1_H1 ;  /* 0x3000002aff587230 */ /* 0x000fe20000004100 */
[----:B------:R-:W-:Y:S01]  /*2410*/  F2FP.F16.F32.PACK_AB R80, R79, R80 ;  /* 0x000000504f50723e */ /* 0x000fe200000000ff */
[----:B------:R-:W-:Y:S01]  /*2420*/  FFMA.FTZ R81, R83, R82, R84 ;  /* 0x0000005253517223 */ /* 0x000fe20000010054 */
[----:B------:R-:W-:-:S02]  /*2430*/  HADD2.F32 R82, -RZ, R45.H1_H1 ;  /* 0x3000002dff527230 */ /* 0x000fc40000004100 */
[----:B------:R-:W-:Y:S01]  /*2440*/  FADD.FTZ R83, R64, -R78 ;  /* 0x8000004e40537221 */ /* 0x000fe20000010000 */
[----:B------:R-:W-:-:S03]  /*2450*/  HADD2.F32 R84, -RZ, R41.H1_H1 ;  /* 0x30000029ff547230 */ /* 0x000fc60000004100 */
[----:B------:R-:W-:Y:S02]  /*2460*/  FMUL.FTZ R83, R0, R83 ;  /* 0x0000005300537220 */ /* 0x000fe40000410000 */
[----:B------:R-:W-:Y:S01]  /*2470*/  FFMA.FTZ R86, R85, R82, R84 ;  /* 0x0000005255567223 */ /* 0x000fe20000010054 */
[----:B------:R-:W-:Y:S02]  /*2480*/  HADD2.F32 R82, -RZ, R46.H0_H0 ;  /* 0x2000002eff527230 */ /* 0x000fe40000004100 */
[----:B------:R-:W-:Y:S01]  /*2490*/  FADD.FTZ R85, R67, -R78 ;  /* 0x8000004e43557221 */ /* 0x000fe20000010000 */
[----:B------:R-:W-:Y:S01]  /*24a0*/  HADD2.F32 R84, -RZ, R42.H0_H0 ;  /* 0x2000002aff547230 */ /* 0x000fe20000004100 */
[----:B------:R-:W-:Y:S02]  /*24b0*/  F2FP.F16.F32.PACK_AB R81, R86, R81 ;  /* 0x000000515651723e */ /* 0x000fe400000000ff */
[----:B------:R-:W-:Y:S02]  /*24c0*/  FMUL.FTZ R85, R0, R85 ;  /* 0x0000005500557220 */ /* 0x000fe40000410000 */
        /* <DEDUP_REMOVED lines=19> */
.L_x_12423:
[----:B------:R-:W-:Y:S05]  /*2600*/  BSYNC.RECONVERGENT B0 ;  /* 0x0000000000007941 */ /* 0x000fea0003800200 */
.L_x_12422:
[----:B------:R-:W-:Y:S04]  /*2610*/  BSSY.RECONVERGENT B0, `(.L_x_12424) ;  /* 0x0000032000007945 */ /* 0x000fe80003800200 */
[----:B------:R-:W-:Y:S05]  /*2620*/  @!P2 BRA `(.L_x_12425) ;  /* 0x0000000000c0a947 */ /* 0x000fea0003800000 */
[--C-:B------:R-:W-:Y:S01]  /*2630*/  FADD.FTZ R79, R60, -R78.reuse ;  /* 0x8000004e3c4f7221 */ /* 0x100fe20000010000 */
        /* <DEDUP_REMOVED lines=47> */
.L_x_12425:
[----:B------:R-:W-:Y:S05]  /*2930*/  BSYNC.RECONVERGENT B0 ;  /* 0x0000000000007941 */ /* 0x000fea0003800200 */
.L_x_12424:
[----:B------:R-:W-:Y:S04]  /*2940*/  BSSY.RECONVERGENT B0, `(.L_x_12426) ;  /* 0x0000031000007945 */ /* 0x000fe80003800200 */
[----:B------:R-:W-:Y:S05]  /*2950*/  @!P4 BRA `(.L_x_12427) ;  /* 0x0000000000bcc947 */ /* 0x000fea0003800000 */
[--C-:B------:R-:W-:Y:S01]  /*2960*/  FADD.FTZ R79, R52, -R78.reuse ;  /* 0x8000004e344f7221 */ /* 0x100fe20000010000 */
[----:B012--5:R-:W-:Y:S02]  /*2970*/  HADD2.F32 R80, -RZ, R20.H0_H0 ;  /* 0x20000014ff507230 */ /* 0x027fe40000004100 */
        /* <DEDUP_REMOVED lines=8> */
[----:B------:R-:W-:Y:S02]  /*2a00*/  HADD2.F32 R80, -RZ, R21.H1_H1 ;  /* 0x30000015ff507230 */ /* 0x000fe40000004100 */
[----:B------:R-:W-:Y:S02]  /*2a10*/  HADD2.F32 R82, -RZ, R17.H1_H1 ;  /* 0x30000011ff527230 */ /* 0x000fe40000004100 */
[----:B------:R-:W-:Y:S01]  /*2a20*/  FMUL.FTZ R79, R0, R79 ;  /* 0x0000004f004f7220 */ /* 0x000fe20000410000 */
[----:B------:R-:W-:Y:S01]  /*2a30*/  FFMA.FTZ R86, R81, R86, R88 ;  /* 0x0000005651567223 */ /* 0x000fe20000010058 */
[----:B------:R-:W-:Y:S01]  /*2a40*/  FADD.FTZ R81, R48, -R78 ;  /* 0x8000004e30517221 */ /* 0x000fe20000010000 */
[----:B------:R-:W-:Y:S02]  /*2a50*/  HADD2.F32 R88, -RZ, R18.H1_H1 ;  /* 0x30000012ff587230 */ /* 0x000fe40000004100 */
[----:B------:R-:W-:Y:S01]  /*2a60*/  FFMA.FTZ R87, R79, R80, R82 ;  /* 0x000000504f577223 */ /* 0x000fe20000010052 */
[----:B------:R-:W-:-:S02]  /*2a70*/  HADD2.F32 R80, -RZ, R22.H0_H0 ;  /* 0x20000016ff507230 */ /* 0x000fc40000004100 */
[C---:B------:R-:W-:Y:S01]  /*2a80*/  FMUL.FTZ R81, R0.reuse, R81 ;  /* 0x0000005100517220 */ /* 0x040fe20000410000 */
[----:B------:R-:W-:Y:S02]  /*2a90*/  HADD2.F32 R82, -RZ, R18.H0_H0 ;  /* 0x20000012ff527230 */ /* 0x000fe40000004100 */
[----:B------:R-:W-:Y:S01]  /*2aa0*/  FADD.FTZ R79, R49, -R78 ;  /* 0x8000004e314f7221 */ /* 0x000fe20000010000 */
[----:B------:R-:W-:Y:S02]  /*2ab0*/  HADD2.F32 R90, -RZ, R19.H1_H1 ;  /* 0x30000013ff5a7230 */ /* 0x000fe40000004100 */
[----:B------:R-:W-:Y:S01]  /*2ac0*/  FFMA.FTZ R82, R81, R80, R82 ;  /* 0x0000005051527223 */ /* 0x000fe20000010052 */
[----:B------:R-:W-:Y:S02]  /*2ad0*/  HADD2.F32 R80, -RZ, R22.H1_H1 ;  /* 0x30000016ff507230 */ /* 0x000fe40000004100 */
        /* <DEDUP_REMOVED lines=9> */
[----:B------:R-:W0:Y:S01]  /*2b70*/  LDC.64 R80, c[0x0][0x428] ;  /* 0x00010a00ff507b82 */ /* 0x000e220000000a00 */
[----:B------:R-:W-:Y:S02]  /*2b80*/  HADD2.F32 R88, -RZ, R23.H1_H1 ;  /* 0x30000017ff587230 */ /* 0x000fe40000004100 */
[----:B------:R-:W-:-:S04]  /*2b90*/  FMUL.FTZ R79, R0, R79 ;  /* 0x0000004f004f7220 */ /* 0x000fc80000410000 */
[----:B------:R-:W-:Y:S01]  /*2ba0*/  FFMA.FTZ R88, R79, R88, R90 ;  /* 0x000000584f587223 */ /* 0x000fe2000001005a */
[----:B------:R-:W-:Y:S01]  /*2bb0*/  FADD.FTZ R79, R53, -R78 ;  /* 0x8000004e354f7221 */ /* 0x000fe20000010000 */
[----:B------:R-:W-:-:S03]  /*2bc0*/  HADD2.F32 R78, -RZ, R16.H1_H1 ;  /* 0x30000010ff4e7230 */ /* 0x000fc60000004100 */
[----:B------:R-:W-:Y:S01]  /*2bd0*/  FMUL.FTZ R79, R0, R79 ;  /* 0x0000004f004f7220 */ /* 0x000fe20000410000 */
[----:B------:R-:W-:Y:S01]  /*2be0*/  HADD2.F32 R0, -RZ, R20.H1_H1 ;  /* 0x30000014ff007230 */ /* 0x000fe20000004100 */
[----:B------:R-:W-:-:S04]  /*2bf0*/  F2FP.F16.F32.PACK_AB R83, R88, R83 ;  /* 0x000000535853723e */ /* 0x000fc800000000ff */
[----:B------:R-:W-:Y:S01]  /*2c00*/  FFMA.FTZ R85, R79, R0, R78 ;  /* 0x000000004f557223 */ /* 0x000fe2000001004e */
[----:B0-----:R-:W-:Y:S01]  /*2c10*/  IMAD.WIDE.U32 R78, R77, 0x10, R80 ;  /* 0x000000104d4e7825 */ /* 0x001fe200078e0050 */
[----:B------:R-:W-:-:S03]  /*2c20*/  F2FP.F16.F32.PACK_AB R81, R87, R86 ;  /* 0x000000565751723e */ /* 0x000fc600000000ff */
[----:B------:R-:W-:-:S05]  /*2c30*/  F2FP.F16.F32.PACK_AB R80, R85, R84 ;  /* 0x000000545550723e */ /* 0x000fca00000000ff */
[----:B------:R3:W-:Y:S02]  /*2c40*/  STG.E.128 desc[UR6][R78.64], R80 ;  /* 0x000000504e007986 */ /* 0x0007e4000c101d06 */
.L_x_12427:
[----:B------:R-:W-:Y:S05]  /*2c50*/  BSYNC.RECONVERGENT B0 ;  /* 0x0000000000007941 */ /* 0x000fea0003800200 */
.L_x_12426:
[----:B---3--:R-:W3:Y:S01]  /*2c60*/  LDC.64 R78, c[0x0][0x380] ;  /* 0x0000e000ff4e7b82 */ /* 0x008ee20000000a00 */
[----:B------:R-:W-:Y:S01]  /*2c70*/  UPLOP3.LUT UP1, UPT, UPT, UPT, UP1, 0x40, 0x4 ;  /* 0x000000000004789c */ /* 0x000fe20003f2e810 */
[----:B---3--:R-:W-:-:S04]  /*2c80*/  IADD3 R73, PT, PT, R73, R78, RZ ;  /* 0x0000004e49497210 */ /* 0x008fc80007ffe0ff */
[----:B------:R-:W-:-:S13]  /*2c90*/  ISETP.GE.AND P1, PT, R73, R79, PT ;  /* 0x0000004f4900720c */ /* 0x000fda0003f26270 */
[----:B------:R-:W-:Y:S05]  /*2ca0*/  @!P1 BRA `(.L_x_12428) ;  /* 0xffffffd800889947 */ /* 0x000fea000383ffff */
[----:B------:R-:W-:Y:S05]  /*2cb0*/  EXIT ;  /* 0x000000000000794d */ /* 0x000fea0003800000 */
.L_x_12429:
        /* <DEDUP_REMOVED lines=12> */
.L_x_21003:


//--------------------- .text._ZN10layer_norm13ln_fwd_kernelINS_13Kernel_traitsI6__halfS2_fS2_fjLj6144ELj1ELj1ELj8ELj16ENS_18Kernel_traits_baseILj6144ES2_S2_fS2_fjLj256EEEEELb0ELb1ELb0ELb1EEEvNS_9FwdParamsE --------------------------
	.section	.text._ZN10layer_norm13ln_fwd_kernelINS_13Kernel_traitsI6__halfS2_fS2_fjLj6144ELj1ELj1ELj8ELj16ENS_18Kernel_traits_baseILj6144ES2_S2_fS2_fjLj256EEEEELb0ELb1ELb0ELb1EEEvNS_9FwdParamsE,"ax",@progbits
	.align	128
        .global         _ZN10layer_norm13ln_fwd_kernelINS_13Kernel_traitsI6__halfS2_fS2_fjLj6144ELj1ELj1ELj8ELj16ENS_18Kernel_traits_baseILj6144ES2_S2_fS2_fjLj256EEEEELb0ELb1ELb0ELb1EEEvNS_9FwdParamsE
        .type           _ZN10layer_norm13ln_fwd_kernelINS_13Kernel_traitsI6__halfS2_fS2_fjLj6144ELj1ELj1ELj8ELj16ENS_18Kernel_traits_baseILj6144ES2_S2_fS2_fjLj256EEEEELb0ELb1ELb0ELb1EEEvNS_9FwdParamsE,@function
        .size           _ZN10layer_norm13ln_fwd_kernelINS_13Kernel_traitsI6__halfS2_fS2_fjLj6144ELj1ELj1ELj8ELj16ENS_18Kernel_traits_baseILj6144ES2_S2_fS2_fjLj256EEEEELb0ELb1ELb0ELb1EEEvNS_9FwdParamsE,(.L_x_21004 - _ZN10layer_norm13ln_fwd_kernelINS_13Kernel_traitsI6__halfS2_fS2_fjLj6144ELj1ELj1ELj8ELj16ENS_18Kernel_traits_baseILj6144ES2_S2_fS2_fjLj256EEEEELb0ELb1ELb0ELb1EEEvNS_9FwdParamsE)
        .other          _ZN10layer_norm13ln_fwd_kernelINS_13Kernel_traitsI6__halfS2_fS2_fjLj6144ELj1ELj1ELj8ELj16ENS_18Kernel_traits_baseILj6144ES2_S2_fS2_fjLj256EEEEELb0ELb1ELb0ELb1EEEvNS_9FwdParamsE,@"STO_CUDA_ENTRY STV_DEFAULT"
_ZN10layer_norm13ln_fwd_kernelINS_13Kernel_traitsI6__halfS2_fS2_fjLj6144ELj1ELj1ELj8ELj16ENS_18Kernel_traits_baseILj6144ES2_S2_fS2_fjLj256EEEEELb0ELb1ELb0ELb1EEEvNS_9FwdParamsE:
.text._ZN10layer_norm13ln_fwd_kernelINS_13Kernel_traitsI6__halfS2_fS2_fjLj6144ELj1ELj1ELj8ELj16ENS_18Kernel_traits_baseILj6144ES2_S2_fS2_fjLj256EEEEELb0ELb1ELb0ELb1EEEvNS_9FwdParamsE:
        /* <DEDUP_REMOVED lines=27> */
[----:B------:R-:W-:Y:S02]  /*01b0*/  @P0 MOV R18, R12 ;  /* 0x0000000c00120202 */ /* 0x000fe40000000f00 */
[----:B------:R-:W-:Y:S02]  /*01c0*/  @P0 MOV R17, R13 ;  /* 0x0000000d00110202 */ /* 0x000fe40000000f00 */
[----:B----4-:R-:W-:Y:S02]  /*01d0*/  @P0 MOV R92, R10 ;  /* 0x0000000a005c0202 */ /* 0x010fe40000000f00 */
[----:B------:R-:W-:Y:S02]  /*01e0*/  @P0 MOV R94, R11 ;  /* 0x0000000b005e0202 */ /* 0x000fe40000000f00 */
[----:B------:R-:W-:-:S02]  /*01f0*/  @!P0 MOV R18, R12 ;  /* 0x0000000c00128202 */ /* 0x000fc40000000f00 */
[----:B------:R-:W-:Y:S02]  /*0200*/  @!P0 MOV R17, R13 ;  /* 0x0000000d00118202 */ /* 0x000fe40000000f00 */
[----:B------:R-:W-:Y:S02]  /*0210*/  @!P0 MOV R92, R10 ;  /* 0x0000000a005c8202 */ /* 0x000fe40000000f00 */
[----:B------:R-:W-:Y:S02]  /*0220*/  @!P0 MOV R94, R11 ;  /* 0x0000000b005e8202 */ /* 0x000fe40000000f00 */
        /* <DEDUP_REMOVED lines=44> */
[C---:B------:R-:W-:Y:S01]  /*04f0*/  LOP3.LUT R96, R23.reuse, 0xe0, RZ, 0xc0, !PT ;  /* 0x000000e017607812 */ /* 0x040fe200078ec0ff */
[----:B------:R-:W-:Y:S01]  /*0500*/  HADD2.F32 R72, -RZ, R71.H0_H0 ;  /* 0x20000047ff487230 */ /* 0x000fe20000004100 */
[----:B------:R-:W-:Y:S01]  /*0510*/  LOP3.LUT R98, R23, 0x1f, RZ, 0xc0, !PT ;  /* 0x0000001f17627812 */ /* 0x000fe200078ec0ff */
[----:B------:R-:W-:Y:S01]  /*0520*/  HADD2.F32 R74, -RZ, R73.H0_H0 ;  /* 0x20000049ff4a7230 */ /* 0x000fe20000004100 */
[----:B------:R-:W-:Y:S01]  /*0530*/  LOP3.LUT R96, R96, 0x1f, R23, 0xf8, !PT ;  /* 0x0000001f60607812 */ /* 0x000fe200078ef817 */
[----:B------:R-:W-:Y:S01]  /*0540*/  HADD2.F32 R76, -RZ, R75.H0_H0 ;  /* 0x2000004bff4c7230 */ /* 0x000fe20000004100 */
[----:B------:R-:W-:Y:S01]  /*0550*/  UPLOP3.LUT UP0, UPT, UPT, UPT, UPT, 0x40, 0x4 ;  /* 0x000000000004789c */ /* 0x000fe20003f0e870 */
[----:B------:R-:W-:Y:S01]  /*0560*/  HADD2.F32 R78, -RZ, R77.H0_H0 ;  /* 0x2000004dff4e7230 */ /* 0x000fe20000004100 */
[----:B------:R-:W1:Y:S01]  /*0570*/  LDCU UR10, c[0x0][0x388] ;  /* 0x00007100ff0a77ac */ /* 0x000e620008000800 */
[----:B------:R-:W-:Y:S02]  /*0580*/  HADD2.F32 R79, -RZ, R82.H0_H0 ;  /* 0x20000052ff4f7230 */ /* 0x000fe40000004100 */
[----:B------:R-:W-:Y:S01]  /*0590*/  HADD2.F32 R83, -RZ, R84.H0_H0 ;  /* 0x20000054ff537230 */ /* 0x000fe20000004100 */
[----:B------:R-:W2:Y:S01]  /*05a0*/  LDCU.U8 UR12, c[0x0][0x410] ;  /* 0x00008200ff0c77ac */ /* 0x000ea20008000000 */
[----:B------:R-:W-:-:S02]  /*05b0*/  HADD2.F32 R85, -RZ, R86.H0_H0 ;  /* 0x20000056ff557230 */ /* 0x000fc40000004100 */
[----:B------:R-:W-:Y:S01]  /*05c0*/  HADD2.F32 R87, -RZ, R88.H0_H0 ;  /* 0x20000058ff577230 */ /* 0x000fe20000004100 */
[----:B------:R-:W3:Y:S01]  /*05d0*/  LDCU UR11, c[0x0][0x400] ;  /* 0x00008000ff0b77ac */ /* 0x000ee20008000800 */
[----:B0-----:R-:W-:Y:S01]  /*05e0*/  ISETP.NE.U32.AND P1, PT, R36, RZ, PT ;  /* 0x000000ff2400720c */ /* 0x001fe20003f25070 */
[----:B------:R-:W-:Y:S02]  /*05f0*/  HADD2.F32 R89, -RZ, R91.H0_H0 ;  /* 0x2000005bff597230 */ /* 0x000fe40000004100 */
[----:B------:R-:W-:Y:S01]  /*0600*/  HADD2.F32 R93, -RZ, R90.H0_H0 ;  /* 0x2000005aff5d7230 */ /* 0x000fe20000004100 */
[----:B------:R-:W-:Y:S01]  /*0610*/  ISETP.NE.AND.EX P0, PT, R37, RZ, PT, P1 ;  /* 0x000000ff2500720c */ /* 0x000fe20003f05310 */
[----:B------:R-:W-:Y:S01]  /*0620*/  HADD2.F32 R95, -RZ, R92.H0_H0 ;  /* 0x2000005cff5f7230 */ /* 0x000fe20000004100 */
[----:B------:R-:W0:Y:S01]  /*0630*/  LDCU.64 UR8, c[0x0][0x3a0] ;  /* 0x00007400ff0877ac */ /* 0x000e220008000a00 */
        /* <DEDUP_REMOVED lines=36> */
[----:B0123--:R-:W-:-:S07]  /*0880*/  HADD2.F32 R94, -RZ, R94.H1_H1 ;  /* 0x3000005eff5e7230 */ /* 0x00ffce0000004100 */
.L_x_12438:
        /* <DEDUP_REMOVED lines=16> */
[----:B0-----:R-:W-:-:S05]  /*0990*/  IMAD.WIDE.U32 R36, R99, 0x20, R36 ;  /* 0x0000002063247825 */ /* 0x001fca00078e0024 */
[----:B------:R-:W2:Y:S04]  /*09a0*/  LDG.E.128 R24, desc[UR6][R36.64] ;  /* 0x0000000624187981 */ /* 0x000ea8000c1e1d00 */
[----:B------:R0:W3:Y:S01]  /*09b0*/  LDG.E.128 R28, desc[UR6][R36.64+0x10] ;  /* 0x00001006241c7981 */ /* 0x0000e2000c1e1d00 */
[--C-:B-----5:R-:W-:Y:S02]  /*09c0*/  HADD2.F32 R41, -RZ, R32.reuse.H1_H1 ;  /* 0x30000020ff297230 */ /* 0x120fe40000004100 */
[--C-:B------:R-:W-:Y:S02]  /*09d0*/  HADD2.F32 R43, -RZ, R33.reuse.H0_H0 ;  /* 0x20000021ff2b7230 */ /* 0x100fe40000004100 */
[----:B------:R-:W-:Y:S02]  /*09e0*/  HADD2.F32 R45, -RZ, R33.H1_H1 ;  /* 0x30000021ff2d7230 */ /* 0x000fe40000004100 */
[----:B------:R-:W-:-:S02]  /*09f0*/  HADD2.F32 R39, -RZ, R32.H0_H0 ;  /* 0x20000020ff277230 */ /* 0x000fc40000004100 */
[-C--:B------:R-:W-:Y:S01]  /*0a00*/  FMUL.FTZ R43, R43, R80.reuse ;  /* 0x000000502b2b7220 */ /* 0x080fe20000410000 */
[--C-:B------:R-:W-:Y:S02]  /*0a10*/  HADD2.F32 R47, -RZ, R34.reuse.H0_H0 ;  /* 0x20000022ff2f7230 */ /* 0x100fe40000004100 */
[-C--:B0-----:R-:W-:Y:S01]  /*0a20*/  FMUL.FTZ R36, R45, R80.reuse ;  /* 0x000000502d247220 */ /* 0x081fe20000410000 */
[----:B------:R-:W-:Y:S02]  /*0a30*/  HADD2.F32 R51, -RZ, R34.H1_H1 ;  /* 0x30000022ff337230 */ /* 0x000fe40000004100 */
[-C--:B------:R-:W-:Y:S01]  /*0a40*/  FMUL.FTZ R34, R41, R80.reuse ;  /* 0x0000005029227220 */ /* 0x080fe20000410000 */
[--C-:B------:R-:W-:Y:S02]  /*0a50*/  HADD2.F32 R53, -RZ, R35.reuse.H0_H0 ;  /* 0x20000023ff357230 */ /* 0x100fe40000004100 */
[----:B------:R-:W-:Y:S01]  /*0a60*/  FMUL.FTZ R39, R39, R80 ;  /* 0x0000005027277220 */ /* 0x000fe20000410000 */
[----:B------:R-:W-:-:S02]  /*0a70*/  HADD2.F32 R55, -RZ, R35.H1_H1 ;  /* 0x30000023ff377230 */ /* 0x000fc40000004100 */
[-C--:B------:R-:W-:Y:S01]  /*0a80*/  FMUL.FTZ R38, R51, R80.reuse ;  /* 0x0000005033267220 */ /* 0x080fe20000410000 */
[--C-:B------:R-:W-:Y:S02]  /*0a90*/  HADD2.F32 R33, -RZ, R22.reuse.H1_H1 ;  /* 0x30000016ff217230 */ /* 0x100fe40000004100 */
[-C--:B------:R-:W-:Y:S01]  /*0aa0*/  FMUL.FTZ R53, R53, R80.reuse ;  /* 0x0000005035357220 */ /* 0x080fe20000410000 */
[--C-:B------:R-:W-:Y:S02]  /*0ab0*/  HADD2.F32 R35, -RZ, R21.reuse.H0_H0 ;  /* 0x20000015ff237230 */ /* 0x100fe40000004100 */
[-C--:B------:R-:W-:Y:S01]  /*0ac0*/  FMUL.FTZ R47, R47, R80.reuse ;  /* 0x000000502f2f7220 */ /* 0x080fe20000410000 */
[----:B------:R-:W-:Y:S02]  /*0ad0*/  HADD2.F32 R37, -RZ, R21.H1_H1 ;  /* 0x30000015ff257230 */ /* 0x000fe40000004100 */
[----:B------:R-:W-:Y:S01]  /*0ae0*/  FMUL.FTZ R40, R55, R80 ;  /* 0x0000005037287220 */ /* 0x000fe20000410000 */
[----:B------:R-:W-:-:S02]  /*0af0*/  HADD2.F32 R32, -RZ, R22.H0_H0 ;  /* 0x20000016ff207230 */ /* 0x000fc40000004100 */
[--C-:B------:R-:W-:Y:S02]  /*0b00*/  HADD2.F32 R41, -RZ, R19.reuse.H1_H1 ;  /* 0x30000013ff297230 */ /* 0x100fe40000004100 */
[----:B--2---:R-:W-:Y:S01]  /*0b10*/  FFMA.FTZ R33, R34, R33, R25 ;  /* 0x0000002122217223 */ /* 0x004fe20000010019 */
[----:B------:R-:W-:Y:S01]  /*0b20*/  FFMA.FTZ R34, R43, R35, R26 ;  /* 0x000000232b227223 */ /* 0x000fe2000001001a */
[----:B------:R-:W-:Y:S01]  /*0b30*/  FFMA.FTZ R35, R36, R37, R27 ;  /* 0x0000002524237223 */ /* 0x000fe2000001001b */
[----:B------:R-:W-:Y:S01]  /*0b40*/  FFMA.FTZ R32, R39, R32, R24 ;  /* 0x0000002027207223 */ /* 0x000fe20000010018 */
[--C-:B------:R-:W-:Y:S02]  /*0b50*/  HADD2.F32 R37, -RZ, R20.reuse.H1_H1 ;  /* 0x30000014ff257230 */ /* 0x100fe40000004100 */
[----:B------:R-:W-:Y:S02]  /*0b60*/  HADD2.F32 R39, -RZ, R19.H0_H0 ;  /* 0x20000013ff277230 */ /* 0x000fe40000004100 */
[----:B------:R-:W-:-:S02]  /*0b70*/  HADD2.F32 R36, -RZ, R20.H0_H0 ;  /* 0x20000014ff247230 */ /* 0x000fc40000004100 */
[----:B---3--:R-:W-:Y:S01]  /*0b80*/  FFMA.FTZ R37, R38, R37, R29 ;  /* 0x0000002526257223 */ /* 0x008fe2000001001d */
[----:B------:R-:W-:Y:S01]  /*0b90*/  FFMA.FTZ R38, R53, R39, R30 ;  /* 0x0000002735267223 */ /* 0x000fe2000001001e */
[----:B------:R-:W-:Y:S01]  /*0ba0*/  FFMA.FTZ R39, R40, R41, R31 ;  /* 0x0000002928277223 */ /* 0x000fe2000001001f */
[----:B------:R-:W-:Y:S01]  /*0bb0*/  FFMA.FTZ R36, R47, R36, R28 ;  /* 0x000000242f247223 */ /* 0x000fe2000001001c */
[----:B------:R-:W-:Y:S06]  /*0bc0*/  BRA `(.L_x_12431) ;  /* 0x0000000000807947 */ /* 0x000fec0003800000 */
.L_x_12430:
[--C-:B-----5:R-:W-:Y:S02]  /*0bd0*/  HADD2.F32 R41, -RZ, R33.reuse.H0_H0 ;  /* 0x20000021ff297230 */ /* 0x120fe40000004100 */
[----:B------:R-:W-:Y:S02]  /*0be0*/  HADD2.F32 R39, -RZ, R32.H1_H1 ;  /* 0x30000020ff277230 */ /* 0x000fe40000004100 */
[----:B------:R-:W-:Y:S02]  /*0bf0*/  HADD2.F32 R33, -RZ, R33.H1_H1 ;  /* 0x30000021ff217230 */ /* 0x000fe40000004100 */
[-C--:B------:R-:W-:Y:S01]  /*0c00*/  FMUL.FTZ R41, R41, R80.reuse ;  /* 0x0000005029297220 */ /* 0x080fe20000410000 */
[--C-:B------:R-:W-:Y:S02]  /*0c10*/  HADD2.F32 R43, -RZ, R34.reuse.H0_H0 ;  /* 0x20000022ff2b7230 */ /* 0x100fe40000004100 */
[----:B------:R-:W-:Y:S01]  /*0c20*/  FMUL.FTZ R39, R39, R80 ;  /* 0x0000005027277220 */ /* 0x000fe20000410000 */
[----:B------:R-:W-:-:S02]  /*0c30*/  HADD2.F32 R45, -RZ, R34.H1_H1 ;  /* 0x30000022ff2d7230 */ /* 0x000fc40000004100 */
[--C-:B------:R-:W-:Y:S02]  /*0c40*/  HADD2.F32 R47, -RZ, R35.reuse.H0_H0 ;  /* 0x20000023ff2f7230 */ /* 0x100fe40000004100 */
        /* <DEDUP_REMOVED lines=8> */
[----:B------:R-:W-:Y:S01]  /*0cd0*/  FMUL.FTZ R33, R39, R34 ;  /* 0x0000002227217220 */ /* 0x000fe20000410000 */
[----:B------:R-:W-:Y:S02]  /*0ce0*/  HADD2.F32 R36, -RZ, R21.H0_H0 ;  /* 0x20000015ff247230 */ /* 0x000fe40000004100 */
[----:B------:R-:W-:Y:S01]  /*0cf0*/  FMUL.FTZ R35, R35, R38 ;  /* 0x0000002623237220 */ /* 0x000fe20000410000 */
[----:B------:R-:W-:Y:S02]  /*0d00*/  HADD2.F32 R32, -RZ, R22.H0_H0 ;  /* 0x20000016ff207230 */ /* 0x000fe40000004100 */
[----:B------:R-:W-:Y:S01]  /*0d10*/  FMUL.FTZ R37, R37, R80 ;  /* 0x0000005025257220 */ /* 0x000fe20000410000 */
[--C-:B------:R-:W-:Y:S02]  /*0d20*/  HADD2.F32 R38, -RZ, R20.reuse.H1_H1 ;  /* 0x30000014ff267230 */ /* 0x100fe40000004100 */
[----:B------:R-:W-:Y:S01]  /*0d30*/  FMUL.FTZ R34, R41, R36 ;  /* 0x0000002429227220 */ /* 0x000fe20000410000 */
[----:B------:R-:W-:-:S02]  /*0d40*/  HADD2.F32 R36, -RZ, R20.H0_H0 ;  /* 0x20000014ff247230 */ /* 0x000fc40000004100 */
[----:B------:R-:W-:Y:S01]  /*0d50*/  FMUL.FTZ R51, R51, R80 ;  /* 0x0000005033337220 */ /* 0x000fe20000410000 */
[--C-:B------:R-:W-:Y:S02]  /*0d60*/  HADD2.F32 R40, -RZ, R19.reuse.H0_H0 ;  /* 0x20000013ff287230 */ /* 0x100fe40000004100 */
[----:B------:R-:W-:Y:S01]  /*0d70*/  FMUL.FTZ R32, R37, R32 ;  /* 0x0000002025207220 */ /* 0x000fe20000410000 */
[----:B------:R-:W-:Y:S02]  /*0d80*/  HADD2.F32 R42, -RZ, R19.H1_H1 ;  /* 0x30000013ff2a7230 */ /* 0x000fe40000004100 */
[----:B------:R-:W-:Y:S01]  /*0d90*/  FMUL.FTZ R37, R45, R38 ;  /* 0x000000262d257220 */ /* 0x000fe20000410000 */
[----:B------:R-:W-:Y:S01]  /*0da0*/  FMUL.FTZ R36, R43, R36 ;  /* 0x000000242b247220 */ /* 0x000fe20000410000 */
[----:B------:R-:W-:Y:S01]  /*0db0*/  FMUL.FTZ R38, R47, R40 ;  /* 0x000000282f267220 */ /* 0x000fe20000410000 */
[----:B------:R-:W-:-:S07]  /*0dc0*/  FMUL.FTZ R39, R51, R42 ;  /* 0x0000002a33277220 */ /* 0x000fce0000410000 */
.L_x_12431:
        /* <DEDUP_REMOVED lines=12> */
[--C-:B0----5:R-:W-:Y:S02]  /*0e90*/  HADD2.F32 R47, -RZ, R40.reuse.H1_H1 ;  /* 0x30000028ff2f7230 */ /* 0x121fe40000004100 */
[----:B------:R-:W-:Y:S02]  /*0ea0*/  HADD2.F32 R45, -RZ, R40.H0_H0 ;  /* 0x20000028ff2d7230 */ /* 0x000fe40000004100 */
        /* <DEDUP_REMOVED lines=11> */
[--C-:B------:R-:W-:Y:S02]  /*0f60*/  HADD2.F32 R41, -RZ, R18.reuse.H1_H1 ;  /* 0x30000012ff297230 */ /* 0x100fe40000004100 */
[----:B------:R-:W-:Y:S01]  /*0f70*/  FMUL.FTZ R105, R105, R80 ;  /* 0x0000005069697220 */ /* 0x000fe20000410000 */
[----:B------:R-:W-:-:S02]  /*0f80*/  HADD2.F32 R40, -RZ, R18.H0_H0 ;  /* 0x20000012ff287230 */ /* 0x000fc40000004100 */
[----:B------:R-:W-:Y:S01]  /*0f90*/  FMUL.FTZ R50, R107, R80 ;  /* 0x000000506b327220 */ /* 0x000fe20000410000 */
[--C-:B------:R-:W-:Y:S02]  /*0fa0*/  HADD2.F32 R43, -RZ, R17.reuse.H0_H0 ;  /* 0x20000011ff2b7230 */ /* 0x100fe40000004100 */
[----:B------:R-:W-:Y:S01]  /*0fb0*/  FFMA.FTZ R41, R42, R41, R25 ;  /* 0x000000292a297223 */ /* 0x000fe20000010019 */
[----:B------:R-:W-:Y:S02]  /*0fc0*/  HADD2.F32 R46, -RZ, R17.H1_H1 ;  /* 0x30000011ff2e7230 */ /* 0x000fe40000004100 */
[----:B------:R-:W-:Y:S01]  /*0fd0*/  FFMA.FTZ R40, R45, R40, R24 ;  /* 0x000000282d287223 */ /* 0x000fe20000010018 */
        /* <DEDUP_REMOVED lines=12> */
.L_x_12432:
[--C-:B-----5:R-:W-:Y:S02]  /*10a0*/  HADD2.F32 R51, -RZ, R41.reuse.H0_H0 ;  /* 0x20000029ff337230 */ /* 0x120fe40000004100 */
[----:B0-----:R-:W-:Y:S02]  /*10b0*/  HADD2.F32 R47, -RZ, R40.H1_H1 ;  /* 0x30000028ff2f7230 */ /* 0x001fe40000004100 */
        /* <DEDUP_REMOVED lines=30> */
.L_x_12433:
[----:B------:R-:W0:Y:S01]  /*12a0*/  @P1 LDC.64 R50, c[0x0][0x3a0] ;  /* 0x0000e800ff321b82 */ /* 0x000e220000000a00 */
[----:B------:R-:W-:Y:S01]  /*12b0*/  IADD3 R105, PT, PT, R99, 0x200, RZ ;  /* 0x0000020063697810 */ /* 0x000fe20007ffe0ff */
[----:B------:R-:W-:-:S04]  /*12c0*/  IMAD.WIDE.U32 R52, R103, 0x20, R100 ;  /* 0x0000002067347825 */ /* 0x000fc800078e0064 */
[C---:B------:R-:W-:Y:S01]  /*12d0*/  IMAD.WIDE.U32 R48, R105.reuse, 0x10, R48 ;  /* 0x0000001069307825 */ /* 0x040fe200078e0030 */
[----:B------:R1:W-:Y:S04]  /*12e0*/  STG.E.128 desc[UR6][R52.64], R40 ;  /* 0x0000002834007986 */ /* 0x0003e8000c101d06 */
[----:B------:R1:W-:Y:S01]  /*12f0*/  STG.E.128 desc[UR6][R52.64+0x10], R44 ;  /* 0x0000102c34007986 */ /* 0x0003e2000c101d06 */
[----:B0-----:R-:W-:-:S03]  /*1300*/  @P1 IMAD.WIDE.U32 R54, R105, 0x20, R50 ;  /* 0x0000002069361825 */ /* 0x001fc600078e0032 */
[----:B------:R-:W5:Y:S04]  /*1310*/  LDG.E.128 R48, desc[UR6][R48.64] ;  /* 0x0000000630307981 */ /* 0x000f68000c1e1d00 */
[----:B------:R1:W5:Y:S04]  /*1320*/  @P1 LDG.E.128 R24, desc[UR6][R54.64] ;  /* 0x0000000636181981 */ /* 0x000368000c1e1d00 */
[----:B------:R1:W5:Y:S01]  /*1330*/  @P1 LDG.E.128 R28, desc[UR6][R54.64+0x10] ;  /* 0x00001006361c1981 */ /* 0x000362000c1e1d00 */
[----:B------:R-:W-:Y:S05]  /*1340*/  @!P1 BRA `(.L_x_12434) ;  /* 0x0000000000849947 */ /* 0x000fea0003800000 */
[--C-:B-1---5:R-:W-:Y:S02]  /*1350*/  HADD2.F32 R55, -RZ, R48.reuse.H1_H1 ;  /* 0x30000030ff377230 */ /* 0x122fe40000004100 */
[--C-:B------:R-:W-:Y:S02]  /*1360*/  HADD2.F32 R81, -RZ, R49.reuse.H0_H0 ;  /* 0x20000031ff517230 */ /* 0x100fe40000004100 */
[----:B------:R-:W-:Y:S02]  /*1370*/  HADD2.F32 R53, -RZ, R48.H0_H0 ;  /* 0x20000030ff357230 */ /* 0x000fe40000004100 */
        /* <DEDUP_REMOVED lines=15> */
[----:B------:R-:W-:Y:S01]  /*1470*/  FFMA.FTZ R49, R50, R49, R25 ;  /* 0x0000003132317223 */ /* 0x000fe20000010019 */
[----:B------:R-:W-:Y:S01]  /*1480*/  FMUL.FTZ R102, R115, R80 ;  /* 0x0000005073667220 */ /* 0x000fe20000410000 */
[----:B------:R-:W-:Y:S01]  /*1490*/  FFMA.FTZ R50, R81, R51, R26 ;  /* 0x0000003351327223 */ /* 0x000fe2000001001a */
[----:B------:R-:W-:Y:S02]  /*14a0*/  HADD2.F32 R51, -RZ, R12.H1_H1 ;  /* 0x3000000cff337230 */ /* 0x000fe40000004100 */
[----:B------:R-:W-:Y:S01]  /*14b0*/  FFMA.FTZ R48, R53, R48, R24 ;  /* 0x0000003035307223 */ /* 0x000fe20000010018 */
[--C-:B------:R-:W-:Y:S02]  /*14c0*/  HADD2.F32 R53, -RZ, R11.reuse.H0_H0 ;  /* 0x2000000bff357230 */ /* 0x100fe40000004100 */
        /* <DEDUP_REMOVED lines=9> */
.L_x_12434:
[----:B-1---5:R-:W-:Y:S02]  /*1560*/  HADD2.F32 R55, -RZ, R48.H1_H1 ;  /* 0x30000030ff377230 */ /* 0x022fe40000004100 */
[--C-:B------:R-:W-:Y:S02]  /*1570*/  HADD2.F32 R81, -RZ, R49.reuse.H0_H0 ;  /* 0x20000031ff517230 */ /* 0x100fe40000004100 */
[----:B------:R-:W-:Y:S02]  /*1580*/  HADD2.F32 R49, -RZ, R49.H1_H1 ;  /* 0x30000031ff317230 */ /* 0x000fe40000004100 */
[-C--:B------:R-:W-:Y:S01]  /*1590*/  FMUL.FTZ R55, R55, R80.reuse ;  /* 0x0000005037377220 */ /* 0x080fe20000410000 */
[--C-:B------:R-:W-:Y:S02]  /*15a0*/  HADD2.F32 R107, -RZ, R50.reuse.H0_H0 ;  /* 0x20000032ff6b7230 */ /* 0x100fe40000004100 */
[----:B------:R-:W-:Y:S01]  /*15b0*/  FMUL.FTZ R81, R81, R80 ;  /* 0x0000005051517220 */ /* 0x000fe20000410000 */
[----:B------:R-:W-:-:S02]  /*15c0*/  HADD2.F32 R109, -RZ, R50.H1_H1 ;  /* 0x30000032ff6d7230 */ /* 0x000fc40000004100 */
[----:B------:R-:W-:Y:S02]  /*15d0*/  HADD2.F32 R50, -RZ, R13.H1_H1 ;  /* 0x3000000dff327230 */ /* 0x000fe40000004100 */
[-C--:B------:R-:W-:Y:S01]  /*15e0*/  FMUL.FTZ R107, R107, R80.reuse ;  /* 0x000000506b6b7220 */ /* 0x080fe20000410000 */
[----:B------:R-:W-:Y:S02]  /*15f0*/  HADD2.F32 R52, -RZ, R12.H0_H0 ;  /* 0x2000000cff347230 */ /* 0x000fe40000004100 */
[----:B------:R-:W-:Y:S01]  /*1600*/  FMUL.FTZ R109, R109, R80 ;  /* 0x000000506d6d7220 */ /* 0x000fe20000410000 */
[----:B------:R-:W-:Y:S02]  /*1610*/  HADD2.F32 R53, -RZ, R48.H0_H0 ;  /* 0x20000030ff357230 */ /* 0x000fe40000004100 */
[--C-:B------:R-:W-:Y:S02]  /*1620*/  HADD2.F32 R111, -RZ, R51.reuse.H0_H0 ;  /* 0x20000033ff6f7230 */ /* 0x100fe40000004100 */
[----:B------:R-:W-:-:S02]  /*1630*/  HADD2.F32 R113, -RZ, R51.H1_H1 ;  /* 0x30000033ff717230 */ /* 0x000fc40000004100 */
[----:B------:R-:W-:Y:S01]  /*1640*/  FMUL.FTZ R51, R49, R80 ;  /* 0x0000005031337220 */ /* 0x000fe20000410000 */
[----:B------:R-:W-:Y:S01]  /*1650*/  FMUL.FTZ R49, R55, R50 ;  /* 0x0000003237317220 */ /* 0x000fe20000410000 */
[----:B------:R-:W-:Y:S01]  /*1660*/  FMUL.FTZ R50, R81, R52 ;  /* 0x0000003451327220 */ /* 0x000fe20000410000 */
[----:B------:R-:W-:Y:S02]  /*1670*/  HADD2.F32 R52, -RZ, R12.H1_H1 ;  /* 0x3000000cff347230 */ /* 0x000fe40000004100 */
[-C--:B------:R-:W-:Y:S01]  /*1680*/  FMUL.FTZ R53, R53, R80.reuse ;  /* 0x0000005035357220 */ /* 0x080fe20000410000 */
[----:B------:R-:W-:Y:S02]  /*1690*/  HADD2.F32 R48, -RZ, R13.H0_H0 ;  /* 0x2000000dff307230 */ /* 0x000fe40000004100 */
[-C--:B------:R-:W-:Y:S01]  /*16a0*/  FMUL.FTZ R111, R111, R80.reuse ;  /* 0x000000506f6f7220 */ /* 0x080fe20000410000 */
[----:B------:R-:W-:Y:S01]  /*16b0*/  FMUL.FTZ R113, R113, R80 ;  /* 0x0000005071717220 */ /* 0x000fe20000410000 */
[----:B------:R-:W-:-:S02]  /*16c0*/  HADD2.F32 R54, -RZ, R11.H0_H0 ;  /* 0x2000000bff367230 */ /* 0x000fc40000004100 */
[----:B------:R-:W-:Y:S01]  /*16d0*/  FMUL.FTZ R51, R51, R52 ;  /* 0x0000003433337220 */ /* 0x000fe20000410000 */
[----:B------:R-:W-:Y:S02]  /*16e0*/  HADD2.F32 R80, -RZ, R11.H1_H1 ;  /* 0x3000000bff507230 */ /* 0x000fe40000004100 */
[----:B------:R-:W-:Y:S01]  /*16f0*/  FMUL.FTZ R48, R53, R48 ;  /* 0x0000003035307220 */ /* 0x000fe20000410000 */
[--C-:B------:R-:W-:Y:S02]  /*1700*/  HADD2.F32 R102, -RZ, R10.reuse.H0_H0 ;  /* 0x2000000aff667230 */ /* 0x100fe40000004100 */
[----:B------:R-:W-:Y:S01]  /*1710*/  FMUL.FTZ R52, R107, R54 ;  /* 0x000000366b347220 */ /* 0x000fe20000410000 */
[----:B------:R-:W-:Y:S02]  /*1720*/  HADD2.F32 R104, -RZ, R10.H1_H1 ;  /* 0x3000000aff687230 */ /* 0x000fe40000004100 */
[----:B------:R-:W-:Y:S01]  /*1730*/  FMUL.FTZ R53, R109, R80 ;  /* 0x000000506d357220 */ /* 0x000fe20000410000 */
[----:B------:R-:W-:-:S02]  /*1740*/  FMUL.FTZ R54, R111, R102 ;  /* 0x000000666f367220 */ /* 0x000fc40000410000 */
[----:B------:R-:W-:-:S07]  /*1750*/  FMUL.FTZ R55, R113, R104 ;  /* 0x0000006871377220 */ /* 0x000fce0000410000 */
.L_x_12435:
        /* <DEDUP_REMOVED lines=106> */
.L_x_12437:
[----:B------:R-:W-:Y:S05]  /*1e00*/  BSYNC.RECONVERGENT B0 ;  /* 0x0000000000007941 */ /* 0x000fea0003800200 */
.L_x_12436:
        /* <DEDUP_REMOVED lines=13> */
[----:B------:R0:W-:Y:S01]  /*1ee0*/  @!P1 LDS.64 R80, [R102] ;  /* 0x0000000066509984 */ /* 0x0001e20000000a00 */
[----:B------:R-:W-:Y:S02]  /*1ef0*/  @!P1 MOV R101, 0x300 ;  /* 0x0000030000659802 */ /* 0x000fe40000000f00 */
[----:B------:R-:W-:-:S03]  /*1f00*/  ISETP.NE.AND P1, PT, RZ, UR12, PT ;  /* 0x0000000cff007c0c */ /* 0x000fc6000bf25270 */
        /* <DEDUP_REMOVED lines=52> */
[C---:B-1----:R-:W-:Y:S01]  /*2250*/  FMUL.FTZ R102, R80.reuse, R80 ;  /* 0x0000005050667220 */ /* 0x042fe20000410000 */
[----:B------:R-:W-:-:S04]  /*2260*/  FSEL R101, R80, RZ, !P1 ;  /* 0x000000ff50657208 */ /* 0x000fc80004800000 */
[----:B------:R-:W-:Y:S01]  /*2270*/  FSEL R102, R102, RZ, P1 ;  /* 0x000000ff66667208 */ /* 0x000fe20000800000 */
[C---:B------:R-:W-:Y:S01]  /*2280*/  FADD.FTZ R100, -R101.reuse, R32 ;  /* 0x0000002065647221 */ /* 0x040fe20000010100 */
[----:B0-----:R-:W-:Y:S01]  /*2290*/  FFMA.FTZ R81, R106, UR11, R81 ;  /* 0x0000000b6a517c23 */ /* 0x001fe20008010051 */
[C---:B------:R-:W-:Y:S01]  /*22a0*/  FADD.FTZ R104, -R101.reuse, R33 ;  /* 0x0000002165687221 */ /* 0x040fe20000010100 */
[----:B------:R-:W-:Y:S01]  /*22b0*/  FADD.FTZ R112, -R101, R35 ;  /* 0x0000002365707221 */ /* 0x000fe20000010100 */
[----:B------:R-:W0:Y:S01]  /*22c0*/  LDC.64 R32, c[0x0][0x428] ;  /* 0x00010a00ff207b82 */ /* 0x000e220000000a00 */
[----:B------:R-:W-:Y:S01]  /*22d0*/  FADD.FTZ R81, R81, R102 ;  /* 0x0000006651517221 */ /* 0x000fe20000010000 */
[C---:B------:R-:W-:Y:S01]  /*22e0*/  FADD.FTZ R34, -R101.reuse, R34 ;  /* 0x0000002265227221 */ /* 0x040fe20000010100 */
[C---:B------:R-:W-:Y:S01]  /*22f0*/  FADD.FTZ R35, -R101.reuse, R38 ;  /* 0x0000002665237221 */ /* 0x040fe20000010100 */
[C---:B------:R-:W-:Y:S01]  /*2300*/  FADD.FTZ R39, -R101.reuse, R39 ;  /* 0x0000002765277221 */ /* 0x040fe20000010100 */
[C---:B------:R-:W-:Y:S01]  /*2310*/  FADD.FTZ R122, -R101.reuse, R36 ;  /* 0x00000024657a7221 */ /* 0x040fe20000010100 */
[C---:B------:R-:W-:Y:S01]  /*2320*/  FADD.FTZ R37, -R101.reuse, R37 ;  /* 0x0000002565257221 */ /* 0x040fe20000010100 */
[----:B------:R-:W1:Y:S01]  /*2330*/  MUFU.RSQ R81, R81 ;  /* 0x0000005100517308 */ /* 0x000e620000001400 */
[----:B------:R-:W-:Y:S01]  /*2340*/  FADD.FTZ R106, -R101, R43 ;  /* 0x0000002b656a7221 */ /* 0x000fe20000010100 */
[----:B------:R-:W-:Y:S01]  /*2350*/  ISETP.NE.AND P1, PT, R23, RZ, PT ;  /* 0x000000ff1700720c */ /* 0x000fe20003f25270 */
        /* <DEDUP_REMOVED lines=30> */
[----:B------:R-:W-:Y:S01]  /*2540*/  FADD.FTZ R101, -R101, R55 ;  /* 0x0000003765657221 */ /* 0x000fe20000010100 */
[----:B0-----:R-:W-:Y:S01]  /*2550*/  IMAD.WIDE.U32 R46, R99, 0x10, R32 ;  /* 0x00000010632e7825 */ /* 0x001fe200078e0020 */
[----:B------:R-:W-:-:S03]  /*2560*/  F2FP.F16.F32.PACK_AB R35, R54, R35 ;  /* 0x000000233623723e */ /* 0x000fc600000000ff */
[----:B------:R-:W-:Y:S01]  /*2570*/  FMUL.FTZ R114, R81, R114 ;  /* 0x0000007251727220 */ /* 0x000fe20000410000 */
[----:B------:R-:W-:Y:S01]  /*2580*/  F2FP.F16.F32.PACK_AB R34, R39, R34 ;  /* 0x000000222722723e */ /* 0x000fe200000000ff */
[--C-:B------:R-:W-:Y:S01]  /*2590*/  IMAD.WIDE.U32 R48, R103, 0x10, R32.reuse ;  /* 0x0000001067307825 */ /* 0x100fe200078e0020 */
[----:B------:R-:W0:Y:S03]  /*25a0*/  @!P1 LDC.64 R54, c[0x0][0x3c0] ;  /* 0x0000f000ff369b82 */ /* 0x000e260000000a00 */
[C---:B------:R-:W-:Y:S01]  /*25b0*/  FMUL.FTZ R99, R81.reuse, R41 ;  /* 0x0000002951637220 */ /* 0x040fe20000410000 */
[----:B------:R-:W-:Y:S01]  /*25c0*/  FMUL.FTZ R39, R81, R38 ;  /* 0x0000002651277220 */ /* 0x000fe20000410000 */
[----:B------:R-:W-:Y:S01]  /*25d0*/  IMAD.WIDE.U32 R50, R105, 0x10, R32 ;  /* 0x0000001069327825 */ /* 0x000fe200078e0020 */
[----:B------:R-:W-:-:S03]  /*25e0*/  F2FP.F16.F32.PACK_AB R32, R43, R100 ;  /* 0x000000642b20723e */ /* 0x000fc600000000ff */
[C---:B------:R-:W-:Y:S01]  /*25f0*/  FMUL.FTZ R43, R81.reuse, R44 ;  /* 0x0000002c512b7220 */ /* 0x040fe20000410000 */
[----:B------:R-:W-:Y:S01]  /*2600*/  F2FP.F16.F32.PACK_AB R33, R52, R37 ;  /* 0x000000253421723e */ /* 0x000fe200000000ff */
[----:B------:R-:W-:Y:S01]  /*2610*/  FMUL.FTZ R44, R81, R101 ;  /* 0x00000065512c7220 */ /* 0x000fe20000410000 */
[----:B------:R-:W1:Y:S01]  /*2620*/  @!P1 LDC.64 R52, c[0x0][0x3c8] ;  /* 0x0000f200ff349b82 */ /* 0x000e620000000a00 */
[----:B------:R-:W-:Y:S01]  /*2630*/  FFMA.FTZ R38, R43, R85, R56 ;  /* 0x000000552b267223 */ /* 0x000fe20000010038 */
[C---:B------:R-:W-:Y:S01]  /*2640*/  FMUL.FTZ R37, R81.reuse, R40 ;  /* 0x0000002851257220 */ /* 0x040fe20000410000 */
[----:B------:R-:W-:Y:S01]  /*2650*/  FFMA.FTZ R43, R114, R86, R59 ;  /* 0x00000056722b7223 */ /* 0x000fe2000001003b */
[----:B------:R-:W-:Y:S01]  /*2660*/  FMUL.FTZ R45, R81, R120 ;  /* 0x00000078512d7220 */ /* 0x000fe20000410000 */
[----:B------:R-:W-:Y:S01]  /*2670*/  FFMA.FTZ R99, R99, R97, R62 ;  /* 0x0000006163637223 */ /* 0x000fe2000001003e */
[----:B------:R-:W-:Y:S01]  /*2680*/  FFMA.FTZ R44, R44, R94, R65 ;  /* 0x0000005e2c2c7223 */ /* 0x000fe20000010041 */
[----:B------:R-:W-:Y:S01]  /*2690*/  FMUL.FTZ R40, R81, R36 ;  /* 0x0000002451287220 */ /* 0x000fe20000410000 */
[----:B------:R-:W-:Y:S01]  /*26a0*/  FFMA.FTZ R36, R37, R79, R60 ;  /* 0x0000004f25247223 */ /* 0x000fe2000001003c */
[----:B------:R-:W-:Y:S01]  /*26b0*/  FFMA.FTZ R37, R39, R83, R58 ;  /* 0x0000005327257223 */ /* 0x000fe2000001003a */
[----:B------:R-:W-:Y:S01]  /*26c0*/  F2FP.F16.F32.PACK_AB R38, R43, R38 ;  /* 0x000000262b26723e */ /* 0x000fe200000000ff */
[----:B------:R-:W-:Y:S01]  /*26d0*/  FFMA.FTZ R39, R45, R87, R0 ;  /* 0x000000572d277223 */ /* 0x000fe20000010000 */
[----:B------:R-:W-:Y:S01]  /*26e0*/  F2FP.F16.F32.PACK_AB R43, R44, R99 ;  /* 0x000000632c2b723e */ /* 0x000fe200000000ff */
[----:B------:R-:W-:Y:S01]  /*26f0*/  FFMA.FTZ R41, R40, R82, R63 ;  /* 0x0000005228297223 */ /* 0x000fe2000001003f */
[----:B------:R-:W2:Y:S01]  /*2700*/  LDC.64 R44, c[0x0][0x380] ;  /* 0x0000e000ff2c7b82 */ /* 0x000ea20000000a00 */
[C---:B------:R-:W-:Y:S01]  /*2710*/  FMUL.FTZ R106, R81.reuse, R106 ;  /* 0x0000006a516a7220 */ /* 0x040fe20000410000 */
[C---:B------:R-:W-:Y:S01]  /*2720*/  FMUL.FTZ R124, R81.reuse, R124 ;  /* 0x0000007c517c7220 */ /* 0x040fe20000410000 */
[----:B------:R-:W-:Y:S01]  /*2730*/  FMUL.FTZ R101, R81, R108 ;  /* 0x0000006c51657220 */ /* 0x000fe20000410000 */
        /* <DEDUP_REMOVED lines=30> */
.L_x_12439:
        /* <DEDUP_REMOVED lines=14> */
.L_x_21004:


//--------------------- .text._ZN10layer_norm13ln_fwd_kernelINS_13Kernel_traitsI6__halfS2_fS2_fjLj6144ELj1ELj1ELj8ELj16ENS_18Kernel_traits_baseILj6144ES2_S2_fS2_fjLj256EEEEELb0ELb1ELb1ELb0EEEvNS_9FwdParamsE --------------------------
	.section	.text._ZN10layer_norm13ln_fwd_kernelINS_13Kernel_traitsI6__halfS2_fS2_fjLj6144ELj1ELj1ELj8ELj16ENS_18Kernel_traits_baseILj6144ES2_S2_fS2_fjLj256EEEEELb0ELb1ELb1ELb0EEEvNS_9FwdParamsE,"ax",@progbits
	.align	128
        .global         _ZN10layer_norm13ln_fwd_kernelINS_13Kernel_traitsI6__halfS2_fS2_fjLj6144ELj1ELj1ELj8ELj16ENS_18Kernel_traits_baseILj6144ES2_S2_fS2_fjLj256EEEEELb0ELb1ELb1ELb0EEEvNS_9FwdParamsE
        .type           _ZN10layer_norm13ln_fwd_kernelINS_13Kernel_traitsI6__halfS2_fS2_fjLj6144ELj1ELj1ELj8ELj16ENS_18Kernel_traits_baseILj6144ES2_S2_fS2_fjLj256EEEEELb0ELb1ELb1ELb0EEEvNS_9FwdParamsE,@function
        .size           _ZN10layer_norm13ln_fwd_kernelINS_13Kernel_traitsI6__halfS2_fS2_fjLj6144ELj1ELj1ELj8ELj16ENS_18Kernel_traits_baseILj6144ES2_S2_fS2_fjLj256EEEEELb0ELb1ELb1ELb0EEEvNS_9FwdParamsE,(.L_x_21005 - _ZN10layer_norm13ln_fwd_kernelINS_13Kernel_traitsI6__halfS2_fS2_fjLj6144ELj1ELj1ELj8ELj16ENS_18Kernel_traits_baseILj6144ES2_S2_fS2_fjLj256EEEEELb0ELb1ELb1ELb0EEEvNS_9FwdParamsE)
        .other          _ZN10layer_norm13ln_fwd_kernelINS_13Kernel_traitsI6__halfS2_fS2_fjLj6144ELj1ELj1ELj8ELj16ENS_18Kernel_traits_baseILj6144ES2_S2_fS2_fjLj256EEEEELb0ELb1ELb1ELb0EEEvNS_9FwdParamsE,@"STO_CUDA_ENTRY STV_DEFAULT"
_ZN10layer_norm13ln_fwd_kernelINS_13Kernel_traitsI6__halfS2_fS2_fjLj6144ELj1ELj1ELj8ELj16ENS_18Kernel_traits_baseILj6144ES2_S2_fS2_fjLj256EEEEELb0ELb1ELb1ELb0EEEvNS_9FwdParamsE:
.text._ZN10layer_norm13ln_fwd_kernelINS_13Kernel_traitsI6__halfS2_fS2_fjLj6144ELj1ELj1ELj8ELj16ENS_18Kernel_traits_baseILj6144ES2_S2_fS2_fjLj256EEEEELb0ELb1ELb1ELb0EEEvNS_9FwdParamsE:
        /* <DEDUP_REMOVED lines=52> */
.L_x_12441:
        /* <DEDUP_REMOVED lines=31> */
.L_x_12442:
[----:B------:R-:W-:Y:S05]  /*0530*/  BSYNC.RECONVERGENT B0 ;  /* 0x0000000000007941 */ /* 0x000fea0003800200 */
.L_x_12440:
[----:B------:R-:W0:Y:S02]  /*0540*/  LDCU UR4, c[0x0][0x384] ;  /* 0x00007080ff0477ac */ /* 0x000e240008000800 */
[----:B0-----:R-:W-:-:S13]  /*0550*/  ISETP.GE.AND P0, PT, R2, UR4, PT ;  /* 0x0000000402007c0c */ /* 0x001fda000bf06270 */
[----:B------:R-:W-:Y:S05]  /*0560*/  @P0 EXIT ;  /* 0x000000000000094d */ /* 0x000fea0003800000 */
[----:B------:R-:W-:Y:S01]  /*0570*/  SHF.R.S32.HI R21, RZ, 0x3, R21 ;  /* 0x00000003ff157819 */ /* 0x000fe20000011415 */
[----:B------:R-:W0:Y:S03]  /*0580*/  LDCU UR12, c[0x0][0x40c] ;  /* 0x00008180ff0c77ac */ /* 0x000e260008000800 */
[C---:B------:R-:W-:Y:S01]  /*0590*/  LOP3.LUT R5, R21.reuse, 0xff, RZ, 0xc0, !PT ;  /* 0x000000ff15057812 */ /* 0x040fe200078ec0ff */
[----:B------:R-:W1:Y:S01]  /*05a0*/  LDCU.U8 UR10, c[0x0][0x410] ;  /* 0x00008200ff0a77ac */ /* 0x000e620008000000 */
[----:B------:R-:W-:Y:S02]  /*05b0*/  LOP3.LUT R21, R21, 0xffffff00, RZ, 0xc0, !PT ;  /* 0xffffff0015157812 */ /* 0x000fe400078ec0ff */
[----:B------:R-:W-:Y:S01]  /*05c0*/  VIADDMNMX R20, R5, -R20, RZ, !PT ;  /* 0x8000001405147246 */ /* 0x000fe200078001ff */
[----:B------:R-:W-:Y:S01]  /*05d0*/  IMAD R0, R0, -0x20, R5 ;  /* 0xffffffe000007824 */ /* 0x000fe200078e0205 */
[----:B------:R-:W2:Y:S02]  /*05e0*/  LDCU UR11, c[0x0][0x400] ;  /* 0x00008000ff0b77ac */ /* 0x000ea40008000800 */
[----:B------:R-:W-:-:S02]  /*05f0*/  VIMNMX R20, PT, PT, R20, 0x20, PT ;  /* 0x0000002014147848 */ /* 0x000fc40003fe0100 */
[----:B------:R-:W-:Y:S01]  /*0600*/  VIMNMX R0, PT, PT, RZ, R0, !PT ;  /* 0x00000000ff007248 */ /* 0x000fe20007fe0100 */
[----:B------:R-:W3:Y:S01]  /*0610*/  LDCU.64 UR8, c[0x0][0x3a0] ;  /* 0x00007400ff0877ac */ /* 0x000ee20008000a00 */
[-C--:B------:R-:W-:Y:S02]  /*0620*/  LEA R20, R20, R21.reuse, 0x3 ;  /* 0x0000001514147211 */ /* 0x080fe400078e18ff */
[----:B------:R-:W-:Y:S01]  /*0630*/  VIMNMX R0, PT, PT, R0, 0x20, PT ;  /* 0x0000002000007848 */ /* 0x000fe20003fe0100 */
[----:B------:R-:W-:Y:S01]  /*0640*/  UPLOP3.LUT UP1, UPT, UPT, UPT, UPT, 0x40, 0x4 ;  /* 0x000000000004789c */ /* 0x000fe20003f2e870 */
[----:B------:R-:W-:Y:S02]  /*0650*/  I2FP.F32.U32 R20, R20 ;  /* 0x0000001400147245 */ /* 0x000fe40000201000 */
[----:B------:R-:W-:Y:S02]  /*0660*/  LEA R73, R0, R21, 0x3 ;  /* 0x0000001500497211 */ /* 0x000fe400078e18ff */
[----:B-1----:R4:W0:Y:S06]  /*0670*/  MUFU.RCP R72, R20 ;  /* 0x0000001400487308 */ /* 0x00282c0000001000 */
.L_x_12466:
[----:B01----:R-:W1:Y:S08]  /*0680*/  LDC.64 R78, c[0x0][0x3f0] ;  /* 0x0000fc00ff4e7b82 */ /* 0x003e700000000a00 */
[----:B------:R-:W2:Y:S08]  /*0690*/  LDC.64 R84, c[0x0][0x3f8] ;  /* 0x0000fe00ff547b82 */ /* 0x000eb00000000a00 */
[----:B------:R-:W3:Y:S01]  /*06a0*/  LDC R75, c[0x0][0x388] ;  /* 0x0000e200ff4b7b82 */ /* 0x000ee20000000800 */
[----:B-1----:R-:W-:-:S05]  /*06b0*/  IMAD.WIDE R78, R2, 0x4, R78 ;  /* 0x00000004024e7825 */ /* 0x002fca00078e024e */
[----:B------:R1:W4:Y:S01]  /*06c0*/  LDG.E R0, desc[UR6][R78.64] ;  /* 0x000000064e007981 */ /* 0x000322000c1e1900 */
[----:B--2---:R-:W-:-:S05]  /*06d0*/  IMAD.WIDE R84, R2, 0x4, R84 ;  /* 0x0000000402547825 */ /* 0x004fca00078e0254 */
[----:B-----5:R2:W5:Y:S01]  /*06e0*/  LDG.E R74, desc[UR6][R84.64] ;  /* 0x00000006544a7981 */ /* 0x020562000c1e1900 */
[----:B------:R-:W-:Y:S01]  /*06f0*/  ISETP.GE.U32.AND P2, PT, R3, 0x100, PT ;  /* 0x000001000300780c */ /* 0x000fe20003f46070 */
[----:B-1----:R-:W-:Y:S02]  /*0700*/  HFMA2 R78, -RZ, RZ, 0, 0 ;  /* 0x00000000ff4e7431 */ /* 0x002fe400000001ff */
[----:B---3--:R-:W-:Y:S01]  /*0710*/  IMAD R77, R2, R75, RZ ;  /* 0x0000004b024d7224 */ /* 0x008fe200078e02ff */
[----:B------:R-:W1:Y:S01]  /*0720*/  S2R R76, SR_TID.X ;  /* 0x00000000004c7919 */ /* 0x000e620000002100 */
[----:B------:R-:W-:Y:S01]  /*0730*/  BSSY.RECONVERGENT B0, `(.L_x_12443) ;  /* 0x000007c000007945 */ /* 0x000fe20003800200 */
[----:B----4-:R-:W-:-:S13]  /*0740*/  ISETP.GE.AND P1, PT, R0, 0x1, PT ;  /* 0x000000010000780c */ /* 0x010fda0003f26270 */
        /* <DEDUP_REMOVED lines=15> */
.L_x_12445:
[----:B------:R-:W-:Y:S05]  /*0840*/  BRA.U !UP0, `(.L_x_12446) ;  /* 0x0000000108d87547 */ /* 0x000fea000b800000 */
[----:B------:R-:W1:Y:S02]  /*0850*/  LDC.64 R20, c[0x0][0x3a0] ;  /* 0x0000e800ff147b82 */ /* 0x000e640000000a00 */
[----:B-1----:R-:W-:-:S05]  /*0860*/  IMAD.WIDE.U32 R20, R77, 0x20, R20 ;  /* 0x000000204d147825 */ /* 0x002fca00078e0014 */
[----:B------:R-:W2:Y:S04]  /*0870*/  LDG.E.128 R32, desc[UR6][R20.64] ;  /* 0x0000000614207981 */ /* 0x000ea8000c1e1d00 */
[----:B------:R1:W3:Y:S01]  /*0880*/  LDG.E.128 R28, desc[UR6][R20.64+0x10] ;  /* 0x00001006141c7981 */ /* 0x0002e2000c1e1d00 */
[----:B------:R-:W-:-:S13]  /*0890*/  ISETP.GT.AND P0, PT, R0, RZ, PT ;  /* 0x000000ff0000720c */ /* 0x000fda0003f04270 */
[----:B------:R-:W4:Y:S01]  /*08a0*/  @P0 LDC R84, c[0x0][0x40c] ;  /* 0x00010300ff540b82 */ /* 0x000f220000000800 */
[----:B-1---5:R-:W-:Y:S02]  /*08b0*/  @P0 HADD2.F32 R21, -RZ, R37.H0_H0 ;  /* 0x20000025ff150230 */ /* 0x022fe40000004100 */
[--C-:B------:R-:W-:Y:S02]  /*08c0*/  @P0 HADD2.F32 R22, -RZ, R36.reuse.H0_H0 ;  /* 0x20000024ff160230 */ /* 0x100fe40000004100 */
[----:B------:R-:W-:Y:S02]  /*08d0*/  @P0 HADD2.F32 R24, -RZ, R36.H1_H1 ;  /* 0x30000024ff180230 */ /* 0x000fe40000004100 */
[----:B------:R-:W-:Y:S01]  /*08e0*/  @P0 HADD2.F32 R20, -RZ, R64.H1_H1 ;  /* 0x30000040ff140230 */ /* 0x000fe20000004100 */
[----:B------:R-:W1:Y:S01]  /*08f0*/  @P0 LDC R23, c[0x0][0x40c] ;  /* 0x00010300ff170b82 */ /* 0x000e620000000800 */
[----:B------:R-:W-:Y:S02]  /*0900*/  @P0 HADD2.F32 R79, -RZ, R39.H0_H0 ;  /* 0x20000027ff4f0230 */ /* 0x000fe40000004100 */
[----:B------:R-:W-:-:S05]  /*0910*/  @P0 HADD2.F32 R85, -RZ, R67.H0_H0 ;  /* 0x20000043ff550230 */ /* 0x000fca0000004100 */
[----:B------:R-:W0:Y:S08]  /*0920*/  @P0 LDC R25, c[0x0][0x40c] ;  /* 0x00010300ff190b82 */ /* 0x000e300000000800 */
[----:B------:R-:W2:Y:S01]  /*0930*/  @P0 LDC R27, c[0x0][0x40c] ;  /* 0x00010300ff1b0b82 */ /* 0x000ea20000000800 */
[----:B----4-:R-:W-:-:S07]  /*0940*/  @P0 FMUL.FTZ R21, R21, R84 ;  /* 0x0000005415150220 */ /* 0x010fce0000410000 */
[----:B------:R-:W4:Y:S01]  /*0950*/  @P0 LDC R86, c[0x0][0x40c] ;  /* 0x00010300ff560b82 */ /* 0x000f220000000800 */
[----:B-1----:R-:W-:Y:S01]  /*0960*/  @P0 FMUL.FTZ R23, R22, R23 ;  /* 0x0000001716170220 */ /* 0x002fe20000410000 */
[----:B------:R-:W-:-:S06]  /*0970*/  @P0 HADD2.F32 R22, -RZ, R64.H0_H0 ;  /* 0x20000040ff160230 */ /* 0x000fcc0000004100 */
[----:B------:R-:W1:Y:S01]  /*0980*/  @P0 LDC R84, c[0x0][0x40c] ;  /* 0x00010300ff540b82 */ /* 0x000e620000000800 */
[----:B0-----:R-:W-:-:S07]  /*0990*/  @P0 FMUL.FTZ R26, R24, R25 ;  /* 0x00000019181a0220 */ /* 0x001fce0000410000 */
[----:B------:R-:W0:Y:S02]  /*09a0*/  @P0 LDC R88, c[0x0][0x40c] ;  /* 0x00010300ff580b82 */ /* 0x000e240000000800 */
[----:B0-----:R-:W-:Y:S01]  /*09b0*/  @P0 FMUL.FTZ R79, R79, R88 ;  /* 0x000000584f4f0220 */ /* 0x001fe20000410000 */
[----:B--2---:R-:W-:Y:S01]  /*09c0*/  MOV R25, R33 ;  /* 0x0000002100197202 */ /* 0x004fe20000000f00 */
[----:B------:R-:W-:Y:S01]  /*09d0*/  @P0 FFMA.FTZ R25, R26, R20, R33 ;  /* 0x000000141a190223 */ /* 0x000fe20000010021 */
[----:B------:R-:W-:Y:S01]  /*09e0*/  @!P0 MOV R24, R32 ;  /* 0x0000002000188202 */ /* 0x000fe20000000f00 */
[----:B------:R-:W-:Y:S02]  /*09f0*/  @P0 HADD2.F32 R20, -RZ, R65.H0_H0 ;  /* 0x20000041ff140230 */ /* 0x000fe40000004100 */
[----:B------:R-:W-:Y:S01]  /*0a00*/  @P0 FFMA.FTZ R24, R23, R22, R32 ;  /* 0x0000001617180223 */ /* 0x000fe20000010020 */
[----:B------:R-:W-:Y:S01]  /*0a10*/  @P0 HADD2.F32 R22, -RZ, R37.H1_H1 ;  /* 0x30000025ff160230 */ /* 0x000fe20000004100 */
[----:B------:R-:W-:Y:S01]  /*0a20*/  MOV R26, R34 ;  /* 0x00000022001a7202 */ /* 0x000fe20000000f00 */
[----:B------:R-:W-:-:S02]  /*0a30*/  @P0 HADD2.F32 R23, -RZ, R38.H1_H1 ;  /* 0x30000026ff170230 */ /* 0x000fc40000004100 */
[----:B------:R-:W-:Y:S01]  /*0a40*/  @P0 FFMA.FTZ R26, R21, R20, R34 ;  /* 0x00000014151a0223 */ /* 0x000fe20000010022 */
[----:B------:R-:W-:Y:S02]  /*0a50*/  @P0 HADD2.F32 R20, -RZ, R65.H1_H1 ;  /* 0x30000041ff140230 */ /* 0x000fe40000004100 */
[----:B------:R-:W-:Y:S01]  /*0a60*/  @P0 FMUL.FTZ R22, R22, R27 ;  /* 0x0000001b16160220 */ /* 0x000fe20000410000 */
[----:B------:R-:W-:Y:S01]  /*0a70*/  @P0 HADD2.F32 R21, -RZ, R38.H0_H0 ;  /* 0x20000026ff150230 */ /* 0x000fe20000004100 */
[----:B------:R-:W-:Y:S01]  /*0a80*/  MOV R27, R35 ;  /* 0x00000023001b7202 */ /* 0x000fe20000000f00 */
[----:B-1----:R-:W-:Y:S01]  /*0a90*/  @P0 FMUL.FTZ R84, R23, R84 ;  /* 0x0000005417540220 */ /* 0x002fe20000410000 */
[----:B------:R-:W-:Y:S01]  /*0aa0*/  @P0 FFMA.FTZ R27, R22, R20, R35 ;  /* 0x00000014161b0223 */ /* 0x000fe20000010023 */
[--C-:B------:R-:W-:Y:S02]  /*0ab0*/  @P0 HADD2.F32 R22, -RZ, R66.reuse.H0_H0 ;  /* 0x20000042ff160230 */ /* 0x100fe40000004100 */
[----:B----4-:R-:W-:Y:S01]  /*0ac0*/  @P0 FMUL.FTZ R21, R21, R86 ;  /* 0x0000005615150220 */ /* 0x010fe20000410000 */
[----:B------:R-:W-:Y:S01]  /*0ad0*/  @P0 HADD2.F32 R23, -RZ, R66.H1_H1 ;  /* 0x30000042ff170230 */ /* 0x000fe20000004100 */
[----:B---3--:R-:W-:-:S02]  /*0ae0*/  MOV R20, R28 ;  /* 0x0000001c00147202 */ /* 0x008fc40000000f00 */
[----:B------:R-:W-:Y:S01]  /*0af0*/  @P0 FFMA.FTZ R20, R21, R22, R28 ;  /* 0x0000001615140223 */ /* 0x000fe2000001001c */
[----:B------:R-:W-:Y:S01]  /*0b00*/  MOV R21, R29 ;  /* 0x0000001d00157202 */ /* 0x000fe20000000f00 */
[----:B------:R-:W-:Y:S01]  /*0b10*/  @P0 FFMA.FTZ R21, R84, R23, R29 ;  /* 0x0000001754150223 */ /* 0x000fe2000001001d */
[----:B------:R-:W-:Y:S01]  /*0b20*/  MOV R22, R30 ;  /* 0x0000001e00167202 */ /* 0x000fe20000000f00 */
[----:B------:R-:W-:Y:S01]  /*0b30*/  @P0 FFMA.FTZ R22, R79, R85, R30 ;  /* 0x000000554f160223 */ /* 0x000fe2000001001e */
[----:B------:R-:W-:Y:S01]  /*0b40*/  MOV R23, R31 ;  /* 0x0000001f00177202 */ /* 0x000fe20000000f00 */
[----:B------:R-:W-:Y:S06]  /*0b50*/  @!P0 BRA `(.L_x_12447) ;  /* 0x0000000000cc8947 */ /* 0x000fec0003800000 */
[----:B------:R-:W-:Y:S02]  /*0b60*/  HADD2.F32 R23, -RZ, R39.H1_H1 ;  /* 0x30000027ff177230 */ /* 0x000fe40000004100 */
[----:B------:R-:W-:-:S03]  /*0b70*/  HADD2.F32 R79, -RZ, R67.H1_H1 ;  /* 0x30000043ff4f7230 */ /* 0x000fc60000004100 */
[----:B------:R-:W-:-:S04]  /*0b80*/  FMUL.FTZ R84, R23, UR12 ;  /* 0x0000000c17547c20 */ /* 0x000fc80008410000 */
[----:B------:R-:W-:Y:S01]  /*0b90*/  FFMA.FTZ R23, R84, R79, R31 ;  /* 0x0000004f54177223 */ /* 0x000fe2000001001f */
[----:B------:R-:W-:Y:S06]  /*0ba0*/  BRA `(.L_x_12447) ;  /* 0x0000000000b87947 */ /* 0x000fec0003800000 */
.L_x_12446:
[----:B------:R-:W1:Y:S01]  /*0bb0*/  @P1 LDC R21, c[0x0][0x40c] ;  /* 0x00010300ff151b82 */ /* 0x000e620000000800 */
[--C-:B-----5:R-:W-:Y:S01]  /*0bc0*/  @P1 HADD2.F32 R20, -RZ, R36.reuse.H0_H0 ;  /* 0x20000024ff141230 */ /* 0x120fe20000004100 */
[----:B------:R-:W-:Y:S01]  /*0bd0*/  CS2R R24, SRZ ;  /* 0x0000000000187805 */ /* 0x000fe2000001ff00 */
[----:B------:R-:W-:Y:S02]  /*0be0*/  @P1 HADD2.F32 R22, -RZ, R36.H1_H1 ;  /* 0x30000024ff161230 */ /* 0x000fe40000004100 */
[----:B------:R-:W-:-:S03]  /*0bf0*/  @P1 HADD2.F32 R27, -RZ, R64.H1_H1 ;  /* 0x30000040ff1b1230 */ /* 0x000fc60000004100 */
[----:B------:R-:W2:Y:S08]  /*0c00*/  @P1 LDC R23, c[0x0][0x40c] ;  /* 0x00010300ff171b82 */ /* 0x000eb00000000800 */
[----:B------:R-:W3:Y:S08]  /*0c10*/  @P1 LDC R79, c[0x0][0x40c] ;  /* 0x00010300ff4f1b82 */ /* 0x000ef00000000800 */
[----:B------:R-:W4:Y:S01]  /*0c20*/  @P1 LDC R85, c[0x0][0x40c] ;  /* 0x00010300ff551b82 */ /* 0x000f220000000800 */
[----:B-1----:R-:W-:Y:S01]  /*0c30*/  @P1 FMUL.FTZ R20, R20, R21 ;  /* 0x0000001514141220 */ /* 0x002fe20000410000 */
[----:B------:R-:W-:-:S05]  /*0c40*/  @P1 HADD2.F32 R21, -RZ, R64.H0_H0 ;  /* 0x20000040ff151230 */ /* 0x000fca0000004100 */
[----:B------:R-:W-:Y:S01]  /*0c50*/  @P1 FMUL.FTZ R24, R20, R21 ;  /* 0x0000001514181220 */ /* 0x000fe20000410000 */
[----:B------:R-:W1:Y:S01]  /*0c60*/  @P1 LDC R87, c[0x0][0x40c] ;  /* 0x00010300ff571b82 */ /* 0x000e620000000800 */
[----:B------:R-:W-:Y:S02]  /*0c70*/  @P1 HADD2.F32 R20, -RZ, R37.H0_H0 ;  /* 0x20000025ff141230 */ /* 0x000fe40000004100 */
[----:B--2---:R-:W-:Y:S01]  /*0c80*/  @P1 FMUL.FTZ R22, R22, R23 ;  /* 0x0000001716161220 */ /* 0x004fe20000410000 */
[----:B------:R-:W-:Y:S02]  /*0c90*/  @P1 HADD2.F32 R21, -RZ, R65.H0_H0 ;  /* 0x20000041ff151230 */ /* 0x000fe40000004100 */
[----:B------:R-:W-:Y:S02]  /*0ca0*/  @P1 HADD2.F32 R23, -RZ, R66.H1_H1 ;  /* 0x30000042ff171230 */ /* 0x000fe40000004100 */
[----:B------:R-:W-:Y:S01]  /*0cb0*/  @P1 FMUL.FTZ R25, R22, R27 ;  /* 0x0000001b16191220 */ /* 0x000fe20000410000 */
[----:B------:R-:W-:Y:S01]  /*0cc0*/  @P1 HADD2.F32 R22, -RZ, R37.H1_H1 ;  /* 0x30000025ff161230 */ /* 0x000fe20000004100 */
[----:B------:R-:W2:Y:S01]  /*0cd0*/  @P1 LDC R84, c[0x0][0x40c] ;  /* 0x00010300ff541b82 */ /* 0x000ea20000000800 */
[----:B---3--:R-:W-:Y:S01]  /*0ce0*/  @P1 FMUL.FTZ R20, R20, R79 ;  /* 0x0000004f14141220 */ /* 0x008fe20000410000 */
[----:B------:R-:W-:-:S03]  /*0cf0*/  CS2R R26, SRZ ;  /* 0x00000000001a7805 */ /* 0x000fc6000001ff00 */
[----:B------:R-:W-:Y:S01]  /*0d00*/  @P1 FMUL.FTZ R26, R20, R21 ;  /* 0x00000015141a1220 */ /* 0x000fe20000410000 */
[----:B------:R-:W-:Y:S02]  /*0d10*/  @P1 HADD2.F32 R20, -RZ, R38.H0_H0 ;  /* 0x20000026ff141230 */ /* 0x000fe40000004100 */
[----:B------:R-:W3:Y:S01]  /*0d20*/  @P1 LDC R79, c[0x0][0x40c] ;  /* 0x00010300ff4f1b82 */ /* 0x000ee20000000800 */
[----:B------:R-:W-:Y:S02]  /*0d30*/  @P1 HADD2.F32 R21, -RZ, R65.H1_H1 ;  /* 0x30000041ff151230 */ /* 0x000fe40000004100 */
[----:B----4-:R-:W-:-:S04]  /*0d40*/  @P1 FMUL.FTZ R22, R22, R85 ;  /* 0x0000005516161220 */ /* 0x010fc80000410000 */
[----:B------:R-:W-:Y:S01]  /*0d50*/  @P1 FMUL.FTZ R27, R22, R21 ;  /* 0x00000015161b1220 */ /* 0x000fe20000410000 */
[----:B------:R-:W-:Y:S01]  /*0d60*/  @P1 HADD2.F32 R22, -RZ, R66.H0_H0 ;  /* 0x20000042ff161230 */ /* 0x000fe20000004100 */
[----:B------:R-:W4:Y:S01]  /*0d70*/  @P1 LDC R86, c[0x0][0x40c] ;  /* 0x00010300ff561b82 */ /* 0x000f220000000800 */
[----:B-1----:R-:W-:Y:S01]  /*0d80*/  @P1 FMUL.FTZ R87, R20, R87 ;  /* 0x0000005714571220 */ /* 0x002fe20000410000 */
[----:B------:R-:W-:Y:S02]  /*0d90*/  HFMA2 R20, -RZ, RZ, 0, 0 ;  /* 0x00000000ff147431 */ /* 0x000fe400000001ff */
[----:B------:R-:W-:Y:S02]  /*0da0*/  @P1 HADD2.F32 R21, -RZ, R38.H1_H1 ;  /* 0x30000026ff151230 */ /* 0x000fe40000004100 */
[----:B------:R-:W-:Y:S01]  /*0db0*/  @P1 FMUL.FTZ R20, R87, R22 ;  /* 0x0000001657141220 */ /* 0x000fe20000410000 */
[----:B------:R-:W-:Y:S02]  /*0dc0*/  @P1 HADD2.F32 R22, -RZ, R39.H0_H0 ;  /* 0x20000027ff161230 */ /* 0x000fe40000004100 */
[----:B--2---:R-:W-:Y:S01]  /*0dd0*/  @P1 FMUL.FTZ R84, R21, R84 ;  /* 0x0000005415541220 */ /* 0x004fe20000410000 */
[----:B------:R-:W-:-:S03]  /*0de0*/  MOV R21, RZ ;  /* 0x000000ff00157202 */ /* 0x000fc60000000f00 */
[----:B------:R-:W-:Y:S01]  /*0df0*/  @P1 FMUL.FTZ R21, R84, R23 ;  /* 0x0000001754151220 */ /* 0x000fe20000410000 */
[----:B------:R-:W-:Y:S02]  /*0e00*/  @P1 HADD2.F32 R84, -RZ, R67.H0_H0 ;  /* 0x20000043ff541230 */ /* 0x000fe40000004100 */
[----:B---3--:R-:W-:Y:S01]  /*0e10*/  @P1 FMUL.FTZ R79, R22, R79 ;  /* 0x0000004f164f1220 */ /* 0x008fe20000410000 */
[----:B------:R-:W-:Y:S02]  /*0e20*/  HFMA2 R22, -RZ, RZ, 0, 0 ;  /* 0x00000000ff167431 */ /* 0x000fe400000001ff */
[----:B------:R-:W-:Y:S02]  /*0e30*/  @P1 HADD2.F32 R23, -RZ, R39.H1_H1 ;  /* 0x30000027ff171230 */ /* 0x000fe40000004100 */
[----:B------:R-:W-:Y:S01]  /*0e40*/  @P1 FMUL.FTZ R22, R79, R84 ;  /* 0x000000544f161220 */ /* 0x000fe20000410000 */
[----:B------:R-:W-:Y:S02]  /*0e50*/  @P1 HADD2.F32 R79, -RZ, R67.H1_H1 ;  /* 0x30000043ff4f1230 */ /* 0x000fe40000004100 */
[----:B----4-:R-:W-:Y:S01]  /*0e60*/  @P1 FMUL.FTZ R86, R23, R86 ;  /* 0x0000005617561220 */ /* 0x010fe20000410000 */
[----:B------:R-:W-:-:S03]  /*0e70*/  MOV R23, RZ ;  /* 0x000000ff00177202 */ /* 0x000fc60000000f00 */
[----:B------:R-:W-:-:S07]  /*0e80*/  @P1 FMUL.FTZ R23, R86, R79 ;  /* 0x0000004f56171220 */ /* 0x000fce0000410000 */
.L_x_12447:
[----:B------:R-:W1:Y:S01]  /*0e90*/  LDC.64 R84, c[0x0][0x3a8] ;  /* 0x0000ea00ff547b82 */ /* 0x000e620000000a00 */
[----:B------:R-:W-:Y:S01]  /*0ea0*/  IADD3 R78, PT, PT, R78, 0x100, RZ ;  /* 0x000001004e4e7810 */ /* 0x000fe20007ffe0ff */
[C---:B-1----:R-:W-:Y:S01]  /*0eb0*/  IMAD.WIDE.U32 R84, R77.reuse, 0x20, R84 ;  /* 0x000000204d547825 */ /* 0x042fe200078e0054 */
[----:B------:R-:W-:-:S04]  /*0ec0*/  IADD3 R77, PT, PT, R77, 0x100, RZ ;  /* 0x000001004d4d7810 */ /* 0x000fc80007ffe0ff */
[----:B------:R1:W-:Y:S04]  /*0ed0*/  STG.E.128 desc[UR6][R84.64], R24 ;  /* 0x0000001854007986 */ /* 0x0003e8000c101d06 */
[----:B------:R1:W-:Y:S02]  /*0ee0*/  STG.E.128 desc[UR6][R84.64+0x10], R20 ;  /* 0x0000101454007986 */ /* 0x0003e4000c101d06 */
.L_x_12444:
[----:B0-----:R-:W-:Y:S05]  /*0ef0*/  BSYNC.RECONVERGENT B0 ;  /* 0x0000000000007941 */ /* 0x001fea0003800200 */
.L_x_12443:
[----:B------:R-:W-:Y:S01]  /*0f00*/  ISETP.GE.U32.AND P3, PT, R3, 0x200, PT ;  /* 0x000002000300780c */ /* 0x000fe20003f66070 */
[----:B------:R-:W-:-:S12]  /*0f10*/  BSSY.RECONVERGENT B0, `(.L_x_12448) ;  /* 0x0000072000007945 */ /* 0x000fd80003800200 */
[----:B------:R-:W-:Y:S05]  /*0f20*/  @!P3 BRA `(.L_x_12449) ;  /* 0x0000000400c0b947 */ /* 0x000fea0003800000 */
[----:B------:R-:W-:Y:S01]  /*0f30*/  ISETP.NE.U32.AND P0, PT, RZ, UR8, PT ;  /* 0x00000008ff007c0c */ /* 0x000fe2000bf05070 */
[----:B------:R-:W0:Y:S03]  /*0f40*/  @P1 LDC.64 R12, c[0x0][0x390] ;  /* 0x0000e400ff0c1b82 */ /* 0x000e260000000a00 */
[----:B------:R-:W-:-:S13]  /*0f50*/  ISETP.NE.AND.EX P0, PT, RZ, UR9, PT, P0 ;  /* 0x00000009ff007c0c */ /* 0x000fda000bf05300 */
[----:B------:R-:W2:Y:S01]  /*0f60*/  @P0 LDC.64 R14, c[0x0][0x3a0] ;  /* 0x0000e800ff0e0b82 */ /* 0x000ea20000000a00 */
[----:B0-----:R-:W-:-:S05]  /*0f70*/  @P1 IMAD.WIDE.U32 R12, R78, 0x10, R12 ;  /* 0x000000104e0c1825 */ /* 0x001fca00078e000c */
[----:B------:R0:W5:Y:S01]  /*0f80*/  @P1 LDG.E.128 R36, desc[UR6][R12.64] ;  /* 0x000000060c241981 */ /* 0x000162000c1e1d00 */
[----:B--2---:R-:W-:-:S05]  /*0f90*/  @P0 IMAD.WIDE.U32 R14, R77, 0x20, R14 ;  /* 0x000000204d0e0825 */ /* 0x004fca00078e000e */
[----:B------:R0:W5:Y:S04]  /*0fa0*/  @P0 LDG.E.128 R32, desc[UR6][R14.64] ;  /* 0x000000060e200981 */ /* 0x000168000c1e1d00 */
[----:B------:R0:W5:Y:S01]  /*0fb0*/  @P0 LDG.E.128 R28, desc[UR6][R14.64+0x10] ;  /* 0x000010060e1c0981 */ /* 0x000162000c1e1d00 */
[----:B------:R-:W-:Y:S05]  /*0fc0*/  @!P0 BRA `(.L_x_12450) ;  /* 0x0000000000c88947 */ /* 0x000fea0003800000 */
[----:B------:R-:W-:Y:S02]  /*0fd0*/  ISETP.GT.AND P0, PT, R0, RZ, PT ;  /* 0x000000ff0000720c */ /* 0x000fe40003f04270 */
[----:B-----5:R-:W-:-:S11]  /*0fe0*/  MOV R16, R32 ;  /* 0x0000002000107202 */ /* 0x020fd60000000f00 */
[----:B0-----:R-:W0:Y:S01]  /*0ff0*/  @P0 LDC R13, c[0x0][0x40c] ;  /* 0x00010300ff0d0b82 */ /* 0x001e220000000800 */
[--C-:B------:R-:W-:Y:S02]  /*1000*/  @P0 HADD2.F32 R12, -RZ, R36.reuse.H0_H0 ;  /* 0x20000024ff0c0230 */ /* 0x100fe40000004100 */
[----:B------:R-:W-:Y:S02]  /*1010*/  @P0 HADD2.F32 R14, -RZ, R36.H1_H1 ;  /* 0x30000024ff0e0230 */ /* 0x000fe40000004100 */
[----:B------:R-:W-:-:S03]  /*1020*/  @P0 HADD2.F32 R18, -RZ, R37.H0_H0 ;  /* 0x20000025ff120230 */ /* 0x000fc60000004100 */
[----:B------:R-:W2:Y:S08]  /*1030*/  @P0 LDC R17, c[0x0][0x40c] ;  /* 0x00010300ff110b82 */ /* 0x000eb00000000800 */
[----:B------:R-:W3:Y:S08]  /*1040*/  @P0 LDC R19, c[0x0][0x40c] ;  /* 0x00010300ff130b82 */ /* 0x000ef00000000800 */
[----:B------:R-:W4:Y:S01]  /*1050*/  @P0 LDC R79, c[0x0][0x40c] ;  /* 0x00010300ff4f0b82 */ /* 0x000f220000000800 */
[----:B0-----:R-:W-:Y:S01]  /*1060*/  @P0 FMUL.FTZ R15, R12, R13 ;  /* 0x0000000d0c0f0220 */ /* 0x001fe20000410000 */
[----:B------:R-:W-:-:S02]  /*1070*/  @P0 HADD2.F32 R13, -RZ, R52.H0_H0 ;  /* 0x20000034ff0d0230 */ /* 0x000fc40000004100 */
[----:B------:R-:W-:-:S03]  /*1080*/  @P0 HADD2.F32 R12, -RZ, R52.H1_H1 ;  /* 0x30000034ff0c0230 */ /* 0x000fc60000004100 */
[----:B------:R-:W-:Y:S01]  /*1090*/  @P0 FFMA.FTZ R16, R15, R13, R32 ;  /* 0x0000000d0f100223 */ /* 0x000fe20000010020 */
[----:B-1----:R-:W0:Y:S01]  /*10a0*/  @P0 LDC R84, c[0x0][0x40c] ;  /* 0x00010300ff540b82 */ /* 0x002e220000000800 */
[----:B--2---:R-:W-:Y:S01]  /*10b0*/  @P0 FMUL.FTZ R14, R14, R17 ;  /* 0x000000110e0e0220 */ /* 0x004fe20000410000 */
[----:B------:R-:W-:Y:S01]  /*10c0*/  @P0 HADD2.F32 R13, -RZ, R53.H0_H0 ;  /* 0x20000035ff0d0230 */ /* 0x000fe20000004100 */
[----:B------:R-:W-:Y:S02]  /*10d0*/  MOV R17, R33 ;  /* 0x0000002100117202 */ /* 0x000fe40000000f00 */
[----:B------:R-:W-:Y:S01]  /*10e0*/  @P0 FFMA.FTZ R17, R14, R12, R33 ;  /* 0x0000000c0e110223 */ /* 0x000fe20000010021 */
[----:B------:R-:W-:Y:S02]  /*10f0*/  @P0 HADD2.F32 R12, -RZ, R37.H1_H1 ;  /* 0x30000025ff0c0230 */ /* 0x000fe40000004100 */
[----:B------:R-:W1:Y:S01]  /*1100*/  @P0 LDC R88, c[0x0][0x40c] ;  /* 0x00010300ff580b82 */ /* 0x000e620000000800 */
[----:B---3--:R-:W-:Y:S01]  /*1110*/  @P0 FMUL.FTZ R19, R18, R19 ;  /* 0x0000001312130220 */ /* 0x008fe20000410000 */
[----:B------:R-:W-:-:S03]  /*1120*/  MOV R18, R34 ;  /* 0x0000002200127202 */ /* 0x000fc60000000f00 */
[----:B------:R-:W-:Y:S01]  /*1130*/  @P0 FFMA.FTZ R18, R19, R13, R34 ;  /* 0x0000000d13120223 */ /* 0x000fe20000010022 */
[----:B------:R-:W-:Y:S01]  /*1140*/  @P0 HADD2.F32 R13, -RZ, R38.H0_H0 ;  /* 0x20000026ff0d0230 */ /* 0x000fe20000004100 */
[----:B------:R-:W-:Y:S01]  /*1150*/  MOV R19, R35 ;  /* 0x0000002300137202 */ /* 0x000fe20000000f00 */
[----:B------:R-:W2:Y:S01]  /*1160*/  @P0 LDC R85, c[0x0][0x40c] ;  /* 0x00010300ff550b82 */ /* 0x000ea20000000800 */
[----:B----4-:R-:W-:Y:S01]  /*1170*/  @P0 FMUL.FTZ R14, R12, R79 ;  /* 0x0000004f0c0e0220 */ /* 0x010fe20000410000 */
[----:B------:R-:W-:Y:S02]  /*1180*/  @P0 HADD2.F32 R12, -RZ, R53.H1_H1 ;  /* 0x30000035ff0c0230 */ /* 0x000fe40000004100 */
[----:B------:R-:W-:-:S03]  /*1190*/  @P0 HADD2.F32 R79, -RZ, R39.H0_H0 ;  /* 0x20000027ff4f0230 */ /* 0x000fc60000004100 */
[----:B------:R-:W-:Y:S01]  /*11a0*/  @P0 FFMA.FTZ R19, R14, R12, R35 ;  /* 0x0000000c0e130223 */ /* 0x000fe20000010023 */
[----:B0-----:R-:W-:Y:S01]  /*11b0*/  @P0 FMUL.FTZ R15, R13, R84 ;  /* 0x000000540d0f0220 */ /* 0x001fe20000410000 */
[----:B------:R-:W-:Y:S01]  /*11c0*/  @P0 HADD2.F32 R13, -RZ, R54.H0_H0 ;  /* 0x20000036ff0d0230 */ /* 0x000fe20000004100 */
[----:B------:R-:W-:Y:S01]  /*11d0*/  MOV R12, R28 ;  /* 0x0000001c000c7202 */ /* 0x000fe20000000f00 */
[----:B------:R-:W-:Y:S02]  /*11e0*/  @P0 HADD2.F32 R14, -RZ, R38.H1_H1 ;  /* 0x30000026ff0e0230 */ /* 0x000fe40000004100 */
[----:B------:R-:W-:Y:S02]  /*11f0*/  @P0 HADD2.F32 R84, -RZ, R54.H1_H1 ;  /* 0x30000036ff540230 */ /* 0x000fe40000004100 */
[----:B------:R-:W-:Y:S01]  /*1200*/  @P0 FFMA.FTZ R12, R15, R13, R28 ;  /* 0x0000000d0f0c0223 */ /* 0x000fe2000001001c */
[----:B------:R-:W-:Y:S02]  /*1210*/  @P0 HADD2.F32 R15, -RZ, R55.H0_H0 ;  /* 0x20000037ff0f0230 */ /* 0x000fe40000004100 */
[----:B-1----:R-:W-:Y:S01]  /*1220*/  @P0 FMUL.FTZ R79, R79, R88 ;  /* 0x000000584f4f0220 */ /* 0x002fe20000410000 */
[----:B------:R-:W-:Y:S01]  /*1230*/  MOV R13, R29 ;  /* 0x0000001d000d7202 */ /* 0x000fe20000000f00 */
[----:B--2---:R-:W-:Y:S01]  /*1240*/  @P0 FMUL.FTZ R86, R14, R85 ;  /* 0x000000550e560220 */ /* 0x004fe20000410000 */
[----:B------:R-:W-:Y:S01]  /*1250*/  MOV R14, R30 ;  /* 0x0000001e000e7202 */ /* 0x000fe20000000f00 */
[----:B------:R-:W-:Y:S01]  /*1260*/  @P0 FFMA.FTZ R14, R79, R15, R30 ;  /* 0x0000000f4f0e0223 */ /* 0x000fe2000001001e */
[----:B------:R-:W-:Y:S01]  /*1270*/  MOV R15, R31 ;  /* 0x0000001f000f7202 */ /* 0x000fe20000000f00 */
[----:B------:R-:W-:Y:S01]  /*1280*/  @P0 FFMA.FTZ R13, R86, R84, R29 ;  /* 0x00000054560d0223 */ /* 0x000fe2000001001d */
[----:B------:R-:W-:Y:S06]  /*1290*/  @!P0 BRA `(.L_x_12451) ;  /* 0x0000000000cc8947 */ /* 0x000fec0003800000 */
[----:B------:R-:W-:Y:S02]  /*12a0*/  HADD2.F32 R15, -RZ, R39.H1_H1 ;  /* 0x30000027ff0f7230 */ /* 0x000fe40000004100 */
[----:B------:R-:W-:-:S03]  /*12b0*/  HADD2.F32 R84, -RZ, R55.H1_H1 ;  /* 0x30000037ff547230 */ /* 0x000fc60000004100 */
[----:B------:R-:W-:-:S04]  /*12c0*/  FMUL.FTZ R86, R15, UR12 ;  /* 0x0000000c0f567c20 */ /* 0x000fc80008410000 */
[----:B------:R-:W-:Y:S01]  /*12d0*/  FFMA.FTZ R15, R86, R84, R31 ;  /* 0x00000054560f7223 */ /* 0x000fe2000001001f */
[----:B------:R-:W-:Y:S06]  /*12e0*/  BRA `(.L_x_12451) ;  /* 0x0000000000b87947 */ /* 0x000fec0003800000 */
.L_x_12450:
[----:B0-----:R-:W0:Y:S01]  /*12f0*/  @P1 LDC R13, c[0x0][0x40c] ;  /* 0x00010300ff0d1b82 */ /* 0x001e220000000800 */
[--C-:B-----5:R-:W-:Y:S01]  /*1300*/  @P1 HADD2.F32 R12, -RZ, R36.reuse.H0_H0 ;  /* 0x20000024ff0c1230 */ /* 0x120fe20000004100 */
[----:B------:R-:W-:Y:S01]  /*1310*/  CS2R R16, SRZ ;  /* 0x0000000000107805 */ /* 0x000fe2000001ff00 */
[----:B------:R-:W-:Y:S02]  /*1320*/  @P1 HADD2.F32 R14, -RZ, R36.H1_H1 ;  /* 0x30000024ff0e1230 */ /* 0x000fe40000004100 */
[----:B------:R-:W-:-:S03]  /*1330*/  @P1 HADD2.F32 R19, -RZ, R52.H1_H1 ;  /* 0x30000034ff131230 */ /* 0x000fc60000004100 */
[----:B------:R-:W2:Y:S08]  /*1340*/  @P1 LDC R15, c[0x0][0x40c] ;  /* 0x00010300ff0f1b82 */ /* 0x000eb00000000800 */
[----:B------:R-:W3:Y:S08]  /*1350*/  @P1 LDC R79, c[0x0][0x40c] ;  /* 0x00010300ff4f1b82 */ /* 0x000ef00000000800 */
[----:B-1----:R-:W1:Y:S01]  /*1360*/  @P1 LDC R85, c[0x0][0x40c] ;  /* 0x00010300ff551b82 */ /* 0x002e620000000800 */
[----:B0-----:R-:W-:Y:S01]  /*1370*/  @P1 FMUL.FTZ R12, R12, R13 ;  /* 0x0000000d0c0c1220 */ /* 0x001fe20000410000 */
[----:B------:R-:W-:-:S05]  /*1380*/  @P1 HADD2.F32 R13, -RZ, R52.H0_H0 ;  /* 0x20000034ff0d1230 */ /* 0x000fca0000004100 */
[----:B------:R-:W-:Y:S01]  /*1390*/  @P1 FMUL.FTZ R16, R12, R13 ;  /* 0x0000000d0c101220 */ /* 0x000fe20000410000 */
[----:B------:R-:W0:Y:S01]  /*13a0*/  @P1 LDC R87, c[0x0][0x40c] ;  /* 0x00010300ff571b82 */ /* 0x000e220000000800 */
        /* <DEDUP_REMOVED lines=13> */
[----:B-1----:R-:W-:-:S04]  /*1480*/  @P1 FMUL.FTZ R14, R14, R85 ;  /* 0x000000550e0e1220 */ /* 0x002fc80000410000 */
[----:B------:R-:W-:Y:S01]  /*1490*/  @P1 FMUL.FTZ R19, R14, R13 ;  /* 0x0000000d0e131220 */ /* 0x000fe20000410000 */
[----:B------:R-:W-:Y:S01]  /*14a0*/  @P1 HADD2.F32 R14, -RZ, R54.H0_H0 ;  /* 0x20000036ff0e1230 */ /* 0x000fe20000004100 */
[----:B------:R-:W1:Y:S01]  /*14b0*/  @P1 LDC R86, c[0x0][0x40c] ;  /* 0x00010300ff561b82 */ /* 0x000e620000000800 */
[----:B0-----:R-:W-:Y:S01]  /*14c0*/  @P1 FMUL.FTZ R87, R12, R87 ;  /* 0x000000570c571220 */ /* 0x001fe20000410000 */
        /* <DEDUP_REMOVED lines=13> */
[----:B-1----:R-:W-:Y:S01]  /*15a0*/  @P1 FMUL.FTZ R86, R15, R86 ;  /* 0x000000560f561220 */ /* 0x002fe20000410000 */
[----:B------:R-:W-:-:S03]  /*15b0*/  MOV R15, RZ ;  /* 0x000000ff000f7202 */ /* 0x000fc60000000f00 */
[----:B------:R-:W-:-:S07]  /*15c0*/  @P1 FMUL.FTZ R15, R86, R79 ;  /* 0x0000004f560f1220 */ /* 0x000fce0000410000 */
.L_x_12451:
[----:B------:R-:W0:Y:S01]  /*15d0*/  LDC.64 R84, c[0x0][0x3a8] ;  /* 0x0000ea00ff547b82 */ /* 0x000e220000000a00 */
[----:B------:R-:W-:Y:S01]  /*15e0*/  IADD3 R78, PT, PT, R78, 0x100, RZ ;  /* 0x000001004e4e7810 */ /* 0x000fe20007ffe0ff */
[C---:B0-----:R-:W-:Y:S01]  /*15f0*/  IMAD.WIDE.U32 R84, R77.reuse, 0x20, R84 ;  /* 0x000000204d547825 */ /* 0x041fe200078e0054 */
[----:B------:R-:W-:-:S04]  /*1600*/  IADD3 R77, PT, PT, R77, 0x100, RZ ;  /* 0x000001004d4d7810 */ /* 0x000fc80007ffe0ff */
[----:B------:R0:W-:Y:S04]  /*1610*/  STG.E.128 desc[UR6][R84.64], R16 ;  /* 0x0000001054007986 */ /* 0x0001e8000c101d06 */
[----:B------:R0:W-:Y:S02]  /*1620*/  STG.E.128 desc[UR6][R84.64+0x10], R12 ;  /* 0x0000100c54007986 */ /* 0x0001e4000c101d06 */
.L_x_12449:
[----:B------:R-:W-:Y:S05]  /*1630*/  BSYNC.RECONVERGENT B0 ;  /* 0x0000000000007941 */ /* 0x000fea0003800200 */
.L_x_12448:
        /* <DEDUP_REMOVED lines=8> */
[----:B------:R2:W5:Y:S01]  /*16c0*/  @P1 LDG.E.128 R36, desc[UR6][R78.64] ;  /* 0x000000064e241981 */ /* 0x000562000c1e1d00 */
[----:B---3--:R-:W-:-:S05]  /*16d0*/  @P0 IMAD.WIDE.U32 R4, R77, 0x20, R6 ;  /* 0x000000204d040825 */ /* 0x008fca00078e0006 */
[----:B------:R2:W5:Y:S04]  /*16e0*/  @P0 LDG.E.128 R32, desc[UR6][R4.64] ;  /* 0x0000000604200981 */ /* 0x000568000c1e1d00 */
[----:B------:R2:W5:Y:S01]  /*16f0*/  @P0 LDG.E.128 R28, desc[UR6][R4.64+0x10] ;  /* 0x00001006041c0981 */ /* 0x000562000c1e1d00 */
[----:B------:R-:W-:Y:S05]  /*1700*/  @!P0 BRA `(.L_x_12454) ;  /* 0x0000000000c88947 */ /* 0x000fea0003800000 */
[----:B------:R-:W-:Y:S02]  /*1710*/  ISETP.GT.AND P0, PT, R0, RZ, PT ;  /* 0x000000ff0000720c */ /* 0x000fe40003f04270 */
[----:B-----5:R-:W-:-:S11]  /*1720*/  MOV R8, R32 ;  /* 0x0000002000087202 */ /* 0x020fd60000000f00 */
[----:B------:R-:W3:Y:S01]  /*1730*/  @P0 LDC R7, c[0x0][0x40c] ;  /* 0x00010300ff070b82 */ /* 0x000ee20000000800 */
[----:B------:R-:W-:Y:S02]  /*1740*/  @P0 HADD2.F32 R0, -RZ, R36.H0_H0 ;  /* 0x20000024ff000230 */ /* 0x000fe40000004100 */
[----:B--2---:R-:W-:Y:S02]  /*1750*/  @P0 HADD2.F32 R5, -RZ, R40.H0_H0 ;  /* 0x20000028ff050230 */ /* 0x004fe40000004100 */
[--C-:B------:R-:W-:Y:S02]  /*1760*/  @P0 HADD2.F32 R6, -RZ, R37.reuse.H0_H0 ;  /* 0x20000025ff060230 */ /* 0x100fe40000004100 */
[----:B------:R-:W-:Y:S01]  /*1770*/  @P0 HADD2.F32 R4, -RZ, R36.H1_H1 ;  /* 0x30000024ff040230 */ /* 0x000fe20000004100 */
[----:B------:R-:W2:Y:S01]  /*1780*/  @P0 LDC R11, c[0x0][0x40c] ;  /* 0x00010300ff0b0b82 */ /* 0x000ea20000000800 */
[----:B------:R-:W-:-:S07]  /*1790*/  @P0 HADD2.F32 R10, -RZ, R37.H1_H1 ;  /* 0x30000025ff0a0230 */ /* 0x000fce0000004100 */
[----:B------:R-:W4:Y:S08]  /*17a0*/  @P0 LDC R9, c[0x0][0x40c] ;  /* 0x00010300ff090b82 */ /* 0x000f300000000800 */
[----:B------:R-:W4:Y:S01]  /*17b0*/  @P0 LDC R79, c[0x0][0x40c] ;  /* 0x00010300ff4f0b82 */ /* 0x000f220000000800 */
[----:B---3--:R-:W-:Y:S01]  /*17c0*/  @P0 FMUL.FTZ R7, R0, R7 ;  /* 0x0000000700070220 */ /* 0x008fe20000410000 */
[----:B------:R-:W-:-:S03]  /*17d0*/  @P0 HADD2.F32 R0, -RZ, R40.H1_H1 ;  /* 0x30000028ff000230 */ /* 0x000fc60000004100 */
[----:B------:R-:W-:Y:S01]  /*17e0*/  @P0 FFMA.FTZ R8, R7, R5, R32 ;  /* 0x0000000507080223 */ /* 0x000fe20000010020 */
[----:B------:R-:W-:Y:S02]  /*17f0*/  @P0 HADD2.F32 R5, -RZ, R41.H0_H0 ;  /* 0x20000029ff050230 */ /* 0x000fe40000004100 */
[----:B------:R-:W3:Y:S01]  /*1800*/  @P0 LDC R78, c[0x0][0x40c] ;  /* 0x00010300ff4e0b82 */ /* 0x000ee20000000800 */
[----:B--2---:R-:W-:Y:S01]  /*1810*/  @P0 FMUL.FTZ R11, R6, R11 ;  /* 0x0000000b060b0220 */ /* 0x004fe20000410000 */
[----:B------:R-:W-:-:S06]  /*1820*/  @P0 HADD2.F32 R7, -RZ, R38.H0_H0 ;  /* 0x20000026ff070230 */ /* 0x000fcc0000004100 */
[----:B01----:R-:W0:Y:S01]  /*1830*/  @P0 LDC R84, c[0x0][0x40c] ;  /* 0x00010300ff540b82 */ /* 0x003e220000000800 */
[----:B----4-:R-:W-:Y:S01]  /*1840*/  @P0 FMUL.FTZ R4, R4, R9 ;  /* 0x0000000904040220 */ /* 0x010fe20000410000 */
[----:B------:R-:W-:-:S03]  /*1850*/  MOV R9, R33 ;  /* 0x0000002100097202 */ /* 0x000fc60000000f00 */
[----:B------:R-:W-:Y:S01]  /*1860*/  @P0 FFMA.FTZ R9, R4, R0, R33 ;  /* 0x0000000004090223 */ /* 0x000fe20000010021 */
[----:B------:R-:W-:Y:S01]  /*1870*/  @P0 HADD2.F32 R0, -RZ, R41.H1_H1 ;  /* 0x30000029ff000230 */ /* 0x000fe20000004100 */
[----:B------:R-:W-:Y:S01]  /*1880*/  MOV R4, R28 ;  /* 0x0000001c00047202 */ /* 0x000fe20000000f00 */
[----:B------:R-:W1:Y:S01]  /*1890*/  @P0 LDC R85, c[0x0][0x40c] ;  /* 0x00010300ff550b82 */ /* 0x000e620000000800 */
[----:B------:R-:W-:Y:S01]  /*18a0*/  @P0 FMUL.FTZ R6, R10, R79 ;  /* 0x0000004f0a060220 */ /* 0x000fe20000410000 */
[----:B------:R-:W-:Y:S01]  /*18b0*/  MOV R10, R34 ;  /* 0x00000022000a7202 */ /* 0x000fe20000000f00 */
[----:B------:R-:W-:Y:S01]  /*18c0*/  @P0 FFMA.FTZ R10, R11, R5, R34 ;  /* 0x000000050b0a0223 */ /* 0x000fe20000010022 */
[----:B------:R-:W-:Y:S01]  /*18d0*/  @P0 HADD2.F32 R5, -RZ, R42.H0_H0 ;  /* 0x2000002aff050230 */ /* 0x000fe20000004100 */
[----:B------:R-:W-:Y:S01]  /*18e0*/  MOV R11, R35 ;  /* 0x00000023000b7202 */ /* 0x000fe20000000f00 */
[----:B------:R-:W-:Y:S02]  /*18f0*/  @P0 HADD2.F32 R79, -RZ, R39.H0_H0 ;  /* 0x20000027ff4f0230 */ /* 0x000fe40000004100 */
[----:B------:R-:W-:Y:S01]  /*1900*/  @P0 FFMA.FTZ R11, R6, R0, R35 ;  /* 0x00000000060b0223 */ /* 0x000fe20000010023 */
[----:B---3--:R-:W-:Y:S01]  /*1910*/  @P0 FMUL.FTZ R7, R7, R78 ;  /* 0x0000004e07070220 */ /* 0x008fe20000410000 */
[----:B------:R-:W-:Y:S01]  /*1920*/  @P0 HADD2.F32 R78, -RZ, R38.H1_H1 ;  /* 0x30000026ff4e0230 */ /* 0x000fe20000004100 */
[----:B------:R-:W-:Y:S01]  /*1930*/  MOV R6, R30 ;  /* 0x0000001e00067202 */ /* 0x000fe20000000f00 */
[----:B------:R-:W-:-:S02]  /*1940*/  @P0 HADD2.F32 R0, -RZ, R42.H1_H1 ;  /* 0x3000002aff000230 */ /* 0x000fc40000004100 */
[----:B------:R-:W-:Y:S01]  /*1950*/  @P0 FFMA.FTZ R4, R7, R5, R28 ;  /* 0x0000000507040223 */ /* 0x000fe2000001001c */
[----:B------:R-:W-:Y:S01]  /*1960*/  @P0 HADD2.F32 R7, -RZ, R43.H0_H0 ;  /* 0x2000002bff070230 */ /* 0x000fe20000004100 */
[----:B------:R-:W-:Y:S01]  /*1970*/  MOV R5, R29 ;  /* 0x0000001d00057202 */ /* 0x000fe20000000f00 */
[----:B0-----:R-:W-:-:S04]  /*1980*/  @P0 FMUL.FTZ R79, R79, R84 ;  /* 0x000000544f4f0220 */ /* 0x001fc80000410000 */
[----:B------:R-:W-:Y:S01]  /*1990*/  @P0 FFMA.FTZ R6, R79, R7, R30 ;  /* 0x000000074f060223 */ /* 0x000fe2000001001e */
[----:B------:R-:W-:Y:S01]  /*19a0*/  MOV R7, R31 ;  /* 0x0000001f00077202 */ /* 0x000fe20000000f00 */
[----:B-1----:R-:W-:-:S04]  /*19b0*/  @P0 FMUL.FTZ R78, R78, R85 ;  /* 0x000000554e4e0220 */ /* 0x002fc80000410000 */
[----:B------:R-:W-:Y:S01]  /*19c0*/  @P0 FFMA.FTZ R5, R78, R0, R29 ;  /* 0x000000004e050223 */ /* 0x000fe2000001001d */
[----:B------:R-:W-:Y:S06]  /*19d0*/  @!P0 BRA `(.L_x_12455) ;  /* 0x0000000000c88947 */ /* 0x000fec0003800000 */
[----:B------:R-:W-:Y:S02]  /*19e0*/  HADD2.F32 R7, -RZ, R39.H1_H1 ;  /* 0x30000027ff077230 */ /* 0x000fe40000004100 */
[----:B------:R-:W-:-:S03]  /*19f0*/  HADD2.F32 R0, -RZ, R43.H1_H1 ;  /* 0x3000002bff007230 */ /* 0x000fc60000004100 */
[----:B------:R-:W-:-:S04]  /*1a00*/  FMUL.FTZ R78, R7, UR12 ;  /* 0x0000000c074e7c20 */ /* 0x000fc80008410000 */
[----:B------:R-:W-:Y:S01]  /*1a10*/  FFMA.FTZ R7, R78, R0, R31 ;  /* 0x000000004e077223 */ /* 0x000fe2000001001f */
[----:B------:R-:W-:Y:S06]  /*1a20*/  BRA `(.L_x_12455) ;  /* 0x0000000000b47947 */ /* 0x000fec0003800000 */
.L_x_12454:
[----:B--2---:R-:W2:Y:S01]  /*1a30*/  @P1 LDC R5, c[0x0][0x40c] ;  /* 0x00010300ff051b82 */ /* 0x004ea20000000800 */
[--C-:B-----5:R-:W-:Y:S01]  /*1a40*/  @P1 HADD2.F32 R0, -RZ, R36.reuse.H0_H0 ;  /* 0x20000024ff001230 */ /* 0x120fe20000004100 */
[----:B------:R-:W-:Y:S01]  /*1a50*/  CS2R R8, SRZ ;  /* 0x0000000000087805 */ /* 0x000fe2000001ff00 */
[--C-:B------:R-:W-:Y:S02]  /*1a60*/  @P1 HADD2.F32 R6, -RZ, R37.reuse.H0_H0 ;  /* 0x20000025ff061230 */ /* 0x100fe40000004100 */
[----:B------:R-:W-:Y:S02]  /*1a70*/  @P1 HADD2.F32 R4, -RZ, R36.H1_H1 ;  /* 0x30000024ff041230 */ /* 0x000fe40000004100 */
[----:B------:R-:W-:Y:S01]  /*1a80*/  @P1 HADD2.F32 R10, -RZ, R37.H1_H1 ;  /* 0x30000025ff0a1230 */ /* 0x000fe20000004100 */
[----:B------:R-:W3:Y:S08]  /*1a90*/  @P1 LDC R11, c[0x0][0x40c] ;  /* 0x00010300ff0b1b82 */ /* 0x000ef00000000800 */
[----:B------:R-:W4:Y:S08]  /*1aa0*/  @P1 LDC R7, c[0x0][0x40c] ;  /* 0x00010300ff071b82 */ /* 0x000f300000000800 */
[----:B------:R-:W4:Y:S01]  /*1ab0*/  @P1 LDC R79, c[0x0][0x40c] ;  /* 0x00010300ff4f1b82 */ /* 0x000f220000000800 */
[----:B--2---:R-:W-:Y:S01]  /*1ac0*/  @P1 FMUL.FTZ R0, R0, R5 ;  /* 0x0000000500001220 */ /* 0x004fe20000410000 */
[----:B------:R-:W-:-:S05]  /*1ad0*/  @P1 HADD2.F32 R5, -RZ, R40.H0_H0 ;  /* 0x20000028ff051230 */ /* 0x000fca0000004100 */
[----:B------:R-:W-:Y:S01]  /*1ae0*/  @P1 FMUL.FTZ R8, R0, R5 ;  /* 0x0000000500081220 */ /* 0x000fe20000410000 */
[----:B------:R-:W2:Y:S01]  /*1af0*/  @P1 LDC R78, c[0x0][0x40c] ;  /* 0x00010300ff4e1b82 */ /* 0x000ea20000000800 */
[--C-:B------:R-:W-:Y:S02]  /*1b00*/  @P1 HADD2.F32 R5, -RZ, R41.reuse.H0_H0 ;  /* 0x20000029ff051230 */ /* 0x100fe40000004100 */
[----:B---3--:R-:W-:Y:S01]  /*1b10*/  @P1 FMUL.FTZ R6, R6, R11 ;  /* 0x0000000b06061220 */ /* 0x008fe20000410000 */
[----:B------:R-:W-:-:S04]  /*1b20*/  @P1 HADD2.F32 R0, -RZ, R41.H1_H1 ;  /* 0x30000029ff001230 */ /* 0x000fc80000004100 */
[----:B01----:R-:W0:Y:S01]  /*1b30*/  @P1 LDC R85, c[0x0][0x40c] ;  /* 0x00010300ff551b82 */ /* 0x003e220000000800 */
[----:B----4-:R-:W-:Y:S01]  /*1b40*/  @P1 FMUL.FTZ R4, R4, R7 ;  /* 0x0000000704041220 */ /* 0x010fe20000410000 */
[----:B------:R-:W-:-:S05]  /*1b50*/  @P1 HADD2.F32 R7, -RZ, R40.H1_H1 ;  /* 0x30000028ff071230 */ /* 0x000fca0000004100 */
[----:B------:R-:W-:Y:S01]  /*1b60*/  @P1 FMUL.FTZ R9, R4, R7 ;  /* 0x0000000704091220 */ /* 0x000fe20000410000 */
[----:B------:R-:W1:Y:S01]  /*1b70*/  @P1 LDC R87, c[0x0][0x40c] ;  /* 0x00010300ff571b82 */ /* 0x000e620000000800 */
[----:B------:R-:W-:Y:S01]  /*1b80*/  @P1 FMUL.FTZ R79, R10, R79 ;  /* 0x0000004f0a4f1220 */ /* 0x000fe20000410000 */
[----:B------:R-:W-:Y:S01]  /*1b90*/  CS2R R10, SRZ ;  /* 0x00000000000a7805 */ /* 0x000fe2000001ff00 */
[----:B------:R-:W-:Y:S02]  /*1ba0*/  HFMA2 R4, -RZ, RZ, 0, 0 ;  /* 0x00000000ff047431 */ /* 0x000fe400000001ff */
[----:B------:R-:W-:Y:S01]  /*1bb0*/  @P1 FMUL.FTZ R10, R6, R5 ;  /* 0x00000005060a1220 */ /* 0x000fe20000410000 */
[----:B------:R-:W-:Y:S02]  /*1bc0*/  @P1 HADD2.F32 R5, -RZ, R38.H0_H0 ;  /* 0x20000026ff051230 */ /* 0x000fe40000004100 */
[----:B------:R-:W-:Y:S01]  /*1bd0*/  @P1 FMUL.FTZ R11, R79, R0 ;  /* 0x000000004f0b1220 */ /* 0x000fe20000410000 */
[----:B------:R-:W-:Y:S01]  /*1be0*/  @P1 HADD2.F32 R0, -RZ, R42.H0_H0 ;  /* 0x2000002aff001230 */ /* 0x000fe20000004100 */
[----:B------:R-:W3:Y:S01]  /*1bf0*/  @P1 LDC R89, c[0x0][0x40c] ;  /* 0x00010300ff591b82 */ /* 0x000ee20000000800 */
[----:B------:R-:W-:-:S02]  /*1c00*/  @P1 HADD2.F32 R6, -RZ, R38.H1_H1 ;  /* 0x30000026ff061230 */ /* 0x000fc40000004100 */
[----:B--2---:R-:W-:Y:S01]  /*1c10*/  @P1 FMUL.FTZ R5, R5, R78 ;  /* 0x0000004e05051220 */ /* 0x004fe20000410000 */
[--C-:B------:R-:W-:Y:S02]  /*1c20*/  @P1 HADD2.F32 R78, -RZ, R39.reuse.H1_H1 ;  /* 0x30000027ff4e1230 */ /* 0x100fe40000004100 */
[----:B------:R-:W-:Y:S02]  /*1c30*/  @P1 HADD2.F32 R7, -RZ, R42.H1_H1 ;  /* 0x3000002aff071230 */ /* 0x000fe40000004100 */
[----:B------:R-:W-:Y:S01]  /*1c40*/  @P1 FMUL.FTZ R4, R5, R0 ;  /* 0x0000000005041220 */ /* 0x000fe20000410000 */
[----:B------:R-:W-:Y:S02]  /*1c50*/  @P1 HADD2.F32 R0, -RZ, R39.H0_H0 ;  /* 0x20000027ff001230 */ /* 0x000fe40000004100 */
[----:B0-----:R-:W-:Y:S01]  /*1c60*/  @P1 FMUL.FTZ R6, R6, R85 ;  /* 0x0000005506061220 */ /* 0x001fe20000410000 */
[--C-:B------:R-:W-:Y:S01]  /*1c70*/  @P1 HADD2.F32 R79, -RZ, R43.reuse.H0_H0 ;  /* 0x2000002bff4f1230 */ /* 0x100fe20000004100 */
[----:B------:R-:W-:Y:S01]  /*1c80*/  MOV R5, RZ ;  /* 0x000000ff00057202 */ /* 0x000fe20000000f00 */
[----:B------:R-:W-:-:S02]  /*1c90*/  @P1 HADD2.F32 R85, -RZ, R43.H1_H1 ;  /* 0x3000002bff551230 */ /* 0x000fc40000004100 */
[----:B------:R-:W-:Y:S01]  /*1ca0*/  @P1 FMUL.FTZ R5, R6, R7 ;  /* 0x0000000706051220 */ /* 0x000fe20000410000 */
[----:B------:R-:W-:Y:S01]  /*1cb0*/  CS2R R6, SRZ ;  /* 0x0000000000067805 */ /* 0x000fe2000001ff00 */
[----:B-1----:R-:W-:-:S04]  /*1cc0*/  @P1 FMUL.FTZ R0, R0, R87 ;  /* 0x0000005700001220 */ /* 0x002fc80000410000 */
[----:B------:R-:W-:Y:S01]  /*1cd0*/  @P1 FMUL.FTZ R6, R0, R79 ;  /* 0x0000004f00061220 */ /* 0x000fe20000410000 */
[----:B---3--:R-:W-:-:S04]  /*1ce0*/  @P1 FMUL.FTZ R78, R78, R89 ;  /* 0x000000594e4e1220 */ /* 0x008fc80000410000 */
[----:B------:R-:W-:-:S07]  /*1cf0*/  @P1 FMUL.FTZ R7, R78, R85 ;  /* 0x000000554e071220 */ /* 0x000fce0000410000 */
.L_x_12455:
[----:B------:R-:W0:Y:S02]  /*1d00*/  LDC.64 R78, c[0x0][0x3a8] ;  /* 0x0000ea00ff4e7b82 */ /* 0x000e240000000a00 */
[----:B0-----:R-:W-:-:S05]  /*1d10*/  IMAD.WIDE.U32 R78, R77, 0x20, R78 ;  /* 0x000000204d4e7825 */ /* 0x001fca00078e004e */
[----:B------:R2:W-:Y:S04]  /*1d20*/  STG.E.128 desc[UR6][R78.64], R8 ;  /* 0x000000084e007986 */ /* 0x0005e8000c101d06 */
[----:B------:R2:W-:Y:S02]  /*1d30*/  STG.E.128 desc[UR6][R78.64+0x10], R4 ;  /* 0x000010044e007986 */ /* 0x0005e4000c101d06 */
.L_x_12453:
[----:B------:R-:W-:Y:S05]  /*1d40*/  BSYNC.RECONVERGENT B0 ;  /* 0x0000000000007941 */ /* 0x000fea0003800200 */
.L_x_12452:
        /* <DEDUP_REMOVED lines=89> */
[----:B0-----:R-:W-:Y:S01]  /*22e0*/  FADD.FTZ R84, R77, R0 ;  /* 0x000000004d547221 */ /* 0x001fe20000010000 */
[----:B------:R-:W-:-:S04]  /*22f0*/  HFMA2 R77, -RZ, RZ, 0, 0 ;  /* 0x00000000ff4d7431 */ /* 0x000fc800000001ff */
        /* <DEDUP_REMOVED lines=18> */
.L_x_12457:
[----:B------:R-:W-:Y:S05]  /*2420*/  BSYNC.RECONVERGENT B0 ;  /* 0x0000000000007941 */ /* 0x000fea0003800200 */
.L_x_12456:
        /* <DEDUP_REMOVED lines=12> */
.L_x_12459:
[----:B------:R-:W-:Y:S05]  /*24f0*/  BSYNC.RECONVERGENT B0 ;  /* 0x0000000000007941 */ /* 0x000fea0003800200 */
.L_x_12458:
[----:B0-----:R-:W0:Y:S01]  /*2500*/  SHFL.DOWN PT, R0, R77, 0x4, 0x1f ;  /* 0x08801f004d007f89 */ /* 0x001e2200000e0000 */
[-C--:B------:R-:W-:Y:S02]  /*2510*/  I2FP.F32.S32 R89, R77.reuse ;  /* 0x0000004d00597245 */ /* 0x080fe40000201400 */
[----:B------:R-:W-:Y:S01]  /*2520*/  ISETP.NE.AND P1, PT, R76, RZ, PT ;  /* 0x000000ff4c00720c */ /* 0x000fe20003f25270 */
[----:B-1----:R-:W1:Y:S01]  /*2530*/  SHFL.DOWN PT, R85, R78, 0x4, 0x1f ;  /* 0x08801f004e557f89 */ /* 0x002e6200000e0000 */
[----:B------:R-:W-:Y:S02]  /*2540*/  ISETP.NE.AND P0, PT, RZ, UR10, PT ;  /* 0x0000000aff007c0c */ /* 0x000fe4000bf05270 */
[----:B0-----:R-:W-:Y:S02]  /*2550*/  IADD3 R84, PT, PT, R0, R77, RZ ;  /* 0x0000004d00547210 */ /* 0x001fe40007ffe0ff */
[----:B------:R-:W-:Y:S02]  /*2560*/  I2FP.F32.S32 R88, R0 ;  /* 0x0000000000587245 */ /* 0x000fe40000201400 */
[----:B------:R-:W-:Y:S01]  /*2570*/  I2FP.F32.S32 R86, R84 ;  /* 0x0000005400567245 */ /* 0x000fe20000201400 */
[----:B-1----:R-:W-:-:S02]  /*2580*/  FADD.FTZ R0, -R85, R78 ;  /* 0x0000004e55007221 */ /* 0x002fc40000010100 */
[----:B------:R-:W-:Y:S01]  /*2590*/  FMUL.FTZ R90, R85, R88 ;  /* 0x00000058555a7220 */ /* 0x000fe20000410000 */
[----:B------:R-:W0:Y:S01]  /*25a0*/  MUFU.RCP R87, R86 ;  /* 0x0000005600577308 */ /* 0x000e220000001000 */
[----:B------:R-:W-:Y:S01]  /*25b0*/  FMUL.FTZ R0, R0, R0 ;  /* 0x0000000000007220 */ /* 0x000fe20000410000 */
[----:B------:R-:W1:Y:S01]  /*25c0*/  SHFL.DOWN PT, R85, R84, 0x2, 0x1f ;  /* 0x08401f0054557f89 */ /* 0x000e6200000e0000 */
[----:B------:R-:W-:Y:S02]  /*25d0*/  FFMA.FTZ R90, R89, R78, R90 ;  /* 0x0000004e595a7223 */ /* 0x000fe4000001005a */
[----:B------:R-:W-:Y:S02]  /*25e0*/  FMUL.FTZ R89, R0, R89 ;  /* 0x0000005900597220 */ /* 0x000fe40000410000 */
[----:B------:R-:W2:Y:S02]  /*25f0*/  SHFL.DOWN PT, R0, R79, 0x4, 0x1f ;  /* 0x08801f004f007f89 */ /* 0x000ea400000e0000 */
[----:B------:R-:W-:Y:S01]  /*2600*/  FMUL.FTZ R89, R89, R88 ;  /* 0x0000005859597220 */ /* 0x000fe20000410000 */
[----:B0-----:R-:W-:-:S05]  /*2610*/  FMUL.FTZ R77, R87, R90 ;  /* 0x0000005a574d7220 */ /* 0x001fca0000410000 */
[----:B------:R-:W0:Y:S01]  /*2620*/  SHFL.DOWN PT, R78, R77, 0x2, 0x1f ;  /* 0x08401f004d4e7f89 */ /* 0x000e2200000e0000 */
[-C--:B-1----:R-:W-:Y:S02]  /*2630*/  I2FP.F32.S32 R88, R85.reuse ;  /* 0x0000005500587245 */ /* 0x082fe40000201400 */
[----:B------:R-:W-:Y:S01]  /*2640*/  IADD3 R85, PT, PT, R84, R85, RZ ;  /* 0x0000005554557210 */ /* 0x000fe20007ffe0ff */
[----:B--2---:R-:W-:-:S04]  /*2650*/  FADD.FTZ R0, R0, R79 ;  /* 0x0000004f00007221 */ /* 0x004fc80000010000 */
[----:B------:R-:W-:Y:S01]  /*2660*/  SHFL.DOWN PT, R92, R85, 0x1, 0x1f ;  /* 0x08201f00555c7f89 */ /* 0x000fe200000e0000 */
[----:B------:R-:W-:Y:S01]  /*2670*/  FFMA.FTZ R0, R87, R89, R0 ;  /* 0x0000005957007223 */ /* 0x000fe20000010000 */
[----:B0-----:R-:W-:Y:S01]  /*2680*/  FMUL.FTZ R89, R78, R88 ;  /* 0x000000584e597220 */ /* 0x001fe20000410000 */
[----:B------:R-:W-:Y:S01]  /*2690*/  FADD.FTZ R87, R77, -R78 ;  /* 0x8000004e4d577221 */ /* 0x000fe20000010000 */
[----:B------:R-:W-:Y:S02]  /*26a0*/  I2FP.F32.S32 R78, R85 ;  /* 0x00000055004e7245 */ /* 0x000fe40000201400 */
[C---:B------:R-:W-:Y:S01]  /*26b0*/  FFMA.FTZ R90, R86.reuse, R77, R89 ;  /* 0x0000004d565a7223 */ /* 0x040fe20000010059 */
[----:B------:R-:W-:Y:S01]  /*26c0*/  FMUL.FTZ R87, R87, R87 ;  /* 0x0000005757577220 */ /* 0x000fe20000410000 */
[----:B------:R-:W0:Y:S01]  /*26d0*/  MUFU.RCP R79, R78 ;  /* 0x0000004e004f7308 */ /* 0x000e220000001000 */
[----:B------:R-:W1:Y:S02]  /*26e0*/  SHFL.DOWN PT, R77, R0, 0x2, 0x1f ;  /* 0x08401f00004d7f89 */ /* 0x000e6400000e0000 */
        /* <DEDUP_REMOVED lines=17> */
[----:B------:R-:W0:Y:S02]  /*2800*/  LDC R78, c[0x0][0x448] ;  /* 0x00011200ff4e7b82 */ /* 0x000e240000000800 */
[----:B------:R-:W-:Y:S01]  /*2810*/  FMUL.FTZ R85, R85, R92 ;  /* 0x0000005c55557220 */ /* 0x000fe20000410000 */
[----:B-1----:R-:W-:Y:S01]  /*2820*/  FADD.FTZ R0, R84, R77 ;  /* 0x0000004d54007221 */ /* 0x002fe20000010000 */
[----:B------:R-:W1:Y:S03]  /*2830*/  SHFL.IDX PT, R89, R86, RZ, 0x1f ;  /* 0x00001fff56597589 */ /* 0x000e6600000e0000 */
[----:B------:R-:W-:Y:S02]  /*2840*/  FFMA.FTZ R77, R79, R85, R0 ;  /* 0x000000554f4d7223 */ /* 0x000fe40000010000 */
[----:B------:R-:W2:Y:S04]  /*2850*/  @!P1 LDC.64 R84, c[0x0][0x3c8] ;  /* 0x0000f200ff549b82 */ /* 0x000ea80000000a00 */
[----:B------:R-:W0:Y:S01]  /*2860*/  SHFL.IDX PT, R77, R77, RZ, 0x1f ;  /* 0x00001fff4d4d7589 */ /* 0x000e2200000e0000 */
[----:B-1----:R-:W-:-:S05]  /*2870*/  FMUL.FTZ R0, R89, R89 ;  /* 0x0000005959007220 */ /* 0x002fca0000410000 */
[----:B------:R-:W-:Y:S01]  /*2880*/  FSEL R87, R0, RZ, P0 ;  /* 0x000000ff00577208 */ /* 0x000fe20000000000 */
[----:B--2---:R-:W-:-:S04]  /*2890*/  @!P1 IMAD.WIDE R84, R2, 0x4, R84 ;  /* 0x0000000402549825 */ /* 0x004fc800078e0254 */
[----:B0-----:R-:W-:Y:S02]  /*28a0*/  FFMA.FTZ R0, R77, UR11, R78 ;  /* 0x0000000b4d007c23 */ /* 0x001fe4000801004e */
[----:B------:R-:W0:Y:S02]  /*28b0*/  @!P1 LDC.64 R78, c[0x0][0x3c0] ;  /* 0x0000f000ff4e9b82 */ /* 0x000e240000000a00 */
[----:B------:R-:W-:-:S06]  /*28c0*/  FADD.FTZ R0, R0, R87 ;  /* 0x0000005700007221 */ /* 0x000fcc0000010000 */
        /* <DEDUP_REMOVED lines=23> */
[----:B------:R-:W-:Y:S02]  /*2a40*/  HADD2.F32 R78, -RZ, R80.H1_H1 ;  /* 0x30000050ff4e7230 */ /* 0x000fe40000004100 */
[--C-:B------:R-:W-:Y:S01]  /*2a50*/  FADD.FTZ R77, R26, -R75.reuse ;  /* 0x8000004b1a4d7221 */ /* 0x100fe20000010000 */
[----:B------:R-:W-:Y:S02]  /*2a60*/  FADD.FTZ R85, R23, -R75 ;  /* 0x8000004b17557221 */ /* 0x000fe40000010000 */
        /* <DEDUP_REMOVED lines=36> */
.L_x_12462:
[----:B------:R-:W-:Y:S05]  /*2cb0*/  BSYNC.RECONVERGENT B0 ;  /* 0x0000000000007941 */ /* 0x000fea0003800200 */
.L_x_12461:
[----:B------:R-:W-:Y:S04]  /*2cc0*/  BSSY.RECONVERGENT B0, `(.L_x_12463) ;  /* 0x0000032000007945 */ /* 0x000fe80003800200 */
[----:B------:R-:W-:Y:S05]  /*2cd0*/  @!P3 BRA `(.L_x_12464) ;  /* 0x0000000000c0b947 */ /* 0x000fea0003800000 */
[--C-:B0-----:R-:W-:Y:S01]  /*2ce0*/  FADD.FTZ R77, R16, -R75.reuse ;  /* 0x8000004b104d7221 */ /* 0x101fe20000010000 */
        /* <DEDUP_REMOVED lines=47> */
.L_x_12464:
[----:B------:R-:W-:Y:S05]  /*2fe0*/  BSYNC.RECONVERGENT B0 ;  /* 0x0000000000007941 */ /* 0x000fea0003800200 */
.L_x_12463:
[----:B------:R-:W-:Y:S04]  /*2ff0*/  BSSY.RECONVERGENT B0, `(.L_x_12460) ;  /* 0x0000031000007945 */ /* 0x000fe80003800200 */
[----:B------:R-:W-:Y:S05]  /*3000*/  @!P4 BRA `(.L_x_12465) ;  /* 0x0000000000bcc947 */ /* 0x000fea0003800000 */
[--C-:B01----:R-:W-:Y:S01]  /*3010*/  FADD.FTZ R77, R8, -R75.reuse ;  /* 0x8000004b084d7221 */ /* 0x103fe20000010000 */
        /* <DEDUP_REMOVED lines=9> */
[----:B------:R-:W-:-:S03]  /*30b0*/  FADD.FTZ R77, R10, -R75 ;  /* 0x8000004b0a4d7221 */ /* 0x000fc60000010000 */
[----:B------:R-:W-:Y:S01]  /*30c0*/  FFMA.FTZ R87, R79, R78, R84 ;  /* 0x0000004e4f577223 */ /* 0x000fe20000010054 */
[----:B------:R-:W-:Y:S02]  /*30d0*/  HADD2.F32 R78, -RZ, R49.H0_H0 ;  /* 0x20000031ff4e7230 */ /* 0x000fe40000004100 */
[----:B------:R-:W-:Y:S01]  /*30e0*/  FMUL.FTZ R77, R0, R77 ;  /* 0x0000004d004d7220 */ /* 0x000fe20000410000 */
[----:B------:R-:W-:Y:S02]  /*30f0*/  HADD2.F32 R84, -RZ, R45.H0_H0 ;  /* 0x2000002dff547230 */ /* 0x000fe40000004100 */
[----:B------:R-:W-:Y:S01]  /*3100*/  FADD.FTZ R79, R11, -R75 ;  /* 0x8000004b0b4f7221 */ /* 0x000fe20000010000 */
[----:B------:R-:W-:Y:S02]  /*3110*/  F2FP.F16.F32.PACK_AB R76, R87, R76 ;  /* 0x0000004c574c723e */ /* 0x000fe400000000ff */
[----:B------:R-:W-:Y:S01]  /*3120*/  FFMA.FTZ R77, R77, R78, R84 ;  /* 0x0000004e4d4d7223 */ /* 0x000fe20000010054 */
[----:B------:R-:W-:-:S02]  /*3130*/  HADD2.F32 R78, -RZ, R49.H1_H1 ;  /* 0x30000031ff4e7230 */ /* 0x000fc40000004100 */
        /* <DEDUP_REMOVED lines=13> */
[--C-:B------:R-:W-:Y:S01]  /*3210*/  FADD.FTZ R79, R6, -R75.reuse ;  /* 0x8000004b064f7221 */ /* 0x100fe20000010000 */
[----:B------:R-:W-:Y:S02]  /*3220*/  HADD2.F32 R84, -RZ, R51.H0_H0 ;  /* 0x20000033ff547230 */ /* 0x000fe40000004100 */
[----:B------:R-:W-:Y:S01]  /*3230*/  FADD.FTZ R75, R7, -R75 ;  /* 0x8000004b074b7221 */ /* 0x000fe20000010000 */
[----:B------:R-:W-:Y:S02]  /*3240*/  HADD2.F32 R88, -RZ, R47.H0_H0 ;  /* 0x2000002fff587230 */ /* 0x000fe40000004100 */
[C---:B------:R-:W-:Y:S01]  /*3250*/  FMUL.FTZ R79, R0.reuse, R79 ;  /* 0x0000004f004f7220 */ /* 0x040fe20000410000 */
[----:B------:R-:W-:Y:S01]  /*3260*/  F2FP.F16.F32.PACK_AB R78, R89, R78 ;  /* 0x0000004e594e723e */ /* 0x000fe200000000ff */
[----:B------:R-:W-:Y:S01]  /*3270*/  FMUL.FTZ R75, R0, R75 ;  /* 0x0000004b004b7220 */ /* 0x000fe20000410000 */
[----:B------:R-:W-:-:S02]  /*3280*/  HADD2.F32 R0, -RZ, R51.H1_H1 ;  /* 0x30000033ff007230 */ /* 0x000fc40000004100 */
[----:B------:R-:W-:Y:S01]  /*3290*/  FFMA.FTZ R79, R79, R84, R88 ;  /* 0x000000544f4f7223 */ /* 0x000fe20000010058 */
[----:B------:R-:W-:Y:S01]  /*32a0*/  HADD2.F32 R88, -RZ, R47.H1_H1 ;  /* 0x3000002fff587230 */ /* 0x000fe20000004100 */
[----:B------:R-:W0:Y:S04]  /*32b0*/  LDC.64 R84, c[0x0][0x428] ;  /* 0x00010a00ff547b82 */ /* 0x000e280000000a00 */
[----:B------:R-:W-:-:S05]  /*32c0*/  FFMA.FTZ R0, R75, R0, R88 ;  /* 0x000000004b007223 */ /* 0x000fca0000010058 */
[----:B------:R-:W-:Y:S01]  /*32d0*/  F2FP.F16.F32.PACK_AB R79, R0, R79 ;  /* 0x0000004f004f723e */ /* 0x000fe200000000ff */
[----:B0-----:R-:W-:-:S05]  /*32e0*/  IMAD.WIDE.U32 R74, R74, 0x10, R84 ;  /* 0x000000104a4a7825 */ /* 0x001fca00078e0054 */
[----:B------:R2:W-:Y:S02]  /*32f0*/  STG.E.128 desc[UR6][R74.64], R76 ;  /* 0x0000004c4a007986 */ /* 0x0005e4000c101d06 */
.L_x_12465:
[----:B------:R-:W-:Y:S05]  /*3300*/  BSYNC.RECONVERGENT B0 ;  /* 0x0000000000007941 */ /* 0x000fea0003800200 */
.L_x_12460:
[----:B--2---:R-:W2:Y:S01]  /*3310*/  LDC.64 R74, c[0x0][0x380] ;  /* 0x0000e000ff4a7b82 */ /* 0x004ea20000000a00 */
[----:B------:R-:W-:Y:S01]  /*3320*/  UPLOP3.LUT UP1, UPT, UPT, UPT, UP1, 0x40, 0x4 ;  /* 0x000000000004789c */ /* 0x000fe20003f2e810 */
[----:B--2---:R-:W-:-:S04]  /*3330*/  IADD3 R2, PT, PT, R2, R74, RZ ;  /* 0x0000004a02027210 */ /* 0x004fc80007ffe0ff */
[----:B------:R-:W-:-:S13]  /*3340*/  ISETP.GE.AND P0, PT, R2, R75, PT ;  /* 0x0000004b0200720c */ /* 0x000fda0003f06270 */
[----:B------:R-:W-:Y:S05]  /*3350*/  @!P0 BRA `(.L_x_12466) ;  /* 0xffffffd000c88947 */ /* 0x000fea000383ffff */
[----:B------:R-:W-:Y:S05]  /*3360*/  EXIT ;  /* 0x000000000000794d */ /* 0x000fea0003800000 */
.L_x_12467:
        /* <DEDUP_REMOVED lines=9> */
.L_x_21005:


//--------------------- .text._ZN10layer_norm13ln_fwd_kernelINS_13Kernel_traitsI6__halfS2_fS2_fjLj6144ELj1ELj1ELj8ELj16ENS_18Kernel_traits_baseILj6144ES2_S2_fS2_fjLj256EEEEELb0ELb1ELb1ELb1EEEvNS_9FwdParamsE --------------------------
	.section	.text._ZN10layer_norm13ln_fwd_kernelINS_13Kernel_traitsI6__halfS2_fS2_fjLj6144ELj1ELj1ELj8ELj16ENS_18Kernel_traits_baseILj6144ES2_S2_fS2_fjLj256EEEEELb0ELb1ELb1ELb1EEEvNS_9FwdParamsE,"ax",@progbits
	.align	128
        .global         _ZN10layer_norm13ln_fwd_kernelINS_13Kernel_traitsI6__halfS2_fS2_fjLj6144ELj1ELj1ELj8ELj16ENS_18Kernel_traits_baseILj6144ES2_S2_fS2_fjLj256EEEEELb0ELb1ELb1ELb1EEEvNS_9FwdParamsE
        .type           _ZN10layer_norm13ln_fwd_kernelINS_13Kernel_traitsI6__halfS2_fS2_fjLj6144ELj1ELj1ELj8ELj16ENS_18Kernel_traits_baseILj6144ES2_S2_fS2_fjLj256EEEEELb0ELb1ELb1ELb1EEEvNS_9FwdParamsE,@function
        .size           _ZN10layer_norm13ln_fwd_kernelINS_13Kernel_traitsI6__halfS2_fS2_fjLj6144ELj1ELj1ELj8ELj16ENS_18Kernel_traits_baseILj6144ES2_S2_fS2_fjLj256EEEEELb0ELb1ELb1ELb1EEEvNS_9FwdParamsE,(.L_x_21006 - _ZN10layer_norm13ln_fwd_kernelINS_13Kernel_traitsI6__halfS2_fS2_fjLj6144ELj1ELj1ELj8ELj16ENS_18Kernel_traits_baseILj6144ES2_S2_fS2_fjLj256EEEEELb0ELb1ELb1ELb1EEEvNS_9FwdParamsE)
        .other          _ZN10layer_norm13ln_fwd_kernelINS_13Kernel_traitsI6__halfS2_fS2_fjLj6144ELj1ELj1ELj8ELj16ENS_18Kernel_traits_baseILj6144ES2_S2_fS2_fjLj256EEEEELb0ELb1ELb1ELb1EEEvNS_9FwdParamsE,@"STO_CUDA_ENTRY STV_DEFAULT"
_ZN10layer_norm13ln_fwd_kernelINS_13Kernel_traitsI6__halfS2_fS2_fjLj6144ELj1ELj1ELj8ELj16ENS_18Kernel_traits_baseILj6144ES2_S2_fS2_fjLj256EEEEELb0ELb1ELb1ELb1EEEvNS_9FwdParamsE:
.text._ZN10layer_norm13ln_fwd_kernelINS_13Kernel_traitsI6__halfS2_fS2_fjLj6144ELj1ELj1ELj8ELj16ENS_18Kernel_traits_baseILj6144ES2_S2_fS2_fjLj256EEEEELb0ELb1ELb1ELb1EEEvNS_9FwdParamsE:
[----:B------:R-:W-:Y:S01]  /*0000*/  LDC R1, c[0x0][0x37c] ;  /* 0x0000df00ff017b82 */ /* 0x000fe20000000800 */
[----:B------:R-:W0:Y:S01]  /*0010*/  LDCU.64 UR4, c[0x0][0x438] ;  /* 0x00008700ff0477ac */ /* 0x000e220008000a00 */
[----:B------:R-:W1:Y:S06]  /*0020*/  S2R R2, SR_TID.X ;  /* 0x0000000000027919 */ /* 0x000e6c0000002100 */
[----:B------:R-:W1:Y:S01]  /*0030*/  LDC.64 R24, c[0x0][0x3d0] ;  /* 0x0000f400ff187b82 */ /* 0x000e620000000a00 */
[----:B------:R-:W2:Y:S07]  /*0040*/  LDCU.64 UR6, c[0x0][0x358] ;  /* 0x00006b00ff0677ac */ /* 0x000eae0008000a00 */
[----:B------:R-:W3:Y:S01]  /*0050*/  LDC.64 R28, c[0x0][0x3e8] ;  /* 0x0000fa00ff1c7b82 */ /* 0x000ee20000000a00 */
[----:B0-----:R-:W-:-:S04]  /*0060*/  ISETP.NE.U32.AND P0, PT, RZ, UR4, PT ;  /* 0x00000004ff007c0c */ /* 0x001fc8000bf05070 */
[----:B------:R-:W-:Y:S01]  /*0070*/  ISETP.NE.AND.EX P0, PT, RZ, UR5, PT, P0 ;  /* 0x00000005ff007c0c */ /* 0x000fe2000bf05300 */
[----:B-1----:R-:W-:-:S04]  /*0080*/  IMAD.WIDE.U32 R24, R2, 0x10, R24 ;  /* 0x0000001002187825 */ /* 0x002fc800078e0018 */
[----:B---3--:R-:W-:-:S08]  /*0090*/  IMAD.WIDE.U32 R28, R2, 0x10, R28 ;  /* 0x00000010021c7825 */ /* 0x008fd000078e001c */
[----:B------:R-:W0:Y:S01]  /*00a0*/  @P0 LDC.64 R26, c[0x0][0x438] ;  /* 0x00010e00ff1a0b82 */ /* 0x000e220000000a00 */
[----:B--2---:R-:W2:Y:S01]  /*00b0*/  LDG.E.128 R32, desc[UR6][R24.64] ;  /* 0x0000000618207981 */ /* 0x004ea2000c1e1d00 */
[----:B------:R-:W1:Y:S03]  /*00c0*/  LDCU UR5, c[0x0][0x384] ;  /* 0x00007080ff0577ac */ /* 0x000e660008000800 */
[----:B------:R-:W3:Y:S04]  /*00d0*/  LDG.E.128 R36, desc[UR6][R28.64] ;  /* 0x000000061c247981 */ /* 0x000ee8000c1e1d00 */
[----:B------:R-:W4:Y:S04]  /*00e0*/  LDG.E.128 R40, desc[UR6][R24.64+0x1000] ;  /* 0x0010000618287981 */ /* 0x000f28000c1e1d00 */
[----:B------:R-:W4:Y:S04]  /*00f0*/  LDG.E.128 R20, desc[UR6][R28.64+0x1000] ;  /* 0x001000061c147981 */ /* 0x000f28000c1e1d00 */
[----:B------:R0:W5:Y:S04]  /*0100*/  LDG.E.128 R68, desc[UR6][R24.64+0x2000] ;  /* 0x0020000618447981 */ /* 0x000168000c1e1d00 */
[----:B------:R0:W5:Y:S02]  /*0110*/  LDG.E.128 R16, desc[UR6][R28.64+0x2000] ;  /* 0x002000061c107981 */ /* 0x000164000c1e1d00 */
[----:B0-----:R-:W-:-:S05]  /*0120*/  @P0 IMAD.WIDE.U32 R26, R2, 0x10, R26 ;  /* 0x00000010021a0825 */ /* 0x001fca00078e001a */
[----:B------:R0:W5:Y:S04]  /*0130*/  @P0 LDG.E.128 R12, desc[UR6][R26.64] ;  /* 0x000000061a0c0981 */ /* 0x000168000c1e1d00 */
[----:B------:R0:W5:Y:S04]  /*0140*/  @P0 LDG.E.128 R8, desc[UR6][R26.64+0x1000] ;  /* 0x001000061a080981 */ /* 0x000168000c1e1d00 */
[----:B------:R0:W5:Y:S01]  /*0150*/  @P0 LDG.E.128 R4, desc[UR6][R26.64+0x2000] ;  /* 0x002000061a040981 */ /* 0x000162000c1e1d00 */
[----:B------:R-:W1:Y:S02]  /*0160*/  S2UR UR4, SR_CTAID.X ;  /* 0x00000000000479c3 */ /* 0x000e640000002500 */
[----:B-1----:R-:W-:-:S04]  /*0170*/  MOV R65, UR4 ;  /* 0x0000000400417c02 */ /* 0x002fc80008000f00 */
[----:B------:R-:W-:Y:S02]  /*0180*/  ISETP.GE.AND P1, PT, R65, UR5, PT ;  /* 0x0000000541007c0c */ /* 0x000fe4000bf26270 */
[----:B--2---:R-:W-:Y:S02]  /*0190*/  @P0 MOV R3, R32 ;  /* 0x0000002000030202 */ /* 0x004fe40000000f00 */
[----:B------:R-:W-:Y:S02]  /*01a0*/  @P0 MOV R52, R33 ;  /* 0x0000002100340202 */ /* 0x000fe40000000f00 */
[----:B------:R-:W-:Y:S02]  /*01b0*/  @P0 MOV R53, R34 ;  /* 0x0000002200350202 */ /* 0x000fe40000000f00 */
[----:B------:R-:W-:Y:S02]  /*01c0*/  @P0 MOV R54, R35 ;  /* 0x0000002300360202 */ /* 0x000fe40000000f00 */
[----:B---3--:R-:W-:-:S02]  /*01d0*/  @P0 MOV R55, R36 ;  /* 0x0000002400370202 */ /* 0x008fc40000000f00 */
[----:B------:R-:W-:Y:S02]  /*01e0*/  @P0 MOV R56, R37 ;  /* 0x0000002500380202 */ /* 0x000fe40000000f00 */
[----:B------:R-:W-:Y:S02]  /*01f0*/  @P0 MOV R57, R38 ;  /* 0x0000002600390202 */ /* 0x000fe40000000f00 */
[----:B------:R-:W-:Y:S02]  /*0200*/  @P0 MOV R58, R39 ;  /* 0x00000027003a0202 */ /* 0x000fe40000000f00 */
[----:B----4-:R-:W-:Y:S02]  /*0210*/  @P0 MOV R59, R40 ;  /* 0x00000028003b0202 */ /* 0x010fe40000000f00 */
        /* <DEDUP_REMOVED lines=23> */
[----:B0-----:R-:W-:Y:S06]  /*0390*/  @P1 EXIT ;  /* 0x000000000000194d */ /* 0x001fec0003800000 */
[----:B-----5:R-:W-:Y:S02]  /*03a0*/  @P0 MOV R72, R16 ;  /* 0x0000001000480202 */ /* 0x020fe40000000f00 */
[----:B------:R-:W-:Y:S02]  /*03b0*/  @!P0 CS2R R14, SRZ ;  /* 0x00000000000e8805 */ /* 0x000fe4000001ff00 */
[----:B------:R-:W-:Y:S02]  /*03c0*/  @P0 MOV R73, R17 ;  /* 0x0000001100490202 */ /* 0x000fe40000000f00 */
[----:B------:R-:W-:Y:S02]  /*03d0*/  @!P0 CS2R R12, SRZ ;  /* 0x00000000000c8805 */ /* 0x000fe4000001ff00 */
[----:B------:R-:W-:Y:S02]  /*03e0*/  @P0 MOV R74, R18 ;  /* 0x00000012004a0202 */ /* 0x000fe40000000f00 */
[----:B------:R-:W-:-:S02]  /*03f0*/  @!P0 CS2R R10, SRZ ;  /* 0x00000000000a8805 */ /* 0x000fc4000001ff00 */
[----:B------:R-:W-:Y:S02]  /*0400*/  @P0 MOV R75, R19 ;  /* 0x00000013004b0202 */ /* 0x000fe40000000f00 */
[----:B------:R-:W-:Y:S02]  /*0410*/  @!P0 CS2R R8, SRZ ;  /* 0x0000000000088805 */ /* 0x000fe4000001ff00 */
[----:B------:R-:W-:Y:S02]  /*0420*/  @!P0 MOV R72, R16 ;  /* 0x0000001000488202 */ /* 0x000fe40000000f00 */
[----:B------:R-:W-:Y:S02]  /*0430*/  @!P0 CS2R R6, SRZ ;  /* 0x0000000000068805 */ /* 0x000fe4000001ff00 */
[----:B------:R-:W-:Y:S02]  /*0440*/  @!P0 MOV R73, R17 ;  /* 0x0000001100498202 */ /* 0x000fe40000000f00 */
[----:B------:R-:W-:-:S02]  /*0450*/  @!P0 CS2R R4, SRZ ;  /* 0x0000000000048805 */ /* 0x000fc4000001ff00 */
[----:B------:R-:W-:Y:S01]  /*0460*/  @!P0 MOV R74, R18 ;  /* 0x00000012004a8202 */ /* 0x000fe20000000f00 */
[----:B------:R-:W-:Y:S01]  /*0470*/  UPLOP3.LUT UP0, UPT, UPT, UPT, UPT, 0x40, 0x4 ;  /* 0x000000000004789c */ /* 0x000fe20003f0e870 */
[----:B------:R-:W-:Y:S01]  /*0480*/  @!P0 MOV R75, R19 ;  /* 0x00000013004b8202 */ /* 0x000fe20000000f00 */
[----:B------:R-:W0:Y:S01]  /*0490*/  LDCU UR12, c[0x0][0x40c] ;  /* 0x00008180ff0c77ac */ /* 0x000e220008000800 */
[----:B------:R-:W1:Y:S01]  /*04a0*/  LDCU.U8 UR10, c[0x0][0x410] ;  /* 0x00008200ff0a77ac */ /* 0x000e620008000000 */
[----:B------:R-:W2:Y:S01]  /*04b0*/  LDCU UR11, c[0x0][0x400] ;  /* 0x00008000ff0b77ac */ /* 0x000ea20008000800 */
[----:B------:R-:W3:Y:S06]  /*04c0*/  LDCU.64 UR8, c[0x0][0x3a0] ;  /* 0x00007400ff0877ac */ /* 0x000eec0008000a00 */
.L_x_12479:
[----:B------:R-:W4:Y:S08]  /*04d0*/  LDC.64 R28, c[0x0][0x3f0] ;  /* 0x0000fc00ff1c7b82 */ /* 0x000f300000000a00 */
[----:B------:R-:W0:Y:S08]  /*04e0*/  LDC R78, c[0x0][0x388] ;  /* 0x0000e200ff4e7b82 */ /* 0x000e300000000800 */
[----:B------:R-:W1:Y:S01]  /*04f0*/  LDC.64 R30, c[0x0][0x3f8] ;  /* 0x0000fe00ff1e7b82 */ /* 0x000e620000000a00 */
[----:B----4-:R-:W-:-:S05]  /*0500*/  IMAD.WIDE R28, R65, 0x4, R28 ;  /* 0x00000004411c7825 */ /* 0x010fca00078e021c */
[----:B------:R1:W4:Y:S01]  /*0510*/  LDG.E R0, desc[UR6][R28.64] ;  /* 0x000000061c007981 */ /* 0x000322000c1e1900 */
[----:B------:R-:W-:Y:S02]  /*0520*/  HFMA2 R44, -RZ, RZ, 0, 0 ;  /* 0x00000000ff2c7431 */ /* 0x000fe400000001ff */
[----:B-1----:R-:W-:-:S05]  /*0530*/  IMAD.WIDE R28, R65, 0x4, R30 ;  /* 0x00000004411c7825 */ /* 0x002fca00078e021e */
[----:B------:R1:W5:Y:S01]  /*0540*/  LDG.E R79, desc[UR6][R28.64] ;  /* 0x000000061c4f7981 */ /* 0x000362000c1e1900 */
        /* <DEDUP_REMOVED lines=9> */
[----:B---3--:R-:W-:Y:S01]  /*05e0*/  ISETP.NE.U32.AND P0, PT, RZ, UR8, PT ;  /* 0x00000008ff007c0c */ /* 0x008fe2000bf05070 */
[----:B------:R-:W-:-:S03]  /*05f0*/  IMAD R32, R65, R78, RZ ;  /* 0x0000004e41207224 */ /* 0x000fc600078e02ff */
[----:B------:R-:W-:Y:S02]  /*0600*/  ISETP.NE.AND.EX P0, PT, RZ, UR9, PT, P0 ;  /* 0x00000009ff007c0c */ /* 0x000fe4000bf05300 */
[----:B------:R-:W-:-:S04]  /*0610*/  SHF.R.S32.HI R33, RZ, 0x1f, R32 ;  /* 0x0000001fff217819 */ /* 0x000fc80000011420 */
[----:B------:R-:W-:-:S04]  /*0620*/  LEA.HI R33, R33, R32, RZ, 0x3 ;  /* 0x0000002021217211 */ /* 0x000fc800078f18ff */
[----:B------:R-:W-:-:S03]  /*0630*/  LEA.HI.SX32 R45, R33, R2, 0x1d ;  /* 0x00000002212d7211 */ /* 0x000fc600078feaff */
[----:B-1----:R-:W-:Y:S05]  /*0640*/  @!P0 BRA `(.L_x_12468) ;  /* 0x0000000000d88947 */ /* 0x002fea0003800000 */
[----:B------:R-:W0:Y:S02]  /*0650*/  LDC.64 R28, c[0x0][0x3a0] ;  /* 0x0000e800ff1c7b82 */ /* 0x000e240000000a00 */
[----:B0-----:R-:W-:-:S05]  /*0660*/  IMAD.WIDE.U32 R28, R45, 0x20, R28 ;  /* 0x000000202d1c7825 */ /* 0x001fca00078e001c */
[----:B------:R-:W3:Y:S04]  /*0670*/  LDG.E.128 R20, desc[UR6][R28.64] ;  /* 0x000000061c147981 */ /* 0x000ee8000c1e1d00 */
[----:B------:R0:W4:Y:S01]  /*0680*/  LDG.E.128 R24, desc[UR6][R28.64+0x10] ;  /* 0x000010061c187981 */ /* 0x000122000c1e1d00 */
[----:B------:R-:W-:-:S13]  /*0690*/  ISETP.GT.AND P2, PT, R0, RZ, PT ;  /* 0x000000ff0000720c */ /* 0x000fda0003f44270 */
[----:B------:R-:W1:Y:S01]  /*06a0*/  @P2 LDC R31, c[0x0][0x40c] ;  /* 0x00010300ff1f2b82 */ /* 0x000e620000000800 */
[--C-:B-----5:R-:W-:Y:S02]  /*06b0*/  @P2 HADD2.F32 R30, -RZ, R16.reuse.H0_H0 ;  /* 0x20000010ff1e2230 */ /* 0x120fe40000004100 */
[----:B------:R-:W-:Y:S02]  /*06c0*/  @P2 HADD2.F32 R32, -RZ, R16.H1_H1 ;  /* 0x30000010ff202230 */ /* 0x000fe40000004100 */
[----:B------:R-:W-:Y:S02]  /*06d0*/  @P2 HADD2.F32 R36, -RZ, R18.H1_H1 ;  /* 0x30000012ff242230 */ /* 0x000fe40000004100 */
[----:B------:R-:W-:Y:S01]  /*06e0*/  @P2 HADD2.F32 R37, -RZ, R19.H0_H0 ;  /* 0x20000013ff252230 */ /* 0x000fe20000004100 */
[----:B------:R-:W2:Y:S01]  /*06f0*/  @P2 LDC R33, c[0x0][0x40c] ;  /* 0x00010300ff212b82 */ /* 0x000ea20000000800 */
[--C-:B0-----:R-:W-:Y:S02]  /*0700*/  @P2 HADD2.F32 R28, -RZ, R17.reuse.H0_H0 ;  /* 0x20000011ff1c2230 */ /* 0x101fe40000004100 */
[----:B------:R-:W-:-:S02]  /*0710*/  @P2 HADD2.F32 R29, -RZ, R17.H1_H1 ;  /* 0x30000011ff1d2230 */ /* 0x000fc40000004100 */
[----:B------:R-:W-:Y:S02]  /*0720*/  @P2 HADD2.F32 R34, -RZ, R18.H0_H0 ;  /* 0x20000012ff222230 */ /* 0x000fe40000004100 */
[----:B------:R-:W-:Y:S01]  /*0730*/  @P2 HADD2.F32 R46, -RZ, R58.H0_H0 ;  /* 0x2000003aff2e2230 */ /* 0x000fe20000004100 */
[----:B------:R-:W0:Y:S08]  /*0740*/  @P2 LDC R41, c[0x0][0x40c] ;  /* 0x00010300ff292b82 */ /* 0x000e300000000800 */
[----:B------:R-:W0:Y:S01]  /*0750*/  @P2 LDC R40, c[0x0][0x40c] ;  /* 0x00010300ff282b82 */ /* 0x000e220000000800 */
[----:B-1----:R-:W-:Y:S01]  /*0760*/  @P2 FMUL.FTZ R31, R30, R31 ;  /* 0x0000001f1e1f2220 */ /* 0x002fe20000410000 */
[----:B------:R-:W-:-:S06]  /*0770*/  @P2 HADD2.F32 R30, -RZ, R55.H0_H0 ;  /* 0x20000037ff1e2230 */ /* 0x000fcc0000004100 */
[----:B------:R-:W1:Y:S01]  /*0780*/  @P2 LDC R35, c[0x0][0x40c] ;  /* 0x00010300ff232b82 */ /* 0x000e620000000800 */
[----:B--2---:R-:W-:Y:S01]  /*0790*/  @P2 FMUL.FTZ R32, R32, R33 ;  /* 0x0000002120202220 */ /* 0x004fe20000410000 */
[----:B------:R-:W-:-:S06]  /*07a0*/  @P2 HADD2.F32 R33, -RZ, R55.H1_H1 ;  /* 0x30000037ff212230 */ /* 0x000fcc0000004100 */
[----:B------:R-:W2:Y:S01]  /*07b0*/  @P2 LDC R38, c[0x0][0x40c] ;  /* 0x00010300ff262b82 */ /* 0x000ea20000000800 */
[----:B0-----:R-:W-:Y:S01]  /*07c0*/  @P2 FMUL.FTZ R42, R36, R41 ;  /* 0x00000029242a2220 */ /* 0x001fe20000410000 */
[----:B------:R-:W-:Y:S02]  /*07d0*/  @P2 HADD2.F32 R36, -RZ, R56.H0_H0 ;  /* 0x20000038ff242230 */ /* 0x000fe40000004100 */
[----:B------:R-:W-:-:S04]  /*07e0*/  @P2 HADD2.F32 R41, -RZ, R57.H1_H1 ;  /* 0x30000039ff292230 */ /* 0x000fc80000004100 */
[----:B------:R-:W0:Y:S01]  /*07f0*/  @P2 LDC R39, c[0x0][0x40c] ;  /* 0x00010300ff272b82 */ /* 0x000e220000000800 */
[----:B------:R-:W-:Y:S01]  /*0800*/  @P2 FMUL.FTZ R43, R37, R40 ;  /* 0x00000028252b2220 */ /* 0x000fe20000410000 */
[----:B------:R-:W-:Y:S02]  /*0810*/  @P2 HADD2.F32 R37, -RZ, R56.H1_H1 ;  /* 0x30000038ff252230 */ /* 0x000fe40000004100 */
[----:B------:R-:W-:Y:S02]  /*0820*/  @P2 HADD2.F32 R40, -RZ, R57.H0_H0 ;  /* 0x20000039ff282230 */ /* 0x000fe40000004100 */
[----:B-1----:R-:W-:Y:S01]  /*0830*/  @P2 FMUL.FTZ R35, R28, R35 ;  /* 0x000000231c232220 */ /* 0x002fe20000410000 */
[----:B--2---:R-:W-:Y:S01]  /*0840*/  @P2 FMUL.FTZ R38, R29, R38 ;  /* 0x000000261d262220 */ /* 0x004fe20000410000 */
[----:B0-----:R-:W-:Y:S01]  /*0850*/  @P2 FMUL.FTZ R39, R34, R39 ;  /* 0x0000002722272220 */ /* 0x001fe20000410000 */
[----:B---3--:R-:W-:Y:S01]  /*0860*/  @!P2 MOV R28, R20 ;  /* 0x00000014001ca202 */ /* 0x008fe20000000f00 */
[----:B------:R-:W-:Y:S01]  /*0870*/  @P2 FFMA.FTZ R28, R31, R30, R20 ;  /* 0x0000001e1f1c2223 */ /* 0x000fe20000010014 */
[----:B------:R-:W-:Y:S01]  /*0880*/  MOV R29, R21 ;  /* 0x00000015001d7202 */ /* 0x000fe20000000f00 */
[----:B------:R-:W-:Y:S01]  /*0890*/  @P2 FFMA.FTZ R29, R32, R33, R21 ;  /* 0x00000021201d2223 */ /* 0x000fe20000010015 */
[----:B------:R-:W-:Y:S01]  /*08a0*/  MOV R30, R22 ;  /* 0x00000016001e7202 */ /* 0x000fe20000000f00 */
[----:B------:R-:W-:Y:S01]  /*08b0*/  @P2 FFMA.FTZ R30, R35, R36, R22 ;  /* 0x00000024231e2223 */ /* 0x000fe20000010016 */
[----:B------:R-:W-:Y:S01]  /*08c0*/  MOV R31, R23 ;  /* 0x00000017001f7202 */ /* 0x000fe20000000f00 */
[----:B------:R-:W-:Y:S01]  /*08d0*/  @P2 FFMA.FTZ R31, R38, R37, R23 ;  /* 0x00000025261f2223 */ /* 0x000fe20000010017 */
[----:B----4-:R-:W-:Y:S01]  /*08e0*/  MOV R32, R24 ;  /* 0x0000001800207202 */ /* 0x010fe20000000f00 */
        /* <DEDUP_REMOVED lines=12> */
.L_x_12468:
[----:B------:R-:W0:Y:S01]  /*09b0*/  @P1 LDC R29, c[0x0][0x40c] ;  /* 0x00010300ff1d1b82 */ /* 0x000e220000000800 */
[----:B-----5:R-:W-:Y:S02]  /*09c0*/  @P1 HADD2.F32 R28, -RZ, R16.H0_H0 ;  /* 0x20000010ff1c1230 */ /* 0x020fe40000004100 */
[--C-:B------:R-:W-:Y:S02]  /*09d0*/  @P1 HADD2.F32 R36, -RZ, R18.reuse.H1_H1 ;  /* 0x30000012ff241230 */ /* 0x100fe40000004100 */
[----:B------:R-:W-:Y:S02]  /*09e0*/  @P1 HADD2.F32 R32, -RZ, R17.H1_H1 ;  /* 0x30000011ff201230 */ /* 0x000fe40000004100 */
[----:B------:R-:W-:Y:S01]  /*09f0*/  @P1 HADD2.F32 R34, -RZ, R18.H0_H0 ;  /* 0x20000012ff221230 */ /* 0x000fe20000004100 */
[----:B------:R-:W1:Y:S01]  /*0a00*/  @P1 LDC R41, c[0x0][0x40c] ;  /* 0x00010300ff291b82 */ /* 0x000e620000000800 */
[--C-:B------:R-:W-:Y:S02]  /*0a10*/  @P1 HADD2.F32 R38, -RZ, R19.reuse.H0_H0 ;  /* 0x20000013ff261230 */ /* 0x100fe40000004100 */
[----:B------:R-:W-:-:S02]  /*0a20*/  @P1 HADD2.F32 R40, -RZ, R19.H1_H1 ;  /* 0x30000013ff281230 */ /* 0x000fc40000004100 */
[--C-:B------:R-:W-:Y:S02]  /*0a30*/  @P1 HADD2.F32 R42, -RZ, R58.reuse.H0_H0 ;  /* 0x2000003aff2a1230 */ /* 0x100fe40000004100 */
[----:B------:R-:W-:Y:S01]  /*0a40*/  @P1 HADD2.F32 R46, -RZ, R58.H1_H1 ;  /* 0x3000003aff2e1230 */ /* 0x000fe20000004100 */
[----:B------:R-:W3:Y:S08]  /*0a50*/  @P1 LDC R30, c[0x0][0x40c] ;  /* 0x00010300ff1e1b82 */ /* 0x000ef00000000800 */
[----:B------:R-:W4:Y:S01]  /*0a60*/  @P1 LDC R37, c[0x0][0x40c] ;  /* 0x00010300ff251b82 */ /* 0x000f220000000800 */
[----:B0-----:R-:W-:Y:S01]  /*0a70*/  @P1 FMUL.FTZ R31, R28, R29 ;  /* 0x0000001d1c1f1220 */ /* 0x001fe20000410000 */
[----:B------:R-:W-:-:S02]  /*0a80*/  @P1 HADD2.F32 R29, -RZ, R17.H0_H0 ;  /* 0x20000011ff1d1230 */ /* 0x000fc40000004100 */
[----:B------:R-:W-:-:S04]  /*0a90*/  @P1 HADD2.F32 R28, -RZ, R16.H1_H1 ;  /* 0x30000010ff1c1230 */ /* 0x000fc80000004100 */
[----:B------:R-:W0:Y:S01]  /*0aa0*/  @P1 LDC R39, c[0x0][0x40c] ;  /* 0x00010300ff271b82 */ /* 0x000e220000000800 */
[----:B-1----:R-:W-:Y:S01]  /*0ab0*/  @P1 FMUL.FTZ R41, R36, R41 ;  /* 0x0000002924291220 */ /* 0x002fe20000410000 */
[----:B------:R-:W-:-:S06]  /*0ac0*/  @P1 HADD2.F32 R36, -RZ, R56.H0_H0 ;  /* 0x20000038ff241230 */ /* 0x000fcc0000004100 */
[----:B------:R-:W1:Y:S01]  /*0ad0*/  @P1 LDC R33, c[0x0][0x40c] ;  /* 0x00010300ff211b82 */ /* 0x000e620000000800 */
[----:B---3--:R-:W-:Y:S01]  /*0ae0*/  @P1 FMUL.FTZ R35, R29, R30 ;  /* 0x0000001e1d231220 */ /* 0x008fe20000410000 */
[----:B------:R-:W-:-:S03]  /*0af0*/  MOV R30, RZ ;  /* 0x000000ff001e7202 */ /* 0x000fc60000000f00 */
[----:B------:R-:W-:Y:S01]  /*0b00*/  @P1 FMUL.FTZ R30, R35, R36 ;  /* 0x00000024231e1220 */ /* 0x000fe20000410000 */
[----:B------:R-:W-:Y:S02]  /*0b10*/  @P1 HADD2.F32 R36, -RZ, R56.H1_H1 ;  /* 0x30000038ff241230 */ /* 0x000fe40000004100 */
[----:B------:R-:W3:Y:S01]  /*0b20*/  @P1 LDC R43, c[0x0][0x40c] ;  /* 0x00010300ff2b1b82 */ /* 0x000ee20000000800 */
[----:B----4-:R-:W-:Y:S01]  /*0b30*/  @P1 FMUL.FTZ R37, R32, R37 ;  /* 0x0000002520251220 */ /* 0x010fe20000410000 */
[----:B------:R-:W-:-:S06]  /*0b40*/  @P1 HADD2.F32 R32, -RZ, R55.H0_H0 ;  /* 0x20000037ff201230 */ /* 0x000fcc0000004100 */
[----:B------:R-:W4:Y:S01]  /*0b50*/  @P1 LDC R47, c[0x0][0x40c] ;  /* 0x00010300ff2f1b82 */ /* 0x000f220000000800 */
[----:B0-----:R-:W-:Y:S01]  /*0b60*/  @P1 FMUL.FTZ R39, R34, R39 ;  /* 0x0000002722271220 */ /* 0x001fe20000410000 */
[----:B------:R-:W-:Y:S02]  /*0b70*/  @P1 HADD2.F32 R34, -RZ, R55.H1_H1 ;  /* 0x30000037ff221230 */ /* 0x000fe40000004100 */
[----:B-1----:R-:W-:Y:S01]  /*0b80*/  @P1 FMUL.FTZ R33, R28, R33 ;  /* 0x000000211c211220 */ /* 0x002fe20000410000 */
[----:B------:R-:W-:Y:S02]  /*0b90*/  CS2R R28, SRZ ;  /* 0x00000000001c7805 */ /* 0x000fe4000001ff00 */
[----:B------:R-:W-:Y:S01]  /*0ba0*/  @P1 FMUL.FTZ R28, R31, R32 ;  /* 0x000000201f1c1220 */ /* 0x000fe20000410000 */
[----:B------:R-:W-:Y:S01]  /*0bb0*/  @P1 FMUL.FTZ R29, R33, R34 ;  /* 0x00000022211d1220 */ /* 0x000fe20000410000 */
[----:B------:R-:W-:Y:S02]  /*0bc0*/  CS2R R32, SRZ ;  /* 0x0000000000207805 */ /* 0x000fe4000001ff00 */
[----:B------:R-:W-:-:S02]  /*0bd0*/  CS2R R34, SRZ ;  /* 0x0000000000227805 */ /* 0x000fc4000001ff00 */
[----:B------:R-:W-:Y:S01]  /*0be0*/  MOV R31, RZ ;  /* 0x000000ff001f7202 */ /* 0x000fe20000000f00 */
[----:B---3--:R-:W-:Y:S01]  /*0bf0*/  @P1 FMUL.FTZ R43, R38, R43 ;  /* 0x0000002b262b1220 */ /* 0x008fe20000410000 */
[--C-:B------:R-:W-:Y:S02]  /*0c00*/  @P1 HADD2.F32 R38, -RZ, R57.reuse.H0_H0 ;  /* 0x20000039ff261230 */ /* 0x100fe40000004100 */
[----:B------:R-:W-:Y:S01]  /*0c10*/  @P1 FMUL.FTZ R31, R37, R36 ;  /* 0x00000024251f1220 */ /* 0x000fe20000410000 */
[----:B------:R-:W-:Y:S02]  /*0c20*/  @P1 FMUL.FTZ R34, R43, R42 ;  /* 0x0000002a2b221220 */ /* 0x000fe40000410000 */
[----:B------:R-:W-:Y:S01]  /*0c30*/  @P1 FMUL.FTZ R32, R39, R38 ;  /* 0x0000002627201220 */ /* 0x000fe20000410000 */
[----:B----4-:R-:W-:Y:S01]  /*0c40*/  @P1 FMUL.FTZ R47, R40, R47 ;  /* 0x0000002f282f1220 */ /* 0x010fe20000410000 */
[----:B------:R-:W-:-:S03]  /*0c50*/  @P1 HADD2.F32 R40, -RZ, R57.H1_H1 ;  /* 0x30000039ff281230 */ /* 0x000fc60000004100 */
[----:B------:R-:W-:Y:S02]  /*0c60*/  @P1 FMUL.FTZ R35, R47, R46 ;  /* 0x0000002e2f231220 */ /* 0x000fe40000410000 */
[----:B------:R-:W-:-:S07]  /*0c70*/  @P1 FMUL.FTZ R33, R41, R40 ;  /* 0x0000002829211220 */ /* 0x000fce0000410000 */
.L_x_12469:
[----:B------:R-:W0:Y:S01]  /*0c80*/  LDC.64 R76, c[0x0][0x3a8] ;  /* 0x0000ea00ff4c7b82 */ /* 0x000e220000000a00 */
[----:B------:R-:W-:Y:S02]  /*0c90*/  @P1 IADD3 R43, PT, PT, R44, 0x100, RZ ;  /* 0x000001002c2b1810 */ /* 0x000fe40007ffe0ff */
[----:B------:R-:W-:-:S05]  /*0ca0*/  @P0 IADD3 R47, PT, PT, R45, 0x100, RZ ;  /* 0x000001002d2f0810 */ /* 0x000fca0007ffe0ff */
[----:B------:R-:W1:Y:S08]  /*0cb0*/  @P1 LDC.64 R38, c[0x0][0x390] ;  /* 0x0000e400ff261b82 */ /* 0x000e700000000a00 */
[----:B------:R-:W3:Y:S01]  /*0cc0*/  @P0 LDC.64 R40, c[0x0][0x3a0] ;  /* 0x0000e800ff280b82 */ /* 0x000ee20000000a00 */
[----:B0-----:R-:W-:-:S05]  /*0cd0*/  IMAD.WIDE.U32 R36, R45, 0x20, R76 ;  /* 0x000000202d247825 */ /* 0x001fca00078e004c */
[----:B------:R0:W-:Y:S01]  /*0ce0*/  STG.E.128 desc[UR6][R36.64], R28 ;  /* 0x0000001c24007986 */ /* 0x0001e2000c101d06 */
[----:B-1----:R-:W-:-:S03]  /*0cf0*/  @P1 IMAD.WIDE.U32 R38, R43, 0x10, R38 ;  /* 0x000000102b261825 */ /* 0x002fc600078e0026 */
[----:B------:R0:W-:Y:S04]  /*0d00*/  STG.E.128 desc[UR6][R36.64+0x10], R32 ;  /* 0x0000102024007986 */ /* 0x0001e8000c101d06 */
[----:B------:R0:W5:Y:S01]  /*0d10*/  @P1 LDG.E.128 R16, desc[UR6][R38.64] ;  /* 0x0000000626101981 */ /* 0x000162000c1e1d00 */
[----:B---3--:R-:W-:-:S05]  /*0d20*/  @P0 IMAD.WIDE.U32 R40, R47, 0x20, R40 ;  /* 0x000000202f280825 */ /* 0x008fca00078e0028 */
[----:B------:R0:W5:Y:S04]  /*0d30*/  @P0 LDG.E.128 R20, desc[UR6][R40.64] ;  /* 0x0000000628140981 */ /* 0x000168000c1e1d00 */
[----:B------:R0:W5:Y:S01]  /*0d40*/  @P0 LDG.E.128 R24, desc[UR6][R40.64+0x10] ;  /* 0x0000100628180981 */ /* 0x000162000c1e1d00 */
[----:B------:R-:W-:Y:S05]  /*0d50*/  @!P0 BRA `(.L_x_12470) ;  /* 0x0000000000c88947 */ /* 0x000fea0003800000 */
[----:B------:R-:W-:-:S13]  /*0d60*/  ISETP.GT.AND P2, PT, R0, RZ, PT ;  /* 0x000000ff0000720c */ /* 0x000fda0003f44270 */
[----:B------:R-:W1:Y:S01]  /*0d70*/  @P2 LDC R43, c[0x0][0x40c] ;  /* 0x00010300ff2b2b82 */ /* 0x000e620000000800 */
[--C-:B-----5:R-:W-:Y:S02]  /*0d80*/  @P2 HADD2.F32 R42, -RZ, R17.reuse.H0_H0 ;  /* 0x20000011ff2a2230 */ /* 0x120fe40000004100 */
[----:B------:R-:W-:Y:S02]  /*0d90*/  @P2 HADD2.F32 R46, -RZ, R17.H1_H1 ;  /* 0x30000011ff2e2230 */ /* 0x000fe40000004100 */
[--C-:B0-----:R-:W-:Y:S02]  /*0da0*/  @P2 HADD2.F32 R38, -RZ, R16.reuse.H1_H1 ;  /* 0x30000010ff262230 */ /* 0x101fe40000004100 */
[----:B------:R-:W-:Y:S01]  /*0db0*/  @P2 HADD2.F32 R36, -RZ, R16.H0_H0 ;  /* 0x20000010ff242230 */ /* 0x000fe20000004100 */
[----:B------:R-:W0:Y:S08]  /*0dc0*/  @P2 LDC R47, c[0x0][0x40c] ;  /* 0x00010300ff2f2b82 */ /* 0x000e300000000800 */
[----:B------:R-:W3:Y:S08]  /*0dd0*/  @P2 LDC R39, c[0x0][0x40c] ;  /* 0x00010300ff272b82 */ /* 0x000ef00000000800 */
[----:B------:R-:W4:Y:S01]  /*0de0*/  @P2 LDC R48, c[0x0][0x40c] ;  /* 0x00010300ff302b82 */ /* 0x000f220000000800 */
[----:B-1----:R-:W-:Y:S01]  /*0df0*/  @P2 FMUL.FTZ R51, R42, R43 ;  /* 0x0000002b2a332220 */ /* 0x002fe20000410000 */
[----:B------:R-:W-:-:S02]  /*0e00*/  @P2 HADD2.F32 R43, -RZ, R18.H1_H1 ;  /* 0x30000012ff2b2230 */ /* 0x000fc40000004100 */
[----:B------:R-:W-:-:S04]  /*0e10*/  @P2 HADD2.F32 R42, -RZ, R18.H0_H0 ;  /* 0x20000012ff2a2230 */ /* 0x000fc80000004100 */
[----:B------:R-:W1:Y:S01]  /*0e20*/  @P2 LDC R37, c[0x0][0x40c] ;  /* 0x00010300ff252b82 */ /* 0x000e620000000800 */
[----:B0-----:R-:W-:Y:S01]  /*0e30*/  @P2 FMUL.FTZ R50, R46, R47 ;  /* 0x0000002f2e322220 */ /* 0x001fe20000410000 */
[----:B------:R-:W-:Y:S02]  /*0e40*/  @P2 HADD2.F32 R46, -RZ, R19.H0_H0 ;  /* 0x20000013ff2e2230 */ /* 0x000fe40000004100 */
[----:B------:R-:W-:-:S04]  /*0e50*/  @P2 HADD2.F32 R47, -RZ, R66.H0_H0 ;  /* 0x20000042ff2f2230 */ /* 0x000fc80000004100 */
[----:B------:R-:W0:Y:S01]  /*0e60*/  @P2 LDC R49, c[0x0][0x40c] ;  /* 0x00010300ff312b82 */ /* 0x000e220000000800 */
[----:B---3--:R-:W-:Y:S01]  /*0e70*/  @P2 FMUL.FTZ R40, R38, R39 ;  /* 0x0000002726282220 */ /* 0x008fe20000410000 */
[--C-:B------:R-:W-:Y:S02]  /*0e80*/  @P2 HADD2.F32 R38, -RZ, R63.reuse.H1_H1 ;  /* 0x3000003fff262230 */ /* 0x100fe40000004100 */
[----:B------:R-:W-:-:S04]  /*0e90*/  @P2 HADD2.F32 R39, -RZ, R63.H0_H0 ;  /* 0x2000003fff272230 */ /* 0x000fc80000004100 */
[----:B------:R-:W3:Y:S01]  /*0ea0*/  @P2 LDC R83, c[0x0][0x40c] ;  /* 0x00010300ff532b82 */ /* 0x000ee20000000800 */
[----:B----4-:R-:W-:Y:S01]  /*0eb0*/  @P2 FMUL.FTZ R80, R43, R48 ;  /* 0x000000302b502220 */ /* 0x010fe20000410000 */
[----:B------:R-:W-:Y:S02]  /*0ec0*/  @P2 HADD2.F32 R43, -RZ, R64.H0_H0 ;  /* 0x20000040ff2b2230 */ /* 0x000fe40000004100 */
[----:B------:R-:W-:Y:S02]  /*0ed0*/  @P2 HADD2.F32 R48, -RZ, R66.H1_H1 ;  /* 0x30000042ff302230 */ /* 0x000fe40000004100 */
[----:B-1----:R-:W-:Y:S01]  /*0ee0*/  @P2 FMUL.FTZ R41, R36, R37 ;  /* 0x0000002524292220 */ /* 0x002fe20000410000 */
[----:B------:R-:W-:Y:S01]  /*0ef0*/  MOV R37, R21 ;  /* 0x0000001500257202 */ /* 0x000fe20000000f00 */
[----:B------:R-:W-:Y:S01]  /*0f00*/  @P2 FFMA.FTZ R37, R40, R38, R21 ;  /* 0x0000002628252223 */ /* 0x000fe20000010015 */
[----:B------:R-:W-:Y:S01]  /*0f10*/  MOV R36, R20 ;  /* 0x0000001400247202 */ /* 0x000fe20000000f00 */
[----:B------:R-:W-:Y:S01]  /*0f20*/  @P2 FFMA.FTZ R36, R41, R39, R20 ;  /* 0x0000002729242223 */ /* 0x000fe20000010014 */
[----:B------:R-:W-:Y:S01]  /*0f30*/  MOV R38, R22 ;  /* 0x0000001600267202 */ /* 0x000fe20000000f00 */
[----:B------:R-:W-:Y:S01]  /*0f40*/  @P2 FFMA.FTZ R38, R51, R43, R22 ;  /* 0x0000002b33262223 */ /* 0x000fe20000010016 */
[----:B------:R-:W-:Y:S01]  /*0f50*/  MOV R39, R23 ;  /* 0x0000001700277202 */ /* 0x000fe20000000f00 */
[----:B0-----:R-:W-:Y:S01]  /*0f60*/  @P2 FMUL.FTZ R81, R42, R49 ;  /* 0x000000312a512220 */ /* 0x001fe20000410000 */
[----:B------:R-:W-:Y:S01]  /*0f70*/  @P2 HADD2.F32 R49, -RZ, R67.H0_H0 ;  /* 0x20000043ff312230 */ /* 0x000fe20000004100 */
[----:B------:R-:W-:-:S02]  /*0f80*/  MOV R40, R24 ;  /* 0x0000001800287202 */ /* 0x000fc40000000f00 */
[----:B------:R-:W-:Y:S01]  /*0f90*/  MOV R41, R25 ;  /* 0x0000001900297202 */ /* 0x000fe20000000f00 */
[----:B------:R-:W-:Y:S01]  /*0fa0*/  @P2 FFMA.FTZ R40, R81, R47, R24 ;  /* 0x0000002f51282223 */ /* 0x000fe20000010018 */
[----:B------:R-:W-:Y:S01]  /*0fb0*/  MOV R42, R26 ;  /* 0x0000001a002a7202 */ /* 0x000fe20000000f00 */
[----:B------:R-:W-:Y:S01]  /*0fc0*/  @P2 FFMA.FTZ R41, R80, R48, R25 ;  /* 0x0000003050292223 */ /* 0x000fe20000010019 */
[----:B---3--:R-:W-:Y:S01]  /*0fd0*/  @P2 FMUL.FTZ R83, R46, R83 ;  /* 0x000000532e532220 */ /* 0x008fe20000410000 */
[----:B------:R-:W-:Y:S01]  /*0fe0*/  @P2 HADD2.F32 R46, -RZ, R64.H1_H1 ;  /* 0x30000040ff2e2230 */ /* 0x000fe20000004100 */
[----:B------:R-:W-:Y:S02]  /*0ff0*/  MOV R43, R27 ;  /* 0x0000001b002b7202 */ /* 0x000fe40000000f00 */
[----:B------:R-:W-:Y:S02]  /*1000*/  @P2 FFMA.FTZ R42, R83, R49, R26 ;  /* 0x00000031532a2223 */ /* 0x000fe4000001001a */
[----:B------:R-:W-:Y:S01]  /*1010*/  @P2 FFMA.FTZ R39, R50, R46, R23 ;  /* 0x0000002e32272223 */ /* 0x000fe20000010017 */
[----:B------:R-:W-:Y:S06]  /*1020*/  @!P2 BRA `(.L_x_12471) ;  /* 0x0000000000c8a947 */ /* 0x000fec0003800000 */
[----:B------:R-:W-:Y:S02]  /*1030*/  HADD2.F32 R43, -RZ, R19.H1_H1 ;  /* 0x30000013ff2b7230 */ /* 0x000fe40000004100 */
[----:B------:R-:W-:-:S03]  /*1040*/  HADD2.F32 R46, -RZ, R67.H1_H1 ;  /* 0x30000043ff2e7230 */ /* 0x000fc60000004100 */
[----:B------:R-:W-:-:S04]  /*1050*/  FMUL.FTZ R48, R43, UR12 ;  /* 0x0000000c2b307c20 */ /* 0x000fc80008410000 */
[----:B------:R-:W-:Y:S01]  /*1060*/  FFMA.FTZ R43, R48, R46, R27 ;  /* 0x0000002e302b7223 */ /* 0x000fe2000001001b */
[----:B------:R-:W-:Y:S06]  /*1070*/  BRA `(.L_x_12471) ;  /* 0x0000000000b47947 */ /* 0x000fec0003800000 */
.L_x_12470:
[----:B0-----:R-:W0:Y:S01]  /*1080*/  @P1 LDC R37, c[0x0][0x40c] ;  /* 0x00010300ff251b82 */ /* 0x001e220000000800 */
        /* <DEDUP_REMOVED lines=16> */
[----:B------:R-:W-:-:S06]  /*1190*/  HFMA2 R38, -RZ, RZ, 0, 0 ;  /* 0x00000000ff267431 */ /* 0x000fcc00000001ff */
[----:B------:R-:W1:Y:S01]  /*11a0*/  @P1 LDC R41, c[0x0][0x40c] ;  /* 0x00010300ff291b82 */ /* 0x000e620000000800 */
[----:B---3--:R-:W-:Y:S01]  /*11b0*/  @P1 FMUL.FTZ R51, R46, R51 ;  /* 0x000000332e331220 */ /* 0x008fe20000410000 */
[----:B------:R-:W-:-:S05]  /*11c0*/  @P1 HADD2.F32 R46, -RZ, R64.H0_H0 ;  /* 0x20000040ff2e1230 */ /* 0x000fca0000004100 */
[----:B------:R-:W-:Y:S01]  /*11d0*/  @P1 FMUL.FTZ R38, R43, R46 ;  /* 0x0000002e2b261220 */ /* 0x000fe20000410000 */
[----:B------:R-:W3:Y:S01]  /*11e0*/  @P1 LDC R81, c[0x0][0x40c] ;  /* 0x00010300ff511b82 */ /* 0x000ee20000000800 */
[----:B----4-:R-:W-:Y:S01]  /*11f0*/  @P1 FMUL.FTZ R47, R40, R47 ;  /* 0x0000002f282f1220 */ /* 0x010fe20000410000 */
[----:B------:R-:W-:Y:S02]  /*1200*/  @P1 HADD2.F32 R40, -RZ, R63.H0_H0 ;  /* 0x2000003fff281230 */ /* 0x000fe40000004100 */
[----:B------:R-:W-:-:S04]  /*1210*/  @P1 HADD2.F32 R46, -RZ, R64.H1_H1 ;  /* 0x30000040ff2e1230 */ /* 0x000fc80000004100 */
        /* <DEDUP_REMOVED lines=19> */
.L_x_12471:
[----:B------:R-:W0:Y:S01]  /*1350*/  @P1 LDC.64 R46, c[0x0][0x390] ;  /* 0x0000e400ff2e1b82 */ /* 0x000e220000000a00 */
[C---:B------:R-:W-:Y:S02]  /*1360*/  IADD3 R83, PT, PT, R45.reuse, 0x100, RZ ;  /* 0x000001002d537810 */ /* 0x040fe40007ffe0ff */
[----:B------:R-:W-:Y:S02]  /*1370*/  @P1 IADD3 R51, PT, PT, R44, 0x200, RZ ;  /* 0x000002002c331810 */ /* 0x000fe40007ffe0ff */
[----:B------:R-:W-:Y:S01]  /*1380*/  IADD3 R81, PT, PT, R45, 0x200, RZ ;  /* 0x000002002d517810 */ /* 0x000fe20007ffe0ff */
[----:B------:R-:W-:Y:S02]  /*1390*/  IMAD.WIDE.U32 R44, R83, 0x20, R76 ;  /* 0x00000020532c7825 */ /* 0x000fe400078e004c */
[----:B------:R-:W1:Y:S03]  /*13a0*/  @P0 LDC.64 R48, c[0x0][0x3a0] ;  /* 0x0000e800ff300b82 */ /* 0x000e660000000a00 */
[----:B------:R3:W-:Y:S04]  /*13b0*/  STG.E.128 desc[UR6][R44.64], R36 ;  /* 0x000000242c007986 */ /* 0x0007e8000c101d06 */
[----:B------:R3:W-:Y:S01]  /*13c0*/  STG.E.128 desc[UR6][R44.64+0x10], R40 ;  /* 0x000010282c007986 */ /* 0x0007e2000c101d06 */
[----:B0-----:R-:W-:-:S05]  /*13d0*/  @P1 IMAD.WIDE.U32 R46, R51, 0x10, R46 ;  /* 0x00000010332e1825 */ /* 0x001fca00078e002e */
[----:B------:R3:W5:Y:S01]  /*13e0*/  @P1 LDG.E.128 R16, desc[UR6][R46.64] ;  /* 0x000000062e101981 */ /* 0x000762000c1e1d00 */
[----:B-1----:R-:W-:-:S05]  /*13f0*/  @P0 IMAD.WIDE.U32 R48, R81, 0x20, R48 ;  /* 0x0000002051300825 */ /* 0x002fca00078e0030 */
[----:B------:R3:W5:Y:S04]  /*1400*/  @P0 LDG.E.128 R20, desc[UR6][R48.64] ;  /* 0x0000000630140981 */ /* 0x000768000c1e1d00 */
[----:B------:R3:W5:Y:S01]  /*1410*/  @P0 LDG.E.128 R24, desc[UR6][R48.64+0x10] ;  /* 0x0000100630180981 */ /* 0x000762000c1e1d00 */
[----:B------:R-:W-:Y:S05]  /*1420*/  @!P0 BRA `(.L_x_12472) ;  /* 0x0000000000c88947 */ /* 0x000fea0003800000 */
[----:B------:R-:W-:-:S13]  /*1430*/  ISETP.GT.AND P0, PT, R0, RZ, PT ;  /* 0x000000ff0000720c */ /* 0x000fda0003f04270 */
[----:B---3--:R-:W0:Y:S01]  /*1440*/  @P0 LDC R47, c[0x0][0x40c] ;  /* 0x00010300ff2f0b82 */ /* 0x008e220000000800 */
[--C-:B-----5:R-:W-:Y:S02]  /*1450*/  @P0 HADD2.F32 R44, -RZ, R16.reuse.H1_H1 ;  /* 0x30000010ff2c0230 */ /* 0x120fe40000004100 */
[----:B------:R-:W-:Y:S02]  /*1460*/  @P0 HADD2.F32 R0, -RZ, R16.H0_H0 ;  /* 0x20000010ff000230 */ /* 0x000fe40000004100 */
[----:B------:R-:W-:Y:S02]  /*1470*/  @P0 HADD2.F32 R48, -RZ, R17.H0_H0 ;  /* 0x20000011ff300230 */ /* 0x000fe40000004100 */
[----:B------:R-:W-:Y:S01]  /*1480*/  @P0 HADD2.F32 R50, -RZ, R18.H0_H0 ;  /* 0x20000012ff320230 */ /* 0x000fe20000004100 */
[----:B------:R-:W1:Y:S01]  /*1490*/  @P0 LDC R45, c[0x0][0x40c] ;  /* 0x00010300ff2d0b82 */ /* 0x000e620000000800 */
[----:B------:R-:W-:-:S07]  /*14a0*/  @P0 HADD2.F32 R82, -RZ, R19.H0_H0 ;  /* 0x20000013ff520230 */ /* 0x000fce0000004100 */
[----:B------:R-:W3:Y:S08]  /*14b0*/  @P0 LDC R51, c[0x0][0x40c] ;  /* 0x00010300ff330b82 */ /* 0x000ef00000000800 */
[----:B------:R-:W4:Y:S01]  /*14c0*/  @P0 LDC R83, c[0x0][0x40c] ;  /* 0x00010300ff530b82 */ /* 0x000f220000000800 */
[----:B0-----:R-:W-:Y:S01]  /*14d0*/  @P0 FMUL.FTZ R46, R44, R47 ;  /* 0x0000002f2c2e0220 */ /* 0x001fe20000410000 */
[----:B------:R-:W-:Y:S01]  /*14e0*/  @P0 HADD2.F32 R47, -RZ, R72.H0_H0 ;  /* 0x20000048ff2f0230 */ /* 0x000fe20000004100 */
[----:B------:R-:W-:-:S05]  /*14f0*/  MOV R44, R20 ;  /* 0x00000014002c7202 */ /* 0x000fca0000000f00 */
[----:B------:R-:W0:Y:S01]  /*1500*/  @P0 LDC R85, c[0x0][0x40c] ;  /* 0x00010300ff550b82 */ /* 0x000e220000000800 */
[----:B-1----:R-:W-:Y:S01]  /*1510*/  @P0 FMUL.FTZ R49, R0, R45 ;  /* 0x0000002d00310220 */ /* 0x002fe20000410000 */
[----:B------:R-:W-:Y:S01]  /*1520*/  @P0 HADD2.F32 R0, -RZ, R72.H1_H1 ;  /* 0x30000048ff000230 */ /* 0x000fe20000004100 */
[----:B------:R-:W-:Y:S02]  /*1530*/  MOV R45, R21 ;  /* 0x00000015002d7202 */ /* 0x000fe40000000f00 */
[----:B------:R-:W-:Y:S01]  /*1540*/  @P0 FFMA.FTZ R44, R49, R47, R20 ;  /* 0x0000002f312c0223 */ /* 0x000fe20000010014 */
[----:B------:R-:W-:Y:S02]  /*1550*/  @P0 HADD2.F32 R49, -RZ, R73.H0_H0 ;  /* 0x20000049ff310230 */ /* 0x000fe40000004100 */
[----:B------:R-:W-:Y:S01]  /*1560*/  @P0 FFMA.FTZ R45, R46, R0, R21 ;  /* 0x000000002e2d0223 */ /* 0x000fe20000010015 */
[----:B------:R-:W1:Y:S01]  /*1570*/  @P0 LDC R87, c[0x0][0x40c] ;  /* 0x00010300ff570b82 */ /* 0x000e620000000800 */
[----:B---3--:R-:W-:Y:S01]  /*1580*/  @P0 FMUL.FTZ R51, R48, R51 ;  /* 0x0000003330330220 */ /* 0x008fe20000410000 */
[----:B------:R-:W-:Y:S01]  /*1590*/  @P0 HADD2.F32 R48, -RZ, R17.H1_H1 ;  /* 0x30000011ff300230 */ /* 0x000fe20000004100 */
[----:B------:R-:W-:Y:S01]  /*15a0*/  MOV R46, R22 ;  /* 0x00000016002e7202 */ /* 0x000fe20000000f00 */
[----:B------:R-:W-:Y:S01]  /*15b0*/  @P0 HADD2.F32 R0, -RZ, R73.H1_H1 ;  /* 0x30000049ff000230 */ /* 0x000fe20000004100 */
[----:B------:R-:W-:Y:S01]  /*15c0*/  MOV R47, R23 ;  /* 0x00000017002f7202 */ /* 0x000fe20000000f00 */
[----:B------:R-:W-:Y:S01]  /*15d0*/  @P0 FFMA.FTZ R46, R51, R49, R22 ;  /* 0x00000031332e0223 */ /* 0x000fe20000010016 */
[----:B------:R-:W-:Y:S01]  /*15e0*/  @P0 HADD2.F32 R51, -RZ, R74.H0_H0 ;  /* 0x2000004aff330230 */ /* 0x000fe20000004100 */
[----:B------:R-:W3:Y:S01]  /*15f0*/  @P0 LDC R89, c[0x0][0x40c] ;  /* 0x00010300ff590b82 */ /* 0x000ee20000000800 */
[----:B----4-:R-:W-:Y:S01]  /*1600*/  @P0 FMUL.FTZ R48, R48, R83 ;  /* 0x0000005330300220 */ /* 0x010fe20000410000 */
[----:B------:R-:W-:Y:S01]  /*1610*/  @P0 HADD2.F32 R83, -RZ, R75.H0_H0 ;  /* 0x2000004bff530230 */ /* 0x000fe20000004100 */
[----:B------:R-:W-:-:S02]  /*1620*/  MOV R49, R25 ;  /* 0x0000001900317202 */ /* 0x000fc40000000f00 */
[----:B------:R-:W-:Y:S01]  /*1630*/  @P0 FFMA.FTZ R47, R48, R0, R23 ;  /* 0x00000000302f0223 */ /* 0x000fe20000010017 */
[----:B------:R-:W-:Y:S01]  /*1640*/  @P0 HADD2.F32 R0, -RZ, R74.H1_H1 ;  /* 0x3000004aff000230 */ /* 0x000fe20000004100 */
[----:B------:R-:W-:Y:S01]  /*1650*/  MOV R48, R24 ;  /* 0x0000001800307202 */ /* 0x000fe20000000f00 */
[----:B0-----:R-:W-:Y:S01]  /*1660*/  @P0 FMUL.FTZ R85, R50, R85 ;  /* 0x0000005532550220 */ /* 0x001fe20000410000 */
[----:B------:R-:W-:-:S03]  /*1670*/  @P0 HADD2.F32 R50, -RZ, R18.H1_H1 ;  /* 0x30000012ff320230 */ /* 0x000fc60000004100 */
[----:B------:R-:W-:Y:S01]  /*1680*/  @P0 FFMA.FTZ R48, R85, R51, R24 ;  /* 0x0000003355300223 */ /* 0x000fe20000010018 */
[----:B------:R-:W-:Y:S01]  /*1690*/  MOV R51, R27 ;  /* 0x0000001b00337202 */ /* 0x000fe20000000f00 */
[----:B-1----:R-:W-:Y:S01]  /*16a0*/  @P0 FMUL.FTZ R80, R50, R87 ;  /* 0x0000005732500220 */ /* 0x002fe20000410000 */
[----:B------:R-:W-:-:S03]  /*16b0*/  MOV R50, R26 ;  /* 0x0000001a00327202 */ /* 0x000fc60000000f00 */
[----:B------:R-:W-:Y:S01]  /*16c0*/  @P0 FFMA.FTZ R49, R80, R0, R25 ;  /* 0x0000000050310223 */ /* 0x000fe20000010019 */
[----:B---3--:R-:W-:-:S04]  /*16d0*/  @P0 FMUL.FTZ R89, R82, R89 ;  /* 0x0000005952590220 */ /* 0x008fc80000410000 */
[----:B------:R-:W-:Y:S01]  /*16e0*/  @P0 FFMA.FTZ R50, R89, R83, R26 ;  /* 0x0000005359320223 */ /* 0x000fe2000001001a */
[----:B------:R-:W-:Y:S06]  /*16f0*/  @!P0 BRA `(.L_x_12473) ;  /* 0x0000000000c48947 */ /* 0x000fec0003800000 */
[----:B------:R-:W-:Y:S02]  /*1700*/  HADD2.F32 R51, -RZ, R19.H1_H1 ;  /* 0x30000013ff337230 */ /* 0x000fe40000004100 */
[----:B------:R-:W-:-:S03]  /*1710*/  HADD2.F32 R0, -RZ, R75.H1_H1 ;  /* 0x3000004bff007230 */ /* 0x000fc60000004100 */
[----:B------:R-:W-:-:S04]  /*1720*/  FMUL.FTZ R80, R51, UR12 ;  /* 0x0000000c33507c20 */ /* 0x000fc80008410000 */
[----:B------:R-:W-:Y:S01]  /*1730*/  FFMA.FTZ R51, R80, R0, R27 ;  /* 0x0000000050337223 */ /* 0x000fe2000001001b */
[----:B------:R-:W-:Y:S06]  /*1740*/  BRA `(.L_x_12473) ;  /* 0x0000000000b07947 */ /* 0x000fec0003800000 */
.L_x_12472:
[----:B---3--:R-:W0:Y:S01]  /*1750*/  @P1 LDC R47, c[0x0][0x40c] ;  /* 0x00010300ff2f1b82 */ /* 0x008e220000000800 */
[--C-:B-----5:R-:W-:Y:S02]  /*1760*/  @P1 HADD2.F32 R44, -RZ, R16.reuse.H1_H1 ;  /* 0x30000010ff2c1230 */ /* 0x120fe40000004100 */
[--C-:B------:R-:W-:Y:S02]  /*1770*/  @P1 HADD2.F32 R48, -RZ, R17.reuse.H0_H0 ;  /* 0x20000011ff301230 */ /* 0x100fe40000004100 */
[----:B------:R-:W-:Y:S02]  /*1780*/  @P1 HADD2.F32 R0, -RZ, R16.H0_H0 ;  /* 0x20000010ff001230 */ /* 0x000fe40000004100 */
[----:B------:R-:W-:Y:S01]  /*1790*/  @P1 HADD2.F32 R50, -RZ, R17.H1_H1 ;  /* 0x30000011ff321230 */ /* 0x000fe20000004100 */
[----:B------:R-:W1:Y:S01]  /*17a0*/  @P1 LDC R49, c[0x0][0x40c] ;  /* 0x00010300ff311b82 */ /* 0x000e620000000800 */
[----:B------:R-:W-:-:S07]  /*17b0*/  @P1 HADD2.F32 R80, -RZ, R18.H0_H0 ;  /* 0x20000012ff501230 */ /* 0x000fce0000004100 */
[----:B------:R-:W3:Y:S08]  /*17c0*/  @P1 LDC R45, c[0x0][0x40c] ;  /* 0x00010300ff2d1b82 */ /* 0x000ef00000000800 */
[----:B------:R-:W4:Y:S01]  /*17d0*/  @P1 LDC R51, c[0x0][0x40c] ;  /* 0x00010300ff331b82 */ /* 0x000f220000000800 */
[----:B0-----:R-:W-:Y:S01]  /*17e0*/  @P1 FMUL.FTZ R46, R44, R47 ;  /* 0x0000002f2c2e1220 */ /* 0x001fe20000410000 */
[----:B------:R-:W-:-:S06]  /*17f0*/  @P1 HADD2.F32 R47, -RZ, R72.H0_H0 ;  /* 0x20000048ff2f1230 */ /* 0x000fcc0000004100 */
[----:B------:R-:W0:Y:S01]  /*1800*/  @P1 LDC R83, c[0x0][0x40c] ;  /* 0x00010300ff531b82 */ /* 0x000e220000000800 */
[----:B-1----:R-:W-:Y:S01]  /*1810*/  @P1 FMUL.FTZ R48, R48, R49 ;  /* 0x0000003130301220 */ /* 0x002fe20000410000 */
[----:B------:R-:W-:-:S06]  /*1820*/  @P1 HADD2.F32 R49, -RZ, R72.H1_H1 ;  /* 0x30000048ff311230 */ /* 0x000fcc0000004100 */
[----:B------:R-:W1:Y:S01]  /*1830*/  @P1 LDC R85, c[0x0][0x40c] ;  /* 0x00010300ff551b82 */ /* 0x000e620000000800 */
[----:B---3--:R-:W-:Y:S01]  /*1840*/  @P1 FMUL.FTZ R0, R0, R45 ;  /* 0x0000002d00001220 */ /* 0x008fe20000410000 */
[----:B------:R-:W-:Y:S02]  /*1850*/  CS2R R44, SRZ ;  /* 0x00000000002c7805 */ /* 0x000fe4000001ff00 */
[----:B------:R-:W-:Y:S01]  /*1860*/  @P1 FMUL.FTZ R45, R46, R49 ;  /* 0x000000312e2d1220 */ /* 0x000fe20000410000 */
[----:B------:R-:W-:Y:S01]  /*1870*/  @P1 FMUL.FTZ R44, R0, R47 ;  /* 0x0000002f002c1220 */ /* 0x000fe20000410000 */
[--C-:B------:R-:W-:Y:S01]  /*1880*/  @P1 HADD2.F32 R49, -RZ, R73.reuse.H0_H0 ;  /* 0x20000049ff311230 */ /* 0x100fe20000004100 */
[----:B------:R-:W-:Y:S01]  /*1890*/  CS2R R46, SRZ ;  /* 0x00000000002e7805 */ /* 0x000fe2000001ff00 */
[----:B------:R-:W3:Y:S01]  /*18a0*/  @P1 LDC R87, c[0x0][0x40c] ;  /* 0x00010300ff571b82 */ /* 0x000ee20000000800 */
[----:B----4-:R-:W-:Y:S01]  /*18b0*/  @P1 FMUL.FTZ R50, R50, R51 ;  /* 0x0000003332321220 */ /* 0x010fe20000410000 */
[----:B------:R-:W-:-:S02]  /*18c0*/  @P1 HADD2.F32 R51, -RZ, R73.H1_H1 ;  /* 0x30000049ff331230 */ /* 0x000fc40000004100 */
[----:B------:R-:W-:Y:S01]  /*18d0*/  @P1 FMUL.FTZ R46, R48, R49 ;  /* 0x00000031302e1220 */ /* 0x000fe20000410000 */
[----:B------:R-:W-:Y:S01]  /*18e0*/  @P1 HADD2.F32 R0, -RZ, R18.H1_H1 ;  /* 0x30000012ff001230 */ /* 0x000fe20000004100 */
[----:B------:R-:W-:Y:S01]  /*18f0*/  CS2R R48, SRZ ;  /* 0x0000000000307805 */ /* 0x000fe2000001ff00 */
[----:B------:R-:W-:Y:S01]  /*1900*/  @P1 FMUL.FTZ R47, R50, R51 ;  /* 0x00000033322f1220 */ /* 0x000fe20000410000 */
[----:B------:R-:W4:Y:S01]  /*1910*/  @P1 LDC R89, c[0x0][0x40c] ;  /* 0x00010300ff591b82 */ /* 0x000f220000000800 */
[--C-:B------:R-:W-:Y:S02]  /*1920*/  @P1 HADD2.F32 R51, -RZ, R74.reuse.H0_H0 ;  /* 0x2000004aff331230 */ /* 0x100fe40000004100 */
[----:B0-----:R-:W-:Y:S01]  /*1930*/  @P1 FMUL.FTZ R80, R80, R83 ;  /* 0x0000005350501220 */ /* 0x001fe20000410000 */
[----:B------:R-:W-:Y:S02]  /*1940*/  @P1 HADD2.F32 R83, -RZ, R74.H1_H1 ;  /* 0x3000004aff531230 */ /* 0x000fe40000004100 */
[----:B------:R-:W-:-:S02]  /*1950*/  @P1 HADD2.F32 R50, -RZ, R19.H0_H0 ;  /* 0x20000013ff321230 */ /* 0x000fc40000004100 */
[----:B------:R-:W-:Y:S01]  /*1960*/  @P1 FMUL.FTZ R48, R80, R51 ;  /* 0x0000003350301220 */ /* 0x000fe20000410000 */
[----:B------:R-:W-:Y:S02]  /*1970*/  @P1 HADD2.F32 R80, -RZ, R19.H1_H1 ;  /* 0x30000013ff501230 */ /* 0x000fe40000004100 */
[----:B-1----:R-:W-:-:S04]  /*1980*/  @P1 FMUL.FTZ R0, R0, R85 ;  /* 0x0000005500001220 */ /* 0x002fc80000410000 */
[----:B------:R-:W-:Y:S01]  /*1990*/  @P1 FMUL.FTZ R49, R0, R83 ;  /* 0x0000005300311220 */ /* 0x000fe20000410000 */
[--C-:B------:R-:W-:Y:S02]  /*19a0*/  @P1 HADD2.F32 R0, -RZ, R75.reuse.H0_H0 ;  /* 0x2000004bff001230 */ /* 0x100fe40000004100 */
[----:B------:R-:W-:Y:S02]  /*19b0*/  @P1 HADD2.F32 R83, -RZ, R75.H1_H1 ;  /* 0x3000004bff531230 */ /* 0x000fe40000004100 */
[----:B---3--:R-:W-:Y:S01]  /*19c0*/  @P1 FMUL.FTZ R87, R50, R87 ;  /* 0x0000005732571220 */ /* 0x008fe20000410000 */
[----:B------:R-:W-:-:S03]  /*19d0*/  CS2R R50, SRZ ;  /* 0x0000000000327805 */ /* 0x000fc6000001ff00 */
[----:B------:R-:W-:Y:S01]  /*19e0*/  @P1 FMUL.FTZ R50, R87, R0 ;  /* 0x0000000057321220 */ /* 0x000fe20000410000 */
[----:B----4-:R-:W-:-:S04]  /*19f0*/  @P1 FMUL.FTZ R80, R80, R89 ;  /* 0x0000005950501220 */ /* 0x010fc80000410000 */
[----:B------:R-:W-:-:S07]  /*1a00*/  @P1 FMUL.FTZ R51, R80, R83 ;  /* 0x0000005350331220 */ /* 0x000fce0000410000 */
.L_x_12473:
        /* <DEDUP_REMOVED lines=108> */
.L_x_12475:
[----:B--2---:R-:W-:Y:S05]  /*20d0*/  BSYNC.RECONVERGENT B0 ;  /* 0x0000000000007941 */ /* 0x004fea0003800200 */
.L_x_12474:
        /* <DEDUP_REMOVED lines=13> */
.L_x_12477:
[----:B------:R-:W-:Y:S05]  /*21b0*/  BSYNC.RECONVERGENT B0 ;  /* 0x0000000000007941 */ /* 0x000fea0003800200 */
.L_x_12476:
[----:B------:R-:W1:Y:S01]  /*21c0*/  SHFL.DOWN PT, R81, R0, 0x4, 0x1f ;  /* 0x08801f0000517f89 */ /* 0x000e6200000e0000 */
[-C--:B------:R-:W-:Y:S02]  /*21d0*/  I2FP.F32.U32 R85, R0.reuse ;  /* 0x0000000000557245 */ /* 0x080fe40000201000 */
[----:B------:R-:W-:Y:S01]  /*21e0*/  ISETP.NE.AND P1, PT, R2, RZ, PT ;  /* 0x000000ff0200720c */ /* 0x000fe20003f25270 */
[----:B0-----:R-:W0:Y:S01]  /*21f0*/  SHFL.DOWN PT, R83, R76, 0x4, 0x1f ;  /* 0x08801f004c537f89 */ /* 0x001e2200000e0000 */
[----:B------:R-:W-:Y:S02]  /*2200*/  ISETP.NE.AND P0, PT, RZ, UR10, PT ;  /* 0x0000000aff007c0c */ /* 0x000fe4000bf05270 */
[----:B-1----:R-:W-:Y:S02]  /*2210*/  IADD3 R82, PT, PT, R81, R0, RZ ;  /* 0x0000000051527210 */ /* 0x002fe40007ffe0ff */
[----:B------:R-:W-:Y:S02]  /*2220*/  I2FP.F32.S32 R86, R81 ;  /* 0x0000005100567245 */ /* 0x000fe40000201400 */
[----:B------:R-:W-:Y:S01]  /*2230*/  I2FP.F32.S32 R84, R82 ;  /* 0x0000005200547245 */ /* 0x000fe20000201400 */
[----:B------:R-:W1:Y:S02]  /*2240*/  SHFL.DOWN PT, R89, R82, 0x2, 0x1f ;  /* 0x08401f0052597f89 */ /* 0x000e6400000e0000 */
[C---:B0-----:R-:W-:Y:S01]  /*2250*/  FMUL.FTZ R80, R83.reuse, R86 ;  /* 0x0000005653507220 */ /* 0x041fe20000410000 */
[----:B------:R-:W0:Y:S01]  /*2260*/  MUFU.RCP R81, R84 ;  /* 0x0000005400517308 */ /* 0x000e220000001000 */
[----:B------:R-:W-:-:S02]  /*2270*/  FADD.FTZ R83, -R83, R76 ;  /* 0x0000004c53537221 */ /* 0x000fc40000010100 */
[----:B------:R-:W-:Y:S02]  /*2280*/  FFMA.FTZ R88, R85, R76, R80 ;  /* 0x0000004c55587223 */ /* 0x000fe40000010050 */
[----:B------:R-:W2:Y:S01]  /*2290*/  SHFL.DOWN PT, R80, R77, 0x4, 0x1f ;  /* 0x08801f004d507f89 */ /* 0x000ea200000e0000 */
[----:B------:R-:W-:-:S04]  /*22a0*/  FMUL.FTZ R83, R83, R83 ;  /* 0x0000005353537220 */ /* 0x000fc80000410000 */
[----:B------:R-:W-:-:S04]  /*22b0*/  FMUL.FTZ R83, R83, R85 ;  /* 0x0000005553537220 */ /* 0x000fc80000410000 */
[----:B------:R-:W-:Y:S01]  /*22c0*/  FMUL.FTZ R83, R83, R86 ;  /* 0x0000005653537220 */ /* 0x000fe20000410000 */
[----:B0-----:R-:W-:Y:S01]  /*22d0*/  FMUL.FTZ R87, R81, R88 ;  /* 0x0000005851577220 */ /* 0x001fe20000410000 */
[----:B-1----:R-:W-:-:S04]  /*22e0*/  IADD3 R76, PT, PT, R82, R89, RZ ;  /* 0x00000059524c7210 */ /* 0x002fc80007ffe0ff */
[----:B------:R-:W0:Y:S01]  /*22f0*/  SHFL.DOWN PT, R0, R87, 0x2, 0x1f ;  /* 0x08401f0057007f89 */ /* 0x000e2200000e0000 */
[----:B------:R-:W-:-:S03]  /*2300*/  I2FP.F32.S32 R89, R89 ;  /* 0x0000005900597245 */ /* 0x000fc60000201400 */
[----:B------:R-:W-:Y:S01]  /*2310*/  SHFL.DOWN PT, R85, R76, 0x1, 0x1f ;  /* 0x08201f004c557f89 */ /* 0x000fe200000e0000 */
[----:B--2---:R-:W-:-:S04]  /*2320*/  FADD.FTZ R80, R80, R77 ;  /* 0x0000004d50507221 */ /* 0x004fc80000010000 */
[----:B------:R-:W-:Y:S01]  /*2330*/  FFMA.FTZ R80, R81, R83, R80 ;  /* 0x0000005351507223 */ /* 0x000fe20000010050 */
[----:B------:R-:W-:-:S04]  /*2340*/  I2FP.F32.S32 R81, R76 ;  /* 0x0000004c00517245 */ /* 0x000fc80000201400 */
[----:B------:R-:W1:Y:S01]  /*2350*/  SHFL.DOWN PT, R77, R80, 0x2, 0x1f ;  /* 0x08401f00504d7f89 */ /* 0x000e6200000e0000 */
[----:B------:R-:W2:Y:S01]  /*2360*/  MUFU.RCP R82, R81 ;  /* 0x0000005100527308 */ /* 0x000ea20000001000 */
[----:B0-----:R-:W-:Y:S01]  /*2370*/  FMUL.FTZ R83, R0, R89 ;  /* 0x0000005900537220 */ /* 0x001fe20000410000 */
[----:B------:R-:W-:-:S03]  /*2380*/  FADD.FTZ R0, R87, -R0 ;  /* 0x8000000057007221 */ /* 0x000fc60000010000 */
[----:B------:R-:W-:Y:S01]  /*2390*/  FFMA.FTZ R87, R84, R87, R83 ;  /* 0x0000005754577223 */ /* 0x000fe20000010053 */
[----:B------:R-:W-:-:S04]  /*23a0*/  FMUL.FTZ R83, R0, R0 ;  /* 0x0000000000537220 */ /* 0x000fc80000410000 */
[----:B------:R-:W-:Y:S01]  /*23b0*/  FMUL.FTZ R83, R84, R83 ;  /* 0x0000005354537220 */ /* 0x000fe20000410000 */
[----:B--2---:R-:W-:-:S03]  /*23c0*/  FMUL.FTZ R0, R82, R87 ;  /* 0x0000005752007220 */ /* 0x004fc60000410000 */
[----:B------:R-:W-:Y:S02]  /*23d0*/  FMUL.FTZ R83, R83, R89 ;  /* 0x0000005953537220 */ /* 0x000fe40000410000 */
[----:B------:R-:W0:Y:S01]  /*23e0*/  SHFL.DOWN PT, R87, R0, 0x1, 0x1f ;  /* 0x08201f0000577f89 */ /* 0x000e2200000e0000 */
[----:B-1----:R-:W-:-:S04]  /*23f0*/  FADD.FTZ R77, R80, R77 ;  /* 0x0000004d504d7221 */ /* 0x002fc80000010000 */
[----:B------:R-:W-:Y:S01]  /*2400*/  FFMA.FTZ R77, R82, R83, R77 ;  /* 0x00000053524d7223 */ /* 0x000fe2000001004d */
[-C--:B------:R-:W-:Y:S02]  /*2410*/  IADD3 R82, PT, PT, R76, R85.reuse, RZ ;  /* 0x000000554c527210 */ /* 0x080fe40007ffe0ff */
[----:B------:R-:W-:Y:S02]  /*2420*/  I2FP.F32.S32 R85, R85 ;  /* 0x0000005500557245 */ /* 0x000fe40000201400 */
[----:B------:R-:W-:Y:S01]  /*2430*/  I2FP.F32.S32 R82, R82 ;  /* 0x0000005200527245 */ /* 0x000fe20000201400 */
[----:B------:R-:W1:Y:S05]  /*2440*/  SHFL.DOWN PT, R80, R77, 0x1, 0x1f ;  /* 0x08201f004d507f89 */ /* 0x000e6a00000e0000 */
[----:B------:R-:W2:Y:S01]  /*2450*/  MUFU.RCP R82, R82 ;  /* 0x0000005200527308 */ /* 0x000ea20000001000 */
[----:B0-----:R-:W-:Y:S01]  /*2460*/  FADD.FTZ R76, R0, -R87 ;  /* 0x80000057004c7221 */ /* 0x001fe20000010000 */
[----:B------:R-:W-:-:S03]  /*2470*/  FMUL.FTZ R84, R87, R85 ;  /* 0x0000005557547220 */ /* 0x000fc60000410000 */
[----:B------:R-:W-:Y:S01]  /*2480*/  FMUL.FTZ R76, R76, R76 ;  /* 0x0000004c4c4c7220 */ /* 0x000fe20000410000 */
[C---:B------:R-:W-:Y:S02]  /*2490*/  FFMA.FTZ R83, R81.reuse, R0, R84 ;  /* 0x0000000051537223 */ /* 0x040fe40000010054 */
[----:B------:R-:W0:Y:S01]  /*24a0*/  LDC R84, c[0x0][0x448] ;  /* 0x00011200ff547b82 */ /* 0x000e220000000800 */
[----:B------:R-:W-:Y:S01]  /*24b0*/  FMUL.FTZ R76, R81, R76 ;  /* 0x0000004c514c7220 */ /* 0x000fe20000410000 */
[----:B--2---:R-:W-:Y:S01]  /*24c0*/  FMUL.FTZ R83, R82, R83 ;  /* 0x0000005352537220 */ /* 0x004fe20000410000 */
        /* <DEDUP_REMOVED lines=16> */
[----:B------:R-:W-:-:S13]  /*25d0*/  ISETP.GE.AND P1, PT, R79, 0x1, PT ;  /* 0x000000014f00780c */ /* 0x000fda0003f26270 */
[----:B0-----:R-:W-:Y:S05]  /*25e0*/  @!P1 BRA `(.L_x_12478) ;  /* 0x00000008004c9947 */ /* 0x001fea0003800000 */
[----:B------:R-:W-:Y:S01]  /*25f0*/  FSEL R76, R83, RZ, !P0 ;  /* 0x000000ff534c7208 */ /* 0x000fe20004000000 */
[----:B------:R-:W-:Y:S01]  /*2600*/  HADD2.F32 R80, -RZ, R12.H1_H1 ;  /* 0x3000000cff507230 */ /* 0x000fe20000004100 */
[----:B------:R-:W-:Y:S01]  /*2610*/  IADD3 R79, PT, PT, R79, -0x1, RZ ;  /* 0xffffffff4f4f7810 */ /* 0x000fe20007ffe0ff */
[----:B------:R-:W-:Y:S02]  /*2620*/  HADD2.F32 R82, -RZ, R52.H0_H0 ;  /* 0x20000034ff527230 */ /* 0x000fe40000004100 */
[C---:B------:R-:W-:Y:S01]  /*2630*/  FADD.FTZ R77, -R76.reuse, R28 ;  /* 0x0000001c4c4d7221 */ /* 0x040fe20000010100 */
[C---:B------:R-:W-:Y:S01]  /*2640*/  FADD.FTZ R29, -R76.reuse, R29 ;  /* 0x0000001d4c1d7221 */ /* 0x040fe20000010100 */
[----:B------:R-:W-:Y:S01]  /*2650*/  FADD.FTZ R83, -R76, R31 ;  /* 0x0000001f4c537221 */ /* 0x000fe20000010100 */
[----:B------:R-:W-:Y:S02]  /*2660*/  HADD2.F32 R84, -RZ, R13.H0_H0 ;  /* 0x2000000dff547230 */ /* 0x000fe40000004100 */
[----:B------:R-:W-:Y:S01]  /*2670*/  FMUL.FTZ R28, R0, R77 ;  /* 0x0000004d001c7220 */ /* 0x000fe20000410000 */
[----:B------:R-:W-:Y:S01]  /*2680*/  FADD.FTZ R77, -R76, R30 ;  /* 0x0000001e4c4d7221 */ /* 0x000fe20000010100 */
[----:B------:R-:W-:-:S02]  /*2690*/  HADD2.F32 R30, -RZ, R3.H1_H1 ;  /* 0x30000003ff1e7230 */ /* 0x000fc40000004100 */
[C---:B------:R-:W-:Y:S01]  /*26a0*/  FMUL.FTZ R29, R0.reuse, R29 ;  /* 0x0000001d001d7220 */ /* 0x040fe20000410000 */
[----:B------:R-:W-:Y:S02]  /*26b0*/  IMAD R78, R79, R78, RZ ;  /* 0x0000004e4f4e7224 */ /* 0x000fe400078e02ff */
[C---:B------:R-:W-:Y:S01]  /*26c0*/  FMUL.FTZ R31, R0.reuse, R77 ;  /* 0x0000004d001f7220 */ /* 0x040fe20000410000 */
[----:B------:R-:W-:Y:S02]  /*26d0*/  HADD2.F32 R81, -RZ, R3.H0_H0 ;  /* 0x20000003ff517230 */ /* 0x000fe40000004100 */
[----:B------:R-:W-:Y:S01]  /*26e0*/  FFMA.FTZ R77, R29, R30, R80 ;  /* 0x0000001e1d4d7223 */ /* 0x000fe20000010050 */
[----:B------:R-:W-:Y:S02]  /*26f0*/  HADD2.F32 R79, -RZ, R12.H0_H0 ;  /* 0x2000000cff4f7230 */ /* 0x000fe40000004100 */
[----:B------:R-:W-:Y:S01]  /*2700*/  FMUL.FTZ R83, R0, R83 ;  /* 0x0000005300537220 */ /* 0x000fe20000410000 */
[----:B------:R-:W-:-:S02]  /*2710*/  HADD2.F32 R86, -RZ, R52.H1_H1 ;  /* 0x30000034ff567230 */ /* 0x000fc40000004100 */
[----:B------:R-:W-:Y:S01]  /*2720*/  FFMA.FTZ R29, R31, R82, R84 ;  /* 0x000000521f1d7223 */ /* 0x000fe20000010054 */
[----:B------:R-:W-:Y:S02]  /*2730*/  HADD2.F32 R88, -RZ, R13.H1_H1 ;  /* 0x3000000dff587230 */ /* 0x000fe40000004100 */
[----:B------:R-:W-:Y:S01]  /*2740*/  FADD.FTZ R31, -R76, R32 ;  /* 0x000000204c1f7221 */ /* 0x000fe20000010100 */
[----:B------:R-:W-:Y:S01]  /*2750*/  FFMA.FTZ R28, R28, R81, R79 ;  /* 0x000000511c1c7223 */ /* 0x000fe2000001004f */
[C---:B------:R-:W-:Y:S01]  /*2760*/  FADD.FTZ R33, -R76.reuse, R33 ;  /* 0x000000214c217221 */ /* 0x040fe20000010100 */
[--C-:B------:R-:W-:Y:S02]  /*2770*/  HADD2.F32 R79, -RZ, R53.reuse.H0_H0 ;  /* 0x20000035ff4f7230 */ /* 0x100fe40000004100 */
[----:B------:R-:W-:Y:S01]  /*2780*/  FFMA.FTZ R80, R83, R86, R88 ;  /* 0x0000005653507223 */ /* 0x000fe20000010058 */
[----:B------:R-:W-:Y:S02]  /*2790*/  HADD2.F32 R81, -RZ, R14.H0_H0 ;  /* 0x2000000eff517230 */ /* 0x000fe40000004100 */
[----:B------:R-:W-:Y:S01]  /*27a0*/  FADD.FTZ R83, -R76, R34 ;  /* 0x000000224c537221 */ /* 0x000fe20000010100 */
[----:B------:R-:W-:Y:S01]  /*27b0*/  FMUL.FTZ R30, R0, R31 ;  /* 0x0000001f001e7220 */ /* 0x000fe20000410000 */
[----:B------:R-:W-:-:S02]  /*27c0*/  HADD2.F32 R82, -RZ, R53.H1_H1 ;  /* 0x30000035ff527230 */ /* 0x000fc40000004100 */
[----:B------:R-:W-:Y:S01]  /*27d0*/  FMUL.FTZ R33, R0, R33 ;  /* 0x0000002100217220 */ /* 0x000fe20000410000 */
[----:B------:R-:W-:Y:S02]  /*27e0*/  HADD2.F32 R84, -RZ, R14.H1_H1 ;  /* 0x3000000eff547230 */ /* 0x000fe40000004100 */
[----:B------:R-:W-:Y:S01]  /*27f0*/  FADD.FTZ R35, -R76, R35 ;  /* 0x000000234c237221 */ /* 0x000fe20000010100 */
[--C-:B------:R-:W-:Y:S02]  /*2800*/  HADD2.F32 R86, -RZ, R54.reuse.H0_H0 ;  /* 0x20000036ff567230 */ /* 0x100fe40000004100 */
[----:B------:R-:W-:Y:S01]  /*2810*/  FMUL.FTZ R31, R0, R83 ;  /* 0x00000053001f7220 */ /* 0x000fe20000410000 */
[----:B------:R-:W-:Y:S02]  /*2820*/  HADD2.F32 R32, -RZ, R15.H0_H0 ;  /* 0x2000000fff207230 */ /* 0x000fe40000004100 */
[----:B------:R-:W-:Y:S01]  /*2830*/  FFMA.FTZ R30, R30, R79, R81 ;  /* 0x0000004f1e1e7223 */ /* 0x000fe20000010051 */
[----:B------:R-:W-:Y:S01]  /*2840*/  FADD.FTZ R37, -R76, R37 ;  /* 0x000000254c257221 */ /* 0x000fe20000010100 */
[----:B------:R-:W-:-:S02]  /*2850*/  HADD2.F32 R79, -RZ, R54.H1_H1 ;  /* 0x30000036ff4f7230 */ /* 0x000fc40000004100 */
[----:B------:R-:W-:Y:S01]  /*2860*/  FADD.FTZ R83, -R76, R36 ;  /* 0x000000244c537221 */ /* 0x000fe20000010100 */
[----:B------:R-:W-:Y:S02]  /*2870*/  HADD2.F32 R81, -RZ, R15.H1_H1 ;  /* 0x3000000fff517230 */ /* 0x000fe40000004100 */
[----:B------:R-:W-:Y:S01]  /*2880*/  FFMA.FTZ R33, R33, R82, R84 ;  /* 0x0000005221217223 */ /* 0x000fe20000010054 */
[C---:B------:R-:W-:Y:S01]  /*2890*/  FMUL.FTZ R34, R0.reuse, R35 ;  /* 0x0000002300227220 */ /* 0x040fe20000410000 */
[----:B------:R-:W-:Y:S02]  /*28a0*/  HADD2.F32 R82, -RZ, R59.H1_H1 ;  /* 0x3000003bff527230 */ /* 0x000fe40000004100 */
[----:B------:R-:W-:Y:S01]  /*28b0*/  FFMA.FTZ R31, R31, R86, R32 ;  /* 0x000000561f1f7223 */ /* 0x000fe20000010020 */
[----:B------:R-:W-:Y:S02]  /*28c0*/  HADD2.F32 R84, -RZ, R8.H1_H1 ;  /* 0x30000008ff547230 */ /* 0x000fe40000004100 */
[----:B------:R-:W-:Y:S01]  /*28d0*/  FMUL.FTZ R37, R0, R37 ;  /* 0x0000002500257220 */ /* 0x000fe20000410000 */
[----:B------:R-:W-:Y:S01]  /*28e0*/  FADD.FTZ R89, -R76, R38 ;  /* 0x000000264c597221 */ /* 0x000fe20000010100 */
[----:B------:R-:W-:Y:S01]  /*28f0*/  FMUL.FTZ R32, R0, R83 ;  /* 0x0000005300207220 */ /* 0x000fe20000410000 */
[----:B------:R-:W-:Y:S01]  /*2900*/  FADD.FTZ R83, -R76, R39 ;  /* 0x000000274c537221 */ /* 0x000fe20000010100 */
[----:B------:R-:W-:Y:S01]  /*2910*/  FFMA.FTZ R34, R34, R79, R81 ;  /* 0x0000004f22227223 */ /* 0x000fe20000010051 */
[----:B------:R-:W-:Y:S01]  /*2920*/  FADD.FTZ R79, -R76, R40 ;  /* 0x000000284c4f7221 */ /* 0x000fe20000010100 */
[----:B------:R-:W-:Y:S01]  /*2930*/  FFMA.FTZ R37, R37, R82, R84 ;  /* 0x0000005225257223 */ /* 0x000fe20000010054 */
[----:B------:R-:W-:-:S02]  /*2940*/  HADD2.F32 R35, -RZ, R60.H0_H0 ;  /* 0x2000003cff237230 */ /* 0x000fc40000004100 */
[C---:B------:R-:W-:Y:S01]  /*2950*/  FMUL.FTZ R36, R0.reuse, R89 ;  /* 0x0000005900247220 */ /* 0x040fe20000410000 */
[--C-:B------:R-:W-:Y:S02]  /*2960*/  HADD2.F32 R39, -RZ, R9.reuse.H0_H0 ;  /* 0x20000009ff277230 */ /* 0x100fe40000004100 */
[C---:B------:R-:W-:Y:S01]  /*2970*/  FMUL.FTZ R83, R0.reuse, R83 ;  /* 0x0000005300537220 */ /* 0x040fe20000410000 */
[----:B------:R-:W-:Y:S02]  /*2980*/  HADD2.F32 R38, -RZ, R60.H1_H1 ;  /* 0x3000003cff267230 */ /* 0x000fe40000004100 */
[----:B------:R-:W-:Y:S01]  /*2990*/  FMUL.FTZ R79, R0, R79 ;  /* 0x0000004f004f7220 */ /* 0x000fe20000410000 */
[----:B------:R-:W-:Y:S02]  /*29a0*/  HADD2.F32 R82, -RZ, R9.H1_H1 ;  /* 0x30000009ff527230 */ /* 0x000fe40000004100 */
[----:B------:R-:W-:Y:S01]  /*29b0*/  FADD.FTZ R41, -R76, R41 ;  /* 0x000000294c297221 */ /* 0x000fe20000010100 */
[----:B------:R-:W-:-:S02]  /*29c0*/  HADD2.F32 R84, -RZ, R61.H0_H0 ;  /* 0x2000003dff547230 */ /* 0x000fc40000004100 */
[----:B------:R-:W-:Y:S01]  /*29d0*/  FADD.FTZ R81, -R76, R42 ;  /* 0x0000002a4c517221 */ /* 0x000fe20000010100 */
[--C-:B------:R-:W-:Y:S02]  /*29e0*/  HADD2.F32 R86, -RZ, R10.reuse.H0_H0 ;  /* 0x2000000aff567230 */ /* 0x100fe40000004100 */
[----:B------:R-:W-:Y:S01]  /*29f0*/  FFMA.FTZ R36, R36, R35, R39 ;  /* 0x0000002324247223 */ /* 0x000fe20000010027 */
[----:B------:R-:W-:Y:S01]  /*2a00*/  FFMA.FTZ R39, R83, R38, R82 ;  /* 0x0000002653277223 */ /* 0x000fe20000010052 */
[----:B------:R-:W-:Y:S02]  /*2a10*/  HADD2.F32 R40, -RZ, R61.H1_H1 ;  /* 0x3000003dff287230 */ /* 0x000fe40000004100 */
[C---:B------:R-:W-:Y:S01]  /*2a20*/  FMUL.FTZ R41, R0.reuse, R41 ;  /* 0x0000002900297220 */ /* 0x040fe20000410000 */
[----:B------:R-:W-:Y:S01]  /*2a30*/  FFMA.FTZ R38, R79, R84, R86 ;  /* 0x000000544f267223 */ /* 0x000fe20000010056 */
[----:B------:R-:W-:Y:S02]  /*2a40*/  HADD2.F32 R42, -RZ, R10.H1_H1 ;  /* 0x3000000aff2a7230 */ /* 0x000fe40000004100 */
[----:B------:R-:W-:Y:S01]  /*2a50*/  FMUL.FTZ R35, R0, R81 ;  /* 0x0000005100237220 */ /* 0x000fe20000410000 */
[----:B------:R-:W-:-:S02]  /*2a60*/  HADD2.F32 R82, -RZ, R62.H0_H0 ;  /* 0x2000003eff527230 */ /* 0x000fc40000004100 */
[C---:B------:R-:W-:Y:S01]  /*2a70*/  FADD.FTZ R45, -R76.reuse, R45 ;  /* 0x0000002d4c2d7221 */ /* 0x040fe20000010100 */
[----:B------:R-:W-:Y:S02]  /*2a80*/  HADD2.F32 R84, -RZ, R11.H0_H0 ;  /* 0x2000000bff547230 */ /* 0x000fe40000004100 */
[C---:B------:R-:W-:Y:S01]  /*2a90*/  FADD.FTZ R83, -R76.reuse, R46 ;  /* 0x0000002e4c537221 */ /* 0x040fe20000010100 */
[----:B------:R-:W-:Y:S02]  /*2aa0*/  HADD2.F32 R85, -RZ, R59.H0_H0 ;  /* 0x2000003bff557230 */ /* 0x000fe40000004100 */
[C---:B------:R-:W-:Y:S01]  /*2ab0*/  FADD.FTZ R81, -R76.reuse, R47 ;  /* 0x0000002f4c517221 */ /* 0x040fe20000010100 */
[----:B------:R-:W-:Y:S02]  /*2ac0*/  HADD2.F32 R87, -RZ, R8.H0_H0 ;  /* 0x20000008ff577230 */ /* 0x000fe40000004100 */
[C---:B------:R-:W-:Y:S01]  /*2ad0*/  FADD.FTZ R43, -R76.reuse, R43 ;  /* 0x0000002b4c2b7221 */ /* 0x040fe20000010100 */
[----:B------:R-:W-:Y:S01]  /*2ae0*/  FADD.FTZ R79, -R76, R44 ;  /* 0x0000002c4c4f7221 */ /* 0x000fe20000010100 */
[----:B------:R-:W-:Y:S01]  /*2af0*/  FFMA.FTZ R47, R41, R40, R42 ;  /* 0x00000028292f7223 */ /* 0x000fe2000001002a */
[----:B------:R-:W-:Y:S01]  /*2b00*/  FFMA.FTZ R35, R35, R82, R84 ;  /* 0x0000005223237223 */ /* 0x000fe20000010054 */
[----:B------:R-:W-:-:S02]  /*2b10*/  HADD2.F32 R40, -RZ, R68.H1_H1 ;  /* 0x30000044ff287230 */ /* 0x000fc40000004100 */
[----:B------:R-:W-:Y:S01]  /*2b20*/  FMUL.FTZ R45, R0, R45 ;  /* 0x0000002d002d7220 */ /* 0x000fe20000410000 */
[----:B------:R-:W-:Y:S02]  /*2b30*/  HADD2.F32 R42, -RZ, R4.H1_H1 ;  /* 0x30000004ff2a7230 */ /* 0x000fe40000004100 */
[----:B------:R-:W-:Y:S01]  /*2b40*/  FFMA.FTZ R32, R32, R85, R87 ;  /* 0x0000005520207223 */ /* 0x000fe20000010057 */
[----:B------:R-:W-:Y:S02]  /*2b50*/  HADD2.F32 R44, -RZ, R69.H0_H0 ;  /* 0x20000045ff2c7230 */ /* 0x000fe40000004100 */
[----:B------:R-:W-:Y:S01]  /*2b60*/  FMUL.FTZ R83, R0, R83 ;  /* 0x0000005300537220 */ /* 0x000fe20000410000 */
[----:B------:R-:W-:Y:S02]  /*2b70*/  HADD2.F32 R82, -RZ, R5.H0_H0 ;  /* 0x20000005ff527230 */ /* 0x000fe40000004100 */
[----:B------:R-:W-:Y:S01]  /*2b80*/  FADD.FTZ R85, -R76, R48 ;  /* 0x000000304c557221 */ /* 0x000fe20000010100 */
[----:B------:R-:W-:-:S02]  /*2b90*/  HADD2.F32 R86, -RZ, R62.H1_H1 ;  /* 0x3000003eff567230 */ /* 0x000fc40000004100 */
[C---:B------:R-:W-:Y:S01]  /*2ba0*/  FMUL.FTZ R43, R0.reuse, R43 ;  /* 0x0000002b002b7220 */ /* 0x040fe20000410000 */
[----:B------:R-:W-:Y:S02]  /*2bb0*/  HADD2.F32 R88, -RZ, R11.H1_H1 ;  /* 0x3000000bff587230 */ /* 0x000fe40000004100 */
[----:B------:R-:W-:Y:S01]  /*2bc0*/  FMUL.FTZ R48, R0, R79 ;  /* 0x0000004f00307220 */ /* 0x000fe20000410000 */
[C---:B------:R-:W-:Y:S01]  /*2bd0*/  FADD.FTZ R79, -R76.reuse, R51 ;  /* 0x000000334c4f7221 */ /* 0x040fe20000010100 */
[----:B------:R-:W-:Y:S01]  /*2be0*/  FFMA.FTZ R51, R45, R40, R42 ;  /* 0x000000282d337223 */ /* 0x000fe2000001002a */
[----:B------:R-:W-:Y:S01]  /*2bf0*/  FFMA.FTZ R82, R83, R44, R82 ;  /* 0x0000002c53527223 */ /* 0x000fe20000010052 */
[----:B------:R-:W-:Y:S01]  /*2c00*/  FFMA.FTZ R46, R43, R86, R88 ;  /* 0x000000562b2e7223 */ /* 0x000fe20000010058 */
[----:B------:R-:W0:Y:S01]  /*2c10*/  LDC.64 R44, c[0x0][0x428] ;  /* 0x00010a00ff2c7b82 */ /* 0x000e220000000a00 */
[----:B------:R-:W-:Y:S02]  /*2c20*/  HADD2.F32 R41, -RZ, R68.H0_H0 ;  /* 0x20000044ff297230 */ /* 0x000fe40000004100 */
[----:B------:R-:W-:Y:S01]  /*2c30*/  FADD.FTZ R49, -R76, R49 ;  /* 0x000000314c317221 */ /* 0x000fe20000010100 */
[----:B------:R-:W-:-:S02]  /*2c40*/  HADD2.F32 R43, -RZ, R4.H0_H0 ;  /* 0x20000004ff2b7230 */ /* 0x000fc40000004100 */
[----:B------:R-:W-:Y:S01]  /*2c50*/  FADD.FTZ R87, -R76, R50 ;  /* 0x000000324c577221 */ /* 0x000fe20000010100 */
[----:B------:R-:W-:Y:S02]  /*2c60*/  HADD2.F32 R40, -RZ, R69.H1_H1 ;  /* 0x30000045ff287230 */ /* 0x000fe40000004100 */
[----:B------:R-:W-:Y:S01]  /*2c70*/  FMUL.FTZ R81, R0, R81 ;  /* 0x0000005100517220 */ /* 0x000fe20000410000 */
[----:B------:R-:W-:Y:S02]  /*2c80*/  HADD2.F32 R42, -RZ, R5.H1_H1 ;  /* 0x30000005ff2a7230 */ /* 0x000fe40000004100 */
[----:B------:R-:W-:Y:S01]  /*2c90*/  FFMA.FTZ R48, R48, R41, R43 ;  /* 0x0000002930307223 */ /* 0x000fe2000001002b */
[----:B------:R-:W-:Y:S01]  /*2ca0*/  SHF.R.S32.HI R41, RZ, 0x1f, R78 ;  /* 0x0000001fff297819 */ /* 0x000fe2000001144e */
[----:B------:R-:W-:Y:S02]  /*2cb0*/  HADD2.F32 R50, -RZ, R70.H0_H0 ;  /* 0x20000046ff327230 */ /* 0x000fe40000004100 */
[C---:B------:R-:W-:Y:S01]  /*2cc0*/  FMUL.FTZ R85, R0.reuse, R85 ;  /* 0x0000005500557220 */ /* 0x040fe20000410000 */
[----:B------:R-:W-:Y:S01]  /*2cd0*/  HADD2.F32 R76, -RZ, R6.H0_H0 ;  /* 0x20000006ff4c7230 */ /* 0x000fe20000004100 */
[----:B------:R-:W-:Y:S01]  /*2ce0*/  LEA.HI R41, R41, R78, RZ, 0x3 ;  /* 0x0000004e29297211 */ /* 0x000fe200078f18ff */
[C---:B------:R-:W-:Y:S01]  /*2cf0*/  FMUL.FTZ R49, R0.reuse, R49 ;  /* 0x0000003100317220 */ /* 0x040fe20000410000 */
[C---:B------:R-:W-:Y:S01]  /*2d00*/  FMUL.FTZ R87, R0.reuse, R87 ;  /* 0x0000005700577220 */ /* 0x040fe20000410000 */
[----:B------:R-:W-:Y:S01]  /*2d10*/  FMUL.FTZ R83, R0, R79 ;  /* 0x0000004f00537220 */ /* 0x000fe20000410000 */
[----:B------:R-:W-:Y:S01]  /*2d20*/  FFMA.FTZ R81, R81, R40, R42 ;  /* 0x0000002851517223 */ /* 0x000fe2000001002a */
[----:B------:R-:W-:Y:S01]  /*2d30*/  FFMA.FTZ R50, R85, R50, R76 ;  /* 0x0000003255327223 */ /* 0x000fe2000001004c */
[----:B------:R-:W-:Y:S01]  /*2d40*/  HADD2.F32 R0, -RZ, R70.H1_H1 ;  /* 0x30000046ff007230 */ /* 0x000fe20000004100 */
[----:B------:R-:W-:Y:S01]  /*2d50*/  LEA.HI.SX32 R41, R41, R2, 0x1d ;  /* 0x0000000229297211 */ /* 0x000fe200078feaff */
[----:B------:R-:W-:Y:S01]  /*2d60*/  HADD2.F32 R40, -RZ, R6.H1_H1 ;  /* 0x30000006ff287230 */ /* 0x000fe20000004100 */
[----:B------:R-:W-:Y:S01]  /*2d70*/  F2FP.F16.F32.PACK_AB R31, R34, R31 ;  /* 0x0000001f221f723e */ /* 0x000fe200000000ff */
[----:B------:R-:W-:Y:S01]  /*2d80*/  HADD2.F32 R42, -RZ, R71.H0_H0 ;  /* 0x20000047ff2a7230 */ /* 0x000fe20000004100 */
[----:B------:R-:W-:Y:S01]  /*2d90*/  IADD3 R43, PT, PT, R41, 0x100, RZ ;  /* 0x00000100292b7810 */ /* 0x000fe20007ffe0ff */
[----:B------:R-:W-:-:S02]  /*2da0*/  HADD2.F32 R76, -RZ, R7.H0_H0 ;  /* 0x20000007ff4c7230 */ /* 0x000fc40000004100 */
[----:B------:R-:W-:Y:S01]  /*2db0*/  FFMA.FTZ R79, R49, R0, R40 ;  /* 0x00000000314f7223 */ /* 0x000fe20000010028 */
[----:B------:R-:W-:Y:S01]  /*2dc0*/  HADD2.F32 R78, -RZ, R71.H1_H1 ;  /* 0x30000047ff4e7230 */ /* 0x000fe20000004100 */
[----:B------:R-:W-:Y:S01]  /*2dd0*/  IADD3 R49, PT, PT, R41, 0x200, RZ ;  /* 0x0000020029317810 */ /* 0x000fe20007ffe0ff */
[----:B------:R-:W-:Y:S02]  /*2de0*/  HADD2.F32 R84, -RZ, R7.H1_H1 ;  /* 0x30000007ff547230 */ /* 0x000fe40000004100 */
[----:B------:R-:W-:Y:S01]  /*2df0*/  FFMA.FTZ R76, R87, R42, R76 ;  /* 0x0000002a574c7223 */ /* 0x000fe2000001004c */
[----:B0-----:R-:W-:Y:S01]  /*2e00*/  IMAD.WIDE.U32 R40, R41, 0x10, R44 ;  /* 0x0000001029287825 */ /* 0x001fe200078e002c */
[----:B------:R-:W-:-:S03]  /*2e10*/  F2FP.F16.F32.PACK_AB R30, R33, R30 ;  /* 0x0000001e211e723e */ /* 0x000fc600000000ff */
[----:B------:R-:W-:Y:S01]  /*2e20*/  FFMA.FTZ R83, R83, R78, R84 ;  /* 0x0000004e53537223 */ /* 0x000fe20000010054 */
        /* <DEDUP_REMOVED lines=8> */
[----:B------:R-:W-:-:S02]  /*2eb0*/  F2FP.F16.F32.PACK_AB R32, R37, R32 ;  /* 0x000000202520723e */ /* 0x000fc400000000ff */
[----:B------:R-:W-:Y:S02]  /*2ec0*/  F2FP.F16.F32.PACK_AB R39, R83, R76 ;  /* 0x0000004c5327723e */ /* 0x000fe400000000ff */
[----:B------:R-:W-:Y:S01]  /*2ed0*/  F2FP.F16.F32.PACK_AB R38, R79, R50 ;  /* 0x000000324f26723e */ /* 0x000fe200000000ff */
[----:B------:R0:W-:Y:S01]  /*2ee0*/  STG.E.128 desc[UR6][R42.64], R32 ;  /* 0x000000202a007986 */ /* 0x0001e2000c101d06 */
[----:B------:R-:W-:Y:S02]  /*2ef0*/  F2FP.F16.F32.PACK_AB R37, R81, R82 ;  /* 0x000000525125723e */ /* 0x000fe400000000ff */
[----:B------:R-:W-:-:S05]  /*2f00*/  F2FP.F16.F32.PACK_AB R36, R51, R48 ;  /* 0x000000303324723e */ /* 0x000fca00000000ff */
[----:B------:R0:W-:Y:S02]  /*2f10*/  STG.E.128 desc[UR6][R44.64], R36 ;  /* 0x000000242c007986 */ /* 0x0001e4000c101d06 */
.L_x_12478:
[----:B0-----:R-:W0:Y:S01]  /*2f20*/  LDC.64 R28, c[0x0][0x380] ;  /* 0x0000e000ff1c7b82 */ /* 0x001e220000000a00 */
[----:B------:R-:W-:Y:S01]  /*2f30*/  UPLOP3.LUT UP0, UPT, UPT, UPT, UP0, 0x40, 0x4 ;  /* 0x000000000004789c */ /* 0x000fe20003f0e800 */
[----:B0-----:R-:W-:-:S04]  /*2f40*/  IADD3 R65, PT, PT, R65, R28, RZ ;  /* 0x0000001c41417210 */ /* 0x001fc80007ffe0ff */
[----:B------:R-:W-:-:S13]  /*2f50*/  ISETP.GE.AND P0, PT, R65, R29, PT ;  /* 0x0000001d4100720c */ /* 0x000fda0003f06270 */
[----:B------:R-:W-:Y:S05]  /*2f60*/  @!P0 BRA `(.L_x_12479) ;  /* 0xffffffd400588947 */ /* 0x000fea000383ffff */
[----:B------:R-:W-:Y:S05]  /*2f70*/  EXIT ;  /* 0x000000000000794d */ /* 0x000fea0003800000 */
.L_x_12480:
        /* <DEDUP_REMOVED lines=16> */
.L_x_21006:


//--------------------- .text._ZN10layer_norm13ln_fwd_kernelINS_13Kernel_traitsI6__halfS2_fS2_fjLj6144ELj1ELj1ELj8ELj16ENS_18Kernel_traits_baseILj6144ES2_S2_fS2_fjLj256EEEEELb1ELb0ELb0ELb0EEEvNS_9FwdParamsE --------------------------
	.section	.text._ZN10layer_norm13ln_fwd_kernelINS_13Kernel_traitsI6__halfS2_fS2_fjLj6144ELj1ELj1ELj8ELj16ENS_18Kernel_traits_baseILj6144ES2_S2_fS2_fjLj256EEEEELb1ELb0ELb0ELb0EEEvNS_9FwdParamsE,"ax",@progbits
	.align	128
        .global         _ZN10layer_norm13ln_fwd_kernelINS_13Kernel_traitsI6__halfS2_fS2_fjLj6144ELj1ELj1ELj8ELj16ENS_18Kernel_traits_baseILj6144ES2_S2_fS2_fjLj256EEEEELb1ELb0ELb0ELb0EEEvNS_9FwdParamsE
        .type           _ZN10layer_norm13ln_fwd_kernelINS_13Kernel_traitsI6__halfS2_fS2_fjLj6144ELj1ELj1ELj8ELj16ENS_18Kernel_traits_baseILj6144ES2_S2_fS2_fjLj256EEEEELb1ELb0ELb0ELb0EEEvNS_9FwdParamsE,@function
        .size           _ZN10layer_norm13ln_fwd_kernelINS_13Kernel_traitsI6__halfS2_fS2_fjLj6144ELj1ELj1ELj8ELj16ENS_18Kernel_traits_baseILj6144ES2_S2_fS2_fjLj256EEEEELb1ELb0ELb0ELb0EEEvNS_9FwdParamsE,(.L_x_21007 - _ZN10layer_norm13ln_fwd_kernelINS_13Kernel_traitsI6__halfS2_fS2_fjLj6144ELj1ELj1ELj8ELj16ENS_18Kernel_traits_baseILj6144ES2_S2_fS2_fjLj256EEEEELb1ELb0ELb0ELb0EEEvNS_9FwdParamsE)
        .other          _ZN10layer_norm13ln_fwd_kernelINS_13Kernel_traitsI6__halfS2_fS2_fjLj6144ELj1ELj1ELj8ELj16ENS_18Kernel_traits_baseILj6144ES2_S2_fS2_fjLj256EEEEELb1ELb0ELb0ELb0EEEvNS_9FwdParamsE,@"STO_CUDA_ENTRY STV_DEFAULT"
_ZN10layer_norm13ln_fwd_kernelINS_13Kernel_traitsI6__halfS2_fS2_fjLj6144ELj1ELj1ELj8ELj16ENS_18Kernel_traits_baseILj6144ES2_S2_fS2_fjLj256EEEEELb1ELb0ELb0ELb0EEEvNS_9FwdParamsE:
.text._ZN10layer_norm13ln_fwd_kernelINS_13Kernel_traitsI6__halfS2_fS2_fjLj6144ELj1ELj1ELj8ELj16ENS_18Kernel_traits_baseILj6144ES2_S2_fS2_fjLj256EEEEELb1ELb0ELb0ELb0EEEvNS_9FwdParamsE:
[----:B------:R-:W0:Y:S01]  /*0000*/  LDC R1, c[0x0][0x37c] ;  /* 0x0000df00ff017b82 */ /* 0x000e220000000800 */
[----:B------:R-:W1:Y:S07]  /*0010*/  LDCU.U8 UR4, c[0x0][0x464] ;  /* 0x00008c80ff0477ac */ /* 0x000e6e0008000000 */
[----:B------:R-:W2:Y:S01]  /*0020*/  LDC R9, c[0x0][0x45c] ;  /* 0x00011700ff097b82 */ /* 0x000ea20000000800 */
[----:B0-----:R-:W-:Y:S01]  /*0030*/  VIADD R1, R1, 0xfffffff8 ;  /* 0xfffffff801017836 */ /* 0x001fe20000000000 */
[----:B------:R-:W0:Y:S01]  /*0040*/  LDCU.64 UR8, c[0x0][0x450] ;  /* 0x00008a00ff0877ac */ /* 0x000e220008000a00 */
[----:B------:R-:W3:Y:S05]  /*0050*/  LDCU.64 UR6, c[0x0][0x358] ;  /* 0x00006b00ff0677ac */ /* 0x000eea0008000a00 */
[----:B------:R-:W4:Y:S01]  /*0060*/  LDC R6, c[0x0][0x458] ;  /* 0x00011600ff067b82 */ /* 0x000f220000000800 */
[----:B------:R-:W5:Y:S07]  /*0070*/  S2R R8, SR_TID.X ;  /* 0x0000000000087919 */ /* 0x000f6e0000002100 */
[----:B------:R-:W5:Y:S01]  /*0080*/  LDC R0, c[0x0][0x388] ;  /* 0x0000e200ff007b82 */ /* 0x000f620000000800 */
[----:B-1----:R-:W-:Y:S01]  /*0090*/  ISETP.NE.AND P0, PT, RZ, UR4, PT ;  /* 0x00000004ff007c0c */ /* 0x002fe2000bf05270 */
[----:B------:R-:W1:Y:S01]  /*00a0*/  LDCU.64 UR4, c[0x0][0x438] ;  /* 0x00008700ff0477ac */ /* 0x000e620008000a00 */
[----:B0-----:R-:W-:Y:S01]  /*00b0*/  IMAD.U32 R2, RZ, RZ, UR8 ;  /* 0x00000008ff027e24 */ /* 0x001fe2000f8e00ff */
[----:B------:R-:W-:-:S10]  /*00c0*/  MOV R3, UR9 ;  /* 0x0000000900037c02 */ /* 0x000fd40008000f00 */
[----:B---3--:R-:W3:Y:S01]  /*00d0*/  @P0 LDG.E.64 R2, desc[UR6][R2.64] ;  /* 0x0000000602020981 */ /* 0x008ee2000c1e1b00 */
[----:B--2---:R-:W-:Y:S01]  /*00e0*/  @P0 IMAD.MOV.U32 R7, RZ, RZ, R9 ;  /* 0x000000ffff070224 */ /* 0x004fe200078e0009 */
[----:B------:R-:W0:Y:S04]  /*00f0*/  @P0 LDC R11, c[0x0][0x460] ;  /* 0x00011800ff0b0b82 */ /* 0x000e280000000800 */
[----:B----4-:R5:W0:Y:S01]  /*0100*/  @P0 LDG.E.64 R4, desc[UR6][R6.64] ;  /* 0x0000000606040981 */ /* 0x010a22000c1e1b00 */
[----:B-1----:R-:W-:Y:S01]  /*0110*/  UISETP.NE.U32.AND UP0, UPT, UR4, URZ, UPT ;  /* 0x000000ff0400728c */ /* 0x002fe2000bf05070 */
[----:B------:R-:W-:Y:S02]  /*0120*/  BSSY.RECONVERGENT B0, `(.L_x_12481) ;  /* 0x0000054000007945 */ /* 0x000fe40003800200 */
[----:B------:R-:W1:Y:S01]  /*0130*/  S2UR UR10, SR_CTAID.X ;  /* 0x00000000000a79c3 */ /* 0x000e620000002500 */
[----:B------:R-:W-:Y:S01]  /*0140*/  UISETP.NE.AND.EX UP0, UPT, UR5, URZ, UPT, UP0 ;  /* 0x000000ff0500728c */ /* 0x000fe2000bf05300 */
[----:B-----5:R-:W-:-:S02]  /*0150*/  LOP3.LUT R7, R8, 0x1f, RZ, 0xc0, !PT ;  /* 0x0000001f08077812 */ /* 0x020fc400078ec0ff */
[----:B---3--:R-:W-:-:S04]  /*0160*/  @P0 R2UR UR8, R2 ;  /* 0x00000000020802ca */ /* 0x008fc800000e0000 */
[----:B------:R-:W1:Y:S01]  /*0170*/  LDC R2, c[0x0][0x360] ;  /* 0x0000d800ff027b82 */ /* 0x000e620000000800 */
[----:B------:R-:W-:Y:S02]  /*0180*/  @P0 R2UR UR9, R3 ;  /* 0x00000000030902ca */ /* 0x000fe400000e0000 */
[----:B0-----:R-:W-:Y:S02]  /*0190*/  @P0 IADD3 R6, P1, PT, R4, R11, RZ ;  /* 0x0000000b04060210 */ /* 0x001fe40007f3e0ff */
[----:B------:R-:W-:-:S03]  /*01a0*/  LOP3.LUT R4, R8, 0xe0, RZ, 0xc0, !PT ;  /* 0x000000e008047812 */ /* 0x000fc600078ec0ff */
[----:B------:R-:W-:Y:S01]  /*01b0*/  @P0 IMAD.X R9, RZ, RZ, R5, P1 ;  /* 0x000000ffff090224 */ /* 0x000fe200008e0605 */
[----:B------:R-:W-:Y:S01]  /*01c0*/  SHF.R.S32.HI R5, RZ, 0x1f, R0 ;  /* 0x0000001fff057819 */ /* 0x000fe20000011400 */
[----:B------:R-:W-:Y:S01]  /*01d0*/  UIADD3 UR15, UPT, UPT, UR8, -0x61c88647, URZ ;  /* 0x9e3779b9080f7890 */ /* 0x000fe2000fffe0ff */
[----:B------:R-:W-:Y:S01]  /*01e0*/  LOP3.LUT R21, R4, 0x1f, R8, 0xf8, !PT ;  /* 0x0000001f04157812 */ /* 0x000fe200078ef808 */
[----:B------:R-:W-:Y:S01]  /*01f0*/  UIADD3 UR19, UPT, UPT, UR8, 0x3c6ef372, URZ ;  /* 0x3c6ef37208137890 */ /* 0x000fe2000fffe0ff */
[----:B------:R-:W-:Y:S01]  /*0200*/  LEA.HI R5, R5, R0, RZ, 0x3 ;  /* 0x0000000005057211 */ /* 0x000fe200078f18ff */
[----:B------:R-:W-:Y:S01]  /*0210*/  UIADD3 UR18, UPT, UPT, UR9, -0x4498517b, URZ ;  /* 0xbb67ae8509127890 */ /* 0x000fe2000fffe0ff */
[----:B------:R-:W-:Y:S01]  /*0220*/  LOP3.LUT R70, R21, 0xff, RZ, 0x3c, !PT ;  /* 0x000000ff15467812 */ /* 0x000fe200078e3cff */
[----:B------:R-:W-:Y:S01]  /*0230*/  UIADD3 UR20, UPT, UPT, UR9, 0x76cf5d0a, URZ ;  /* 0x76cf5d0a09147890 */ /* 0x000fe2000fffe0ff */
[----:B------:R-:W-:Y:S01]  /*0240*/  SHF.R.U32.HI R3, RZ, 0x2, R9 ;  /* 0x00000002ff037819 */ /* 0x000fe20000011609 */
[----:B------:R-:W-:Y:S01]  /*0250*/  UIADD3 UR21, UPT, UPT, UR8, -0x255992d5, URZ ;  /* 0xdaa66d2b08157890 */ /* 0x000fe2000fffe0ff */
[----:B------:R-:W-:Y:S01]  /*0260*/  LEA.HI.SX32 R70, R5, R70, 0x1d ;  /* 0x0000004605467211 */ /* 0x000fe200078feaff */
[----:B------:R-:W-:-:S02]  /*0270*/  UIADD3 UR22, UPT, UPT, UR9, 0x32370b8f, URZ ;  /* 0x32370b8f09167890 */ /* 0x000fc4000fffe0ff */
[----:B------:R-:W-:Y:S01]  /*0280*/  UIADD3 UR23, UPT, UPT, UR8, 0x78dde6e4, URZ ;  /* 0x78dde6e408177890 */ /* 0x000fe2000fffe0ff */
[----:B-1----:R-:W-:Y:S01]  /*0290*/  IMAD R0, R2, UR10, R8 ;  /* 0x0000000a02007c24 */ /* 0x002fe2000f8e0208 */
[----:B------:R-:W-:Y:S01]  /*02a0*/  SHF.R.U64 R2, R6, 0x2, R9 ;  /* 0x0000000206027819 */ /* 0x000fe20000001209 */
        /* <DEDUP_REMOVED lines=37> */
.L_x_12482:
        /* <DEDUP_REMOVED lines=22> */
.L_x_12483:
[----:B------:R-:W-:Y:S05]  /*0660*/  BSYNC.RECONVERGENT B0 ;  /* 0x0000000000007941 */ /* 0x000fea0003800200 */
.L_x_12481:
        /* <DEDUP_REMOVED lines=62> */
[----:B------:R-:W-:Y:S01]  /*0a50*/  IMAD.HI.U32 R5, R12, -0x326172a9, RZ ;  /* 0xcd9e8d570c057827 */ /* 0x000fe200078e00ff */
[C---:B------:R-:W-:Y:S02]  /*0a60*/  LOP3.LUT R11, R15.reuse, 0xff, RZ, 0xc0, !PT ;  /* 0x000000ff0f0b7812 */ /* 0x040fe400078ec0ff */
[----:B------:R-:W-:Y:S01]  /*0a70*/  LOP3.LUT R15, R15, 0xffffff00, RZ, 0xc0, !PT ;  /* 0xffffff000f0f7812 */ /* 0x000fe200078ec0ff */
[----:B------:R-:W-:Y:S01]  /*0a80*/  IMAD R14, R9, -0x2daee0ad, RZ ;  /* 0xd2511f53090e7824 */ /* 0x000fe200078e02ff */
[----:B------:R-:W-:Y:S01]  /*0a90*/  VIADDMNMX R4, R11, -R4, RZ, !PT ;  /* 0x800000040b047246 */ /* 0x000fe200078001ff */
[----:B------:R-:W-:Y:S01]  /*0aa0*/  IMAD R7, R7, -0x20, R11 ;  /* 0xffffffe007077824 */ /* 0x000fe200078e020b */
[----:B------:R-:W-:Y:S01]  /*0ab0*/  LOP3.LUT R8, R8, UR31, R5, 0x96, !PT ;  /* 0x0000001f08087c12 */ /* 0x000fe2000f8e9605 */
[----:B------:R-:W-:Y:S01]  /*0ac0*/  IMAD.HI.U32 R9, R10, -0x2daee0ad, RZ ;  /* 0xd2511f530a097827 */ /* 0x000fe200078e00ff */
[----:B------:R-:W-:-:S02]  /*0ad0*/  VIMNMX R4, PT, PT, R4, 0x20, PT ;  /* 0x0000002004047848 */ /* 0x000fc40003fe0100 */
[----:B------:R-:W-:Y:S01]  /*0ae0*/  VIMNMX R7, PT, PT, RZ, R7, !PT ;  /* 0x00000007ff077248 */ /* 0x000fe20007fe0100 */
[----:B------:R-:W-:Y:S01]  /*0af0*/  IMAD R10, R10, -0x2daee0ad, RZ ;  /* 0xd2511f530a0a7824 */ /* 0x000fe200078e02ff */
[----:B------:R-:W-:Y:S01]  /*0b00*/  LOP3.LUT R9, R14, UR32, R9, 0x96, !PT ;  /* 0x000000200e097c12 */ /* 0x000fe2000f8e9609 */
[----:B------:R-:W-:Y:S01]  /*0b10*/  IMAD.HI.U32 R5, R8, -0x2daee0ad, RZ ;  /* 0xd2511f5308057827 */ /* 0x000fe200078e00ff */
[----:B------:R-:W-:Y:S02]  /*0b20*/  VIMNMX R14, PT, PT, R7, 0x20, PT ;  /* 0x00000020070e7848 */ /* 0x000fe40003fe0100 */
[----:B------:R-:W-:Y:S01]  /*0b30*/  LEA R7, R4, R15, 0x3 ;  /* 0x0000000f04077211 */ /* 0x000fe200078e18ff */
[----:B------:R-:W-:Y:S01]  /*0b40*/  IMAD R12, R12, -0x326172a9, RZ ;  /* 0xcd9e8d570c0c7824 */ /* 0x000fe200078e02ff */
[----:B------:R-:W-:Y:S01]  /*0b50*/  LOP3.LUT R4, R10, UR34, R5, 0x96, !PT ;  /* 0x000000220a047c12 */ /* 0x000fe2000f8e9605 */
[----:B------:R-:W-:Y:S01]  /*0b60*/  IMAD.HI.U32 R11, R9, -0x326172a9, RZ ;  /* 0xcd9e8d57090b7827 */ /* 0x000fe200078e00ff */
[----:B------:R-:W-:-:S03]  /*0b70*/  I2FP.F32.U32 R10, R7 ;  /* 0x00000007000a7245 */ /* 0x000fc60000201000 */
[----:B------:R-:W-:Y:S01]  /*0b80*/  IMAD R77, R14, 0x8, R15 ;  /* 0x000000080e4d7824 */ /* 0x000fe200078e020f */
[----:B------:R-:W1:Y:S01]  /*0b90*/  MUFU.RCP R7, R10 ;  /* 0x0000000a00077308 */ /* 0x000e620000001000 */
[----:B------:R-:W-:Y:S01]  /*0ba0*/  LOP3.LUT R5, R12, UR33, R11, 0x96, !PT ;  /* 0x000000210c057c12 */ /* 0x000fe2000f8e960b */
[----:B------:R-:W-:Y:S02]  /*0bb0*/  IMAD R8, R8, -0x2daee0ad, RZ ;  /* 0xd2511f5308087824 */ /* 0x000fe400078e02ff */
[----:B------:R-:W-:Y:S01]  /*0bc0*/  IMAD R9, R9, -0x326172a9, RZ ;  /* 0xcd9e8d5709097824 */ /* 0x000fe200078e02ff */
[----:B-1----:R1:W-:Y:S02]  /*0bd0*/  STL [R1], R7 ;  /* 0x0000000701007387 */ /* 0x0023e40000100800 */
[----:B01234-:R-:W-:-:S07]  /*0be0*/  IMAD.MOV.U32 R7, RZ, RZ, RZ ;  /* 0x000000ffff077224 */ /* 0x01ffce00078e00ff */
.L_x_12741:
[----:B0-----:R-:W0:Y:S01]  /*0bf0*/  @UP0 LDCU.64 UR4, c[0x0][0x3e0] ;  /* 0x00007c00ff0407ac */ /* 0x001e220008000a00 */
[----:B------:R-:W-:Y:S01]  /*0c00*/  PLOP3.LUT P0, PT, PT, PT, UP0, 0x80, 0x8 ;  /* 0x000000000008781c */ /* 0x000fe20003f0f008 */
[----:B0-----:R-:W-:-:S06]  /*0c10*/  @UP0 UIMAD.WIDE UR4, UR10, 0x2, UR4 ;  /* 0x000000020a0408a5 */ /* 0x001fcc000f8e0204 */
[----:B------:R-:W-:Y:S01]  /*0c20*/  MOV R10, UR4 ;  /* 0x00000004000a7c02 */ /* 0x000fe20008000f00 */
[----:B------:R-:W-:-:S05]  /*0c30*/  IMAD.U32 R11, RZ, RZ, UR5 ;  /* 0x00000005ff0b7e24 */ /* 0x000fca000f8e00ff */
[----:B--2---:R-:W2:Y:S01]  /*0c40*/  @P0 LDG.E.U16 R10, desc[UR6][R10.64] ;  /* 0x000000060a0a0981 */ /* 0x004ea2000c1e1500 */
[----:B------:R-:W-:Y:S01]  /*0c50*/  UIMAD UR4, UR10, UR35, URZ ;  /* 0x000000230a0472a4 */ /* 0x000fe2000f8e02ff */
[----:B------:R-:W-:Y:S01]  /*0c60*/  PLOP3.LUT P0, PT, PT, PT, UP0, 0x80, 0x8 ;  /* 0x000000000008781c */ /* 0x000fe20003f0f008 */
[----:B------:R-:W-:Y:S01]  /*0c70*/  BSSY.RECONVERGENT B0, `(.L_x_12484) ;  /* 0x0000537000007945 */ /* 0x000fe20003800200 */
[----:B-1-3--:R-:W0:Y:S01]  /*0c80*/  S2R R38, SR_TID.X ;  /* 0x0000000000267919 */ /* 0x00ae220000002100 */
[----:B------:R-:W-:Y:S01]  /*0c90*/  USHF.R.S32.HI UR5, URZ, 0x1f, UR4 ;  /* 0x0000001fff057899 */ /* 0x000fe20008011404 */
[----:B------:R-:W-:Y:S02]  /*0ca0*/  PLOP3.LUT P1, PT, PT, PT, UP0, 0x80, 0x8 ;  /* 0x000000000008781c */ /* 0x000fe40003f2f008 */
[----:B------:R-:W-:Y:S01]  /*0cb0*/  ISETP.GE.U32.AND P2, PT, R70, 0x100, PT ;  /* 0x000001004600780c */ /* 0x000fe20003f46070 */
[----:B------:R-:W-:-:S03]  /*0cc0*/  ULEA.HI UR5, UR5, UR4, URZ, 0x3 ;  /* 0x0000000405057291 */ /* 0x000fc6000f8f18ff */
[----:B------:R-:W-:Y:S01]  /*0cd0*/  UMOV UR4, 0x3f800000 ;  /* 0x3f80000000047882 */ /* 0x000fe20000000000 */
[----:B------:R-:W-:Y:S02]  /*0ce0*/  P2R R73, PR, RZ, 0x4 ;  /* 0x00000004ff497803 */ /* 0x000fe40000000000 */
[----:B------:R-:W-:Y:S02]  /*0cf0*/  IMAD.U32 R37, RZ, RZ, UR5 ;  /* 0x00000005ff257e24 */ /* 0x000fe4000f8e00ff */
[----:B--2---:R-:W-:-:S03]  /*0d00*/  @P0 HADD2.F32 R36, -RZ, R10.H0_H0 ;  /* 0x2000000aff240230 */ /* 0x004fc60000004100 */
[----:B0-----:R-:W-:Y:S02]  /*0d10*/  LEA.HI.SX32 R10, R37, R38, 0x1d ;  /* 0x00000026250a7211 */ /* 0x001fe400078feaff */
[----:B------:R-:W-:Y:S02]  /*0d20*/  @P1 R2UR UR4, R36 ;  /* 0x00000000240412ca */ /* 0x000fe400000e0000 */
[----:B------:R-:W-:Y:S01]  /*0d30*/  MOV R11, R10 ;  /* 0x0000000a000b7202 */ /* 0x000fe20000000f00 */
[----:B------:R-:W-:-:S12]  /*0d40*/  @!P2 BRA `(.L_x_12485) ;  /* 0x0000005000a4a947 */ /* 0x000fd80003800000 */
        /* <DEDUP_REMOVED lines=9> */
[----:B------:R-:W5:Y:S01]  /*0de0*/  LDG.E.128 R40, desc[UR6][R40.64+0x10] ;  /* 0x0000100628287981 */ /* 0x000f62000c1e1d00 */
        /* <DEDUP_REMOVED lines=11> */
.L_x_20839:
[----:B------:R-:W-:Y:S05]  /*0ea0*/  BRX R64 -0xeb0                                         (*"BRANCH_TARGETS .L_x_20840,.L_x_20841,.L_x_20842"*) ;  /* 0xfffffff040547949 */ /* 0x000fea000383ffff */
.L_x_20842:
[----:B------:R-:W-:Y:S01]  /*0eb0*/  IADD3 R64, PT, PT, R6, 0x1, RZ ;  /* 0x0000000106407810 */ /* 0x000fe20007ffe0ff */
[----:B------:R-:W-:Y:S02]  /*0ec0*/  IMAD.MOV.U32 R11, RZ, RZ, R8 ;  /* 0x000000ffff0b7224 */ /* 0x000fe400078e0008 */
[----:B------:R-:W-:Y:S01]  /*0ed0*/  IMAD.MOV.U32 R65, RZ, RZ, R5 ;  /* 0x000000ffff417224 */ /* 0x000fe200078e0005 */
[----:B------:R-:W-:Y:S06]  /*0ee0*/  BRA `(.L_x_12488) ;  /* 0x0000000000f47947 */ /* 0x000fec0003800000 */
.L_x_20840:
[----:B------:R-:W-:Y:S01]  /*0ef0*/  MOV R11, R8 ;  /* 0x00000008000b7202 */ /* 0x000fe20000000f00 */
[----:B------:R-:W-:Y:S02]  /*0f00*/  IMAD.MOV.U32 R64, RZ, RZ, 0x3 ;  /* 0x00000003ff407424 */ /* 0x000fe400078e00ff */
[----:B------:R-:W-:Y:S01]  /*0f10*/  IMAD.MOV.U32 R65, RZ, RZ, R4 ;  /* 0x000000ffff417224 */ /* 0x000fe200078e0004 */
[----:B------:R-:W-:Y:S06]  /*0f20*/  BRA `(.L_x_12488) ;  /* 0x0000000000e47947 */ /* 0x000fec0003800000 */
.L_x_20841:
        /* <DEDUP_REMOVED lines=13> */
.L_x_12490:
[----:B------:R-:W-:Y:S05]  /*1000*/  BSYNC.RECONVERGENT B2 ;  /* 0x0000000000027941 */ /* 0x000fea0003800200 */
.L_x_12489:
        /* <DEDUP_REMOVED lines=43> */
.L_x_12488:
[----:B------:R-:W-:Y:S05]  /*12c0*/  BSYNC.RECONVERGENT B1 ;  /* 0x0000000000017941 */ /* 0x000fea0003800200 */
.L_x_12487:
[----:B------:R-:W0:Y:S01]  /*12d0*/  LDC R68, c[0x0][0x408] ;  /* 0x00010200ff447b82 */ /* 0x000e220000000800 */
[----:B------:R-:W-:Y:S01]  /*12e0*/  I2FP.F32.U32 R6, R65 ;  /* 0x0000004100067245 */ /* 0x000fe20000201000 */
[----:B-----5:R-:W-:Y:S01]  /*12f0*/  HADD2.F32 R8, -RZ, R36.H0_H0 ;  /* 0x20000024ff087230 */ /* 0x020fe20000004100 */
[----:B------:R-:W-:Y:S01]  /*1300*/  ISETP.NE.AND P1, PT, R64, 0x1, PT ;  /* 0x000000014000780c */ /* 0x000fe20003f25270 */
[----:B------:R-:W-:Y:S01]  /*1310*/  IMAD.MOV.U32 R71, RZ, RZ, 0x2f800000 ;  /* 0x2f800000ff477424 */ /* 0x000fe200078e00ff */
[----:B------:R-:W-:Y:S02]  /*1320*/  BSSY.RECONVERGENT B1, `(.L_x_12491) ;  /* 0x000004e000017945 */ /* 0x000fe40003800200 */
[----:B------:R-:W-:Y:S01]  /*1330*/  FMUL.FTZ R65, R8, UR4 ;  /* 0x0000000408417c20 */ /* 0x000fe20008410000 */
[----:B------:R-:W1:Y:S01]  /*1340*/  LDC R69, c[0x0][0x404] ;  /* 0x00010100ff457b82 */ /* 0x000e620000000800 */
[----:B------:R-:W-:Y:S02]  /*1350*/  FFMA.FTZ R6, R6, R71, 1.1641532182693481445e-10 ;  /* 0x2f00000006067423 */ /* 0x000fe40000010047 */
[----:B0-----:R-:W-:-:S03]  /*1360*/  FMUL.FTZ R65, R65, R68 ;  /* 0x0000004441417220 */ /* 0x001fc60000410000 */
[----:B-1----:R-:W-:Y:S01]  /*1370*/  FSETP.GTU.FTZ.AND P0, PT, R6, R69, PT ;  /* 0x000000450600720b */ /* 0x002fe20003f1c000 */
[----:B------:R-:W-:-:S03]  /*1380*/  IMAD.MOV.U32 R6, RZ, RZ, R9 ;  /* 0x000000ffff067224 */ /* 0x000fc600078e0009 */
[----:B------:R-:W-:Y:S02]  /*1390*/  FSEL R65, R65, RZ, !P0 ;  /* 0x000000ff41417208 */ /* 0x000fe40004000000 */
[----:B------:R-:W-:-:S03]  /*13a0*/  PLOP3.LUT P0, PT, P0, PT, PT, 0x8, 0x80 ;  /* 0x000000000080781c */ /* 0x000fc6000070e170 */
[----:B------:R-:W-:Y:S01]  /*13b0*/  FADD.FTZ R12, R12, R65 ;  /* 0x000000410c0c7221 */ /* 0x000fe20000010000 */
[----:B------:R-:W-:Y:S01]  /*13c0*/  HFMA2 R65, -RZ, RZ, 0, 1.1920928955078125e-07 ;  /* 0x00000002ff417431 */ /* 0x000fe200000001ff */
        /* <DEDUP_REMOVED lines=10> */
.L_x_12493:
        /* <DEDUP_REMOVED lines=13> */
.L_x_12495:
[----:B------:R-:W-:Y:S05]  /*1540*/  BSYNC.RECONVERGENT B2 ;  /* 0x0000000000027941 */ /* 0x000fea0003800200 */
.L_x_12494:
        /* <DEDUP_REMOVED lines=43> */
.L_x_12492:
[----:B------:R-:W-:Y:S05]  /*1800*/  BSYNC.RECONVERGENT B1 ;  /* 0x0000000000017941 */ /* 0x000fea0003800200 */
.L_x_12491:
        /* <DEDUP_REMOVED lines=22> */
.L_x_12498:
        /* <DEDUP_REMOVED lines=13> */
.L_x_12500:
[----:B------:R-:W-:Y:S05]  /*1a40*/  BSYNC.RECONVERGENT B2 ;  /* 0x0000000000027941 */ /* 0x000fea0003800200 */
.L_x_12499:
        /* <DEDUP_REMOVED lines=43> */
.L_x_12497:
[----:B------:R-:W-:Y:S05]  /*1d00*/  BSYNC.RECONVERGENT B1 ;  /* 0x0000000000017941 */ /* 0x000fea0003800200 */
.L_x_12496:
        /* <DEDUP_REMOVED lines=22> */
.L_x_12503:
        /* <DEDUP_REMOVED lines=13> */
.L_x_12505:
[----:B------:R-:W-:Y:S05]  /*1f40*/  BSYNC.RECONVERGENT B2 ;  /* 0x0000000000027941 */ /* 0x000fea0003800200 */
.L_x_12504:
        /* <DEDUP_REMOVED lines=43> */
.L_x_12502:
[----:B------:R-:W-:Y:S05]  /*2200*/  BSYNC.RECONVERGENT B1 ;  /* 0x0000000000017941 */ /* 0x000fea0003800200 */
.L_x_12501:
        /* <DEDUP_REMOVED lines=22> */
.L_x_12508:
        /* <DEDUP_REMOVED lines=13> */
.L_x_12510:
[----:B------:R-:W-:Y:S05]  /*2440*/  BSYNC.RECONVERGENT B2 ;  /* 0x0000000000027941 */ /* 0x000fea0003800200 */
.L_x_12509:
        /* <DEDUP_REMOVED lines=41> */
[----:B------:R-:W-:Y:S02]  /*26e0*/  LOP3.LUT R4, R4, UR34, R37, 0x96, !PT ;  /* 0x0000002204047c12 */ /* 0x000fe4000f8e9625 */
[----:B------:R-:W-:-:S07]  /*26f0*/  MOV R11, R36 ;  /* 0x00000024000b7202 */ /* 0x000fce0000000f00 */
.L_x_12507:
[----:B------:R-:W-:Y:S05]  /*2700*/  BSYNC.RECONVERGENT B1 ;  /* 0x0000000000017941 */ /* 0x000fea0003800200 */
.L_x_12506:
        /* <DEDUP_REMOVED lines=22> */
.L_x_12513:
        /* <DEDUP_REMOVED lines=13> */
.L_x_12515:
[----:B------:R-:W-:Y:S05]  /*2940*/  BSYNC.RECONVERGENT B2 ;  /* 0x0000000000027941 */ /* 0x000fea0003800200 */
.L_x_12514:
        /* <DEDUP_REMOVED lines=40> */
[----:B------:R-:W-:Y:S02]  /*2bd0*/  IMAD.MOV.U32 R11, RZ, RZ, R36 ;  /* 0x000000ffff0b7224 */ /* 0x000fe400078e0024 */
[----:B------:R-:W-:Y:S01]  /*2be0*/  HFMA2 R36, -RZ, RZ, 0, 0 ;  /* 0x00000000ff247431 */ /* 0x000fe200000001ff */
[----:B------:R-:W-:-:S07]  /*2bf0*/  LOP3.LUT R4, R4, UR34, R37, 0x96, !PT ;  /* 0x0000002204047c12 */ /* 0x000fce000f8e9625 */
.L_x_12512:
[----:B------:R-:W-:Y:S05]  /*2c00*/  BSYNC.RECONVERGENT B1 ;  /* 0x0000000000017941 */ /* 0x000fea0003800200 */
.L_x_12511:
[----:B------:R-:W-:Y:S01]  /*2c10*/  I2FP.F32.U32 R6, R6 ;  /* 0x0000000600067245 */ /* 0x000fe20000201000 */
[----:B------:R-:W-:Y:S01]  /*2c20*/  HADD2.F32 R38, -RZ, R38.H1_H1 ;  /* 0x30000026ff267230 */ /* 0x000fe20000004100 */
[----:B------:R-:W-:Y:S01]  /*2c30*/  ISETP.NE.AND P5, PT, R36, 0x1, PT ;  /* 0x000000012400780c */ /* 0x000fe20003fa5270 */
[----:B------:R-:W-:Y:S02]  /*2c40*/  BSSY.RECONVERGENT B1, `(.L_x_12516) ;  /* 0x000004c000017945 */ /* 0x000fe40003800200 */
[----:B------:R-:W-:Y:S01]  /*2c50*/  FFMA.FTZ R6, R6, R71, 1.1641532182693481445e-10 ;  /* 0x2f00000006067423 */ /* 0x000fe20000010047 */
[----:B------:R-:W-:-:S04]  /*2c60*/  FMUL.FTZ R37, R38, UR4 ;  /* 0x0000000426257c20 */ /* 0x000fc80008410000 */
[----:B------:R-:W-:Y:S01]  /*2c70*/  FMUL.FTZ R37, R37, R68 ;  /* 0x0000004425257220 */ /* 0x000fe20000410000 */
[----:B------:R-:W-:-:S04]  /*2c80*/  FSETP.GTU.FTZ.AND P4, PT, R6, R69, PT ;  /* 0x000000450600720b */ /* 0x000fc80003f9c000 */
        /* <DEDUP_REMOVED lines=14> */
.L_x_12518:
        /* <DEDUP_REMOVED lines=13> */
.L_x_12520:
[----:B------:R-:W-:Y:S05]  /*2e40*/  BSYNC.RECONVERGENT B2 ;  /* 0x0000000000027941 */ /* 0x000fea0003800200 */
.L_x_12519:
        /* <DEDUP_REMOVED lines=43> */
.L_x_12517:
[----:B------:R-:W-:Y:S05]  /*3100*/  BSYNC.RECONVERGENT B1 ;  /* 0x0000000000017941 */ /* 0x000fea0003800200 */
.L_x_12516:
[----:B------:R-:W-:Y:S01]  /*3110*/  I2FP.F32.U32 R6, R6 ;  /* 0x0000000600067245 */ /* 0x000fe20000201000 */
[----:B------:R-:W-:Y:S01]  /*3120*/  HADD2.F32 R36, -RZ, R39.H0_H0 ;  /* 0x20000027ff247230 */ /* 0x000fe20000004100 */
[----:B------:R-:W-:Y:S01]  /*3130*/  ISETP.NE.AND P6, PT, R37, 0x1, PT ;  /* 0x000000012500780c */ /* 0x000fe20003fc5270 */
[----:B------:R-:W-:Y:S01]  /*3140*/  BSSY.RECONVERGENT B1, `(.L_x_12521) ;  /* 0x000004e000017945 */ /* 0x000fe20003800200 */
[----:B------:R-:W-:Y:S02]  /*3150*/  IMAD.MOV.U32 R38, RZ, RZ, R9 ;  /* 0x000000ffff267224 */ /* 0x000fe400078e0009 */
[----:B------:R-:W-:Y:S01]  /*3160*/  FFMA.FTZ R6, R6, R71, 1.1641532182693481445e-10 ;  /* 0x2f00000006067423 */ /* 0x000fe20000010047 */
[----:B------:R-:W-:-:S04]  /*3170*/  FMUL.FTZ R65, R36, UR4 ;  /* 0x0000000424417c20 */ /* 0x000fc80008410000 */
        /* <DEDUP_REMOVED lines=15> */
.L_x_12523:
        /* <DEDUP_REMOVED lines=15> */
.L_x_12525:
[----:B------:R-:W-:Y:S05]  /*3360*/  BSYNC.RECONVERGENT B2 ;  /* 0x0000000000027941 */ /* 0x000fea0003800200 */
.L_x_12524:
        /* <DEDUP_REMOVED lines=43> */
.L_x_12522:
[----:B------:R-:W-:Y:S05]  /*3620*/  BSYNC.RECONVERGENT B1 ;  /* 0x0000000000017941 */ /* 0x000fea0003800200 */
.L_x_12521:
[----:B------:R-:W-:Y:S01]  /*3630*/  I2FP.F32.U32 R36, R38 ;  /* 0x0000002600247245 */ /* 0x000fe20000201000 */
[----:B------:R-:W-:-:S04]  /*3640*/  HADD2.F32 R39, -RZ, R39.H1_H1 ;  /* 0x30000027ff277230 */ /* 0x000fc80000004100 */
        /* <DEDUP_REMOVED lines=8> */
.L_x_12486:
        /* <DEDUP_REMOVED lines=16> */
.L_x_12529:
        /* <DEDUP_REMOVED lines=13> */
.L_x_12531:
[----:B------:R-:W-:Y:S05]  /*38a0*/  BSYNC.RECONVERGENT B2 ;  /* 0x0000000000027941 */ /* 0x000fea0003800200 */
.L_x_12530:
        /* <DEDUP_REMOVED lines=41> */
[----:B------:R-:W-:Y:S01]  /*3b40*/  LOP3.LUT R4, R4, UR34, R13, 0x96, !PT ;  /* 0x0000002204047c12 */ /* 0x000fe2000f8e960d */
[----:B------:R-:W-:-:S07]  /*3b50*/  IMAD.MOV.U32 R12, RZ, RZ, R8 ;  /* 0x000000ffff0c7224 */ /* 0x000fce00078e0008 */
.L_x_12528:
[----:B------:R-:W-:Y:S05]  /*3b60*/  BSYNC.RECONVERGENT B1 ;  /* 0x0000000000017941 */ /* 0x000fea0003800200 */
.L_x_12527:
[----:B------:R-:W0:Y:S01]  /*3b70*/  LDC R68, c[0x0][0x404] ;  /* 0x00010100ff447b82 */ /* 0x000e220000000800 */
[----:B------:R-:W-:Y:S01]  /*3b80*/  ISETP.NE.AND P0, PT, R14, 0x1, PT ;  /* 0x000000010e00780c */ /* 0x000fe20003f05270 */
[----:B------:R-:W-:Y:S01]  /*3b90*/  IMAD.MOV.U32 R66, RZ, RZ, 0x2f800000 ;  /* 0x2f800000ff427424 */ /* 0x000fe200078e00ff */
[----:B------:R-:W-:Y:S01]  /*3ba0*/  I2FP.F32.U32 R13, R12 ;  /* 0x0000000c000d7245 */ /* 0x000fe20000201000 */
[----:B-----5:R-:W-:Y:S01]  /*3bb0*/  HADD2.F32 R6, -RZ, R36.H0_H0 ;  /* 0x20000024ff067230 */ /* 0x020fe20000004100 */
[----:B------:R-:W-:Y:S01]  /*3bc0*/  BSSY.RECONVERGENT B1, `(.L_x_12532) ;  /* 0x000004b000017945 */ /* 0x000fe20003800200 */
[----:B------:R-:W-:Y:S02]  /*3bd0*/  IMAD.MOV.U32 R15, RZ, RZ, 0x2 ;  /* 0x00000002ff0f7424 */ /* 0x000fe400078e00ff */
[----:B------:R-:W1:Y:S01]  /*3be0*/  LDC R67, c[0x0][0x408] ;  /* 0x00010200ff437b82 */ /* 0x000e620000000800 */
[----:B------:R-:W-:Y:S01]  /*3bf0*/  FFMA.FTZ R13, R13, R66, 1.1641532182693481445e-10 ;  /* 0x2f0000000d0d7423 */ /* 0x000fe20000010042 */
[----:B------:R-:W-:Y:S01]  /*3c00*/  FMUL.FTZ R12, R6, UR4 ;  /* 0x00000004060c7c20 */ /* 0x000fe20008410000 */
[----:B------:R-:W-:-:S03]  /*3c10*/  MOV R6, R9 ;  /* 0x0000000900067202 */ /* 0x000fc60000000f00 */
        /* <DEDUP_REMOVED lines=12> */
.L_x_12534:
        /* <DEDUP_REMOVED lines=13> */
.L_x_12536:
[----:B------:R-:W-:Y:S05]  /*3db0*/  BSYNC.RECONVERGENT B2 ;  /* 0x0000000000027941 */ /* 0x000fea0003800200 */
.L_x_12535:
        /* <DEDUP_REMOVED lines=43> */
.L_x_12533:
[----:B------:R-:W-:Y:S05]  /*4070*/  BSYNC.RECONVERGENT B1 ;  /* 0x0000000000017941 */ /* 0x000fea0003800200 */
.L_x_12532:
[----:B------:R-:W-:Y:S01]  /*4080*/  ISETP.NE.AND P1, PT, R15, 0x1, PT ;  /* 0x000000010f00780c */ /* 0x000fe20003f25270 */
[----:B------:R-:W-:Y:S01]  /*4090*/  HADD2.F32 R36, -RZ, R36.H1_H1 ;  /* 0x30000024ff247230 */ /* 0x000fe20000004100 */
[----:B------:R-:W-:Y:S01]  /*40a0*/  I2FP.F32.U32 R13, R6 ;  /* 0x00000006000d7245 */ /* 0x000fe20000201000 */
[----:B------:R-:W-:Y:S01]  /*40b0*/  BSSY.RECONVERGENT B1, `(.L_x_12537) ;  /* 0x0000049000017945 */ /* 0x000fe20003800200 */
[----:B------:R-:W-:Y:S02]  /*40c0*/  IMAD.MOV.U32 R40, RZ, RZ, 0x2 ;  /* 0x00000002ff287424 */ /* 0x000fe400078e00ff */
[----:B------:R-:W-:Y:S01]  /*40d0*/  FMUL.FTZ R36, R36, UR4 ;  /* 0x0000000424247c20 */ /* 0x000fe20008410000 */
[----:B------:R-:W-:Y:S01]  /*40e0*/  FFMA.FTZ R13, R13, R66, 1.1641532182693481445e-10 ;  /* 0x2f0000000d0d7423 */ /* 0x000fe20000010042 */
[----:B------:R-:W-:-:S04]  /*40f0*/  IMAD.MOV.U32 R6, RZ, RZ, R9 ;  /* 0x000000ffff067224 */ /* 0x000fc800078e0009 */
        /* <DEDUP_REMOVED lines=11> */
.L_x_12539:
        /* <DEDUP_REMOVED lines=13> */
.L_x_12541:
[----:B------:R-:W-:Y:S05]  /*4280*/  BSYNC.RECONVERGENT B2 ;  /* 0x0000000000027941 */ /* 0x000fea0003800200 */
.L_x_12540:
        /* <DEDUP_REMOVED lines=43> */
.L_x_12538:
[----:B------:R-:W-:Y:S05]  /*4540*/  BSYNC.RECONVERGENT B1 ;  /* 0x0000000000017941 */ /* 0x000fea0003800200 */
.L_x_12537:
[----:B------:R-:W-:Y:S01]  /*4550*/  ISETP.NE.AND P2, PT, R40, 0x1, PT ;  /* 0x000000012800780c */ /* 0x000fe20003f45270 */
[----:B------:R-:W-:Y:S01]  /*4560*/  BSSY.RECONVERGENT B1, `(.L_x_12542) ;  /* 0x000004b000017945 */ /* 0x000fe20003800200 */
[----:B------:R-:W-:Y:S01]  /*4570*/  I2FP.F32.U32 R15, R6 ;  /* 0x00000006000f7245 */ /* 0x000fe20000201000 */
[----:B------:R-:W-:Y:S02]  /*4580*/  HADD2.F32 R6, -RZ, R37.H0_H0 ;  /* 0x20000025ff067230 */ /* 0x000fe40000004100 */
[----:B------:R-:W-:Y:S02]  /*4590*/  HFMA2 R41, -RZ, RZ, 0, 1.1920928955078125e-07 ;  /* 0x00000002ff297431 */ /* 0x000fe400000001ff */
        /* <DEDUP_REMOVED lines=14> */
.L_x_12544:
        /* <DEDUP_REMOVED lines=13> */
.L_x_12546:
[----:B------:R-:W-:Y:S05]  /*4750*/  BSYNC.RECONVERGENT B2 ;  /* 0x0000000000027941 */ /* 0x000fea0003800200 */
.L_x_12545:
        /* <DEDUP_REMOVED lines=43> */
.L_x_12543:
[----:B------:R-:W-:Y:S05]  /*4a10*/  BSYNC.RECONVERGENT B1 ;  /* 0x0000000000017941 */ /* 0x000fea0003800200 */
.L_x_12542:
[----:B------:R-:W-:Y:S01]  /*4a20*/  ISETP.NE.AND P3, PT, R41, 0x1, PT ;  /* 0x000000012900780c */ /* 0x000fe20003f65270 */
[----:B------:R-:W-:Y:S01]  /*4a30*/  HADD2.F32 R37, -RZ, R37.H1_H1 ;  /* 0x30000025ff257230 */ /* 0x000fe20000004100 */
[----:B------:R-:W-:Y:S01]  /*4a40*/  I2FP.F32.U32 R15, R6 ;  /* 0x00000006000f7245 */ /* 0x000fe20000201000 */
[----:B------:R-:W-:Y:S01]  /*4a50*/  BSSY.RECONVERGENT B1, `(.L_x_12547) ;  /* 0x0000049000017945 */ /* 0x000fe20003800200 */
[----:B------:R-:W-:Y:S01]  /*4a60*/  IMAD.MOV.U32 R42, RZ, RZ, 0x2 ;  /* 0x00000002ff2a7424 */ /* 0x000fe200078e00ff */
[----:B------:R-:W-:Y:S01]  /*4a70*/  MOV R6, R9 ;  /* 0x0000000900067202 */ /* 0x000fe20000000f00 */
[----:B------:R-:W-:Y:S01]  /*4a80*/  FMUL.FTZ R36, R37, UR4 ;  /* 0x0000000425247c20 */ /* 0x000fe20008410000 */
[----:B------:R-:W-:-:S05]  /*4a90*/  FFMA.FTZ R15, R15, R66, 1.1641532182693481445e-10 ;  /* 0x2f0000000f0f7423 */ /* 0x000fca0000010042 */
[----:B------:R-:W-:Y:S01]  /*4aa0*/  FSETP.LE.FTZ.AND P2, PT, R15, R68, PT ;  /* 0x000000440f00720b */ /* 0x000fe20003f53000 */
        /* <DEDUP_REMOVED lines=10> */
.L_x_12549:
        /* <DEDUP_REMOVED lines=13> */
.L_x_12551:
[----:B------:R-:W-:Y:S05]  /*4c20*/  BSYNC.RECONVERGENT B2 ;  /* 0x0000000000027941 */ /* 0x000fea0003800200 */
.L_x_12550:
        /* <DEDUP_REMOVED lines=43> */
.L_x_12548:
[----:B------:R-:W-:Y:S05]  /*4ee0*/  BSYNC.RECONVERGENT B1 ;  /* 0x0000000000017941 */ /* 0x000fea0003800200 */
.L_x_12547:
[----:B------:R-:W-:Y:S01]  /*4ef0*/  ISETP.NE.AND P4, PT, R42, 0x1, PT ;  /* 0x000000012a00780c */ /* 0x000fe20003f85270 */
[----:B------:R-:W-:Y:S01]  /*4f00*/  BSSY.RECONVERGENT B1, `(.L_x_12552) ;  /* 0x000004b000017945 */ /* 0x000fe20003800200 */
[----:B------:R-:W-:Y:S01]  /*4f10*/  I2FP.F32.U32 R37, R6 ;  /* 0x0000000600257245 */ /* 0x000fe20000201000 */
[----:B------:R-:W-:Y:S02]  /*4f20*/  HADD2.F32 R6, -RZ, R38.H0_H0 ;  /* 0x20000026ff067230 */ /* 0x000fe40000004100 */
[----:B------:R-:W-:Y:S02]  /*4f30*/  IMAD.MOV.U32 R36, RZ, RZ, 0x2 ;  /* 0x00000002ff247424 */ /* 0x000fe400078e00ff */
        /* <DEDUP_REMOVED lines=14> */
.L_x_12554:
        /* <DEDUP_REMOVED lines=13> */
.L_x_12556:
[----:B------:R-:W-:Y:S05]  /*50f0*/  BSYNC.RECONVERGENT B2 ;  /* 0x0000000000027941 */ /* 0x000fea0003800200 */
.L_x_12555:
        /* <DEDUP_REMOVED lines=43> */
.L_x_12553:
[----:B------:R-:W-:Y:S05]  /*53b0*/  BSYNC.RECONVERGENT B1 ;  /* 0x0000000000017941 */ /* 0x000fea0003800200 */
.L_x_12552:
        /* <DEDUP_REMOVED lines=9> */
[----:B------:R-:W-:Y:S01]  /*5450*/  FSETP.LE.FTZ.AND P4, PT, R37, R68, PT ;  /* 0x000000442500720b */ /* 0x000fe20003f93000 */
        /* <DEDUP_REMOVED lines=9> */
.L_x_12559:
        /* <DEDUP_REMOVED lines=13> */
.L_x_12561:
[----:B------:R-:W-:Y:S05]  /*55c0*/  BSYNC.RECONVERGENT B2 ;  /* 0x0000000000027941 */ /* 0x000fea0003800200 */
.L_x_12560:
        /* <DEDUP_REMOVED lines=43> */
.L_x_12558:
[----:B------:R-:W-:Y:S05]  /*5880*/  BSYNC.RECONVERGENT B1 ;  /* 0x0000000000017941 */ /* 0x000fea0003800200 */
.L_x_12557:
[----:B------:R-:W-:Y:S01]  /*5890*/  ISETP.NE.AND P6, PT, R43, 0x1, PT ;  /* 0x000000012b00780c */ /* 0x000fe20003fc5270 */
[----:B------:R-:W-:Y:S01]  /*58a0*/  BSSY.RECONVERGENT B1, `(.L_x_12562) ;  /* 0x000004d000017945 */ /* 0x000fe20003800200 */
[----:B------:R-:W-:Y:S01]  /*58b0*/  I2FP.F32.U32 R37, R6 ;  /* 0x0000000600257245 */ /* 0x000fe20000201000 */
[----:B------:R-:W-:Y:S01]  /*58c0*/  HADD2.F32 R6, -RZ, R39.H0_H0 ;  /* 0x20000027ff067230 */ /* 0x000fe20000004100 */
[----:B------:R-:W-:-:S03]  /*58d0*/  MOV R42, R9 ;  /* 0x00000009002a7202 */ /* 0x000fc60000000f00 */
        /* <DEDUP_REMOVED lines=14> */
.L_x_12564:
        /* <DEDUP_REMOVED lines=15> */
.L_x_12566:
[----:B------:R-:W-:Y:S05]  /*5ab0*/  BSYNC.RECONVERGENT B2 ;  /* 0x0000000000027941 */ /* 0x000fea0003800200 */
.L_x_12565:
        /* <DEDUP_REMOVED lines=42> */
[----:B------:R-:W-:-:S07]  /*5d60*/  IMAD.MOV.U32 R11, RZ, RZ, R36 ;  /* 0x000000ffff0b7224 */ /* 0x000fce00078e0024 */
.L_x_12563:
[----:B------:R-:W-:Y:S05]  /*5d70*/  BSYNC.RECONVERGENT B1 ;  /* 0x0000000000017941 */ /* 0x000fea0003800200 */
.L_x_12562:
[----:B------:R-:W-:Y:S01]  /*5d80*/  I2FP.F32.U32 R37, R42 ;  /* 0x0000002a00257245 */ /* 0x000fe20000201000 */
[----:B------:R-:W-:Y:S01]  /*5d90*/  HADD2.F32 R39, -RZ, R39.H1_H1 ;  /* 0x30000027ff277230 */ /* 0x000fe20000004100 */
        /* <DEDUP_REMOVED lines=14> */
.L_x_12526:
[----:B------:R-:W0:Y:S01]  /*5e80*/  LDC.64 R38, c[0x0][0x3a8] ;  /* 0x0000ea00ff267b82 */ /* 0x000e220000000a00 */
[----:B------:R-:W-:Y:S02]  /*5e90*/  SEL R36, RZ, 0x1000000, !P6 ;  /* 0x01000000ff247807 */ /* 0x000fe40007000000 */
[----:B------:R-:W-:Y:S02]  /*5ea0*/  ISETP.NE.AND P6, PT, R8, RZ, PT ;  /* 0x000000ff0800720c */ /* 0x000fe40003fc5270 */
[----:B------:R-:W-:Y:S02]  /*5eb0*/  SEL R8, RZ, 0x10000, !P5 ;  /* 0x00010000ff087807 */ /* 0x000fe40006800000 */
[----:B------:R-:W-:Y:S01]  /*5ec0*/  SEL R67, RZ, 0x100, !P4 ;  /* 0x00000100ff437807 */ /* 0x000fe20006000000 */
[----:B------:R-:W1:Y:S01]  /*5ed0*/  LDC.64 R64, c[0x0][0x3b0] ;  /* 0x0000ec00ff407b82 */ /* 0x000e620000000a00 */
[----:B------:R-:W-:Y:S02]  /*5ee0*/  SEL R37, RZ, 0x10000, !P1 ;  /* 0x00010000ff257807 */ /* 0x000fe40004800000 */
[----:B------:R-:W-:-:S02]  /*5ef0*/  LOP3.LUT R67, R67, R36, R8, 0xfe, !PT ;  /* 0x0000002443437212 */ /* 0x000fc400078efe08 */
[----:B------:R-:W-:Y:S02]  /*5f00*/  SEL R36, RZ, 0x1000000, !P2 ;  /* 0x01000000ff247807 */ /* 0x000fe40005000000 */
[----:B------:R-:W-:-:S04]  /*5f10*/  SEL R8, RZ, 0x100, !P0 ;  /* 0x00000100ff087807 */ /* 0x000fc80004000000 */
[----:B------:R-:W-:Y:S02]  /*5f20*/  LOP3.LUT R8, R8, R36, R37, 0xfe, !PT ;  /* 0x0000002408087212 */ /* 0x000fe400078efe25 */
[----:B------:R-:W-:Y:S01]  /*5f30*/  SEL R36, RZ, 0x1, !P3 ;  /* 0x00000001ff247807 */ /* 0x000fe20005800000 */
[----:B0-----:R-:W-:-:S03]  /*5f40*/  IMAD.WIDE.U32 R38, R10, 0x20, R38 ;  /* 0x000000200a267825 */ /* 0x001fc600078e0026 */
[----:B------:R-:W-:Y:S02]  /*5f50*/  LOP3.LUT R37, R67, R36, RZ, 0xfc, !PT ;  /* 0x0000002443257212 */ /* 0x000fe400078efcff */
[----:B------:R-:W-:Y:S01]  /*5f60*/  SEL R67, RZ, 0x1, !P6 ;  /* 0x00000001ff437807 */ /* 0x000fe20007000000 */
[----:B------:R0:W-:Y:S03]  /*5f70*/  STG.E.128 desc[UR6][R38.64], R12 ;  /* 0x0000000c26007986 */ /* 0x0001e6000c101d06 */
[----:B------:R-:W-:Y:S01]  /*5f80*/  LOP3.LUT R36, R8, R67, RZ, 0xfc, !PT ;  /* 0x0000004308247212 */ /* 0x000fe200078efcff */
[C---:B-1----:R-:W-:Y:S01]  /*5f90*/  IMAD.WIDE.U32 R64, R10.reuse, 0x8, R64 ;  /* 0x000000080a407825 */ /* 0x042fe200078e0040 */
[----:B------:R0:W-:Y:S03]  /*5fa0*/  STG.E.128 desc[UR6][R38.64+0x10], R40 ;  /* 0x0000102826007986 */ /* 0x0001e6000c101d06 */
[----:B------:R-:W-:Y:S01]  /*5fb0*/  IMAD.MOV.U32 R8, RZ, RZ, R11 ;  /* 0x000000ffff087224 */ /* 0x000fe200078e000b */
[----:B------:R0:W-:Y:S01]  /*5fc0*/  STG.E.64 desc[UR6][R64.64], R36 ;  /* 0x0000002440007986 */ /* 0x0001e2000c101b06 */
[----:B------:R-:W-:-:S07]  /*5fd0*/  VIADD R11, R10, 0x100 ;  /* 0x000001000a0b7836 */ /* 0x000fce0000000000 */
.L_x_12485:
[----:B------:R-:W-:Y:S05]  /*5fe0*/  BSYNC.RECONVERGENT B0 ;  /* 0x0000000000007941 */ /* 0x000fea0003800200 */
.L_x_12484:
        /* <DEDUP_REMOVED lines=12> */
[----:B------:R0:W5:Y:S04]  /*60b0*/  LDG.E.128 R20, desc[UR6][R36.64] ;  /* 0x0000000624147981 */ /* 0x000168000c1e1d00 */
[----:B------:R-:W5:Y:S01]  /*60c0*/  LDG.E.128 R36, desc[UR6][R36.64+0x10] ;  /* 0x0000100624247981 */ /* 0x000f62000c1e1d00 */
[----:B------:R-:W-:Y:S01]  /*60d0*/  ISETP.NE.AND P0, PT, R6, 0x1, PT ;  /* 0x000000010600780c */ /* 0x000fe20003f05270 */
[----:B------:R-:W-:Y:S01]  /*60e0*/  BSSY.RECONVERGENT B1, `(.L_x_12570) ;  /* 0x0000047000017945 */ /* 0x000fe20003800200 */
[----:B------:R-:W-:Y:S02]  /*60f0*/  HFMA2 R66, -RZ, RZ, 0, 1.1920928955078125e-07 ;  /* 0x00000002ff427431 */ /* 0x000fe400000001ff */
[----:B------:R-:W-:Y:S01]  /*6100*/  IMAD.MOV.U32 R65, RZ, RZ, R9 ;  /* 0x000000ffff417224 */ /* 0x000fe200078e0009 */
[----:B------:R-:W-:-:S08]  /*6110*/  MOV R64, R8 ;  /* 0x0000000800407202 */ /* 0x000fd00000000f00 */
[----:B0-----:R-:W-:Y:S05]  /*6120*/  @!P0 BRA `(.L_x_12571) ;  /* 0x0000000400088947 */ /* 0x001fea0003800000 */
[----:B------:R-:W-:-:S13]  /*6130*/  ISETP.NE.AND P0, PT, R6, 0x3, PT ;  /* 0x000000030600780c */ /* 0x000fda0003f05270 */
[----:B------:R-:W-:Y:S05]  /*6140*/  @!P0 BRA `(.L_x_12572) ;  /* 0x0000000000208947 */ /* 0x000fea0003800000 */
[----:B------:R-:W-:-:S13]  /*6150*/  ISETP.NE.AND P0, PT, R6, 0x2, PT ;  /* 0x000000020600780c */ /* 0x000fda0003f05270 */
[----:B------:R-:W-:Y:S01]  /*6160*/  @!P0 IMAD.MOV.U32 R66, RZ, RZ, 0x3 ;  /* 0x00000003ff428424 */ /* 0x000fe200078e00ff */
[----:B------:R-:W-:Y:S01]  /*6170*/  @!P0 MOV R65, R4 ;  /* 0x0000000400418202 */ /* 0x000fe20000000f00 */
[--C-:B------:R-:W-:Y:S01]  /*6180*/  @!P0 IMAD.MOV.U32 R64, RZ, RZ, R8.reuse ;  /* 0x000000ffff408224 */ /* 0x100fe200078e0008 */
[----:B------:R-:W-:Y:S01]  /*6190*/  @P0 IADD3 R66, PT, PT, R6, 0x1, RZ ;  /* 0x0000000106420810 */ /* 0x000fe20007ffe0ff */
[----:B------:R-:W-:Y:S01]  /*61a0*/  @P0 IMAD.MOV.U32 R64, RZ, RZ, R8 ;  /* 0x000000ffff400224 */ /* 0x000fe200078e0008 */
[----:B------:R-:W-:Y:S01]  /*61b0*/  @P0 MOV R65, R5 ;  /* 0x0000000500410202 */ /* 0x000fe20000000f00 */
[----:B------:R-:W-:Y:S06]  /*61c0*/  BRA `(.L_x_12571) ;  /* 0x0000000000e07947 */ /* 0x000fec0003800000 */
.L_x_12572:
        /* <DEDUP_REMOVED lines=13> */
.L_x_12574:
[----:B------:R-:W-:Y:S05]  /*62a0*/  BSYNC.RECONVERGENT B2 ;  /* 0x0000000000027941 */ /* 0x000fea0003800200 */
.L_x_12573:
        /* <DEDUP_REMOVED lines=39> */
[----:B------:R-:W-:Y:S01]  /*6520*/  HFMA2 R66, -RZ, RZ, 0, 0 ;  /* 0x00000000ff427431 */ /* 0x000fe200000001ff */
[----:B------:R-:W-:Y:S01]  /*6530*/  LOP3.LUT R4, R4, UR34, R65, 0x96, !PT ;  /* 0x0000002204047c12 */ /* 0x000fe2000f8e9641 */
[----:B------:R-:W-:-:S07]  /*6540*/  IMAD.MOV.U32 R65, RZ, RZ, R8 ;  /* 0x000000ffff417224 */ /* 0x000fce00078e0008 */
.L_x_12571:
[----:B------:R-:W-:Y:S05]  /*6550*/  BSYNC.RECONVERGENT B1 ;  /* 0x0000000000017941 */ /* 0x000fea0003800200 */
.L_x_12570:
        /* <DEDUP_REMOVED lines=8> */
[----:B------:R-:W-:Y:S01]  /*65e0*/  FFMA.FTZ R65, R6, R75, 1.1641532182693481445e-10 ;  /* 0x2f00000006417423 */ /* 0x000fe2000001004b */
[----:B------:R-:W-:-:S02]  /*65f0*/  IMAD.MOV.U32 R6, RZ, RZ, R9 ;  /* 0x000000ffff067224 */ /* 0x000fc400078e0009 */
[----:B0-----:R-:W-:Y:S02]  /*6600*/  FMUL.FTZ R8, R8, R71 ;  /* 0x0000004708087220 */ /* 0x001fe40000410000 */
[----:B-1----:R-:W-:-:S04]  /*6610*/  FSETP.GTU.FTZ.AND P0, PT, R65, R74, PT ;  /* 0x0000004a4100720b */ /* 0x002fc80003f1c000 */
[----:B------:R-:W-:Y:S01]  /*6620*/  FSEL R65, R8, RZ, !P0 ;  /* 0x000000ff08417208 */ /* 0x000fe20004000000 */
[----:B------:R-:W-:Y:S01]  /*6630*/  HFMA2 R8, -RZ, RZ, 0, 1.1920928955078125e-07 ;  /* 0x00000002ff087431 */ /* 0x000fe200000001ff */
        /* <DEDUP_REMOVED lines=12> */
.L_x_12577:
        /* <DEDUP_REMOVED lines=13> */
.L_x_12579:
[----:B------:R-:W-:Y:S05]  /*67d0*/  BSYNC.RECONVERGENT B2 ;  /* 0x0000000000027941 */ /* 0x000fea0003800200 */
.L_x_12578:
        /* <DEDUP_REMOVED lines=39> */
[----:B------:R-:W-:Y:S01]  /*6a50*/  IMAD.WIDE.U32 R66, R66, -0x326172a9, RZ ;  /* 0xcd9e8d5742427825 */ /* 0x000fe200078e00ff */
[----:B------:R-:W-:-:S03]  /*6a60*/  LOP3.LUT R4, R4, UR34, R9, 0x96, !PT ;  /* 0x0000002204047c12 */ /* 0x000fc6000f8e9609 */
[----:B------:R-:W-:Y:S01]  /*6a70*/  IMAD.MOV.U32 R9, RZ, RZ, R66 ;  /* 0x000000ffff097224 */ /* 0x000fe200078e0042 */
[----:B------:R-:W-:-:S07]  /*6a80*/  LOP3.LUT R5, R68, UR33, R67, 0x96, !PT ;  /* 0x0000002144057c12 */ /* 0x000fce000f8e9643 */
.L_x_12576:
[----:B------:R-:W-:Y:S05]  /*6a90*/  BSYNC.RECONVERGENT B1 ;  /* 0x0000000000017941 */ /* 0x000fea0003800200 */
.L_x_12575:
[----:B------:R-:W-:Y:S01]  /*6aa0*/  I2FP.F32.U32 R6, R6 ;  /* 0x0000000600067245 */ /* 0x000fe20000201000 */
[----:B------:R-:W-:Y:S01]  /*6ab0*/  HADD2.F32 R24, -RZ, R24.H1_H1 ;  /* 0x30000018ff187230 */ /* 0x000fe20000004100 */
[----:B------:R-:W-:Y:S01]  /*6ac0*/  ISETP.NE.AND P1, PT, R8, 0x1, PT ;  /* 0x000000010800780c */ /* 0x000fe20003f25270 */
[----:B------:R-:W-:Y:S02]  /*6ad0*/  BSSY.RECONVERGENT B1, `(.L_x_12580) ;  /* 0x000004c000017945 */ /* 0x000fe40003800200 */
        /* <DEDUP_REMOVED lines=18> */
.L_x_12582:
        /* <DEDUP_REMOVED lines=13> */
.L_x_12584:
[----:B------:R-:W-:Y:S05]  /*6cd0*/  BSYNC.RECONVERGENT B2 ;  /* 0x0000000000027941 */ /* 0x000fea0003800200 */
.L_x_12583:
        /* <DEDUP_REMOVED lines=40> */
[----:B------:R-:W-:-:S04]  /*6f60*/  MOV R9, R8 ;  /* 0x0000000800097202 */ /* 0x000fc80000000f00 */
[----:B------:R-:W-:Y:S02]  /*6f70*/  LOP3.LUT R4, R4, UR34, R67, 0x96, !PT ;  /* 0x0000002204047c12 */ /* 0x000fe4000f8e9643 */
[----:B------:R-:W-:-:S07]  /*6f80*/  MOV R64, R66 ;  /* 0x0000004200407202 */ /* 0x000fce0000000f00 */
.L_x_12581:
[----:B------:R-:W-:Y:S05]  /*6f90*/  BSYNC.RECONVERGENT B1 ;  /* 0x0000000000017941 */ /* 0x000fea0003800200 */
.L_x_12580:
[----:B------:R-:W-:Y:S01]  /*6fa0*/  I2FP.F32.U32 R6, R6 ;  /* 0x0000000600067245 */ /* 0x000fe20000201000 */
[----:B------:R-:W-:Y:S01]  /*6fb0*/  HADD2.F32 R8, -RZ, R25.H0_H0 ;  /* 0x20000019ff087230 */ /* 0x000fe20000004100 */
[----:B------:R-:W-:Y:S01]  /*6fc0*/  ISETP.NE.AND P2, PT, R24, 0x1, PT ;  /* 0x000000011800780c */ /* 0x000fe20003f45270 */
[----:B------:R-:W-:Y:S02]  /*6fd0*/  BSSY.RECONVERGENT B1, `(.L_x_12585) ;  /* 0x000004c000017945 */ /* 0x000fe40003800200 */
[----:B------:R-:W-:Y:S01]  /*6fe0*/  FFMA.FTZ R67, R6, R75, 1.1641532182693481445e-10 ;  /* 0x2f00000006437423 */ /* 0x000fe2000001004b */
[----:B------:R-:W-:Y:S01]  /*6ff0*/  FMUL.FTZ R8, R8, UR4 ;  /* 0x0000000408087c20 */ /* 0x000fe20008410000 */
[----:B------:R-:W-:-:S03]  /*7000*/  IMAD.MOV.U32 R6, RZ, RZ, R9 ;  /* 0x000000ffff067224 */ /* 0x000fc600078e0009 */
[----:B------:R-:W-:Y:S01]  /*7010*/  FMUL.FTZ R8, R8, R71 ;  /* 0x0000004708087220 */ /* 0x000fe20000410000 */
[----:B------:R-:W-:-:S04]  /*7020*/  FSETP.GTU.FTZ.AND P1, PT, R67, R74, PT ;  /* 0x0000004a4300720b */ /* 0x000fc80003f3c000 */
        /* <DEDUP_REMOVED lines=13> */
.L_x_12587:
        /* <DEDUP_REMOVED lines=13> */
.L_x_12589:
[----:B------:R-:W-:Y:S05]  /*71d0*/  BSYNC.RECONVERGENT B2 ;  /* 0x0000000000027941 */ /* 0x000fea0003800200 */
.L_x_12588:
        /* <DEDUP_REMOVED lines=39> */
[----:B------:R-:W-:Y:S02]  /*7450*/  IMAD.MOV.U32 R9, RZ, RZ, R8 ;  /* 0x000000ffff097224 */ /* 0x000fe400078e0008 */
[----:B------:R-:W-:Y:S01]  /*7460*/  HFMA2 R8, -RZ, RZ, 0, 0 ;  /* 0x00000000ff087431 */ /* 0x000fe200000001ff */
[----:B------:R-:W-:Y:S01]  /*7470*/  LOP3.LUT R4, R4, UR34, R67, 0x96, !PT ;  /* 0x0000002204047c12 */ /* 0x000fe2000f8e9643 */
[----:B------:R-:W-:-:S07]  /*7480*/  IMAD.MOV.U32 R64, RZ, RZ, R66 ;  /* 0x000000ffff407224 */ /* 0x000fce00078e0042 */
.L_x_12586:
[----:B------:R-:W-:Y:S05]  /*7490*/  BSYNC.RECONVERGENT B1 ;  /* 0x0000000000017941 */ /* 0x000fea0003800200 */
.L_x_12585:
        /* <DEDUP_REMOVED lines=22> */
.L_x_12592:
        /* <DEDUP_REMOVED lines=13> */
.L_x_12594:
[----:B------:R-:W-:Y:S05]  /*76d0*/  BSYNC.RECONVERGENT B2 ;  /* 0x0000000000027941 */ /* 0x000fea0003800200 */
.L_x_12593:
        /* <DEDUP_REMOVED lines=43> */
.L_x_12591:
[----:B------:R-:W-:Y:S05]  /*7990*/  BSYNC.RECONVERGENT B1 ;  /* 0x0000000000017941 */ /* 0x000fea0003800200 */
.L_x_12590:
        /* <DEDUP_REMOVED lines=22> */
.L_x_12597:
        /* <DEDUP_REMOVED lines=13> */
.L_x_12599:
[----:B------:R-:W-:Y:S05]  /*7bd0*/  BSYNC.RECONVERGENT B2 ;  /* 0x0000000000027941 */ /* 0x000fea0003800200 */
.L_x_12598:
        /* <DEDUP_REMOVED lines=43> */
.L_x_12596:
[----:B------:R-:W-:Y:S05]  /*7e90*/  BSYNC.RECONVERGENT B1 ;  /* 0x0000000000017941 */ /* 0x000fea0003800200 */
.L_x_12595:
        /* <DEDUP_REMOVED lines=22> */
.L_x_12602:
        /* <DEDUP_REMOVED lines=13> */
.L_x_12604:
[----:B------:R-:W-:Y:S05]  /*80d0*/  BSYNC.RECONVERGENT B2 ;  /* 0x0000000000027941 */ /* 0x000fea0003800200 */
.L_x_12603:
        /* <DEDUP_REMOVED lines=39> */
[----:B------:R-:W-:Y:S02]  /*8350*/  MOV R9, R8 ;  /* 0x0000000800097202 */ /* 0x000fe40000000f00 */
[----:B------:R-:W-:Y:S01]  /*8360*/  MOV R64, R36 ;  /* 0x0000002400407202 */ /* 0x000fe20000000f00 */
[----:B------:R-:W-:Y:S01]  /*8370*/  IMAD.MOV.U32 R36, RZ, RZ, RZ ;  /* 0x000000ffff247224 */ /* 0x000fe200078e00ff */
[----:B------:R-:W-:-:S07]  /*8380*/  LOP3.LUT R4, R4, UR34, R37, 0x96, !PT ;  /* 0x0000002204047c12 */ /* 0x000fce000f8e9625 */
.L_x_12601:
[----:B------:R-:W-:Y:S05]  /*8390*/  BSYNC.RECONVERGENT B1 ;  /* 0x0000000000017941 */ /* 0x000fea0003800200 */
.L_x_12600:
[----:B------:R-:W-:Y:S01]  /*83a0*/  I2FP.F32.U32 R6, R6 ;  /* 0x0000000600067245 */ /* 0x000fe20000201000 */
[----:B------:R-:W-:Y:S01]  /*83b0*/  HADD2.F32 R8, -RZ, R27.H0_H0 ;  /* 0x2000001bff087230 */ /* 0x000fe20000004100 */
        /* <DEDUP_REMOVED lines=20> */
.L_x_12607:
        /* <DEDUP_REMOVED lines=15> */
.L_x_12609:
[----:B------:R-:W-:Y:S05]  /*85f0*/  BSYNC.RECONVERGENT B2 ;  /* 0x0000000000027941 */ /* 0x000fea0003800200 */
.L_x_12608:
        /* <DEDUP_REMOVED lines=40> */
[----:B------:R-:W-:Y:S01]  /*8880*/  MOV R8, R64 ;  /* 0x0000004000087202 */ /* 0x000fe20000000f00 */
[----:B------:R-:W-:Y:S01]  /*8890*/  IMAD.MOV.U32 R64, RZ, RZ, R36 ;  /* 0x000000ffff407224 */ /* 0x000fe200078e0024 */
[----:B------:R-:W-:-:S07]  /*88a0*/  LOP3.LUT R4, R4, UR34, R37, 0x96, !PT ;  /* 0x0000002204047c12 */ /* 0x000fce000f8e9625 */
.L_x_12606:
[----:B------:R-:W-:Y:S05]  /*88b0*/  BSYNC.RECONVERGENT B1 ;  /* 0x0000000000017941 */ /* 0x000fea0003800200 */
.L_x_12605:
        /* <DEDUP_REMOVED lines=10> */
.L_x_12569:
        /* <DEDUP_REMOVED lines=16> */
.L_x_12613:
        /* <DEDUP_REMOVED lines=13> */
.L_x_12615:
[----:B------:R-:W-:Y:S05]  /*8b30*/  BSYNC.RECONVERGENT B2 ;  /* 0x0000000000027941 */ /* 0x000fea0003800200 */
.L_x_12614:
        /* <DEDUP_REMOVED lines=42> */
.L_x_12612:
[----:B------:R-:W-:Y:S05]  /*8de0*/  BSYNC.RECONVERGENT B1 ;  /* 0x0000000000017941 */ /* 0x000fea0003800200 */
.L_x_12611:
[----:B------:R-:W0:Y:S01]  /*8df0*/  LDC R68, c[0x0][0x404] ;  /* 0x00010100ff447b82 */ /* 0x000e220000000800 */
[----:B------:R-:W-:Y:S01]  /*8e00*/  HFMA2 R66, -RZ, RZ, 0.1171875, 0 ;  /* 0x2f800000ff427431 */ /* 0x000fe200000001ff */
[----:B------:R-:W-:Y:S01]  /*8e10*/  ISETP.NE.AND P0, PT, R22, 0x1, PT ;  /* 0x000000011600780c */ /* 0x000fe20003f05270 */
[----:B-----5:R-:W-:Y:S01]  /*8e20*/  HADD2.F32 R6, -RZ, R24.H0_H0 ;  /* 0x20000018ff067230 */ /* 0x020fe20000004100 */
[----:B------:R-:W-:Y:S01]  /*8e30*/  I2FP.F32.U32 R21, R20 ;  /* 0x0000001400157245 */ /* 0x000fe20000201000 */
[----:B------:R-:W-:Y:S01]  /*8e40*/  BSSY.RECONVERGENT B1, `(.L_x_12616) ;  /* 0x000004b000017945 */ /* 0x000fe20003800200 */
[----:B------:R-:W-:Y:S02]  /*8e50*/  IMAD.MOV.U32 R8, RZ, RZ, 0x2 ;  /* 0x00000002ff087424 */ /* 0x000fe400078e00ff */
        /* <DEDUP_REMOVED lines=16> */
.L_x_12618:
        /* <DEDUP_REMOVED lines=13> */
.L_x_12620:
[----:B------:R-:W-:Y:S05]  /*9030*/  BSYNC.RECONVERGENT B2 ;  /* 0x0000000000027941 */ /* 0x000fea0003800200 */
.L_x_12619:
        /* <DEDUP_REMOVED lines=43> */
.L_x_12617:
[----:B------:R-:W-:Y:S05]  /*92f0*/  BSYNC.RECONVERGENT B1 ;  /* 0x0000000000017941 */ /* 0x000fea0003800200 */
.L_x_12616:
[----:B------:R-:W-:Y:S01]  /*9300*/  ISETP.NE.AND P1, PT, R8, 0x1, PT ;  /* 0x000000010800780c */ /* 0x000fe20003f25270 */
[----:B------:R-:W-:Y:S01]  /*9310*/  HADD2.F32 R24, -RZ, R24.H1_H1 ;  /* 0x30000018ff187230 */ /* 0x000fe20000004100 */
[----:B------:R-:W-:Y:S01]  /*9320*/  I2FP.F32.U32 R21, R6 ;  /* 0x0000000600157245 */ /* 0x000fe20000201000 */
[----:B------:R-:W-:Y:S01]  /*9330*/  BSSY.RECONVERGENT B1, `(.L_x_12621) ;  /* 0x0000049000017945 */ /* 0x000fe20003800200 */
[----:B------:R-:W-:Y:S02]  /*9340*/  HFMA2 R36, -RZ, RZ, 0, 1.1920928955078125e-07 ;  /* 0x00000002ff247431 */ /* 0x000fe400000001ff */
[----:B------:R-:W-:Y:S02]  /*9350*/  IMAD.MOV.U32 R6, RZ, RZ, R9 ;  /* 0x000000ffff067224 */ /* 0x000fe400078e0009 */
        /* <DEDUP_REMOVED lines=13> */
.L_x_12623:
        /* <DEDUP_REMOVED lines=13> */
.L_x_12625:
[----:B------:R-:W-:Y:S05]  /*9500*/  BSYNC.RECONVERGENT B2 ;  /* 0x0000000000027941 */ /* 0x000fea0003800200 */
.L_x_12624:
        /* <DEDUP_REMOVED lines=43> */
.L_x_12622:
[----:B------:R-:W-:Y:S05]  /*97c0*/  BSYNC.RECONVERGENT B1 ;  /* 0x0000000000017941 */ /* 0x000fea0003800200 */
.L_x_12621:
[----:B------:R-:W-:Y:S01]  /*97d0*/  ISETP.NE.AND P2, PT, R36, 0x1, PT ;  /* 0x000000012400780c */ /* 0x000fe20003f45270 */
[----:B------:R-:W-:Y:S01]  /*97e0*/  BSSY.RECONVERGENT B1, `(.L_x_12626) ;  /* 0x000004b000017945 */ /* 0x000fe20003800200 */
[----:B------:R-:W-:Y:S01]  /*97f0*/  I2FP.F32.U32 R23, R6 ;  /* 0x0000000600177245 */ /* 0x000fe20000201000 */
[----:B------:R-:W-:Y:S02]  /*9800*/  HADD2.F32 R6, -RZ, R25.H0_H0 ;  /* 0x20000019ff067230 */ /* 0x000fe40000004100 */
[----:B------:R-:W-:Y:S02]  /*9810*/  IMAD.MOV.U32 R24, RZ, RZ, 0x2 ;  /* 0x00000002ff187424 */ /* 0x000fe400078e00ff */
[----:B------:R-:W-:Y:S01]  /*9820*/  FFMA.FTZ R23, R23, R66, 1.1641532182693481445e-10 ;  /* 0x2f00000017177423 */ /* 0x000fe20000010042 */
[----:B------:R-:W-:Y:S01]  /*9830*/  FMUL.FTZ R22, R6, UR4 ;  /* 0x0000000406167c20 */ /* 0x000fe20008410000 */
[----:B------:R-:W-:-:S03]  /*9840*/  MOV R6, R9 ;  /* 0x0000000900067202 */ /* 0x000fc60000000f00 */
        /* <DEDUP_REMOVED lines=11> */
.L_x_12628:
        /* <DEDUP_REMOVED lines=13> */
.L_x_12630:
[----:B------:R-:W-:Y:S05]  /*99d0*/  BSYNC.RECONVERGENT B2 ;  /* 0x0000000000027941 */ /* 0x000fea0003800200 */
.L_x_12629:
        /* <DEDUP_REMOVED lines=43> */
.L_x_12627:
[----:B------:R-:W-:Y:S05]  /*9c90*/  BSYNC.RECONVERGENT B1 ;  /* 0x0000000000017941 */ /* 0x000fea0003800200 */
.L_x_12626:
        /* <DEDUP_REMOVED lines=19> */
.L_x_12633:
        /* <DEDUP_REMOVED lines=13> */
.L_x_12635:
[----:B------:R-:W-:Y:S05]  /*9ea0*/  BSYNC.RECONVERGENT B2 ;  /* 0x0000000000027941 */ /* 0x000fea0003800200 */
.L_x_12634:
        /* <DEDUP_REMOVED lines=43> */
.L_x_12632:
[----:B------:R-:W-:Y:S05]  /*a160*/  BSYNC.RECONVERGENT B1 ;  /* 0x0000000000017941 */ /* 0x000fea0003800200 */
.L_x_12631:
        /* <DEDUP_REMOVED lines=19> */
.L_x_12638:
        /* <DEDUP_REMOVED lines=13> */
.L_x_12640:
[----:B------:R-:W-:Y:S05]  /*a370*/  BSYNC.RECONVERGENT B2 ;  /* 0x0000000000027941 */ /* 0x000fea0003800200 */
.L_x_12639:
        /* <DEDUP_REMOVED lines=43> */
.L_x_12637:
[----:B------:R-:W-:Y:S05]  /*a630*/  BSYNC.RECONVERGENT B1 ;  /* 0x0000000000017941 */ /* 0x000fea0003800200 */
.L_x_12636:
        /* <DEDUP_REMOVED lines=19> */
.L_x_12643:
        /* <DEDUP_REMOVED lines=13> */
.L_x_12645:
[----:B------:R-:W-:Y:S05]  /*a840*/  BSYNC.RECONVERGENT B2 ;  /* 0x0000000000027941 */ /* 0x000fea0003800200 */
.L_x_12644:
        /* <DEDUP_REMOVED lines=43> */
.L_x_12642:
[----:B------:R-:W-:Y:S05]  /*ab00*/  BSYNC.RECONVERGENT B1 ;  /* 0x0000000000017941 */ /* 0x000fea0003800200 */
.L_x_12641:
[----:B------:R-:W-:Y:S01]  /*ab10*/  ISETP.NE.AND P6, PT, R36, 0x1, PT ;  /* 0x000000012400780c */ /* 0x000fe20003fc5270 */
[----:B------:R-:W-:Y:S01]  /*ab20*/  HADD2.F32 R8, -RZ, R27.H0_H0 ;  /* 0x2000001bff087230 */ /* 0x000fe20000004100 */
[----:B------:R-:W-:Y:S01]  /*ab30*/  I2FP.F32.U32 R37, R6 ;  /* 0x0000000600257245 */ /* 0x000fe20000201000 */
[----:B------:R-:W-:Y:S01]  /*ab40*/  BSSY.RECONVERGENT B1, `(.L_x_12646) ;  /* 0x000004b000017945 */ /* 0x000fe20003800200 */
[----:B------:R-:W-:Y:S02]  /*ab50*/  IMAD.MOV.U32 R6, RZ, RZ, 0x2 ;  /* 0x00000002ff067424 */ /* 0x000fe400078e00ff */
[----:B------:R-:W-:Y:S01]  /*ab60*/  FMUL.FTZ R8, R8, UR4 ;  /* 0x0000000408087c20 */ /* 0x000fe20008410000 */
[----:B------:R-:W-:-:S03]  /*ab70*/  FFMA.FTZ R37, R37, R66, 1.1641532182693481445e-10 ;  /* 0x2f00000025257423 */ /* 0x000fc60000010042 */
[----:B------:R-:W-:Y:S01]  /*ab80*/  FMUL.FTZ R26, R8, R67 ;  /* 0x00000043081a7220 */ /* 0x000fe20000410000 */
[----:B------:R-:W-:Y:S02]  /*ab90*/  MOV R8, R9 ;  /* 0x0000000900087202 */ /* 0x000fe40000000f00 */
[----:B------:R-:W-:Y:S01]  /*aba0*/  FSETP.LE.FTZ.AND P5, PT, R37, R68, PT ;  /* 0x000000442500720b */ /* 0x000fe20003fb3000 */
        /* <DEDUP_REMOVED lines=9> */
.L_x_12648:
        /* <DEDUP_REMOVED lines=15> */
.L_x_12650:
[----:B------:R-:W-:Y:S05]  /*ad30*/  BSYNC.RECONVERGENT B2 ;  /* 0x0000000000027941 */ /* 0x000fea0003800200 */
.L_x_12649:
        /* <DEDUP_REMOVED lines=43> */
.L_x_12647:
[----:B------:R-:W-:Y:S05]  /*aff0*/  BSYNC.RECONVERGENT B1 ;  /* 0x0000000000017941 */ /* 0x000fea0003800200 */
.L_x_12646:
        /* <DEDUP_REMOVED lines=16> */
.L_x_12610:
        /* <DEDUP_REMOVED lines=18> */
[----:B------:R2:W-:Y:S01]  /*b220*/  STG.E.128 desc[UR6][R38.64+0x10], R24 ;  /* 0x0000101826007986 */ /* 0x0005e2000c101d06 */
[----:B------:R-:W-:Y:S02]  /*b230*/  MOV R8, R64 ;  /* 0x0000004000087202 */ /* 0x000fe40000000f00 */
[----:B------:R-:W-:Y:S01]  /*b240*/  VIADD R11, R11, 0x100 ;  /* 0x000001000b0b7836 */ /* 0x000fe20000000000 */
[----:B------:R2:W-:Y:S06]  /*b250*/  STG.E.64 desc[UR6][R66.64], R36 ;  /* 0x0000002442007986 */ /* 0x0005ec000c101b06 */
.L_x_12568:
[----:B------:R-:W-:Y:S05]  /*b260*/  BSYNC.RECONVERGENT B0 ;  /* 0x0000000000007941 */ /* 0x000fea0003800200 */
.L_x_12567:
[----:B------:R-:W-:Y:S01]  /*b270*/  ISETP.GE.U32.AND P0, PT, R70, 0x300, PT ;  /* 0x000003004600780c */ /* 0x000fe20003f06070 */
[----:B------:R-:W-:Y:S03]  /*b280*/  BSSY.RECONVERGENT B0, `(.L_x_12651) ;  /* 0x0000525000007945 */ /* 0x000fe60003800200 */
[----:B------:R-:W-:-:S09]  /*b290*/  P2R R71, PR, RZ, 0x1 ;  /* 0x00000001ff477803 */ /* 0x000fd20000000000 */
[----:B------:R-:W-:Y:S05]  /*b2a0*/  @!P0 BRA `(.L_x_12652) ;  /* 0x0000005000888947 */ /* 0x000fea0003800000 */
[----:B------:R-:W1:Y:S02]  /*b2b0*/  LDC.64 R28, c[0x0][0x390] ;  /* 0x0000e400ff1c7b82 */ /* 0x000e640000000a00 */
[----:B-1----:R-:W-:-:S05]  /*b2c0*/  IMAD.WIDE.U32 R28, R11, 0x10, R28 ;  /* 0x000000100b1c7825 */ /* 0x002fca00078e001c */
[----:B------:R1:W5:Y:S01]  /*b2d0*/  LDG.E.128 R32, desc[UR6][R28.64] ;  /* 0x000000061c207981 */ /* 0x000362000c1e1d00 */
[----:B------:R-:W-:-:S04]  /*b2e0*/  UISETP.NE.U32.AND UP1, UPT, UR12, URZ, UPT ;  /* 0x000000ff0c00728c */ /* 0x000fc8000bf25070 */
[----:B------:R-:W-:-:S09]  /*b2f0*/  UISETP.NE.AND.EX UP1, UPT, UR13, URZ, UPT, UP1 ;  /* 0x000000ff0d00728c */ /* 0x000fd2000bf25310 */
[----:B-1----:R-:W-:Y:S05]  /*b300*/  BRA.U !UP1, `(.L_x_12653) ;  /* 0x0000002909347547 */ /* 0x002fea000b800000 */
[----:B0-2---:R-:W0:Y:S02]  /*b310*/  LDC.64 R36, c[0x0][0x3a0] ;  /* 0x0000e800ff247b82 */ /* 0x005e240000000a00 */
        /* <DEDUP_REMOVED lines=19> */
.L_x_12656:
        /* <DEDUP_REMOVED lines=13> */
.L_x_12658:
[----:B------:R-:W-:Y:S05]  /*b520*/  BSYNC.RECONVERGENT B2 ;  /* 0x0000000000027941 */ /* 0x000fea0003800200 */
.L_x_12657:
        /* <DEDUP_REMOVED lines=42> */
.L_x_12655:
[----:B------:R-:W-:Y:S05]  /*b7d0*/  BSYNC.RECONVERGENT B1 ;  /* 0x0000000000017941 */ /* 0x000fea0003800200 */
.L_x_12654:
[----:B------:R-:W0:Y:S01]  /*b7e0*/  LDC R74, c[0x0][0x408] ;  /* 0x00010200ff4a7b82 */ /* 0x000e220000000800 */
[----:B------:R-:W-:Y:S01]  /*b7f0*/  I2FP.F32.U32 R65, R65 ;  /* 0x0000004100417245 */ /* 0x000fe20000201000 */
[----:B------:R-:W-:Y:S01]  /*b800*/  IMAD.MOV.U32 R76, RZ, RZ, 0x2f800000 ;  /* 0x2f800000ff4c7424 */ /* 0x000fe200078e00ff */
[----:B------:R-:W-:Y:S01]  /*b810*/  ISETP.NE.AND P1, PT, R66, 0x1, PT ;  /* 0x000000014200780c */ /* 0x000fe20003f25270 */
[----:B-----5:R-:W-:Y:S01]  /*b820*/  HADD2.F32 R8, -RZ, R32.H0_H0 ;  /* 0x20000020ff087230 */ /* 0x020fe20000004100 */
[----:B------:R-:W-:Y:S01]  /*b830*/  BSSY.RECONVERGENT B1, `(.L_x_12659) ;  /* 0x000004e000017945 */ /* 0x000fe20003800200 */
[----:B------:R-:W-:Y:S02]  /*b840*/  FFMA.FTZ R6, R65, R76, 1.1641532182693481445e-10 ;  /* 0x2f00000041067423 */ /* 0x000fe4000001004c */
[----:B------:R-:W1:Y:S01]  /*b850*/  LDC R75, c[0x0][0x404] ;  /* 0x00010100ff4b7b82 */ /* 0x000e620000000800 */
[----:B------:R-:W-:Y:S01]  /*b860*/  FMUL.FTZ R65, R8, UR4 ;  /* 0x0000000408417c20 */ /* 0x000fe20008410000 */
[----:B------:R-:W-:-:S03]  /*b870*/  HFMA2 R8, -RZ, RZ, 0, 1.1920928955078125e-07 ;  /* 0x00000002ff087431 */ /* 0x000fc600000001ff */
        /* <DEDUP_REMOVED lines=16> */
.L_x_12661:
        /* <DEDUP_REMOVED lines=13> */
.L_x_12663:
[----:B------:R-:W-:Y:S05]  /*ba50*/  BSYNC.RECONVERGENT B2 ;  /* 0x0000000000027941 */ /* 0x000fea0003800200 */
.L_x_12662:
        /* <DEDUP_REMOVED lines=43> */
.L_x_12660:
[----:B------:R-:W-:Y:S05]  /*bd10*/  BSYNC.RECONVERGENT B1 ;  /* 0x0000000000017941 */ /* 0x000fea0003800200 */
.L_x_12659:
[----:B------:R-:W-:Y:S01]  /*bd20*/  I2FP.F32.U32 R67, R6 ;  /* 0x0000000600437245 */ /* 0x000fe20000201000 */
[----:B------:R-:W-:Y:S01]  /*bd30*/  HADD2.F32 R32, -RZ, R32.H1_H1 ;  /* 0x30000020ff207230 */ /* 0x000fe20000004100 */
[----:B------:R-:W-:Y:S01]  /*bd40*/  ISETP.NE.AND P1, PT, R8, 0x1, PT ;  /* 0x000000010800780c */ /* 0x000fe20003f25270 */
[----:B------:R-:W-:Y:S02]  /*bd50*/  BSSY.RECONVERGENT B1, `(.L_x_12664) ;  /* 0x000004c000017945 */ /* 0x000fe40003800200 */
        /* <DEDUP_REMOVED lines=18> */
.L_x_12666:
        /* <DEDUP_REMOVED lines=13> */
.L_x_12668:
[----:B------:R-:W-:Y:S05]  /*bf50*/  BSYNC.RECONVERGENT B2 ;  /* 0x0000000000027941 */ /* 0x000fea0003800200 */
.L_x_12667:
        /* <DEDUP_REMOVED lines=43> */
.L_x_12665:
[----:B------:R-:W-:Y:S05]  /*c210*/  BSYNC.RECONVERGENT B1 ;  /* 0x0000000000017941 */ /* 0x000fea0003800200 */
.L_x_12664:
        /* <DEDUP_REMOVED lines=22> */
.L_x_12671:
        /* <DEDUP_REMOVED lines=13> */
.L_x_12673:
[----:B------:R-:W-:Y:S05]  /*c450*/  BSYNC.RECONVERGENT B2 ;  /* 0x0000000000027941 */ /* 0x000fea0003800200 */
.L_x_12672:
        /* <DEDUP_REMOVED lines=43> */
.L_x_12670:
[----:B------:R-:W-:Y:S05]  /*c710*/  BSYNC.RECONVERGENT B1 ;  /* 0x0000000000017941 */ /* 0x000fea0003800200 */
.L_x_12669:
        /* <DEDUP_REMOVED lines=22> */
.L_x_12676:
        /* <DEDUP_REMOVED lines=13> */
.L_x_12678:
[----:B------:R-:W-:Y:S05]  /*c950*/  BSYNC.RECONVERGENT B2 ;  /* 0x0000000000027941 */ /* 0x000fea0003800200 */
.L_x_12677:
        /* <DEDUP_REMOVED lines=43> */
.L_x_12675:
[----:B------:R-:W-:Y:S05]  /*cc10*/  BSYNC.RECONVERGENT B1 ;  /* 0x0000000000017941 */ /* 0x000fea0003800200 */
.L_x_12674:
        /* <DEDUP_REMOVED lines=22> */
.L_x_12681:
        /* <DEDUP_REMOVED lines=13> */
.L_x_12683:
[----:B------:R-:W-:Y:S05]  /*ce50*/  BSYNC.RECONVERGENT B2 ;  /* 0x0000000000027941 */ /* 0x000fea0003800200 */
.L_x_12682:
        /* <DEDUP_REMOVED lines=43> */
.L_x_12680:
[----:B------:R-:W-:Y:S05]  /*d110*/  BSYNC.RECONVERGENT B1 ;  /* 0x0000000000017941 */ /* 0x000fea0003800200 */
.L_x_12679:
        /* <DEDUP_REMOVED lines=22> */
.L_x_12686:
        /* <DEDUP_REMOVED lines=13> */
.L_x_12688:
[----:B------:R-:W-:Y:S05]  /*d350*/  BSYNC.RECONVERGENT B2 ;  /* 0x0000000000027941 */ /* 0x000fea0003800200 */
.L_x_12687:
        /* <DEDUP_REMOVED lines=43> */
.L_x_12685:
[----:B------:R-:W-:Y:S05]  /*d610*/  BSYNC.RECONVERGENT B1 ;  /* 0x0000000000017941 */ /* 0x000fea0003800200 */
.L_x_12684:
        /* <DEDUP_REMOVED lines=22> */
.L_x_12691:
        /* <DEDUP_REMOVED lines=15> */
.L_x_12693:
[----:B------:R-:W-:Y:S05]  /*d870*/  BSYNC.RECONVERGENT B2 ;  /* 0x0000000000027941 */ /* 0x000fea0003800200 */
.L_x_12692:
        /* <DEDUP_REMOVED lines=43> */
.L_x_12690:
[----:B------:R-:W-:Y:S05]  /*db30*/  BSYNC.RECONVERGENT B1 ;  /* 0x0000000000017941 */ /* 0x000fea0003800200 */
.L_x_12689:
        /* <DEDUP_REMOVED lines=10> */
.L_x_12653:
        /* <DEDUP_REMOVED lines=16> */
.L_x_12697:
        /* <DEDUP_REMOVED lines=13> */
.L_x_12699:
[----:B------:R-:W-:Y:S05]  /*ddb0*/  BSYNC.RECONVERGENT B2 ;  /* 0x0000000000027941 */ /* 0x000fea0003800200 */
.L_x_12698:
[----:B------:R-:W-:Y:S01]  /*ddc0*/  IMAD.WIDE.U32 R30, R0, -0x326172a9, RZ ;  /* 0xcd9e8d57001e7825 */ /* 0x000fe200078e00ff */
[----:B------:R-:W-:-:S04]  /*ddd0*/  LOP3.LUT R28, R7, UR9, R5, 0x96, !PT ;  /* 0x00000009071c7c12 */ /* 0x000fc8000f8e9605 */
[----:B--2---:R-:W-:Y:S01]  /*dde0*/  LOP3.LUT R36, R3, UR8, R31, 0x96, !PT ;  /* 0x0000000803247c12 */ /* 0x004fe2000f8e961f */
        /* <DEDUP_REMOVED lines=39> */
.L_x_12696:
[----:B------:R-:W-:Y:S05]  /*e060*/  BSYNC.RECONVERGENT B1 ;  /* 0x0000000000017941 */ /* 0x000fea0003800200 */
.L_x_12695:
[----:B------:R-:W0:Y:S01]  /*e070*/  LDC R68, c[0x0][0x404] ;  /* 0x00010100ff447b82 */ /* 0x000e220000000800 */
[----:B--2---:R-:W-:Y:S01]  /*e080*/  HFMA2 R66, -RZ, RZ, 0.1171875, 0 ;  /* 0x2f800000ff427431 */ /* 0x004fe200000001ff */
        /* <DEDUP_REMOVED lines=21> */
.L_x_12702:
        /* <DEDUP_REMOVED lines=13> */
.L_x_12704:
[----:B------:R-:W-:Y:S05]  /*e2b0*/  BSYNC.RECONVERGENT B2 ;  /* 0x0000000000027941 */ /* 0x000fea0003800200 */
.L_x_12703:
        /* <DEDUP_REMOVED lines=43> */
.L_x_12701:
[----:B------:R-:W-:Y:S05]  /*e570*/  BSYNC.RECONVERGENT B1 ;  /* 0x0000000000017941 */ /* 0x000fea0003800200 */
.L_x_12700:
        /* <DEDUP_REMOVED lines=19> */
.L_x_12707:
        /* <DEDUP_REMOVED lines=13> */
.L_x_12709:
[----:B------:R-:W-:Y:S05]  /*e780*/  BSYNC.RECONVERGENT B2 ;  /* 0x0000000000027941 */ /* 0x000fea0003800200 */
.L_x_12708:
        /* <DEDUP_REMOVED lines=43> */
.L_x_12706:
[----:B------:R-:W-:Y:S05]  /*ea40*/  BSYNC.RECONVERGENT B1 ;  /* 0x0000000000017941 */ /* 0x000fea0003800200 */
.L_x_12705:
        /* <DEDUP_REMOVED lines=19> */
.L_x_12712:
        /* <DEDUP_REMOVED lines=13> */
.L_x_12714:
[----:B------:R-:W-:Y:S05]  /*ec50*/  BSYNC.RECONVERGENT B2 ;  /* 0x0000000000027941 */ /* 0x000fea0003800200 */
.L_x_12713:
        /* <DEDUP_REMOVED lines=43> */
.L_x_12711:
[----:B------:R-:W-:Y:S05]  /*ef10*/  BSYNC.RECONVERGENT B1 ;  /* 0x0000000000017941 */ /* 0x000fea0003800200 */
.L_x_12710:
        /* <DEDUP_REMOVED lines=19> */
.L_x_12717:
        /* <DEDUP_REMOVED lines=13> */
.L_x_12719:
[----:B------:R-:W-:Y:S05]  /*f120*/  BSYNC.RECONVERGENT B2 ;  /* 0x0000000000027941 */ /* 0x000fea0003800200 */
.L_x_12718:
        /* <DEDUP_REMOVED lines=43> */
.L_x_12716:
[----:B------:R-:W-:Y:S05]  /*f3e0*/  BSYNC.RECONVERGENT B1 ;  /* 0x0000000000017941 */ /* 0x000fea0003800200 */
.L_x_12715:
        /* <DEDUP_REMOVED lines=8> */
[----:B------:R-:W-:Y:S01]  /*f470*/  FMUL.FTZ R32, R32, R67 ;  /* 0x0000004320207220 */ /* 0x000fe20000410000 */
        /* <DEDUP_REMOVED lines=10> */
.L_x_12722:
        /* <DEDUP_REMOVED lines=13> */
.L_x_12724:
[----:B------:R-:W-:Y:S05]  /*f5f0*/  BSYNC.RECONVERGENT B2 ;  /* 0x0000000000027941 */ /* 0x000fea0003800200 */
.L_x_12723:
        /* <DEDUP_REMOVED lines=43> */
.L_x_12721:
[----:B------:R-:W-:Y:S05]  /*f8b0*/  BSYNC.RECONVERGENT B1 ;  /* 0x0000000000017941 */ /* 0x000fea0003800200 */
.L_x_12720:
        /* <DEDUP_REMOVED lines=19> */
.L_x_12727:
        /* <DEDUP_REMOVED lines=13> */
.L_x_12729:
[----:B------:R-:W-:Y:S05]  /*fac0*/  BSYNC.RECONVERGENT B2 ;  /* 0x0000000000027941 */ /* 0x000fea0003800200 */
.L_x_12728:
        /* <DEDUP_REMOVED lines=43> */
.L_x_12726:
[----:B------:R-:W-:Y:S05]  /*fd80*/  BSYNC.RECONVERGENT B1 ;  /* 0x0000000000017941 */ /* 0x000fea0003800200 */
.L_x_12725:
        /* <DEDUP_REMOVED lines=19> */
.L_x_12732:
        /* <DEDUP_REMOVED lines=15> */
.L_x_12734:
[----:B------:R-:W-:Y:S05]  /*ffb0*/  BSYNC.RECONVERGENT B2 ;  /* 0x0000000000027941 */ /* 0x000fea0003800200 */
.L_x_12733:
        /* <DEDUP_REMOVED lines=43> */
.L_x_12731:
[----:B------:R-:W-:Y:S05]  /*10270*/  BSYNC.RECONVERGENT B1 ;  /* 0x0000000000017941 */ /* 0x000fea0003800200 */
.L_x_12730:
        /* <DEDUP_REMOVED lines=16> */
.L_x_12694:
        /* <DEDUP_REMOVED lines=17> */
[----:B-1----:R-:W-:Y:S01]  /*10490*/  IMAD.WIDE.U32 R66, R11, 0x8, R66 ;  /* 0x000000080b427825 */ /* 0x002fe200078e0042 */
[----:B------:R3:W-:Y:S01]  /*104a0*/  STG.E.128 desc[UR6][R38.64+0x10], R32 ;  /* 0x0000102026007986 */ /* 0x0007e2000c101d06 */
[----:B------:R-:W-:-:S03]  /*104b0*/  MOV R8, R64 ;  /* 0x0000004000087202 */ /* 0x000fc60000000f00 */
[----:B------:R3:W-:Y:S04]  /*104c0*/  STG.E.64 desc[UR6][R66.64], R36 ;  /* 0x0000002442007986 */ /* 0x0007e8000c101b06 */
.L_x_12652:
[----:B------:R-:W-:Y:S05]  /*104d0*/  BSYNC.RECONVERGENT B0 ;  /* 0x0000000000007941 */ /* 0x000fea0003800200 */
.L_x_12651:
[----:B--23--:R-:W2:Y:S01]  /*104e0*/  LDL R66, [R1] ;  /* 0x0000000001427983 */ /* 0x00cea20000100800 */
[----:B0-----:R-:W-:Y:S01]  /*104f0*/  FADD.FTZ R36, RZ, R12 ;  /* 0x0000000cff247221 */ /* 0x001fe20000010000 */
[----:B------:R-:W-:Y:S01]  /*10500*/  ISETP.NE.AND P2, PT, R73, RZ, PT ;  /* 0x000000ff4900720c */ /* 0x000fe20003f45270 */
[----:B------:R-:W0:Y:S01]  /*10510*/  S2UR UR5, SR_CgaCtaId ;  /* 0x00000000000579c3 */ /* 0x000e220000008800 */
[C---:B------:R-:W-:Y:S01]  /*10520*/  ISETP.GT.U32.AND P1, PT, R70.reuse, 0x1ff, PT ;  /* 0x000001ff4600780c */ /* 0x040fe20003f24070 */
[----:B------:R-:W-:Y:S01]  /*10530*/  FADD.FTZ R11, R13, R36 ;  /* 0x000000240d0b7221 */ /* 0x000fe20000010000 */
[----:B------:R-:W-:Y:S01]  /*10540*/  ISETP.GT.U32.AND P0, PT, R70, 0x2ff, PT ;  /* 0x000002ff4600780c */ /* 0x000fe20003f04070 */
[----:B------:R-:W1:Y:S01]  /*10550*/  S2R R75, SR_TID.X ;  /* 0x00000000004b7919 */ /* 0x000e620000002100 */
[----:B------:R-:W-:Y:S01]  /*10560*/  UMOV UR4, 0x400 ;  /* 0x0000040000047882 */ /* 0x000fe20000000000 */
[----:B------:R-:W-:Y:S01]  /*10570*/  FADD.FTZ R36, R14, R11 ;  /* 0x0000000b0e247221 */ /* 0x000fe20000010000 */
[----:B------:R-:W-:Y:S01]  /*10580*/  HFMA2 R67, -RZ, RZ, 0, 0 ;  /* 0x00000000ff437431 */ /* 0x000fe200000001ff */
[----:B------:R-:W-:Y:S02]  /*10590*/  BSSY.RECONVERGENT B0, `(.L_x_12735) ;  /* 0x00000e0000007945 */ /* 0x000fe40003800200 */
        /* <DEDUP_REMOVED lines=34> */
[----:B--2---:R-:W-:-:S04]  /*107c0*/  FMUL.FTZ R36, R66, R36 ;  /* 0x0000002442247220 */ /* 0x004fc80000410000 */
        /* <DEDUP_REMOVED lines=49> */
[----:B-1----:R-:W-:-:S04]  /*10ae0*/  LOP3.LUT P0, RZ, R75, 0x1f, RZ, 0xc0, !PT ;  /* 0x0000001f4bff7812 */ /* 0x002fc8000780c0ff */
        /* <DEDUP_REMOVED lines=10> */
[----:B------:R-:W-:-:S04]  /*10b90*/  LOP3.LUT R39, R75, 0x1f, RZ, 0xc0, !PT ;  /* 0x0000001f4b277812 */ /* 0x000fc800078ec0ff */
[----:B------:R-:W0:Y:S01]  /*10ba0*/  SHFL.BFLY PT, R66, R65, 0x10, 0x1f ;  /* 0x0e001f0041427f89 */ /* 0x000e2200000e0000 */
[----:B------:R-:W-:Y:S02]  /*10bb0*/  ISETP.GT.U32.AND P1, PT, R39, 0x7, PT ;  /* 0x000000072700780c */ /* 0x000fe40003f24070 */
[----:B------:R-:W-:-:S11]  /*10bc0*/  CS2R R38, SRZ ;  /* 0x0000000000267805 */ /* 0x000fd6000001ff00 */
[----:B------:R-:W-:Y:S02]  /*10bd0*/  @!P1 IMAD.SHL.U32 R64, R75, 0x8, RZ ;  /* 0x000000084b409824 */ /* 0x000fe400078e00ff */
[----:B------:R-:W-:-:S03]  /*10be0*/  @!P1 IMAD.MOV.U32 R67, RZ, RZ, R77 ;  /* 0x000000ffff439224 */ /* 0x000fc600078e004d */
[----:B------:R-:W-:Y:S01]  /*10bf0*/  @!P1 LOP3.LUT R68, R64, 0xf8, RZ, 0xc0, !PT ;  /* 0x000000f840449812 */ /* 0x000fe200078ec0ff */
[----:B0-----:R-:W-:Y:S01]  /*10c00*/  FADD.FTZ R37, R65, R66 ;  /* 0x0000004241257221 */ /* 0x001fe20000010000 */
[----:B------:R-:W-:Y:S01]  /*10c10*/  I2FP.F32.S32 R65, R67 ;  /* 0x0000004300417245 */ /* 0x000fe20000201400 */
[----:B------:R-:W0:Y:S04]  /*10c20*/  SHFL.DOWN PT, R66, R67, 0x4, 0x1f ;  /* 0x08801f0043427f89 */ /* 0x000e2800000e0000 */
[----:B------:R1:W-:Y:S01]  /*10c30*/  @!P0 STS.64 [R11+UR4], R36 ;  /* 0x000000240b008988 */ /* 0x0003e20008000a04 */
[----:B------:R-:W-:Y:S01]  /*10c40*/  BAR.SYNC.DEFER_BLOCKING 0x0 ;  /* 0x0000000000007b1d */ /* 0x000fe20000010000 */
[----:B------:R-:W-:Y:S02]  /*10c50*/  ISETP.NE.AND P0, PT, RZ, UR11, PT ;  /* 0x0000000bff007c0c */ /* 0x000fe4000bf05270 */
[----:B0-----:R-:W-:-:S02]  /*10c60*/  I2FP.F32.S32 R64, R66 ;  /* 0x0000004200407245 */ /* 0x001fc40000201400 */
[----:B------:R-:W-:-:S04]  /*10c70*/  IADD3 R66, PT, PT, R66, R67, RZ ;  /* 0x0000004342427210 */ /* 0x000fc80007ffe0ff */
[----:B-1----:R-:W-:Y:S01]  /*10c80*/  I2FP.F32.S32 R36, R66 ;  /* 0x0000004200247245 */ /* 0x002fe20000201400 */
[----:B------:R-:W-:Y:S03]  /*10c90*/  SHFL.DOWN PT, R67, R66, 0x2, 0x1f ;  /* 0x08401f0042437f89 */ /* 0x000fe600000e0000 */
[----:B------:R-:W0:Y:S01]  /*10ca0*/  MUFU.RCP R37, R36 ;  /* 0x0000002400257308 */ /* 0x000e220000001000 */
[----:B------:R-:W1:Y:S01]  /*10cb0*/  @!P1 LDS.64 R38, [R68+UR4] ;  /* 0x0000000444269984 */ /* 0x000e620008000a00 */
[----:B------:R-:W-:-:S03]  /*10cc0*/  ISETP.NE.AND P1, PT, R75, RZ, PT ;  /* 0x000000ff4b00720c */ /* 0x000fc60003f25270 */
        /* <DEDUP_REMOVED lines=12> */
[----:B------:R-:W-:Y:S01]  /*10d90*/  IMAD.IADD R65, R66, 0x1, R67 ;  /* 0x0000000142417824 */ /* 0x000fe200078e0243 */
[----:B------:R-:W-:-:S03]  /*10da0*/  I2FP.F32.S32 R67, R67 ;  /* 0x0000004300437245 */ /* 0x000fc60000201400 */
[----:B------:R-:W1:Y:S01]  /*10db0*/  SHFL.DOWN PT, R66, R37, 0x2, 0x1f ;  /* 0x08401f0025427f89 */ /* 0x000e6200000e0000 */
[----:B------:R-:W-:-:S04]  /*10dc0*/  I2FP.F32.S32 R64, R65 ;  /* 0x0000004100407245 */ /* 0x000fc80000201400 */
[----:B------:R-:W2:Y:S01]  /*10dd0*/  MUFU.RCP R39, R64 ;  /* 0x0000004000277308 */ /* 0x000ea20000001000 */
[----:B0-----:R-:W-:Y:S01]  /*10de0*/  FADD.FTZ R68, R11, -R38 ;  /* 0x800000260b447221 */ /* 0x001fe20000010000 */
[----:B------:R-:W-:-:S03]  /*10df0*/  FMUL.FTZ R73, R38, R67 ;  /* 0x0000004326497220 */ /* 0x000fc60000410000 */
[----:B------:R-:W-:Y:S01]  /*10e00*/  FMUL.FTZ R69, R68, R68 ;  /* 0x0000004444457220 */ /* 0x000fe20000410000 */
[----:B------:R-:W-:-:S03]  /*10e10*/  FFMA.FTZ R68, R36, R11, R73 ;  /* 0x0000000b24447223 */ /* 0x000fc60000010049 */
[----:B------:R-:W-:Y:S01]  /*10e20*/  FMUL.FTZ R38, R36, R69 ;  /* 0x0000004524267220 */ /* 0x000fe20000410000 */
[----:B--2---:R-:W-:Y:S01]  /*10e30*/  FMUL.FTZ R11, R39, R68 ;  /* 0x00000044270b7220 */ /* 0x004fe20000410000 */
[----:B------:R-:W0:Y:S01]  /*10e40*/  SHFL.DOWN PT, R36, R65, 0x1, 0x1f ;  /* 0x08201f0041247f89 */ /* 0x000e2200000e0000 */
[----:B-1----:R-:W-:Y:S01]  /*10e50*/  FADD.FTZ R66, R37, R66 ;  /* 0x0000004225427221 */ /* 0x002fe20000010000 */
[----:B------:R-:W-:Y:S01]  /*10e60*/  FMUL.FTZ R67, R38, R67 ;  /* 0x0000004326437220 */ /* 0x000fe20000410000 */
[----:B------:R-:W-:Y:S01]  /*10e70*/  MOV R69, UR10 ;  /* 0x0000000a00457c02 */ /* 0x000fe20008000f00 */
[----:B------:R-:W1:Y:S02]  /*10e80*/  SHFL.DOWN PT, R38, R11, 0x1, 0x1f ;  /* 0x08201f000b267f89 */ /* 0x000e6400000e0000 */
        /* <DEDUP_REMOVED lines=8> */
[----:B------:R-:W0:Y:S03]  /*10f10*/  MUFU.RCP R39, R39 ;  /* 0x0000002700277308 */ /* 0x000e260000001000 */
[C---:B------:R-:W-:Y:S01]  /*10f20*/  FMUL.FTZ R67, R64.reuse, R67 ;  /* 0x0000004340437220 */ /* 0x040fe20000410000 */
[----:B------:R-:W-:-:S02]  /*10f30*/  FFMA.FTZ R64, R64, R11, R65 ;  /* 0x0000000b40407223 */ /* 0x000fc40000010041 */
[----:B------:R-:W1:Y:S01]  /*10f40*/  LDC R11, c[0x0][0x448] ;  /* 0x00011200ff0b7b82 */ /* 0x000e620000000800 */
[----:B------:R-:W-:Y:S01]  /*10f50*/  FMUL.FTZ R67, R67, R36 ;  /* 0x0000002443437220 */ /* 0x000fe20000410000 */
[----:B--2---:R-:W-:Y:S01]  /*10f60*/  FADD.FTZ R36, R66, R37 ;  /* 0x0000002542247221 */ /* 0x004fe20000010000 */
[----:B0-----:R-:W-:-:S03]  /*10f70*/  FMUL.FTZ R64, R39, R64 ;  /* 0x0000004027407220 */ /* 0x001fc60000410000 */
[----:B------:R-:W-:Y:S02]  /*10f80*/  FFMA.FTZ R67, R39, R67, R36 ;  /* 0x0000004327437223 */ /* 0x000fe40000010024 */
[----:B------:R-:W0:Y:S01]  /*10f90*/  @!P1 LDC.64 R38, c[0x0][0x3c0] ;  /* 0x0000f000ff269b82 */ /* 0x000e220000000a00 */
[----:B------:R-:W2:Y:S04]  /*10fa0*/  SHFL.IDX PT, R65, R64, RZ, 0x1f ;  /* 0x00001fff40417589 */ /* 0x000ea800000e0000 */
[----:B------:R3:W1:Y:S02]  /*10fb0*/  SHFL.IDX PT, R36, R67, RZ, 0x1f ;  /* 0x00001fff43247589 */ /* 0x00066400000e0000 */
[----:B---3--:R-:W-:-:S04]  /*10fc0*/  IMAD.U32 R67, RZ, RZ, UR10 ;  /* 0x0000000aff437e24 */ /* 0x008fc8000f8e00ff */
[----:B0-----:R-:W-:-:S04]  /*10fd0*/  @!P1 IMAD.WIDE R38, R67, 0x4, R38 ;  /* 0x0000000443269825 */ /* 0x001fc800078e0226 */
[----:B--2---:R-:W-:Y:S01]  /*10fe0*/  FMUL.FTZ R66, R65, R65 ;  /* 0x0000004141427220 */ /* 0x004fe20000410000 */
[----:B------:R0:W-:Y:S01]  /*10ff0*/  @!P1 STG.E desc[UR6][R38.64], R65 ;  /* 0x0000004126009986 */ /* 0x0001e2000c101906 */
[----:B-1----:R-:W-:-:S03]  /*11000*/  FFMA.FTZ R11, R36, UR14, R11 ;  /* 0x0000000e240b7c23 */ /* 0x002fc6000801000b */
[----:B------:R-:W-:Y:S01]  /*11010*/  FSEL R66, R66, RZ, P0 ;  /* 0x000000ff42427208 */ /* 0x000fe20000000000 */
[----:B------:R-:W1:Y:S04]  /*11020*/  @!P1 LDC.64 R36, c[0x0][0x3c8] ;  /* 0x0000f200ff249b82 */ /* 0x000e680000000a00 */
[----:B------:R-:W-:Y:S01]  /*11030*/  FADD.FTZ R11, R11, R66 ;  /* 0x000000420b0b7221 */ /* 0x000fe20000010000 */
[----:B------:R-:W-:-:S05]  /*11040*/  FSEL R66, R65, RZ, !P0 ;  /* 0x000000ff41427208 */ /* 0x000fca0004000000 */
[----:B------:R-:W2:Y:S01]  /*11050*/  MUFU.RSQ R11, R11 ;  /* 0x0000000b000b7308 */ /* 0x000ea20000001400 */
[----:B-1----:R-:W-:-:S05]  /*11060*/  @!P1 IMAD.WIDE R36, R69, 0x4, R36 ;  /* 0x0000000445249825 */ /* 0x002fca00078e0224 */
[----:B--2---:R0:W-:Y:S01]  /*11070*/  @!P1 STG.E desc[UR6][R36.64], R11 ;  /* 0x0000000b24009986 */ /* 0x0041e2000c101906 */
[----:B------:R-:W-:Y:S05]  /*11080*/  @!P2 BRA `(.L_x_12736) ;  /* 0x0000000000c0a947 */ /* 0x000fea0003800000 */
[--C-:B0-----:R-:W-:Y:S01]  /*11090*/  FADD.FTZ R36, R12, -R66.reuse ;  /* 0x800000420c247221 */ /* 0x101fe20000010000 */
[----:B-----5:R-:W-:Y:S02]  /*110a0*/  HADD2.F32 R67, -RZ, R60.H0_H0 ;  /* 0x2000003cff437230 */ /* 0x020fe40000004100 */
[----:B------:R-:W-:Y:S01]  /*110b0*/  FADD.FTZ R38, R13, -R66 ;  /* 0x800000420d267221 */ /* 0x000fe20000010000 */
[--C-:B------:R-:W-:Y:S02]  /*110c0*/  HADD2.F32 R37, -RZ, R48.reuse.H0_H0 ;  /* 0x20000030ff257230 */ /* 0x100fe40000004100 */
[----:B------:R-:W-:Y:S01]  /*110d0*/  FMUL.FTZ R36, R11, R36 ;  /* 0x000000240b247220 */ /* 0x000fe20000410000 */
[----:B------:R-:W-:Y:S02]  /*110e0*/  HADD2.F32 R39, -RZ, R48.H1_H1 ;  /* 0x30000030ff277230 */ /* 0x000fe40000004100 */
[----:B------:R-:W-:Y:S02]  /*110f0*/  HADD2.F32 R64, -RZ, R61.H0_H0 ;  /* 0x2000003dff407230 */ /* 0x000fe40000004100 */
[----:B------:R-:W-:Y:S01]  /*11100*/  FFMA.FTZ R67, R36, R67, R37 ;  /* 0x0000004324437223 */ /* 0x000fe20000010025 */
[----:B------:R-:W-:-:S02]  /*11110*/  HADD2.F32 R37, -RZ, R60.H1_H1 ;  /* 0x3000003cff257230 */ /* 0x000fc40000004100 */
[C---:B------:R-:W-:Y:S01]  /*11120*/  FMUL.FTZ R36, R11.reuse, R38 ;  /* 0x000000260b247220 */ /* 0x040fe20000410000 */
[--C-:B------:R-:W-:Y:S01]  /*11130*/  FADD.FTZ R38, R14, -R66.reuse ;  /* 0x800000420e267221 */ /* 0x100fe20000010000 */
[----:B------:R-:W-:Y:S02]  /*11140*/  HADD2.F32 R68, -RZ, R49.H0_H0 ;  /* 0x20000031ff447230 */ /* 0x000fe40000004100 */
[----:B------:R-:W-:Y:S01]  /*11150*/  FFMA.FTZ R36, R36, R37, R39 ;  /* 0x0000002524247223 */ /* 0x000fe20000010027 */
[----:B------:R-:W-:Y:S01]  /*11160*/  FMUL.FTZ R37, R11, R38 ;  /* 0x000000260b257220 */ /* 0x000fe20000410000 */
[----:B------:R-:W-:Y:S01]  /*11170*/  FADD.FTZ R38, R15, -R66 ;  /* 0x800000420f267221 */ /* 0x000fe20000010000 */
[----:B------:R-:W-:Y:S02]  /*11180*/  HADD2.F32 R39, -RZ, R61.H1_H1 ;  /* 0x3000003dff277230 */ /* 0x000fe40000004100 */
[----:B------:R-:W-:Y:S02]  /*11190*/  HADD2.F32 R65, -RZ, R49.H1_H1 ;  /* 0x30000031ff417230 */ /* 0x000fe40000004100 */
[----:B------:R-:W-:Y:S01]  /*111a0*/  FMUL.FTZ R38, R11, R38 ;  /* 0x000000260b267220 */ /* 0x000fe20000410000 */
[----:B------:R-:W-:Y:S01]  /*111b0*/  FFMA.FTZ R37, R37, R64, R68 ;  /* 0x0000004025257223 */ /* 0x000fe20000010044 */
[----:B------:R-:W-:Y:S01]  /*111c0*/  FADD.FTZ R64, R41, -R66 ;  /* 0x8000004229407221 */ /* 0x000fe20000010000 */
[----:B------:R-:W-:-:S02]  /*111d0*/  HADD2.F32 R69, -RZ, R62.H1_H1 ;  /* 0x3000003eff457230 */ /* 0x000fc40000004100 */
[----:B------:R-:W-:Y:S01]  /*111e0*/  FFMA.FTZ R68, R38, R39, R65 ;  /* 0x0000002726447223 */ /* 0x000fe20000010041 */
[----:B------:R-:W-:Y:S01]  /*111f0*/  FADD.FTZ R38, R40, -R66 ;  /* 0x8000004228267221 */ /* 0x000fe20000010000 */
[----:B------:R-:W-:Y:S02]  /*11200*/  HADD2.F32 R39, -RZ, R62.H0_H0 ;  /* 0x2000003eff277230 */ /* 0x000fe40000004100 */
[C---:B------:R-:W-:Y:S01]  /*11210*/  FMUL.FTZ R64, R11.reuse, R64 ;  /* 0x000000400b407220 */ /* 0x040fe20000410000 */
[----:B------:R-:W-:Y:S02]  /*11220*/  HADD2.F32 R65, -RZ, R50.H0_H0 ;  /* 0x20000032ff417230 */ /* 0x000fe40000004100 */
[----:B------:R-:W-:Y:S01]  /*11230*/  FMUL.FTZ R38, R11, R38 ;  /* 0x000000260b267220 */ /* 0x000fe20000410000 */
[--C-:B------:R-:W-:Y:S01]  /*11240*/  HADD2.F32 R74, -RZ, R51.reuse.H0_H0 ;  /* 0x20000033ff4a7230 */ /* 0x100fe20000004100 */
[----:B------:R-:W-:Y:S01]  /*11250*/  F2FP.F16.F32.PACK_AB R37, R68, R37 ;  /* 0x000000254425723e */ /* 0x000fe200000000ff */
[----:B------:R-:W-:-:S02]  /*11260*/  HADD2.F32 R73, -RZ, R51.H1_H1 ;  /* 0x30000033ff497230 */ /* 0x000fc40000004100 */
[----:B------:R-:W-:Y:S01]  /*11270*/  FFMA.FTZ R38, R38, R39, R65 ;  /* 0x0000002726267223 */ /* 0x000fe20000010041 */
[----:B------:R-:W-:Y:S01]  /*11280*/  HADD2.F32 R39, -RZ, R50.H1_H1 ;  /* 0x30000032ff277230 */ /* 0x000fe20000004100 */
[----:B------:R-:W-:Y:S01]  /*11290*/  F2FP.F16.F32.PACK_AB R36, R36, R67 ;  /* 0x000000432424723e */ /* 0x000fe200000000ff */
[----:B------:R-:W-:-:S03]  /*112a0*/  HADD2.F32 R65, -RZ, R63.H1_H1 ;  /* 0x3000003fff417230 */ /* 0x000fc60000004100 */
[----:B------:R-:W-:Y:S01]  /*112b0*/  FFMA.FTZ R69, R64, R69, R39 ;  /* 0x0000004540457223 */ /* 0x000fe20000010027 */
[----:B------:R-:W-:-:S04]  /*112c0*/  FADD.FTZ R64, R42, -R66 ;  /* 0x800000422a407221 */ /* 0x000fc80000010000 */
[----:B------:R-:W-:Y:S01]  /*112d0*/  FMUL.FTZ R39, R11, R64 ;  /* 0x000000400b277220 */ /* 0x000fe20000410000 */
[----:B------:R-:W-:Y:S01]  /*112e0*/  HADD2.F32 R64, -RZ, R63.H0_H0 ;  /* 0x2000003fff407230 */ /* 0x000fe20000004100 */
[----:B------:R-:W-:-:S04]  /*112f0*/  F2FP.F16.F32.PACK_AB R38, R69, R38 ;  /* 0x000000264526723e */ /* 0x000fc800000000ff */
[----:B------:R-:W-:Y:S01]  /*11300*/  FFMA.FTZ R39, R39, R64, R74 ;  /* 0x0000004027277223 */ /* 0x000fe2000001004a */
[----:B------:R-:W-:-:S04]  /*11310*/  FADD.FTZ R64, R43, -R66 ;  /* 0x800000422b407221 */ /* 0x000fc80000010000 */
[----:B------:R-:W-:-:S04]  /*11320*/  FMUL.FTZ R64, R11, R64 ;  /* 0x000000400b407220 */ /* 0x000fc80000410000 */
[----:B------:R-:W-:-:S05]  /*11330*/  FFMA.FTZ R64, R64, R65, R73 ;  /* 0x0000004140407223 */ /* 0x000fca0000010049 */
[----:B------:R-:W-:Y:S02]  /*11340*/  F2FP.F16.F32.PACK_AB R39, R64, R39 ;  /* 0x000000274027723e */ /* 0x000fe400000000ff */
[----:B------:R-:W0:Y:S02]  /*11350*/  LDC.64 R64, c[0x0][0x428] ;  /* 0x00010a00ff407b82 */ /* 0x000e240000000a00 */
[----:B0-----:R-:W-:-:S04]  /*11360*/  IMAD.WIDE.U32 R64, R10, 0x10, R64 ;  /* 0x000000100a407825 */ /* 0x001fc800078e0040 */
[----:B------:R-:W-:Y:S01]  /*11370*/  VIADD R10, R10, 0x100 ;  /* 0x000001000a0a7836 */ /* 0x000fe20000000000 */
[----:B------:R1:W-:Y:S06]  /*11380*/  STG.E.128 desc[UR6][R64.64], R36 ;  /* 0x0000002440007986 */ /* 0x0003ec000c101d06 */
.L_x_12736:
[----:B------:R-:W-:Y:S05]  /*11390*/  BSYNC.RECONVERGENT B0 ;  /* 0x0000000000007941 */ /* 0x000fea0003800200 */
.L_x_12735:
[----:B------:R-:W-:Y:S01]  /*113a0*/  ISETP.NE.AND P0, PT, R72, RZ, PT ;  /* 0x000000ff4800720c */ /* 0x000fe20003f05270 */
[----:B------:R-:W-:-:S12]  /*113b0*/  BSSY.RECONVERGENT B0, `(.L_x_12737) ;  /* 0x0000032000007945 */ /* 0x000fd80003800200 */
[----:B------:R-:W-:Y:S05]  /*113c0*/  @!P0 BRA `(.L_x_12738) ;  /* 0x0000000000c08947 */ /* 0x000fea0003800000 */
[--C-:B01----:R-:W-:Y:S01]  /*113d0*/  FADD.FTZ R36, R20, -R66.reuse ;  /* 0x8000004214247221 */ /* 0x103fe20000010000 */
[----:B-----5:R-:W-:Y:S02]  /*113e0*/  HADD2.F32 R37, -RZ, R56.H0_H0 ;  /* 0x20000038ff257230 */ /* 0x020fe40000004100 */
[--C-:B------:R-:W-:Y:S01]  /*113f0*/  FADD.FTZ R38, R21, -R66.reuse ;  /* 0x8000004215267221 */ /* 0x100fe20000010000 */
[----:B------:R-:W-:Y:S02]  /*11400*/  HADD2.F32 R39, -RZ, R52.H0_H0 ;  /* 0x20000034ff277230 */ /* 0x000fe40000004100 */
[C---:B------:R-:W-:Y:S01]  /*11410*/  FMUL.FTZ R36, R11.reuse, R36 ;  /* 0x000000240b247220 */ /* 0x040fe20000410000 */
[----:B------:R-:W-:Y:S02]  /*11420*/  HADD2.F32 R67, -RZ, R56.H1_H1 ;  /* 0x30000038ff437230 */ /* 0x000fe40000004100 */
[----:B------:R-:W-:Y:S01]  /*11430*/  FMUL.FTZ R38, R11, R38 ;  /* 0x000000260b267220 */ /* 0x000fe20000410000 */
[----:B------:R-:W-:Y:S01]  /*11440*/  FADD.FTZ R64, R22, -R66 ;  /* 0x8000004216407221 */ /* 0x000fe20000010000 */
[----:B------:R-:W-:Y:S01]  /*11450*/  FFMA.FTZ R36, R36, R37, R39 ;  /* 0x0000002524247223 */ /* 0x000fe20000010027 */
[----:B------:R-:W-:-:S02]  /*11460*/  HADD2.F32 R37, -RZ, R52.H1_H1 ;  /* 0x30000034ff257230 */ /* 0x000fc40000004100 */
[----:B------:R-:W-:Y:S02]  /*11470*/  HADD2.F32 R68, -RZ, R53.H0_H0 ;  /* 0x20000035ff447230 */ /* 0x000fe40000004100 */
[--C-:B------:R-:W-:Y:S02]  /*11480*/  HADD2.F32 R39, -RZ, R57.reuse.H1_H1 ;  /* 0x30000039ff277230 */ /* 0x100fe40000004100 */
[----:B------:R-:W-:Y:S01]  /*11490*/  FFMA.FTZ R67, R38, R67, R37 ;  /* 0x0000004326437223 */ /* 0x000fe20000010025 */
[----:B------:R-:W-:Y:S01]  /*114a0*/  FMUL.FTZ R37, R11, R64 ;  /* 0x000000400b257220 */ /* 0x000fe20000410000 */
[----:B------:R-:W-:Y:S02]  /*114b0*/  HADD2.F32 R38, -RZ, R57.H0_H0 ;  /* 0x20000039ff267230 */ /* 0x000fe40000004100 */
[----:B------:R-:W-:Y:S01]  /*114c0*/  FADD.FTZ R64, R23, -R66 ;  /* 0x8000004217407221 */ /* 0x000fe20000010000 */
[----:B------:R-:W-:Y:S01]  /*114d0*/  HADD2.F32 R65, -RZ, R53.H1_H1 ;  /* 0x30000035ff417230 */ /* 0x000fe20000004100 */
[----:B------:R-:W-:Y:S01]  /*114e0*/  F2FP.F16.F32.PACK_AB R36, R67, R36 ;  /* 0x000000244324723e */ /* 0x000fe200000000ff */
[----:B------:R-:W-:-:S02]  /*114f0*/  HADD2.F32 R69, -RZ, R58.H1_H1 ;  /* 0x3000003aff457230 */ /* 0x000fc40000004100 */
[----:B------:R-:W-:Y:S01]  /*11500*/  FMUL.FTZ R64, R11, R64 ;  /* 0x000000400b407220 */ /* 0x000fe20000410000 */
[----:B------:R-:W-:Y:S01]  /*11510*/  FFMA.FTZ R37, R37, R38, R68 ;  /* 0x0000002625257223 */ /* 0x000fe20000010044 */
[--C-:B------:R-:W-:Y:S01]  /*11520*/  FADD.FTZ R38, R24, -R66.reuse ;  /* 0x8000004218267221 */ /* 0x100fe20000010000 */
[----:B------:R-:W-:Y:S02]  /*11530*/  HADD2.F32 R73, -RZ, R55.H1_H1 ;  /* 0x30000037ff497230 */ /* 0x000fe40000004100 */
[----:B------:R-:W-:Y:S01]  /*11540*/  FFMA.FTZ R68, R64, R39, R65 ;  /* 0x0000002740447223 */ /* 0x000fe20000010041 */
[----:B------:R-:W-:Y:S02]  /*11550*/  HADD2.F32 R39, -RZ, R58.H0_H0 ;  /* 0x2000003aff277230 */ /* 0x000fe40000004100 */
[----:B------:R-:W-:Y:S01]  /*11560*/  FMUL.FTZ R38, R11, R38 ;  /* 0x000000260b267220 */ /* 0x000fe20000410000 */
[----:B------:R-:W-:Y:S02]  /*11570*/  HADD2.F32 R65, -RZ, R54.H0_H0 ;  /* 0x20000036ff417230 */ /* 0x000fe40000004100 */
[----:B------:R-:W-:Y:S01]  /*11580*/  FADD.FTZ R64, R25, -R66 ;  /* 0x8000004219407221 */ /* 0x000fe20000010000 */
[----:B------:R-:W-:-:S02]  /*11590*/  F2FP.F16.F32.PACK_AB R37, R68, R37 ;  /* 0x000000254425723e */ /* 0x000fc400000000ff */
[----:B------:R-:W-:Y:S01]  /*115a0*/  FFMA.FTZ R38, R38, R39, R65 ;  /* 0x0000002726267223 */ /* 0x000fe20000010041 */
[----:B------:R-:W-:Y:S02]  /*115b0*/  HADD2.F32 R39, -RZ, R54.H1_H1 ;  /* 0x30000036ff277230 */ /* 0x000fe40000004100 */
[----:B------:R-:W-:Y:S01]  /*115c0*/  FMUL.FTZ R64, R11, R64 ;  /* 0x000000400b407220 */ /* 0x000fe20000410000 */
[----:B------:R-:W-:-:S03]  /*115d0*/  HADD2.F32 R65, -RZ, R55.H0_H0 ;  /* 0x20000037ff417230 */ /* 0x000fc60000004100 */
        /* <DEDUP_REMOVED lines=9> */
[----:B------:R-:W-:-:S05]  /*11670*/  FFMA.FTZ R64, R64, R65, R73 ;  /* 0x0000004140407223 */ /* 0x000fca0000010049 */
[----:B------:R-:W-:Y:S02]  /*11680*/  F2FP.F16.F32.PACK_AB R39, R64, R39 ;  /* 0x000000274027723e */ /* 0x000fe400000000ff */
[----:B------:R-:W0:Y:S02]  /*11690*/  LDC.64 R64, c[0x0][0x428] ;  /* 0x00010a00ff407b82 */ /* 0x000e240000000a00 */
[C---:B0-----:R-:W-:Y:S01]  /*116a0*/  IMAD.WIDE.U32 R64, R10.reuse, 0x10, R64 ;  /* 0x000000100a407825 */ /* 0x041fe200078e0040 */
[----:B------:R-:W-:-:S04]  /*116b0*/  IADD3 R10, PT, PT, R10, 0x100, RZ ;  /* 0x000001000a0a7810 */ /* 0x000fc80007ffe0ff */
[----:B------:R2:W-:Y:S03]  /*116c0*/  STG.E.128 desc[UR6][R64.64], R36 ;  /* 0x0000002440007986 */ /* 0x0005e6000c101d06 */
.L_x_12738:
[----:B------:R-:W-:Y:S05]  /*116d0*/  BSYNC.RECONVERGENT B0 ;  /* 0x0000000000007941 */ /* 0x000fea0003800200 */
.L_x_12737:
[----:B------:R-:W-:Y:S01]  /*116e0*/  ISETP.NE.AND P0, PT, R71, RZ, PT ;  /* 0x000000ff4700720c */ /* 0x000fe20003f05270 */
[----:B------:R-:W-:-:S12]  /*116f0*/  BSSY.RECONVERGENT B0, `(.L_x_12739) ;  /* 0x0000031000007945 */ /* 0x000fd80003800200 */
[----:B------:R-:W-:Y:S05]  /*11700*/  @!P0 BRA `(.L_x_12740) ;  /* 0x0000000000bc8947 */ /* 0x000fea0003800000 */
[--C-:B012---:R-:W-:Y:S01]  /*11710*/  FADD.FTZ R36, R28, -R66.reuse ;  /* 0x800000421c247221 */ /* 0x107fe20000010000 */
        /* <DEDUP_REMOVED lines=24> */
[--C-:B------:R-:W-:Y:S02]  /*118a0*/  HADD2.F32 R65, -RZ, R18.reuse.H0_H0 ;  /* 0x20000012ff417230 */ /* 0x100fe40000004100 */
[----:B------:R-:W-:Y:S01]  /*118b0*/  FMUL.FTZ R38, R11, R38 ;  /* 0x000000260b267220 */ /* 0x000fe20000410000 */
[--C-:B------:R-:W-:Y:S01]  /*118c0*/  HADD2.F32 R72, -RZ, R19.reuse.H0_H0 ;  /* 0x20000013ff487230 */ /* 0x100fe20000004100 */
[----:B------:R-:W-:Y:S02]  /*118d0*/  F2FP.F16.F32.PACK_AB R37, R68, R37 ;  /* 0x000000254425723e */ /* 0x000fe400000000ff */
[----:B------:R-:W-:Y:S01]  /*118e0*/  FFMA.FTZ R38, R38, R39, R65 ;  /* 0x0000002726267223 */ /* 0x000fe20000010041 */
[----:B------:R-:W-:Y:S01]  /*118f0*/  HADD2.F32 R39, -RZ, R18.H1_H1 ;  /* 0x30000012ff277230 */ /* 0x000fe20000004100 */
[----:B------:R-:W-:Y:S01]  /*11900*/  F2FP.F16.F32.PACK_AB R36, R36, R67 ;  /* 0x000000432424723e */ /* 0x000fe200000000ff */
[----:B------:R-:W-:-:S03]  /*11910*/  HADD2.F32 R65, -RZ, R19.H1_H1 ;  /* 0x30000013ff417230 */ /* 0x000fc60000004100 */
[----:B------:R-:W-:Y:S01]  /*11920*/  FFMA.FTZ R69, R64, R69, R39 ;  /* 0x0000004540457223 */ /* 0x000fe20000010027 */
[--C-:B------:R-:W-:Y:S01]  /*11930*/  FADD.FTZ R64, R34, -R66.reuse ;  /* 0x8000004222407221 */ /* 0x100fe20000010000 */
[----:B------:R-:W-:-:S03]  /*11940*/  FADD.FTZ R66, R35, -R66 ;  /* 0x8000004223427221 */ /* 0x000fc60000010000 */
[C---:B------:R-:W-:Y:S01]  /*11950*/  FMUL.FTZ R39, R11.reuse, R64 ;  /* 0x000000400b277220 */ /* 0x040fe20000410000 */
[----:B------:R-:W-:Y:S01]  /*11960*/  FMUL.FTZ R66, R11, R66 ;  /* 0x000000420b427220 */ /* 0x000fe20000410000 */
[--C-:B------:R-:W-:Y:S01]  /*11970*/  HADD2.F32 R64, -RZ, R47.reuse.H0_H0 ;  /* 0x2000002fff407230 */ /* 0x100fe20000004100 */
[----:B------:R-:W-:Y:S01]  /*11980*/  F2FP.F16.F32.PACK_AB R38, R69, R38 ;  /* 0x000000264526723e */ /* 0x000fe200000000ff */
[----:B------:R-:W-:-:S03]  /*11990*/  HADD2.F32 R11, -RZ, R47.H1_H1 ;  /* 0x3000002fff0b7230 */ /* 0x000fc60000004100 */
[----:B------:R-:W-:Y:S02]  /*119a0*/  FFMA.FTZ R39, R39, R64, R72 ;  /* 0x0000004027277223 */ /* 0x000fe40000010048 */
[----:B------:R-:W-:Y:S02]  /*119b0*/  FFMA.FTZ R66, R66, R11, R65 ;  /* 0x0000000b42427223 */ /* 0x000fe40000010041 */
[----:B------:R-:W0:Y:S03]  /*119c0*/  LDC.64 R64, c[0x0][0x428] ;  /* 0x00010a00ff407b82 */ /* 0x000e260000000a00 */
[----:B------:R-:W-:Y:S01]  /*119d0*/  F2FP.F16.F32.PACK_AB R39, R66, R39 ;  /* 0x000000274227723e */ /* 0x000fe200000000ff */
[----:B0-----:R-:W-:-:S05]  /*119e0*/  IMAD.WIDE.U32 R64, R10, 0x10, R64 ;  /* 0x000000100a407825 */ /* 0x001fca00078e0040 */
[----:B------:R3:W-:Y:S02]  /*119f0*/  STG.E.128 desc[UR6][R64.64], R36 ;  /* 0x0000002440007986 */ /* 0x0007e4000c101d06 */
.L_x_12740:
[----:B------:R-:W-:Y:S05]  /*11a00*/  BSYNC.RECONVERGENT B0 ;  /* 0x0000000000007941 */ /* 0x000fea0003800200 */
.L_x_12739:
[----:B------:R-:W-:Y:S02]  /*11a10*/  UIADD3 UR10, UPT, UPT, UR10, UR16, URZ ;  /* 0x000000100a0a7290 */ /* 0x000fe4000fffe0ff */
[----:B------:R-:W-:Y:S02]  /*11a20*/  UPLOP3.LUT UP2, UPT, UPT, UPT, UP2, 0x40, 0x4 ;  /* 0x000000000004789c */ /* 0x000fe40003f4e820 */
[----:B------:R-:W-:-:S09]  /*11a30*/  UISETP.GE.AND UP1, UPT, UR10, UR17, UPT ;  /* 0x000000110a00728c */ /* 0x000fd2000bf26270 */
[----:B------:R-:W-:Y:S05]  /*11a40*/  BRA.U !UP1, `(.L_x_12741) ;  /* 0xfffffef109687547 */ /* 0x000fea000b83ffff */
[----:B------:R-:W-:Y:S05]  /*11a50*/  EXIT ;  /* 0x000000000000794d */ /* 0x000fea0003800000 */
.L_x_12742:
        /* <DEDUP_REMOVED lines=10> */
.L_x_21007:


//--------------------- .text._ZN10layer_norm13ln_fwd_kernelINS_13Kernel_traitsI6__halfS2_fS2_fjLj6144ELj1ELj1ELj8ELj16ENS_18Kernel_traits_baseILj6144ES2_S2_fS2_fjLj256EEEEELb1ELb0ELb0ELb1EEEvNS_9FwdParamsE --------------------------
	.section	.text._ZN10layer_norm13ln_fwd_kernelINS_13Kernel_traitsI6__halfS2_fS2_fjLj6144ELj1ELj1ELj8ELj16ENS_18Kernel_traits_baseILj6144ES2_S2_fS2_fjLj256EEEEELb1ELb0ELb0ELb1EEEvNS_9FwdParamsE,"ax",@progbits
	.align	128
        .global         _ZN10layer_norm13ln_fwd_kernelINS_13Kernel_traitsI6__halfS2_fS2_fjLj6144ELj1ELj1ELj8ELj16ENS_18Kernel_traits_baseILj6144ES2_S2_fS2_fjLj256EEEEELb1ELb0ELb0ELb1EEEvNS_9FwdParamsE
        .type           _ZN10layer_norm13ln_fwd_kernelINS_13Kernel_traitsI6__halfS2_fS2_fjLj6144ELj1ELj1ELj8ELj16ENS_18Kernel_traits_baseILj6144ES2_S2_fS2_fjLj256EEEEELb1ELb0ELb0ELb1EEEvNS_9FwdParamsE,@function
        .size           _ZN10layer_norm13ln_fwd_kernelINS_13Kernel_traitsI6__halfS2_fS2_fjLj6144ELj1ELj1ELj8ELj16ENS_18Kernel_traits_baseILj6144ES2_S2_fS2_fjLj256EEEEELb1ELb0ELb0ELb1EEEvNS_9FwdParamsE,(.L_x_21008 - _ZN10layer_norm13ln_fwd_kernelINS_13Kernel_traitsI6__halfS2_fS2_fjLj6144ELj1ELj1ELj8ELj16ENS_18Kernel_traits_baseILj6144ES2_S2_fS2_fjLj256EEEEELb1ELb0ELb0ELb1EEEvNS_9FwdParamsE)
        .other          _ZN10layer_norm13ln_fwd_kernelINS_13Kernel_traitsI6__halfS2_fS2_fjLj6144ELj1ELj1ELj8ELj16ENS_18Kernel_traits_baseILj6144ES2_S2_fS2_fjLj256EEEEELb1ELb0ELb0ELb1EEEvNS_9FwdParamsE,@"STO_CUDA_ENTRY STV_DEFAULT"
_ZN10layer_norm13ln_fwd_kernelINS_13Kernel_traitsI6__halfS2_fS2_fjLj6144ELj1ELj1ELj8ELj16ENS_18Kernel_traits_baseILj6144ES2_S2_fS2_fjLj256EEEEELb1ELb0ELb0ELb1EEEvNS_9FwdParamsE:
.text._ZN10layer_norm13ln_fwd_kernelINS_13Kernel_traitsI6__halfS2_fS2_fjLj6144ELj1ELj1ELj8ELj16ENS_18Kernel_traits_baseILj6144ES2_S2_fS2_fjLj256EEEEELb1ELb0ELb0ELb1EEEvNS_9FwdParamsE:
        /* <DEDUP_REMOVED lines=39> */
[----:B------:R-:W-:Y:S01]  /*0270*/  @P0 IMAD.MOV.U32 R57, RZ, RZ, R20 ;  /* 0x000000ffff390224 */ /* 0x000fe200078e0014 */
[----:B------:R-:W-:Y:S01]  /*0280*/  SHF.R.U64 R83, R94, 0x2, R95 ;  /* 0x000000025e537819 */ /* 0x000fe2000000125f */
[----:B------:R-:W-:Y:S01]  /*0290*/  @P0 IMAD.MOV.U32 R54, RZ, RZ, R21 ;  /* 0x000000ffff360224 */ /* 0x000fe200078e0015 */
[----:B------:R-:W-:Y:S01]  /*02a0*/  SHF.R.U32.HI R82, RZ, 0x2, R95 ;  /* 0x00000002ff527819 */ /* 0x000fe2000001165f */
[----:B------:R-:W-:Y:S01]  /*02b0*/  @P0 IMAD.MOV.U32 R56, RZ, RZ, R22 ;  /* 0x000000ffff380224 */ /* 0x000fe200078e0016 */
[----:B------:R-:W-:Y:S01]  /*02c0*/  @P0 MOV R58, R23 ;  /* 0x00000017003a0202 */ /* 0x000fe20000000f00 */
[C---:B------:R-:W-:Y:S01]  /*02d0*/  IMAD.HI.U32 R0, R83.reuse, -0x2daee0ad, RZ ;  /* 0xd2511f5353007827 */ /* 0x040fe200078e00ff */
[----:B------:R-:W-:Y:S01]  /*02e0*/  @P0 MOV R68, R12 ;  /* 0x0000000c00440202 */ /* 0x000fe20000000f00 */
[----:B------:R-:W-:Y:S01]  /*02f0*/  UIADD3 UR21, UPT, UPT, UR12, -0x61c88647, URZ ;  /* 0x9e3779b90c157890 */ /* 0x000fe2000fffe0ff */
[----:B------:R-:W-:Y:S01]  /*0300*/  @P0 MOV R74, R15 ;  /* 0x0000000f004a0202 */ /* 0x000fe20000000f00 */
        /* <DEDUP_REMOVED lines=18> */
[----:B------:R-:W-:Y:S01]  /*0430*/  UIADD3 UR30, UPT, UPT, UR13, -0x56f99767, URZ ;  /* 0xa90668990d1e7890 */ /* 0x000fe2000fffe0ff */
[----:B------:R-:W-:Y:S01]  /*0440*/  @P0 IMAD.MOV.U32 R62, RZ, RZ, R17 ;  /* 0x000000ffff3e0224 */ /* 0x000fe200078e0011 */
[----:B------:R-:W-:Y:S01]  /*0450*/  UIADD3 UR31, UPT, UPT, UR12, -0x4ab325aa, URZ ;  /* 0xb54cda560c1f7890 */ /* 0x000fe2000fffe0ff */
[----:B------:R-:W-:Y:S01]  /*0460*/  LOP3.LUT R2, R29, UR21, R2, 0x96, !PT ;  /* 0x000000151d027c12 */ /* 0x000fe2000f8e9602 */
[C---:B------:R-:W-:Y:S01]  /*0470*/  IMAD.HI.U32 R28, R3.reuse, -0x2daee0ad, RZ ;  /* 0xd2511f53031c7827 */ /* 0x040fe200078e00ff */
[----:B------:R-:W-:Y:S01]  /*0480*/  UIADD3 UR32, UPT, UPT, UR13, 0x646e171e, URZ ;  /* 0x646e171e0d207890 */ /* 0x000fe2000fffe0ff */
[----:B------:R-:W-:Y:S01]  /*0490*/  @!P0 MOV R57, R20 ;  /* 0x0000001400398202 */ /* 0x000fe20000000f00 */
[----:B------:R-:W-:Y:S01]  /*04a0*/  UIADD3 UR33, UPT, UPT, UR12, 0x5384540f, URZ ;  /* 0x5384540f0c217890 */ /* 0x000fe2000fffe0ff */
[----:B------:R-:W-:Y:S01]  /*04b0*/  IMAD R30, R3, -0x2daee0ad, RZ ;  /* 0xd2511f53031e7824 */ /* 0x000fe200078e02ff */
[----:B------:R-:W-:Y:S01]  /*04c0*/  LOP3.LUT R28, R31, UR22, R28, 0x96, !PT ;  /* 0x000000161f1c7c12 */ /* 0x000fe2000f8e961c */
[----:B------:R-:W-:Y:S01]  /*04d0*/  IMAD R3, R0, -0x326172a9, RZ ;  /* 0xcd9e8d5700037824 */ /* 0x000fe200078e02ff */
[----:B------:R-:W-:Y:S01]  /*04e0*/  UIADD3 UR34, UPT, UPT, UR13, 0x1fd5c5a3, URZ ;  /* 0x1fd5c5a30d227890 */ /* 0x000fe2000fffe0ff */
[----:B------:R-:W-:Y:S01]  /*04f0*/  IMAD.HI.U32 R29, R2, -0x2daee0ad, RZ ;  /* 0xd2511f53021d7827 */ /* 0x000fe200078e00ff */
[----:B------:R-:W-:Y:S01]  /*0500*/  UIADD3 UR35, UPT, UPT, UR12, -0xe443238, URZ ;  /* 0xf1bbcdc80c237890 */ /* 0x000fe2000fffe0ff */
[----:B------:R-:W-:Y:S01]  /*0510*/  @!P0 MOV R56, R22 ;  /* 0x0000001600388202 */ /* 0x000fe20000000f00 */
[----:B------:R-:W-:Y:S01]  /*0520*/  UIADD3 UR36, UPT, UPT, UR13, -0x24c28bd8, URZ ;  /* 0xdb3d74280d247890 */ /* 0x000fe2000fffe0ff */
        /* <DEDUP_REMOVED lines=9> */
[----:B------:R-:W-:-:S02]  /*05c0*/  @!P0 MOV R68, R12 ;  /* 0x0000000c00448202 */ /* 0x000fc40000000f00 */
[----:B------:R-:W-:Y:S02]  /*05d0*/  @!P0 CS2R R26, SRZ ;  /* 0x00000000001a8805 */ /* 0x000fe4000001ff00 */
[----:B------:R-:W-:Y:S01]  /*05e0*/  @!P0 MOV R74, R15 ;  /* 0x0000000f004a8202 */ /* 0x000fe20000000f00 */
[----:B------:R-:W-:Y:S01]  /*05f0*/  IMAD.HI.U32 R2, R0, -0x2daee0ad, RZ ;  /* 0xd2511f5300027827 */ /* 0x000fe200078e00ff */
[----:B------:R-:W-:Y:S02]  /*0600*/  LOP3.LUT R3, R28, UR25, R3, 0x96, !PT ;  /* 0x000000191c037c12 */ /* 0x000fe4000f8e9603 */
[----:B------:R-:W-:Y:S01]  /*0610*/  @!P0 CS2R R24, SRZ ;  /* 0x0000000000188805 */ /* 0x000fe2000001ff00 */
[----:B-1----:R-:W-:Y:S01]  /*0620*/  UISETP.NE.U32.AND UP0, UPT, UR4, URZ, UPT ;  /* 0x000000ff0400728c */ /* 0x002fe2000bf05070 */
[----:B------:R-:W-:Y:S01]  /*0630*/  IMAD R29, R29, -0x326172a9, RZ ;  /* 0xcd9e8d571d1d7824 */ /* 0x000fe200078e02ff */
[----:B------:R-:W-:Y:S01]  /*0640*/  LOP3.LUT R2, R31, UR26, R2, 0x96, !PT ;  /* 0x0000001a1f027c12 */ /* 0x000fe2000f8e9602 */
[----:B------:R-:W-:Y:S01]  /*0650*/  IMAD R31, R0, -0x2daee0ad, RZ ;  /* 0xd2511f53001f7824 */ /* 0x000fe200078e02ff */
[----:B------:R-:W-:Y:S01]  /*0660*/  LOP3.LUT R94, R94, 0x3, RZ, 0xc0, !PT ;  /* 0x000000035e5e7812 */ /* 0x000fe200078ec0ff */
[----:B------:R-:W-:Y:S01]  /*0670*/  IMAD.HI.U32 R28, R3, -0x2daee0ad, RZ ;  /* 0xd2511f53031c7827 */ /* 0x000fe200078e00ff */
[----:B------:R-:W-:-:S02]  /*0680*/  UISETP.NE.AND.EX UP0, UPT, UR5, URZ, UPT, UP0 ;  /* 0x000000ff0500728c */ /* 0x000fc4000bf05300 */
[----:B------:R-:W-:Y:S01]  /*0690*/  UPLOP3.LUT UP2, UPT, UPT, UPT, UPT, 0x40, 0x4 ;  /* 0x000000000004789c */ /* 0x000fe20003f4e870 */
[C---:B------:R-:W-:Y:S01]  /*06a0*/  IMAD.HI.U32 R0, R2.reuse, -0x326172a9, RZ ;  /* 0xcd9e8d5702007827 */ /* 0x040fe200078e00ff */
[----:B------:R-:W-:Y:S01]  /*06b0*/  LOP3.LUT R28, R31, UR28, R28, 0x96, !PT ;  /* 0x0000001c1f1c7c12 */ /* 0x000fe2000f8e961c */
[----:B------:R-:W0:Y:S02]  /*06c0*/  LDCU UR8, c[0x0][0x404] ;  /* 0x00008080ff0877ac */ /* 0x000e240008000800 */
        /* <DEDUP_REMOVED lines=30> */
[----:B------:R-:W-:Y:S01]  /*08b0*/  @P0 IMAD.MOV.U32 R64, RZ, RZ, R18 ;  /* 0x000000ffff400224 */ /* 0x000fe200078e0012 */
[----:B------:R-:W-:Y:S01]  /*08c0*/  LOP3.LUT R29, R29, UR35, R0, 0x96, !PT ;  /* 0x000000231d1d7c12 */ /* 0x000fe2000f8e9600 */
[----:B------:R-:W-:Y:S02]  /*08d0*/  IMAD R0, R3, -0x2daee0ad, RZ ;  /* 0xd2511f5303007824 */ /* 0x000fe400078e02ff */
[----:B------:R-:W-:Y:S02]  /*08e0*/  @P0 IMAD.MOV.U32 R66, RZ, RZ, R19 ;  /* 0x000000ffff420224 */ /* 0x000fe400078e0013 */
[----:B------:R-:W-:Y:S02]  /*08f0*/  @P0 IMAD.MOV.U32 R70, RZ, RZ, R13 ;  /* 0x000000ffff460224 */ /* 0x000fe400078e000d */
[----:B------:R-:W-:Y:S02]  /*0900*/  @P0 IMAD.MOV.U32 R72, RZ, RZ, R14 ;  /* 0x000000ffff480224 */ /* 0x000fe400078e000e */
[----:B------:R-:W-:-:S02]  /*0910*/  IMAD R3, R2, -0x326172a9, RZ ;  /* 0xcd9e8d5702037824 */ /* 0x000fc400078e02ff */
[----:B------:R-:W-:-:S04]  /*0920*/  IMAD.HI.U32 R80, R28, -0x326172a9, RZ ;  /* 0xcd9e8d571c507827 */ /* 0x000fc800078e00ff */
[----:B------:R-:W-:Y:S01]  /*0930*/  IMAD.HI.U32 R81, R29, -0x2daee0ad, RZ ;  /* 0xd2511f531d517827 */ /* 0x000fe200078e00ff */
[----:B------:R-:W-:-:S03]  /*0940*/  LOP3.LUT R80, R3, UR37, R80, 0x96, !PT ;  /* 0x0000002503507c12 */ /* 0x000fc6000f8e9650 */
[----:B------:R-:W-:Y:S01]  /*0950*/  @!P0 IMAD.MOV.U32 R54, RZ, RZ, R21 ;  /* 0x000000ffff368224 */ /* 0x000fe200078e0015 */
[----:B------:R-:W-:Y:S01]  /*0960*/  LOP3.LUT R81, R0, UR38, R81, 0x96, !PT ;  /* 0x0000002600517c12 */ /* 0x000fe2000f8e9651 */
[----:B------:R-:W-:Y:S02]  /*0970*/  @!P0 IMAD.MOV.U32 R58, RZ, RZ, R23 ;  /* 0x000000ffff3a8224 */ /* 0x000fe400078e0017 */
[----:B------:R-:W-:Y:S02]  /*0980*/  @!P0 IMAD.MOV.U32 R60, RZ, RZ, R16 ;  /* 0x000000ffff3c8224 */ /* 0x000fe400078e0010 */
[----:B------:R-:W-:Y:S02]  /*0990*/  @!P0 IMAD.MOV.U32 R64, RZ, RZ, R18 ;  /* 0x000000ffff408224 */ /* 0x000fe400078e0012 */
[----:B------:R-:W-:Y:S02]  /*09a0*/  @!P0 IMAD.MOV.U32 R66, RZ, RZ, R19 ;  /* 0x000000ffff428224 */ /* 0x000fe400078e0013 */
[----:B------:R-:W-:-:S02]  /*09b0*/  @!P0 IMAD.MOV.U32 R70, RZ, RZ, R13 ;  /* 0x000000ffff468224 */ /* 0x000fc400078e000d */
[----:B------:R-:W-:Y:S02]  /*09c0*/  @!P0 IMAD.MOV.U32 R72, RZ, RZ, R14 ;  /* 0x000000ffff488224 */ /* 0x000fe400078e000e */
        /* <DEDUP_REMOVED lines=36> */
[----:B------:R-:W-:Y:S02]  /*0c10*/  IMAD.MOV.U32 R76, RZ, RZ, RZ ;  /* 0x000000ffff4c7224 */ /* 0x000fe400078e00ff */
        /* <DEDUP_REMOVED lines=12> */
[----:B------:R-:W-:Y:S02]  /*0ce0*/  IMAD R78, R28, -0x326172a9, RZ ;  /* 0xcd9e8d571c4e7824 */ /* 0x000fe400078e02ff */
[----:B01234-:R-:W-:-:S07]  /*0cf0*/  IMAD R88, R29, -0x2daee0ad, RZ ;  /* 0xd2511f531d587824 */ /* 0x01ffce00078e02ff */
.L_x_12892:
        /* <DEDUP_REMOVED lines=37> */
.L_x_20843:
[----:B------:R-:W-:Y:S05]  /*0f50*/  BRX R30 -0xf60                                         (*"BRANCH_TARGETS .L_x_20844,.L_x_20845,.L_x_20846"*) ;  /* 0xfffffff01e287949 */ /* 0x000fea000383ffff */
.L_x_20846:
[----:B------:R-:W-:Y:S01]  /*0f60*/  VIADD R32, R94, 0x1 ;  /* 0x000000015e207836 */ /* 0x000fe20000000000 */
[----:B------:R-:W-:Y:S01]  /*0f70*/  MOV R96, R88 ;  /* 0x0000005800607202 */ /* 0x000fe20000000f00 */
[----:B------:R-:W-:Y:S01]  /*0f80*/  IMAD.MOV.U32 R33, RZ, RZ, R80 ;  /* 0x000000ffff217224 */ /* 0x000fe200078e0050 */
[----:B------:R-:W-:Y:S06]  /*0f90*/  BRA `(.L_x_12744) ;  /* 0x0000000000e87947 */ /* 0x000fec0003800000 */
.L_x_20844:
[----:B------:R-:W-:Y:S02]  /*0fa0*/  HFMA2 R32, -RZ, RZ, 0, 1.78813934326171875e-07 ;  /* 0x00000003ff207431 */ /* 0x000fe400000001ff */
[----:B------:R-:W-:Y:S02]  /*0fb0*/  IMAD.MOV.U32 R96, RZ, RZ, R88 ;  /* 0x000000ffff607224 */ /* 0x000fe400078e0058 */
[----:B------:R-:W-:Y:S01]  /*0fc0*/  IMAD.MOV.U32 R33, RZ, RZ, R81 ;  /* 0x000000ffff217224 */ /* 0x000fe200078e0051 */
[----:B------:R-:W-:Y:S06]  /*0fd0*/  BRA `(.L_x_12744) ;  /* 0x0000000000d87947 */ /* 0x000fec0003800000 */
.L_x_20845:
        /* <DEDUP_REMOVED lines=12> */
.L_x_12745:
        /* <DEDUP_REMOVED lines=42> */
.L_x_12744:
[----:B0-----:R-:W-:Y:S01]  /*1340*/  I2FP.F32.U32 R30, R33 ;  /* 0x00000021001e7245 */ /* 0x001fe20000201000 */
[----:B-----5:R-:W-:Y:S01]  /*1350*/  HADD2.F32 R31, -RZ, R24.H0_H0 ;  /* 0x20000018ff1f7230 */ /* 0x020fe20000004100 */
[----:B------:R-:W-:Y:S01]  /*1360*/  ISETP.NE.AND P1, PT, R32, 0x1, PT ;  /* 0x000000012000780c */ /* 0x000fe20003f25270 */
[----:B------:R-:W-:Y:S01]  /*1370*/  UMOV UR5, UR9 ;  /* 0x0000000900057c82 */ /* 0x000fe20008000000 */
[----:B------:R-:W-:Y:S01]  /*1380*/  UMOV UR4, UR8 ;  /* 0x0000000800047c82 */ /* 0x000fe20008000000 */
        /* <DEDUP_REMOVED lines=19> */
.L_x_12747:
        /* <DEDUP_REMOVED lines=12> */
.L_x_12748:
        /* <DEDUP_REMOVED lines=43> */
.L_x_12746:
        /* <DEDUP_REMOVED lines=21> */
.L_x_12750:
        /* <DEDUP_REMOVED lines=12> */
.L_x_12751:
        /* <DEDUP_REMOVED lines=43> */
.L_x_12749:
        /* <DEDUP_REMOVED lines=21> */
.L_x_12753:
        /* <DEDUP_REMOVED lines=12> */
.L_x_12754:
        /* <DEDUP_REMOVED lines=43> */
.L_x_12752:
        /* <DEDUP_REMOVED lines=21> */
.L_x_12756:
        /* <DEDUP_REMOVED lines=12> */
.L_x_12757:
        /* <DEDUP_REMOVED lines=43> */
.L_x_12755:
        /* <DEDUP_REMOVED lines=21> */
.L_x_12759:
        /* <DEDUP_REMOVED lines=12> */
.L_x_12760:
        /* <DEDUP_REMOVED lines=43> */
.L_x_12758:
        /* <DEDUP_REMOVED lines=21> */
.L_x_12762:
        /* <DEDUP_REMOVED lines=12> */
.L_x_12763:
        /* <DEDUP_REMOVED lines=43> */
.L_x_12761:
[----:B------:R-:W-:Y:S01]  /*2ff0*/  I2FP.F32.U32 R24, R25 ;  /* 0x0000001900187245 */ /* 0x000fe20000201000 */
[----:B------:R-:W-:Y:S01]  /*3000*/  HADD2.F32 R25, -RZ, R27.H0_H0 ;  /* 0x2000001bff197230 */ /* 0x000fe20000004100 */
        /* <DEDUP_REMOVED lines=19> */
.L_x_12765:
        /* <DEDUP_REMOVED lines=14> */
.L_x_12766:
        /* <DEDUP_REMOVED lines=43> */
.L_x_12764:
[----:B------:R-:W-:Y:S01]  /*34d0*/  I2FP.F32.U32 R24, R26 ;  /* 0x0000001a00187245 */ /* 0x000fe20000201000 */
[----:B------:R-:W-:-:S04]  /*34e0*/  HADD2.F32 R27, -RZ, R27.H1_H1 ;  /* 0x3000001bff1b7230 */ /* 0x000fc80000004100 */
        /* <DEDUP_REMOVED lines=8> */
.L_x_12743:
        /* <DEDUP_REMOVED lines=15> */
.L_x_12769:
        /* <DEDUP_REMOVED lines=12> */
.L_x_12770:
        /* <DEDUP_REMOVED lines=41> */
[----:B------:R-:W-:-:S07]  /*39b0*/  IMAD.MOV.U32 R30, RZ, RZ, R88 ;  /* 0x000000ffff1e7224 */ /* 0x000fce00078e0058 */
.L_x_12768:
[----:B------:R-:W-:Y:S01]  /*39c0*/  ISETP.NE.AND P0, PT, R32, 0x1, PT ;  /* 0x000000012000780c */ /* 0x000fe20003f05270 */
[----:B-----5:R-:W-:Y:S01]  /*39d0*/  HADD2.F32 R31, -RZ, R24.H0_H0 ;  /* 0x20000018ff1f7230 */ /* 0x020fe20000004100 */
[----:B------:R-:W-:Y:S01]  /*39e0*/  I2FP.F32.U32 R30, R30 ;  /* 0x0000001e001e7245 */ /* 0x000fe20000201000 */
[----:B------:R-:W-:Y:S01]  /*39f0*/  UMOV UR4, UR8 ;  /* 0x0000000800047c82 */ /* 0x000fe20008000000 */
[----:B------:R-:W-:Y:S01]  /*3a00*/  UMOV UR5, UR9 ;  /* 0x0000000900057c82 */ /* 0x000fe20008000000 */
[----:B------:R-:W-:Y:S02]  /*3a10*/  HFMA2 R33, -RZ, RZ, 0, 1.1920928955078125e-07 ;  /* 0x00000002ff217431 */ /* 0x000fe400000001ff */
[----:B------:R-:W-:Y:S01]  /*3a20*/  FMUL.FTZ R44, R31, UR6 ;  /* 0x000000061f2c7c20 */ /* 0x000fe20008410000 */
[----:B------:R-:W-:Y:S01]  /*3a30*/  FFMA.FTZ R30, R30, R89, 1.1641532182693481445e-10 ;  /* 0x2f0000001e1e7423 */ /* 0x000fe20000010059 */
[----:B------:R-:W-:Y:S02]  /*3a40*/  IMAD.MOV.U32 R31, RZ, RZ, R78 ;  /* 0x000000ffff1f7224 */ /* 0x000fe400078e004e */
[----:B------:R-:W-:-:S02]  /*3a50*/  FMUL.FTZ R44, R44, UR5 ;  /* 0x000000052c2c7c20 */ /* 0x000fc40008410000 */
        /* <DEDUP_REMOVED lines=11> */
.L_x_12772:
        /* <DEDUP_REMOVED lines=12> */
.L_x_12773:
        /* <DEDUP_REMOVED lines=43> */
.L_x_12771:
[----:B------:R-:W-:Y:S01]  /*3e80*/  ISETP.NE.AND P1, PT, R33, 0x1, PT ;  /* 0x000000012100780c */ /* 0x000fe20003f25270 */
[----:B------:R-:W-:Y:S01]  /*3e90*/  HADD2.F32 R24, -RZ, R24.H1_H1 ;  /* 0x30000018ff187230 */ /* 0x000fe20000004100 */
[----:B------:R-:W-:Y:S01]  /*3ea0*/  I2FP.F32.U32 R30, R31 ;  /* 0x0000001f001e7245 */ /* 0x000fe20000201000 */
[----:B------:R-:W-:-:S03]  /*3eb0*/  IMAD.MOV.U32 R31, RZ, RZ, 0x2 ;  /* 0x00000002ff1f7424 */ /* 0x000fc600078e00ff */
[----:B------:R-:W-:Y:S01]  /*3ec0*/  FMUL.FTZ R45, R24, UR6 ;  /* 0x00000006182d7c20 */ /* 0x000fe20008410000 */
[----:B------:R-:W-:Y:S01]  /*3ed0*/  FFMA.FTZ R30, R30, R89, 1.1641532182693481445e-10 ;  /* 0x2f0000001e1e7423 */ /* 0x000fe20000010059 */
[----:B------:R-:W-:Y:S02]  /*3ee0*/  MOV R24, R78 ;  /* 0x0000004e00187202 */ /* 0x000fe40000000f00 */
[----:B------:R-:W-:Y:S02]  /*3ef0*/  FMUL.FTZ R45, R45, UR5 ;  /* 0x000000052d2d7c20 */ /* 0x000fe40008410000 */
[----:B------:R-:W-:Y:S01]  /*3f00*/  FSETP.LE.FTZ.AND P0, PT, R30, UR4, PT ;  /* 0x000000041e007c0b */ /* 0x000fe2000bf13000 */
        /* <DEDUP_REMOVED lines=9> */
.L_x_12775:
        /* <DEDUP_REMOVED lines=12> */
.L_x_12776:
        /* <DEDUP_REMOVED lines=43> */
.L_x_12774:
[----:B------:R-:W-:Y:S01]  /*4310*/  ISETP.NE.AND P2, PT, R31, 0x1, PT ;  /* 0x000000011f00780c */ /* 0x000fe20003f45270 */
[----:B------:R-:W-:Y:S01]  /*4320*/  HADD2.F32 R30, -RZ, R25.H0_H0 ;  /* 0x20000019ff1e7230 */ /* 0x000fe20000004100 */
[----:B------:R-:W-:Y:S01]  /*4330*/  I2FP.F32.U32 R24, R24 ;  /* 0x0000001800187245 */ /* 0x000fe20000201000 */
[----:B------:R-:W-:-:S03]  /*4340*/  IMAD.MOV.U32 R32, RZ, RZ, 0x2 ;  /* 0x00000002ff207424 */ /* 0x000fc600078e00ff */
[----:B------:R-:W-:Y:S01]  /*4350*/  FMUL.FTZ R30, R30, UR6 ;  /* 0x000000061e1e7c20 */ /* 0x000fe20008410000 */
[----:B------:R-:W-:-:S03]  /*4360*/  FFMA.FTZ R24, R24, R89, 1.1641532182693481445e-10 ;  /* 0x2f00000018187423 */ /* 0x000fc60000010059 */
[----:B------:R-:W-:Y:S02]  /*4370*/  FMUL.FTZ R46, R30, UR5 ;  /* 0x000000051e2e7c20 */ /* 0x000fe40008410000 */
[----:B------:R-:W-:Y:S01]  /*4380*/  FSETP.LE.FTZ.AND P1, PT, R24, UR4, PT ;  /* 0x0000000418007c0b */ /* 0x000fe2000bf33000 */
        /* <DEDUP_REMOVED lines=10> */
.L_x_12778:
        /* <DEDUP_REMOVED lines=12> */
.L_x_12779:
        /* <DEDUP_REMOVED lines=43> */
.L_x_12777:
        /* <DEDUP_REMOVED lines=18> */
.L_x_12781:
        /* <DEDUP_REMOVED lines=12> */
.L_x_12782:
        /* <DEDUP_REMOVED lines=43> */
.L_x_12780:
[----:B------:R-:W-:Y:S01]  /*4c30*/  ISETP.NE.AND P4, PT, R30, 0x1, PT ;  /* 0x000000011e00780c */ /* 0x000fe20003f85270 */
[----:B------:R-:W-:Y:S01]  /*4c40*/  HFMA2 R31, -RZ, RZ, 0, 1.1920928955078125e-07 ;  /* 0x00000002ff1f7431 */ /* 0x000fe200000001ff */
[----:B------:R-:W-:Y:S01]  /*4c50*/  I2FP.F32.U32 R24, R25 ;  /* 0x0000001900187245 */ /* 0x000fe20000201000 */
[----:B------:R-:W-:-:S04]  /*4c60*/  HADD2.F32 R25, -RZ, R26.H0_H0 ;  /* 0x2000001aff197230 */ /* 0x000fc80000004100 */
        /* <DEDUP_REMOVED lines=14> */
.L_x_12784:
        /* <DEDUP_REMOVED lines=12> */
.L_x_12785:
        /* <DEDUP_REMOVED lines=43> */
.L_x_12783:
[----:B------:R-:W-:Y:S01]  /*50c0*/  ISETP.NE.AND P5, PT, R31, 0x1, PT ;  /* 0x000000011f00780c */ /* 0x000fe20003fa5270 */
[----:B------:R-:W-:Y:S01]  /*50d0*/  HADD2.F32 R26, -RZ, R26.H1_H1 ;  /* 0x3000001aff1a7230 */ /* 0x000fe20000004100 */
[----:B------:R-:W-:Y:S01]  /*50e0*/  I2FP.F32.U32 R24, R25 ;  /* 0x0000001900187245 */ /* 0x000fe20000201000 */
[----:B------:R-:W-:Y:S01]  /*50f0*/  IMAD.MOV.U32 R30, RZ, RZ, 0x2 ;  /* 0x00000002ff1e7424 */ /* 0x000fe200078e00ff */
[----:B------:R-:W-:Y:S02]  /*5100*/  MOV R25, R78 ;  /* 0x0000004e00197202 */ /* 0x000fe40000000f00 */
[----:B------:R-:W-:Y:S01]  /*5110*/  FMUL.FTZ R26, R26, UR6 ;  /* 0x000000061a1a7c20 */ /* 0x000fe20008410000 */
[----:B------:R-:W-:-:S03]  /*5120*/  FFMA.FTZ R24, R24, R89, 1.1641532182693481445e-10 ;  /* 0x2f00000018187423 */ /* 0x000fc60000010059 */
        /* <DEDUP_REMOVED lines=11> */
.L_x_12787:
        /* <DEDUP_REMOVED lines=12> */
.L_x_12788:
        /* <DEDUP_REMOVED lines=43> */
.L_x_12786:
        /* <DEDUP_REMOVED lines=18> */
.L_x_12790:
        /* <DEDUP_REMOVED lines=14> */
.L_x_12791:
        /* <DEDUP_REMOVED lines=43> */
.L_x_12789:
        /* <DEDUP_REMOVED lines=16> */
.L_x_12767:
[----:B------:R-:W0:Y:S01]  /*5b00*/  LDC.64 R90, c[0x0][0x3a8] ;  /* 0x0000ea00ff5a7b82 */ /* 0x000e220000000a00 */
[----:B------:R-:W-:Y:S01]  /*5b10*/  SEL R27, RZ, 0x1000000, !P6 ;  /* 0x01000000ff1b7807 */ /* 0x000fe20007000000 */
[----:B------:R-:W-:Y:S01]  /*5b20*/  VIADD R93, R85, 0x100 ;  /* 0x00000100555d7836 */ /* 0x000fe20000000000 */
        /* <DEDUP_REMOVED lines=23> */
[----:B------:R-:W-:Y:S01]  /*5ca0*/  IMAD.MOV.U32 R48, RZ, RZ, R78 ;  /* 0x000000ffff307224 */ /* 0x000fe200078e004e */
[----:B------:R-:W-:Y:S02]  /*5cb0*/  MOV R49, 0x2 ;  /* 0x0000000200317802 */ /* 0x000fe40000000f00 */
[----:B------:R-:W-:Y:S01]  /*5cc0*/  MOV R92, R96 ;  /* 0x00000060005c7202 */ /* 0x000fe20000000f00 */
        /* <DEDUP_REMOVED lines=14> */
.L_x_12794:
[----:B------:R-:W-:-:S04]  /*5db0*/  VIADD R83, R83, 0x1 ;  /* 0x0000000153537836 */ /* 0x000fc80000000000 */
[C---:B------:R-:W-:Y:S01]  /*5dc0*/  IMAD.WIDE.U32 R80, R83.reuse, -0x2daee0ad, RZ ;  /* 0xd2511f5353507825 */ /* 0x040fe200078e00ff */
[----:B------:R-:W-:-:S13]  /*5dd0*/  ISETP.NE.AND P0, PT, R83, RZ, PT ;  /* 0x000000ff5300720c */ /* 0x000fda0003f05270 */
[----:B------:R-:W-:Y:S05]  /*5de0*/  @P0 BRA `(.L_x_12795) ;  /* 0x0000000000200947 */ /* 0x000fea0003800000 */
[----:B------:R-:W-:-:S04]  /*5df0*/  IADD3 R82, PT, PT, R82, 0x1, RZ ;  /* 0x0000000152527810 */ /* 0x000fc80007ffe0ff */
[----:B------:R-:W-:-:S13]  /*5e00*/  ISETP.NE.AND P0, PT, R82, RZ, PT ;  /* 0x000000ff5200720c */ /* 0x000fda0003f05270 */
[----:B------:R-:W-:Y:S01]  /*5e10*/  @!P0 VIADD R84, R84, 0x1 ;  /* 0x0000000154548836 */ /* 0x000fe20000000000 */
[----:B0-----:R-:W-:Y:S02]  /*5e20*/  @!P0 IADD3 R30, PT, PT, R76, 0x1, RZ ;  /* 0x000000014c1e8810 */ /* 0x001fe40007ffe0ff */
[----:B------:R-:W-:Y:S02]  /*5e30*/  @!P0 MOV R82, RZ ;  /* 0x000000ff00528202 */ /* 0x000fe40000000f00 */
[----:B------:R-:W-:-:S13]  /*5e40*/  ISETP.NE.AND P1, PT, R84, RZ, !P0 ;  /* 0x000000ff5400720c */ /* 0x000fda0004725270 */
[----:B------:R-:W-:-:S04]  /*5e50*/  @P1 IMAD.MOV R30, RZ, RZ, R76 ;  /* 0x000000ffff1e1224 */ /* 0x000fc800078e024c */
[----:B------:R-:W-:-:S07]  /*5e60*/  @!P0 IMAD.MOV.U32 R76, RZ, RZ, R30 ;  /* 0x000000ffff4c8224 */ /* 0x000fce00078e001e */
.L_x_12795:
        /* <DEDUP_REMOVED lines=43> */
.L_x_12793:
[----:B0-----:R-:W-:Y:S01]  /*6120*/  I2FP.F32.U32 R30, R48 ;  /* 0x00000030001e7245 */ /* 0x001fe20000201000 */
[----:B-----5:R-:W-:Y:S01]  /*6130*/  HADD2.F32 R31, -RZ, R24.H0_H0 ;  /* 0x20000018ff1f7230 */ /* 0x020fe20000004100 */
        /* <DEDUP_REMOVED lines=20> */
.L_x_12797:
        /* <DEDUP_REMOVED lines=12> */
.L_x_12798:
        /* <DEDUP_REMOVED lines=43> */
.L_x_12796:
        /* <DEDUP_REMOVED lines=21> */
.L_x_12800:
        /* <DEDUP_REMOVED lines=12> */
.L_x_12801:
        /* <DEDUP_REMOVED lines=43> */
.L_x_12799:
        /* <DEDUP_REMOVED lines=21> */
.L_x_12803:
        /* <DEDUP_REMOVED lines=12> */
.L_x_12804:
        /* <DEDUP_REMOVED lines=43> */
.L_x_12802:
        /* <DEDUP_REMOVED lines=21> */
.L_x_12806:
        /* <DEDUP_REMOVED lines=12> */
.L_x_12807:
        /* <DEDUP_REMOVED lines=43> */
.L_x_12805:
        /* <DEDUP_REMOVED lines=21> */
.L_x_12809:
        /* <DEDUP_REMOVED lines=12> */
.L_x_12810:
        /* <DEDUP_REMOVED lines=43> */
.L_x_12808:
[----:B------:R-:W-:Y:S01]  /*78f0*/  I2FP.F32.U32 R24, R25 ;  /* 0x0000001900187245 */ /* 0x000fe20000201000 */
[----:B------:R-:W-:Y:S01]  /*7900*/  HADD2.F32 R26, -RZ, R26.H1_H1 ;  /* 0x3000001aff1a7230 */ /* 0x000fe20000004100 */
        /* <DEDUP_REMOVED lines=19> */
.L_x_12812:
        /* <DEDUP_REMOVED lines=12> */
.L_x_12813:
        /* <DEDUP_REMOVED lines=43> */
.L_x_12811:
        /* <DEDUP_REMOVED lines=21> */
.L_x_12815:
        /* <DEDUP_REMOVED lines=14> */
.L_x_12816:
        /* <DEDUP_REMOVED lines=43> */
.L_x_12814:
        /* <DEDUP_REMOVED lines=10> */
.L_x_12792:
        /* <DEDUP_REMOVED lines=15> */
.L_x_12819:
        /* <DEDUP_REMOVED lines=12> */
.L_x_12820:
        /* <DEDUP_REMOVED lines=43> */
.L_x_12818:
[----:B------:R-:W-:Y:S01]  /*8790*/  ISETP.NE.AND P0, PT, R32, 0x1, PT ;  /* 0x000000012000780c */ /* 0x000fe20003f05270 */
[----:B-----5:R-:W-:Y:S01]  /*87a0*/  HADD2.F32 R31, -RZ, R24.H0_H0 ;  /* 0x20000018ff1f7230 */ /* 0x020fe20000004100 */
[----:B------:R-:W-:Y:S01]  /*87b0*/  I2FP.F32.U32 R30, R30 ;  /* 0x0000001e001e7245 */ /* 0x000fe20000201000 */
[----:B------:R-:W-:-:S03]  /*87c0*/  IMAD.MOV.U32 R33, RZ, RZ, 0x2 ;  /* 0x00000002ff217424 */ /* 0x000fc600078e00ff */
[----:B------:R-:W-:Y:S01]  /*87d0*/  FMUL.FTZ R36, R31, UR6 ;  /* 0x000000061f247c20 */ /* 0x000fe20008410000 */
[----:B------:R-:W-:Y:S01]  /*87e0*/  FFMA.FTZ R30, R30, R89, 1.1641532182693481445e-10 ;  /* 0x2f0000001e1e7423 */ /* 0x000fe20000010059 */
[----:B------:R-:W-:Y:S02]  /*87f0*/  MOV R31, R78 ;  /* 0x0000004e001f7202 */ /* 0x000fe40000000f00 */
[----:B------:R-:W-:Y:S02]  /*8800*/  FMUL.FTZ R36, R36, UR5 ;  /* 0x0000000524247c20 */ /* 0x000fe40008410000 */
        /* <DEDUP_REMOVED lines=11> */
.L_x_12822:
        /* <DEDUP_REMOVED lines=12> */
.L_x_12823:
        /* <DEDUP_REMOVED lines=43> */
.L_x_12821:
[----:B------:R-:W-:Y:S01]  /*8c30*/  ISETP.NE.AND P1, PT, R33, 0x1, PT ;  /* 0x000000012100780c */ /* 0x000fe20003f25270 */
[----:B------:R-:W-:Y:S01]  /*8c40*/  HADD2.F32 R24, -RZ, R24.H1_H1 ;  /* 0x30000018ff187230 */ /* 0x000fe20000004100 */
[----:B------:R-:W-:Y:S01]  /*8c50*/  I2FP.F32.U32 R30, R31 ;  /* 0x0000001f001e7245 */ /* 0x000fe20000201000 */
[----:B------:R-:W-:-:S03]  /*8c60*/  HFMA2 R31, -RZ, RZ, 0, 1.1920928955078125e-07 ;  /* 0x00000002ff1f7431 */ /* 0x000fc600000001ff */
[----:B------:R-:W-:Y:S01]  /*8c70*/  FMUL.FTZ R37, R24, UR6 ;  /* 0x0000000618257c20 */ /* 0x000fe20008410000 */
[----:B------:R-:W-:Y:S01]  /*8c80*/  FFMA.FTZ R30, R30, R89, 1.1641532182693481445e-10 ;  /* 0x2f0000001e1e7423 */ /* 0x000fe20000010059 */
[----:B------:R-:W-:Y:S02]  /*8c90*/  IMAD.MOV.U32 R24, RZ, RZ, R78 ;  /* 0x000000ffff187224 */ /* 0x000fe400078e004e */
[----:B------:R-:W-:Y:S02]  /*8ca0*/  FMUL.FTZ R37, R37, UR5 ;  /* 0x0000000525257c20 */ /* 0x000fe40008410000 */
[----:B------:R-:W-:Y:S01]  /*8cb0*/  FSETP.LE.FTZ.AND P0, PT, R30, UR4, PT ;  /* 0x000000041e007c0b */ /* 0x000fe2000bf13000 */
        /* <DEDUP_REMOVED lines=9> */
.L_x_12825:
        /* <DEDUP_REMOVED lines=12> */
.L_x_12826:
        /* <DEDUP_REMOVED lines=43> */
.L_x_12824:
[----:B------:R-:W-:Y:S01]  /*90c0*/  ISETP.NE.AND P2, PT, R31, 0x1, PT ;  /* 0x000000011f00780c */ /* 0x000fe20003f45270 */
[----:B------:R-:W-:Y:S01]  /*90d0*/  HADD2.F32 R30, -RZ, R25.H0_H0 ;  /* 0x20000019ff1e7230 */ /* 0x000fe20000004100 */
[----:B------:R-:W-:Y:S01]  /*90e0*/  I2FP.F32.U32 R24, R24 ;  /* 0x0000001800187245 */ /* 0x000fe20000201000 */
[----:B------:R-:W-:-:S03]  /*90f0*/  IMAD.MOV.U32 R32, RZ, RZ, 0x2 ;  /* 0x00000002ff207424 */ /* 0x000fc600078e00ff */
[----:B------:R-:W-:Y:S01]  /*9100*/  FMUL.FTZ R30, R30, UR6 ;  /* 0x000000061e1e7c20 */ /* 0x000fe20008410000 */
[----:B------:R-:W-:-:S03]  /*9110*/  FFMA.FTZ R24, R24, R89, 1.1641532182693481445e-10 ;  /* 0x2f00000018187423 */ /* 0x000fc60000010059 */
[----:B------:R-:W-:Y:S02]  /*9120*/  FMUL.FTZ R38, R30, UR5 ;  /* 0x000000051e267c20 */ /* 0x000fe40008410000 */
[----:B------:R-:W-:Y:S02]  /*9130*/  FSETP.LE.FTZ.AND P1, PT, R24, UR4, PT ;  /* 0x0000000418007c0b */ /* 0x000fe4000bf33000 */
        /* <DEDUP_REMOVED lines=10> */
.L_x_12828:
        /* <DEDUP_REMOVED lines=12> */
.L_x_12829:
        /* <DEDUP_REMOVED lines=43> */
.L_x_12827:
        /* <DEDUP_REMOVED lines=18> */
.L_x_12831:
        /* <DEDUP_REMOVED lines=12> */
.L_x_12832:
        /* <DEDUP_REMOVED lines=43> */
.L_x_12830:
[----:B------:R-:W-:Y:S01]  /*99e0*/  ISETP.NE.AND P4, PT, R30, 0x1, PT ;  /* 0x000000011e00780c */ /* 0x000fe20003f85270 */
[----:B------:R-:W-:Y:S01]  /*99f0*/  IMAD.MOV.U32 R31, RZ, RZ, 0x2 ;  /* 0x00000002ff1f7424 */ /* 0x000fe200078e00ff */
[----:B------:R-:W-:Y:S01]  /*9a00*/  I2FP.F32.U32 R24, R25 ;  /* 0x0000001900187245 */ /* 0x000fe20000201000 */
[----:B------:R-:W-:-:S04]  /*9a10*/  HADD2.F32 R25, -RZ, R26.H0_H0 ;  /* 0x2000001aff197230 */ /* 0x000fc80000004100 */
[----:B------:R-:W-:Y:S01]  /*9a20*/  FFMA.FTZ R24, R24, R89, 1.1641532182693481445e-10 ;  /* 0x2f00000018187423 */ /* 0x000fe20000010059 */
[----:B------:R-:W-:Y:S01]  /*9a30*/  FMUL.FTZ R49, R25, UR6 ;  /* 0x0000000619317c20 */ /* 0x000fe20008410000 */
[----:B------:R-:W-:-:S03]  /*9a40*/  MOV R25, R78 ;  /* 0x0000004e00197202 */ /* 0x000fc60000000f00 */
        /* <DEDUP_REMOVED lines=11> */
.L_x_12834:
        /* <DEDUP_REMOVED lines=12> */
.L_x_12835:
        /* <DEDUP_REMOVED lines=43> */
.L_x_12833:
[----:B------:R-:W-:Y:S01]  /*9e70*/  ISETP.NE.AND P5, PT, R31, 0x1, PT ;  /* 0x000000011f00780c */ /* 0x000fe20003fa5270 */
[----:B------:R-:W-:Y:S01]  /*9e80*/  HADD2.F32 R26, -RZ, R26.H1_H1 ;  /* 0x3000001aff1a7230 */ /* 0x000fe20000004100 */
[----:B------:R-:W-:Y:S01]  /*9e90*/  I2FP.F32.U32 R24, R25 ;  /* 0x0000001900187245 */ /* 0x000fe20000201000 */
[----:B------:R-:W-:Y:S02]  /*9ea0*/  HFMA2 R30, -RZ, RZ, 0, 1.1920928955078125e-07 ;  /* 0x00000002ff1e7431 */ /* 0x000fe400000001ff */
[----:B------:R-:W-:Y:S02]  /*9eb0*/  IMAD.MOV.U32 R25, RZ, RZ, R78 ;  /* 0x000000ffff197224 */ /* 0x000fe400078e004e */
        /* <DEDUP_REMOVED lines=13> */
.L_x_12837:
        /* <DEDUP_REMOVED lines=12> */
.L_x_12838:
        /* <DEDUP_REMOVED lines=43> */
.L_x_12836:
        /* <DEDUP_REMOVED lines=18> */
.L_x_12840:
        /* <DEDUP_REMOVED lines=14> */
.L_x_12841:
        /* <DEDUP_REMOVED lines=43> */
.L_x_12839:
        /* <DEDUP_REMOVED lines=16> */
.L_x_12817:
[----:B------:R-:W-:Y:S02]  /*a8b0*/  SEL R27, RZ, 0x1000000, !P6 ;  /* 0x01000000ff1b7807 */ /* 0x000fe40007000000 */
[----:B------:R-:W-:Y:S02]  /*a8c0*/  SEL R30, RZ, 0x10000, !P5 ;  /* 0x00010000ff1e7807 */ /* 0x000fe40006800000 */
[----:B------:R-:W-:Y:S02]  /*a8d0*/  SEL R31, RZ, 0x100, !P4 ;  /* 0x00000100ff1f7807 */ /* 0x000fe40006000000 */
[----:B------:R-:W-:Y:S01]  /*a8e0*/  ISETP.NE.AND P6, PT, R48, RZ, PT ;  /* 0x000000ff3000720c */ /* 0x000fe20003fc5270 */
[----:B------:R-:W-:Y:S01]  /*a8f0*/  IMAD.WIDE.U32 R48, R93, 0x20, R90 ;  /* 0x000000205d307825 */ /* 0x000fe200078e005a */
[----:B------:R-:W-:Y:S02]  /*a900*/  SEL R26, RZ, 0x1000000, !P2 ;  /* 0x01000000ff1a7807 */ /* 0x000fe40005000000 */
[----:B------:R-:W-:-:S02]  /*a910*/  SEL R25, RZ, 0x10000, !P1 ;  /* 0x00010000ff197807 */ /* 0x000fc40004800000 */
[----:B------:R-:W-:Y:S01]  /*a920*/  SEL R24, RZ, 0x100, !P0 ;  /* 0x00000100ff187807 */ /* 0x000fe20004000000 */
[----:B------:R0:W-:Y:S01]  /*a930*/  STG.E.128 desc[UR10][R48.64], R36 ;  /* 0x0000002430007986 */ /* 0x0001e2000c101d0a */
[----:B------:R-:W-:Y:S02]  /*a940*/  LOP3.LUT R31, R31, R27, R30, 0xfe, !PT ;  /* 0x0000001b1f1f7212 */ /* 0x000fe400078efe1e */
[----:B------:R-:W-:Y:S01]  /*a950*/  LOP3.LUT R24, R24, R26, R25, 0xfe, !PT ;  /* 0x0000001a18187212 */ /* 0x000fe200078efe19 */
[----:B------:R0:W-:Y:S01]  /*a960*/  STG.E.128 desc[UR10][R48.64+0x10], R32 ;  /* 0x0000102030007986 */ /* 0x0001e2000c101d0a */
[----:B------:R-:W-:Y:S02]  /*a970*/  SEL R27, RZ, 0x1, !P6 ;  /* 0x00000001ff1b7807 */ /* 0x000fe40007000000 */
[----:B------:R-:W-:Y:S02]  /*a980*/  IADD3 R95, PT, PT, R85, 0x200, RZ ;  /* 0x00000200555f7810 */ /* 0x000fe40007ffe0ff */
[----:B------:R-:W-:-:S02]  /*a990*/  SEL R30, RZ, 0x1, !P3 ;  /* 0x00000001ff1e7807 */ /* 0x000fc40005800000 */
[----:B------:R-:W-:Y:S01]  /*a9a0*/  LOP3.LUT R24, R24, R27, RZ, 0xfc, !PT ;  /* 0x0000001b18187212 */ /* 0x000fe200078efcff */
[----:B------:R-:W-:Y:S01]  /*a9b0*/  IMAD.WIDE.U32 R26, R93, 0x8, R86 ;  /* 0x000000085d1a7825 */ /* 0x000fe200078e0056 */
[----:B------:R-:W-:-:S03]  /*a9c0*/  LOP3.LUT R25, R31, R30, RZ, 0xfc, !PT ;  /* 0x0000001e1f197212 */ /* 0x000fc600078efcff */
[----:B------:R-:W-:Y:S02]  /*a9d0*/  IMAD.WIDE.U32 R28, R95, 0x10, R28 ;  /* 0x000000105f1c7825 */ /* 0x000fe400078e001c */
        /* <DEDUP_REMOVED lines=22> */
.L_x_12844:
        /* <DEDUP_REMOVED lines=12> */
.L_x_12845:
        /* <DEDUP_REMOVED lines=43> */
.L_x_12843:
[----:B------:R-:W-:Y:S01]  /*aeb0*/  I2FP.F32.U32 R92, R99 ;  /* 0x00000063005c7245 */ /* 0x000fe20000201000 */
[----:B-----5:R-:W-:Y:S01]  /*aec0*/  HADD2.F32 R94, -RZ, R28.H0_H0 ;  /* 0x2000001cff5e7230 */ /* 0x020fe20000004100 */
[----:B------:R-:W-:Y:S01]  /*aed0*/  ISETP.NE.AND P1, PT, R98, 0x1, PT ;  /* 0x000000016200780c */ /* 0x000fe20003f25270 */
[----:B0-----:R-:W-:Y:S02]  /*aee0*/  IMAD.MOV.U32 R96, RZ, RZ, 0x2 ;  /* 0x00000002ff607424 */ /* 0x001fe400078e00ff */
        /* <DEDUP_REMOVED lines=18> */
.L_x_12847:
        /* <DEDUP_REMOVED lines=12> */
.L_x_12848:
        /* <DEDUP_REMOVED lines=43> */
.L_x_12846:
        /* <DEDUP_REMOVED lines=21> */
.L_x_12850:
        /* <DEDUP_REMOVED lines=12> */
.L_x_12851:
        /* <DEDUP_REMOVED lines=43> */
.L_x_12849:
        /* <DEDUP_REMOVED lines=21> */
.L_x_12853:
        /* <DEDUP_REMOVED lines=12> */
.L_x_12854:
        /* <DEDUP_REMOVED lines=43> */
.L_x_12852:
        /* <DEDUP_REMOVED lines=21> */
.L_x_12856:
        /* <DEDUP_REMOVED lines=12> */
.L_x_12857:
        /* <DEDUP_REMOVED lines=43> */
.L_x_12855:
        /* <DEDUP_REMOVED lines=21> */
.L_x_12859:
        /* <DEDUP_REMOVED lines=12> */
.L_x_12860:
        /* <DEDUP_REMOVED lines=43> */
.L_x_12858:
        /* <DEDUP_REMOVED lines=21> */
.L_x_12862:
        /* <DEDUP_REMOVED lines=12> */
.L_x_12863:
        /* <DEDUP_REMOVED lines=43> */
.L_x_12861:
[----:B------:R-:W-:Y:S01]  /*cb40*/  I2FP.F32.U32 R28, R29 ;  /* 0x0000001d001c7245 */ /* 0x000fe20000201000 */
[----:B------:R-:W-:Y:S01]  /*cb50*/  HADD2.F32 R29, -RZ, R31.H0_H0 ;  /* 0x2000001fff1d7230 */ /* 0x000fe20000004100 */
        /* <DEDUP_REMOVED lines=19> */
.L_x_12865:
        /* <DEDUP_REMOVED lines=14> */
.L_x_12866:
        /* <DEDUP_REMOVED lines=43> */
.L_x_12864:
        /* <DEDUP_REMOVED lines=10> */
.L_x_12842:
        /* <DEDUP_REMOVED lines=15> */
.L_x_12869:
        /* <DEDUP_REMOVED lines=12> */
.L_x_12870:
        /* <DEDUP_REMOVED lines=43> */
.L_x_12868:
[----:B------:R-:W-:Y:S01]  /*d520*/  ISETP.NE.AND P0, PT, R26, 0x1, PT ;  /* 0x000000011a00780c */ /* 0x000fe20003f05270 */
[----:B-----5:R-:W-:Y:S01]  /*d530*/  HADD2.F32 R25, -RZ, R28.H0_H0 ;  /* 0x2000001cff197230 */ /* 0x020fe20000004100 */
[----:B------:R-:W-:Y:S02]  /*d540*/  I2FP.F32.U32 R24, R24 ;  /* 0x0000001800187245 */ /* 0x000fe40000201000 */
[----:B------:R-:W-:Y:S02]  /*d550*/  MOV R27, 0x2 ;  /* 0x00000002001b7802 */ /* 0x000fe40000000f00 */
        /* <DEDUP_REMOVED lines=15> */
.L_x_12872:
        /* <DEDUP_REMOVED lines=12> */
.L_x_12873:
        /* <DEDUP_REMOVED lines=43> */
.L_x_12871:
        /* <DEDUP_REMOVED lines=18> */
.L_x_12875:
        /* <DEDUP_REMOVED lines=12> */
.L_x_12876:
        /* <DEDUP_REMOVED lines=43> */
.L_x_12874:
        /* <DEDUP_REMOVED lines=18> */
.L_x_12878:
        /* <DEDUP_REMOVED lines=12> */
.L_x_12879:
        /* <DEDUP_REMOVED lines=43> */
.L_x_12877:
        /* <DEDUP_REMOVED lines=18> */
.L_x_12881:
        /* <DEDUP_REMOVED lines=12> */
.L_x_12882:
        /* <DEDUP_REMOVED lines=43> */
.L_x_12880:
        /* <DEDUP_REMOVED lines=18> */
.L_x_12884:
        /* <DEDUP_REMOVED lines=12> */
.L_x_12885:
        /* <DEDUP_REMOVED lines=43> */
.L_x_12883:
        /* <DEDUP_REMOVED lines=18> */
.L_x_12887:
        /* <DEDUP_REMOVED lines=12> */
.L_x_12888:
        /* <DEDUP_REMOVED lines=43> */
.L_x_12886:
        /* <DEDUP_REMOVED lines=18> */
.L_x_12890:
        /* <DEDUP_REMOVED lines=14> */
.L_x_12891:
        /* <DEDUP_REMOVED lines=43> */
.L_x_12889:
        /* <DEDUP_REMOVED lines=16> */
.L_x_12867:
        /* <DEDUP_REMOVED lines=119> */
[----:B------:R-:W-:Y:S02]  /*fdb0*/  @!P0 LOP3.LUT R96, R92, 0xf8, RZ, 0xc0, !PT ;  /* 0x000000f85c608812 */ /* 0x000fe400078ec0ff */
[----:B------:R-:W-:Y:S01]  /*fdc0*/  MOV R92, RZ ;  /* 0x000000ff005c7202 */ /* 0x000fe20000000f00 */
        /* <DEDUP_REMOVED lines=76> */
[----:B------:R-:W2:Y:S01]  /*10290*/  @!P0 LDC.64 R28, c[0x0][0x3c8] ;  /* 0x0000f200ff1c8b82 */ /* 0x000ea20000000a00 */
[C---:B------:R-:W-:Y:S01]  /*102a0*/  FADD.FTZ R108, -R112.reuse, R26 ;  /* 0x0000001a706c7221 */ /* 0x040fe20000010100 */
[C---:B------:R-:W-:Y:S01]  /*102b0*/  FADD.FTZ R106, -R112.reuse, R33 ;  /* 0x00000021706a7221 */ /* 0x040fe20000010100 */
[----:B------:R-:W-:Y:S01]  /*102c0*/  FADD.FTZ R98, -R112, R39 ;  /* 0x0000002770627221 */ /* 0x000fe20000010100 */
[----:B------:R-:W-:Y:S01]  /*102d0*/  MOV R41, UR18 ;  /* 0x0000001200297c02 */ /* 0x000fe20008000f00 */
[----:B------:R-:W-:-:S02]  /*102e0*/  IMAD.U32 R39, RZ, RZ, UR18 ;  /* 0x00000012ff277e24 */ /* 0x000fc4000f8e00ff */
        /* <DEDUP_REMOVED lines=15> */
[----:B0-----:R-:W-:-:S04]  /*103e0*/  @!P0 IMAD.WIDE R38, R39, 0x4, R30 ;  /* 0x0000000427268825 */ /* 0x001fc800078e021e */
[----:B------:R-:W-:Y:S01]  /*103f0*/  FFMA.FTZ R30, R33, R69, R22 ;  /* 0x00000045211e7223 */ /* 0x000fe20000010016 */
[----:B------:R-:W-:Y:S01]  /*10400*/  FMUL.FTZ R31, R91, R96 ;  /* 0x000000605b1f7220 */ /* 0x000fe20000410000 */
[----:B------:R-:W-:Y:S01]  /*10410*/  FFMA.FTZ R33, R106, R64, R21 ;  /* 0x000000406a217223 */ /* 0x000fe20000010015 */
[----:B------:R-:W-:Y:S01]  /*10420*/  F2FP.F16.F32.PACK_AB R26, R26, R25 ;  /* 0x000000191a1a723e */ /* 0x000fe200000000ff */
[----:B--2---:R-:W-:-:S04]  /*10430*/  @!P0 IMAD.WIDE R40, R41, 0x4, R28 ;  /* 0x0000000429288825 */ /* 0x004fc800078e021c */
[C---:B------:R-:W-:Y:S01]  /*10440*/  FMUL.FTZ R25, R91.reuse, R86 ;  /* 0x000000565b197220 */ /* 0x040fe20000410000 */
[C---:B------:R-:W-:Y:S01]  /*10450*/  FMUL.FTZ R29, R91.reuse, R46 ;  /* 0x0000002e5b1d7220 */ /* 0x040fe20000410000 */
[C---:B------:R-:W-:Y:S01]  /*10460*/  FMUL.FTZ R28, R91.reuse, R47 ;  /* 0x0000002f5b1c7220 */ /* 0x040fe20000410000 */
[----:B------:R-:W-:Y:S01]  /*10470*/  FMUL.FTZ R35, R91, R110 ;  /* 0x0000006e5b237220 */ /* 0x000fe20000410000 */
[C---:B------:R-:W-:Y:S01]  /*10480*/  FADD.FTZ R48, -R112.reuse, R48 ;  /* 0x0000003070307221 */ /* 0x040fe20000010100 */
[----:B------:R-:W-:Y:S01]  /*10490*/  FFMA.FTZ R24, R25, R55, R2 ;  /* 0x0000003719187223 */ /* 0x000fe20000010002 */
[C---:B------:R-:W-:Y:S01]  /*104a0*/  FADD.FTZ R32, -R112.reuse, R49 ;  /* 0x0000003170207221 */ /* 0x040fe20000010100 */
[C---:B------:R-:W-:Y:S01]  /*104b0*/  FADD.FTZ R50, -R112.reuse, R50 ;  /* 0x0000003270327221 */ /* 0x040fe20000010100 */
[C---:B------:R-:W-:Y:S01]  /*104c0*/  FADD.FTZ R34, -R112.reuse, R51 ;  /* 0x0000003370227221 */ /* 0x040fe20000010100 */
[----:B------:R-:W-:Y:S01]  /*104d0*/  FFMA.FTZ R25, R29, R59, R4 ;  /* 0x0000003b1d197223 */ /* 0x000fe20000010004 */
[----:B------:R-:W-:Y:S01]  /*104e0*/  FADD.FTZ R112, -R112, R27 ;  /* 0x0000001b70707221 */ /* 0x000fe20000010100 */
[----:B------:R-:W-:Y:S01]  /*104f0*/  FFMA.FTZ R28, R28, R54, R3 ;  /* 0x000000361c1c7223 */ /* 0x000fe20000010003 */
[----:B------:R-:W-:Y:S01]  /*10500*/  FFMA.FTZ R29, R31, R67, R20 ;  /* 0x000000431f1d7223 */ /* 0x000fe20000010014 */
        /* <DEDUP_REMOVED lines=33> */
[--C-:B---3--:R-:W-:Y:S01]  /*10720*/  IMAD.WIDE.U32 R42, R85, 0x10, R36.reuse ;  /* 0x00000010552a7825 */ /* 0x108fe200078e0024 */
[----:B------:R-:W-:Y:S01]  /*10730*/  F2FP.F16.F32.PACK_AB R27, R120, R27 ;  /* 0x0000001b781b723e */ /* 0x000fe200000000ff */
[----:B------:R0:W-:Y:S01]  /*10740*/  @!P0 STG.E desc[UR10][R38.64], R87 ;  /* 0x0000005726008986 */ /* 0x0001e2000c10190a */
[----:B------:R-:W-:Y:S01]  /*10750*/  F2FP.F16.F32.PACK_AB R24, R89, R24 ;  /* 0x000000185918723e */ /* 0x000fe200000000ff */
[--C-:B------:R-:W-:Y:S01]  /*10760*/  IMAD.WIDE.U32 R44, R93, 0x10, R36.reuse ;  /* 0x000000105d2c7825 */ /* 0x100fe200078e0024 */
[----:B------:R-:W-:Y:S01]  /*10770*/  F2FP.F16.F32.PACK_AB R31, R114, R31 ;  /* 0x0000001f721f723e */ /* 0x000fe200000000ff */
[----:B------:R0:W-:Y:S01]  /*10780*/  @!P0 STG.E desc[UR10][R40.64], R91 ;  /* 0x0000005b28008986 */ /* 0x0001e2000c10190a */
[----:B------:R-:W-:Y:S01]  /*10790*/  F2FP.F16.F32.PACK_AB R29, R98, R29 ;  /* 0x0000001d621d723e */ /* 0x000fe200000000ff */
[----:B------:R-:W-:Y:S01]  /*107a0*/  IMAD.WIDE.U32 R36, R95, 0x10, R36 ;  /* 0x000000105f247825 */ /* 0x000fe200078e0024 */
[----:B------:R-:W-:Y:S01]  /*107b0*/  F2FP.F16.F32.PACK_AB R28, R33, R28 ;  /* 0x0000001c211c723e */ /* 0x000fe200000000ff */
[----:B------:R0:W-:Y:S01]  /*107c0*/  STG.E.128 desc[UR10][R42.64], R24 ;  /* 0x000000182a007986 */ /* 0x0001e2000c101d0a */
[----:B------:R-:W-:Y:S01]  /*107d0*/  F2FP.F16.F32.PACK_AB R35, R112, R35 ;  /* 0x000000237023723e */ /* 0x000fe200000000ff */
[----:B------:R-:W-:Y:S01]  /*107e0*/  UIADD3 UR18, UPT, UPT, UR18, UR16, URZ ;  /* 0x0000001012127290 */ /* 0x000fe2000fffe0ff */
[----:B------:R-:W-:Y:S01]  /*107f0*/  F2FP.F16.F32.PACK_AB R34, R51, R50 ;  /* 0x000000323322723e */ /* 0x000fe200000000ff */
[----:B------:R0:W-:Y:S01]  /*10800*/  STG.E.128 desc[UR10][R44.64], R28 ;  /* 0x0000001c2c007986 */ /* 0x0001e2000c101d0a */
[----:B------:R-:W-:Y:S01]  /*10810*/  F2FP.F16.F32.PACK_AB R33, R49, R48 ;  /* 0x000000303121723e */ /* 0x000fe200000000ff */
[----:B------:R-:W-:Y:S01]  /*10820*/  UISETP.GE.AND UP1, UPT, UR18, UR17, UPT ;  /* 0x000000111200728c */ /* 0x000fe2000bf26270 */
[----:B------:R-:W-:-:S05]  /*10830*/  F2FP.F16.F32.PACK_AB R32, R47, R32 ;  /* 0x000000202f20723e */ /* 0x000fca00000000ff */
[----:B------:R0:W-:Y:S03]  /*10840*/  STG.E.128 desc[UR10][R36.64], R32 ;  /* 0x0000002024007986 */ /* 0x0001e6000c101d0a */
[----:B------:R-:W-:Y:S05]  /*10850*/  BRA.U !UP1, `(.L_x_12892) ;  /* 0xffffff0509287547 */ /* 0x000fea000b83ffff */
[----:B------:R-:W-:Y:S05]  /*10860*/  EXIT ;  /* 0x000000000000794d */ /* 0x000fea0003800000 */
.L_x_12893:
        /* <DEDUP_REMOVED lines=9> */
.L_x_21008:


//--------------------- .text._ZN10layer_norm13ln_fwd_kernelINS_13Kernel_traitsI6__halfS2_fS2_fjLj6144ELj1ELj1ELj8ELj16ENS_18Kernel_traits_baseILj6144ES2_S2_fS2_fjLj256EEEEELb1ELb0ELb1ELb0EEEvNS_9FwdParamsE --------------------------
	.section	.text._ZN10layer_norm13ln_fwd_kernelINS_13Kernel_traitsI6__halfS2_fS2_fjLj6144ELj1ELj1ELj8ELj16ENS_18Kernel_traits_baseILj6144ES2_S2_fS2_fjLj256EEEEELb1ELb0ELb1ELb0EEEvNS_9FwdParamsE,"ax",@progbits
	.align	128
        .global         _ZN10layer_norm13ln_fwd_kernelINS_13Kernel_traitsI6__halfS2_fS2_fjLj6144ELj1ELj1ELj8ELj16ENS_18Kernel_traits_baseILj6144ES2_S2_fS2_fjLj256EEEEELb1ELb0ELb1ELb0EEEvNS_9FwdParamsE
        .type           _ZN10layer_norm13ln_fwd_kernelINS_13Kernel_traitsI6__halfS2_fS2_fjLj6144ELj1ELj1ELj8ELj16ENS_18Kernel_traits_baseILj6144ES2_S2_fS2_fjLj256EEEEELb1ELb0ELb1ELb0EEEvNS_9FwdParamsE,@function
        .size           _ZN10layer_norm13ln_fwd_kernelINS_13Kernel_traitsI6__halfS2_fS2_fjLj6144ELj1ELj1ELj8ELj16ENS_18Kernel_traits_baseILj6144ES2_S2_fS2_fjLj256EEEEELb1ELb0ELb1ELb0EEEvNS_9FwdParamsE,(.L_x_21009 - _ZN10layer_norm13ln_fwd_kernelINS_13Kernel_traitsI6__halfS2_fS2_fjLj6144ELj1ELj1ELj8ELj16ENS_18Kernel_traits_baseILj6144ES2_S2_fS2_fjLj256EEEEELb1ELb0ELb1ELb0EEEvNS_9FwdParamsE)
        .other          _ZN10layer_norm13ln_fwd_kernelINS_13Kernel_traitsI6__halfS2_fS2_fjLj6144ELj1ELj1ELj8ELj16ENS_18Kernel_traits_baseILj6144ES2_S2_fS2_fjLj256EEEEELb1ELb0ELb1ELb0EEEvNS_9FwdParamsE,@"STO_CUDA_ENTRY STV_DEFAULT"
_ZN10layer_norm13ln_fwd_kernelINS_13Kernel_traitsI6__halfS2_fS2_fjLj6144ELj1ELj1ELj8ELj16ENS_18Kernel_traits_baseILj6144ES2_S2_fS2_fjLj256EEEEELb1ELb0ELb1ELb0EEEvNS_9FwdParamsE:
.text._ZN10layer_norm13ln_fwd_kernelINS_13Kernel_traitsI6__halfS2_fS2_fjLj6144ELj1ELj1ELj8ELj16ENS_18Kernel_traits_baseILj6144ES2_S2_fS2_fjLj256EEEEELb1ELb0ELb1ELb0EEEvNS_9FwdParamsE:
[----:B------:R-:W-:Y:S01]  /*0000*/  LDC R1, c[0x0][0x37c] ;  /* 0x0000df00ff017b82 */ /* 0x000fe20000000800 */
[----:B------:R-:W0:Y:S07]  /*0010*/  LDCU.U8 UR4, c[0x0][0x464] ;  /* 0x00008c80ff0477ac */ /* 0x000e2e0008000000 */
[----:B------:R-:W1:Y:S01]  /*0020*/  LDC R80, c[0x0][0x458] ;  /* 0x00011600ff507b82 */ /* 0x000e620000000800 */
[----:B------:R-:W2:Y:S07]  /*0030*/  LDCU.64 UR6, c[0x0][0x358] ;  /* 0x00006b00ff0677ac */ /* 0x000eae0008000a00 */
[----:B------:R-:W3:Y:S01]  /*0040*/  LDC R81, c[0x0][0x45c] ;  /* 0x00011700ff517b82 */ /* 0x000ee20000000800 */
[----:B------:R-:W4:Y:S01]  /*0050*/  S2R R5, SR_TID.X ;  /* 0x0000000000057919 */ /* 0x000f220000002100 */
[----:B------:R-:W5:Y:S06]  /*0060*/  LDCU.64 UR8, c[0x0][0x438] ;  /* 0x00008700ff0877ac */ /* 0x000f6c0008000a00 */
[----:B------:R-:W5:Y:S01]  /*0070*/  LDC R4, c[0x0][0x388] ;  /* 0x0000e200ff047b82 */ /* 0x000f620000000800 */
        /* <DEDUP_REMOVED lines=11> */
[----:B----4-:R-:W-:Y:S01]  /*0130*/  LOP3.LUT R44, R5, 0xe0, RZ, 0xc0, !PT ;  /* 0x000000e0052c7812 */ /* 0x010fe200078ec0ff */
[----:B------:R-:W-:Y:S01]  /*0140*/  BSSY.RECONVERGENT B0, `(.L_x_12894) ;  /* 0x0000051000007945 */ /* 0x000fe20003800200 */
[----:B-----5:R-:W-:Y:S01]  /*0150*/  SHF.R.S32.HI R47, RZ, 0x1f, R4 ;  /* 0x0000001fff2f7819 */ /* 0x020fe20000011404 */
[----:B------:R-:W-:Y:S01]  /*0160*/  UISETP.NE.U32.AND UP0, UPT, UR8, URZ, UPT ;  /* 0x000000ff0800728c */ /* 0x000fe2000bf05070 */
[----:B------:R-:W-:Y:S02]  /*0170*/  LOP3.LUT R55, R44, 0x1f, R5, 0xf8, !PT ;  /* 0x0000001f2c377812 */ /* 0x000fe400078ef805 */
[----:B------:R-:W-:Y:S01]  /*0180*/  LEA.HI R47, R47, R4, RZ, 0x3 ;  /* 0x000000042f2f7211 */ /* 0x000fe200078f18ff */
[----:B------:R-:W-:Y:S01]  /*0190*/  UISETP.NE.AND.EX UP0, UPT, UR9, URZ, UPT, UP0 ;  /* 0x000000ff0900728c */ /* 0x000fe2000bf05300 */
[----:B------:R-:W-:-:S02]  /*01a0*/  LOP3.LUT R16, R55, 0xff, RZ, 0x3c, !PT ;  /* 0x000000ff37107812 */ /* 0x000fc400078e3cff */
[----:B------:R-:W-:Y:S02]  /*01b0*/  LOP3.LUT R45, R5, 0x1f, RZ, 0xc0, !PT ;  /* 0x0000001f052d7812 */ /* 0x000fe400078ec0ff */
[----:B------:R-:W-:Y:S02]  /*01c0*/  LEA.HI.SX32 R15, R47, R16, 0x1d ;  /* 0x000000102f0f7211 */ /* 0x000fe400078feaff */
[----:B0-----:R-:W-:Y:S02]  /*01d0*/  MOV R0, UR4 ;  /* 0x0000000400007c02 */ /* 0x001fe40008000f00 */
[----:B-1----:R-:W-:-:S03]  /*01e0*/  @P0 IADD3 R80, P1, PT, R2, R7, RZ ;  /* 0x0000000702500210 */ /* 0x002fc60007f3e0ff */
[----:B---3--:R-:W-:Y:S02]  /*01f0*/  IMAD R2, R0, UR5, R5 ;  /* 0x0000000500027c24 */ /* 0x008fe4000f8e0205 */
[----:B------:R-:W-:Y:S02]  /*0200*/  @P0 IMAD.X R81, RZ, RZ, R3, P1 ;  /* 0x000000ffff510224 */ /* 0x000fe400008e0603 */
[C---:B--2---:R-:W-:Y:S01]  /*0210*/  VIADD R54, R18.reuse, 0x9e3779b9 ;  /* 0x9e3779b912367836 */ /* 0x044fe20000000000 */
        /* <DEDUP_REMOVED lines=8> */
[----:B------:R-:W-:Y:S01]  /*02a0*/  IADD3 R12, PT, PT, R18, -0xe443238, RZ ;  /* 0xf1bbcdc8120c7810 */ /* 0x000fe20007ffe0ff */
[C---:B------:R-:W-:Y:S01]  /*02b0*/  VIADD R7, R19.reuse, 0xed9eba14 ;  /* 0xed9eba1413077836 */ /* 0x040fe20000000000 */
[C---:B------:R-:W-:Y:S01]  /*02c0*/  IADD3 R78, PT, PT, R19.reuse, -0x695add53, RZ ;  /* 0x96a522ad134e7810 */ /* 0x040fe20007ffe0ff */
[----:B------:R-:W-:Y:S01]  /*02d0*/  VIADD R8, R19, 0xa9066899 ;  /* 0xa906689913087836 */ /* 0x000fe20000000000 */
[--C-:B------:R-:W-:Y:S01]  /*02e0*/  SHF.R.U64 R16, R80, 0x2, R81.reuse ;  /* 0x0000000250107819 */ /* 0x100fe20000001251 */
[C---:B------:R-:W-:Y:S01]  /*02f0*/  VIADD R46, R18.reuse, 0xb54cda56 ;  /* 0xb54cda56122e7836 */ /* 0x040fe20000000000 */
[----:B------:R-:W-:Y:S01]  /*0300*/  SHF.R.U32.HI R17, RZ, 0x2, R81 ;  /* 0x00000002ff117819 */ /* 0x000fe20000011651 */
[----:B------:R-:W-:-:S02]  /*0310*/  VIADD R10, R18, 0x5384540f ;  /* 0x5384540f120a7836 */ /* 0x000fc40000000000 */
[C---:B------:R-:W-:Y:S02]  /*0320*/  VIADD R11, R19.reuse, 0x1fd5c5a3 ;  /* 0x1fd5c5a3130b7836 */ /* 0x040fe40000000000 */
[----:B------:R-:W-:Y:S02]  /*0330*/  VIADD R13, R19, 0xdb3d7428 ;  /* 0xdb3d7428130d7836 */ /* 0x000fe40000000000 */
        /* <DEDUP_REMOVED lines=27> */
.L_x_12895:
        /* <DEDUP_REMOVED lines=22> */
.L_x_12896:
[----:B------:R-:W-:Y:S05]  /*0650*/  BSYNC.RECONVERGENT B0 ;  /* 0x0000000000007941 */ /* 0x000fea0003800200 */
.L_x_12894:
[----:B------:R-:W0:Y:S02]  /*0660*/  LDCU UR4, c[0x0][0x384] ;  /* 0x00007080ff0477ac */ /* 0x000e240008000800 */
[----:B0-----:R-:W-:-:S13]  /*0670*/  ISETP.GE.AND P0, PT, R0, UR4, PT ;  /* 0x0000000400007c0c */ /* 0x001fda000bf06270 */
[----:B------:R-:W-:Y:S05]  /*0680*/  @P0 EXIT ;  /* 0x000000000000094d */ /* 0x000fea0003800000 */
[----:B------:R-:W-:-:S04]  /*0690*/  IMAD.HI.U32 R49, R16, -0x2daee0ad, RZ ;  /* 0xd2511f5310317827 */ /* 0x000fc800078e00ff */
[----:B------:R-:W-:Y:S01]  /*06a0*/  HFMA2 R81, -RZ, RZ, 0, 0 ;  /* 0x00000000ff517431 */ /* 0x000fe200000001ff */
[----:B------:R-:W-:Y:S01]  /*06b0*/  LOP3.LUT R80, R80, 0x3, RZ, 0xc0, !PT ;  /* 0x0000000350507812 */ /* 0x000fe200078ec0ff */
[----:B------:R-:W0:Y:S01]  /*06c0*/  LDCU UR10, c[0x0][0x404] ;  /* 0x00008080ff0a77ac */ /* 0x000e220008000800 */
[C---:B------:R-:W-:Y:S01]  /*06d0*/  IMAD.HI.U32 R48, R2.reuse, -0x326172a9, RZ ;  /* 0xcd9e8d5702307827 */ /* 0x040fe200078e00ff */
[----:B------:R-:W-:Y:S01]  /*06e0*/  LOP3.LUT R49, R49, R19, RZ, 0x3c, !PT ;  /* 0x0000001331317212 */ /* 0x000fe200078e3cff */
[----:B------:R-:W1:Y:S02]  /*06f0*/  LDCU.U8 UR11, c[0x0][0x410] ;  /* 0x00008200ff0b77ac */ /* 0x000e640008000000 */
[----:B------:R-:W-:Y:S01]  /*0700*/  IMAD R51, R2, -0x326172a9, RZ ;  /* 0xcd9e8d5702337824 */ /* 0x000fe200078e02ff */
[----:B------:R-:W-:Y:S01]  /*0710*/  LOP3.LUT R48, R17, R48, R18, 0x96, !PT ;  /* 0x0000003011307212 */ /* 0x000fe200078e9612 */
[C---:B------:R-:W-:Y:S01]  /*0720*/  IMAD.HI.U32 R50, R49.reuse, -0x326172a9, RZ ;  /* 0xcd9e8d5731327827 */ /* 0x040fe200078e00ff */
[----:B------:R-:W2:Y:S03]  /*0730*/  LDCU UR14, c[0x0][0x400] ;  /* 0x00008000ff0e77ac */ /* 0x000ea60008000800 */
[----:B------:R-:W-:Y:S01]  /*0740*/  IMAD R53, R16, -0x2daee0ad, RZ ;  /* 0xd2511f5310357824 */ /* 0x000fe200078e02ff */
[----:B------:R-:W-:Y:S01]  /*0750*/  LOP3.LUT R50, R54, R51, R50, 0x96, !PT ;  /* 0x0000003336327212 */ /* 0x000fe200078e9632 */
[C---:B------:R-:W-:Y:S01]  /*0760*/  IMAD.HI.U32 R52, R48.reuse, -0x2daee0ad, RZ ;  /* 0xd2511f5330347827 */ /* 0x040fe200078e00ff */
[----:B------:R-:W-:Y:S01]  /*0770*/  SHF.R.S32.HI R54, RZ, 0x3, R47 ;  /* 0x00000003ff367819 */ /* 0x000fe2000001142f */
[----:B------:R-:W3:Y:S02]  /*0780*/  LDCU.64 UR12, c[0x0][0x408] ;  /* 0x00008100ff0c77ac */ /* 0x000ee40008000a00 */
[----:B------:R-:W-:Y:S01]  /*0790*/  IMAD R51, R49, -0x326172a9, RZ ;  /* 0xcd9e8d5731337824 */ /* 0x000fe200078e02ff */
[----:B------:R-:W-:Y:S01]  /*07a0*/  LOP3.LUT R52, R3, R53, R52, 0x96, !PT ;  /* 0x0000003503347212 */ /* 0x000fe200078e9634 */
[----:B------:R-:W-:Y:S01]  /*07b0*/  IMAD R53, R48, -0x2daee0ad, RZ ;  /* 0xd2511f5330357824 */ /* 0x000fe200078e02ff */
[----:B------:R-:W4:Y:S01]  /*07c0*/  LDCU.64 UR8, c[0x0][0x3a0] ;  /* 0x00007400ff0877ac */ /* 0x000f220008000a00 */
[----:B------:R-:W-:Y:S01]  /*07d0*/  IMAD.HI.U32 R48, R50, -0x2daee0ad, RZ ;  /* 0xd2511f5332307827 */ /* 0x000fe200078e00ff */
[----:B------:R-:W-:-:S03]  /*07e0*/  UPLOP3.LUT UP1, UPT, UPT, UPT, UPT, 0x40, 0x4 ;  /* 0x000000000004789c */ /* 0x000fc60003f2e870 */
        /* <DEDUP_REMOVED lines=8> */
[----:B------:R-:W-:Y:S01]  /*0870*/  IMAD.HI.U32 R52, R51, -0x2daee0ad, RZ ;  /* 0xd2511f5333347827 */ /* 0x000fe200078e00ff */
[----:B------:R-:W-:-:S03]  /*0880*/  LOP3.LUT R50, R56, R53, R50, 0x96, !PT ;  /* 0x0000003538327212 */ /* 0x000fc600078e9632 */
[----:B------:R-:W-:Y:S02]  /*0890*/  IMAD R53, R49, -0x2daee0ad, RZ ;  /* 0xd2511f5331357824 */ /* 0x000fe400078e02ff */
[----:B------:R-:W-:Y:S02]  /*08a0*/  IMAD R49, R48, -0x326172a9, RZ ;  /* 0xcd9e8d5730317824 */ /* 0x000fe400078e02ff */
        /* <DEDUP_REMOVED lines=17> */
[C---:B------:R-:W-:Y:S02]  /*09c0*/  LOP3.LUT R52, R54.reuse, 0xff, RZ, 0xc0, !PT ;  /* 0x000000ff36347812 */ /* 0x040fe400078ec0ff */
[----:B------:R-:W-:Y:S01]  /*09d0*/  LOP3.LUT R54, R54, 0xffffff00, RZ, 0xc0, !PT ;  /* 0xffffff0036367812 */ /* 0x000fe200078ec0ff */
[----:B------:R-:W-:Y:S01]  /*09e0*/  IMAD R49, R49, -0x2daee0ad, RZ ;  /* 0xd2511f5331317824 */ /* 0x000fe200078e02ff */
[----:B------:R-:W-:Y:S01]  /*09f0*/  VIADDMNMX R44, R52, -R44, RZ, !PT ;  /* 0x8000002c342c7246 */ /* 0x000fe200078001ff */
[----:B------:R-:W-:Y:S01]  /*0a00*/  IMAD.HI.U32 R50, R46, -0x2daee0ad, RZ ;  /* 0xd2511f532e327827 */ /* 0x000fe200078e00ff */
[----:B------:R-:W-:Y:S02]  /*0a10*/  LOP3.LUT R47, R10, R51, R47, 0x96, !PT ;  /* 0x000000330a2f7212 */ /* 0x000fe400078e962f */
[----:B------:R-:W-:Y:S01]  /*0a20*/  VIMNMX R51, PT, PT, R44, 0x20, PT ;  /* 0x000000202c337848 */ /* 0x000fe20003fe0100 */
[----:B------:R-:W-:Y:S01]  /*0a30*/  IMAD R52, R45, -0x20, R52 ;  /* 0xffffffe02d347824 */ /* 0x000fe200078e0234 */
[----:B------:R-:W-:Y:S01]  /*0a40*/  LOP3.LUT R49, R11, R49, R50, 0x96, !PT ;  /* 0x000000310b317212 */ /* 0x000fe200078e9632 */
[----:B------:R-:W-:-:S02]  /*0a50*/  IMAD R48, R48, -0x326172a9, RZ ;  /* 0xcd9e8d5730307824 */ /* 0x000fc400078e02ff */
[----:B------:R-:W-:Y:S01]  /*0a60*/  IMAD R51, R51, 0x8, R54 ;  /* 0x0000000833337824 */ /* 0x000fe200078e0236 */
[----:B------:R-:W-:Y:S01]  /*0a70*/  VIMNMX R52, PT, PT, RZ, R52, !PT ;  /* 0x00000034ff347248 */ /* 0x000fe20007fe0100 */
[----:B------:R-:W-:-:S03]  /*0a80*/  IMAD.HI.U32 R45, R49, -0x326172a9, RZ ;  /* 0xcd9e8d57312d7827 */ /* 0x000fc600078e00ff */
[----:B------:R-:W-:Y:S01]  /*0a90*/  I2FP.F32.U32 R51, R51 ;  /* 0x0000003300337245 */ /* 0x000fe20000201000 */
[----:B------:R-:W-:Y:S01]  /*0aa0*/  IMAD R46, R46, -0x2daee0ad, RZ ;  /* 0xd2511f532e2e7824 */ /* 0x000fe200078e02ff */
[----:B------:R-:W-:Y:S01]  /*0ab0*/  LOP3.LUT R45, R12, R48, R45, 0x96, !PT ;  /* 0x000000300c2d7212 */ /* 0x000fe200078e962d */
[----:B------:R-:W-:Y:S01]  /*0ac0*/  IMAD.HI.U32 R44, R47, -0x2daee0ad, RZ ;  /* 0xd2511f532f2c7827 */ /* 0x000fe200078e00ff */
[----:B------:R0:W0:Y:S01]  /*0ad0*/  MUFU.RCP R76, R51 ;  /* 0x00000033004c7308 */ /* 0x0000220000001000 */
[----:B------:R-:W-:Y:S02]  /*0ae0*/  VIMNMX R77, PT, PT, R52, 0x20, PT ;  /* 0x00000020344d7848 */ /* 0x000fe40003fe0100 */
[----:B------:R-:W-:Y:S01]  /*0af0*/  IMAD R49, R49, -0x326172a9, RZ ;  /* 0xcd9e8d5731317824 */ /* 0x000fe200078e02ff */
[----:B------:R-:W-:Y:S01]  /*0b00*/  LOP3.LUT R44, R13, R46, R44, 0x96, !PT ;  /* 0x0000002e0d2c7212 */ /* 0x000fe200078e962c */
[----:B------:R-:W-:Y:S02]  /*0b10*/  IMAD R46, R47, -0x2daee0ad, RZ ;  /* 0xd2511f532f2e7824 */ /* 0x000fe400078e02ff */
[----:B------:R-:W-:-:S04]  /*0b20*/  IMAD.HI.U32 R47, R45, -0x2daee0ad, RZ ;  /* 0xd2511f532d2f7827 */ /* 0x000fc800078e00ff */
[----:B------:R-:W-:Y:S01]  /*0b30*/  IMAD.HI.U32 R79, R44, -0x326172a9, RZ ;  /* 0xcd9e8d572c4f7827 */ /* 0x000fe200078e00ff */
[----:B------:R-:W-:-:S03]  /*0b40*/  LOP3.LUT R78, R78, R46, R47, 0x96, !PT ;  /* 0x0000002e4e4e7212 */ /* 0x000fc600078e962f */
[----:B------:R-:W-:Y:S01]  /*0b50*/  IMAD R77, R77, 0x8, R54 ;  /* 0x000000084d4d7824 */ /* 0x000fe200078e0236 */
[----:B------:R-:W-:Y:S01]  /*0b60*/  LOP3.LUT R79, R14, R49, R79, 0x96, !PT ;  /* 0x000000310e4f7212 */ /* 0x000fe200078e964f */
[----:B------:R-:W-:Y:S02]  /*0b70*/  IMAD R82, R45, -0x2daee0ad, RZ ;  /* 0xd2511f532d527824 */ /* 0x000fe400078e02ff */
[----:B01234-:R-:W-:-:S07]  /*0b80*/  IMAD R84, R44, -0x326172a9, RZ ;  /* 0xcd9e8d572c547824 */ /* 0x01ffce00078e02ff */
.L_x_13206:
        /* <DEDUP_REMOVED lines=9> */
[----:B------:R-:W-:Y:S01]  /*0c20*/  IMAD.MOV.U32 R101, RZ, RZ, RZ ;  /* 0x000000ffff657224 */ /* 0x000fe200078e00ff */
[----:B------:R-:W1:Y:S01]  /*0c30*/  S2R R96, SR_TID.X ;  /* 0x0000000000607919 */ /* 0x000e620000002100 */
[----:B---3--:R-:W-:-:S13]  /*0c40*/  ISETP.GE.AND P3, PT, R97, 0x1, PT ;  /* 0x000000016100780c */ /* 0x008fda0003f66270 */
[----:B------:R-:W-:-:S04]  /*0c50*/  @P3 VIADD R92, R97, 0xffffffff ;  /* 0xffffffff615c3836 */ /* 0x000fc80000000000 */
[-C--:B--2---:R-:W-:Y:S02]  /*0c60*/  @P3 IMAD R93, R92, R95.reuse, RZ ;  /* 0x0000005f5c5d3224 */ /* 0x084fe400078e02ff */
[----:B------:R-:W-:-:S03]  /*0c70*/  IMAD R92, R0, R95, RZ ;  /* 0x0000005f005c7224 */ /* 0x000fc600078e02ff */
[----:B------:R-:W-:Y:S02]  /*0c80*/  @P3 SHF.R.S32.HI R98, RZ, 0x1f, R93 ;  /* 0x0000001fff623819 */ /* 0x000fe4000001145d */
[----:B------:R-:W-:Y:S02]  /*0c90*/  SHF.R.S32.HI R73, RZ, 0x1f, R92 ;  /* 0x0000001fff497819 */ /* 0x000fe4000001145c */
[----:B------:R-:W-:Y:S02]  /*0ca0*/  @P3 LEA.HI R93, R98, R93, RZ, 0x3 ;  /* 0x0000005d625d3211 */ /* 0x000fe400078f18ff */
[----:B------:R-:W-:Y:S02]  /*0cb0*/  LEA.HI R73, R73, R92, RZ, 0x3 ;  /* 0x0000005c49497211 */ /* 0x000fe400078f18ff */
[-C--:B-1----:R-:W-:Y:S02]  /*0cc0*/  @P3 LEA.HI.SX32 R101, R93, R96.reuse, 0x1d ;  /* 0x000000605d653211 */ /* 0x082fe400078feaff */
[----:B------:R-:W-:Y:S01]  /*0cd0*/  LEA.HI.SX32 R100, R73, R96, 0x1d ;  /* 0x0000006049647211 */ /* 0x000fe200078feaff */
[----:B0-----:R-:W-:Y:S06]  /*0ce0*/  @!P0 BRA `(.L_x_12898) ;  /* 0x0000005c002c8947 */ /* 0x001fec0003800000 */
[----:B------:R-:W-:-:S04]  /*0cf0*/  UISETP.NE.U32.AND UP0, UPT, UR8, URZ, UPT ;  /* 0x000000ff0800728c */ /* 0x000fc8000bf05070 */
[----:B------:R-:W-:Y:S01]  /*0d00*/  UISETP.NE.AND.EX UP0, UPT, UR9, URZ, UPT, UP0 ;  /* 0x000000ff0900728c */ /* 0x000fe2000bf05300 */
[----:B------:R-:W-:Y:S10]  /*0d10*/  @!P3 BRA `(.L_x_12899) ;  /* 0x00000000000cb947 */ /* 0x000ff40003800000 */
[----:B------:R-:W0:Y:S02]  /*0d20*/  LDC.64 R44, c[0x0][0x390] ;  /* 0x0000e400ff2c7b82 */ /* 0x000e240000000a00 */
[----:B0-----:R-:W-:-:S06]  /*0d30*/  IMAD.WIDE.U32 R44, R101, 0x10, R44 ;  /* 0x00000010652c7825 */ /* 0x001fcc00078e002c */
[----:B------:R-:W5:Y:S02]  /*0d40*/  LDG.E.128 R44, desc[UR6][R44.64] ;  /* 0x000000062c2c7981 */ /* 0x000f64000c1e1d00 */
.L_x_12899:
[----:B------:R-:W-:Y:S05]  /*0d50*/  BRA.U !UP0, `(.L_x_12900) ;  /* 0x0000002d08ac7547 */ /* 0x000fea000b800000 */
[----:B------:R-:W0:Y:S02]  /*0d60*/  LDC.64 R72, c[0x0][0x3a0] ;  /* 0x0000e800ff487b82 */ /* 0x000e240000000a00 */
[----:B0-----:R-:W-:-:S05]  /*0d70*/  IMAD.WIDE.U32 R72, R100, 0x20, R72 ;  /* 0x0000002064487825 */ /* 0x001fca00078e0048 */
[----:B------:R0:W5:Y:S04]  /*0d80*/  LDG.E.128 R48, desc[UR6][R72.64] ;  /* 0x0000000648307981 */ /* 0x000168000c1e1d00 */
[----:B------:R0:W5:Y:S01]  /*0d90*/  LDG.E.128 R52, desc[UR6][R72.64+0x10] ;  /* 0x0000100648347981 */ /* 0x000162000c1e1d00 */
[----:B------:R-:W-:-:S13]  /*0da0*/  ISETP.GT.AND P1, PT, R97, RZ, PT ;  /* 0x000000ff6100720c */ /* 0x000fda0003f24270 */
[----:B------:R-:W-:Y:S01]  /*0db0*/  @!P1 MOV R74, R80 ;  /* 0x00000050004a9202 */ /* 0x000fe20000000f00 */
[----:B------:R-:W-:Y:S01]  /*0dc0*/  @!P1 IMAD.MOV.U32 R92, RZ, RZ, R82 ;  /* 0x000000ffff5c9224 */ /* 0x000fe200078e0052 */
        /* <DEDUP_REMOVED lines=17> */
.L_x_12904:
        /* <DEDUP_REMOVED lines=13> */
.L_x_12906:
[----:B------:R-:W-:Y:S05]  /*0fb0*/  BSYNC.RECONVERGENT B2 ;  /* 0x0000000000027941 */ /* 0x000fea0003800200 */
.L_x_12905:
        /* <DEDUP_REMOVED lines=48> */
.L_x_12903:
[----:B------:R-:W-:Y:S05]  /*12c0*/  BSYNC.RECONVERGENT B1 ;  /* 0x0000000000017941 */ /* 0x000fea0003800200 */
.L_x_12902:
        /* <DEDUP_REMOVED lines=9> */
[----:B------:R-:W-:-:S07]  /*1360*/  FADD.FTZ R48, R48, R73 ;  /* 0x0000004930307221 */ /* 0x000fce0000010000 */
.L_x_12901:
        /* <DEDUP_REMOVED lines=19> */
.L_x_12910:
        /* <DEDUP_REMOVED lines=13> */
.L_x_12912:
[----:B------:R-:W-:Y:S05]  /*1570*/  BSYNC.RECONVERGENT B2 ;  /* 0x0000000000027941 */ /* 0x000fea0003800200 */
.L_x_12911:
[----:B------:R-:W-:Y:S01]  /*1580*/  IMAD.WIDE.U32 R74, R2, -0x326172a9, RZ ;  /* 0xcd9e8d57024a7825 */ /* 0x000fe200078e00ff */
[----:B------:R-:W-:-:S04]  /*1590*/  LOP3.LUT R72, R81, R79, R19, 0x96, !PT ;  /* 0x0000004f51487212 */ /* 0x000fc800078e9613 */
        /* <DEDUP_REMOVED lines=42> */
[----:B------:R-:W-:Y:S02]  /*1840*/  IMAD.MOV.U32 R82, RZ, RZ, R72 ;  /* 0x000000ffff527224 */ /* 0x000fe400078e0048 */
[----:B------:R-:W-:Y:S01]  /*1850*/  HFMA2 R72, -RZ, RZ, 0, 0 ;  /* 0x00000000ff487431 */ /* 0x000fe200000001ff */
[----:B------:R-:W-:Y:S01]  /*1860*/  LOP3.LUT R78, R75, R78, R73, 0x96, !PT ;  /* 0x0000004e4b4e7212 */ /* 0x000fe200078e9649 */
[----:B------:R-:W-:-:S07]  /*1870*/  IMAD.MOV.U32 R73, RZ, RZ, R92 ;  /* 0x000000ffff497224 */ /* 0x000fce00078e005c */
.L_x_12909:
[----:B------:R-:W-:Y:S05]  /*1880*/  BSYNC.RECONVERGENT B1 ;  /* 0x0000000000017941 */ /* 0x000fea0003800200 */
.L_x_12908:
        /* <DEDUP_REMOVED lines=9> */
[----:B------:R-:W-:-:S07]  /*1920*/  FADD.FTZ R49, R49, R74 ;  /* 0x0000004a31317221 */ /* 0x000fce0000010000 */
.L_x_12907:
        /* <DEDUP_REMOVED lines=19> */
.L_x_12916:
        /* <DEDUP_REMOVED lines=13> */
.L_x_12918:
[----:B------:R-:W-:Y:S05]  /*1b30*/  BSYNC.RECONVERGENT B2 ;  /* 0x0000000000027941 */ /* 0x000fea0003800200 */
.L_x_12917:
        /* <DEDUP_REMOVED lines=49> */
.L_x_12915:
[----:B------:R-:W-:Y:S05]  /*1e50*/  BSYNC.RECONVERGENT B1 ;  /* 0x0000000000017941 */ /* 0x000fea0003800200 */
.L_x_12914:
        /* <DEDUP_REMOVED lines=10> */
.L_x_12913:
        /* <DEDUP_REMOVED lines=19> */
.L_x_12922:
        /* <DEDUP_REMOVED lines=13> */
.L_x_12924:
[----:B------:R-:W-:Y:S05]  /*2100*/  BSYNC.RECONVERGENT B2 ;  /* 0x0000000000027941 */ /* 0x000fea0003800200 */
.L_x_12923:
        /* <DEDUP_REMOVED lines=49> */
.L_x_12921:
[----:B------:R-:W-:Y:S05]  /*2420*/  BSYNC.RECONVERGENT B1 ;  /* 0x0000000000017941 */ /* 0x000fea0003800200 */
.L_x_12920:
        /* <DEDUP_REMOVED lines=10> */
.L_x_12919:
        /* <DEDUP_REMOVED lines=19> */
.L_x_12928:
        /* <DEDUP_REMOVED lines=13> */
.L_x_12930:
[----:B------:R-:W-:Y:S05]  /*26d0*/  BSYNC.RECONVERGENT B2 ;  /* 0x0000000000027941 */ /* 0x000fea0003800200 */
.L_x_12929:
        /* <DEDUP_REMOVED lines=43> */
[----:B------:R-:W-:Y:S02]  /*2990*/  MOV R84, R74 ;  /* 0x0000004a00547202 */ /* 0x000fe40000000f00 */
[----:B------:R-:W-:Y:S01]  /*29a0*/  LOP3.LUT R79, R14, R92, R75, 0x96, !PT ;  /* 0x0000005c0e4f7212 */ /* 0x000fe200078e964b */
[----:B------:R-:W-:Y:S01]  /*29b0*/  IMAD.MOV.U32 R80, RZ, RZ, R72 ;  /* 0x000000ffff507224 */ /* 0x000fe200078e0048 */
[----:B------:R-:W-:Y:S01]  /*29c0*/  LOP3.LUT R78, R93, R78, R73, 0x96, !PT ;  /* 0x0000004e5d4e7212 */ /* 0x000fe200078e9649 */
[----:B------:R-:W-:Y:S02]  /*29d0*/  HFMA2 R73, -RZ, RZ, 0, 0 ;  /* 0x00000000ff497431 */ /* 0x000fe400000001ff */
[----:B------:R-:W-:-:S07]  /*29e0*/  IMAD.MOV.U32 R74, RZ, RZ, R82 ;  /* 0x000000ffff4a7224 */ /* 0x000fce00078e0052 */
.L_x_12927:
[----:B------:R-:W-:Y:S05]  /*29f0*/  BSYNC.RECONVERGENT B1 ;  /* 0x0000000000017941 */ /* 0x000fea0003800200 */
.L_x_12926:
        /* <DEDUP_REMOVED lines=10> */
.L_x_12925:
        /* <DEDUP_REMOVED lines=19> */
.L_x_12934:
        /* <DEDUP_REMOVED lines=13> */
.L_x_12936:
[----:B------:R-:W-:Y:S05]  /*2ca0*/  BSYNC.RECONVERGENT B2 ;  /* 0x0000000000027941 */ /* 0x000fea0003800200 */
.L_x_12935:
        /* <DEDUP_REMOVED lines=46> */
[----:B------:R-:W-:Y:S01]  /*2f90*/  IMAD.MOV.U32 R74, RZ, RZ, R80 ;  /* 0x000000ffff4a7224 */ /* 0x000fe200078e0050 */
[----:B------:R-:W-:Y:S01]  /*2fa0*/  LOP3.LUT R78, R89, R78, R73, 0x96, !PT ;  /* 0x0000004e594e7212 */ /* 0x000fe200078e9649 */
[----:B------:R-:W-:-:S07]  /*2fb0*/  IMAD.MOV.U32 R72, RZ, RZ, RZ ;  /* 0x000000ffff487224 */ /* 0x000fce00078e00ff */
.L_x_12933:
[----:B------:R-:W-:Y:S05]  /*2fc0*/  BSYNC.RECONVERGENT B1 ;  /* 0x0000000000017941 */ /* 0x000fea0003800200 */
.L_x_12932:
        /* <DEDUP_REMOVED lines=9> */
[----:B------:R-:W-:-:S07]  /*3060*/  FADD.FTZ R53, R53, R74 ;  /* 0x0000004a35357221 */ /* 0x000fce0000010000 */
.L_x_12931:
        /* <DEDUP_REMOVED lines=19> */
.L_x_12940:
        /* <DEDUP_REMOVED lines=13> */
.L_x_12942:
[----:B------:R-:W-:Y:S05]  /*3270*/  BSYNC.RECONVERGENT B2 ;  /* 0x0000000000027941 */ /* 0x000fea0003800200 */
.L_x_12941:
        /* <DEDUP_REMOVED lines=49> */
.L_x_12939:
[----:B------:R-:W-:Y:S05]  /*3590*/  BSYNC.RECONVERGENT B1 ;  /* 0x0000000000017941 */ /* 0x000fea0003800200 */
.L_x_12938:
        /* <DEDUP_REMOVED lines=10> */
.L_x_12937:
        /* <DEDUP_REMOVED lines=19> */
.L_x_12946:
        /* <DEDUP_REMOVED lines=13> */
.L_x_12948:
[----:B------:R-:W-:Y:S05]  /*3840*/  BSYNC.RECONVERGENT B2 ;  /* 0x0000000000027941 */ /* 0x000fea0003800200 */
.L_x_12947:
        /* <DEDUP_REMOVED lines=43> */
[----:B------:R-:W-:Y:S02]  /*3b00*/  MOV R84, R72 ;  /* 0x0000004800547202 */ /* 0x000fe40000000f00 */
[----:B------:R-:W-:Y:S01]  /*3b10*/  LOP3.LUT R79, R14, R74, R73, 0x96, !PT ;  /* 0x0000004a0e4f7212 */ /* 0x000fe200078e9649 */
[----:B------:R-:W-:Y:S02]  /*3b20*/  VIADD R75, R19, 0x96a522ad ;  /* 0x96a522ad134b7836 */ /* 0x000fe40000000000 */
[----:B------:R-:W-:-:S03]  /*3b30*/  IMAD.MOV.U32 R72, RZ, RZ, R82 ;  /* 0x000000ffff487224 */ /* 0x000fc600078e0052 */
[----:B------:R-:W-:-:S07]  /*3b40*/  LOP3.LUT R78, R75, R78, R99, 0x96, !PT ;  /* 0x0000004e4b4e7212 */ /* 0x000fce00078e9663 */
.L_x_12945:
[----:B------:R-:W-:Y:S05]  /*3b50*/  BSYNC.RECONVERGENT B1 ;  /* 0x0000000000017941 */ /* 0x000fea0003800200 */
.L_x_12944:
        /* <DEDUP_REMOVED lines=9> */
[----:B------:R-:W-:Y:S01]  /*3bf0*/  FADD.FTZ R55, R55, R72 ;  /* 0x0000004837377221 */ /* 0x000fe20000010000 */
[----:B------:R-:W-:Y:S06]  /*3c00*/  BRA `(.L_x_12943) ;  /* 0x0000002800f47947 */ /* 0x000fec0003800000 */
.L_x_12900:
[----:B------:R-:W-:Y:S01]  /*3c10*/  VIADD R103, R18, 0x9e3779b9 ;  /* 0x9e3779b912677836 */ /* 0x000fe20000000000 */
[----:B------:R-:W-:Y:S01]  /*3c20*/  MOV R50, R80 ;  /* 0x0000005000327202 */ /* 0x000fe20000000f00 */
[----:B------:R-:W-:Y:S02]  /*3c30*/  VIADD R99, R19, 0x32370b8f ;  /* 0x32370b8f13637836 */ /* 0x000fe40000000000 */
[----:B------:R-:W-:Y:S02]  /*3c40*/  IMAD.MOV.U32 R98, RZ, RZ, R82 ;  /* 0x000000ffff627224 */ /* 0x000fe400078e0052 */
        /* <DEDUP_REMOVED lines=18> */
.L_x_12952:
        /* <DEDUP_REMOVED lines=13> */
.L_x_12954:
[----:B------:R-:W-:Y:S05]  /*3e40*/  BSYNC.RECONVERGENT B2 ;  /* 0x0000000000027941 */ /* 0x000fea0003800200 */
.L_x_12953:
        /* <DEDUP_REMOVED lines=43> */
[----:B------:R-:W-:Y:S01]  /*4100*/  IMAD.MOV.U32 R98, RZ, RZ, R48 ;  /* 0x000000ffff627224 */ /* 0x000fe200078e0030 */
[----:B------:R-:W-:Y:S01]  /*4110*/  MOV R48, R82 ;  /* 0x0000005200307202 */ /* 0x000fe20000000f00 */
[----:B------:R-:W-:Y:S01]  /*4120*/  IMAD.MOV.U32 R50, RZ, RZ, RZ ;  /* 0x000000ffff327224 */ /* 0x000fe200078e00ff */
[----:B------:R-:W-:-:S07]  /*4130*/  LOP3.LUT R78, R53, R78, R49, 0x96, !PT ;  /* 0x0000004e354e7212 */ /* 0x000fce00078e9631 */
.L_x_12951:
[----:B------:R-:W-:Y:S05]  /*4140*/  BSYNC.RECONVERGENT B1 ;  /* 0x0000000000017941 */ /* 0x000fea0003800200 */
.L_x_12950:
        /* <DEDUP_REMOVED lines=9> */
.L_x_12949:
        /* <DEDUP_REMOVED lines=16> */
.L_x_12958:
        /* <DEDUP_REMOVED lines=13> */
.L_x_12960:
[----:B------:R-:W-:Y:S05]  /*43b0*/  BSYNC.RECONVERGENT B2 ;  /* 0x0000000000027941 */ /* 0x000fea0003800200 */
.L_x_12959:
        /* <DEDUP_REMOVED lines=21> */
[C---:B------:R-:W-:Y:S02]  /*4510*/  VIADD R53, R18.reuse, 0x1715609d ;  /* 0x1715609d12357836 */ /* 0x040fe40000000000 */
        /* <DEDUP_REMOVED lines=24> */
.L_x_12957:
[----:B------:R-:W-:Y:S05]  /*46a0*/  BSYNC.RECONVERGENT B1 ;  /* 0x0000000000017941 */ /* 0x000fea0003800200 */
.L_x_12956:
        /* <DEDUP_REMOVED lines=9> */
.L_x_12955:
        /* <DEDUP_REMOVED lines=16> */
.L_x_12964:
        /* <DEDUP_REMOVED lines=13> */
.L_x_12966:
[----:B------:R-:W-:Y:S05]  /*4910*/  BSYNC.RECONVERGENT B2 ;  /* 0x0000000000027941 */ /* 0x000fea0003800200 */
.L_x_12965:
        /* <DEDUP_REMOVED lines=43> */
[----:B------:R-:W-:Y:S02]  /*4bd0*/  IMAD.MOV.U32 R84, RZ, RZ, R52 ;  /* 0x000000ffff547224 */ /* 0x000fe400078e0034 */
[----:B------:R-:W-:Y:S01]  /*4be0*/  HFMA2 R52, -RZ, RZ, 0, 0 ;  /* 0x00000000ff347431 */ /* 0x000fe200000001ff */
[----:B------:R-:W-:Y:S01]  /*4bf0*/  LOP3.LUT R78, R55, R78, R51, 0x96, !PT ;  /* 0x0000004e374e7212 */ /* 0x000fe200078e9633 */
[----:B------:R-:W-:-:S07]  /*4c00*/  IMAD.MOV.U32 R98, RZ, RZ, R50 ;  /* 0x000000ffff627224 */ /* 0x000fce00078e0032 */
.L_x_12963:
[----:B------:R-:W-:Y:S05]  /*4c10*/  BSYNC.RECONVERGENT B1 ;  /* 0x0000000000017941 */ /* 0x000fea0003800200 */
.L_x_12962:
        /* <DEDUP_REMOVED lines=9> */
.L_x_12961:
        /* <DEDUP_REMOVED lines=16> */
.L_x_12970:
        /* <DEDUP_REMOVED lines=13> */
.L_x_12972:
[----:B------:R-:W-:Y:S05]  /*4e80*/  BSYNC.RECONVERGENT B2 ;  /* 0x0000000000027941 */ /* 0x000fea0003800200 */
.L_x_12971:
        /* <DEDUP_REMOVED lines=47> */
.L_x_12969:
[----:B------:R-:W-:Y:S05]  /*5180*/  BSYNC.RECONVERGENT B1 ;  /* 0x0000000000017941 */ /* 0x000fea0003800200 */
.L_x_12968:
        /* <DEDUP_REMOVED lines=9> */
.L_x_12967:
        /* <DEDUP_REMOVED lines=16> */
.L_x_12976:
        /* <DEDUP_REMOVED lines=13> */
.L_x_12978:
[----:B------:R-:W-:Y:S05]  /*53f0*/  BSYNC.RECONVERGENT B2 ;  /* 0x0000000000027941 */ /* 0x000fea0003800200 */
.L_x_12977:
        /* <DEDUP_REMOVED lines=47> */
.L_x_12975:
[----:B------:R-:W-:Y:S05]  /*56f0*/  BSYNC.RECONVERGENT B1 ;  /* 0x0000000000017941 */ /* 0x000fea0003800200 */
.L_x_12974:
        /* <DEDUP_REMOVED lines=9> */
.L_x_12973:
        /* <DEDUP_REMOVED lines=16> */
.L_x_12982:
        /* <DEDUP_REMOVED lines=13> */
.L_x_12984:
[----:B------:R-:W-:Y:S05]  /*5960*/  BSYNC.RECONVERGENT B2 ;  /* 0x0000000000027941 */ /* 0x000fea0003800200 */
.L_x_12983:
        /* <DEDUP_REMOVED lines=47> */
.L_x_12981:
[----:B------:R-:W-:Y:S05]  /*5c60*/  BSYNC.RECONVERGENT B1 ;  /* 0x0000000000017941 */ /* 0x000fea0003800200 */
.L_x_12980:
        /* <DEDUP_REMOVED lines=9> */
.L_x_12979:
        /* <DEDUP_REMOVED lines=16> */
.L_x_12988:
        /* <DEDUP_REMOVED lines=13> */
.L_x_12990:
[----:B------:R-:W-:Y:S05]  /*5ed0*/  BSYNC.RECONVERGENT B2 ;  /* 0x0000000000027941 */ /* 0x000fea0003800200 */
.L_x_12989:
        /* <DEDUP_REMOVED lines=47> */
.L_x_12987:
[----:B------:R-:W-:Y:S05]  /*61d0*/  BSYNC.RECONVERGENT B1 ;  /* 0x0000000000017941 */ /* 0x000fea0003800200 */
.L_x_12986:
        /* <DEDUP_REMOVED lines=9> */
.L_x_12985:
        /* <DEDUP_REMOVED lines=16> */
.L_x_12993:
        /* <DEDUP_REMOVED lines=13> */
.L_x_12995:
[----:B------:R-:W-:Y:S05]  /*6440*/  BSYNC.RECONVERGENT B2 ;  /* 0x0000000000027941 */ /* 0x000fea0003800200 */
.L_x_12994:
        /* <DEDUP_REMOVED lines=47> */
.L_x_12992:
[----:B------:R-:W-:Y:S05]  /*6740*/  BSYNC.RECONVERGENT B1 ;  /* 0x0000000000017941 */ /* 0x000fea0003800200 */
.L_x_12991:
        /* <DEDUP_REMOVED lines=9> */
.L_x_12943:
[----:B------:R-:W0:Y:S01]  /*67e0*/  LDC.64 R72, c[0x0][0x3a8] ;  /* 0x0000ea00ff487b82 */ /* 0x000e220000000a00 */
[----:B------:R-:W-:Y:S01]  /*67f0*/  MOV R82, R98 ;  /* 0x0000006200527202 */ /* 0x000fe20000000f00 */
        /* <DEDUP_REMOVED lines=24> */
.L_x_12996:
[----:B------:R-:W-:Y:S01]  /*6980*/  IADD3 R100, PT, PT, R100, 0x100, RZ ;  /* 0x0000010064647810 */ /* 0x000fe20007ffe0ff */
[----:B------:R-:W-:-:S07]  /*6990*/  VIADD R101, R101, 0x100 ;  /* 0x0000010065657836 */ /* 0x000fce0000000000 */
.L_x_12898:
[----:B------:R-:W-:Y:S05]  /*69a0*/  BSYNC.RECONVERGENT B0 ;  /* 0x0000000000007941 */ /* 0x000fea0003800200 */
.L_x_12897:
        /* <DEDUP_REMOVED lines=9> */
.L_x_12999:
[----:B------:R-:W-:Y:S05]  /*6a40*/  BRA.U !UP0, `(.L_x_13000) ;  /* 0x0000002d08ac7547 */ /* 0x000fea000b800000 */
[----:B01----:R-:W0:Y:S02]  /*6a50*/  LDC.64 R72, c[0x0][0x3a0] ;  /* 0x0000e800ff487b82 */ /* 0x003e240000000a00 */
        /* <DEDUP_REMOVED lines=23> */
.L_x_13004:
        /* <DEDUP_REMOVED lines=13> */
.L_x_13006:
[----:B------:R-:W-:Y:S05]  /*6ca0*/  BSYNC.RECONVERGENT B2 ;  /* 0x0000000000027941 */ /* 0x000fea0003800200 */
.L_x_13005:
        /* <DEDUP_REMOVED lines=48> */
.L_x_13003:
[----:B------:R-:W-:Y:S05]  /*6fb0*/  BSYNC.RECONVERGENT B1 ;  /* 0x0000000000017941 */ /* 0x000fea0003800200 */
.L_x_13002:
        /* <DEDUP_REMOVED lines=10> */
.L_x_13001:
        /* <DEDUP_REMOVED lines=19> */
.L_x_13010:
        /* <DEDUP_REMOVED lines=13> */
.L_x_13012:
[----:B------:R-:W-:Y:S05]  /*7260*/  BSYNC.RECONVERGENT B2 ;  /* 0x0000000000027941 */ /* 0x000fea0003800200 */
.L_x_13011:
        /* <DEDUP_REMOVED lines=43> */
[----:B------:R-:W-:Y:S02]  /*7520*/  LOP3.LUT R79, R14, R74, R85, 0x96, !PT ;  /* 0x0000004a0e4f7212 */ /* 0x000fe400078e9655 */
[----:B------:R-:W-:Y:S01]  /*7530*/  MOV R82, R72 ;  /* 0x0000004800527202 */ /* 0x000fe20000000f00 */
[----:B------:R-:W-:Y:S01]  /*7540*/  HFMA2 R72, -RZ, RZ, 0, 0 ;  /* 0x00000000ff487431 */ /* 0x000fe200000001ff */
[----:B------:R-:W-:Y:S01]  /*7550*/  LOP3.LUT R78, R75, R78, R73, 0x96, !PT ;  /* 0x0000004e4b4e7212 */ /* 0x000fe200078e9649 */
[----:B------:R-:W-:-:S07]  /*7560*/  IMAD.MOV.U32 R73, RZ, RZ, R92 ;  /* 0x000000ffff497224 */ /* 0x000fce00078e005c */
.L_x_13009:
[----:B------:R-:W-:Y:S05]  /*7570*/  BSYNC.RECONVERGENT B1 ;  /* 0x0000000000017941 */ /* 0x000fea0003800200 */
.L_x_13008:
        /* <DEDUP_REMOVED lines=10> */
.L_x_13007:
        /* <DEDUP_REMOVED lines=19> */
.L_x_13016:
        /* <DEDUP_REMOVED lines=13> */
.L_x_13018:
[----:B------:R-:W-:Y:S05]  /*7820*/  BSYNC.RECONVERGENT B2 ;  /* 0x0000000000027941 */ /* 0x000fea0003800200 */
.L_x_13017:
        /* <DEDUP_REMOVED lines=44> */
[----:B------:R-:W-:Y:S01]  /*7af0*/  VIADD R93, R19, 0x96a522ad ;  /* 0x96a522ad135d7836 */ /* 0x000fe20000000000 */
[----:B------:R-:W-:Y:S01]  /*7b00*/  MOV R74, R82 ;  /* 0x00000052004a7202 */ /* 0x000fe20000000f00 */
[----:B------:R-:W-:-:S03]  /*7b10*/  IMAD.MOV.U32 R80, RZ, RZ, R72 ;  /* 0x000000ffff507224 */ /* 0x000fc600078e0048 */
[----:B------:R-:W-:Y:S01]  /*7b20*/  LOP3.LUT R78, R93, R78, R73, 0x96, !PT ;  /* 0x0000004e5d4e7212 */ /* 0x000fe200078e9649 */
[----:B------:R-:W-:-:S07]  /*7b30*/  IMAD.MOV.U32 R73, RZ, RZ, RZ ;  /* 0x000000ffff497224 */ /* 0x000fce00078e00ff */
.L_x_13015:
[----:B------:R-:W-:Y:S05]  /*7b40*/  BSYNC.RECONVERGENT B1 ;  /* 0x0000000000017941 */ /* 0x000fea0003800200 */
.L_x_13014:
        /* <DEDUP_REMOVED lines=10> */
.L_x_13013:
        /* <DEDUP_REMOVED lines=19> */
.L_x_13022:
        /* <DEDUP_REMOVED lines=13> */
.L_x_13024:
[----:B------:R-:W-:Y:S05]  /*7df0*/  BSYNC.RECONVERGENT B2 ;  /* 0x0000000000027941 */ /* 0x000fea0003800200 */
.L_x_13023:
        /* <DEDUP_REMOVED lines=46> */
[----:B------:R-:W-:Y:S01]  /*80e0*/  HFMA2 R72, -RZ, RZ, 0, 0 ;  /* 0x00000000ff487431 */ /* 0x000fe200000001ff */
[----:B------:R-:W-:Y:S01]  /*80f0*/  LOP3.LUT R78, R87, R78, R73, 0x96, !PT ;  /* 0x0000004e574e7212 */ /* 0x000fe200078e9649 */
[----:B------:R-:W-:-:S07]  /*8100*/  IMAD.MOV.U32 R74, RZ, RZ, R80 ;  /* 0x000000ffff4a7224 */ /* 0x000fce00078e0050 */
.L_x_13021:
[----:B------:R-:W-:Y:S05]  /*8110*/  BSYNC.RECONVERGENT B1 ;  /* 0x0000000000017941 */ /* 0x000fea0003800200 */
.L_x_13020:
        /* <DEDUP_REMOVED lines=10> */
.L_x_13019:
        /* <DEDUP_REMOVED lines=19> */
.L_x_13028:
        /* <DEDUP_REMOVED lines=13> */
.L_x_13030:
[----:B------:R-:W-:Y:S05]  /*83c0*/  BSYNC.RECONVERGENT B2 ;  /* 0x0000000000027941 */ /* 0x000fea0003800200 */
.L_x_13029:
        /* <DEDUP_REMOVED lines=49> */
.L_x_13027:
[----:B------:R-:W-:Y:S05]  /*86e0*/  BSYNC.RECONVERGENT B1 ;  /* 0x0000000000017941 */ /* 0x000fea0003800200 */
.L_x_13026:
        /* <DEDUP_REMOVED lines=10> */
.L_x_13025:
        /* <DEDUP_REMOVED lines=19> */
.L_x_13034:
        /* <DEDUP_REMOVED lines=13> */
.L_x_13036:
[----:B------:R-:W-:Y:S05]  /*8990*/  BSYNC.RECONVERGENT B2 ;  /* 0x0000000000027941 */ /* 0x000fea0003800200 */
.L_x_13035:
        /* <DEDUP_REMOVED lines=49> */
.L_x_13033:
[----:B------:R-:W-:Y:S05]  /*8cb0*/  BSYNC.RECONVERGENT B1 ;  /* 0x0000000000017941 */ /* 0x000fea0003800200 */
.L_x_13032:
        /* <DEDUP_REMOVED lines=10> */
.L_x_13031:
        /* <DEDUP_REMOVED lines=19> */
.L_x_13040:
        /* <DEDUP_REMOVED lines=13> */
.L_x_13042:
[----:B------:R-:W-:Y:S05]  /*8f60*/  BSYNC.RECONVERGENT B2 ;  /* 0x0000000000027941 */ /* 0x000fea0003800200 */
.L_x_13041:
        /* <DEDUP_REMOVED lines=49> */
.L_x_13039:
[----:B------:R-:W-:Y:S05]  /*9280*/  BSYNC.RECONVERGENT B1 ;  /* 0x0000000000017941 */ /* 0x000fea0003800200 */
.L_x_13038:
        /* <DEDUP_REMOVED lines=10> */
.L_x_13037:
        /* <DEDUP_REMOVED lines=19> */
.L_x_13046:
        /* <DEDUP_REMOVED lines=13> */
.L_x_13048:
[----:B------:R-:W-:Y:S05]  /*9530*/  BSYNC.RECONVERGENT B2 ;  /* 0x0000000000027941 */ /* 0x000fea0003800200 */
.L_x_13047:
[----:B------:R-:W-:Y:S01]  /*9540*/  IMAD.WIDE.U32 R74, R2, -0x326172a9, RZ ;  /* 0xcd9e8d57024a7825 */ /* 0x000fe200078e00ff */
[----:B------:R-:W-:-:S03]  /*9550*/  LOP3.LUT R72, R81, R79, R19, 0x96, !PT ;  /* 0x0000004f51487212 */ /* 0x000fc600078e9613 */
[----:B------:R-:W-:Y:S01]  /*9560*/  IMAD.MOV.U32 R80, RZ, RZ, RZ ;  /* 0x000000ffff507224 */ /* 0x000fe200078e00ff */
        /* <DEDUP_REMOVED lines=45> */
.L_x_13045:
[----:B------:R-:W-:Y:S05]  /*9840*/  BSYNC.RECONVERGENT B1 ;  /* 0x0000000000017941 */ /* 0x000fea0003800200 */
.L_x_13044:
        /* <DEDUP_REMOVED lines=11> */
.L_x_13000:
[----:B------:R-:W-:Y:S01]  /*9900*/  VIADD R103, R18, 0x9e3779b9 ;  /* 0x9e3779b912677836 */ /* 0x000fe20000000000 */
[----:B------:R-:W-:Y:S01]  /*9910*/  IADD3 R99, PT, PT, R19, 0x32370b8f, RZ ;  /* 0x32370b8f13637810 */ /* 0x000fe20007ffe0ff */
        /* <DEDUP_REMOVED lines=20> */
.L_x_13052:
        /* <DEDUP_REMOVED lines=13> */
.L_x_13054:
[----:B------:R-:W-:Y:S05]  /*9b30*/  BSYNC.RECONVERGENT B2 ;  /* 0x0000000000027941 */ /* 0x000fea0003800200 */
.L_x_13053:
        /* <DEDUP_REMOVED lines=47> */
.L_x_13051:
[----:B------:R-:W-:Y:S05]  /*9e30*/  BSYNC.RECONVERGENT B1 ;  /* 0x0000000000017941 */ /* 0x000fea0003800200 */
.L_x_13050:
        /* <DEDUP_REMOVED lines=9> */
.L_x_13049:
        /* <DEDUP_REMOVED lines=16> */
.L_x_13058:
        /* <DEDUP_REMOVED lines=13> */
.L_x_13060:
[----:B------:R-:W-:Y:S05]  /*a0a0*/  BSYNC.RECONVERGENT B2 ;  /* 0x0000000000027941 */ /* 0x000fea0003800200 */
.L_x_13059:
        /* <DEDUP_REMOVED lines=46> */
.L_x_13057:
[----:B------:R-:W-:Y:S05]  /*a390*/  BSYNC.RECONVERGENT B1 ;  /* 0x0000000000017941 */ /* 0x000fea0003800200 */
.L_x_13056:
        /* <DEDUP_REMOVED lines=9> */
.L_x_13055:
        /* <DEDUP_REMOVED lines=16> */
.L_x_13064:
        /* <DEDUP_REMOVED lines=13> */
.L_x_13066:
[----:B------:R-:W-:Y:S05]  /*a600*/  BSYNC.RECONVERGENT B2 ;  /* 0x0000000000027941 */ /* 0x000fea0003800200 */
.L_x_13065:
        /* <DEDUP_REMOVED lines=47> */
.L_x_13063:
[----:B------:R-:W-:Y:S05]  /*a900*/  BSYNC.RECONVERGENT B1 ;  /* 0x0000000000017941 */ /* 0x000fea0003800200 */
.L_x_13062:
        /* <DEDUP_REMOVED lines=9> */
.L_x_13061:
        /* <DEDUP_REMOVED lines=16> */
.L_x_13070:
        /* <DEDUP_REMOVED lines=13> */
.L_x_13072:
[----:B------:R-:W-:Y:S05]  /*ab70*/  BSYNC.RECONVERGENT B2 ;  /* 0x0000000000027941 */ /* 0x000fea0003800200 */
.L_x_13071:
[----:B0-----:R-:W-:Y:S01]  /*ab80*/  IMAD.WIDE.U32 R72, R2, -0x326172a9, RZ ;  /* 0xcd9e8d5702487825 */ /* 0x001fe200078e00ff */
        /* <DEDUP_REMOVED lines=46> */
.L_x_13069:
[----:B------:R-:W-:Y:S05]  /*ae70*/  BSYNC.RECONVERGENT B1 ;  /* 0x0000000000017941 */ /* 0x000fea0003800200 */
.L_x_13068:
        /* <DEDUP_REMOVED lines=9> */
.L_x_13067:
        /* <DEDUP_REMOVED lines=16> */
.L_x_13076:
        /* <DEDUP_REMOVED lines=13> */
.L_x_13078:
[----:B------:R-:W-:Y:S05]  /*b0e0*/  BSYNC.RECONVERGENT B2 ;  /* 0x0000000000027941 */ /* 0x000fea0003800200 */
.L_x_13077:
[----:B0-----:R-:W-:Y:S01]  /*b0f0*/  IMAD.WIDE.U32 R72, R2, -0x326172a9, RZ ;  /* 0xcd9e8d5702487825 */ /* 0x001fe200078e00ff */
        /* <DEDUP_REMOVED lines=46> */
.L_x_13075:
[----:B------:R-:W-:Y:S05]  /*b3e0*/  BSYNC.RECONVERGENT B1 ;  /* 0x0000000000017941 */ /* 0x000fea0003800200 */
.L_x_13074:
        /* <DEDUP_REMOVED lines=9> */
.L_x_13073:
        /* <DEDUP_REMOVED lines=16> */
.L_x_13082:
        /* <DEDUP_REMOVED lines=13> */
.L_x_13084:
[----:B------:R-:W-:Y:S05]  /*b650*/  BSYNC.RECONVERGENT B2 ;  /* 0x0000000000027941 */ /* 0x000fea0003800200 */
.L_x_13083:
[----:B-1----:R-:W-:Y:S01]  /*b660*/  IMAD.WIDE.U32 R74, R2, -0x326172a9, RZ ;  /* 0xcd9e8d57024a7825 */ /* 0x002fe200078e00ff */
[----:B------:R-:W-:-:S03]  /*b670*/  LOP3.LUT R62, R81, R79, R19, 0x96, !PT ;  /* 0x0000004f513e7212 */ /* 0x000fc600078e9613 */
[----:B------:R-:W-:Y:S01]  /*b680*/  VIADD R61, R18, 0x78dde6e4 ;  /* 0x78dde6e4123d7836 */ /* 0x000fe20000000000 */
[----:B0-----:R-:W-:Y:S01]  /*b690*/  LOP3.LUT R72, R17, R75, R18, 0x96, !PT ;  /* 0x0000004b11487212 */ /* 0x001fe200078e9612 */
        /* <DEDUP_REMOVED lines=43> */
.L_x_13081:
[----:B------:R-:W-:Y:S05]  /*b950*/  BSYNC.RECONVERGENT B1 ;  /* 0x0000000000017941 */ /* 0x000fea0003800200 */
.L_x_13080:
[----:B------:R-:W-:Y:S01]  /*b960*/  I2FP.F32.U32 R61, R61 ;  /* 0x0000003d003d7245 */ /* 0x000fe20000201000 */
[----:B01---5:R-:W-:Y:S02]  /*b970*/  HADD2.F32 R72, -RZ, R46.H1_H1 ;  /* 0x3000002eff487230 */ /* 0x023fe40000004100 */
[----:B------:R-:W-:-:S03]  /*b980*/  IMAD.MOV.U32 R62, RZ, RZ, 0x2f800000 ;  /* 0x2f800000ff3e7424 */ /* 0x000fc600078e00ff */
[----:B------:R-:W-:Y:S01]  /*b990*/  FMUL.FTZ R72, R72, UR13 ;  /* 0x0000000d48487c20 */ /* 0x000fe20008410000 */
[----:B------:R-:W-:-:S03]  /*b9a0*/  FFMA.FTZ R61, R61, R62, 1.1641532182693481445e-10 ;  /* 0x2f0000003d3d7423 */ /* 0x000fc6000001003e */
[----:B------:R-:W-:Y:S02]  /*b9b0*/  FMUL.FTZ R72, R72, UR12 ;  /* 0x0000000c48487c20 */ /* 0x000fe40008410000 */
[----:B------:R-:W-:-:S04]  /*b9c0*/  FSETP.GTU.FTZ.AND P2, PT, R61, UR10, PT ;  /* 0x0000000a3d007c0b */ /* 0x000fc8000bf5c000 */
[----:B------:R-:W-:Y:S02]  /*b9d0*/  SEL R89, RZ, 0x1, P2 ;  /* 0x00000001ff597807 */ /* 0x000fe40001000000 */
[----:B------:R-:W-:-:S07]  /*b9e0*/  FSEL R61, R72, RZ, !P2 ;  /* 0x000000ff483d7208 */ /* 0x000fce0005000000 */
.L_x_13079:
[----:B01----:R-:W-:Y:S01]  /*b9f0*/  MOV R72, R63 ;  /* 0x0000003f00487202 */ /* 0x003fe20000000f00 */
        /* <DEDUP_REMOVED lines=15> */
.L_x_13088:
        /* <DEDUP_REMOVED lines=13> */
.L_x_13090:
[----:B------:R-:W-:Y:S05]  /*bbc0*/  BSYNC.RECONVERGENT B2 ;  /* 0x0000000000027941 */ /* 0x000fea0003800200 */
.L_x_13089:
        /* <DEDUP_REMOVED lines=47> */
.L_x_13087:
[----:B------:R-:W-:Y:S05]  /*bec0*/  BSYNC.RECONVERGENT B1 ;  /* 0x0000000000017941 */ /* 0x000fea0003800200 */
.L_x_13086:
        /* <DEDUP_REMOVED lines=9> */
.L_x_13085:
        /* <DEDUP_REMOVED lines=16> */
.L_x_13093:
        /* <DEDUP_REMOVED lines=13> */
.L_x_13095:
[----:B------:R-:W-:Y:S05]  /*c130*/  BSYNC.RECONVERGENT B2 ;  /* 0x0000000000027941 */ /* 0x000fea0003800200 */
.L_x_13094:
        /* <DEDUP_REMOVED lines=47> */
.L_x_13092:
[----:B------:R-:W-:Y:S05]  /*c430*/  BSYNC.RECONVERGENT B1 ;  /* 0x0000000000017941 */ /* 0x000fea0003800200 */
.L_x_13091:
        /* <DEDUP_REMOVED lines=9> */
.L_x_13043:
        /* <DEDUP_REMOVED lines=26> */
.L_x_13096:
[----:B------:R-:W-:Y:S01]  /*c670*/  IADD3 R100, PT, PT, R100, 0x100, RZ ;  /* 0x0000010064647810 */ /* 0x000fe20007ffe0ff */
[----:B------:R-:W-:-:S07]  /*c680*/  VIADD R101, R101, 0x100 ;  /* 0x0000010065657836 */ /* 0x000fce0000000000 */
.L_x_12998:
[----:B------:R-:W-:Y:S05]  /*c690*/  BSYNC.RECONVERGENT B0 ;  /* 0x0000000000007941 */ /* 0x000fea0003800200 */
.L_x_12997:
        /* <DEDUP_REMOVED lines=9> */
.L_x_13099:
        /* <DEDUP_REMOVED lines=25> */
.L_x_13104:
        /* <DEDUP_REMOVED lines=13> */
.L_x_13106:
[----:B------:R-:W-:Y:S05]  /*c990*/  BSYNC.RECONVERGENT B2 ;  /* 0x0000000000027941 */ /* 0x000fea0003800200 */
.L_x_13105:
        /* <DEDUP_REMOVED lines=48> */
.L_x_13103:
[----:B------:R-:W-:Y:S05]  /*cca0*/  BSYNC.RECONVERGENT B1 ;  /* 0x0000000000017941 */ /* 0x000fea0003800200 */
.L_x_13102:
        /* <DEDUP_REMOVED lines=10> */
.L_x_13101:
        /* <DEDUP_REMOVED lines=19> */
.L_x_13110:
        /* <DEDUP_REMOVED lines=13> */
.L_x_13112:
[----:B------:R-:W-:Y:S05]  /*cf50*/  BSYNC.RECONVERGENT B2 ;  /* 0x0000000000027941 */ /* 0x000fea0003800200 */
.L_x_13111:
        /* <DEDUP_REMOVED lines=48> */
.L_x_13109:
[----:B------:R-:W-:Y:S05]  /*d260*/  BSYNC.RECONVERGENT B1 ;  /* 0x0000000000017941 */ /* 0x000fea0003800200 */
.L_x_13108:
        /* <DEDUP_REMOVED lines=10> */
.L_x_13107:
        /* <DEDUP_REMOVED lines=19> */
.L_x_13116:
        /* <DEDUP_REMOVED lines=13> */
.L_x_13118:
[----:B------:R-:W-:Y:S05]  /*d510*/  BSYNC.RECONVERGENT B2 ;  /* 0x0000000000027941 */ /* 0x000fea0003800200 */
.L_x_13117:
        /* <DEDUP_REMOVED lines=49> */
.L_x_13115:
[----:B------:R-:W-:Y:S05]  /*d830*/  BSYNC.RECONVERGENT B1 ;  /* 0x0000000000017941 */ /* 0x000fea0003800200 */
.L_x_13114:
        /* <DEDUP_REMOVED lines=10> */
.L_x_13113:
        /* <DEDUP_REMOVED lines=19> */
.L_x_13122:
        /* <DEDUP_REMOVED lines=13> */
.L_x_13124:
[----:B------:R-:W-:Y:S05]  /*dae0*/  BSYNC.RECONVERGENT B2 ;  /* 0x0000000000027941 */ /* 0x000fea0003800200 */
.L_x_13123:
        /* <DEDUP_REMOVED lines=49> */
.L_x_13121:
[----:B------:R-:W-:Y:S05]  /*de00*/  BSYNC.RECONVERGENT B1 ;  /* 0x0000000000017941 */ /* 0x000fea0003800200 */
.L_x_13120:
        /* <DEDUP_REMOVED lines=10> */
.L_x_13119:
        /* <DEDUP_REMOVED lines=19> */
.L_x_13128:
        /* <DEDUP_REMOVED lines=13> */
.L_x_13130:
[----:B------:R-:W-:Y:S05]  /*e0b0*/  BSYNC.RECONVERGENT B2 ;  /* 0x0000000000027941 */ /* 0x000fea0003800200 */
.L_x_13129:
        /* <DEDUP_REMOVED lines=49> */
.L_x_13127:
[----:B------:R-:W-:Y:S05]  /*e3d0*/  BSYNC.RECONVERGENT B1 ;  /* 0x0000000000017941 */ /* 0x000fea0003800200 */
.L_x_13126:
        /* <DEDUP_REMOVED lines=10> */
.L_x_13125:
        /* <DEDUP_REMOVED lines=19> */
.L_x_13134:
        /* <DEDUP_REMOVED lines=13> */
.L_x_13136:
[----:B------:R-:W-:Y:S05]  /*e680*/  BSYNC.RECONVERGENT B2 ;  /* 0x0000000000027941 */ /* 0x000fea0003800200 */
.L_x_13135:
        /* <DEDUP_REMOVED lines=49> */
.L_x_13133:
[----:B------:R-:W-:Y:S05]  /*e9a0*/  BSYNC.RECONVERGENT B1 ;  /* 0x0000000000017941 */ /* 0x000fea0003800200 */
.L_x_13132:
        /* <DEDUP_REMOVED lines=10> */
.L_x_13131:
        /* <DEDUP_REMOVED lines=19> */
.L_x_13140:
        /* <DEDUP_REMOVED lines=13> */
.L_x_13142:
[----:B------:R-:W-:Y:S05]  /*ec50*/  BSYNC.RECONVERGENT B2 ;  /* 0x0000000000027941 */ /* 0x000fea0003800200 */
.L_x_13141:
        /* <DEDUP_REMOVED lines=48> */
.L_x_13139:
[----:B------:R-:W-:Y:S05]  /*ef60*/  BSYNC.RECONVERGENT B1 ;  /* 0x0000000000017941 */ /* 0x000fea0003800200 */
.L_x_13138:
        /* <DEDUP_REMOVED lines=10> */
.L_x_13137:
        /* <DEDUP_REMOVED lines=19> */
.L_x_13146:
        /* <DEDUP_REMOVED lines=13> */
.L_x_13148:
[----:B------:R-:W-:Y:S05]  /*f210*/  BSYNC.RECONVERGENT B2 ;  /* 0x0000000000027941 */ /* 0x000fea0003800200 */
.L_x_13147:
        /* <DEDUP_REMOVED lines=49> */
.L_x_13145:
[----:B------:R-:W-:Y:S05]  /*f530*/  BSYNC.RECONVERGENT B1 ;  /* 0x0000000000017941 */ /* 0x000fea0003800200 */
.L_x_13144:
        /* <DEDUP_REMOVED lines=11> */
.L_x_13100:
        /* <DEDUP_REMOVED lines=22> */
.L_x_13152:
        /* <DEDUP_REMOVED lines=13> */
.L_x_13154:
[----:B------:R-:W-:Y:S05]  /*f820*/  BSYNC.RECONVERGENT B2 ;  /* 0x0000000000027941 */ /* 0x000fea0003800200 */
.L_x_13153:
        /* <DEDUP_REMOVED lines=47> */
.L_x_13151:
[----:B------:R-:W-:Y:S05]  /*fb20*/  BSYNC.RECONVERGENT B1 ;  /* 0x0000000000017941 */ /* 0x000fea0003800200 */
.L_x_13150:
        /* <DEDUP_REMOVED lines=9> */
.L_x_13149:
        /* <DEDUP_REMOVED lines=16> */
.L_x_13158:
        /* <DEDUP_REMOVED lines=13> */
.L_x_13160:
[----:B------:R-:W-:Y:S05]  /*fd90*/  BSYNC.RECONVERGENT B2 ;  /* 0x0000000000027941 */ /* 0x000fea0003800200 */
.L_x_13159:
        /* <DEDUP_REMOVED lines=46> */
.L_x_13157:
[----:B------:R-:W-:Y:S05]  /*10080*/  BSYNC.RECONVERGENT B1 ;  /* 0x0000000000017941 */ /* 0x000fea0003800200 */
.L_x_13156:
        /* <DEDUP_REMOVED lines=9> */
.L_x_13155:
        /* <DEDUP_REMOVED lines=16> */
.L_x_13164:
        /* <DEDUP_REMOVED lines=13> */
.L_x_13166:
[----:B------:R-:W-:Y:S05]  /*102f0*/  BSYNC.RECONVERGENT B2 ;  /* 0x0000000000027941 */ /* 0x000fea0003800200 */
.L_x_13165:
        /* <DEDUP_REMOVED lines=47> */
.L_x_13163:
[----:B------:R-:W-:Y:S05]  /*105f0*/  BSYNC.RECONVERGENT B1 ;  /* 0x0000000000017941 */ /* 0x000fea0003800200 */
.L_x_13162:
        /* <DEDUP_REMOVED lines=9> */
.L_x_13161:
        /* <DEDUP_REMOVED lines=16> */
.L_x_13170:
        /* <DEDUP_REMOVED lines=13> */
.L_x_13172:
[----:B------:R-:W-:Y:S05]  /*10860*/  BSYNC.RECONVERGENT B2 ;  /* 0x0000000000027941 */ /* 0x000fea0003800200 */
.L_x_13171:
        /* <DEDUP_REMOVED lines=47> */
.L_x_13169:
[----:B------:R-:W-:Y:S05]  /*10b60*/  BSYNC.RECONVERGENT B1 ;  /* 0x0000000000017941 */ /* 0x000fea0003800200 */
.L_x_13168:
        /* <DEDUP_REMOVED lines=9> */
.L_x_13167:
        /* <DEDUP_REMOVED lines=16> */
.L_x_13176:
        /* <DEDUP_REMOVED lines=13> */
.L_x_13178:
[----:B------:R-:W-:Y:S05]  /*10dd0*/  BSYNC.RECONVERGENT B2 ;  /* 0x0000000000027941 */ /* 0x000fea0003800200 */
.L_x_13177:
        /* <DEDUP_REMOVED lines=47> */
.L_x_13175:
[----:B------:R-:W-:Y:S05]  /*110d0*/  BSYNC.RECONVERGENT B1 ;  /* 0x0000000000017941 */ /* 0x000fea0003800200 */
.L_x_13174:
        /* <DEDUP_REMOVED lines=9> */
.L_x_13173:
        /* <DEDUP_REMOVED lines=16> */
.L_x_13182:
        /* <DEDUP_REMOVED lines=13> */
.L_x_13184:
[----:B------:R-:W-:Y:S05]  /*11340*/  BSYNC.RECONVERGENT B2 ;  /* 0x0000000000027941 */ /* 0x000fea0003800200 */
.L_x_13183:
        /* <DEDUP_REMOVED lines=47> */
.L_x_13181:
[----:B------:R-:W-:Y:S05]  /*11640*/  BSYNC.RECONVERGENT B1 ;  /* 0x0000000000017941 */ /* 0x000fea0003800200 */
.L_x_13180:
        /* <DEDUP_REMOVED lines=9> */
.L_x_13179:
        /* <DEDUP_REMOVED lines=16> */
.L_x_13188:
        /* <DEDUP_REMOVED lines=13> */
.L_x_13190:
[----:B------:R-:W-:Y:S05]  /*118b0*/  BSYNC.RECONVERGENT B2 ;  /* 0x0000000000027941 */ /* 0x000fea0003800200 */
.L_x_13189:
        /* <DEDUP_REMOVED lines=47> */
.L_x_13187:
[----:B------:R-:W-:Y:S05]  /*11bb0*/  BSYNC.RECONVERGENT B1 ;  /* 0x0000000000017941 */ /* 0x000fea0003800200 */
.L_x_13186:
        /* <DEDUP_REMOVED lines=9> */
.L_x_13185:
        /* <DEDUP_REMOVED lines=20> */
.L_x_13193:
        /* <DEDUP_REMOVED lines=13> */
.L_x_13195:
[----:B------:R-:W-:Y:S05]  /*11e60*/  BSYNC.RECONVERGENT B2 ;  /* 0x0000000000027941 */ /* 0x000fea0003800200 */
.L_x_13194:
        /* <DEDUP_REMOVED lines=47> */
.L_x_13192:
[----:B------:R-:W-:Y:S05]  /*12160*/  BSYNC.RECONVERGENT B1 ;  /* 0x0000000000017941 */ /* 0x000fea0003800200 */
.L_x_13191:
        /* <DEDUP_REMOVED lines=9> */
.L_x_13143:
[----:B------:R-:W0:Y:S02]  /*12200*/  LDC.64 R72, c[0x0][0x3a8] ;  /* 0x0000ea00ff487b82 */ /* 0x000e240000000a00 */
[----:B0-----:R-:W-:-:S05]  /*12210*/  IMAD.WIDE.U32 R72, R100, 0x20, R72 ;  /* 0x0000002064487825 */ /* 0x001fca00078e0048 */
[----:B-----5:R2:W-:Y:S04]  /*12220*/  STG.E.128 desc[UR6][R72.64], R64 ;  /* 0x0000004048007986 */ /* 0x0205e8000c101d06 */
[----:B------:R2:W-:Y:S01]  /*12230*/  STG.E.128 desc[UR6][R72.64+0x10], R68 ;  /* 0x0000104448007986 */ /* 0x0005e2000c101d06 */
[----:B------:R-:W-:Y:S05]  /*12240*/  @!P3 BRA `(.L_x_13098) ;  /* 0x000000000050b947 */ /* 0x000fea0003800000 */
[----:B------:R-:W-:Y:S01]  /*12250*/  SHF.L.U32 R75, R90, 0x10, RZ ;  /* 0x000000105a4b7819 */ /* 0x000fe200000006ff */
[----:B--2---:R-:W0:Y:S01]  /*12260*/  LDC.64 R72, c[0x0][0x3b0] ;  /* 0x0000ec00ff487b82 */ /* 0x004e220000000a00 */
        /* <DEDUP_REMOVED lines=18> */
.L_x_13098:
[----:B------:R-:W-:Y:S05]  /*12390*/  BSYNC.RECONVERGENT B0 ;  /* 0x0000000000007941 */ /* 0x000fea0003800200 */
.L_x_13097:
        /* <DEDUP_REMOVED lines=110> */
.L_x_13197:
[----:B------:R-:W-:Y:S05]  /*12a80*/  BSYNC.RECONVERGENT B0 ;  /* 0x0000000000007941 */ /* 0x000fea0003800200 */
.L_x_13196:
        /* <DEDUP_REMOVED lines=12> */
.L_x_13199:
[----:B------:R-:W-:Y:S05]  /*12b50*/  BSYNC.RECONVERGENT B0 ;  /* 0x0000000000007941 */ /* 0x000fea0003800200 */
.L_x_13198:
        /* <DEDUP_REMOVED lines=57> */
[----:B--2---:R-:W-:-:S05]  /*12ef0*/  FMUL.FTZ R93, R99, R99 ;  /* 0x00000063635d7220 */ /* 0x004fca0000410000 */
[----:B------:R-:W-:Y:S01]  /*12f00*/  FSEL R100, R93, RZ, P4 ;  /* 0x000000ff5d647208 */ /* 0x000fe20002000000 */
[----:B---3--:R-:W-:-:S04]  /*12f10*/  @!P3 IMAD.WIDE R74, R0, 0x4, R74 ;  /* 0x00000004004ab825 */ /* 0x008fc800078e024a */
[----:B-1----:R-:W-:Y:S01]  /*12f20*/  FFMA.FTZ R93, R92, UR14, R97 ;  /* 0x0000000e5c5d7c23 */ /* 0x002fe20008010061 */
[----:B------:R0:W-:Y:S03]  /*12f30*/  @!P3 STG.E desc[UR6][R74.64], R99 ;  /* 0x000000634a00b986 */ /* 0x0001e6000c101906 */
[----:B------:R-:W-:-:S04]  /*12f40*/  FADD.FTZ R93, R93, R100 ;  /* 0x000000645d5d7221 */ /* 0x000fc80000010000 */
        /* <DEDUP_REMOVED lines=21> */
[----:B------:R-:W-:Y:S01]  /*130a0*/  FMUL.FTZ R98, R97, R96 ;  /* 0x0000006061627220 */ /* 0x000fe20000410000 */
[----:B------:R-:W-:Y:S02]  /*130b0*/  HADD2.F32 R105, -RZ, R23.H0_H0 ;  /* 0x20000017ff697230 */ /* 0x000fe40000004100 */
[----:B------:R-:W-:Y:S01]  /*130c0*/  FFMA.FTZ R96, R74, R93, R99 ;  /* 0x0000005d4a607223 */ /* 0x000fe20000010063 */
[----:B------:R-:W-:Y:S02]  /*130d0*/  HADD2.F32 R107, -RZ, R27.H0_H0 ;  /* 0x2000001bff6b7230 */ /* 0x000fe40000004100 */
[----:B------:R-:W-:Y:S01]  /*130e0*/  FFMA.FTZ R103, R92, R101, R103 ;  /* 0x000000655c677223 */ /* 0x000fe20000010067 */
[----:B------:R-:W-:Y:S01]  /*130f0*/  FADD.FTZ R72, R48, -R94 ;  /* 0x8000005e30487221 */ /* 0x000fe20000010000 */
[----:B------:R-:W0:Y:S01]  /*13100*/  LDC.64 R92, c[0x0][0x428] ;  /* 0x00010a00ff5c7b82 */ /* 0x000e220000000a00 */
[----:B------:R-:W-:Y:S02]  /*13110*/  HADD2.F32 R73, -RZ, R20.H0_H0 ;  /* 0x20000014ff497230 */ /* 0x000fe40000004100 */
[----:B------:R-:W-:Y:S01]  /*13120*/  FFMA.FTZ R102, R98, R105, R107 ;  /* 0x0000006962667223 */ /* 0x000fe2000001006b */
[----:B------:R-:W-:-:S02]  /*13130*/  HADD2.F32 R75, -RZ, R24.H0_H0 ;  /* 0x20000018ff4b7230 */ /* 0x000fc40000004100 */
[----:B------:R-:W-:Y:S01]  /*13140*/  FMUL.FTZ R72, R97, R72 ;  /* 0x0000004861487220 */ /* 0x000fe20000410000 */
[--C-:B------:R-:W-:Y:S01]  /*13150*/  FADD.FTZ R98, R51, -R94.reuse ;  /* 0x8000005e33627221 */ /* 0x100fe20000010000 */
[--C-:B------:R-:W-:Y:S01]  /*13160*/  FADD.FTZ R74, R49, -R94.reuse ;  /* 0x8000005e314a7221 */ /* 0x100fe20000010000 */
[--C-:B------:R-:W-:Y:S01]  /*13170*/  FADD.FTZ R100, R53, -R94.reuse ;  /* 0x8000005e35647221 */ /* 0x100fe20000010000 */
[----:B------:R-:W-:Y:S01]  /*13180*/  FADD.FTZ R104, R55, -R94 ;  /* 0x8000005e37687221 */ /* 0x000fe20000010000 */
[----:B------:R-:W-:Y:S01]  /*13190*/  FFMA.FTZ R72, R72, R73, R75 ;  /* 0x0000004948487223 */ /* 0x000fe2000001004b */
        /* <DEDUP_REMOVED lines=9> */
[----:B------:R-:W-:Y:S01]  /*13230*/  FFMA.FTZ R101, R98, R99, R101 ;  /* 0x0000006362657223 */ /* 0x000fe20000010065 */
[----:B------:R-:W-:Y:S02]  /*13240*/  HADD2.F32 R107, -RZ, R26.H1_H1 ;  /* 0x3000001aff6b7230 */ /* 0x000fe40000004100 */
[----:B------:R-:W-:Y:S01]  /*13250*/  FFMA.FTZ R99, R74, R73, R75 ;  /* 0x000000494a637223 */ /* 0x000fe2000001004b */
[----:B------:R-:W-:-:S02]  /*13260*/  HADD2.F32 R109, -RZ, R23.H1_H1 ;  /* 0x30000017ff6d7230 */ /* 0x000fc40000004100 */
        /* <DEDUP_REMOVED lines=10> */
.L_x_13202:
[----:B------:R-:W-:Y:S05]  /*13310*/  BSYNC.RECONVERGENT B0 ;  /* 0x0000000000007941 */ /* 0x000fea0003800200 */
.L_x_13201:
        /* <DEDUP_REMOVED lines=50> */
.L_x_13204:
[----:B------:R-:W-:Y:S05]  /*13640*/  BSYNC.RECONVERGENT B0 ;  /* 0x0000000000007941 */ /* 0x000fea0003800200 */
.L_x_13203:
        /* <DEDUP_REMOVED lines=31> */
[----:B------:R-:W-:Y:S02]  /*13840*/  HADD2.F32 R101, -RZ, R38.H1_H1 ;  /* 0x30000026ff657230 */ /* 0x000fe40000004100 */
[----:B------:R-:W-:Y:S01]  /*13850*/  FFMA.FTZ R99, R100, R97, R99 ;  /* 0x0000006164637223 */ /* 0x000fe20000010063 */
[----:B------:R-:W-:Y:S02]  /*13860*/  HADD2.F32 R105, -RZ, R39.H0_H0 ;  /* 0x20000027ff697230 */ /* 0x000fe40000004100 */
[----:B------:R-:W-:Y:S02]  /*13870*/  HADD2.F32 R107, -RZ, R43.H0_H0 ;  /* 0x2000002bff6b7230 */ /* 0x000fe40000004100 */
[----:B------:R-:W-:Y:S02]  /*13880*/  HADD2.F32 R109, -RZ, R39.H1_H1 ;  /* 0x30000027ff6d7230 */ /* 0x000fe40000004100 */
[----:B------:R-:W-:Y:S02]  /*13890*/  HADD2.F32 R111, -RZ, R43.H1_H1 ;  /* 0x3000002bff6f7230 */ /* 0x000fe40000004100 */
[----:B------:R-:W-:Y:S01]  /*138a0*/  FFMA.FTZ R105, R106, R105, R107 ;  /* 0x000000696a697223 */ /* 0x000fe2000001006b */
[----:B------:R-:W-:-:S02]  /*138b0*/  HADD2.F32 R103, -RZ, R42.H1_H1 ;  /* 0x3000002aff677230 */ /* 0x000fc40000004100 */
        /* <DEDUP_REMOVED lines=10> */
.L_x_13205:
[----:B------:R-:W-:Y:S05]  /*13960*/  BSYNC.RECONVERGENT B0 ;  /* 0x0000000000007941 */ /* 0x000fea0003800200 */
.L_x_13200:
[----:B012---:R-:W0:Y:S01]  /*13970*/  LDC.64 R72, c[0x0][0x380] ;  /* 0x0000e000ff487b82 */ /* 0x007e220000000a00 */
[----:B------:R-:W-:Y:S01]  /*13980*/  UPLOP3.LUT UP1, UPT, UPT, UPT, UP1, 0x40, 0x4 ;  /* 0x000000000004789c */ /* 0x000fe20003f2e810 */
[----:B0-----:R-:W-:-:S04]  /*13990*/  IADD3 R0, PT, PT, R0, R72, RZ ;  /* 0x0000004800007210 */ /* 0x001fc80007ffe0ff */
[----:B------:R-:W-:-:S13]  /*139a0*/  ISETP.GE.AND P0, PT, R0, R73, PT ;  /* 0x000000490000720c */ /* 0x000fda0003f06270 */
[----:B------:R-:W-:Y:S05]  /*139b0*/  @!P0 BRA `(.L_x_13206) ;  /* 0xfffffed000748947 */ /* 0x000fea000383ffff */
[----:B------:R-:W-:Y:S05]  /*139c0*/  EXIT ;  /* 0x000000000000794d */ /* 0x000fea0003800000 */
.L_x_13207:
        /* <DEDUP_REMOVED lines=11> */
.L_x_21009:


//--------------------- .text._ZN10layer_norm13ln_fwd_kernelINS_13Kernel_traitsI6__halfS2_fS2_fjLj6144ELj1ELj1ELj8ELj16ENS_18Kernel_traits_baseILj6144ES2_S2_fS2_fjLj256EEEEELb1ELb0ELb1ELb1EEEvNS_9FwdParamsE --------------------------
	.section	.text._ZN10layer_norm13ln_fwd_kernelINS_13Kernel_traitsI6__halfS2_fS2_fjLj6144ELj1ELj1ELj8ELj16ENS_18Kernel_traits_baseILj6144ES2_S2_fS2_fjLj256EEEEELb1ELb0ELb1ELb1EEEvNS_9FwdParamsE,"ax",@progbits
	.align	128
        .global         _ZN10layer_norm13ln_fwd_kernelINS_13Kernel_traitsI6__halfS2_fS2_fjLj6144ELj1ELj1ELj8ELj16ENS_18Kernel_traits_baseILj6144ES2_S2_fS2_fjLj256EEEEELb1ELb0ELb1ELb1EEEvNS_9FwdParamsE
        .type           _ZN10layer_norm13ln_fwd_kernelINS_13Kernel_traitsI6__halfS2_fS2_fjLj6144ELj1ELj1ELj8ELj16ENS_18Kernel_traits_baseILj6144ES2_S2_fS2_fjLj256EEEEELb1ELb0ELb1ELb1EEEvNS_9FwdParamsE,@function
        .size           _ZN10layer_norm13ln_fwd_kernelINS_13Kernel_traitsI6__halfS2_fS2_fjLj6144ELj1ELj1ELj8ELj16ENS_18Kernel_traits_baseILj6144ES2_S2_fS2_fjLj256EEEEELb1ELb0ELb1ELb1EEEvNS_9FwdParamsE,(.L_x_21010 - _ZN10layer_norm13ln_fwd_kernelINS_13Kernel_traitsI6__halfS2_fS2_fjLj6144ELj1ELj1ELj8ELj16ENS_18Kernel_traits_baseILj6144ES2_S2_fS2_fjLj256EEEEELb1ELb0ELb1ELb1EEEvNS_9FwdParamsE)
        .other          _ZN10layer_norm13ln_fwd_kernelINS_13Kernel_traitsI6__halfS2_fS2_fjLj6144ELj1ELj1ELj8ELj16ENS_18Kernel_traits_baseILj6144ES2_S2_fS2_fjLj256EEEEELb1ELb0ELb1ELb1EEEvNS_9FwdParamsE,@"STO_CUDA_ENTRY STV_DEFAULT"
_ZN10layer_norm13ln_fwd_kernelINS_13Kernel_traitsI6__halfS2_fS2_fjLj6144ELj1ELj1ELj8ELj16ENS_18Kernel_traits_baseILj6144ES2_S2_fS2_fjLj256EEEEELb1ELb0ELb1ELb1EEEvNS_9FwdParamsE:
.text._ZN10layer_norm13ln_fwd_kernelINS_13Kernel_traitsI6__halfS2_fS2_fjLj6144ELj1ELj1ELj8ELj16ENS_18Kernel_traits_baseILj6144ES2_S2_fS2_fjLj256EEEEELb1ELb0ELb1ELb1EEEvNS_9FwdParamsE:
        /* <DEDUP_REMOVED lines=9> */
[----:B------:R-:W1:Y:S04]  /*0090*/  @P0 LDC.64 R10, c[0x0][0x438] ;  /* 0x00010e00ff0a0b82 */ /* 0x000e680000000a00 */
[----:B--2---:R-:W5:Y:S04]  /*00a0*/  @P0 LDG.E.128 R48, desc[UR14][R6.64] ;  /* 0x0000000e06300981 */ /* 0x004f68000c1e1d00 */
[----:B------:R-:W5:Y:S04]  /*00b0*/  @P0 LDG.E.128 R44, desc[UR14][R6.64+0x1000] ;  /* 0x0010000e062c0981 */ /* 0x000f68000c1e1d00 */
[----:B------:R1:W5:Y:S01]  /*00c0*/  @P0 LDG.E.128 R40, desc[UR14][R6.64+0x2000] ;  /* 0x0020000e06280981 */ /* 0x000362000c1e1d00 */
[----:B------:R-:W2:Y:S01]  /*00d0*/  LDC R70, c[0x0][0x458] ;  /* 0x00011600ff467b82 */ /* 0x000ea20000000800 */
[----:B------:R-:W3:Y:S01]  /*00e0*/  LDCU.64 UR12, c[0x0][0x450] ;  /* 0x00008a00ff0c77ac */ /* 0x000ee20008000a00 */
[----:B0-----:R-:W-:-:S06]  /*00f0*/  ISETP.NE.AND P1, PT, RZ, UR4, PT ;  /* 0x00000004ff007c0c */ /* 0x001fcc000bf25270 */
[----:B------:R-:W2:Y:S01]  /*0100*/  LDC R71, c[0x0][0x45c] ;  /* 0x00011700ff477b82 */ /* 0x000ea20000000800 */
[C---:B------:R-:W-:Y:S01]  /*0110*/  @!P0 IMAD.WIDE.U32 R8, R72.reuse, 0x10, R8 ;  /* 0x0000001048088825 */ /* 0x040fe200078e0008 */
[----:B------:R-:W0:Y:S03]  /*0120*/  LDCU UR4, c[0x0][0x384] ;  /* 0x00007080ff0477ac */ /* 0x000e260008000800 */
[----:B-1----:R-:W-:-:S03]  /*0130*/  @P0 IMAD.WIDE.U32 R6, R72, 0x10, R10 ;  /* 0x0000001048060825 */ /* 0x002fc600078e000a */
[----:B------:R-:W0:Y:S02]  /*0140*/  S2UR UR7, SR_CTAID.X ;  /* 0x00000000000779c3 */ /* 0x000e240000002500 */
[----:B------:R1:W5:Y:S01]  /*0150*/  @P0 LDG.E.128 R36, desc[UR14][R6.64] ;  /* 0x0000000e06240981 */ /* 0x000362000c1e1d00 */
[----:B---3--:R-:W-:Y:S02]  /*0160*/  IMAD.U32 R2, RZ, RZ, UR12 ;  /* 0x0000000cff027e24 */ /* 0x008fe4000f8e00ff */
[----:B------:R-:W-:Y:S01]  /*0170*/  IMAD.U32 R3, RZ, RZ, UR13 ;  /* 0x0000000dff037e24 */ /* 0x000fe2000f8e00ff */
[----:B------:R1:W5:Y:S02]  /*0180*/  @P0 LDG.E.128 R32, desc[UR14][R6.64+0x1000] ;  /* 0x0010000e06200981 */ /* 0x000364000c1e1d00 */
[----:B------:R-:W3:Y:S02]  /*0190*/  @P1 LDC R11, c[0x0][0x460] ;  /* 0x00011800ff0b1b82 */ /* 0x000ee40000000800 */
[----:B------:R1:W5:Y:S04]  /*01a0*/  @P0 LDG.E.128 R28, desc[UR14][R6.64+0x2000] ;  /* 0x0020000e061c0981 */ /* 0x000368000c1e1d00 */
[----:B------:R-:W5:Y:S04]  /*01b0*/  @P1 LDG.E.64 R2, desc[UR14][R2.64] ;  /* 0x0000000e02021981 */ /* 0x000f68000c1e1b00 */
[----:B--2---:R1:W5:Y:S04]  /*01c0*/  @P1 LDG.E.64 R4, desc[UR14][R70.64] ;  /* 0x0000000e46041981 */ /* 0x004368000c1e1b00 */
[----:B------:R1:W5:Y:S04]  /*01d0*/  @!P0 LDG.E.128 R48, desc[UR14][R8.64] ;  /* 0x0000000e08308981 */ /* 0x000368000c1e1d00 */
[----:B------:R1:W5:Y:S04]  /*01e0*/  @!P0 LDG.E.128 R44, desc[UR14][R8.64+0x1000] ;  /* 0x0010000e082c8981 */ /* 0x000368000c1e1d00 */
[----:B------:R1:W5:Y:S01]  /*01f0*/  @!P0 LDG.E.128 R40, desc[UR14][R8.64+0x2000] ;  /* 0x0020000e08288981 */ /* 0x000362000c1e1d00 */
[----:B0-----:R-:W-:-:S06]  /*0200*/  UISETP.GE.AND UP0, UPT, UR7, UR4, UPT ;  /* 0x000000040700728c */ /* 0x001fcc000bf06270 */
[----:B------:R-:W-:-:S13]  /*0210*/  PLOP3.LUT P2, PT, PT, PT, UP0, 0x80, 0x8 ;  /* 0x000000000008781c */ /* 0x000fda0003f4f008 */
[----:B-1-3--:R-:W-:Y:S05]  /*0220*/  @P2 EXIT ;  /* 0x000000000000294d */ /* 0x00afea0003800000 */
[----:B------:R-:W0:Y:S01]  /*0230*/  LDC R69, c[0x0][0x360] ;  /* 0x0000d800ff457b82 */ /* 0x000e220000000800 */
[----:B-----5:R-:W-:Y:S01]  /*0240*/  @P1 IADD3 R70, P2, PT, R4, R11, RZ ;  /* 0x0000000b04461210 */ /* 0x020fe20007f5e0ff */
[----:B------:R-:W-:Y:S01]  /*0250*/  IMAD.MOV.U32 R61, RZ, RZ, RZ ;  /* 0x000000ffff3d7224 */ /* 0x000fe200078e00ff */
[----:B------:R-:W-:Y:S02]  /*0260*/  @P1 R2UR UR12, R2 ;  /* 0x00000000020c12ca */ /* 0x000fe400000e0000 */
[----:B------:R-:W-:Y:S02]  /*0270*/  @!P0 CS2R R38, SRZ ;  /* 0x0000000000268805 */ /* 0x000fe4000001ff00 */
[----:B------:R-:W-:Y:S02]  /*0280*/  @P1 IADD3.X R71, PT, PT, RZ, R5, RZ, P2, !PT ;  /* 0x00000005ff471210 */ /* 0x000fe400017fe4ff */
[----:B------:R-:W-:Y:S02]  /*0290*/  @!P0 CS2R R36, SRZ ;  /* 0x0000000000248805 */ /* 0x000fe4000001ff00 */
[----:B------:R-:W-:-:S02]  /*02a0*/  @P1 R2UR UR13, R3 ;  /* 0x00000000030d12ca */ /* 0x000fc400000e0000 */
[----:B------:R-:W-:Y:S02]  /*02b0*/  @!P0 CS2R R34, SRZ ;  /* 0x0000000000228805 */ /* 0x000fe4000001ff00 */
[C-C-:B------:R-:W-:Y:S02]  /*02c0*/  SHF.R.U64 R68, R70.reuse, 0x2, R71.reuse ;  /* 0x0000000246447819 */ /* 0x140fe40000001247 */
[----:B------:R-:W-:Y:S02]  /*02d0*/  @!P0 CS2R R32, SRZ ;  /* 0x0000000000208805 */ /* 0x000fe4000001ff00 */
[----:B------:R-:W-:Y:S02]  /*02e0*/  SHF.R.U32.HI R67, RZ, 0x2, R71 ;  /* 0x00000002ff437819 */ /* 0x000fe40000011647 */
[----:B------:R-:W-:Y:S02]  /*02f0*/  @!P0 CS2R R30, SRZ ;  /* 0x00000000001e8805 */ /* 0x000fe4000001ff00 */
[----:B------:R-:W-:Y:S01]  /*0300*/  LOP3.LUT R70, R70, 0x3, RZ, 0xc0, !PT ;  /* 0x0000000346467812 */ /* 0x000fe200078ec0ff */
[----:B------:R-:W-:Y:S01]  /*0310*/  IMAD.HI.U32 R2, R68, -0x2daee0ad, RZ ;  /* 0xd2511f5344027827 */ /* 0x000fe200078e00ff */
[----:B------:R-:W-:Y:S01]  /*0320*/  @!P0 CS2R R28, SRZ ;  /* 0x00000000001c8805 */ /* 0x000fe2000001ff00 */
[----:B------:R-:W-:-:S02]  /*0330*/  UIADD3 UR26, UPT, UPT, UR12, -0x61c88647, URZ ;  /* 0x9e3779b90c1a7890 */ /* 0x000fc4000fffe0ff */
[----:B------:R-:W-:Y:S01]  /*0340*/  IMAD R6, R68, -0x2daee0ad, RZ ;  /* 0xd2511f5344067824 */ /* 0x000fe200078e02ff */
[----:B------:R-:W-:Y:S01]  /*0350*/  UIADD3 UR28, UPT, UPT, UR12, 0x3c6ef372, URZ ;  /* 0x3c6ef3720c1c7890 */ /* 0x000fe2000fffe0ff */
[----:B------:R-:W-:Y:S01]  /*0360*/  LOP3.LUT R2, R2, UR13, RZ, 0x3c, !PT ;  /* 0x0000000d02027c12 */ /* 0x000fe2000f8e3cff */
[----:B------:R-:W-:Y:S02]  /*0370*/  UIADD3 UR27, UPT, UPT, UR13, -0x4498517b, URZ ;  /* 0xbb67ae850d1b7890 */ /* 0x000fe4000fffe0ff */
[----:B------:R-:W-:Y:S01]  /*0380*/  UIADD3 UR29, UPT, UPT, UR13, 0x76cf5d0a, URZ ;  /* 0x76cf5d0a0d1d7890 */ /* 0x000fe2000fffe0ff */
[----:B0-----:R-:W-:Y:S01]  /*0390*/  IMAD R69, R69, UR7, R72 ;  /* 0x0000000745457c24 */ /* 0x001fe2000f8e0248 */
[----:B------:R-:W-:Y:S01]  /*03a0*/  UIADD3 UR30, UPT, UPT, UR12, -0x255992d5, URZ ;  /* 0xdaa66d2b0c1e7890 */ /* 0x000fe2000fffe0ff */
[----:B------:R-:W-:Y:S01]  /*03b0*/  IMAD.HI.U32 R3, R2, -0x326172a9, RZ ;  /* 0xcd9e8d5702037827 */ /* 0x000fe200078e00ff */
[----:B------:R-:W-:Y:S02]  /*03c0*/  UIADD3 UR31, UPT, UPT, UR13, 0x32370b8f, URZ ;  /* 0x32370b8f0d1f7890 */ /* 0x000fe4000fffe0ff */
[----:B------:R-:W-:Y:S01]  /*03d0*/  UIADD3 UR32, UPT, UPT, UR12, 0x78dde6e4, URZ ;  /* 0x78dde6e40c207890 */ /* 0x000fe2000fffe0ff */
[----:B------:R-:W-:Y:S01]  /*03e0*/  IMAD.HI.U32 R0, R69, -0x326172a9, RZ ;  /* 0xcd9e8d5745007827 */ /* 0x000fe200078e00ff */
[----:B------:R-:W-:-:S02]  /*03f0*/  UIADD3 UR33, UPT, UPT, UR13, -0x126145ec, URZ ;  /* 0xed9eba140d217890 */ /* 0x000fc4000fffe0ff */
[----:B------:R-:W-:Y:S01]  /*0400*/  UIADD3 UR34, UPT, UPT, UR12, 0x1715609d, URZ ;  /* 0x1715609d0c227890 */ /* 0x000fe2000fffe0ff */
[----:B------:R-:W-:Y:S01]  /*0410*/  IMAD R4, R69, -0x326172a9, RZ ;  /* 0xcd9e8d5745047824 */ /* 0x000fe200078e02ff */
[----:B------:R-:W-:Y:S01]  /*0420*/  LOP3.LUT R0, R67, UR12, R0, 0x96, !PT ;  /* 0x0000000c43007c12 */ /* 0x000fe2000f8e9600 */
[----:B------:R-:W-:Y:S01]  /*0430*/  IMAD R7, R2, -0x326172a9, RZ ;  /* 0xcd9e8d5702077824 */ /* 0x000fe200078e02ff */
[----:B------:R-:W-:Y:S02]  /*0440*/  UIADD3 UR35, UPT, UPT, UR13, -0x56f99767, URZ ;  /* 0xa90668990d237890 */ /* 0x000fe4000fffe0ff */
[----:B------:R-:W-:Y:S01]  /*0450*/  LOP3.LUT R3, R4, UR26, R3, 0x96, !PT ;  /* 0x0000001a04037c12 */ /* 0x000fe2000f8e9603 */
[C---:B------:R-:W-:Y:S01]  /*0460*/  IMAD.HI.U32 R5, R0.reuse, -0x2daee0ad, RZ ;  /* 0xd2511f5300057827 */ /* 0x040fe200078e00ff */
[----:B------:R-:W-:Y:S02]  /*0470*/  UIADD3 UR36, UPT, UPT, UR12, -0x4ab325aa, URZ ;  /* 0xb54cda560c247890 */ /* 0x000fe4000fffe0ff */
[----:B------:R-:W-:Y:S01]  /*0480*/  UIADD3 UR37, UPT, UPT, UR13, 0x646e171e, URZ ;  /* 0x646e171e0d257890 */ /* 0x000fe2000fffe0ff */
[----:B------:R-:W-:Y:S01]  /*0490*/  IMAD R9, R0, -0x2daee0ad, RZ ;  /* 0xd2511f5300097824 */ /* 0x000fe200078e02ff */
[----:B------:R-:W-:Y:S01]  /*04a0*/  LOP3.LUT R5, R6, UR27, R5, 0x96, !PT ;  /* 0x0000001b06057c12 */ /* 0x000fe2000f8e9605 */
[----:B------:R-:W-:Y:S01]  /*04b0*/  IMAD.HI.U32 R4, R3, -0x2daee0ad, RZ ;  /* 0xd2511f5303047827 */ /* 0x000fe200078e00ff */
[----:B------:R-:W-:-:S02]  /*04c0*/  UIADD3 UR38, UPT, UPT, UR12, 0x5384540f, URZ ;  /* 0x5384540f0c267890 */ /* 0x000fc4000fffe0ff */
[----:B------:R-:W-:Y:S01]  /*04d0*/  UIADD3 UR39, UPT, UPT, UR13, 0x1fd5c5a3, URZ ;  /* 0x1fd5c5a30d277890 */ /* 0x000fe2000fffe0ff */
[----:B------:R-:W-:Y:S01]  /*04e0*/  IMAD.HI.U32 R0, R5, -0x326172a9, RZ ;  /* 0xcd9e8d5705007827 */ /* 0x000fe200078e00ff */
[----:B------:R-:W-:Y:S01]  /*04f0*/  LOP3.LUT R4, R9, UR29, R4, 0x96, !PT ;  /* 0x0000001d09047c12 */ /* 0x000fe2000f8e9604 */
[----:B------:R-:W-:Y:S02]  /*0500*/  UIADD3 UR40, UPT, UPT, UR12, -0xe443238, URZ ;  /* 0xf1bbcdc80c287890 */ /* 0x000fe4000fffe0ff */
[----:B------:R-:W-:Y:S01]  /*0510*/  IMAD R6, R3, -0x2daee0ad, RZ ;  /* 0xd2511f5303067824 */ /* 0x000fe200078e02ff */
[----:B------:R-:W-:Y:S01]  /*0520*/  LOP3.LUT R0, R7, UR28, R0, 0x96, !PT ;  /* 0x0000001c07007c12 */ /* 0x000fe2000f8e9600 */
[----:B------:R-:W-:Y:S01]  /*0530*/  IMAD R5, R5, -0x326172a9, RZ ;  /* 0xcd9e8d5705057824 */ /* 0x000fe200078e02ff */
[----:B------:R-:W-:Y:S01]  /*0540*/  UIADD3 UR4, UPT, UPT, UR13, -0x24c28bd8, URZ ;  /* 0xdb3d74280d047890 */ /* 0x000fe2000fffe0ff */
[----:B------:R-:W-:Y:S01]  /*0550*/  IMAD.HI.U32 R2, R4, -0x326172a9, RZ ;  /* 0xcd9e8d5704027827 */ /* 0x000fe200078e00ff */
[----:B------:R-:W-:-:S02]  /*0560*/  UIADD3 UR41, UPT, UPT, UR12, -0x700cb87f, URZ ;  /* 0x8ff347810c297890 */ /* 0x000fc4000fffe0ff */
[----:B------:R-:W-:Y:S01]  /*0570*/  UIADD3 UR42, UPT, UPT, UR13, -0x695add53, URZ ;  /* 0x96a522ad0d2a7890 */ /* 0x000fe2000fffe0ff */
[C---:B------:R-:W-:Y:S01]  /*0580*/  IMAD.HI.U32 R3, R0.reuse, -0x2daee0ad, RZ ;  /* 0xd2511f5300037827 */ /* 0x040fe200078e00ff */
[----:B------:R-:W-:Y:S01]  /*0590*/  LOP3.LUT R2, R5, UR30, R2, 0x96, !PT ;  /* 0x0000001e05027c12 */ /* 0x000fe2000f8e9602 */
[----:B------:R-:W-:Y:S02]  /*05a0*/  UPLOP3.LUT UP1, UPT, UPT, UPT, UPT, 0x40, 0x4 ;  /* 0x000000000004789c */ /* 0x000fe40003f2e870 */
        /* <DEDUP_REMOVED lines=14> */
[----:B------:R-:W-:Y:S01]  /*0690*/  IMAD.HI.U32 R2, R0, -0x2daee0ad, RZ ;  /* 0xd2511f5300027827 */ /* 0x000fe200078e00ff */
[----:B------:R-:W-:Y:S01]  /*06a0*/  LOP3.LUT R3, R4, UR34, R3, 0x96, !PT ;  /* 0x0000002204037c12 */ /* 0x000fe2000f8e9603 */
[----:B------:R-:W4:Y:S02]  /*06b0*/  LDCU.64 UR16, c[0x0][0x408] ;  /* 0x00008100ff1077ac */ /* 0x000f240008000a00 */
[----:B------:R-:W-:Y:S01]  /*06c0*/  IMAD R7, R0, -0x2daee0ad, RZ ;  /* 0xd2511f5300077824 */ /* 0x000fe200078e02ff */
[----:B------:R-:W-:Y:S01]  /*06d0*/  LOP3.LUT R2, R5, UR35, R2, 0x96, !PT ;  /* 0x0000002305027c12 */ /* 0x000fe2000f8e9602 */
[----:B------:R-:W-:Y:S01]  /*06e0*/  IMAD.HI.U32 R4, R3, -0x2daee0ad, RZ ;  /* 0xd2511f5303047827 */ /* 0x000fe200078e00ff */
[----:B------:R-:W0:Y:S03]  /*06f0*/  LDCU.128 UR8, c[0x0][0x3f0] ;  /* 0x00007e00ff0877ac */ /* 0x000e260008000c00 */
        /* <DEDUP_REMOVED lines=25> */
[----:B01234-:R-:W-:-:S07]  /*0890*/  IMAD R71, R0, -0x2daee0ad, RZ ;  /* 0xd2511f5300477824 */ /* 0x01ffce00078e02ff */
.L_x_13410:
[----:B------:R-:W-:-:S06]  /*08a0*/  UIMAD.WIDE UR4, UR7, 0x4, UR8 ;  /* 0x00000004070478a5 */ /* 0x000fcc000f8e0208 */
[----:B-1----:R-:W-:Y:S01]  /*08b0*/  IMAD.U32 R10, RZ, RZ, UR4 ;  /* 0x00000004ff0a7e24 */ /* 0x002fe2000f8e00ff */
[----:B------:R-:W-:-:S05]  /*08c0*/  MOV R11, UR5 ;  /* 0x00000005000b7c02 */ /* 0x000fca0008000f00 */
[----:B------:R-:W2:Y:S01]  /*08d0*/  LDG.E R52, desc[UR14][R10.64] ;  /* 0x0000000e0a347981 */ /* 0x000ea2000c1e1900 */
[----:B------:R-:W-:-:S06]  /*08e0*/  UIMAD.WIDE UR4, UR7, 0x4, UR10 ;  /* 0x00000004070478a5 */ /* 0x000fcc000f8e020a */
[----:B------:R-:W-:Y:S01]  /*08f0*/  MOV R13, UR5 ;  /* 0x00000005000d7c02 */ /* 0x000fe20008000f00 */
[----:B------:R-:W-:Y:S01]  /*0900*/  IMAD.MOV.U32 R53, RZ, RZ, RZ ;  /* 0x000000ffff357224 */ /* 0x000fe200078e00ff */
[----:B--2---:R-:W-:-:S13]  /*0910*/  ISETP.GE.AND P0, PT, R52, 0x1, PT ;  /* 0x000000013400780c */ /* 0x004fda0003f06270 */
[----:B0-----:R-:W0:Y:S01]  /*0920*/  @P0 LDC.64 R8, c[0x0][0x390] ;  /* 0x0000e400ff080b82 */ /* 0x001e220000000a00 */
        /* <DEDUP_REMOVED lines=8> */
[----:B------:R0:W5:Y:S01]  /*09b0*/  @P0 LDG.E.128 R24, desc[UR14][R8.64] ;  /* 0x0000000e08180981 */ /* 0x000162000c1e1d00 */
        /* <DEDUP_REMOVED lines=8> */
[----:B--2---:R-:W-:Y:S01]  /*0a40*/  R2UR UR6, R12 ;  /* 0x000000000c0672ca */ /* 0x004fe200000e0000 */
[----:B0-----:R-:W-:-:S14]  /*0a50*/  BRA.U !UP0, `(.L_x_13208) ;  /* 0x00000029084c7547 */ /* 0x001fdc000b800000 */
        /* <DEDUP_REMOVED lines=23> */
.L_x_13211:
        /* <DEDUP_REMOVED lines=12> */
.L_x_13212:
        /* <DEDUP_REMOVED lines=41> */
.L_x_13210:
        /* <DEDUP_REMOVED lines=10> */
.L_x_13209:
        /* <DEDUP_REMOVED lines=18> */
.L_x_13215:
        /* <DEDUP_REMOVED lines=12> */
.L_x_13216:
        /* <DEDUP_REMOVED lines=42> */
.L_x_13214:
        /* <DEDUP_REMOVED lines=10> */
.L_x_13213:
        /* <DEDUP_REMOVED lines=18> */
.L_x_13219:
        /* <DEDUP_REMOVED lines=12> */
.L_x_13220:
        /* <DEDUP_REMOVED lines=42> */
.L_x_13218:
        /* <DEDUP_REMOVED lines=10> */
.L_x_13217:
        /* <DEDUP_REMOVED lines=18> */
.L_x_13223:
        /* <DEDUP_REMOVED lines=12> */
.L_x_13224:
        /* <DEDUP_REMOVED lines=42> */
.L_x_13222:
        /* <DEDUP_REMOVED lines=10> */
.L_x_13221:
        /* <DEDUP_REMOVED lines=18> */
.L_x_13227:
        /* <DEDUP_REMOVED lines=12> */
.L_x_13228:
        /* <DEDUP_REMOVED lines=42> */
.L_x_13226:
        /* <DEDUP_REMOVED lines=10> */
.L_x_13225:
        /* <DEDUP_REMOVED lines=18> */
.L_x_13231:
        /* <DEDUP_REMOVED lines=12> */
.L_x_13232:
        /* <DEDUP_REMOVED lines=42> */
.L_x_13230:
        /* <DEDUP_REMOVED lines=10> */
.L_x_13229:
        /* <DEDUP_REMOVED lines=18> */
.L_x_13235:
        /* <DEDUP_REMOVED lines=12> */
.L_x_13236:
        /* <DEDUP_REMOVED lines=40> */
[----:B------:R-:W-:-:S07]  /*2dc0*/  LOP3.LUT R66, R8, UR42, R57, 0x96, !PT ;  /* 0x0000002a08427c12 */ /* 0x000fce000f8e9639 */
.L_x_13234:
        /* <DEDUP_REMOVED lines=10> */
.L_x_13233:
        /* <DEDUP_REMOVED lines=18> */
.L_x_13239:
        /* <DEDUP_REMOVED lines=12> */
.L_x_13240:
        /* <DEDUP_REMOVED lines=41> */
.L_x_13238:
        /* <DEDUP_REMOVED lines=11> */
.L_x_13208:
        /* <DEDUP_REMOVED lines=19> */
.L_x_13243:
        /* <DEDUP_REMOVED lines=12> */
.L_x_13244:
        /* <DEDUP_REMOVED lines=40> */
[----:B------:R-:W-:-:S07]  /*3800*/  IMAD.MOV.U32 R8, RZ, RZ, RZ ;  /* 0x000000ffff087224 */ /* 0x000fce00078e00ff */
.L_x_13242:
        /* <DEDUP_REMOVED lines=9> */
.L_x_13241:
        /* <DEDUP_REMOVED lines=15> */
.L_x_13247:
        /* <DEDUP_REMOVED lines=12> */
.L_x_13248:
        /* <DEDUP_REMOVED lines=42> */
.L_x_13246:
        /* <DEDUP_REMOVED lines=9> */
.L_x_13245:
        /* <DEDUP_REMOVED lines=15> */
.L_x_13251:
        /* <DEDUP_REMOVED lines=12> */
.L_x_13252:
        /* <DEDUP_REMOVED lines=42> */
.L_x_13250:
[----:B------:R-:W-:Y:S01]  /*41d0*/  I2FP.F32.U32 R6, R6 ;  /* 0x0000000600067245 */ /* 0x000fe20000201000 */
[----:B-----5:R-:W-:Y:S01]  /*41e0*/  HADD2.F32 R10, -RZ, R25.H0_H0 ;  /* 0x20000019ff0a7230 */ /* 0x020fe20000004100 */
[----:B------:R-:W-:-:S04]  /*41f0*/  MOV R9, 0x2f800000 ;  /* 0x2f80000000097802 */ /* 0x000fc80000000f00 */
[----:B------:R-:W-:Y:S01]  /*4200*/  FMUL.FTZ R10, R10, UR17 ;  /* 0x000000110a0a7c20 */ /* 0x000fe20008410000 */
[----:B------:R-:W-:-:S03]  /*4210*/  FFMA.FTZ R6, R6, R9, 1.1641532182693481445e-10 ;  /* 0x2f00000006067423 */ /* 0x000fc60000010009 */
[----:B------:R-:W-:Y:S02]  /*4220*/  FMUL.FTZ R10, R10, UR16 ;  /* 0x000000100a0a7c20 */ /* 0x000fe40008410000 */
[----:B------:R-:W-:-:S04]  /*4230*/  FSETP.GTU.FTZ.AND P1, PT, R6, UR23, PT ;  /* 0x0000001706007c0b */ /* 0x000fc8000bf3c000 */
[----:B------:R-:W-:Y:S02]  /*4240*/  SEL R6, RZ, 0x1, P1 ;  /* 0x00000001ff067807 */ /* 0x000fe40000800000 */
[----:B------:R-:W-:-:S07]  /*4250*/  FSEL R22, R10, RZ, !P1 ;  /* 0x000000ff0a167208 */ /* 0x000fce0004800000 */
.L_x_13249:
        /* <DEDUP_REMOVED lines=15> */
.L_x_13255:
        /* <DEDUP_REMOVED lines=12> */
.L_x_13256:
        /* <DEDUP_REMOVED lines=42> */
.L_x_13254:
        /* <DEDUP_REMOVED lines=9> */
.L_x_13253:
        /* <DEDUP_REMOVED lines=15> */
.L_x_13259:
        /* <DEDUP_REMOVED lines=12> */
.L_x_13260:
        /* <DEDUP_REMOVED lines=42> */
.L_x_13258:
        /* <DEDUP_REMOVED lines=9> */
.L_x_13257:
        /* <DEDUP_REMOVED lines=15> */
.L_x_13263:
        /* <DEDUP_REMOVED lines=12> */
.L_x_13264:
        /* <DEDUP_REMOVED lines=42> */
.L_x_13262:
        /* <DEDUP_REMOVED lines=9> */
.L_x_13261:
        /* <DEDUP_REMOVED lines=15> */
.L_x_13267:
        /* <DEDUP_REMOVED lines=12> */
.L_x_13268:
        /* <DEDUP_REMOVED lines=42> */
.L_x_13266:
        /* <DEDUP_REMOVED lines=9> */
.L_x_13265:
        /* <DEDUP_REMOVED lines=15> */
.L_x_13270:
        /* <DEDUP_REMOVED lines=12> */
.L_x_13271:
        /* <DEDUP_REMOVED lines=42> */
.L_x_13269:
        /* <DEDUP_REMOVED lines=9> */
.L_x_13237:
[----:B------:R-:W0:Y:S02]  /*5ac0*/  LDC.64 R76, c[0x0][0x3a8] ;  /* 0x0000ea00ff4c7b82 */ /* 0x000e240000000a00 */
[----:B0-----:R-:W-:-:S05]  /*5ad0*/  IMAD.WIDE.U32 R8, R72, 0x20, R76 ;  /* 0x0000002048087825 */ /* 0x001fca00078e004c */
        /* <DEDUP_REMOVED lines=23> */
.L_x_13272:
[----:B------:R-:W-:Y:S05]  /*5c50*/  @!P0 BRA `(.L_x_13273) ;  /* 0x0000000000108947 */ /* 0x000fea0003800000 */
[----:B01----:R-:W0:Y:S01]  /*5c60*/  LDC.64 R8, c[0x0][0x390] ;  /* 0x0000e400ff087b82 */ /* 0x003e220000000a00 */
[----:B------:R-:W-:-:S04]  /*5c70*/  VIADD R11, R53, 0x100 ;  /* 0x00000100350b7836 */ /* 0x000fc80000000000 */
[----:B0-----:R-:W-:-:S05]  /*5c80*/  IMAD.WIDE.U32 R8, R11, 0x10, R8 ;  /* 0x000000100b087825 */ /* 0x001fca00078e0008 */
[----:B------:R2:W5:Y:S02]  /*5c90*/  LDG.E.128 R24, desc[UR14][R8.64] ;  /* 0x0000000e08187981 */ /* 0x000564000c1e1d00 */
.L_x_13273:
[----:B------:R-:W-:Y:S05]  /*5ca0*/  BRA.U !UP0, `(.L_x_13274) ;  /* 0x00000029084c7547 */ /* 0x000fea000b800000 */
[----:B012---:R-:W0:Y:S01]  /*5cb0*/  LDC.64 R8, c[0x0][0x3a0] ;  /* 0x0000e800ff087b82 */ /* 0x007e220000000a00 */
[----:B------:R-:W-:-:S05]  /*5cc0*/  IADD3 R11, PT, PT, R72, 0x100, RZ ;  /* 0x00000100480b7810 */ /* 0x000fca0007ffe0ff */
[----:B0-----:R-:W-:-:S05]  /*5cd0*/  IMAD.WIDE.U32 R8, R11, 0x20, R8 ;  /* 0x000000200b087825 */ /* 0x001fca00078e0008 */
[----:B------:R0:W5:Y:S04]  /*5ce0*/  LDG.E.128 R12, desc[UR14][R8.64] ;  /* 0x0000000e080c7981 */ /* 0x000168000c1e1d00 */
[----:B------:R-:W5:Y:S01]  /*5cf0*/  LDG.E.128 R8, desc[UR14][R8.64+0x10] ;  /* 0x0000100e08087981 */ /* 0x000f62000c1e1d00 */
        /* <DEDUP_REMOVED lines=19> */
.L_x_13277:
        /* <DEDUP_REMOVED lines=12> */
.L_x_13278:
        /* <DEDUP_REMOVED lines=40> */
[----:B------:R-:W-:-:S07]  /*6170*/  HFMA2 R56, -RZ, RZ, 0, 0 ;  /* 0x00000000ff387431 */ /* 0x000fce00000001ff */
.L_x_13276:
        /* <DEDUP_REMOVED lines=10> */
.L_x_13275:
        /* <DEDUP_REMOVED lines=18> */
.L_x_13281:
        /* <DEDUP_REMOVED lines=12> */
.L_x_13282:
        /* <DEDUP_REMOVED lines=42> */
.L_x_13280:
        /* <DEDUP_REMOVED lines=10> */
.L_x_13279:
        /* <DEDUP_REMOVED lines=18> */
.L_x_13285:
        /* <DEDUP_REMOVED lines=12> */
.L_x_13286:
        /* <DEDUP_REMOVED lines=40> */
[----:B------:R-:W-:-:S07]  /*6ba0*/  LOP3.LUT R66, R54, UR42, R65, 0x96, !PT ;  /* 0x0000002a36427c12 */ /* 0x000fce000f8e9641 */
.L_x_13284:
[----:B------:R-:W-:Y:S01]  /*6bb0*/  I2FP.F32.U32 R6, R6 ;  /* 0x0000000600067245 */ /* 0x000fe20000201000 */
[----:B-----5:R-:W-:Y:S01]  /*6bc0*/  HADD2.F32 R54, -RZ, R25.H0_H0 ;  /* 0x20000019ff367230 */ /* 0x020fe20000004100 */
[----:B------:R-:W-:-:S04]  /*6bd0*/  MOV R57, 0x2f800000 ;  /* 0x2f80000000397802 */ /* 0x000fc80000000f00 */
[----:B------:R-:W-:Y:S01]  /*6be0*/  FMUL.FTZ R54, R54, UR17 ;  /* 0x0000001136367c20 */ /* 0x000fe20008410000 */
[----:B------:R-:W-:-:S03]  /*6bf0*/  FFMA.FTZ R6, R6, R57, 1.1641532182693481445e-10 ;  /* 0x2f00000006067423 */ /* 0x000fc60000010039 */
[----:B------:R-:W-:Y:S02]  /*6c00*/  FMUL.FTZ R54, R54, UR16 ;  /* 0x0000001036367c20 */ /* 0x000fe40008410000 */
[----:B------:R-:W-:-:S04]  /*6c10*/  FSETP.GTU.FTZ.AND P2, PT, R6, UR23, PT ;  /* 0x0000001706007c0b */ /* 0x000fc8000bf5c000 */
[----:B------:R-:W-:Y:S02]  /*6c20*/  FSEL R57, R54, RZ, !P2 ;  /* 0x000000ff36397208 */ /* 0x000fe40005000000 */
[----:B------:R-:W-:-:S03]  /*6c30*/  SEL R6, RZ, 0x1, P2 ;  /* 0x00000001ff067807 */ /* 0x000fc60001000000 */
[----:B------:R-:W-:-:S07]  /*6c40*/  FADD.FTZ R14, R14, R57 ;  /* 0x000000390e0e7221 */ /* 0x000fce0000010000 */
.L_x_13283:
        /* <DEDUP_REMOVED lines=18> */
.L_x_13289:
        /* <DEDUP_REMOVED lines=12> */
.L_x_13290:
        /* <DEDUP_REMOVED lines=42> */
.L_x_13288:
        /* <DEDUP_REMOVED lines=10> */
.L_x_13287:
        /* <DEDUP_REMOVED lines=18> */
.L_x_13293:
        /* <DEDUP_REMOVED lines=12> */
.L_x_13294:
        /* <DEDUP_REMOVED lines=41> */
.L_x_13292:
        /* <DEDUP_REMOVED lines=10> */
.L_x_13291:
        /* <DEDUP_REMOVED lines=18> */
.L_x_13297:
        /* <DEDUP_REMOVED lines=12> */
.L_x_13298:
        /* <DEDUP_REMOVED lines=42> */
.L_x_13296:
        /* <DEDUP_REMOVED lines=10> */
.L_x_13295:
        /* <DEDUP_REMOVED lines=18> */
.L_x_13301:
        /* <DEDUP_REMOVED lines=12> */
.L_x_13302:
        /* <DEDUP_REMOVED lines=41> */
.L_x_13300:
        /* <DEDUP_REMOVED lines=10> */
.L_x_13299:
        /* <DEDUP_REMOVED lines=18> */
.L_x_13305:
        /* <DEDUP_REMOVED lines=12> */
.L_x_13306:
        /* <DEDUP_REMOVED lines=42> */
.L_x_13304:
        /* <DEDUP_REMOVED lines=11> */
.L_x_13274:
[----:B012---:R-:W-:Y:S01]  /*85e0*/  IMAD.MOV.U32 R8, RZ, RZ, R55 ;  /* 0x000000ffff087224 */ /* 0x007fe200078e0037 */
        /* <DEDUP_REMOVED lines=18> */
.L_x_13309:
        /* <DEDUP_REMOVED lines=12> */
.L_x_13310:
        /* <DEDUP_REMOVED lines=40> */
[----:B------:R-:W-:Y:S01]  /*8a50*/  LOP3.LUT R66, R10, UR42, R9, 0x96, !PT ;  /* 0x0000002a0a427c12 */ /* 0x000fe2000f8e9609 */
[----:B------:R-:W-:-:S07]  /*8a60*/  IMAD.MOV.U32 R9, RZ, RZ, R54 ;  /* 0x000000ffff097224 */ /* 0x000fce00078e0036 */
.L_x_13308:
        /* <DEDUP_REMOVED lines=9> */
.L_x_13307:
        /* <DEDUP_REMOVED lines=15> */
.L_x_13313:
        /* <DEDUP_REMOVED lines=12> */
.L_x_13314:
        /* <DEDUP_REMOVED lines=42> */
.L_x_13312:
        /* <DEDUP_REMOVED lines=9> */
.L_x_13311:
        /* <DEDUP_REMOVED lines=15> */
.L_x_13317:
        /* <DEDUP_REMOVED lines=12> */
.L_x_13318:
        /* <DEDUP_REMOVED lines=42> */
.L_x_13316:
        /* <DEDUP_REMOVED lines=9> */
.L_x_13315:
        /* <DEDUP_REMOVED lines=15> */
.L_x_13321:
        /* <DEDUP_REMOVED lines=12> */
.L_x_13322:
        /* <DEDUP_REMOVED lines=42> */
.L_x_13320:
        /* <DEDUP_REMOVED lines=9> */
.L_x_13319:
        /* <DEDUP_REMOVED lines=15> */
.L_x_13325:
        /* <DEDUP_REMOVED lines=12> */
.L_x_13326:
        /* <DEDUP_REMOVED lines=42> */
.L_x_13324:
        /* <DEDUP_REMOVED lines=9> */
.L_x_13323:
        /* <DEDUP_REMOVED lines=15> */
.L_x_13329:
        /* <DEDUP_REMOVED lines=12> */
.L_x_13330:
        /* <DEDUP_REMOVED lines=42> */
.L_x_13328:
        /* <DEDUP_REMOVED lines=9> */
.L_x_13327:
        /* <DEDUP_REMOVED lines=15> */
.L_x_13333:
        /* <DEDUP_REMOVED lines=12> */
.L_x_13334:
        /* <DEDUP_REMOVED lines=42> */
.L_x_13332:
        /* <DEDUP_REMOVED lines=9> */
.L_x_13331:
        /* <DEDUP_REMOVED lines=15> */
.L_x_13336:
        /* <DEDUP_REMOVED lines=12> */
.L_x_13337:
        /* <DEDUP_REMOVED lines=42> */
.L_x_13335:
        /* <DEDUP_REMOVED lines=9> */
.L_x_13303:
[----:B------:R-:W-:Y:S01]  /*ad20*/  VIADD R55, R72, 0x100 ;  /* 0x0000010048377836 */ /* 0x000fe20000000000 */
[----:B------:R-:W-:-:S03]  /*ad30*/  IADD3 R64, PT, PT, R53, 0x200, RZ ;  /* 0x0000020035407810 */ /* 0x000fc60007ffe0ff */
[----:B------:R-:W-:-:S05]  /*ad40*/  IMAD.WIDE.U32 R54, R55, 0x20, R76 ;  /* 0x0000002037367825 */ /* 0x000fca00078e004c */
[----:B-----5:R0:W-:Y:S04]  /*ad50*/  STG.E.128 desc[UR14][R54.64], R12 ;  /* 0x0000000c36007986 */ /* 0x0201e8000c101d0e */
[----:B------:R0:W-:Y:S01]  /*ad60*/  STG.E.128 desc[UR14][R54.64+0x10], R8 ;  /* 0x0000100836007986 */ /* 0x0001e2000c101d0e */
[----:B------:R-:W-:Y:S05]  /*ad70*/  @!P0 BRA `(.L_x_13338) ;  /* 0x0000000000548947 */ /* 0x000fea0003800000 */
[----:B0-----:R-:W-:Y:S01]  /*ad80*/  IMAD.U32 R54, R2, 0x10000, RZ ;  /* 0x0001000002367824 */ /* 0x001fe200078e00ff */
[----:B------:R-:W-:Y:S02]  /*ad90*/  LOP3.LUT R58, R5, 0xff, RZ, 0xc0, !PT ;  /* 0x000000ff053a7812 */ /* 0x000fe400078ec0ff */
[----:B------:R-:W-:Y:S02]  /*ada0*/  LOP3.LUT R56, R6, 0xff, RZ, 0xc0, !PT ;  /* 0x000000ff06387812 */ /* 0x000fe400078ec0ff */
[----:B------:R-:W-:Y:S01]  /*adb0*/  LOP3.LUT R55, R54, 0xff0000, RZ, 0xc0, !PT ;  /* 0x00ff000036377812 */ /* 0x000fe200078ec0ff */
[----:B------:R-:W-:Y:S01]  /*adc0*/  IMAD.WIDE.U32 R58, R58, 0x1000000, RZ ;  /* 0x010000003a3a7825 */ /* 0x000fe200078e00ff */
[----:B------:R-:W-:Y:S02]  /*add0*/  LOP3.LUT R54, R0, 0xffff, RZ, 0xc0, !PT ;  /* 0x0000ffff00367812 */ /* 0x000fe400078ec0ff */
[----:B------:R-:W-:Y:S01]  /*ade0*/  IADD3 R53, PT, PT, R53, 0x100, RZ ;  /* 0x0000010035357810 */ /* 0x000fe20007ffe0ff */
[----:B------:R-:W-:Y:S01]  /*adf0*/  IMAD.WIDE.U32 R56, R56, 0x10000, RZ ;  /* 0x0001000038387825 */ /* 0x000fe200078e00ff */
[----:B------:R-:W-:-:S02]  /*ae00*/  PRMT R54, R55, 0x4210, R54 ;  /* 0x0000421037367816 */ /* 0x000fc40000000036 */
[----:B------:R-:W-:-:S04]  /*ae10*/  PRMT R55, R3, 0x7104, RZ ;  /* 0x0000710403377816 */ /* 0x000fc800000000ff */
[----:B------:R-:W-:Y:S02]  /*ae20*/  LOP3.LUT R55, R54, 0xff00, R55, 0xf8, !PT ;  /* 0x0000ff0036377812 */ /* 0x000fe400078ef837 */
[----:B------:R-:W-:Y:S02]  /*ae30*/  LOP3.LUT R54, R7, 0xff, RZ, 0xc0, !PT ;  /* 0x000000ff07367812 */ /* 0x000fe400078ec0ff */
[----:B------:R-:W-:-:S03]  /*ae40*/  LOP3.LUT R71, R55, 0xff, R4, 0xf8, !PT ;  /* 0x000000ff37477812 */ /* 0x000fc600078ef804 */
[----:B------:R-:W-:Y:S01]  /*ae50*/  IMAD.WIDE.U32 R54, R54, 0x100, RZ ;  /* 0x0000010036367825 */ /* 0x000fe200078e00ff */
[----:B------:R-:W-:Y:S02]  /*ae60*/  LOP3.LUT R71, R57, R71, R59, 0xfe, !PT ;  /* 0x0000004739477212 */ /* 0x000fe400078efe3b */
[----:B------:R-:W-:Y:S02]  /*ae70*/  LOP3.LUT R59, R54, R58, R56, 0xfe, !PT ;  /* 0x0000003a363b7212 */ /* 0x000fe400078efe38 */
[----:B------:R-:W0:Y:S01]  /*ae80*/  LDC.64 R56, c[0x0][0x3b0] ;  /* 0x0000ec00ff387b82 */ /* 0x000e220000000a00 */
[----:B------:R-:W-:Y:S02]  /*ae90*/  LOP3.LUT R55, R71, R55, RZ, 0xfc, !PT ;  /* 0x0000003747377212 */ /* 0x000fe400078efcff */
[----:B------:R-:W-:Y:S01]  /*aea0*/  LOP3.LUT R54, R59, 0xff, R60, 0xf8, !PT ;  /* 0x000000ff3b367812 */ /* 0x000fe200078ef83c */
[----:B0-----:R-:W-:-:S05]  /*aeb0*/  IMAD.WIDE.U32 R56, R53, 0x8, R56 ;  /* 0x0000000835387825 */ /* 0x001fca00078e0038 */
[----:B------:R1:W-:Y:S02]  /*aec0*/  STG.E.64 desc[UR14][R56.64], R54 ;  /* 0x0000003638007986 */ /* 0x0003e4000c101b0e */
.L_x_13338:
[----:B------:R-:W-:Y:S05]  /*aed0*/  @!P0 BRA `(.L_x_13339) ;  /* 0x00000000000c8947 */ /* 0x000fea0003800000 */
[----:B------:R-:W2:Y:S02]  /*aee0*/  LDC.64 R24, c[0x0][0x390] ;  /* 0x0000e400ff187b82 */ /* 0x000ea40000000a00 */
[----:B--2---:R-:W-:-:S06]  /*aef0*/  IMAD.WIDE.U32 R24, R64, 0x10, R24 ;  /* 0x0000001040187825 */ /* 0x004fcc00078e0018 */
[----:B------:R-:W5:Y:S02]  /*af00*/  LDG.E.128 R24, desc[UR14][R24.64] ;  /* 0x0000000e18187981 */ /* 0x000f64000c1e1d00 */
.L_x_13339:
[----:B------:R-:W-:Y:S01]  /*af10*/  VIADD R72, R72, 0x200 ;  /* 0x0000020048487836 */ /* 0x000fe20000000000 */
[----:B------:R-:W-:Y:S06]  /*af20*/  BRA.U !UP0, `(.L_x_13340) ;  /* 0x0000002908487547 */ /* 0x000fec000b800000 */
[----:B01----:R-:W0:Y:S01]  /*af30*/  LDC.64 R54, c[0x0][0x3a0] ;  /* 0x0000e800ff367b82 */ /* 0x003e220000000a00 */
[----:B------:R-:W-:Y:S01]  /*af40*/  ISETP.GT.AND P1, PT, R52, RZ, PT ;  /* 0x000000ff3400720c */ /* 0x000fe20003f24270 */
[----:B0-----:R-:W-:-:S05]  /*af50*/  IMAD.WIDE.U32 R54, R72, 0x20, R54 ;  /* 0x0000002048367825 */ /* 0x001fca00078e0036 */
[----:B------:R0:W5:Y:S04]  /*af60*/  LDG.E.128 R56, desc[UR14][R54.64] ;  /* 0x0000000e36387981 */ /* 0x000168000c1e1d00 */
[----:B------:R-:W5:Y:S03]  /*af70*/  LDG.E.128 R52, desc[UR14][R54.64+0x10] ;  /* 0x0000100e36347981 */ /* 0x000f66000c1e1d00 */
[----:B------:R-:W-:Y:S01]  /*af80*/  @!P1 MOV R71, R70 ;  /* 0x0000004600479202 */ /* 0x000fe20000000f00 */
[----:B------:R-:W-:Y:S01]  /*af90*/  @!P1 IMAD.MOV.U32 R73, RZ, RZ, R65 ;  /* 0x000000ffff499224 */ /* 0x000fe200078e0041 */
[----:B0-----:R-:W-:Y:S06]  /*afa0*/  @!P1 BRA `(.L_x_13341) ;  /* 0x00000004003c9947 */ /* 0x001fec0003800000 */
        /* <DEDUP_REMOVED lines=15> */
.L_x_13343:
        /* <DEDUP_REMOVED lines=12> */
.L_x_13344:
        /* <DEDUP_REMOVED lines=42> */
.L_x_13342:
[----:B------:R-:W-:Y:S01]  /*b400*/  I2FP.F32.U32 R60, R60 ;  /* 0x0000003c003c7245 */ /* 0x000fe20000201000 */
[----:B------:R-:W-:-:S04]  /*b410*/  IMAD.MOV.U32 R65, RZ, RZ, 0x2f800000 ;  /* 0x2f800000ff417424 */ /* 0x000fc800078e00ff */
[----:B------:R-:W-:-:S05]  /*b420*/  FFMA.FTZ R60, R60, R65, 1.1641532182693481445e-10 ;  /* 0x2f0000003c3c7423 */ /* 0x000fca0000010041 */
[----:B------:R-:W-:Y:S01]  /*b430*/  FSETP.GTU.FTZ.AND P2, PT, R60, UR23, PT ;  /* 0x000000173c007c0b */ /* 0x000fe2000bf5c000 */
[----:B-----5:R-:W-:-:S05]  /*b440*/  HADD2.F32 R60, -RZ, R24.H0_H0 ;  /* 0x20000018ff3c7230 */ /* 0x020fca0000004100 */
[----:B------:R-:W-:-:S04]  /*b450*/  FMUL.FTZ R60, R60, UR17 ;  /* 0x000000113c3c7c20 */ /* 0x000fc80008410000 */
[----:B------:R-:W-:-:S05]  /*b460*/  FMUL.FTZ R60, R60, UR16 ;  /* 0x000000103c3c7c20 */ /* 0x000fca0008410000 */
[----:B------:R-:W-:Y:S02]  /*b470*/  FSEL R65, R60, RZ, !P2 ;  /* 0x000000ff3c417208 */ /* 0x000fe40005000000 */
[----:B------:R-:W-:-:S03]  /*b480*/  SEL R60, RZ, 0x1, P2 ;  /* 0x00000001ff3c7807 */ /* 0x000fc60001000000 */
[----:B------:R-:W-:-:S07]  /*b490*/  FADD.FTZ R56, R56, R65 ;  /* 0x0000004138387221 */ /* 0x000fce0000010000 */
.L_x_13341:
        /* <DEDUP_REMOVED lines=18> */
.L_x_13347:
        /* <DEDUP_REMOVED lines=12> */
.L_x_13348:
        /* <DEDUP_REMOVED lines=40> */
[----:B------:R-:W-:-:S07]  /*b900*/  LOP3.LUT R63, R74, UR41, R63, 0x96, !PT ;  /* 0x000000294a3f7c12 */ /* 0x000fce000f8e963f */
.L_x_13346:
[----:B------:R-:W-:Y:S02]  /*b910*/  I2FP.F32.U32 R7, R7 ;  /* 0x0000000700077245 */ /* 0x000fe40000201000 */
[----:B------:R-:W-:-:S05]  /*b920*/  MOV R74, 0x2f800000 ;  /* 0x2f800000004a7802 */ /* 0x000fca0000000f00 */
[----:B------:R-:W-:-:S05]  /*b930*/  FFMA.FTZ R7, R7, R74, 1.1641532182693481445e-10 ;  /* 0x2f00000007077423 */ /* 0x000fca000001004a */
[----:B------:R-:W-:Y:S01]  /*b940*/  FSETP.GTU.FTZ.AND P2, PT, R7, UR23, PT ;  /* 0x0000001707007c0b */ /* 0x000fe2000bf5c000 */
[----:B-----5:R-:W-:-:S05]  /*b950*/  HADD2.F32 R7, -RZ, R24.H1_H1 ;  /* 0x30000018ff077230 */ /* 0x020fca0000004100 */
[----:B------:R-:W-:-:S04]  /*b960*/  FMUL.FTZ R7, R7, UR17 ;  /* 0x0000001107077c20 */ /* 0x000fc80008410000 */
[----:B------:R-:W-:-:S05]  /*b970*/  FMUL.FTZ R7, R7, UR16 ;  /* 0x0000001007077c20 */ /* 0x000fca0008410000 */
[----:B------:R-:W-:Y:S02]  /*b980*/  FSEL R74, R7, RZ, !P2 ;  /* 0x000000ff074a7208 */ /* 0x000fe40005000000 */
[----:B------:R-:W-:-:S03]  /*b990*/  SEL R7, RZ, 0x1, P2 ;  /* 0x00000001ff077807 */ /* 0x000fc60001000000 */
[----:B------:R-:W-:-:S07]  /*b9a0*/  FADD.FTZ R57, R57, R74 ;  /* 0x0000004a39397221 */ /* 0x000fce0000010000 */
.L_x_13345:
        /* <DEDUP_REMOVED lines=18> */
.L_x_13351:
        /* <DEDUP_REMOVED lines=12> */
.L_x_13352:
        /* <DEDUP_REMOVED lines=39> */
[----:B------:R-:W-:Y:S01]  /*be00*/  IMAD.WIDE.U32 R62, R6, -0x326172a9, RZ ;  /* 0xcd9e8d57063e7825 */ /* 0x000fe200078e00ff */
[----:B------:R-:W-:-:S04]  /*be10*/  MOV R6, R70 ;  /* 0x0000004600067202 */ /* 0x000fc80000000f00 */
[----:B------:R-:W-:-:S07]  /*be20*/  LOP3.LUT R63, R74, UR41, R63, 0x96, !PT ;  /* 0x000000294a3f7c12 */ /* 0x000fce000f8e963f */
.L_x_13350:
[----:B------:R-:W-:Y:S01]  /*be30*/  HFMA2 R65, -RZ, RZ, 0.1171875, 0 ;  /* 0x2f800000ff417431 */ /* 0x000fe200000001ff */
[----:B------:R-:W-:-:S05]  /*be40*/  I2FP.F32.U32 R6, R6 ;  /* 0x0000000600067245 */ /* 0x000fca0000201000 */
        /* <DEDUP_REMOVED lines=8> */
.L_x_13349:
        /* <DEDUP_REMOVED lines=18> */
.L_x_13355:
        /* <DEDUP_REMOVED lines=12> */
.L_x_13356:
        /* <DEDUP_REMOVED lines=41> */
.L_x_13354:
[----:B------:R-:W-:Y:S01]  /*c340*/  I2FP.F32.U32 R5, R5 ;  /* 0x0000000500057245 */ /* 0x000fe20000201000 */
[----:B------:R-:W-:-:S04]  /*c350*/  IMAD.MOV.U32 R74, RZ, RZ, 0x2f800000 ;  /* 0x2f800000ff4a7424 */ /* 0x000fc800078e00ff */
        /* <DEDUP_REMOVED lines=8> */
.L_x_13353:
        /* <DEDUP_REMOVED lines=18> */
.L_x_13359:
        /* <DEDUP_REMOVED lines=12> */
.L_x_13360:
        /* <DEDUP_REMOVED lines=42> */
.L_x_13358:
        /* <DEDUP_REMOVED lines=10> */
.L_x_13357:
        /* <DEDUP_REMOVED lines=18> */
.L_x_13363:
        /* <DEDUP_REMOVED lines=12> */
.L_x_13364:
        /* <DEDUP_REMOVED lines=41> */
.L_x_13362:
        /* <DEDUP_REMOVED lines=10> */
.L_x_13361:
        /* <DEDUP_REMOVED lines=18> */
.L_x_13367:
        /* <DEDUP_REMOVED lines=12> */
.L_x_13368:
        /* <DEDUP_REMOVED lines=41> */
.L_x_13366:
        /* <DEDUP_REMOVED lines=10> */
.L_x_13365:
        /* <DEDUP_REMOVED lines=18> */
.L_x_13371:
        /* <DEDUP_REMOVED lines=12> */
.L_x_13372:
        /* <DEDUP_REMOVED lines=42> */
.L_x_13370:
[----:B------:R-:W-:Y:S01]  /*d7a0*/  I2FP.F32.U32 R0, R0 ;  /* 0x0000000000007245 */ /* 0x000fe20000201000 */
[----:B------:R-:W-:-:S04]  /*d7b0*/  IMAD.MOV.U32 R65, RZ, RZ, 0x2f800000 ;  /* 0x2f800000ff417424 */ /* 0x000fc800078e00ff */
[----:B------:R-:W-:-:S05]  /*d7c0*/  FFMA.FTZ R0, R0, R65, 1.1641532182693481445e-10 ;  /* 0x2f00000000007423 */ /* 0x000fca0000010041 */
[----:B------:R-:W-:Y:S01]  /*d7d0*/  FSETP.GTU.FTZ.AND P1, PT, R0, UR23, PT ;  /* 0x0000001700007c0b */ /* 0x000fe2000bf3c000 */
[----:B-----5:R-:W-:-:S05]  /*d7e0*/  HADD2.F32 R0, -RZ, R27.H1_H1 ;  /* 0x3000001bff007230 */ /* 0x020fca0000004100 */
[----:B------:R-:W-:-:S04]  /*d7f0*/  FMUL.FTZ R0, R0, UR17 ;  /* 0x0000001100007c20 */ /* 0x000fc80008410000 */
[----:B------:R-:W-:-:S05]  /*d800*/  FMUL.FTZ R0, R0, UR16 ;  /* 0x0000001000007c20 */ /* 0x000fca0008410000 */
[----:B------:R-:W-:-:S05]  /*d810*/  FSEL R0, R0, RZ, !P1 ;  /* 0x000000ff00007208 */ /* 0x000fca0004800000 */
[----:B------:R-:W-:Y:S01]  /*d820*/  FADD.FTZ R55, R55, R0 ;  /* 0x0000000037377221 */ /* 0x000fe20000010000 */
[----:B------:R-:W-:Y:S01]  /*d830*/  SEL R0, RZ, 0x1, P1 ;  /* 0x00000001ff007807 */ /* 0x000fe20000800000 */
[----:B------:R-:W-:Y:S06]  /*d840*/  BRA `(.L_x_13369) ;  /* 0x0000002400d07947 */ /* 0x000fec0003800000 */
.L_x_13340:
[----:B-1----:R-:W-:Y:S01]  /*d850*/  HFMA2 R56, -RZ, RZ, 0, 0 ;  /* 0x00000000ff387431 */ /* 0x002fe200000001ff */
        /* <DEDUP_REMOVED lines=18> */
.L_x_13375:
        /* <DEDUP_REMOVED lines=12> */
.L_x_13376:
        /* <DEDUP_REMOVED lines=42> */
.L_x_13374:
[----:B0-----:R-:W-:Y:S01]  /*dce0*/  HFMA2 R54, -RZ, RZ, 0.1171875, 0 ;  /* 0x2f800000ff367431 */ /* 0x001fe200000001ff */
        /* <DEDUP_REMOVED lines=8> */
.L_x_13373:
        /* <DEDUP_REMOVED lines=15> */
.L_x_13379:
        /* <DEDUP_REMOVED lines=12> */
.L_x_13380:
[----:B0-----:R-:W-:Y:S01]  /*df20*/  IMAD.WIDE.U32 R54, R69, -0x326172a9, RZ ;  /* 0xcd9e8d5745367825 */ /* 0x001fe200078e00ff */
        /* <DEDUP_REMOVED lines=41> */
.L_x_13378:
[----:B------:R-:W-:Y:S01]  /*e1c0*/  I2FP.F32.U32 R7, R7 ;  /* 0x0000000700077245 */ /* 0x000fe20000201000 */
[----:B0----5:R-:W-:Y:S02]  /*e1d0*/  HADD2.F32 R54, -RZ, R24.H1_H1 ;  /* 0x30000018ff367230 */ /* 0x021fe40000004100 */
[----:B------:R-:W-:-:S03]  /*e1e0*/  IMAD.MOV.U32 R52, RZ, RZ, 0x2f800000 ;  /* 0x2f800000ff347424 */ /* 0x000fc600078e00ff */
[----:B------:R-:W-:Y:S01]  /*e1f0*/  FMUL.FTZ R54, R54, UR17 ;  /* 0x0000001136367c20 */ /* 0x000fe20008410000 */
[----:B------:R-:W-:-:S03]  /*e200*/  FFMA.FTZ R7, R7, R52, 1.1641532182693481445e-10 ;  /* 0x2f00000007077423 */ /* 0x000fc60000010034 */
[----:B------:R-:W-:Y:S02]  /*e210*/  FMUL.FTZ R54, R54, UR16 ;  /* 0x0000001036367c20 */ /* 0x000fe40008410000 */
[----:B------:R-:W-:-:S04]  /*e220*/  FSETP.GTU.FTZ.AND P1, PT, R7, UR23, PT ;  /* 0x0000001707007c0b */ /* 0x000fc8000bf3c000 */
[----:B------:R-:W-:Y:S02]  /*e230*/  SEL R7, RZ, 0x1, P1 ;  /* 0x00000001ff077807 */ /* 0x000fe40000800000 */
[----:B------:R-:W-:-:S07]  /*e240*/  FSEL R57, R54, RZ, !P1 ;  /* 0x000000ff36397208 */ /* 0x000fce0004800000 */
.L_x_13377:
        /* <DEDUP_REMOVED lines=15> */
.L_x_13383:
        /* <DEDUP_REMOVED lines=12> */
.L_x_13384:
[----:B0-----:R-:W-:Y:S01]  /*e400*/  IMAD.WIDE.U32 R54, R69, -0x326172a9, RZ ;  /* 0xcd9e8d5745367825 */ /* 0x001fe200078e00ff */
        /* <DEDUP_REMOVED lines=41> */
.L_x_13382:
[----:B------:R-:W-:Y:S01]  /*e6a0*/  I2FP.F32.U32 R6, R6 ;  /* 0x0000000600067245 */ /* 0x000fe20000201000 */
[----:B0----5:R-:W-:Y:S01]  /*e6b0*/  HADD2.F32 R54, -RZ, R25.H0_H0 ;  /* 0x20000019ff367230 */ /* 0x021fe20000004100 */
[----:B------:R-:W-:-:S04]  /*e6c0*/  MOV R53, 0x2f800000 ;  /* 0x2f80000000357802 */ /* 0x000fc80000000f00 */
[----:B------:R-:W-:Y:S01]  /*e6d0*/  FMUL.FTZ R54, R54, UR17 ;  /* 0x0000001136367c20 */ /* 0x000fe20008410000 */
[----:B------:R-:W-:-:S03]  /*e6e0*/  FFMA.FTZ R6, R6, R53, 1.1641532182693481445e-10 ;  /* 0x2f00000006067423 */ /* 0x000fc60000010035 */
[----:B------:R-:W-:Y:S02]  /*e6f0*/  FMUL.FTZ R54, R54, UR16 ;  /* 0x0000001036367c20 */ /* 0x000fe40008410000 */
[----:B------:R-:W-:-:S04]  /*e700*/  FSETP.GTU.FTZ.AND P1, PT, R6, UR23, PT ;  /* 0x0000001706007c0b */ /* 0x000fc8000bf3c000 */
[----:B------:R-:W-:Y:S02]  /*e710*/  SEL R6, RZ, 0x1, P1 ;  /* 0x00000001ff067807 */ /* 0x000fe40000800000 */
[----:B------:R-:W-:-:S07]  /*e720*/  FSEL R58, R54, RZ, !P1 ;  /* 0x000000ff363a7208 */ /* 0x000fce0004800000 */
.L_x_13381:
        /* <DEDUP_REMOVED lines=15> */
.L_x_13387:
        /* <DEDUP_REMOVED lines=12> */
.L_x_13388:
        /* <DEDUP_REMOVED lines=41> */
[----:B------:R-:W-:-:S07]  /*eb70*/  HFMA2 R53, -RZ, RZ, 0, 0 ;  /* 0x00000000ff357431 */ /* 0x000fce00000001ff */
.L_x_13386:
[----:B------:R-:W-:Y:S01]  /*eb80*/  I2FP.F32.U32 R5, R5 ;  /* 0x0000000500057245 */ /* 0x000fe20000201000 */
[----:B------:R-:W-:-:S04]  /*eb90*/  IMAD.MOV.U32 R52, RZ, RZ, 0x2f800000 ;  /* 0x2f800000ff347424 */ /* 0x000fc800078e00ff */
[----:B------:R-:W-:Y:S01]  /*eba0*/  FFMA.FTZ R5, R5, R52, 1.1641532182693481445e-10 ;  /* 0x2f00000005057423 */ /* 0x000fe20000010034 */
[----:B-----5:R-:W-:-:S04]  /*ebb0*/  HADD2.F32 R52, -RZ, R25.H1_H1 ;  /* 0x30000019ff347230 */ /* 0x020fc80000004100 */
[----:B------:R-:W-:Y:S01]  /*ebc0*/  FSETP.GTU.FTZ.AND P1, PT, R5, UR23, PT ;  /* 0x0000001705007c0b */ /* 0x000fe2000bf3c000 */
[----:B------:R-:W-:-:S03]  /*ebd0*/  FMUL.FTZ R52, R52, UR17 ;  /* 0x0000001134347c20 */ /* 0x000fc60008410000 */
[----:B------:R-:W-:Y:S01]  /*ebe0*/  SEL R5, RZ, 0x1, P1 ;  /* 0x00000001ff057807 */ /* 0x000fe20000800000 */
[----:B------:R-:W-:-:S05]  /*ebf0*/  FMUL.FTZ R52, R52, UR16 ;  /* 0x0000001034347c20 */ /* 0x000fca0008410000 */
[----:B------:R-:W-:-:S07]  /*ec00*/  FSEL R59, R52, RZ, !P1 ;  /* 0x000000ff343b7208 */ /* 0x000fce0004800000 */
.L_x_13385:
[----:B0-----:R-:W-:Y:S01]  /*ec10*/  MOV R54, R53 ;  /* 0x0000003500367202 */ /* 0x001fe20000000f00 */
        /* <DEDUP_REMOVED lines=14> */
.L_x_13391:
        /* <DEDUP_REMOVED lines=12> */
.L_x_13392:
        /* <DEDUP_REMOVED lines=40> */
[----:B------:R-:W-:Y:S01]  /*f040*/  IMAD.MOV.U32 R54, RZ, RZ, RZ ;  /* 0x000000ffff367224 */ /* 0x000fe200078e00ff */
[----:B------:R-:W-:-:S07]  /*f050*/  MOV R71, R52 ;  /* 0x0000003400477202 */ /* 0x000fce0000000f00 */
.L_x_13390:
        /* <DEDUP_REMOVED lines=9> */
.L_x_13389:
        /* <DEDUP_REMOVED lines=15> */
.L_x_13395:
        /* <DEDUP_REMOVED lines=12> */
.L_x_13396:
        /* <DEDUP_REMOVED lines=42> */
.L_x_13394:
[----:B------:R-:W-:Y:S01]  /*f540*/  I2FP.F32.U32 R3, R3 ;  /* 0x0000000300037245 */ /* 0x000fe20000201000 */
[----:B------:R-:W-:-:S04]  /*f550*/  IMAD.MOV.U32 R54, RZ, RZ, 0x2f800000 ;  /* 0x2f800000ff367424 */ /* 0x000fc800078e00ff */
[----:B------:R-:W-:-:S05]  /*f560*/  FFMA.FTZ R3, R3, R54, 1.1641532182693481445e-10 ;  /* 0x2f00000003037423 */ /* 0x000fca0000010036 */
[----:B------:R-:W-:Y:S01]  /*f570*/  FSETP.GTU.FTZ.AND P1, PT, R3, UR23, PT ;  /* 0x0000001703007c0b */ /* 0x000fe2000bf3c000 */
[----:B-----5:R-:W-:-:S05]  /*f580*/  HADD2.F32 R3, -RZ, R26.H1_H1 ;  /* 0x3000001aff037230 */ /* 0x020fca0000004100 */
[----:B------:R-:W-:-:S04]  /*f590*/  FMUL.FTZ R3, R3, UR17 ;  /* 0x0000001103037c20 */ /* 0x000fc80008410000 */
[----:B------:R-:W-:Y:S01]  /*f5a0*/  FMUL.FTZ R53, R3, UR16 ;  /* 0x0000001003357c20 */ /* 0x000fe20008410000 */
[----:B------:R-:W-:-:S04]  /*f5b0*/  SEL R3, RZ, 0x1, P1 ;  /* 0x00000001ff037807 */ /* 0x000fc80000800000 */
[----:B------:R-:W-:-:S07]  /*f5c0*/  FSEL R53, R53, RZ, !P1 ;  /* 0x000000ff35357208 */ /* 0x000fce0004800000 */
.L_x_13393:
        /* <DEDUP_REMOVED lines=15> */
.L_x_13399:
        /* <DEDUP_REMOVED lines=12> */
.L_x_13400:
        /* <DEDUP_REMOVED lines=41> */
[----:B------:R-:W-:-:S07]  /*fa10*/  LOP3.LUT R63, R74, UR41, R63, 0x96, !PT ;  /* 0x000000294a3f7c12 */ /* 0x000fce000f8e963f */
.L_x_13398:
[----:B------:R-:W-:Y:S02]  /*fa20*/  I2FP.F32.U32 R2, R2 ;  /* 0x0000000200027245 */ /* 0x000fe40000201000 */
[----:B------:R-:W-:-:S05]  /*fa30*/  MOV R55, 0x2f800000 ;  /* 0x2f80000000377802 */ /* 0x000fca0000000f00 */
[----:B------:R-:W-:-:S05]  /*fa40*/  FFMA.FTZ R2, R2, R55, 1.1641532182693481445e-10 ;  /* 0x2f00000002027423 */ /* 0x000fca0000010037 */
[----:B------:R-:W-:Y:S01]  /*fa50*/  FSETP.GTU.FTZ.AND P1, PT, R2, UR23, PT ;  /* 0x0000001702007c0b */ /* 0x000fe2000bf3c000 */
[----:B-----5:R-:W-:-:S05]  /*fa60*/  HADD2.F32 R2, -RZ, R27.H0_H0 ;  /* 0x2000001bff027230 */ /* 0x020fca0000004100 */
[----:B------:R-:W-:-:S04]  /*fa70*/  FMUL.FTZ R2, R2, UR17 ;  /* 0x0000001102027c20 */ /* 0x000fc80008410000 */
[----:B------:R-:W-:Y:S01]  /*fa80*/  FMUL.FTZ R54, R2, UR16 ;  /* 0x0000001002367c20 */ /* 0x000fe20008410000 */
[----:B------:R-:W-:-:S04]  /*fa90*/  SEL R2, RZ, 0x1, P1 ;  /* 0x00000001ff027807 */ /* 0x000fc80000800000 */
[----:B------:R-:W-:-:S07]  /*faa0*/  FSEL R54, R54, RZ, !P1 ;  /* 0x000000ff36367208 */ /* 0x000fce0004800000 */
.L_x_13397:
        /* <DEDUP_REMOVED lines=15> */
.L_x_13402:
        /* <DEDUP_REMOVED lines=12> */
.L_x_13403:
[----:B------:R-:W-:Y:S01]  /*fc60*/  LOP3.LUT R62, R61, UR13, R79, 0x96, !PT ;  /* 0x0000000d3d3e7c12 */ /* 0x000fe2000f8e964f */
[----:B------:R-:W-:Y:S01]  /*fc70*/  IMAD.WIDE.U32 R74, R69, -0x326172a9, RZ ;  /* 0xcd9e8d57454a7825 */ /* 0x000fe200078e00ff */
[----:B------:R-:W-:-:S03]  /*fc80*/  MOV R0, R71 ;  /* 0x0000004700007202 */ /* 0x000fc60000000f00 */
        /* <DEDUP_REMOVED lines=38> */
[----:B------:R-:W-:-:S07]  /*fef0*/  LOP3.LUT R63, R74, UR41, R63, 0x96, !PT ;  /* 0x000000294a3f7c12 */ /* 0x000fce000f8e963f */
.L_x_13401:
        /* <DEDUP_REMOVED lines=9> */
.L_x_13369:
[----:B------:R-:W-:-:S05]  /*ff90*/  IMAD.WIDE.U32 R72, R72, 0x20, R76 ;  /* 0x0000002048487825 */ /* 0x000fca00078e004c */
[----:B-----5:R0:W-:Y:S04]  /*ffa0*/  STG.E.128 desc[UR14][R72.64], R56 ;  /* 0x0000003848007986 */ /* 0x0201e8000c101d0e */
[----:B------:R0:W-:Y:S01]  /*ffb0*/  STG.E.128 desc[UR14][R72.64+0x10], R52 ;  /* 0x0000103448007986 */ /* 0x0001e2000c101d0e */
[----:B------:R-:W-:Y:S05]  /*ffc0*/  @!P0 BRA `(.L_x_13404) ;  /* 0x0000000000508947 */ /* 0x000fea0003800000 */
[----:B------:R-:W-:Y:S02]  /*ffd0*/  SHF.L.U32 R65, R2, 0x10, RZ ;  /* 0x0000001002417819 */ /* 0x000fe400000006ff */
[----:B------:R-:W-:Y:S02]  /*ffe0*/  LOP3.LUT R76, R5, 0xff, RZ, 0xc0, !PT ;  /* 0x000000ff054c7812 */ /* 0x000fe400078ec0ff */
[----:B0-----:R-:W-:Y:S02]  /*fff0*/  LOP3.LUT R72, R65, 0xff0000, RZ, 0xc0, !PT ;  /* 0x00ff000041487812 */ /* 0x001fe400078ec0ff */
[----:B------:R-:W-:Y:S01]  /*10000*/  LOP3.LUT R65, R0, 0xffff, RZ, 0xc0, !PT ;  /* 0x0000ffff00417812 */ /* 0x000fe200078ec0ff */
[----:B------:R-:W-:Y:S01]  /*10010*/  IMAD.WIDE.U32 R76, R76, 0x1000000, RZ ;  /* 0x010000004c4c7825 */ /* 0x000fe200078e00ff */
[----:B------:R-:W-:Y:S02]  /*10020*/  LOP3.LUT R74, R6, 0xff, RZ, 0xc0, !PT ;  /* 0x000000ff064a7812 */ /* 0x000fe400078ec0ff */
[----:B------:R-:W-:-:S02]  /*10030*/  PRMT R65, R72, 0x4210, R65 ;  /* 0x0000421048417816 */ /* 0x000fc40000000041 */
[----:B------:R-:W-:Y:S01]  /*10040*/  PRMT R72, R3, 0x7104, RZ ;  /* 0x0000710403487816 */ /* 0x000fe200000000ff */
[----:B------:R-:W-:-:S03]  /*10050*/  IMAD.WIDE.U32 R74, R74, 0x10000, RZ ;  /* 0x000100004a4a7825 */ /* 0x000fc600078e00ff */
        /* <DEDUP_REMOVED lines=11> */
.L_x_13404:
[----:B------:R-:W-:Y:S01]  /*10110*/  FADD.FTZ R64, RZ, R20 ;  /* 0x00000014ff407221 */ /* 0x000fe20000010000 */
        /* <DEDUP_REMOVED lines=25> */
[----:B01----:R-:W-:-:S05]  /*102b0*/  FADD.FTZ R72, R65, R64 ;  /* 0x0000004041487221 */ /* 0x003fca0000010000 */
        /* <DEDUP_REMOVED lines=78> */
.L_x_13406:
[----:B------:R-:W-:Y:S05]  /*107a0*/  BSYNC.RECONVERGENT B0 ;  /* 0x0000000000007941 */ /* 0x000fea0003800200 */
.L_x_13405:
[----:B------:R-:W-:Y:S01]  /*107b0*/  BAR.SYNC.DEFER_BLOCKING 0x0 ;  /* 0x0000000000007b1d */ /* 0x000fe20000010000 */
[----:B------:R-:W-:Y:S01]  /*107c0*/  IMAD.MOV.U32 R78, RZ, RZ, RZ ;  /* 0x000000ffff4e7224 */ /* 0x000fe200078e00ff */
[----:B0-----:R-:W-:-:S04]  /*107d0*/  CS2R R64, SRZ ;  /* 0x0000000000407805 */ /* 0x001fc8000001ff00 */
        /* <DEDUP_REMOVED lines=10> */
.L_x_13408:
[----:B------:R-:W-:Y:S05]  /*10880*/  BSYNC.RECONVERGENT B0 ;  /* 0x0000000000007941 */ /* 0x000fea0003800200 */
.L_x_13407:
        /* <DEDUP_REMOVED lines=17> */
[----:B0-----:R-:W-:Y:S01]  /*109a0*/  I2FP.F32.S32 R79, R78 ;  /* 0x0000004e004f7245 */ /* 0x001fe20000201400 */
[----:B-1----:R-:W-:Y:S02]  /*109b0*/  FADD.FTZ R75, R76, R65 ;  /* 0x000000414c4b7221 */ /* 0x002fe40000010000 */
[----:B------:R-:W0:Y:S02]  /*109c0*/  MUFU.RCP R76, R64 ;  /* 0x00000040004c7308 */ /* 0x000e240000001000 */
[C---:B0-----:R-:W-:Y:S01]  /*109d0*/  FMUL.FTZ R77, R76.reuse, R77 ;  /* 0x0000004d4c4d7220 */ /* 0x041fe20000410000 */
[----:B------:R-:W-:Y:S01]  /*109e0*/  FFMA.FTZ R75, R76, R74, R75 ;  /* 0x0000004a4c4b7223 */ /* 0x000fe2000001004b */
[----:B------:R-:W-:-:S03]  /*109f0*/  IMAD.IADD R74, R73, 0x1, R78 ;  /* 0x00000001494a7824 */ /* 0x000fc600078e024e */
[----:B------:R-:W0:Y:S02]  /*10a00*/  SHFL.DOWN PT, R76, R77, 0x2, 0x1f ;  /* 0x08401f004d4c7f89 */ /* 0x000e2400000e0000 */
[----:B0-----:R-:W-:-:S04]  /*10a10*/  FADD.FTZ R78, R77, -R76 ;  /* 0x8000004c4d4e7221 */ /* 0x001fc80000010000 */
[----:B------:R-:W-:-:S04]  /*10a20*/  FMUL.FTZ R65, R78, R78 ;  /* 0x0000004e4e417220 */ /* 0x000fc80000410000 */
[----:B------:R-:W-:-:S04]  /*10a30*/  FMUL.FTZ R78, R64, R65 ;  /* 0x00000041404e7220 */ /* 0x000fc80000410000 */
[-C--:B------:R-:W-:Y:S01]  /*10a40*/  FMUL.FTZ R65, R78, R79.reuse ;  /* 0x0000004f4e417220 */ /* 0x080fe20000410000 */
[----:B------:R-:W-:-:S04]  /*10a50*/  FMUL.FTZ R79, R76, R79 ;  /* 0x0000004f4c4f7220 */ /* 0x000fc80000410000 */
[----:B------:R-:W-:Y:S02]  /*10a60*/  FFMA.FTZ R76, R64, R77, R79 ;  /* 0x0000004d404c7223 */ /* 0x000fe4000001004f */
[----:B------:R-:W0:Y:S04]  /*10a70*/  SHFL.DOWN PT, R64, R75, 0x2, 0x1f ;  /* 0x08401f004b407f89 */ /* 0x000e2800000e0000 */
[----:B------:R-:W1:Y:S01]  /*10a80*/  SHFL.DOWN PT, R79, R74, 0x1, 0x1f ;  /* 0x08201f004a4f7f89 */ /* 0x000e6200000e0000 */
[----:B0-----:R-:W-:Y:S01]  /*10a90*/  FADD.FTZ R78, R75, R64 ;  /* 0x000000404b4e7221 */ /* 0x001fe20000010000 */
[----:B------:R-:W-:-:S04]  /*10aa0*/  I2FP.F32.S32 R64, R74 ;  /* 0x0000004a00407245 */ /* 0x000fc80000201400 */
[----:B------:R-:W0:Y:S02]  /*10ab0*/  MUFU.RCP R77, R64 ;  /* 0x00000040004d7308 */ /* 0x000e240000001000 */
[C---:B0-----:R-:W-:Y:S01]  /*10ac0*/  FFMA.FTZ R73, R77.reuse, R65, R78 ;  /* 0x000000414d497223 */ /* 0x041fe2000001004e */
[----:B------:R-:W-:Y:S01]  /*10ad0*/  FMUL.FTZ R77, R77, R76 ;  /* 0x0000004c4d4d7220 */ /* 0x000fe20000410000 */
[-C--:B-1----:R-:W-:Y:S02]  /*10ae0*/  IADD3 R65, PT, PT, R74, R79.reuse, RZ ;  /* 0x0000004f4a417210 */ /* 0x082fe40007ffe0ff */
[----:B------:R-:W-:Y:S02]  /*10af0*/  I2FP.F32.S32 R79, R79 ;  /* 0x0000004f004f7245 */ /* 0x000fe40000201400 */
[----:B------:R-:W0:Y:S02]  /*10b00*/  SHFL.DOWN PT, R76, R77, 0x1, 0x1f ;  /* 0x08201f004d4c7f89 */ /* 0x000e2400000e0000 */
[----:B0-----:R-:W-:-:S04]  /*10b10*/  FADD.FTZ R78, R77, -R76 ;  /* 0x8000004c4d4e7221 */ /* 0x001fc80000010000 */
[----:B------:R-:W-:-:S04]  /*10b20*/  FMUL.FTZ R75, R78, R78 ;  /* 0x0000004e4e4b7220 */ /* 0x000fc80000410000 */
[----:B------:R-:W-:-:S04]  /*10b30*/  FMUL.FTZ R78, R64, R75 ;  /* 0x0000004b404e7220 */ /* 0x000fc80000410000 */
[-C--:B------:R-:W-:Y:S01]  /*10b40*/  FMUL.FTZ R75, R78, R79.reuse ;  /* 0x0000004f4e4b7220 */ /* 0x080fe20000410000 */
[----:B------:R-:W-:Y:S01]  /*10b50*/  FMUL.FTZ R79, R76, R79 ;  /* 0x0000004f4c4f7220 */ /* 0x000fe20000410000 */
[----:B------:R-:W-:Y:S01]  /*10b60*/  I2FP.F32.S32 R78, R65 ;  /* 0x00000041004e7245 */ /* 0x000fe20000201400 */
[----:B------:R-:W0:Y:S02]  /*10b70*/  SHFL.DOWN PT, R76, R73, 0x1, 0x1f ;  /* 0x08201f00494c7f89 */ /* 0x000e2400000e0000 */
[----:B------:R-:W-:Y:S01]  /*10b80*/  FFMA.FTZ R64, R64, R77, R79 ;  /* 0x0000004d40407223 */ /* 0x000fe2000001004f */
[----:B------:R-:W-:Y:S02]  /*10b90*/  IMAD.U32 R77, RZ, RZ, UR7 ;  /* 0x00000007ff4d7e24 */ /* 0x000fe4000f8e00ff */
[----:B------:R-:W1:Y:S02]  /*10ba0*/  MUFU.RCP R78, R78 ;  /* 0x0000004e004e7308 */ /* 0x000e640000001000 */
[----:B-1----:R-:W-:Y:S01]  /*10bb0*/  FMUL.FTZ R74, R78, R64 ;  /* 0x000000404e4a7220 */ /* 0x002fe20000410000 */
[----:B0-----:R-:W-:-:S02]  /*10bc0*/  FADD.FTZ R65, R73, R76 ;  /* 0x0000004c49417221 */ /* 0x001fc40000010000 */
[----:B------:R-:W0:Y:S02]  /*10bd0*/  LDC R73, c[0x0][0x448] ;  /* 0x00011200ff497b82 */ /* 0x000e240000000800 */
[----:B------:R-:W-:Y:S01]  /*10be0*/  FFMA.FTZ R75, R78, R75, R65 ;  /* 0x0000004b4e4b7223 */ /* 0x000fe20000010041 */
[----:B------:R-:W-:Y:S04]  /*10bf0*/  SHFL.IDX PT, R74, R74, RZ, 0x1f ;  /* 0x00001fff4a4a7589 */ /* 0x000fe800000e0000 */
[----:B------:R-:W0:Y:S01]  /*10c00*/  SHFL.IDX PT, R76, R75, RZ, 0x1f ;  /* 0x00001fff4b4c7589 */ /* 0x000e2200000e0000 */
[----:B------:R-:W1:Y:S01]  /*10c10*/  @!P0 LDC.64 R64, c[0x0][0x3c0] ;  /* 0x0000f000ff408b82 */ /* 0x000e620000000a00 */
[----:B0-----:R-:W-:Y:S01]  /*10c20*/  FFMA.FTZ R73, R76, UR25, R73 ;  /* 0x000000194c497c23 */ /* 0x001fe20008010049 */
[----:B-1----:R-:W-:-:S04]  /*10c30*/  @!P0 IMAD.WIDE R64, R77, 0x4, R64 ;  /* 0x000000044d408825 */ /* 0x002fc800078e0240 */
[----:B------:R-:W-:Y:S01]  /*10c40*/  FMUL.FTZ R76, R74, R74 ;  /* 0x0000004a4a4c7220 */ /* 0x000fe20000410000 */
[----:B------:R0:W-:Y:S04]  /*10c50*/  @!P0 STG.E desc[UR14][R64.64], R74 ;  /* 0x0000004a40008986 */ /* 0x0001e8000c10190e */
[----:B------:R-:W-:-:S05]  /*10c60*/  FSEL R76, R76, RZ, P1 ;  /* 0x000000ff4c4c7208 */ /* 0x000fca0000800000 */
[----:B------:R-:W-:Y:S01]  /*10c70*/  FADD.FTZ R73, R73, R76 ;  /* 0x0000004c49497221 */ /* 0x000fe20000010000 */
[----:B0-----:R-:W0:Y:S05]  /*10c80*/  @!P0 LDC.64 R64, c[0x0][0x3c8] ;  /* 0x0000f200ff408b82 */ /* 0x001e2a0000000a00 */
[----:B------:R-:W1:Y:S01]  /*10c90*/  MUFU.RSQ R73, R73 ;  /* 0x0000004900497308 */ /* 0x000e620000001400 */
        /* <DEDUP_REMOVED lines=8> */
[C---:B------:R-:W-:Y:S01]  /*10d20*/  FADD.FTZ R22, -R74.reuse, R22 ;  /* 0x000000164a167221 */ /* 0x040fe20000010100 */
[C---:B------:R-:W-:Y:S01]  /*10d30*/  FADD.FTZ R16, -R74.reuse, R16 ;  /* 0x000000104a107221 */ /* 0x040fe20000010100 */
[----:B------:R-:W-:Y:S02]  /*10d40*/  HADD2.F32 R76, -RZ, R38.H1_H1 ;  /* 0x30000026ff4c7230 */ /* 0x000fe40000004100 */
[C---:B------:R-:W-:Y:S01]  /*10d50*/  FMUL.FTZ R20, R73.reuse, R20 ;  /* 0x0000001449147220 */ /* 0x040fe20000410000 */
[C---:B------:R-:W-:Y:S01]  /*10d60*/  FMUL.FTZ R22, R73.reuse, R22 ;  /* 0x0000001649167220 */ /* 0x040fe20000410000 */
[----:B------:R-:W-:Y:S01]  /*10d70*/  FMUL.FTZ R16, R73, R16 ;  /* 0x0000001049107220 */ /* 0x000fe20000410000 */
[----:B------:R-:W-:Y:S01]  /*10d80*/  FADD.FTZ R18, -R74, R18 ;  /* 0x000000124a127221 */ /* 0x000fe20000010100 */
[----:B------:R-:W-:Y:S01]  /*10d90*/  FFMA.FTZ R64, R20, R65, R75 ;  /* 0x0000004114407223 */ /* 0x000fe2000001004b */
[----:B------:R-:W-:Y:S01]  /*10da0*/  FADD.FTZ R20, -R74, R21 ;  /* 0x000000154a147221 */ /* 0x000fe20000010100 */
[----:B------:R-:W-:-:S02]  /*10db0*/  HADD2.F32 R65, -RZ, R48.H1_H1 ;  /* 0x30000030ff417230 */ /* 0x000fc40000004100 */
[C---:B------:R-:W-:Y:S01]  /*10dc0*/  FMUL.FTZ R18, R73.reuse, R18 ;  /* 0x0000001249127220 */ /* 0x040fe20000410000 */
[----:B------:R-:W-:Y:S02]  /*10dd0*/  HADD2.F32 R21, -RZ, R36.H1_H1 ;  /* 0x30000024ff157230 */ /* 0x000fe40000004100 */
[C---:B------:R-:W-:Y:S01]  /*10de0*/  FMUL.FTZ R20, R73.reuse, R20 ;  /* 0x0000001449147220 */ /* 0x040fe20000410000 */
[----:B------:R-:W-:Y:S01]  /*10df0*/  HADD2.F32 R75, -RZ, R37.H0_H0 ;  /* 0x20000025ff4b7230 */ /* 0x000fe20000004100 */
[----:B------:R-:W-:Y:S01]  /*10e00*/  UIMAD UR4, UR4, UR22, URZ ;  /* 0x00000016040472a4 */ /* 0x000fe2000f8e02ff */
[----:B------:R-:W-:Y:S01]  /*10e10*/  FADD.FTZ R14, -R74, R14 ;  /* 0x0000000e4a0e7221 */ /* 0x000fe20000010100 */
[----:B------:R-:W-:Y:S01]  /*10e20*/  FFMA.FTZ R65, R20, R65, R21 ;  /* 0x0000004114417223 */ /* 0x000fe20000010015 */
[--C-:B------:R-:W-:Y:S02]  /*10e30*/  HADD2.F32 R21, -RZ, R49.reuse.H0_H0 ;  /* 0x20000031ff157230 */ /* 0x100fe40000004100 */
[----:B------:R-:W-:Y:S01]  /*10e40*/  FADD.FTZ R20, -R74, R23 ;  /* 0x000000174a147221 */ /* 0x000fe20000010100 */
[----:B------:R-:W-:Y:S01]  /*10e50*/  HADD2.F32 R23, -RZ, R49.H1_H1 ;  /* 0x30000031ff177230 */ /* 0x000fe20000004100 */
[----:B------:R-:W-:Y:S01]  /*10e60*/  USHF.R.S32.HI UR5, URZ, 0x1f, UR4 ;  /* 0x0000001fff057899 */ /* 0x000fe20008011404 */
[----:B------:R-:W-:Y:S01]  /*10e70*/  FMUL.FTZ R14, R73, R14 ;  /* 0x0000000e490e7220 */ /* 0x000fe20000410000 */
[----:B------:R-:W-:Y:S01]  /*10e80*/  FFMA.FTZ R22, R22, R21, R75 ;  /* 0x0000001516167223 */ /* 0x000fe2000001004b */
[----:B------:R-:W-:-:S02]  /*10e90*/  HADD2.F32 R21, -RZ, R37.H1_H1 ;  /* 0x30000025ff157230 */ /* 0x000fc40000004100 */
[C---:B------:R-:W-:Y:S01]  /*10ea0*/  FMUL.FTZ R20, R73.reuse, R20 ;  /* 0x0000001449147220 */ /* 0x040fe20000410000 */
[----:B------:R-:W-:Y:S01]  /*10eb0*/  HADD2.F32 R75, -RZ, R38.H0_H0 ;  /* 0x20000026ff4b7230 */ /* 0x000fe20000004100 */
[----:B------:R-:W-:Y:S01]  /*10ec0*/  ULEA.HI UR5, UR5, UR4, URZ, 0x3 ;  /* 0x0000000405057291 */ /* 0x000fe2000f8f18ff */
[----:B------:R-:W-:Y:S01]  /*10ed0*/  FADD.FTZ R8, -R74, R8 ;  /* 0x000000084a087221 */ /* 0x000fe20000010100 */
[----:B------:R-:W-:Y:S01]  /*10ee0*/  FFMA.FTZ R23, R20, R23, R21 ;  /* 0x0000001714177223 */ /* 0x000fe20000010015 */
[C---:B------:R-:W-:Y:S01]  /*10ef0*/  FADD.FTZ R20, -R74.reuse, R17 ;  /* 0x000000114a147221 */ /* 0x040fe20000010100 */
[--C-:B------:R-:W-:Y:S02]  /*10f00*/  HADD2.F32 R21, -RZ, R50.reuse.H0_H0 ;  /* 0x20000032ff157230 */ /* 0x100fe40000004100 */
[C---:B------:R-:W-:Y:S01]  /*10f10*/  FMUL.FTZ R8, R73.reuse, R8 ;  /* 0x0000000849087220 */ /* 0x040fe20000410000 */
[----:B------:R-:W-:Y:S01]  /*10f20*/  FADD.FTZ R10, -R74, R10 ;  /* 0x0000000a4a0a7221 */ /* 0x000fe20000010100 */
[----:B------:R-:W-:Y:S01]  /*10f30*/  FMUL.FTZ R17, R73, R20 ;  /* 0x0000001449117220 */ /* 0x000fe20000410000 */
[----:B------:R-:W-:-:S02]  /*10f40*/  HADD2.F32 R20, -RZ, R50.H1_H1 ;  /* 0x30000032ff147230 */ /* 0x000fc40000004100 */
[----:B------:R-:W-:Y:S01]  /*10f50*/  FFMA.FTZ R16, R16, R21, R75 ;  /* 0x0000001510107223 */ /* 0x000fe2000001004b */
[----:B------:R-:W-:Y:S02]  /*10f60*/  HADD2.F32 R21, -RZ, R51.H0_H0 ;  /* 0x20000033ff157230 */ /* 0x000fe40000004100 */
[----:B------:R-:W-:Y:S01]  /*10f70*/  FMUL.FTZ R10, R73, R10 ;  /* 0x0000000a490a7220 */ /* 0x000fe20000410000 */
[----:B------:R-:W-:Y:S02]  /*10f80*/  HADD2.F32 R75, -RZ, R39.H0_H0 ;  /* 0x20000027ff4b7230 */ /* 0x000fe40000004100 */
[----:B------:R-:W-:Y:S01]  /*10f90*/  FFMA.FTZ R17, R17, R20, R76 ;  /* 0x0000001411117223 */ /* 0x000fe2000001004c */
[C---:B------:R-:W-:Y:S01]  /*10fa0*/  FADD.FTZ R20, -R74.reuse, R19 ;  /* 0x000000134a147221 */ /* 0x040fe20000010100 */
[----:B------:R-:W-:Y:S02]  /*10fb0*/  HADD2.F32 R19, -RZ, R51.H1_H1 ;  /* 0x30000033ff137230 */ /* 0x000fe40000004100 */
[----:B------:R-:W-:Y:S01]  /*10fc0*/  FADD.FTZ R56, -R74, R56 ;  /* 0x000000384a387221 */ /* 0x000fe20000010100 */
[----:B------:R-:W-:Y:S01]  /*10fd0*/  FFMA.FTZ R18, R18, R21, R75 ;  /* 0x0000001512127223 */ /* 0x000fe2000001004b */
[----:B------:R-:W-:Y:S01]  /*10fe0*/  FMUL.FTZ R20, R73, R20 ;  /* 0x0000001449147220 */ /* 0x000fe20000410000 */
[----:B------:R-:W-:Y:S01]  /*10ff0*/  HADD2.F32 R21, -RZ, R39.H1_H1 ;  /* 0x30000027ff157230 */ /* 0x000fe20000004100 */
[----:B------:R-:W-:Y:S01]  /*11000*/  MOV R75, UR5 ;  /* 0x00000005004b7c02 */ /* 0x000fe20008000f00 */
[C---:B------:R-:W-:Y:S01]  /*11010*/  FADD.FTZ R58, -R74.reuse, R58 ;  /* 0x0000003a4a3a7221 */ /* 0x040fe20000010100 */
[C---:B------:R-:W-:Y:S01]  /*11020*/  FADD.FTZ R52, -R74.reuse, R52 ;  /* 0x000000344a347221 */ /* 0x040fe20000010100 */
[----:B------:R-:W-:Y:S01]  /*11030*/  FADD.FTZ R54, -R74, R54 ;  /* 0x000000364a367221 */ /* 0x000fe20000010100 */
[----:B------:R-:W-:Y:S01]  /*11040*/  FFMA.FTZ R19, R20, R19, R21 ;  /* 0x0000001314137223 */ /* 0x000fe20000010015 */
[----:B------:R-:W-:Y:S01]  /*11050*/  LEA.HI.SX32 R75, R75, R72, 0x1d ;  /* 0x000000484b4b7211 */ /* 0x000fe200078feaff */
[----:B------:R-:W0:Y:S01]  /*11060*/  LDC.64 R20, c[0x0][0x428] ;  /* 0x00010a00ff147b82 */ /* 0x000e220000000a00 */
[----:B------:R-:W-:Y:S01]  /*11070*/  FMUL.FTZ R52, R73, R52 ;  /* 0x0000003449347220 */ /* 0x000fe20000410000 */
[C---:B------:R-:W-:Y:S01]  /*11080*/  FADD.FTZ R12, -R74.reuse, R12 ;  /* 0x0000000c4a0c7221 */ /* 0x040fe20000010100 */
[----:B------:R-:W-:Y:S01]  /*11090*/  F2FP.F16.F32.PACK_AB R19, R19, R18 ;  /* 0x000000121313723e */ /* 0x000fe200000000ff */
[----:B------:R-:W-:Y:S01]  /*110a0*/  FMUL.FTZ R54, R73, R54 ;  /* 0x0000003649367220 */ /* 0x000fe20000410000 */
[----:B------:R-:W-:Y:S01]  /*110b0*/  F2FP.F16.F32.PACK_AB R18, R17, R16 ;  /* 0x000000101112723e */ /* 0x000fe200000000ff */
[----:B------:R-:W-:Y:S01]  /*110c0*/  HADD2.F32 R77, -RZ, R32.H0_H0 ;  /* 0x20000020ff4d7230 */ /* 0x000fe20000004100 */
[----:B------:R-:W-:Y:S01]  /*110d0*/  F2FP.F16.F32.PACK_AB R17, R23, R22 ;  /* 0x000000161711723e */ /* 0x000fe200000000ff */
[--C-:B------:R-:W-:Y:S01]  /*110e0*/  HADD2.F32 R76, -RZ, R44.reuse.H1_H1 ;  /* 0x3000002cff4c7230 */ /* 0x100fe20000004100 */
[----:B------:R-:W-:Y:S01]  /*110f0*/  F2FP.F16.F32.PACK_AB R16, R65, R64 ;  /* 0x000000404110723e */ /* 0x000fe200000000ff */
[----:B------:R-:W-:Y:S01]  /*11100*/  FADD.FTZ R64, -R74, R13 ;  /* 0x0000000d4a407221 */ /* 0x000fe20000010100 */
[----:B------:R-:W-:-:S02]  /*11110*/  HADD2.F32 R65, -RZ, R44.H0_H0 ;  /* 0x2000002cff417230 */ /* 0x000fc40000004100 */
[C---:B------:R-:W-:Y:S01]  /*11120*/  FMUL.FTZ R12, R73.reuse, R12 ;  /* 0x0000000c490c7220 */ /* 0x040fe20000410000 */
[----:B------:R-:W-:Y:S02]  /*11130*/  HADD2.F32 R78, -RZ, R32.H1_H1 ;  /* 0x30000020ff4e7230 */ /* 0x000fe40000004100 */
[----:B------:R-:W-:Y:S01]  /*11140*/  FMUL.FTZ R13, R73, R64 ;  /* 0x00000040490d7220 */ /* 0x000fe20000410000 */
[----:B------:R-:W-:-:S03]  /*11150*/  FFMA.FTZ R12, R12, R65, R77 ;  /* 0x000000410c0c7223 */ /* 0x000fc6000001004d */
[----:B------:R-:W-:Y:S01]  /*11160*/  FFMA.FTZ R13, R13, R76, R78 ;  /* 0x0000004c0d0d7223 */ /* 0x000fe2000001004e */
[----:B0-----:R-:W-:-:S05]  /*11170*/  IMAD.WIDE.U32 R22, R75, 0x10, R20 ;  /* 0x000000104b167825 */ /* 0x001fca00078e0014 */
[----:B------:R0:W-:Y:S02]  /*11180*/  STG.E.128 desc[UR14][R22.64], R16 ;  /* 0x0000001016007986 */ /* 0x0001e4000c101d0e */
[----:B0-----:R-:W-:Y:S02]  /*11190*/  HADD2.F32 R17, -RZ, R45.H0_H0 ;  /* 0x2000002dff117230 */ /* 0x001fe40000004100 */
[C---:B------:R-:W-:Y:S01]  /*111a0*/  FADD.FTZ R16, -R74.reuse, R15 ;  /* 0x0000000f4a107221 */ /* 0x040fe20000010100 */
[----:B------:R-:W-:Y:S02]  /*111b0*/  HADD2.F32 R19, -RZ, R33.H0_H0 ;  /* 0x20000021ff137230 */ /* 0x000fe40000004100 */
[----:B------:R-:W-:Y:S02]  /*111c0*/  HADD2.F32 R18, -RZ, R45.H1_H1 ;  /* 0x3000002dff127230 */ /* 0x000fe40000004100 */
[----:B------:R-:W-:Y:S01]  /*111d0*/  FMUL.FTZ R15, R73, R16 ;  /* 0x00000010490f7220 */ /* 0x000fe20000410000 */
[----:B------:R-:W-:Y:S01]  /*111e0*/  FADD.FTZ R16, -R74, R9 ;  /* 0x000000094a107221 */ /* 0x000fe20000010100 */
[----:B------:R-:W-:Y:S01]  /*111f0*/  FFMA.FTZ R14, R14, R17, R19 ;  /* 0x000000110e0e7223 */ /* 0x000fe20000010013 */
[----:B------:R-:W-:-:S02]  /*11200*/  HADD2.F32 R17, -RZ, R46.H0_H0 ;  /* 0x2000002eff117230 */ /* 0x000fc40000004100 */
[----:B------:R-:W-:Y:S02]  /*11210*/  HADD2.F32 R19, -RZ, R34.H0_H0 ;  /* 0x20000022ff137230 */ /* 0x000fe40000004100 */
[----:B------:R-:W-:Y:S01]  /*11220*/  FMUL.FTZ R9, R73, R16 ;  /* 0x0000001049097220 */ /* 0x000fe20000410000 */
[----:B------:R-:W-:Y:S02]  /*11230*/  HADD2.F32 R22, -RZ, R33.H1_H1 ;  /* 0x30000021ff167230 */ /* 0x000fe40000004100 */
[----:B------:R-:W-:Y:S01]  /*11240*/  FADD.FTZ R16, -R74, R11 ;  /* 0x0000000b4a107221 */ /* 0x000fe20000010100 */
[----:B------:R-:W-:Y:S02]  /*11250*/  HADD2.F32 R23, -RZ, R29.H0_H0 ;  /* 0x2000001dff177230 */ /* 0x000fe40000004100 */
[----:B------:R-:W-:Y:S01]  /*11260*/  FFMA.FTZ R8, R8, R17, R19 ;  /* 0x0000001108087223 */ /* 0x000fe20000010013 */
[----:B------:R-:W-:Y:S02]  /*11270*/  HADD2.F32 R17, -RZ, R47.H0_H0 ;  /* 0x2000002fff117230 */ /* 0x000fe40000004100 */
[----:B------:R-:W-:Y:S01]  /*11280*/  FFMA.FTZ R15, R15, R18, R22 ;  /* 0x000000120f0f7223 */ /* 0x000fe20000010016 */
[----:B------:R-:W-:-:S02]  /*11290*/  HADD2.F32 R19, -RZ, R35.H0_H0 ;  /* 0x20000023ff137230 */ /* 0x000fc40000004100 */
[----:B------:R-:W-:Y:S02]  /*112a0*/  HADD2.F32 R18, -RZ, R46.H1_H1 ;  /* 0x3000002eff127230 */ /* 0x000fe40000004100 */
[----:B------:R-:W-:Y:S02]  /*112b0*/  HADD2.F32 R22, -RZ, R34.H1_H1 ;  /* 0x30000022ff167230 */ /* 0x000fe40000004100 */
[----:B------:R-:W-:Y:S01]  /*112c0*/  FFMA.FTZ R11, R10, R17, R19 ;  /* 0x000000110a0b7223 */ /* 0x000fe20000010013 */
[----:B------:R-:W-:Y:S02]  /*112d0*/  HADD2.F32 R17, -RZ, R47.H1_H1 ;  /* 0x3000002fff117230 */ /* 0x000fe40000004100 */
[----:B------:R-:W-:Y:S01]  /*112e0*/  FMUL.FTZ R10, R73, R16 ;  /* 0x00000010490a7220 */ /* 0x000fe20000410000 */
[----:B------:R-:W-:Y:S02]  /*112f0*/  HADD2.F32 R19, -RZ, R35.H1_H1 ;  /* 0x30000023ff137230 */ /* 0x000fe40000004100 */
[----:B------:R-:W-:Y:S01]  /*11300*/  FFMA.FTZ R9, R9, R18, R22 ;  /* 0x0000001209097223 */ /* 0x000fe20000010016 */
[C---:B------:R-:W-:Y:S01]  /*11310*/  FMUL.FTZ R18, R73.reuse, R56 ;  /* 0x0000003849127220 */ /* 0x040fe20000410000 */
[----:B------:R-:W-:Y:S01]  /*11320*/  FADD.FTZ R16, -R74, R57 ;  /* 0x000000394a107221 */ /* 0x000fe20000010100 */
[----:B------:R-:W-:Y:S01]  /*11330*/  FMUL.FTZ R22, R73, R58 ;  /* 0x0000003a49167220 */ /* 0x000fe20000410000 */
[----:B------:R-:W-:Y:S01]  /*11340*/  FFMA.FTZ R10, R10, R17, R19 ;  /* 0x000000110a0a7223 */ /* 0x000fe20000010013 */
[----:B------:R-:W-:-:S02]  /*11350*/  HADD2.F32 R17, -RZ, R40.H0_H0 ;  /* 0x20000028ff117230 */ /* 0x000fc40000004100 */
[----:B------:R-:W-:Y:S01]  /*11360*/  FMUL.FTZ R16, R73, R16 ;  /* 0x0000001049107220 */ /* 0x000fe20000410000 */
[----:B------:R-:W-:Y:S02]  /*11370*/  HADD2.F32 R19, -RZ, R28.H0_H0 ;  /* 0x2000001cff137230 */ /* 0x000fe40000004100 */
[----:B------:R-:W-:Y:S01]  /*11380*/  HADD2.F32 R57, -RZ, R30.H0_H0 ;  /* 0x2000001eff397230 */ /* 0x000fe20000004100 */
[----:B------:R-:W-:Y:S02]  /*11390*/  F2FP.F16.F32.PACK_AB R11, R10, R11 ;  /* 0x0000000b0a0b723e */ /* 0x000fe400000000ff */
[----:B------:R-:W-:Y:S01]  /*113a0*/  FFMA.FTZ R18, R18, R17, R19 ;  /* 0x0000001112127223 */ /* 0x000fe20000010013 */
[----:B------:R-:W-:Y:S01]  /*113b0*/  HADD2.F32 R19, -RZ, R40.H1_H1 ;  /* 0x30000028ff137230 */ /* 0x000fe20000004100 */
[----:B------:R-:W-:Y:S01]  /*113c0*/  F2FP.F16.F32.PACK_AB R10, R9, R8 ;  /* 0x00000008090a723e */ /* 0x000fe200000000ff */
[----:B------:R-:W-:Y:S01]  /*113d0*/  HADD2.F32 R17, -RZ, R28.H1_H1 ;  /* 0x3000001cff117230 */ /* 0x000fe20000004100 */
[----:B------:R-:W-:-:S02]  /*113e0*/  F2FP.F16.F32.PACK_AB R9, R15, R14 ;  /* 0x0000000e0f09723e */ /* 0x000fc400000000ff */
[----:B------:R-:W-:Y:S02]  /*113f0*/  F2FP.F16.F32.PACK_AB R8, R13, R12 ;  /* 0x0000000c0d08723e */ /* 0x000fe400000000ff */
[----:B------:R-:W-:Y:S01]  /*11400*/  FFMA.FTZ R19, R16, R19, R17 ;  /* 0x0000001310137223 */ /* 0x000fe20000010011 */
[--C-:B------:R-:W-:Y:S02]  /*11410*/  HADD2.F32 R17, -RZ, R41.reuse.H0_H0 ;  /* 0x20000029ff117230 */ /* 0x100fe40000004100 */
[----:B------:R-:W-:Y:S02]  /*11420*/  FADD.FTZ R16, -R74, R59 ;  /* 0x0000003b4a107221 */ /* 0x000fe40000010100 */
[----:B------:R-:W-:Y:S01]  /*11430*/  F2FP.F16.F32.PACK_AB R12, R19, R18 ;  /* 0x00000012130c723e */ /* 0x000fe200000000ff */
[----:B------:R-:W-:Y:S01]  /*11440*/  FFMA.FTZ R22, R22, R17, R23 ;  /* 0x0000001116167223 */ /* 0x000fe20000010017 */
[----:B------:R-:W-:Y:S02]  /*11450*/  HADD2.F32 R23, -RZ, R41.H1_H1 ;  /* 0x30000029ff177230 */ /* 0x000fe40000004100 */
[----:B------:R-:W-:Y:S01]  /*11460*/  FMUL.FTZ R16, R73, R16 ;  /* 0x0000001049107220 */ /* 0x000fe20000410000 */
[----:B------:R-:W-:-:S05]  /*11470*/  HADD2.F32 R17, -RZ, R29.H1_H1 ;  /* 0x3000001dff117230 */ /* 0x000fca0000004100 */
[----:B------:R-:W-:Y:S01]  /*11480*/  FFMA.FTZ R23, R16, R23, R17 ;  /* 0x0000001710177223 */ /* 0x000fe20000010011 */
[--C-:B------:R-:W-:Y:S02]  /*11490*/  HADD2.F32 R17, -RZ, R42.reuse.H0_H0 ;  /* 0x2000002aff117230 */ /* 0x100fe40000004100 */
[C---:B------:R-:W-:Y:S01]  /*114a0*/  FADD.FTZ R16, -R74.reuse, R53 ;  /* 0x000000354a107221 */ /* 0x040fe20000010100 */
[----:B------:R-:W-:Y:S02]  /*114b0*/  HADD2.F32 R53, -RZ, R42.H1_H1 ;  /* 0x3000002aff357230 */ /* 0x000fe40000004100 */
[----:B------:R-:W-:Y:S01]  /*114c0*/  FADD.FTZ R74, -R74, R55 ;  /* 0x000000374a4a7221 */ /* 0x000fe20000010100 */
[----:B------:R-:W-:Y:S02]  /*114d0*/  HADD2.F32 R55, -RZ, R31.H0_H0 ;  /* 0x2000001fff377230 */ /* 0x000fe40000004100 */
[----:B------:R-:W-:Y:S01]  /*114e0*/  FFMA.FTZ R52, R52, R17, R57 ;  /* 0x0000001134347223 */ /* 0x000fe20000010039 */
[----:B------:R-:W-:-:S02]  /*114f0*/  HADD2.F32 R17, -RZ, R30.H1_H1 ;  /* 0x3000001eff117230 */ /* 0x000fc40000004100 */
[C---:B------:R-:W-:Y:S01]  /*11500*/  FMUL.FTZ R16, R73.reuse, R16 ;  /* 0x0000001049107220 */ /* 0x040fe20000410000 */
[----:B------:R-:W-:Y:S02]  /*11510*/  HADD2.F32 R57, -RZ, R31.H1_H1 ;  /* 0x3000001fff397230 */ /* 0x000fe40000004100 */
[----:B------:R-:W-:Y:S01]  /*11520*/  FMUL.FTZ R74, R73, R74 ;  /* 0x0000004a494a7220 */ /* 0x000fe20000410000 */
[----:B------:R-:W-:Y:S01]  /*11530*/  F2FP.F16.F32.PACK_AB R13, R23, R22 ;  /* 0x00000016170d723e */ /* 0x000fe200000000ff */
[----:B------:R-:W-:Y:S01]  /*11540*/  FFMA.FTZ R53, R16, R53, R17 ;  /* 0x0000003510357223 */ /* 0x000fe20000010011 */
[----:B------:R-:W-:-:S04]  /*11550*/  HADD2.F32 R17, -RZ, R43.H0_H0 ;  /* 0x2000002bff117230 */ /* 0x000fc80000004100 */
[----:B------:R-:W-:Y:S01]  /*11560*/  F2FP.F16.F32.PACK_AB R14, R53, R52 ;  /* 0x00000034350e723e */ /* 0x000fe200000000ff */
[----:B------:R-:W-:Y:S01]  /*11570*/  FFMA.FTZ R54, R54, R17, R55 ;  /* 0x0000001136367223 */ /* 0x000fe20000010037 */
[----:B------:R-:W-:Y:S02]  /*11580*/  HADD2.F32 R55, -RZ, R43.H1_H1 ;  /* 0x3000002bff377230 */ /* 0x000fe40000004100 */
[C---:B------:R-:W-:Y:S01]  /*11590*/  VIADD R17, R75.reuse, 0x100 ;  /* 0x000001004b117836 */ /* 0x040fe20000000000 */
[----:B------:R-:W-:Y:S02]  /*115a0*/  IADD3 R75, PT, PT, R75, 0x200, RZ ;  /* 0x000002004b4b7810 */ /* 0x000fe40007ffe0ff */
[----:B------:R-:W-:Y:S01]  /*115b0*/  FFMA.FTZ R55, R74, R55, R57 ;  /* 0x000000374a377223 */ /* 0x000fe20000010039 */
[----:B------:R-:W-:-:S04]  /*115c0*/  IMAD.WIDE.U32 R16, R17, 0x10, R20 ;  /* 0x0000001011107825 */ /* 0x000fc800078e0014 */
[----:B------:R-:W-:Y:S01]  /*115d0*/  IMAD.WIDE.U32 R20, R75, 0x10, R20 ;  /* 0x000000104b147825 */ /* 0x000fe200078e0014 */
[----:B------:R-:W-:Y:S01]  /*115e0*/  F2FP.F16.F32.PACK_AB R15, R55, R54 ;  /* 0x00000036370f723e */ /* 0x000fe200000000ff */
[----:B------:R1:W-:Y:S04]  /*115f0*/  STG.E.128 desc[UR14][R16.64], R8 ;  /* 0x0000000810007986 */ /* 0x0003e8000c101d0e */
[----:B------:R1:W-:Y:S02]  /*11600*/  STG.E.128 desc[UR14][R20.64], R12 ;  /* 0x0000000c14007986 */ /* 0x0003e4000c101d0e */
.L_x_13409:
[----:B------:R-:W-:Y:S02]  /*11610*/  UIADD3 UR7, UPT, UPT, UR7, UR20, URZ ;  /* 0x0000001407077290 */ /* 0x000fe4000fffe0ff */
[----:B------:R-:W-:Y:S02]  /*11620*/  UPLOP3.LUT UP1, UPT, UPT, UPT, UP1, 0x40, 0x4 ;  /* 0x000000000004789c */ /* 0x000fe40003f2e810 */
[----:B------:R-:W-:-:S09]  /*11630*/  UISETP.GE.AND UP0, UPT, UR7, UR21, UPT ;  /* 0x000000150700728c */ /* 0x000fd2000bf06270 */
[----:B------:R-:W-:Y:S05]  /*11640*/  BRA.U !UP0, `(.L_x_13410) ;  /* 0xfffffef108947547 */ /* 0x000fea000b83ffff */
[----:B------:R-:W-:Y:S05]  /*11650*/  EXIT ;  /* 0x000000000000794d */ /* 0x000fea0003800000 */
.L_x_13411:
        /* <DEDUP_REMOVED lines=10> */
.L_x_21010:


//--------------------- .text._ZN10layer_norm13ln_fwd_kernelINS_13Kernel_traitsI6__halfS2_fS2_fjLj6144ELj1ELj1ELj8ELj16ENS_18Kernel_traits_baseILj6144ES2_S2_fS2_fjLj256EEEEELb1ELb1ELb0ELb0EEEvNS_9FwdParamsE --------------------------
	.section	.text._ZN10layer_norm13ln_fwd_kernelINS_13Kernel_traitsI6__halfS2_fS2_fjLj6144ELj1ELj1ELj8ELj16ENS_18Kernel_traits_baseILj6144ES2_S2_fS2_fjLj256EEEEELb1ELb1ELb0ELb0EEEvNS_9FwdParamsE,"ax",@progbits
	.align	128
        .global         _ZN10layer_norm13ln_fwd_kernelINS_13Kernel_traitsI6__halfS2_fS2_fjLj6144ELj1ELj1ELj8ELj16ENS_18Kernel_traits_baseILj6144ES2_S2_fS2_fjLj256EEEEELb1ELb1ELb0ELb0EEEvNS_9FwdParamsE
        .type           _ZN10layer_norm13ln_fwd_kernelINS_13Kernel_traitsI6__halfS2_fS2_fjLj6144ELj1ELj1ELj8ELj16ENS_18Kernel_traits_baseILj6144ES2_S2_fS2_fjLj256EEEEELb1ELb1ELb0ELb0EEEvNS_9FwdParamsE,@function
        .size           _ZN10layer_norm13ln_fwd_kernelINS_13Kernel_traitsI6__halfS2_fS2_fjLj6144ELj1ELj1ELj8ELj16ENS_18Kernel_traits_baseILj6144ES2_S2_fS2_fjLj256EEEEELb1ELb1ELb0ELb0EEEvNS_9FwdParamsE,(.L_x_21011 - _ZN10layer_norm13ln_fwd_kernelINS_13Kernel_traitsI6__halfS2_fS2_fjLj6144ELj1ELj1ELj8ELj16ENS_18Kernel_traits_baseILj6144ES2_S2_fS2_fjLj256EEEEELb1ELb1ELb0ELb0EEEvNS_9FwdParamsE)
        .other          _ZN10layer_norm13ln_fwd_kernelINS_13Kernel_traitsI6__halfS2_fS2_fjLj6144ELj1ELj1ELj8ELj16ENS_18Kernel_traits_baseILj6144ES2_S2_fS2_fjLj256EEEEELb1ELb1ELb0ELb0EEEvNS_9FwdParamsE,@"STO_CUDA_ENTRY STV_DEFAULT"
_ZN10layer_norm13ln_fwd_kernelINS_13Kernel_traitsI6__halfS2_fS2_fjLj6144ELj1ELj1ELj8ELj16ENS_18Kernel_traits_baseILj6144ES2_S2_fS2_fjLj256EEEEELb1ELb1ELb0ELb0EEEvNS_9FwdParamsE:
.text._ZN10layer_norm13ln_fwd_kernelINS_13Kernel_traitsI6__halfS2_fS2_fjLj6144ELj1ELj1ELj8ELj16ENS_18Kernel_traits_baseILj6144ES2_S2_fS2_fjLj256EEEEELb1ELb1ELb0ELb0EEEvNS_9FwdParamsE:
        /* <DEDUP_REMOVED lines=36> */
[----:B------:R-:W-:Y:S01]  /*0240*/  IADD3 R36, PT, PT, R3, -0x24c28bd8, RZ ;  /* 0xdb3d742803247810 */ /* 0x000fe20007ffe0ff */
[----:B------:R-:W-:Y:S01]  /*0250*/  VIADD R39, R2, 0x1715609d ;  /* 0x1715609d02277836 */ /* 0x000fe20000000000 */
[--C-:B------:R-:W-:Y:S01]  /*0260*/  SHF.R.U64 R91, R86, 0x2, R87.reuse ;  /* 0x00000002565b7819 */ /* 0x100fe20000001257 */
[----:B------:R-:W-:Y:S01]  /*0270*/  VIADD R0, R2, 0xb54cda56 ;  /* 0xb54cda5602007836 */ /* 0x000fe20000000000 */
[----:B------:R-:W-:Y:S01]  /*0280*/  SHF.R.U32.HI R75, RZ, 0x2, R87 ;  /* 0x00000002ff4b7819 */ /* 0x000fe20000011657 */
        /* <DEDUP_REMOVED lines=35> */
.L_x_13413:
[C---:B------:R-:W-:Y:S02]  /*04c0*/  ISETP.GE.U32.AND P0, PT, R73.reuse, 0x100, PT ;  /* 0x000001004900780c */ /* 0x040fe40003f06070 */
[C---:B------:R-:W-:Y:S02]  /*04d0*/  ISETP.GE.U32.AND P1, PT, R73.reuse, 0x200, PT ;  /* 0x000002004900780c */ /* 0x040fe40003f26070 */
[----:B------:R-:W-:-:S09]  /*04e0*/  ISETP.GE.U32.AND P2, PT, R73, 0x300, PT ;  /* 0x000003004900780c */ /* 0x000fd20003f46070 */
[----:B------:R-:W0:Y:S08]  /*04f0*/  @P0 LDC.64 R20, c[0x0][0x3d0] ;  /* 0x0000f400ff140b82 */ /* 0x000e300000000a00 */
[----:B------:R-:W1:Y:S08]  /*0500*/  @P0 LDC.64 R44, c[0x0][0x3e8] ;  /* 0x0000fa00ff2c0b82 */ /* 0x000e700000000a00 */
[----:B------:R-:W2:Y:S08]  /*0510*/  @P1 LDC.64 R46, c[0x0][0x3d0] ;  /* 0x0000f400ff2e1b82 */ /* 0x000eb00000000a00 */
[----:B------:R-:W3:Y:S01]  /*0520*/  @P1 LDC.64 R52, c[0x0][0x3e8] ;  /* 0x0000fa00ff341b82 */ /* 0x000ee20000000a00 */
[----:B0-----:R-:W-:-:S07]  /*0530*/  @P0 IMAD.WIDE.U32 R32, R59, 0x10, R20 ;  /* 0x000000103b200825 */ /* 0x001fce00078e0014 */
[----:B------:R-:W0:Y:S01]  /*0540*/  @P2 LDC.64 R54, c[0x0][0x3d0] ;  /* 0x0000f400ff362b82 */ /* 0x000e220000000a00 */
[C---:B-1----:R-:W-:Y:S01]  /*0550*/  @P0 IMAD.WIDE.U32 R48, R59.reuse, 0x10, R44 ;  /* 0x000000103b300825 */ /* 0x042fe200078e002c */
[----:B------:R-:W-:Y:S01]  /*0560*/  @P0 LOP3.LUT R59, R59, 0x100, RZ, 0xfc, !PT ;  /* 0x000001003b3b0812 */ /* 0x000fe200078efcff */
[----:B------:R1:W5:Y:S04]  /*0570*/  @P0 LDG.E.128 R80, desc[UR8][R32.64] ;  /* 0x0000000820500981 */ /* 0x000368000c1e1d00 */
[----:B------:R4:W5:Y:S01]  /*0580*/  @P0 LDG.E.128 R28, desc[UR8][R48.64] ;  /* 0x00000008301c0981 */ /* 0x000962000c1e1d00 */
[----:B------:R-:W1:Y:S01]  /*0590*/  @P2 LDC.64 R56, c[0x0][0x3e8] ;  /* 0x0000fa00ff382b82 */ /* 0x000e620000000a00 */
[----:B--2---:R-:W-:-:S05]  /*05a0*/  @P1 IMAD.WIDE.U32 R50, R59, 0x10, R46 ;  /* 0x000000103b321825 */ /* 0x004fca00078e002e */
[----:B------:R4:W5:Y:S01]  /*05b0*/  @P1 LDG.E.128 R24, desc[UR8][R50.64] ;  /* 0x0000000832181981 */ /* 0x000962000c1e1d00 */
[C---:B---3--:R-:W-:Y:S01]  /*05c0*/  @P1 IMAD.WIDE.U32 R52, R59.reuse, 0x10, R52 ;  /* 0x000000103b341825 */ /* 0x048fe200078e0034 */
[----:B------:R-:W-:-:S04]  /*05d0*/  @P1 IADD3 R59, PT, PT, R59, 0x100, RZ ;  /* 0x000001003b3b1810 */ /* 0x000fc80007ffe0ff */
[----:B------:R4:W5:Y:S01]  /*05e0*/  @P1 LDG.E.128 R16, desc[UR8][R52.64] ;  /* 0x0000000834101981 */ /* 0x000962000c1e1d00 */
[----:B0-----:R-:W-:-:S05]  /*05f0*/  @P2 IMAD.WIDE.U32 R44, R59, 0x10, R54 ;  /* 0x000000103b2c2825 */ /* 0x001fca00078e0036 */
        /* <DEDUP_REMOVED lines=10> */
[----:B----4-:R-:W-:-:S07]  /*06a0*/  @P1 IMAD.MOV.U32 R23, RZ, RZ, RZ ;  /* 0x000000ffff171224 */ /* 0x010fce00078e00ff */
.L_x_13414:
[----:B------:R-:W-:Y:S05]  /*06b0*/  BSYNC.RECONVERGENT B0 ;  /* 0x0000000000007941 */ /* 0x000fea0003800200 */
.L_x_13412:
[----:B------:R-:W0:Y:S02]  /*06c0*/  LDCU UR5, c[0x0][0x384] ;  /* 0x00007080ff0577ac */ /* 0x000e240008000800 */
[----:B0-----:R-:W-:-:S13]  /*06d0*/  ISETP.GE.AND P0, PT, R72, UR5, PT ;  /* 0x0000000548007c0c */ /* 0x001fda000bf06270 */
[----:B------:R-:W-:Y:S05]  /*06e0*/  @P0 EXIT ;  /* 0x000000000000094d */ /* 0x000fea0003800000 */
[----:B------:R-:W0:Y:S01]  /*06f0*/  LDCU UR5, c[0x0][0x360] ;  /* 0x00006c00ff0577ac */ /* 0x000e220008000800 */
[----:B------:R-:W-:Y:S01]  /*0700*/  IMAD.HI.U32 R45, R91, -0x2daee0ad, RZ ;  /* 0xd2511f535b2d7827 */ /* 0x000fe200078e00ff */
[----:B------:R-:W-:Y:S01]  /*0710*/  LOP3.LUT R86, R86, 0x3, RZ, 0xc0, !PT ;  /* 0x0000000356567812 */ /* 0x000fe200078ec0ff */
[----:B------:R-:W-:Y:S02]  /*0720*/  ULOP3.LUT UR6, UR4, 0xff, URZ, 0xc0, !UPT ;  /* 0x000000ff04067892 */ /* 0x000fe4000f8ec0ff */
[----:B------:R-:W-:Y:S01]  /*0730*/  IMAD.MOV.U32 R77, RZ, RZ, RZ ;  /* 0x000000ffff4d7224 */ /* 0x000fe200078e00ff */
[----:B------:R-:W-:Y:S01]  /*0740*/  LOP3.LUT R45, R45, R3, RZ, 0x3c, !PT ;  /* 0x000000032d2d7212 */ /* 0x000fe200078e3cff */
[----:B------:R-:W1:Y:S04]  /*0750*/  LDCU UR13, c[0x0][0x388] ;  /* 0x00007100ff0d77ac */ /* 0x000e680008000800 */
        /* <DEDUP_REMOVED lines=12> */
[----:B------:R-:W-:Y:S02]  /*0820*/  IMAD R47, R91, -0x2daee0ad, RZ ;  /* 0xd2511f535b2f7824 */ /* 0x000fe400078e02ff */
[----:B------:R-:W-:-:S04]  /*0830*/  IMAD.HI.U32 R48, R44, -0x2daee0ad, RZ ;  /* 0xd2511f532c307827 */ /* 0x000fc800078e00ff */
[----:B------:R-:W-:Y:S01]  /*0840*/  IMAD R44, R44, -0x2daee0ad, RZ ;  /* 0xd2511f532c2c7824 */ /* 0x000fe200078e02ff */
[----:B------:R-:W-:Y:S01]  /*0850*/  LOP3.LUT R43, R43, R47, R48, 0x96, !PT ;  /* 0x0000002f2b2b7212 */ /* 0x000fe200078e9630 */
[----:B------:R-:W-:-:S04]  /*0860*/  IMAD.HI.U32 R49, R46, -0x2daee0ad, RZ ;  /* 0xd2511f532e317827 */ /* 0x000fc800078e00ff */
[C---:B------:R-:W-:Y:S01]  /*0870*/  IMAD R48, R43.reuse, -0x326172a9, RZ ;  /* 0xcd9e8d572b307824 */ /* 0x040fe200078e02ff */
[----:B------:R-:W-:Y:S01]  /*0880*/  LOP3.LUT R44, R42, R44, R49, 0x96, !PT ;  /* 0x0000002c2a2c7212 */ /* 0x000fe200078e9631 */
[----:B------:R-:W-:-:S04]  /*0890*/  IMAD.HI.U32 R42, R43, -0x326172a9, RZ ;  /* 0xcd9e8d572b2a7827 */ /* 0x000fc800078e00ff */
[----:B------:R-:W-:Y:S01]  /*08a0*/  IMAD.HI.U32 R43, R44, -0x326172a9, RZ ;  /* 0xcd9e8d572c2b7827 */ /* 0x000fe200078e00ff */
[----:B------:R-:W-:-:S03]  /*08b0*/  LOP3.LUT R41, R41, R45, R42, 0x96, !PT ;  /* 0x0000002d29297212 */ /* 0x000fc600078e962a */
[----:B------:R-:W-:Y:S02]  /*08c0*/  VIADD R47, R2, 0xdaa66d2b ;  /* 0xdaa66d2b022f7836 */ /* 0x000fe40000000000 */
[----:B------:R-:W-:Y:S02]  /*08d0*/  IMAD R45, R46, -0x2daee0ad, RZ ;  /* 0xd2511f532e2d7824 */ /* 0x000fe400078e02ff */
[----:B------:R-:W-:Y:S01]  /*08e0*/  IMAD.HI.U32 R42, R41, -0x2daee0ad, RZ ;  /* 0xd2511f53292a7827 */ /* 0x000fe200078e00ff */
[----:B------:R-:W-:Y:S02]  /*08f0*/  LOP3.LUT R43, R47, R48, R43, 0x96, !PT ;  /* 0x000000302f2b7212 */ /* 0x000fe400078e962b */
[----:B------:R-:W-:Y:S01]  /*0900*/  IADD3 R47, PT, PT, R3, 0x32370b8f, RZ ;  /* 0x32370b8f032f7810 */ /* 0x000fe20007ffe0ff */
        /* <DEDUP_REMOVED lines=9> */
[----:B------:R-:W-:Y:S01]  /*09a0*/  IMAD.HI.U32 R42, R46, -0x326172a9, RZ ;  /* 0xcd9e8d572e2a7827 */ /* 0x000fe200078e00ff */
[----:B------:R-:W-:-:S03]  /*09b0*/  IADD3 R45, PT, PT, R3, 0x646e171e, RZ ;  /* 0x646e171e032d7810 */ /* 0x000fc60007ffe0ff */
[----:B------:R-:W-:Y:S01]  /*09c0*/  IMAD.HI.U32 R41, R40, -0x2daee0ad, RZ ;  /* 0xd2511f5328297827 */ /* 0x000fe200078e00ff */
[----:B------:R-:W-:-:S03]  /*09d0*/  LOP3.LUT R39, R39, R44, R42, 0x96, !PT ;  /* 0x0000002c27277212 */ /* 0x000fc600078e962a */
[----:B------:R-:W-:Y:S02]  /*09e0*/  VIADD R44, R3, 0xa9066899 ;  /* 0xa9066899032c7836 */ /* 0x000fe40000000000 */
        /* <DEDUP_REMOVED lines=10> */
[----:B------:R-:W4:Y:S03]  /*0a90*/  LDC.64 R46, c[0x0][0x3e0] ;  /* 0x0000f800ff2e7b82 */ /* 0x000f260000000a00 */
[----:B------:R-:W-:Y:S02]  /*0aa0*/  VIADD R44, R2, 0x5384540f ;  /* 0x5384540f022c7836 */ /* 0x000fe40000000000 */
[----:B------:R-:W-:Y:S02]  /*0ab0*/  IMAD.MOV R45, RZ, RZ, -R38 ;  /* 0x000000ffff2d7224 */ /* 0x000fe400078e0a26 */
[----:B------:R-:W-:Y:S01]  /*0ac0*/  IMAD R39, R39, -0x2daee0ad, RZ ;  /* 0xd2511f5327277824 */ /* 0x000fe200078e02ff */
[----:B------:R-:W-:Y:S01]  /*0ad0*/  LOP3.LUT R41, R44, R42, R41, 0x96, !PT ;  /* 0x0000002a2c297212 */ /* 0x000fe200078e9629 */
[----:B------:R-:W-:Y:S01]  /*0ae0*/  IMAD.HI.U32 R38, R0, -0x2daee0ad, RZ ;  /* 0xd2511f5300267827 */ /* 0x000fe200078e00ff */
[----:B------:R-:W-:-:S03]  /*0af0*/  IADD3 R42, PT, PT, R3, 0x1fd5c5a3, RZ ;  /* 0x1fd5c5a3032a7810 */ /* 0x000fc60007ffe0ff */
[----:B------:R-:W-:Y:S01]  /*0b00*/  IMAD R0, R0, -0x2daee0ad, RZ ;  /* 0xd2511f5300007824 */ /* 0x000fe200078e02ff */
[----:B------:R-:W-:Y:S01]  /*0b10*/  LOP3.LUT R38, R42, R39, R38, 0x96, !PT ;  /* 0x000000272a267212 */ /* 0x000fe200078e9626 */
[----:B------:R-:W-:Y:S02]  /*0b20*/  IMAD.SHL.U32 R39, R37, 0x20, RZ ;  /* 0x0000002025277824 */ /* 0x000fe400078e00ff */
[----:B------:R-:W-:Y:S02]  /*0b30*/  IMAD.MOV.U32 R42, RZ, RZ, R45 ;  /* 0x000000ffff2a7224 */ /* 0x000fe400078e002d */
[----:B------:R-:W-:Y:S01]  /*0b40*/  IMAD R37, R40, -0x326172a9, RZ ;  /* 0xcd9e8d5728257824 */ /* 0x000fe200078e02ff */
[----:B------:R-:W-:Y:S01]  /*0b50*/  LOP3.LUT R40, R39, 0x3e0, RZ, 0xc0, !PT ;  /* 0x000003e027287812 */ /* 0x000fe200078ec0ff */
[----:B------:R-:W-:Y:S01]  /*0b60*/  IMAD.HI.U32 R43, R41, -0x2daee0ad, RZ ;  /* 0xd2511f53292b7827 */ /* 0x000fe200078e00ff */
[----:B------:R-:W-:Y:S02]  /*0b70*/  VIADDMNMX R39, R42, UR6, RZ, !PT ;  /* 0x000000062a277c46 */ /* 0x000fe4000f8001ff */
[----:B----4-:R-:W-:-:S02]  /*0b80*/  ISETP.NE.U32.AND P0, PT, R46, RZ, PT ;  /* 0x000000ff2e00720c */ /* 0x010fc40003f05070 */
[----:B------:R-:W-:Y:S02]  /*0b90*/  VIMNMX R39, PT, PT, R39, 0x20, PT ;  /* 0x0000002027277848 */ /* 0x000fe40003fe0100 */
[----:B------:R-:W-:Y:S01]  /*0ba0*/  LOP3.LUT R43, R36, R0, R43, 0x96, !PT ;  /* 0x00000000242b7212 */ /* 0x000fe200078e962b */
[----:B------:R-:W-:Y:S01]  /*0bb0*/  IMAD.HI.U32 R0, R38, -0x326172a9, RZ ;  /* 0xcd9e8d5726007827 */ /* 0x000fe200078e00ff */
[----:B------:R-:W-:Y:S02]  /*0bc0*/  LEA R39, R39, UR5, 0x3 ;  /* 0x0000000527277c11 */ /* 0x000fe4000f8e18ff */
[----:B------:R-:W-:Y:S01]  /*0bd0*/  IADD3 R36, PT, PT, R2, -0xe443238, RZ ;  /* 0xf1bbcdc802247810 */ /* 0x000fe20007ffe0ff */
[----:B------:R-:W-:Y:S01]  /*0be0*/  IMAD R38, R38, -0x326172a9, RZ ;  /* 0xcd9e8d5726267824 */ /* 0x000fe200078e02ff */
[----:B------:R-:W-:Y:S01]  /*0bf0*/  I2FP.F32.U32 R39, R39 ;  /* 0x0000002700277245 */ /* 0x000fe20000201000 */
[----:B------:R-:W-:Y:S01]  /*0c00*/  IMAD.HI.U32 R79, R43, -0x326172a9, RZ ;  /* 0xcd9e8d572b4f7827 */ /* 0x000fe200078e00ff */
[----:B------:R-:W-:-:S02]  /*0c10*/  LOP3.LUT R0, R36, R37, R0, 0x96, !PT ;  /* 0x0000002524007212 */ /* 0x000fc400078e9600 */
[----:B------:R4:W0:Y:S01]  /*0c20*/  MUFU.RCP R74, R39 ;  /* 0x00000027004a7308 */ /* 0x0008220000001000 */
[----:B------:R-:W-:Y:S01]  /*0c30*/  IMAD.MOV R36, RZ, RZ, -R40 ;  /* 0x000000ffff247224 */ /* 0x000fe200078e0a28 */
[----:B------:R-:W-:Y:S01]  /*0c40*/  IADD3 R42, PT, PT, R2, -0x700cb87f, RZ ;  /* 0x8ff34781022a7810 */ /* 0x000fe20007ffe0ff */
[----:B------:R-:W-:Y:S01]  /*0c50*/  VIADD R37, R3, 0x96a522ad ;  /* 0x96a522ad03257836 */ /* 0x000fe20000000000 */
[----:B------:R-:W-:Y:S01]  /*0c60*/  ISETP.NE.AND.EX P0, PT, R47, RZ, PT, P0 ;  /* 0x000000ff2f00720c */ /* 0x000fe20003f05300 */
[----:B------:R-:W-:Y:S01]  /*0c70*/  IMAD R40, R41, -0x2daee0ad, RZ ;  /* 0xd2511f5329287824 */ /* 0x000fe200078e02ff */
[----:B------:R-:W-:Y:S01]  /*0c80*/  VIADDMNMX R36, R36, UR6, RZ, !PT ;  /* 0x0000000624247c46 */ /* 0x000fe2000f8001ff */
[----:B------:R-:W-:Y:S01]  /*0c90*/  IMAD.HI.U32 R85, R0, -0x2daee0ad, RZ ;  /* 0xd2511f5300557827 */ /* 0x000fe200078e00ff */
[----:B------:R-:W-:Y:S02]  /*0ca0*/  LOP3.LUT R79, R42, R38, R79, 0x96, !PT ;  /* 0x000000262a4f7212 */ /* 0x000fe400078e964f */
[----:B------:R-:W-:Y:S01]  /*0cb0*/  VIMNMX R36, PT, PT, R36, 0x20, PT ;  /* 0x0000002024247848 */ /* 0x000fe20003fe0100 */
[----:B------:R-:W-:Y:S01]  /*0cc0*/  IMAD R84, R43, -0x326172a9, RZ ;  /* 0xcd9e8d572b547824 */ /* 0x000fe200078e02ff */
[----:B------:R-:W-:Y:S01]  /*0cd0*/  LOP3.LUT R85, R37, R40, R85, 0x96, !PT ;  /* 0x0000002825557212 */ /* 0x000fe200078e9655 */
[----:B------:R-:W-:Y:S01]  /*0ce0*/  IMAD R87, R0, -0x2daee0ad, RZ ;  /* 0xd2511f5300577824 */ /* 0x000fe200078e02ff */
[----:B------:R-:W-:-:S02]  /*0cf0*/  P2R R93, PR, RZ, 0x1 ;  /* 0x00000001ff5d7803 */ /* 0x000fc40000000000 */
[----:B-1234-:R-:W-:-:S07]  /*0d00*/  LEA R76, R36, UR5, 0x3 ;  /* 0x00000005244c7c11 */ /* 0x01efce000f8e18ff */
.L_x_13676:
[----:B------:R-:W-:-:S13]  /*0d10*/  ISETP.NE.AND P1, PT, R93, RZ, PT ;  /* 0x000000ff5d00720c */ /* 0x000fda0003f25270 */
[----:B------:R-:W1:Y:S02]  /*0d20*/  @P1 LDC.64 R70, c[0x0][0x3e0] ;  /* 0x0000f800ff461b82 */ /* 0x000e640000000a00 */
[----:B-1----:R-:W-:-:S06]  /*0d30*/  @P1 IMAD.WIDE R70, R72, 0x2, R70 ;  /* 0x0000000248461825 */ /* 0x002fcc00078e0246 */
[----:B------:R-:W2:Y:S01]  /*0d40*/  @P1 LDG.E.U16 R70, desc[UR8][R70.64] ;  /* 0x0000000846461981 */ /* 0x000ea2000c1e1500 */
[----:B------:R-:W-:Y:S01]  /*0d50*/  IMAD R0, R72, UR13, RZ ;  /* 0x0000000d48007c24 */ /* 0x000fe2000f8e02ff */
[----:B------:R-:W-:Y:S01]  /*0d60*/  ISETP.GE.U32.AND P0, PT, R73, 0x100, PT ;  /* 0x000001004900780c */ /* 0x000fe20003f06070 */
[----:B------:R-:W-:Y:S01]  /*0d70*/  BSSY.RECONVERGENT B0, `(.L_x_13415) ;  /* 0x000065f000007945 */ /* 0x000fe20003800200 */
[----:B------:R-:W1:Y:S02]  /*0d80*/  S2R R68, SR_TID.X ;  /* 0x0000000000447919 */ /* 0x000e640000002100 */
[----:B------:R-:W-:Y:S02]  /*0d90*/  SHF.R.S32.HI R69, RZ, 0x1f, R0 ;  /* 0x0000001fff457819 */ /* 0x000fe40000011400 */
[----:B------:R-:W-:Y:S02]  /*0da0*/  P2R R95, PR, RZ, 0x1 ;  /* 0x00000001ff5f7803 */ /* 0x000fe40000000000 */
[----:B------:R-:W-:Y:S01]  /*0db0*/  LEA.HI R69, R69, R0, RZ, 0x3 ;  /* 0x0000000045457211 */ /* 0x000fe200078f18ff */
[----:B------:R-:W-:-:S03]  /*0dc0*/  IMAD.MOV.U32 R0, RZ, RZ, 0x3f800000 ;  /* 0x3f800000ff007424 */ /* 0x000fc600078e00ff */
[----:B-1----:R-:W-:-:S04]  /*0dd0*/  LEA.HI.SX32 R78, R69, R68, 0x1d ;  /* 0x00000044454e7211 */ /* 0x002fc800078feaff */
[----:B------:R-:W-:Y:S01]  /*0de0*/  MOV R69, R78 ;  /* 0x0000004e00457202 */ /* 0x000fe20000000f00 */
[----:B--2---:R-:W-:Y:S01]  /*0df0*/  @P1 HADD2.F32 R0, -RZ, R70.H0_H0 ;  /* 0x20000046ff001230 */ /* 0x004fe20000004100 */
[----:B------:R-:W-:Y:S06]  /*0e00*/  @!P0 BRA `(.L_x_13416) ;  /* 0x0000006400548947 */ /* 0x000fec0003800000 */
        /* <DEDUP_REMOVED lines=21> */
.L_x_20847:
[----:B------:R-:W-:Y:S05]  /*0f60*/  BRX R44 -0xf70                                         (*"BRANCH_TARGETS .L_x_20848,.L_x_20849,.L_x_20850"*) ;  /* 0xfffffff02c247949 */ /* 0x000fea000383ffff */
.L_x_20850:
[----:B------:R-:W-:Y:S01]  /*0f70*/  IADD3 R46, PT, PT, R86, 0x1, RZ ;  /* 0x00000001562e7810 */ /* 0x000fe20007ffe0ff */
[----:B------:R-:W-:Y:S02]  /*0f80*/  IMAD.MOV.U32 R70, RZ, RZ, R87 ;  /* 0x000000ffff467224 */ /* 0x000fe400078e0057 */
[----:B------:R-:W-:Y:S01]  /*0f90*/  IMAD.MOV.U32 R47, RZ, RZ, R79 ;  /* 0x000000ffff2f7224 */ /* 0x000fe200078e004f */
[----:B------:R-:W-:Y:S06]  /*0fa0*/  BRA `(.L_x_13419) ;  /* 0x0000000400347947 */ /* 0x000fec0003800000 */
.L_x_20848:
[----:B------:R-:W-:Y:S01]  /*0fb0*/  MOV R70, R87 ;  /* 0x0000005700467202 */ /* 0x000fe20000000f00 */
[----:B------:R-:W-:Y:S02]  /*0fc0*/  IMAD.MOV.U32 R46, RZ, RZ, 0x3 ;  /* 0x00000003ff2e7424 */ /* 0x000fe400078e00ff */
[----:B------:R-:W-:Y:S01]  /*0fd0*/  IMAD.MOV.U32 R47, RZ, RZ, R85 ;  /* 0x000000ffff2f7224 */ /* 0x000fe200078e0055 */
[----:B------:R-:W-:Y:S06]  /*0fe0*/  BRA `(.L_x_13419) ;  /* 0x0000000400247947 */ /* 0x000fec0003800000 */
.L_x_20849:
        /* <DEDUP_REMOVED lines=13> */
.L_x_13421:
[----:B------:R-:W-:Y:S05]  /*10c0*/  BSYNC.RECONVERGENT B2 ;  /* 0x0000000000027941 */ /* 0x000fea0003800200 */
.L_x_13420:
        /* <DEDUP_REMOVED lines=9> */
[C---:B------:R-:W-:Y:S02]  /*1160*/  VIADD R69, R2.reuse, 0x3c6ef372 ;  /* 0x3c6ef37202457836 */ /* 0x040fe40000000000 */
        /* <DEDUP_REMOVED lines=48> */
[----:B------:R-:W-:-:S07]  /*1470*/  IMAD.MOV.U32 R46, RZ, RZ, RZ ;  /* 0x000000ffff2e7224 */ /* 0x000fce00078e00ff */
.L_x_13419:
[----:B------:R-:W-:Y:S05]  /*1480*/  BSYNC.RECONVERGENT B1 ;  /* 0x0000000000017941 */ /* 0x000fea0003800200 */
.L_x_13418:
[----:B------:R-:W0:Y:S01]  /*1490*/  LDC R69, c[0x0][0x408] ;  /* 0x00010200ff457b82 */ /* 0x000e220000000800 */
[----:B------:R-:W-:Y:S01]  /*14a0*/  HFMA2 R87, -RZ, RZ, 0.1171875, 0 ;  /* 0x2f800000ff577431 */ /* 0x000fe200000001ff */
[----:B------:R-:W-:Y:S01]  /*14b0*/  I2FP.F32.U32 R44, R47 ;  /* 0x0000002f002c7245 */ /* 0x000fe20000201000 */
[----:B-----5:R-:W-:Y:S01]  /*14c0*/  HADD2.F32 R45, -RZ, R56.H0_H0 ;  /* 0x20000038ff2d7230 */ /* 0x020fe20000004100 */
[----:B------:R-:W-:Y:S01]  /*14d0*/  ISETP.NE.AND P1, PT, R46, 0x1, PT ;  /* 0x000000012e00780c */ /* 0x000fe20003f25270 */
[----:B------:R-:W-:Y:S03]  /*14e0*/  BSSY.RECONVERGENT B1, `(.L_x_13422) ;  /* 0x0000060000017945 */ /* 0x000fe60003800200 */
[----:B------:R-:W1:Y:S01]  /*14f0*/  LDC R71, c[0x0][0x404] ;  /* 0x00010100ff477b82 */ /* 0x000e620000000800 */
[----:B------:R-:W-:Y:S01]  /*1500*/  FMUL.FTZ R86, R45, R0 ;  /* 0x000000002d567220 */ /* 0x000fe20000410000 */
[----:B------:R-:W-:-:S03]  /*1510*/  FFMA.FTZ R44, R44, R87, 1.1641532182693481445e-10 ;  /* 0x2f0000002c2c7423 */ /* 0x000fc60000010057 */
[----:B0-----:R-:W-:Y:S02]  /*1520*/  FMUL.FTZ R86, R86, R69 ;  /* 0x0000004556567220 */ /* 0x001fe40000410000 */
[----:B-1----:R-:W-:Y:S01]  /*1530*/  FSETP.GTU.FTZ.AND P0, PT, R44, R71, PT ;  /* 0x000000472c00720b */ /* 0x002fe20003f1c000 */
[----:B------:R-:W-:-:S03]  /*1540*/  HADD2.F32 R44, -RZ, R28.H0_H0 ;  /* 0x2000001cff2c7230 */ /* 0x000fc60000004100 */
[----:B------:R-:W-:Y:S01]  /*1550*/  FSEL R45, R86, RZ, !P0 ;  /* 0x000000ff562d7208 */ /* 0x000fe20004000000 */
[----:B------:R-:W-:Y:S01]  /*1560*/  IMAD.MOV.U32 R86, RZ, RZ, 0x2 ;  /* 0x00000002ff567424 */ /* 0x000fe200078e00ff */
        /* <DEDUP_REMOVED lines=13> */
.L_x_13424:
        /* <DEDUP_REMOVED lines=13> */
.L_x_13426:
[----:B------:R-:W-:Y:S05]  /*1710*/  BSYNC.RECONVERGENT B2 ;  /* 0x0000000000027941 */ /* 0x000fea0003800200 */
.L_x_13425:
        /* <DEDUP_REMOVED lines=55> */
[----:B------:R-:W-:-:S03]  /*1a90*/  LOP3.LUT R79, R79, R96, R85, 0x96, !PT ;  /* 0x000000604f4f7212 */ /* 0x000fc600078e9655 */
[----:B------:R-:W-:-:S05]  /*1aa0*/  IMAD.WIDE.U32 R46, R46, -0x2daee0ad, RZ ;  /* 0xd2511f532e2e7825 */ /* 0x000fca00078e00ff */
[----:B------:R-:W-:Y:S01]  /*1ab0*/  LOP3.LUT R85, R45, R88, R47, 0x96, !PT ;  /* 0x000000582d557212 */ /* 0x000fe200078e962f */
[----:B------:R-:W-:Y:S01]  /*1ac0*/  IMAD.MOV.U32 R45, RZ, RZ, R70 ;  /* 0x000000ffff2d7224 */ /* 0x000fe200078e0046 */
[----:B------:R-:W-:-:S07]  /*1ad0*/  MOV R70, R46 ;  /* 0x0000002e00467202 */ /* 0x000fce0000000f00 */
.L_x_13423:
[----:B------:R-:W-:Y:S05]  /*1ae0*/  BSYNC.RECONVERGENT B1 ;  /* 0x0000000000017941 */ /* 0x000fea0003800200 */
.L_x_13422:
[----:B------:R-:W-:Y:S01]  /*1af0*/  I2FP.F32.U32 R46, R45 ;  /* 0x0000002d002e7245 */ /* 0x000fe20000201000 */
[----:B------:R-:W-:Y:S01]  /*1b00*/  HADD2.F32 R45, -RZ, R56.H1_H1 ;  /* 0x30000038ff2d7230 */ /* 0x000fe20000004100 */
[----:B------:R-:W-:Y:S01]  /*1b10*/  ISETP.NE.AND P1, PT, R86, 0x1, PT ;  /* 0x000000015600780c */ /* 0x000fe20003f25270 */
[----:B------:R-:W-:Y:S01]  /*1b20*/  BSSY.RECONVERGENT B1, `(.L_x_13427) ;  /* 0x000005e000017945 */ /* 0x000fe20003800200 */
[----:B------:R-:W-:Y:S02]  /*1b30*/  IMAD.MOV.U32 R88, RZ, RZ, 0x2 ;  /* 0x00000002ff587424 */ /* 0x000fe400078e00ff */
[----:B------:R-:W-:Y:S01]  /*1b40*/  FFMA.FTZ R46, R46, R87, 1.1641532182693481445e-10 ;  /* 0x2f0000002e2e7423 */ /* 0x000fe20000010057 */
[----:B------:R-:W-:Y:S01]  /*1b50*/  FMUL.FTZ R56, R45, R0 ;  /* 0x000000002d387220 */ /* 0x000fe20000410000 */
[----:B------:R-:W-:Y:S01]  /*1b60*/  HADD2.F32 R45, -RZ, R28.H1_H1 ;  /* 0x3000001cff2d7230 */ /* 0x000fe20000004100 */
        /* <DEDUP_REMOVED lines=15> */
.L_x_13429:
        /* <DEDUP_REMOVED lines=13> */
.L_x_13431:
[----:B------:R-:W-:Y:S05]  /*1d30*/  BSYNC.RECONVERGENT B2 ;  /* 0x0000000000027941 */ /* 0x000fea0003800200 */
.L_x_13430:
        /* <DEDUP_REMOVED lines=57> */
[----:B------:R-:W-:Y:S01]  /*20d0*/  IMAD.MOV.U32 R47, RZ, RZ, R70 ;  /* 0x000000ffff2f7224 */ /* 0x000fe200078e0046 */
[----:B------:R-:W-:Y:S01]  /*20e0*/  MOV R70, R46 ;  /* 0x0000002e00467202 */ /* 0x000fe20000000f00 */
[----:B------:R-:W-:-:S07]  /*20f0*/  IMAD.MOV.U32 R88, RZ, RZ, RZ ;  /* 0x000000ffff587224 */ /* 0x000fce00078e00ff */
.L_x_13428:
[----:B------:R-:W-:Y:S05]  /*2100*/  BSYNC.RECONVERGENT B1 ;  /* 0x0000000000017941 */ /* 0x000fea0003800200 */
.L_x_13427:
[----:B------:R-:W-:Y:S01]  /*2110*/  I2FP.F32.U32 R46, R47 ;  /* 0x0000002f002e7245 */ /* 0x000fe20000201000 */
[----:B------:R-:W-:Y:S01]  /*2120*/  HADD2.F32 R47, -RZ, R57.H0_H0 ;  /* 0x20000039ff2f7230 */ /* 0x000fe20000004100 */
[----:B------:R-:W-:Y:S01]  /*2130*/  ISETP.NE.AND P2, PT, R88, 0x1, PT ;  /* 0x000000015800780c */ /* 0x000fe20003f45270 */
[----:B------:R-:W-:Y:S01]  /*2140*/  BSSY.RECONVERGENT B1, `(.L_x_13432) ;  /* 0x000005e000017945 */ /* 0x000fe20003800200 */
[----:B------:R-:W-:Y:S02]  /*2150*/  HFMA2 R89, -RZ, RZ, 0, 1.1920928955078125e-07 ;  /* 0x00000002ff597431 */ /* 0x000fe400000001ff */
[----:B------:R-:W-:Y:S01]  /*2160*/  FFMA.FTZ R46, R46, R87, 1.1641532182693481445e-10 ;  /* 0x2f0000002e2e7423 */ /* 0x000fe20000010057 */
[----:B------:R-:W-:-:S04]  /*2170*/  FMUL.FTZ R56, R47, R0 ;  /* 0x000000002f387220 */ /* 0x000fc80000410000 */
[----:B------:R-:W-:Y:S01]  /*2180*/  FMUL.FTZ R56, R56, R69 ;  /* 0x0000004538387220 */ /* 0x000fe20000410000 */
[----:B------:R-:W-:Y:S01]  /*2190*/  FSETP.GTU.FTZ.AND P1, PT, R46, R71, PT ;  /* 0x000000472e00720b */ /* 0x000fe20003f3c000 */
        /* <DEDUP_REMOVED lines=14> */
.L_x_13434:
        /* <DEDUP_REMOVED lines=13> */
.L_x_13436:
[----:B------:R-:W-:Y:S05]  /*2350*/  BSYNC.RECONVERGENT B2 ;  /* 0x0000000000027941 */ /* 0x000fea0003800200 */
.L_x_13435:
        /* <DEDUP_REMOVED lines=57> */
[----:B------:R-:W-:Y:S01]  /*26f0*/  IMAD.MOV.U32 R47, RZ, RZ, R70 ;  /* 0x000000ffff2f7224 */ /* 0x000fe200078e0046 */
[----:B------:R-:W-:Y:S01]  /*2700*/  MOV R70, R88 ;  /* 0x0000005800467202 */ /* 0x000fe20000000f00 */
[----:B------:R-:W-:-:S07]  /*2710*/  IMAD.MOV.U32 R89, RZ, RZ, RZ ;  /* 0x000000ffff597224 */ /* 0x000fce00078e00ff */
.L_x_13433:
[----:B------:R-:W-:Y:S05]  /*2720*/  BSYNC.RECONVERGENT B1 ;  /* 0x0000000000017941 */ /* 0x000fea0003800200 */
.L_x_13432:
[----:B------:R-:W-:Y:S01]  /*2730*/  I2FP.F32.U32 R56, R47 ;  /* 0x0000002f00387245 */ /* 0x000fe20000201000 */
[----:B------:R-:W-:Y:S01]  /*2740*/  HADD2.F32 R57, -RZ, R57.H1_H1 ;  /* 0x30000039ff397230 */ /* 0x000fe20000004100 */
[----:B------:R-:W-:Y:S01]  /*2750*/  ISETP.NE.AND P3, PT, R89, 0x1, PT ;  /* 0x000000015900780c */ /* 0x000fe20003f65270 */
[----:B------:R-:W-:Y:S01]  /*2760*/  HADD2.F32 R47, -RZ, R29.H1_H1 ;  /* 0x3000001dff2f7230 */ /* 0x000fe20000004100 */
[----:B------:R-:W-:Y:S01]  /*2770*/  BSSY.RECONVERGENT B1, `(.L_x_13437) ;  /* 0x000005d000017945 */ /* 0x000fe20003800200 */
[----:B------:R-:W-:Y:S01]  /*2780*/  FFMA.FTZ R56, R56, R87, 1.1641532182693481445e-10 ;  /* 0x2f00000038387423 */ /* 0x000fe20000010057 */
[----:B------:R-:W-:Y:S01]  /*2790*/  FMUL.FTZ R86, R57, R0 ;  /* 0x0000000039567220 */ /* 0x000fe20000410000 */
[----:B------:R-:W-:Y:S02]  /*27a0*/  HFMA2 R88, -RZ, RZ, 0, 1.1920928955078125e-07 ;  /* 0x00000002ff587431 */ /* 0x000fe400000001ff */
[----:B------:R-:W-:Y:S02]  /*27b0*/  IMAD.MOV.U32 R57, RZ, RZ, R84 ;  /* 0x000000ffff397224 */ /* 0x000fe400078e0054 */
        /* <DEDUP_REMOVED lines=14> */
.L_x_13439:
        /* <DEDUP_REMOVED lines=13> */
.L_x_13441:
[----:B------:R-:W-:Y:S05]  /*2970*/  BSYNC.RECONVERGENT B2 ;  /* 0x0000000000027941 */ /* 0x000fea0003800200 */
.L_x_13440:
        /* <DEDUP_REMOVED lines=60> */
.L_x_13438:
[----:B------:R-:W-:Y:S05]  /*2d40*/  BSYNC.RECONVERGENT B1 ;  /* 0x0000000000017941 */ /* 0x000fea0003800200 */
.L_x_13437:
        /* <DEDUP_REMOVED lines=23> */
.L_x_13444:
        /* <DEDUP_REMOVED lines=13> */
.L_x_13446:
[----:B------:R-:W-:Y:S05]  /*2f90*/  BSYNC.RECONVERGENT B2 ;  /* 0x0000000000027941 */ /* 0x000fea0003800200 */
.L_x_13445:
        /* <DEDUP_REMOVED lines=20> */
[----:B------:R-:W-:Y:S01]  /*30e0*/  IMAD.MOV.U32 R86, RZ, RZ, R70 ;  /* 0x000000ffff567224 */ /* 0x000fe200078e0046 */
        /* <DEDUP_REMOVED lines=37> */
[----:B------:R-:W-:Y:S01]  /*3340*/  IMAD.MOV.U32 R89, RZ, RZ, RZ ;  /* 0x000000ffff597224 */ /* 0x000fe200078e00ff */
[----:B------:R-:W-:-:S07]  /*3350*/  MOV R70, R88 ;  /* 0x0000005800467202 */ /* 0x000fce0000000f00 */
.L_x_13443:
[----:B------:R-:W-:Y:S05]  /*3360*/  BSYNC.RECONVERGENT B1 ;  /* 0x0000000000017941 */ /* 0x000fea0003800200 */
.L_x_13442:
[----:B------:R-:W-:Y:S01]  /*3370*/  I2FP.F32.U32 R86, R86 ;  /* 0x0000005600567245 */ /* 0x000fe20000201000 */
[----:B------:R-:W-:Y:S01]  /*3380*/  HADD2.F32 R57, -RZ, R58.H1_H1 ;  /* 0x3000003aff397230 */ /* 0x000fe20000004100 */
[----:B------:R-:W-:Y:S01]  /*3390*/  ISETP.NE.AND P5, PT, R89, 0x1, PT ;  /* 0x000000015900780c */ /* 0x000fe20003fa5270 */
[----:B------:R-:W-:Y:S01]  /*33a0*/  BSSY.RECONVERGENT B1, `(.L_x_13447) ;  /* 0x000005e000017945 */ /* 0x000fe20003800200 */
[----:B------:R-:W-:Y:S02]  /*33b0*/  HFMA2 R96, -RZ, RZ, 0, 1.1920928955078125e-07 ;  /* 0x00000002ff607431 */ /* 0x000fe400000001ff */
[----:B------:R-:W-:Y:S01]  /*33c0*/  FFMA.FTZ R86, R86, R87, 1.1641532182693481445e-10 ;  /* 0x2f00000056567423 */ /* 0x000fe20000010057 */
[----:B------:R-:W-:Y:S01]  /*33d0*/  FMUL.FTZ R58, R57, R0 ;  /* 0x00000000393a7220 */ /* 0x000fe20000410000 */
[----:B------:R-:W-:-:S03]  /*33e0*/  HADD2.F32 R57, -RZ, R30.H1_H1 ;  /* 0x3000001eff397230 */ /* 0x000fc60000004100 */
        /* <DEDUP_REMOVED lines=15> */
.L_x_13449:
        /* <DEDUP_REMOVED lines=13> */
.L_x_13451:
[----:B------:R-:W-:Y:S05]  /*35b0*/  BSYNC.RECONVERGENT B2 ;  /* 0x0000000000027941 */ /* 0x000fea0003800200 */
.L_x_13450:
        /* <DEDUP_REMOVED lines=22> */
[----:B------:R-:W-:Y:S02]  /*3720*/  IMAD.MOV.U32 R86, RZ, RZ, R70 ;  /* 0x000000ffff567224 */ /* 0x000fe400078e0046 */
        /* <DEDUP_REMOVED lines=35> */
[----:B------:R-:W-:Y:S01]  /*3960*/  IMAD.MOV.U32 R96, RZ, RZ, RZ ;  /* 0x000000ffff607224 */ /* 0x000fe200078e00ff */
[----:B------:R-:W-:-:S07]  /*3970*/  MOV R70, R88 ;  /* 0x0000005800467202 */ /* 0x000fce0000000f00 */
.L_x_13448:
[----:B------:R-:W-:Y:S05]  /*3980*/  BSYNC.RECONVERGENT B1 ;  /* 0x0000000000017941 */ /* 0x000fea0003800200 */
.L_x_13447:
[----:B------:R-:W-:Y:S01]  /*3990*/  I2FP.F32.U32 R58, R86 ;  /* 0x00000056003a7245 */ /* 0x000fe20000201000 */
[----:B------:R-:W-:Y:S01]  /*39a0*/  HADD2.F32 R89, -RZ, R59.H0_H0 ;  /* 0x2000003bff597230 */ /* 0x000fe20000004100 */
[----:B------:R-:W-:Y:S01]  /*39b0*/  ISETP.NE.AND P6, PT, R96, 0x1, PT ;  /* 0x000000016000780c */ /* 0x000fe20003fc5270 */
[----:B------:R-:W-:Y:S01]  /*39c0*/  HADD2.F32 R88, -RZ, R31.H0_H0 ;  /* 0x2000001fff587230 */ /* 0x000fe20000004100 */
[----:B------:R-:W-:Y:S01]  /*39d0*/  BSSY.RECONVERGENT B1, `(.L_x_13452) ;  /* 0x000005f000017945 */ /* 0x000fe20003800200 */
[----:B------:R-:W-:Y:S01]  /*39e0*/  FFMA.FTZ R58, R58, R87, 1.1641532182693481445e-10 ;  /* 0x2f0000003a3a7423 */ /* 0x000fe20000010057 */
[----:B------:R-:W-:Y:S01]  /*39f0*/  FMUL.FTZ R86, R89, R0 ;  /* 0x0000000059567220 */ /* 0x000fe20000410000 */
[----:B------:R-:W-:-:S03]  /*3a00*/  IMAD.MOV.U32 R94, RZ, RZ, R84 ;  /* 0x000000ffff5e7224 */ /* 0x000fc600078e0054 */
[----:B------:R-:W-:Y:S01]  /*3a10*/  FMUL.FTZ R86, R86, R69 ;  /* 0x0000004556567220 */ /* 0x000fe20000410000 */
[----:B------:R-:W-:-:S04]  /*3a20*/  FSETP.GTU.FTZ.AND P5, PT, R58, R71, PT ;  /* 0x000000473a00720b */ /* 0x000fc80003fbc000 */
[----:B------:R-:W-:Y:S01]  /*3a30*/  FSEL R89, R86, RZ, !P5 ;  /* 0x000000ff56597208 */ /* 0x000fe20006800000 */
[----:B------:R-:W-:Y:S01]  /*3a40*/  HFMA2 R86, -RZ, RZ, 0, 1.1920928955078125e-07 ;  /* 0x00000002ff567431 */ /* 0x000fe200000001ff */
        /* <DEDUP_REMOVED lines=11> */
.L_x_13454:
        /* <DEDUP_REMOVED lines=15> */
.L_x_13456:
[----:B------:R-:W-:Y:S05]  /*3bf0*/  BSYNC.RECONVERGENT B2 ;  /* 0x0000000000027941 */ /* 0x000fea0003800200 */
.L_x_13455:
        /* <DEDUP_REMOVED lines=58> */
[----:B------:R-:W-:Y:S02]  /*3fa0*/  LOP3.LUT R85, R99, R88, R97, 0x96, !PT ;  /* 0x0000005863557212 */ /* 0x000fe400078e9661 */
[----:B------:R-:W-:-:S07]  /*3fb0*/  MOV R70, R96 ;  /* 0x0000006000467202 */ /* 0x000fce0000000f00 */
.L_x_13453:
[----:B------:R-:W-:Y:S05]  /*3fc0*/  BSYNC.RECONVERGENT B1 ;  /* 0x0000000000017941 */ /* 0x000fea0003800200 */
.L_x_13452:
[----:B------:R-:W-:Y:S01]  /*3fd0*/  I2FP.F32.U32 R88, R94 ;  /* 0x0000005e00587245 */ /* 0x000fe20000201000 */
[----:B------:R-:W-:-:S04]  /*3fe0*/  HADD2.F32 R59, -RZ, R59.H1_H1 ;  /* 0x3000003bff3b7230 */ /* 0x000fc80000004100 */
[----:B------:R-:W-:Y:S01]  /*3ff0*/  FFMA.FTZ R88, R88, R87, 1.1641532182693481445e-10 ;  /* 0x2f00000058587423 */ /* 0x000fe20000010057 */
[----:B------:R-:W-:Y:S01]  /*4000*/  FMUL.FTZ R94, R59, R0 ;  /* 0x000000003b5e7220 */ /* 0x000fe20000410000 */
[----:B------:R-:W-:-:S03]  /*4010*/  HADD2.F32 R59, -RZ, R31.H1_H1 ;  /* 0x3000001fff3b7230 */ /* 0x000fc60000004100 */
[----:B------:R-:W-:Y:S01]  /*4020*/  FMUL.FTZ R94, R94, R69 ;  /* 0x000000455e5e7220 */ /* 0x000fe20000410000 */
[----:B------:R-:W-:-:S04]  /*4030*/  FSETP.GTU.FTZ.AND P6, PT, R88, R71, PT ;  /* 0x000000475800720b */ /* 0x000fc80003fdc000 */
[----:B------:R-:W-:Y:S02]  /*4040*/  FSEL R94, R94, RZ, !P6 ;  /* 0x000000ff5e5e7208 */ /* 0x000fe40007000000 */
[----:B------:R-:W-:-:S03]  /*4050*/  PLOP3.LUT P6, PT, P6, PT, PT, 0x8, 0x80 ;  /* 0x000000000080781c */ /* 0x000fc600037ce170 */
[----:B------:R-:W-:Y:S01]  /*4060*/  FFMA.FTZ R59, R94, R59, R43 ;  /* 0x0000003b5e3b7223 */ /* 0x000fe2000001002b */
[----:B------:R-:W-:Y:S09]  /*4070*/  BRA `(.L_x_13457) ;  /* 0x0000003000607947 */ /* 0x000ff20003800000 */
.L_x_13417:
        /* <DEDUP_REMOVED lines=16> */
.L_x_13460:
        /* <DEDUP_REMOVED lines=13> */
.L_x_13462:
[----:B------:R-:W-:Y:S05]  /*4250*/  BSYNC.RECONVERGENT B2 ;  /* 0x0000000000027941 */ /* 0x000fea0003800200 */
.L_x_13461:
        /* <DEDUP_REMOVED lines=59> */
.L_x_13459:
[----:B------:R-:W-:Y:S05]  /*4610*/  BSYNC.RECONVERGENT B1 ;  /* 0x0000000000017941 */ /* 0x000fea0003800200 */
.L_x_13458:
        /* <DEDUP_REMOVED lines=8> */
[----:B------:R-:W-:Y:S01]  /*46a0*/  FMUL.FTZ R46, R45, R0 ;  /* 0x000000002d2e7220 */ /* 0x000fe20000410000 */
[----:B------:R-:W-:-:S02]  /*46b0*/  HADD2.F32 R45, -RZ, R28.H0_H0 ;  /* 0x2000001cff2d7230 */ /* 0x000fc40000004100 */
        /* <DEDUP_REMOVED lines=17> */
.L_x_13465:
        /* <DEDUP_REMOVED lines=13> */
.L_x_13467:
[----:B------:R-:W-:Y:S05]  /*48a0*/  BSYNC.RECONVERGENT B2 ;  /* 0x0000000000027941 */ /* 0x000fea0003800200 */
.L_x_13466:
        /* <DEDUP_REMOVED lines=57> */
[----:B------:R-:W-:Y:S02]  /*4c40*/  LOP3.LUT R85, R45, R88, R47, 0x96, !PT ;  /* 0x000000582d557212 */ /* 0x000fe400078e962f */
[----:B------:R-:W-:Y:S01]  /*4c50*/  MOV R45, R70 ;  /* 0x00000046002d7202 */ /* 0x000fe20000000f00 */
[----:B------:R-:W-:-:S07]  /*4c60*/  IMAD.MOV.U32 R70, RZ, RZ, R46 ;  /* 0x000000ffff467224 */ /* 0x000fce00078e002e */
.L_x_13464:
[----:B------:R-:W-:Y:S05]  /*4c70*/  BSYNC.RECONVERGENT B1 ;  /* 0x0000000000017941 */ /* 0x000fea0003800200 */
.L_x_13463:
[----:B------:R-:W-:Y:S01]  /*4c80*/  I2FP.F32.U32 R46, R45 ;  /* 0x0000002d002e7245 */ /* 0x000fe20000201000 */
[----:B------:R-:W-:Y:S01]  /*4c90*/  HADD2.F32 R45, -RZ, R56.H1_H1 ;  /* 0x30000038ff2d7230 */ /* 0x000fe20000004100 */
[----:B------:R-:W-:Y:S01]  /*4ca0*/  ISETP.NE.AND P1, PT, R86, 0x1, PT ;  /* 0x000000015600780c */ /* 0x000fe20003f25270 */
[----:B------:R-:W-:Y:S01]  /*4cb0*/  BSSY.RECONVERGENT B1, `(.L_x_13468) ;  /* 0x000005e000017945 */ /* 0x000fe20003800200 */
[----:B------:R-:W-:Y:S02]  /*4cc0*/  IMAD.MOV.U32 R88, RZ, RZ, 0x2 ;  /* 0x00000002ff587424 */ /* 0x000fe400078e00ff */
[----:B------:R-:W-:Y:S01]  /*4cd0*/  FFMA.FTZ R46, R46, R87, 1.1641532182693481445e-10 ;  /* 0x2f0000002e2e7423 */ /* 0x000fe20000010057 */
[----:B------:R-:W-:Y:S01]  /*4ce0*/  FMUL.FTZ R56, R45, R0 ;  /* 0x000000002d387220 */ /* 0x000fe20000410000 */
[----:B------:R-:W-:-:S03]  /*4cf0*/  MOV R47, R84 ;  /* 0x00000054002f7202 */ /* 0x000fc60000000f00 */
[----:B------:R-:W-:Y:S01]  /*4d00*/  FMUL.FTZ R45, R56, R69 ;  /* 0x00000045382d7220 */ /* 0x000fe20000410000 */
[----:B------:R-:W-:Y:S01]  /*4d10*/  FSETP.GTU.FTZ.AND P0, PT, R46, R71, PT ;  /* 0x000000472e00720b */ /* 0x000fe20003f1c000 */
[----:B------:R-:W-:-:S03]  /*4d20*/  HADD2.F32 R46, -RZ, R28.H1_H1 ;  /* 0x3000001cff2e7230 */ /* 0x000fc60000004100 */
        /* <DEDUP_REMOVED lines=12> */
.L_x_13470:
        /* <DEDUP_REMOVED lines=13> */
.L_x_13472:
[----:B------:R-:W-:Y:S05]  /*4ec0*/  BSYNC.RECONVERGENT B2 ;  /* 0x0000000000027941 */ /* 0x000fea0003800200 */
.L_x_13471:
        /* <DEDUP_REMOVED lines=60> */
.L_x_13469:
[----:B------:R-:W-:Y:S05]  /*5290*/  BSYNC.RECONVERGENT B1 ;  /* 0x0000000000017941 */ /* 0x000fea0003800200 */
.L_x_13468:
[----:B------:R-:W-:Y:S01]  /*52a0*/  I2FP.F32.U32 R46, R47 ;  /* 0x0000002f002e7245 */ /* 0x000fe20000201000 */
[----:B------:R-:W-:Y:S01]  /*52b0*/  HADD2.F32 R47, -RZ, R57.H0_H0 ;  /* 0x20000039ff2f7230 */ /* 0x000fe20000004100 */
[----:B------:R-:W-:Y:S01]  /*52c0*/  ISETP.NE.AND P2, PT, R88, 0x1, PT ;  /* 0x000000015800780c */ /* 0x000fe20003f45270 */
[----:B------:R-:W-:Y:S01]  /*52d0*/  BSSY.RECONVERGENT B1, `(.L_x_13473) ;  /* 0x000005e000017945 */ /* 0x000fe20003800200 */
[----:B------:R-:W-:Y:S02]  /*52e0*/  IMAD.MOV.U32 R89, RZ, RZ, 0x2 ;  /* 0x00000002ff597424 */ /* 0x000fe400078e00ff */
[----:B------:R-:W-:Y:S01]  /*52f0*/  FFMA.FTZ R46, R46, R87, 1.1641532182693481445e-10 ;  /* 0x2f0000002e2e7423 */ /* 0x000fe20000010057 */
[----:B------:R-:W-:Y:S01]  /*5300*/  FMUL.FTZ R56, R47, R0 ;  /* 0x000000002f387220 */ /* 0x000fe20000410000 */
[----:B------:R-:W-:-:S03]  /*5310*/  HADD2.F32 R47, -RZ, R29.H0_H0 ;  /* 0x2000001dff2f7230 */ /* 0x000fc60000004100 */
        /* <DEDUP_REMOVED lines=15> */
.L_x_13475:
        /* <DEDUP_REMOVED lines=13> */
.L_x_13477:
[----:B------:R-:W-:Y:S05]  /*54e0*/  BSYNC.RECONVERGENT B2 ;  /* 0x0000000000027941 */ /* 0x000fea0003800200 */
.L_x_13476:
        /* <DEDUP_REMOVED lines=57> */
[----:B------:R-:W-:Y:S01]  /*5880*/  HFMA2 R89, -RZ, RZ, 0, 0 ;  /* 0x00000000ff597431 */ /* 0x000fe200000001ff */
[----:B------:R-:W-:Y:S01]  /*5890*/  MOV R47, R70 ;  /* 0x00000046002f7202 */ /* 0x000fe20000000f00 */
[----:B------:R-:W-:-:S07]  /*58a0*/  IMAD.MOV.U32 R70, RZ, RZ, R88 ;  /* 0x000000ffff467224 */ /* 0x000fce00078e0058 */
.L_x_13474:
[----:B------:R-:W-:Y:S05]  /*58b0*/  BSYNC.RECONVERGENT B1 ;  /* 0x0000000000017941 */ /* 0x000fea0003800200 */
.L_x_13473:
        /* <DEDUP_REMOVED lines=23> */
.L_x_13480:
        /* <DEDUP_REMOVED lines=13> */
.L_x_13482:
[----:B------:R-:W-:Y:S05]  /*5b00*/  BSYNC.RECONVERGENT B2 ;  /* 0x0000000000027941 */ /* 0x000fea0003800200 */
.L_x_13481:
        /* <DEDUP_REMOVED lines=60> */
.L_x_13479:
[----:B------:R-:W-:Y:S05]  /*5ed0*/  BSYNC.RECONVERGENT B1 ;  /* 0x0000000000017941 */ /* 0x000fea0003800200 */
.L_x_13478:
[----:B------:R-:W-:Y:S01]  /*5ee0*/  I2FP.F32.U32 R56, R57 ;  /* 0x0000003900387245 */ /* 0x000fe20000201000 */
[----:B------:R-:W-:Y:S01]  /*5ef0*/  HADD2.F32 R57, -RZ, R58.H0_H0 ;  /* 0x2000003aff397230 */ /* 0x000fe20000004100 */
[----:B------:R-:W-:Y:S01]  /*5f00*/  ISETP.NE.AND P4, PT, R88, 0x1, PT ;  /* 0x000000015800780c */ /* 0x000fe20003f85270 */
[----:B------:R-:W-:Y:S01]  /*5f10*/  HADD2.F32 R89, -RZ, R30.H0_H0 ;  /* 0x2000001eff597230 */ /* 0x000fe20000004100 */
[----:B------:R-:W-:Y:S01]  /*5f20*/  BSSY.RECONVERGENT B1, `(.L_x_13483) ;  /* 0x000005d000017945 */ /* 0x000fe20003800200 */
[----:B------:R-:W-:Y:S01]  /*5f30*/  FFMA.FTZ R56, R56, R87, 1.1641532182693481445e-10 ;  /* 0x2f00000038387423 */ /* 0x000fe20000010057 */
[----:B------:R-:W-:Y:S01]  /*5f40*/  FMUL.FTZ R86, R57, R0 ;  /* 0x0000000039567220 */ /* 0x000fe20000410000 */
[----:B------:R-:W-:Y:S01]  /*5f50*/  IMAD.MOV.U32 R94, RZ, RZ, 0x2 ;  /* 0x00000002ff5e7424 */ /* 0x000fe200078e00ff */
[----:B------:R-:W-:Y:S02]  /*5f60*/  MOV R57, R84 ;  /* 0x0000005400397202 */ /* 0x000fe40000000f00 */
        /* <DEDUP_REMOVED lines=14> */
.L_x_13485:
        /* <DEDUP_REMOVED lines=13> */
.L_x_13487:
[----:B------:R-:W-:Y:S05]  /*6120*/  BSYNC.RECONVERGENT B2 ;  /* 0x0000000000027941 */ /* 0x000fea0003800200 */
.L_x_13486:
        /* <DEDUP_REMOVED lines=57> */
[----:B------:R-:W-:Y:S02]  /*64c0*/  LOP3.LUT R85, R57, R96, R89, 0x96, !PT ;  /* 0x0000006039557212 */ /* 0x000fe400078e9659 */
[----:B------:R-:W-:Y:S01]  /*64d0*/  MOV R57, R70 ;  /* 0x0000004600397202 */ /* 0x000fe20000000f00 */
[----:B------:R-:W-:-:S07]  /*64e0*/  IMAD.MOV.U32 R70, RZ, RZ, R88 ;  /* 0x000000ffff467224 */ /* 0x000fce00078e0058 */
.L_x_13484:
[----:B------:R-:W-:Y:S05]  /*64f0*/  BSYNC.RECONVERGENT B1 ;  /* 0x0000000000017941 */ /* 0x000fea0003800200 */
.L_x_13483:
        /* <DEDUP_REMOVED lines=9> */
[----:B------:R-:W-:Y:S02]  /*6590*/  FSETP.GTU.FTZ.AND P4, PT, R86, R71, PT ;  /* 0x000000475600720b */ /* 0x000fe40003f9c000 */
[----:B------:R-:W-:Y:S02]  /*65a0*/  MOV R58, R84 ;  /* 0x00000054003a7202 */ /* 0x000fe40000000f00 */
        /* <DEDUP_REMOVED lines=12> */
.L_x_13490:
        /* <DEDUP_REMOVED lines=13> */
.L_x_13492:
[----:B------:R-:W-:Y:S05]  /*6740*/  BSYNC.RECONVERGENT B2 ;  /* 0x0000000000027941 */ /* 0x000fea0003800200 */
.L_x_13491:
        /* <DEDUP_REMOVED lines=60> */
.L_x_13489:
[----:B------:R-:W-:Y:S05]  /*6b10*/  BSYNC.RECONVERGENT B1 ;  /* 0x0000000000017941 */ /* 0x000fea0003800200 */
.L_x_13488:
[----:B------:R-:W-:Y:S01]  /*6b20*/  I2FP.F32.U32 R58, R58 ;  /* 0x0000003a003a7245 */ /* 0x000fe20000201000 */
[----:B------:R-:W-:Y:S01]  /*6b30*/  HADD2.F32 R89, -RZ, R59.H0_H0 ;  /* 0x2000003bff597230 */ /* 0x000fe20000004100 */
[----:B------:R-:W-:Y:S01]  /*6b40*/  ISETP.NE.AND P6, PT, R96, 0x1, PT ;  /* 0x000000016000780c */ /* 0x000fe20003fc5270 */
[----:B------:R-:W-:Y:S01]  /*6b50*/  BSSY.RECONVERGENT B1, `(.L_x_13493) ;  /* 0x0000060000017945 */ /* 0x000fe20003800200 */
[----:B------:R-:W-:Y:S01]  /*6b60*/  MOV R88, R84 ;  /* 0x0000005400587202 */ /* 0x000fe20000000f00 */
[----:B------:R-:W-:Y:S01]  /*6b70*/  FFMA.FTZ R58, R58, R87, 1.1641532182693481445e-10 ;  /* 0x2f0000003a3a7423 */ /* 0x000fe20000010057 */
[----:B------:R-:W-:Y:S01]  /*6b80*/  FMUL.FTZ R86, R89, R0 ;  /* 0x0000000059567220 */ /* 0x000fe20000410000 */
[----:B------:R-:W-:-:S03]  /*6b90*/  HADD2.F32 R89, -RZ, R31.H0_H0 ;  /* 0x2000001fff597230 */ /* 0x000fc60000004100 */
        /* <DEDUP_REMOVED lines=15> */
.L_x_13495:
        /* <DEDUP_REMOVED lines=15> */
.L_x_13497:
[----:B------:R-:W-:Y:S05]  /*6d80*/  BSYNC.RECONVERGENT B2 ;  /* 0x0000000000027941 */ /* 0x000fea0003800200 */
.L_x_13496:
        /* <DEDUP_REMOVED lines=60> */
.L_x_13494:
[----:B------:R-:W-:Y:S05]  /*7150*/  BSYNC.RECONVERGENT B1 ;  /* 0x0000000000017941 */ /* 0x000fea0003800200 */
.L_x_13493:
[----:B------:R-:W-:Y:S01]  /*7160*/  I2FP.F32.U32 R88, R88 ;  /* 0x0000005800587245 */ /* 0x000fe20000201000 */
[----:B------:R-:W-:-:S04]  /*7170*/  HADD2.F32 R59, -RZ, R59.H1_H1 ;  /* 0x3000003bff3b7230 */ /* 0x000fc80000004100 */
[----:B------:R-:W-:Y:S01]  /*7180*/  FFMA.FTZ R88, R88, R87, 1.1641532182693481445e-10 ;  /* 0x2f00000058587423 */ /* 0x000fe20000010057 */
[----:B------:R-:W-:-:S04]  /*7190*/  FMUL.FTZ R94, R59, R0 ;  /* 0x000000003b5e7220 */ /* 0x000fc80000410000 */
[----:B------:R-:W-:Y:S01]  /*71a0*/  FMUL.FTZ R59, R94, R69 ;  /* 0x000000455e3b7220 */ /* 0x000fe20000410000 */
[----:B------:R-:W-:Y:S01]  /*71b0*/  FSETP.GTU.FTZ.AND P6, PT, R88, R71, PT ;  /* 0x000000475800720b */ /* 0x000fe20003fdc000 */
[----:B------:R-:W-:-:S03]  /*71c0*/  HADD2.F32 R88, -RZ, R31.H1_H1 ;  /* 0x3000001fff587230 */ /* 0x000fc60000004100 */
[----:B------:R-:W-:Y:S02]  /*71d0*/  FSEL R59, R59, RZ, !P6 ;  /* 0x000000ff3b3b7208 */ /* 0x000fe40007000000 */
[----:B------:R-:W-:-:S03]  /*71e0*/  PLOP3.LUT P6, PT, P6, PT, PT, 0x8, 0x80 ;  /* 0x000000000080781c */ /* 0x000fc600037ce170 */
[----:B------:R-:W-:-:S10]  /*71f0*/  FMUL.FTZ R59, R59, R88 ;  /* 0x000000583b3b7220 */ /* 0x000fd40000410000 */
.L_x_13457:
        /* <DEDUP_REMOVED lines=11> */
[----:B------:R-:W-:Y:S02]  /*72b0*/  LOP3.LUT R69, R69, R71, R90, 0xfe, !PT ;  /* 0x0000004745457212 */ /* 0x000fe400078efe5a */
        /* <DEDUP_REMOVED lines=10> */
.L_x_13416:
[----:B0-----:R-:W-:Y:S05]  /*7360*/  BSYNC.RECONVERGENT B0 ;  /* 0x0000000000007941 */ /* 0x001fea0003800200 */
.L_x_13415:
[----:B------:R-:W-:Y:S01]  /*7370*/  ISETP.GE.U32.AND P0, PT, R73, 0x200, PT ;  /* 0x000002004900780c */ /* 0x000fe20003f06070 */
[----:B------:R-:W-:Y:S03]  /*7380*/  BSSY.RECONVERGENT B0, `(.L_x_13498) ;  /* 0x000065c000007945 */ /* 0x000fe60003800200 */
[----:B------:R-:W-:-:S09]  /*7390*/  P2R R94, PR, RZ, 0x1 ;  /* 0x00000001ff5e7803 */ /* 0x000fd20000000000 */
[----:B------:R-:W-:Y:S05]  /*73a0*/  @!P0 BRA `(.L_x_13499) ;  /* 0x0000006400648947 */ /* 0x000fea0003800000 */
[----:B------:R-:W-:Y:S01]  /*73b0*/  ISETP.NE.U32.AND P0, PT, RZ, UR10, PT ;  /* 0x0000000aff007c0c */ /* 0x000fe2000bf05070 */
[----:B------:R-:W0:Y:S03]  /*73c0*/  LDC.64 R60, c[0x0][0x390] ;  /* 0x0000e400ff3c7b82 */ /* 0x000e260000000a00 */
[----:B------:R-:W-:-:S13]  /*73d0*/  ISETP.NE.AND.EX P0, PT, RZ, UR11, PT, P0 ;  /* 0x0000000bff007c0c */ /* 0x000fda000bf05300 */
[----:B------:R-:W1:Y:S01]  /*73e0*/  @P0 LDC.64 R48, c[0x0][0x3a0] ;  /* 0x0000e800ff300b82 */ /* 0x000e620000000a00 */
[----:B0-----:R-:W-:-:S06]  /*73f0*/  IMAD.WIDE.U32 R60, R69, 0x10, R60 ;  /* 0x00000010453c7825 */ /* 0x001fcc00078e003c */
[----:B------:R-:W5:Y:S01]  /*7400*/  LDG.E.128 R60, desc[UR8][R60.64] ;  /* 0x000000083c3c7981 */ /* 0x000f62000c1e1d00 */
[----:B-1----:R-:W-:-:S05]  /*7410*/  @P0 IMAD.WIDE.U32 R48, R69, 0x20, R48 ;  /* 0x0000002045300825 */ /* 0x002fca00078e0030 */
[----:B------:R0:W5:Y:S04]  /*7420*/  @P0 LDG.E.128 R36, desc[UR8][R48.64] ;  /* 0x0000000830240981 */ /* 0x000168000c1e1d00 */
        /* <DEDUP_REMOVED lines=18> */
.L_x_13503:
        /* <DEDUP_REMOVED lines=13> */
.L_x_13505:
[----:B------:R-:W-:Y:S05]  /*7620*/  BSYNC.RECONVERGENT B2 ;  /* 0x0000000000027941 */ /* 0x000fea0003800200 */
.L_x_13504:
        /* <DEDUP_REMOVED lines=60> */
.L_x_13502:
[----:B------:R-:W-:Y:S05]  /*79f0*/  BSYNC.RECONVERGENT B1 ;  /* 0x0000000000017941 */ /* 0x000fea0003800200 */
.L_x_13501:
[----:B------:R-:W0:Y:S01]  /*7a00*/  LDC R71, c[0x0][0x408] ;  /* 0x00010200ff477b82 */ /* 0x000e220000000800 */
[----:B--2---:R-:W-:Y:S01]  /*7a10*/  HFMA2 R88, -RZ, RZ, 0.1171875, 0 ;  /* 0x2f800000ff587431 */ /* 0x004fe200000001ff */
[----:B------:R-:W-:Y:S01]  /*7a20*/  I2FP.F32.U32 R49, R48 ;  /* 0x0000003000317245 */ /* 0x000fe20000201000 */
[----:B-----5:R-:W-:Y:S01]  /*7a30*/  HADD2.F32 R51, -RZ, R60.H0_H0 ;  /* 0x2000003cff337230 */ /* 0x020fe20000004100 */
[----:B------:R-:W-:Y:S01]  /*7a40*/  ISETP.NE.AND P1, PT, R90, 0x1, PT ;  /* 0x000000015a00780c */ /* 0x000fe20003f25270 */
[----:B------:R-:W-:Y:S01]  /*7a50*/  BSSY.RECONVERGENT B1, `(.L_x_13506) ;  /* 0x0000061000017945 */ /* 0x000fe20003800200 */
[----:B------:R-:W-:Y:S02]  /*7a60*/  IMAD.MOV.U32 R86, RZ, RZ, 0x2 ;  /* 0x00000002ff567424 */ /* 0x000fe400078e00ff */
[----:B------:R-:W1:Y:S01]  /*7a70*/  LDC R87, c[0x0][0x404] ;  /* 0x00010100ff577b82 */ /* 0x000e620000000800 */
[----:B------:R-:W-:Y:S01]  /*7a80*/  FMUL.FTZ R50, R51, R0 ;  /* 0x0000000033327220 */ /* 0x000fe20000410000 */
[----:B------:R-:W-:-:S03]  /*7a90*/  FFMA.FTZ R48, R49, R88, 1.1641532182693481445e-10 ;  /* 0x2f00000031307423 */ /* 0x000fc60000010058 */
[----:B0-----:R-:W-:Y:S02]  /*7aa0*/  FMUL.FTZ R50, R50, R71 ;  /* 0x0000004732327220 */ /* 0x001fe40000410000 */
[----:B-1----:R-:W-:Y:S01]  /*7ab0*/  FSETP.GTU.FTZ.AND P0, PT, R48, R87, PT ;  /* 0x000000573000720b */ /* 0x002fe20003f1c000 */
[----:B------:R-:W-:-:S03]  /*7ac0*/  HADD2.F32 R48, -RZ, R16.H0_H0 ;  /* 0x20000010ff307230 */ /* 0x000fc60000004100 */
        /* <DEDUP_REMOVED lines=14> */
.L_x_13508:
        /* <DEDUP_REMOVED lines=13> */
.L_x_13510:
[----:B------:R-:W-:Y:S05]  /*7c80*/  BSYNC.RECONVERGENT B2 ;  /* 0x0000000000027941 */ /* 0x000fea0003800200 */
.L_x_13509:
        /* <DEDUP_REMOVED lines=45> */
[----:B------:R-:W-:Y:S01]  /*7f60*/  VIADD R49, R3, 0x1fd5c5a3 ;  /* 0x1fd5c5a303317836 */ /* 0x000fe20000000000 */
[----:B------:R-:W-:Y:S01]  /*7f70*/  IADD3 R79, PT, PT, R2, -0x700cb87f, RZ ;  /* 0x8ff34781024f7810 */ /* 0x000fe20007ffe0ff */
        /* <DEDUP_REMOVED lines=10> */
[----:B------:R-:W-:-:S03]  /*8020*/  MOV R84, R96 ;  /* 0x0000006000547202 */ /* 0x000fc60000000f00 */
[----:B------:R-:W-:Y:S01]  /*8030*/  IMAD.MOV.U32 R49, RZ, RZ, R70 ;  /* 0x000000ffff317224 */ /* 0x000fe200078e0046 */
[----:B------:R-:W-:Y:S02]  /*8040*/  LOP3.LUT R85, R85, R98, R51, 0x96, !PT ;  /* 0x0000006255557212 */ /* 0x000fe400078e9633 */
[----:B------:R-:W-:-:S07]  /*8050*/  MOV R70, R50 ;  /* 0x0000003200467202 */ /* 0x000fce0000000f00 */
.L_x_13507:
[----:B------:R-:W-:Y:S05]  /*8060*/  BSYNC.RECONVERGENT B1 ;  /* 0x0000000000017941 */ /* 0x000fea0003800200 */
.L_x_13506:
[----:B------:R-:W-:Y:S01]  /*8070*/  I2FP.F32.U32 R49, R49 ;  /* 0x0000003100317245 */ /* 0x000fe20000201000 */
[----:B------:R-:W-:Y:S01]  /*8080*/  HADD2.F32 R51, -RZ, R60.H1_H1 ;  /* 0x3000003cff337230 */ /* 0x000fe20000004100 */
[----:B------:R-:W-:Y:S01]  /*8090*/  ISETP.NE.AND P1, PT, R86, 0x1, PT ;  /* 0x000000015600780c */ /* 0x000fe20003f25270 */
[----:B------:R-:W-:Y:S01]  /*80a0*/  BSSY.RECONVERGENT B1, `(.L_x_13511) ;  /* 0x000005f000017945 */ /* 0x000fe20003800200 */
[----:B------:R-:W-:Y:S02]  /*80b0*/  HFMA2 R90, -RZ, RZ, 0, 1.1920928955078125e-07 ;  /* 0x00000002ff5a7431 */ /* 0x000fe400000001ff */
[----:B------:R-:W-:Y:S01]  /*80c0*/  FFMA.FTZ R50, R49, R88, 1.1641532182693481445e-10 ;  /* 0x2f00000031327423 */ /* 0x000fe20000010058 */
[----:B------:R-:W-:Y:S01]  /*80d0*/  FMUL.FTZ R60, R51, R0 ;  /* 0x00000000333c7220 */ /* 0x000fe20000410000 */
[----:B------:R-:W-:Y:S02]  /*80e0*/  HADD2.F32 R49, -RZ, R16.H1_H1 ;  /* 0x30000010ff317230 */ /* 0x000fe40000004100 */
[----:B------:R-:W-:-:S02]  /*80f0*/  IMAD.MOV.U32 R51, RZ, RZ, R84 ;  /* 0x000000ffff337224 */ /* 0x000fc400078e0054 */
        /* <DEDUP_REMOVED lines=14> */
.L_x_13513:
        /* <DEDUP_REMOVED lines=13> */
.L_x_13515:
[----:B------:R-:W-:Y:S05]  /*82b0*/  BSYNC.RECONVERGENT B2 ;  /* 0x0000000000027941 */ /* 0x000fea0003800200 */
.L_x_13514:
        /* <DEDUP_REMOVED lines=53> */
[----:B------:R-:W-:Y:S01]  /*8610*/  LOP3.LUT R96, R79, R96, R99, 0x96, !PT ;  /* 0x000000604f607212 */ /* 0x000fe200078e9663 */
[----:B------:R-:W-:Y:S01]  /*8620*/  VIADD R79, R2, 0x8ff34781 ;  /* 0x8ff34781024f7836 */ /* 0x000fe20000000000 */
[----:B------:R-:W-:Y:S02]  /*8630*/  LOP3.LUT R85, R85, R98, R51, 0x96, !PT ;  /* 0x0000006255557212 */ /* 0x000fe400078e9633 */
[----:B------:R-:W-:Y:S01]  /*8640*/  MOV R51, R70 ;  /* 0x0000004600337202 */ /* 0x000fe20000000f00 */
[----:B------:R-:W-:-:S04]  /*8650*/  IMAD.WIDE.U32 R96, R96, -0x326172a9, RZ ;  /* 0xcd9e8d5760607825 */ /* 0x000fc800078e00ff */
[----:B------:R-:W-:Y:S01]  /*8660*/  IMAD.MOV.U32 R70, RZ, RZ, R50 ;  /* 0x000000ffff467224 */ /* 0x000fe200078e0032 */
[----:B------:R-:W-:Y:S01]  /*8670*/  LOP3.LUT R79, R79, R84, R97, 0x96, !PT ;  /* 0x000000544f4f7212 */ /* 0x000fe200078e9661 */
[----:B------:R-:W-:-:S07]  /*8680*/  IMAD.MOV.U32 R84, RZ, RZ, R96 ;  /* 0x000000ffff547224 */ /* 0x000fce00078e0060 */
.L_x_13512:
[----:B------:R-:W-:Y:S05]  /*8690*/  BSYNC.RECONVERGENT B1 ;  /* 0x0000000000017941 */ /* 0x000fea0003800200 */
.L_x_13511:
[----:B------:R-:W-:Y:S01]  /*86a0*/  I2FP.F32.U32 R51, R51 ;  /* 0x0000003300337245 */ /* 0x000fe20000201000 */
[----:B------:R-:W-:Y:S01]  /*86b0*/  HADD2.F32 R97, -RZ, R61.H0_H0 ;  /* 0x2000003dff617230 */ /* 0x000fe20000004100 */
[----:B------:R-:W-:Y:S01]  /*86c0*/  ISETP.NE.AND P2, PT, R90, 0x1, PT ;  /* 0x000000015a00780c */ /* 0x000fe20003f45270 */
[----:B------:R-:W-:Y:S01]  /*86d0*/  BSSY.RECONVERGENT B1, `(.L_x_13516) ;  /* 0x000005e000017945 */ /* 0x000fe20003800200 */
[----:B------:R-:W-:Y:S02]  /*86e0*/  IMAD.MOV.U32 R96, RZ, RZ, 0x2 ;  /* 0x00000002ff607424 */ /* 0x000fe400078e00ff */
        /* <DEDUP_REMOVED lines=18> */
.L_x_13518:
        /* <DEDUP_REMOVED lines=13> */
.L_x_13520:
[----:B------:R-:W-:Y:S05]  /*88e0*/  BSYNC.RECONVERGENT B2 ;  /* 0x0000000000027941 */ /* 0x000fea0003800200 */
.L_x_13519:
        /* <DEDUP_REMOVED lines=60> */
.L_x_13517:
[----:B------:R-:W-:Y:S05]  /*8cb0*/  BSYNC.RECONVERGENT B1 ;  /* 0x0000000000017941 */ /* 0x000fea0003800200 */
.L_x_13516:
        /* <DEDUP_REMOVED lines=23> */
.L_x_13523:
        /* <DEDUP_REMOVED lines=13> */
.L_x_13525:
[----:B------:R-:W-:Y:S05]  /*8f00*/  BSYNC.RECONVERGENT B2 ;  /* 0x0000000000027941 */ /* 0x000fea0003800200 */
.L_x_13524:
        /* <DEDUP_REMOVED lines=61> */
.L_x_13522:
[----:B------:R-:W-:Y:S05]  /*92e0*/  BSYNC.RECONVERGENT B1 ;  /* 0x0000000000017941 */ /* 0x000fea0003800200 */
.L_x_13521:
[----:B------:R-:W-:Y:S01]  /*92f0*/  I2FP.F32.U32 R61, R61 ;  /* 0x0000003d003d7245 */ /* 0x000fe20000201000 */
[----:B------:R-:W-:Y:S01]  /*9300*/  HADD2.F32 R97, -RZ, R62.H0_H0 ;  /* 0x2000003eff617230 */ /* 0x000fe20000004100 */
[----:B------:R-:W-:Y:S01]  /*9310*/  ISETP.NE.AND P4, PT, R98, 0x1, PT ;  /* 0x000000016200780c */ /* 0x000fe20003f85270 */
[----:B------:R-:W-:Y:S01]  /*9320*/  HADD2.F32 R90, -RZ, R18.H0_H0 ;  /* 0x20000012ff5a7230 */ /* 0x000fe20000004100 */
[----:B------:R-:W-:Y:S01]  /*9330*/  BSSY.RECONVERGENT B1, `(.L_x_13526) ;  /* 0x000005d000017945 */ /* 0x000fe20003800200 */
[----:B------:R-:W-:Y:S01]  /*9340*/  FFMA.FTZ R60, R61, R88, 1.1641532182693481445e-10 ;  /* 0x2f0000003d3c7423 */ /* 0x000fe20000010058 */
[----:B------:R-:W-:Y:S01]  /*9350*/  FMUL.FTZ R86, R97, R0 ;  /* 0x0000000061567220 */ /* 0x000fe20000410000 */
[----:B------:R-:W-:-:S03]  /*9360*/  HFMA2 R96, -RZ, RZ, 0, 1.1920928955078125e-07 ;  /* 0x00000002ff607431 */ /* 0x000fc600000001ff */
        /* <DEDUP_REMOVED lines=15> */
.L_x_13528:
        /* <DEDUP_REMOVED lines=13> */
.L_x_13530:
[----:B------:R-:W-:Y:S05]  /*9530*/  BSYNC.RECONVERGENT B2 ;  /* 0x0000000000027941 */ /* 0x000fea0003800200 */
.L_x_13529:
        /* <DEDUP_REMOVED lines=60> */
.L_x_13527:
[----:B------:R-:W-:Y:S05]  /*9900*/  BSYNC.RECONVERGENT B1 ;  /* 0x0000000000017941 */ /* 0x000fea0003800200 */
.L_x_13526:
        /* <DEDUP_REMOVED lines=23> */
.L_x_13533:
        /* <DEDUP_REMOVED lines=13> */
.L_x_13535:
[----:B------:R-:W-:Y:S05]  /*9b50*/  BSYNC.RECONVERGENT B2 ;  /* 0x0000000000027941 */ /* 0x000fea0003800200 */
.L_x_13534:
        /* <DEDUP_REMOVED lines=34> */
[----:B------:R-:W-:Y:S01]  /*9d80*/  LOP3.LUT R79, R79, R98, R97, 0x96, !PT ;  /* 0x000000624f4f7212 */ /* 0x000fe200078e9661 */
[----:B------:R-:W-:Y:S02]  /*9d90*/  VIADD R97, R2, 0x5384540f ;  /* 0x5384540f02617836 */ /* 0x000fe40000000000 */
[----:B------:R-:W-:-:S04]  /*9da0*/  IMAD.WIDE.U32 R98, R99, -0x2daee0ad, RZ ;  /* 0xd2511f5363627825 */ /* 0x000fc800078e00ff */
[----:B------:R-:W-:Y:S01]  /*9db0*/  IMAD.WIDE.U32 R100, R79, -0x326172a9, RZ ;  /* 0xcd9e8d574f647825 */ /* 0x000fe200078e00ff */
[----:B------:R-:W-:Y:S02]  /*9dc0*/  IADD3 R79, PT, PT, R2, -0x4ab325aa, RZ ;  /* 0xb54cda56024f7810 */ /* 0x000fe40007ffe0ff */
[----:B------:R-:W-:Y:S02]  /*9dd0*/  LOP3.LUT R85, R85, R96, R99, 0x96, !PT ;  /* 0x0000006055557212 */ /* 0x000fe400078e9663 */
        /* <DEDUP_REMOVED lines=18> */
[----:B------:R-:W-:Y:S01]  /*9f00*/  IMAD.MOV.U32 R98, RZ, RZ, RZ ;  /* 0x000000ffff627224 */ /* 0x000fe200078e00ff */
[----:B------:R-:W-:-:S07]  /*9f10*/  LOP3.LUT R85, R101, R96, R99, 0x96, !PT ;  /* 0x0000006065557212 */ /* 0x000fce00078e9663 */
.L_x_13532:
[----:B------:R-:W-:Y:S05]  /*9f20*/  BSYNC.RECONVERGENT B1 ;  /* 0x0000000000017941 */ /* 0x000fea0003800200 */
.L_x_13531:
        /* <DEDUP_REMOVED lines=23> */
.L_x_13538:
        /* <DEDUP_REMOVED lines=15> */
.L_x_13540:
[----:B------:R-:W-:Y:S05]  /*a190*/  BSYNC.RECONVERGENT B2 ;  /* 0x0000000000027941 */ /* 0x000fea0003800200 */
.L_x_13539:
        /* <DEDUP_REMOVED lines=56> */
[----:B------:R-:W-:-:S04]  /*a520*/  LOP3.LUT R79, R97, R102, R85, 0x96, !PT ;  /* 0x00000066614f7212 */ /* 0x000fc800078e9655 */
[----:B------:R-:W-:Y:S01]  /*a530*/  LOP3.LUT R85, R101, R96, R99, 0x96, !PT ;  /* 0x0000006065557212 */ /* 0x000fe200078e9663 */
[----:B------:R-:W-:Y:S01]  /*a540*/  IMAD.MOV.U32 R96, RZ, RZ, R70 ;  /* 0x000000ffff607224 */ /* 0x000fe200078e0046 */
[----:B------:R-:W-:-:S07]  /*a550*/  MOV R70, R98 ;  /* 0x0000006200467202 */ /* 0x000fce0000000f00 */
.L_x_13537:
[----:B------:R-:W-:Y:S05]  /*a560*/  BSYNC.RECONVERGENT B1 ;  /* 0x0000000000017941 */ /* 0x000fea0003800200 */
.L_x_13536:
        /* <DEDUP_REMOVED lines=11> */
.L_x_13500:
[----:B------:R-:W-:Y:S01]  /*a620*/  ISETP.NE.AND P0, PT, R86, 0x1, PT ;  /* 0x000000015600780c */ /* 0x000fe20003f05270 */
[----:B------:R-:W-:Y:S01]  /*a630*/  BSSY.RECONVERGENT B1, `(.L_x_13542) ;  /* 0x0000059000017945 */ /* 0x000fe20003800200 */
[----:B------:R-:W-:Y:S02]  /*a640*/  HFMA2 R90, -RZ, RZ, 0, 1.1920928955078125e-07 ;  /* 0x00000002ff5a7431 */ /* 0x000fe400000001ff */
[----:B0-----:R-:W-:Y:S01]  /*a650*/  IMAD.MOV.U32 R48, RZ, RZ, R84 ;  /* 0x000000ffff307224 */ /* 0x001fe200078e0054 */
        /* <DEDUP_REMOVED lines=12> */
.L_x_13544:
        /* <DEDUP_REMOVED lines=13> */
.L_x_13546:
[----:B------:R-:W-:Y:S05]  /*a7f0*/  BSYNC.RECONVERGENT B2 ;  /* 0x0000000000027941 */ /* 0x000fea0003800200 */
.L_x_13545:
[----:B------:R-:W-:Y:S01]  /*a800*/  IMAD.WIDE.U32 R70, R92, -0x326172a9, RZ ;  /* 0xcd9e8d575c467825 */ /* 0x000fe200078e00ff */
[----:B------:R-:W-:-:S03]  /*a810*/  LOP3.LUT R48, R77, R51, R3, 0x96, !PT ;  /* 0x000000334d307212 */ /* 0x000fc600078e9603 */
[----:B------:R-:W-:Y:S01]  /*a820*/  HFMA2 R90, -RZ, RZ, 0, 0 ;  /* 0x00000000ff5a7431 */ /* 0x000fe200000001ff */
[----:B------:R-:W-:Y:S02]  /*a830*/  IADD3 R51, PT, PT, R2, -0x61c88647, RZ ;  /* 0x9e3779b902337810 */ /* 0x000fe40007ffe0ff */
        /* <DEDUP_REMOVED lines=56> */
.L_x_13543:
[----:B------:R-:W-:Y:S05]  /*abc0*/  BSYNC.RECONVERGENT B1 ;  /* 0x0000000000017941 */ /* 0x000fea0003800200 */
.L_x_13542:
[----:B------:R-:W0:Y:S01]  /*abd0*/  LDC R71, c[0x0][0x408] ;  /* 0x00010200ff477b82 */ /* 0x000e220000000800 */
[----:B------:R-:W-:Y:S01]  /*abe0*/  I2FP.F32.U32 R49, R48 ;  /* 0x0000003000317245 */ /* 0x000fe20000201000 */
[----:B-----5:R-:W-:Y:S01]  /*abf0*/  HADD2.F32 R51, -RZ, R60.H0_H0 ;  /* 0x2000003cff337230 */ /* 0x020fe20000004100 */
[----:B------:R-:W-:Y:S01]  /*ac00*/  ISETP.NE.AND P1, PT, R90, 0x1, PT ;  /* 0x000000015a00780c */ /* 0x000fe20003f25270 */
[----:B--2---:R-:W-:Y:S01]  /*ac10*/  IMAD.MOV.U32 R88, RZ, RZ, 0x2f800000 ;  /* 0x2f800000ff587424 */ /* 0x004fe200078e00ff */
[----:B------:R-:W-:Y:S01]  /*ac20*/  BSSY.RECONVERGENT B1, `(.L_x_13547) ;  /* 0x0000061000017945 */ /* 0x000fe20003800200 */
[----:B------:R-:W-:Y:S02]  /*ac30*/  HFMA2 R86, -RZ, RZ, 0, 1.1920928955078125e-07 ;  /* 0x00000002ff567431 */ /* 0x000fe400000001ff */
[----:B------:R-:W-:Y:S01]  /*ac40*/  FMUL.FTZ R50, R51, R0 ;  /* 0x0000000033327220 */ /* 0x000fe20000410000 */
[----:B------:R-:W1:Y:S01]  /*ac50*/  LDC R87, c[0x0][0x404] ;  /* 0x00010100ff577b82 */ /* 0x000e620000000800 */
[----:B------:R-:W-:Y:S01]  /*ac60*/  FFMA.FTZ R48, R49, R88, 1.1641532182693481445e-10 ;  /* 0x2f00000031307423 */ /* 0x000fe20000010058 */
[----:B------:R-:W-:-:S02]  /*ac70*/  HADD2.F32 R49, -RZ, R16.H0_H0 ;  /* 0x20000010ff317230 */ /* 0x000fc40000004100 */
[----:B0-----:R-:W-:Y:S02]  /*ac80*/  FMUL.FTZ R50, R50, R71 ;  /* 0x0000004732327220 */ /* 0x001fe40000410000 */
        /* <DEDUP_REMOVED lines=15> */
.L_x_13549:
        /* <DEDUP_REMOVED lines=13> */
.L_x_13551:
[----:B------:R-:W-:Y:S05]  /*ae50*/  BSYNC.RECONVERGENT B2 ;  /* 0x0000000000027941 */ /* 0x000fea0003800200 */
.L_x_13550:
        /* <DEDUP_REMOVED lines=46> */
[----:B------:R-:W-:Y:S01]  /*b140*/  LOP3.LUT R84, R49, R84, R97, 0x96, !PT ;  /* 0x0000005431547212 */ /* 0x000fe200078e9661 */
[C---:B------:R-:W-:Y:S01]  /*b150*/  VIADD R79, R2.reuse, 0x8ff34781 ;  /* 0x8ff34781024f7836 */ /* 0x040fe20000000000 */
[----:B------:R-:W-:Y:S01]  /*b160*/  IADD3 R49, PT, PT, R2, -0xe443238, RZ ;  /* 0xf1bbcdc802317810 */ /* 0x000fe20007ffe0ff */
[----:B------:R-:W-:-:S04]  /*b170*/  IMAD.WIDE.U32 R98, R98, -0x2daee0ad, RZ ;  /* 0xd2511f5362627825 */ /* 0x000fc800078e00ff */
[----:B------:R-:W-:Y:S01]  /*b180*/  IMAD.WIDE.U32 R84, R84, -0x326172a9, RZ ;  /* 0xcd9e8d5754547825 */ /* 0x000fe200078e00ff */
[----:B------:R-:W-:-:S04]  /*b190*/  LOP3.LUT R96, R51, R96, R99, 0x96, !PT ;  /* 0x0000006033607212 */ /* 0x000fc800078e9663 */
[----:B------:R-:W-:Y:S01]  /*b1a0*/  LOP3.LUT R50, R49, R50, R85, 0x96, !PT ;  /* 0x0000003231327212 */ /* 0x000fe200078e9655 */
[----:B------:R-:W-:Y:S01]  /*b1b0*/  IMAD.WIDE.U32 R96, R96, -0x326172a9, RZ ;  /* 0xcd9e8d5760607825 */ /* 0x000fe200078e00ff */
[----:B------:R-:W-:Y:S02]  /*b1c0*/  IADD3 R85, PT, PT, R3, -0x695add53, RZ ;  /* 0x96a522ad03557810 */ /* 0x000fe40007ffe0ff */
[----:B------:R-:W-:Y:S01]  /*b1d0*/  MOV R49, R70 ;  /* 0x0000004600317202 */ /* 0x000fe20000000f00 */
[----:B------:R-:W-:Y:S01]  /*b1e0*/  IMAD.WIDE.U32 R50, R50, -0x2daee0ad, RZ ;  /* 0xd2511f5332327825 */ /* 0x000fe200078e00ff */
[----:B------:R-:W-:-:S03]  /*b1f0*/  LOP3.LUT R79, R79, R84, R97, 0x96, !PT ;  /* 0x000000544f4f7212 */ /* 0x000fc600078e9661 */
[----:B------:R-:W-:Y:S01]  /*b200*/  IMAD.MOV.U32 R84, RZ, RZ, R96 ;  /* 0x000000ffff547224 */ /* 0x000fe200078e0060 */
[----:B------:R-:W-:Y:S01]  /*b210*/  LOP3.LUT R85, R85, R98, R51, 0x96, !PT ;  /* 0x0000006255557212 */ /* 0x000fe200078e9633 */
[----:B------:R-:W-:-:S07]  /*b220*/  IMAD.MOV.U32 R70, RZ, RZ, R50 ;  /* 0x000000ffff467224 */ /* 0x000fce00078e0032 */
.L_x_13548:
[----:B------:R-:W-:Y:S05]  /*b230*/  BSYNC.RECONVERGENT B1 ;  /* 0x0000000000017941 */ /* 0x000fea0003800200 */
.L_x_13547:
        /* <DEDUP_REMOVED lines=23> */
.L_x_13554:
        /* <DEDUP_REMOVED lines=13> */
.L_x_13556:
[----:B------:R-:W-:Y:S05]  /*b480*/  BSYNC.RECONVERGENT B2 ;  /* 0x0000000000027941 */ /* 0x000fea0003800200 */
.L_x_13555:
        /* <DEDUP_REMOVED lines=60> */
[----:B------:R-:W-:-:S07]  /*b850*/  MOV R70, R50 ;  /* 0x0000003200467202 */ /* 0x000fce0000000f00 */
.L_x_13553:
[----:B------:R-:W-:Y:S05]  /*b860*/  BSYNC.RECONVERGENT B1 ;  /* 0x0000000000017941 */ /* 0x000fea0003800200 */
.L_x_13552:
[----:B------:R-:W-:Y:S01]  /*b870*/  I2FP.F32.U32 R51, R51 ;  /* 0x0000003300337245 */ /* 0x000fe20000201000 */
[----:B------:R-:W-:Y:S01]  /*b880*/  HADD2.F32 R97, -RZ, R61.H0_H0 ;  /* 0x2000003dff617230 */ /* 0x000fe20000004100 */
[----:B------:R-:W-:Y:S01]  /*b890*/  ISETP.NE.AND P2, PT, R90, 0x1, PT ;  /* 0x000000015a00780c */ /* 0x000fe20003f45270 */
[----:B------:R-:W-:Y:S01]  /*b8a0*/  BSSY.RECONVERGENT B1, `(.L_x_13557) ;  /* 0x000005e000017945 */ /* 0x000fe20003800200 */
[----:B------:R-:W-:Y:S02]  /*b8b0*/  HFMA2 R96, -RZ, RZ, 0, 1.1920928955078125e-07 ;  /* 0x00000002ff607431 */ /* 0x000fe400000001ff */
        /* <DEDUP_REMOVED lines=18> */
.L_x_13559:
        /* <DEDUP_REMOVED lines=13> */
.L_x_13561:
[----:B------:R-:W-:Y:S05]  /*bab0*/  BSYNC.RECONVERGENT B2 ;  /* 0x0000000000027941 */ /* 0x000fea0003800200 */
.L_x_13560:
        /* <DEDUP_REMOVED lines=60> */
.L_x_13558:
[----:B------:R-:W-:Y:S05]  /*be80*/  BSYNC.RECONVERGENT B1 ;  /* 0x0000000000017941 */ /* 0x000fea0003800200 */
.L_x_13557:
[----:B------:R-:W-:Y:S01]  /*be90*/  I2FP.F32.U32 R51, R51 ;  /* 0x0000003300337245 */ /* 0x000fe20000201000 */
[----:B------:R-:W-:Y:S01]  /*bea0*/  HADD2.F32 R61, -RZ, R61.H1_H1 ;  /* 0x3000003dff3d7230 */ /* 0x000fe20000004100 */
[----:B------:R-:W-:Y:S01]  /*beb0*/  ISETP.NE.AND P3, PT, R96, 0x1, PT ;  /* 0x000000016000780c */ /* 0x000fe20003f65270 */
[----:B------:R-:W-:Y:S01]  /*bec0*/  BSSY.RECONVERGENT B1, `(.L_x_13562) ;  /* 0x000005f000017945 */ /* 0x000fe20003800200 */
[----:B------:R-:W-:Y:S02]  /*bed0*/  HFMA2 R90, -RZ, RZ, 0, 1.1920928955078125e-07 ;  /* 0x00000002ff5a7431 */ /* 0x000fe400000001ff */
[----:B------:R-:W-:Y:S01]  /*bee0*/  FFMA.FTZ R60, R51, R88, 1.1641532182693481445e-10 ;  /* 0x2f000000333c7423 */ /* 0x000fe20000010058 */
[----:B------:R-:W-:Y:S01]  /*bef0*/  FMUL.FTZ R86, R61, R0 ;  /* 0x000000003d567220 */ /* 0x000fe20000410000 */
[----:B------:R-:W-:-:S03]  /*bf00*/  IMAD.MOV.U32 R61, RZ, RZ, R84 ;  /* 0x000000ffff3d7224 */ /* 0x000fc600078e0054 */
        /* <DEDUP_REMOVED lines=15> */
.L_x_13564:
        /* <DEDUP_REMOVED lines=13> */
.L_x_13566:
[----:B------:R-:W-:Y:S05]  /*c0d0*/  BSYNC.RECONVERGENT B2 ;  /* 0x0000000000027941 */ /* 0x000fea0003800200 */
.L_x_13565:
        /* <DEDUP_REMOVED lines=61> */
.L_x_13563:
[----:B------:R-:W-:Y:S05]  /*c4b0*/  BSYNC.RECONVERGENT B1 ;  /* 0x0000000000017941 */ /* 0x000fea0003800200 */
.L_x_13562:
[----:B------:R-:W-:Y:S01]  /*c4c0*/  I2FP.F32.U32 R61, R61 ;  /* 0x0000003d003d7245 */ /* 0x000fe20000201000 */
[----:B------:R-:W-:Y:S01]  /*c4d0*/  HADD2.F32 R97, -RZ, R62.H0_H0 ;  /* 0x2000003eff617230 */ /* 0x000fe20000004100 */
[----:B------:R-:W-:Y:S01]  /*c4e0*/  ISETP.NE.AND P4, PT, R90, 0x1, PT ;  /* 0x000000015a00780c */ /* 0x000fe20003f85270 */
[----:B------:R-:W-:Y:S01]  /*c4f0*/  BSSY.RECONVERGENT B1, `(.L_x_13567) ;  /* 0x000005e000017945 */ /* 0x000fe20003800200 */
[----:B------:R-:W-:Y:S02]  /*c500*/  IMAD.MOV.U32 R96, RZ, RZ, 0x2 ;  /* 0x00000002ff607424 */ /* 0x000fe400078e00ff */
[----:B------:R-:W-:Y:S01]  /*c510*/  FFMA.FTZ R60, R61, R88, 1.1641532182693481445e-10 ;  /* 0x2f0000003d3c7423 */ /* 0x000fe20000010058 */
[----:B------:R-:W-:Y:S01]  /*c520*/  FMUL.FTZ R86, R97, R0 ;  /* 0x0000000061567220 */ /* 0x000fe20000410000 */
[----:B------:R-:W-:Y:S01]  /*c530*/  HADD2.F32 R97, -RZ, R18.H0_H0 ;  /* 0x20000012ff617230 */ /* 0x000fe20000004100 */
        /* <DEDUP_REMOVED lines=15> */
.L_x_13569:
        /* <DEDUP_REMOVED lines=13> */
.L_x_13571:
[----:B------:R-:W-:Y:S05]  /*c700*/  BSYNC.RECONVERGENT B2 ;  /* 0x0000000000027941 */ /* 0x000fea0003800200 */
.L_x_13570:
        /* <DEDUP_REMOVED lines=60> */
.L_x_13568:
[----:B------:R-:W-:Y:S05]  /*cad0*/  BSYNC.RECONVERGENT B1 ;  /* 0x0000000000017941 */ /* 0x000fea0003800200 */
.L_x_13567:
        /* <DEDUP_REMOVED lines=23> */
.L_x_13574:
        /* <DEDUP_REMOVED lines=13> */
.L_x_13576:
[----:B------:R-:W-:Y:S05]  /*cd20*/  BSYNC.RECONVERGENT B2 ;  /* 0x0000000000027941 */ /* 0x000fea0003800200 */
.L_x_13575:
        /* <DEDUP_REMOVED lines=48> */
[----:B------:R-:W-:Y:S02]  /*d030*/  LOP3.LUT R85, R85, R102, R97, 0x96, !PT ;  /* 0x0000006655557212 */ /* 0x000fe400078e9661 */
[----:B------:R-:W-:Y:S01]  /*d040*/  IADD3 R97, PT, PT, R2, -0x700cb87f, RZ ;  /* 0x8ff3478102617810 */ /* 0x000fe20007ffe0ff */
[----:B------:R-:W-:-:S04]  /*d050*/  IMAD.WIDE.U32 R100, R79, -0x326172a9, RZ ;  /* 0xcd9e8d574f647825 */ /* 0x000fc800078e00ff */
[----:B------:R-:W-:-:S05]  /*d060*/  VIADD R79, R2, 0xf1bbcdc8 ;  /* 0xf1bbcdc8024f7836 */ /* 0x000fca0000000000 */
        /* <DEDUP_REMOVED lines=8> */
.L_x_13573:
[----:B------:R-:W-:Y:S05]  /*d0f0*/  BSYNC.RECONVERGENT B1 ;  /* 0x0000000000017941 */ /* 0x000fea0003800200 */
.L_x_13572:
        /* <DEDUP_REMOVED lines=23> */
.L_x_13579:
        /* <DEDUP_REMOVED lines=15> */
.L_x_13581:
[----:B------:R-:W-:Y:S05]  /*d360*/  BSYNC.RECONVERGENT B2 ;  /* 0x0000000000027941 */ /* 0x000fea0003800200 */
.L_x_13580:
        /* <DEDUP_REMOVED lines=58> */
[----:B------:R-:W-:Y:S01]  /*d710*/  IMAD.MOV.U32 R70, RZ, RZ, R98 ;  /* 0x000000ffff467224 */ /* 0x000fe200078e0062 */
[----:B------:R-:W-:-:S07]  /*d720*/  LOP3.LUT R85, R101, R96, R99, 0x96, !PT ;  /* 0x0000006065557212 */ /* 0x000fce00078e9663 */
.L_x_13578:
[----:B------:R-:W-:Y:S05]  /*d730*/  BSYNC.RECONVERGENT B1 ;  /* 0x0000000000017941 */ /* 0x000fea0003800200 */
.L_x_13577:
        /* <DEDUP_REMOVED lines=10> */
.L_x_13541:
[----:B------:R-:W-:Y:S01]  /*d7e0*/  SEL R100, RZ, 0x1000000, !P6 ;  /* 0x01000000ff647807 */ /* 0x000fe20007000000 */
[----:B------:R-:W0:Y:S01]  /*d7f0*/  LDC.64 R96, c[0x0][0x3a8] ;  /* 0x0000ea00ff607b82 */ /* 0x000e220000000a00 */
[----:B------:R-:W-:Y:S02]  /*d800*/  ISETP.NE.AND P6, PT, R89, RZ, PT ;  /* 0x000000ff5900720c */ /* 0x000fe40003fc5270 */
[----:B------:R-:W-:Y:S02]  /*d810*/  SEL R98, RZ, 0x10000, !P5 ;  /* 0x00010000ff627807 */ /* 0x000fe40006800000 */
[----:B------:R-:W-:Y:S02]  /*d820*/  SEL R99, RZ, 0x100, !P4 ;  /* 0x00000100ff637807 */ /* 0x000fe40006000000 */
[----:B------:R-:W-:Y:S01]  /*d830*/  SEL R87, RZ, 0x1000000, !P2 ;  /* 0x01000000ff577807 */ /* 0x000fe20005000000 */
[----:B------:R-:W1:Y:S01]  /*d840*/  LDC.64 R88, c[0x0][0x3b0] ;  /* 0x0000ec00ff587b82 */ /* 0x000e620000000a00 */
[----:B------:R-:W-:-:S02]  /*d850*/  SEL R90, RZ, 0x10000, !P1 ;  /* 0x00010000ff5a7807 */ /* 0x000fc40004800000 */
[----:B------:R-:W-:Y:S02]  /*d860*/  SEL R71, RZ, 0x100, !P0 ;  /* 0x00000100ff477807 */ /* 0x000fe40004000000 */
[----:B------:R-:W-:Y:S02]  /*d870*/  LOP3.LUT R99, R99, R100, R98, 0xfe, !PT ;  /* 0x0000006463637212 */ /* 0x000fe400078efe62 */
[----:B------:R-:W-:Y:S01]  /*d880*/  LOP3.LUT R71, R71, R87, R90, 0xfe, !PT ;  /* 0x0000005747477212 */ /* 0x000fe200078efe5a */
[----:B------:R-:W-:Y:S01]  /*d890*/  IMAD.MOV.U32 R87, RZ, RZ, R70 ;  /* 0x000000ffff577224 */ /* 0x000fe200078e0046 */
[----:B------:R-:W-:Y:S02]  /*d8a0*/  SEL R98, RZ, 0x1, !P3 ;  /* 0x00000001ff627807 */ /* 0x000fe40005800000 */
[----:B------:R-:W-:Y:S02]  /*d8b0*/  SEL R90, RZ, 0x1, !P6 ;  /* 0x00000001ff5a7807 */ /* 0x000fe40007000000 */
[----:B------:R-:W-:-:S02]  /*d8c0*/  LOP3.LUT R99, R99, R98, RZ, 0xfc, !PT ;  /* 0x0000006263637212 */ /* 0x000fc400078efcff */
[----:B------:R-:W-:Y:S01]  /*d8d0*/  LOP3.LUT R98, R71, R90, RZ, 0xfc, !PT ;  /* 0x0000005a47627212 */ /* 0x000fe200078efcff */
[----:B0-----:R-:W-:-:S05]  /*d8e0*/  IMAD.WIDE.U32 R96, R69, 0x20, R96 ;  /* 0x0000002045607825 */ /* 0x001fca00078e0060 */
[----:B------:R0:W-:Y:S01]  /*d8f0*/  STG.E.128 desc[UR8][R96.64], R48 ;  /* 0x0000003060007986 */ /* 0x0001e2000c101d08 */
[----:B-1----:R-:W-:-:S03]  /*d900*/  IMAD.WIDE.U32 R88, R69, 0x8, R88 ;  /* 0x0000000845587825 */ /* 0x002fc600078e0058 */
[----:B------:R0:W-:Y:S01]  /*d910*/  STG.E.128 desc[UR8][R96.64+0x10], R60 ;  /* 0x0000103c60007986 */ /* 0x0001e2000c101d08 */
[----:B------:R-:W-:-:S03]  /*d920*/  IADD3 R69, PT, PT, R69, 0x100, RZ ;  /* 0x0000010045457810 */ /* 0x000fc60007ffe0ff */
[----:B------:R0:W-:Y:S04]  /*d930*/  STG.E.64 desc[UR8][R88.64], R98 ;  /* 0x0000006258007986 */ /* 0x0001e8000c101b08 */
.L_x_13499:
[----:B------:R-:W-:Y:S05]  /*d940*/  BSYNC.RECONVERGENT B0 ;  /* 0x0000000000007941 */ /* 0x000fea0003800200 */
.L_x_13498:
        /* <DEDUP_REMOVED lines=29> */
.L_x_13587:
        /* <DEDUP_REMOVED lines=13> */
.L_x_13589:
[----:B------:R-:W-:Y:S05]  /*dbf0*/  BSYNC.RECONVERGENT B2 ;  /* 0x0000000000027941 */ /* 0x000fea0003800200 */
.L_x_13588:
        /* <DEDUP_REMOVED lines=60> */
.L_x_13586:
[----:B------:R-:W-:Y:S05]  /*dfc0*/  BSYNC.RECONVERGENT B1 ;  /* 0x0000000000017941 */ /* 0x000fea0003800200 */
.L_x_13585:
[----:B0-2---:R-:W0:Y:S01]  /*dfd0*/  LDC R96, c[0x0][0x408] ;  /* 0x00010200ff607b82 */ /* 0x005e220000000800 */
        /* <DEDUP_REMOVED lines=8> */
[----:B------:R-:W-:Y:S01]  /*e060*/  FFMA.FTZ R52, R53, R98, 1.1641532182693481445e-10 ;  /* 0x2f00000035347423 */ /* 0x000fe20000010062 */
[----:B------:R-:W-:-:S02]  /*e070*/  MOV R53, R84 ;  /* 0x0000005400357202 */ /* 0x000fc40000000f00 */
[----:B0-----:R-:W-:Y:S02]  /*e080*/  FMUL.FTZ R55, R55, R96 ;  /* 0x0000006037377220 */ /* 0x001fe40000410000 */
[----:B-1----:R-:W-:Y:S01]  /*e090*/  FSETP.GTU.FTZ.AND P1, PT, R52, R97, PT ;  /* 0x000000613400720b */ /* 0x002fe20003f3c000 */
[----:B------:R-:W-:-:S03]  /*e0a0*/  HADD2.F32 R52, -RZ, R4.H0_H0 ;  /* 0x20000004ff347230 */ /* 0x000fc60000004100 */
        /* <DEDUP_REMOVED lines=13> */
.L_x_13592:
        /* <DEDUP_REMOVED lines=13> */
.L_x_13594:
[----:B------:R-:W-:Y:S05]  /*e250*/  BSYNC.RECONVERGENT B2 ;  /* 0x0000000000027941 */ /* 0x000fea0003800200 */
.L_x_13593:
        /* <DEDUP_REMOVED lines=57> */
[----:B------:R-:W-:Y:S01]  /*e5f0*/  HFMA2 R70, -RZ, RZ, 0, 0 ;  /* 0x00000000ff467431 */ /* 0x000fe200000001ff */
[----:B------:R-:W-:Y:S01]  /*e600*/  MOV R53, R90 ;  /* 0x0000005a00357202 */ /* 0x000fe20000000f00 */
[----:B------:R-:W-:-:S07]  /*e610*/  IMAD.MOV.U32 R90, RZ, RZ, R54 ;  /* 0x000000ffff5a7224 */ /* 0x000fce00078e0036 */
.L_x_13591:
[----:B------:R-:W-:Y:S05]  /*e620*/  BSYNC.RECONVERGENT B1 ;  /* 0x0000000000017941 */ /* 0x000fea0003800200 */
.L_x_13590:
[----:B------:R-:W-:Y:S01]  /*e630*/  I2FP.F32.U32 R53, R53 ;  /* 0x0000003500357245 */ /* 0x000fe20000201000 */
[----:B------:R-:W-:Y:S01]  /*e640*/  HADD2.F32 R55, -RZ, R64.H1_H1 ;  /* 0x30000040ff377230 */ /* 0x000fe20000004100 */
[----:B------:R-:W-:Y:S01]  /*e650*/  ISETP.NE.AND P1, PT, R70, 0x1, PT ;  /* 0x000000014600780c */ /* 0x000fe20003f25270 */
[----:B------:R-:W-:Y:S01]  /*e660*/  BSSY.RECONVERGENT B1, `(.L_x_13595) ;  /* 0x0000060000017945 */ /* 0x000fe20003800200 */
[----:B------:R-:W-:Y:S02]  /*e670*/  IMAD.MOV.U32 R64, RZ, RZ, 0x2 ;  /* 0x00000002ff407424 */ /* 0x000fe400078e00ff */
        /* <DEDUP_REMOVED lines=19> */
.L_x_13597:
        /* <DEDUP_REMOVED lines=13> */
.L_x_13599:
[----:B------:R-:W-:Y:S05]  /*e880*/  BSYNC.RECONVERGENT B2 ;  /* 0x0000000000027941 */ /* 0x000fea0003800200 */
.L_x_13598:
        /* <DEDUP_REMOVED lines=50> */
[----:B------:R-:W-:-:S04]  /*ebb0*/  LOP3.LUT R79, R79, R88, R55, 0x96, !PT ;  /* 0x000000584f4f7212 */ /* 0x000fc800078e9637 */
[----:B------:R-:W-:Y:S01]  /*ebc0*/  LOP3.LUT R71, R71, R70, R85, 0x96, !PT ;  /* 0x0000004647477212 */ /* 0x000fe200078e9655 */
[----:B------:R-:W-:Y:S02]  /*ebd0*/  VIADD R85, R3, 0x96a522ad ;  /* 0x96a522ad03557836 */ /* 0x000fe40000000000 */
        /* <DEDUP_REMOVED lines=8> */
.L_x_13596:
[----:B------:R-:W-:Y:S05]  /*ec60*/  BSYNC.RECONVERGENT B1 ;  /* 0x0000000000017941 */ /* 0x000fea0003800200 */
.L_x_13595:
[----:B------:R-:W-:Y:S01]  /*ec70*/  I2FP.F32.U32 R55, R54 ;  /* 0x0000003600377245 */ /* 0x000fe20000201000 */
[----:B------:R-:W-:Y:S01]  /*ec80*/  HADD2.F32 R71, -RZ, R65.H0_H0 ;  /* 0x20000041ff477230 */ /* 0x000fe20000004100 */
        /* <DEDUP_REMOVED lines=8> */
[----:B------:R-:W-:-:S03]  /*ed10*/  HADD2.F32 R54, -RZ, R5.H0_H0 ;  /* 0x20000005ff367230 */ /* 0x000fc60000004100 */
        /* <DEDUP_REMOVED lines=12> */
.L_x_13602:
        /* <DEDUP_REMOVED lines=13> */
.L_x_13604:
[----:B------:R-:W-:Y:S05]  /*eeb0*/  BSYNC.RECONVERGENT B2 ;  /* 0x0000000000027941 */ /* 0x000fea0003800200 */
.L_x_13603:
        /* <DEDUP_REMOVED lines=45> */
[----:B------:R-:W-:Y:S02]  /*f190*/  LOP3.LUT R84, R55, R84, R103, 0x96, !PT ;  /* 0x0000005437547212 */ /* 0x000fe400078e9667 */
        /* <DEDUP_REMOVED lines=8> */
[----:B------:R-:W-:-:S03]  /*f220*/  MOV R55, R90 ;  /* 0x0000005a00377202 */ /* 0x000fc60000000f00 */
[----:B------:R-:W-:Y:S01]  /*f230*/  VIADD R79, R2, 0x8ff34781 ;  /* 0x8ff34781024f7836 */ /* 0x000fe20000000000 */
[----:B------:R-:W-:Y:S01]  /*f240*/  LOP3.LUT R85, R85, R70, R87, 0x96, !PT ;  /* 0x0000004655557212 */ /* 0x000fe200078e9657 */
[----:B------:R-:W-:Y:S02]  /*f250*/  HFMA2 R70, -RZ, RZ, 0, 0 ;  /* 0x00000000ff467431 */ /* 0x000fe400000001ff */
[----:B------:R-:W-:Y:S01]  /*f260*/  IMAD.MOV.U32 R90, RZ, RZ, R86 ;  /* 0x000000ffff5a7224 */ /* 0x000fe200078e0056 */
[----:B------:R-:W-:Y:S01]  /*f270*/  LOP3.LUT R79, R79, R84, R89, 0x96, !PT ;  /* 0x000000544f4f7212 */ /* 0x000fe200078e9659 */
[----:B------:R-:W-:-:S07]  /*f280*/  IMAD.MOV.U32 R84, RZ, RZ, R88 ;  /* 0x000000ffff547224 */ /* 0x000fce00078e0058 */
.L_x_13601:
[----:B------:R-:W-:Y:S05]  /*f290*/  BSYNC.RECONVERGENT B1 ;  /* 0x0000000000017941 */ /* 0x000fea0003800200 */
.L_x_13600:
        /* <DEDUP_REMOVED lines=23> */
.L_x_13607:
        /* <DEDUP_REMOVED lines=13> */
.L_x_13609:
[----:B------:R-:W-:Y:S05]  /*f4e0*/  BSYNC.RECONVERGENT B2 ;  /* 0x0000000000027941 */ /* 0x000fea0003800200 */
.L_x_13608:
        /* <DEDUP_REMOVED lines=51> */
[----:B------:R-:W-:Y:S01]  /*f820*/  LOP3.LUT R71, R71, R70, R85, 0x96, !PT ;  /* 0x0000004647477212 */ /* 0x000fe200078e9655 */
[----:B------:R-:W-:Y:S01]  /*f830*/  IMAD.WIDE.U32 R86, R79, -0x326172a9, RZ ;  /* 0xcd9e8d574f567825 */ /* 0x000fe200078e00ff */
[----:B------:R-:W-:-:S03]  /*f840*/  IADD3 R79, PT, PT, R2, -0x700cb87f, RZ ;  /* 0x8ff34781024f7810 */ /* 0x000fc60007ffe0ff */
[----:B------:R-:W-:Y:S01]  /*f850*/  IMAD.WIDE.U32 R70, R71, -0x2daee0ad, RZ ;  /* 0xd2511f5347467825 */ /* 0x000fe200078e00ff */
[----:B------:R-:W-:Y:S02]  /*f860*/  LOP3.LUT R79, R79, R84, R87, 0x96, !PT ;  /* 0x000000544f4f7212 */ /* 0x000fe400078e9657 */
[----:B------:R-:W-:Y:S01]  /*f870*/  MOV R84, R86 ;  /* 0x0000005600547202 */ /* 0x000fe20000000f00 */
[----:B------:R-:W-:Y:S01]  /*f880*/  VIADD R85, R3, 0x96a522ad ;  /* 0x96a522ad03557836 */ /* 0x000fe20000000000 */
[----:B------:R-:W-:Y:S01]  /*f890*/  MOV R90, R70 ;  /* 0x00000046005a7202 */ /* 0x000fe20000000f00 */
[----:B------:R-:W-:-:S03]  /*f8a0*/  IMAD.MOV.U32 R86, RZ, RZ, RZ ;  /* 0x000000ffff567224 */ /* 0x000fc600078e00ff */
[----:B------:R-:W-:-:S07]  /*f8b0*/  LOP3.LUT R85, R85, R64, R71, 0x96, !PT ;  /* 0x0000004055557212 */ /* 0x000fce00078e9647 */
.L_x_13606:
[----:B------:R-:W-:Y:S05]  /*f8c0*/  BSYNC.RECONVERGENT B1 ;  /* 0x0000000000017941 */ /* 0x000fea0003800200 */
.L_x_13605:
[----:B------:R-:W-:Y:S01]  /*f8d0*/  I2FP.F32.U32 R65, R65 ;  /* 0x0000004100417245 */ /* 0x000fe20000201000 */
[----:B------:R-:W-:Y:S01]  /*f8e0*/  HADD2.F32 R71, -RZ, R66.H0_H0 ;  /* 0x20000042ff477230 */ /* 0x000fe20000004100 */
[----:B------:R-:W-:Y:S01]  /*f8f0*/  ISETP.NE.AND P4, PT, R86, 0x1, PT ;  /* 0x000000015600780c */ /* 0x000fe20003f85270 */
[----:B------:R-:W-:Y:S01]  /*f900*/  BSSY.RECONVERGENT B1, `(.L_x_13610) ;  /* 0x000005f000017945 */ /* 0x000fe20003800200 */
[----:B------:R-:W-:Y:S02]  /*f910*/  HFMA2 R87, -RZ, RZ, 0, 1.1920928955078125e-07 ;  /* 0x00000002ff577431 */ /* 0x000fe400000001ff */
[----:B------:R-:W-:Y:S01]  /*f920*/  FFMA.FTZ R64, R65, R98, 1.1641532182693481445e-10 ;  /* 0x2f00000041407423 */ /* 0x000fe20000010062 */
[----:B------:R-:W-:Y:S01]  /*f930*/  FMUL.FTZ R71, R71, R0 ;  /* 0x0000000047477220 */ /* 0x000fe20000410000 */
[----:B------:R-:W-:Y:S02]  /*f940*/  HADD2.F32 R65, -RZ, R6.H0_H0 ;  /* 0x20000006ff417230 */ /* 0x000fe40000004100 */
        /* <DEDUP_REMOVED lines=15> */
.L_x_13612:
        /* <DEDUP_REMOVED lines=13> */
.L_x_13614:
[----:B------:R-:W-:Y:S05]  /*fb10*/  BSYNC.RECONVERGENT B2 ;  /* 0x0000000000027941 */ /* 0x000fea0003800200 */
.L_x_13613:
        /* <DEDUP_REMOVED lines=53> */
[----:B------:R-:W-:-:S04]  /*fe70*/  IMAD.WIDE.U32 R86, R65, -0x2daee0ad, RZ ;  /* 0xd2511f5341567825 */ /* 0x000fc800078e00ff */
[----:B------:R-:W-:Y:S01]  /*fe80*/  VIADD R79, R2, 0x8ff34781 ;  /* 0x8ff34781024f7836 */ /* 0x000fe20000000000 */
[----:B------:R-:W-:Y:S01]  /*fe90*/  LOP3.LUT R85, R85, R70, R87, 0x96, !PT ;  /* 0x0000004655557212 */ /* 0x000fe200078e9657 */
[----:B------:R-:W-:Y:S01]  /*fea0*/  HFMA2 R87, -RZ, RZ, 0, 0 ;  /* 0x00000000ff577431 */ /* 0x000fe200000001ff */
[----:B------:R-:W-:Y:S01]  /*feb0*/  MOV R70, R90 ;  /* 0x0000005a00467202 */ /* 0x000fe20000000f00 */
[----:B------:R-:W-:Y:S01]  /*fec0*/  IMAD.MOV.U32 R90, RZ, RZ, R86 ;  /* 0x000000ffff5a7224 */ /* 0x000fe200078e0056 */
[----:B------:R-:W-:Y:S01]  /*fed0*/  LOP3.LUT R79, R79, R84, R89, 0x96, !PT ;  /* 0x000000544f4f7212 */ /* 0x000fe200078e9659 */
[----:B------:R-:W-:-:S07]  /*fee0*/  IMAD.MOV.U32 R84, RZ, RZ, R88 ;  /* 0x000000ffff547224 */ /* 0x000fce00078e0058 */
.L_x_13611:
[----:B------:R-:W-:Y:S05]  /*fef0*/  BSYNC.RECONVERGENT B1 ;  /* 0x0000000000017941 */ /* 0x000fea0003800200 */
.L_x_13610:
        /* <DEDUP_REMOVED lines=23> */
.L_x_13617:
        /* <DEDUP_REMOVED lines=13> */
.L_x_13619:
[----:B------:R-:W-:Y:S05]  /*10140*/  BSYNC.RECONVERGENT B2 ;  /* 0x0000000000027941 */ /* 0x000fea0003800200 */
.L_x_13618:
        /* <DEDUP_REMOVED lines=61> */
.L_x_13616:
[----:B------:R-:W-:Y:S05]  /*10520*/  BSYNC.RECONVERGENT B1 ;  /* 0x0000000000017941 */ /* 0x000fea0003800200 */
.L_x_13615:
[----:B------:R-:W-:Y:S01]  /*10530*/  I2FP.F32.U32 R71, R70 ;  /* 0x0000004600477245 */ /* 0x000fe20000201000 */
[----:B------:R-:W-:Y:S01]  /*10540*/  HADD2.F32 R87, -RZ, R67.H0_H0 ;  /* 0x20000043ff577230 */ /* 0x000fe20000004100 */
[----:B------:R-:W-:Y:S01]  /*10550*/  ISETP.NE.AND P6, PT, R88, 0x1, PT ;  /* 0x000000015800780c */ /* 0x000fe20003fc5270 */
[----:B------:R-:W-:Y:S01]  /*10560*/  HADD2.F32 R70, -RZ, R7.H0_H0 ;  /* 0x20000007ff467230 */ /* 0x000fe20000004100 */
        /* <DEDUP_REMOVED lines=19> */
.L_x_13622:
        /* <DEDUP_REMOVED lines=15> */
.L_x_13624:
[----:B------:R-:W-:Y:S05]  /*10790*/  BSYNC.RECONVERGENT B2 ;  /* 0x0000000000027941 */ /* 0x000fea0003800200 */
.L_x_13623:
        /* <DEDUP_REMOVED lines=53> */
[----:B------:R-:W-:Y:S01]  /*10af0*/  IMAD.WIDE.U32 R88, R88, -0x326172a9, RZ ;  /* 0xcd9e8d5758587825 */ /* 0x000fe200078e00ff */
[----:B------:R-:W-:-:S03]  /*10b00*/  MOV R71, R90 ;  /* 0x0000005a00477202 */ /* 0x000fc60000000f00 */
[----:B------:R-:W-:Y:S01]  /*10b10*/  IMAD.WIDE.U32 R86, R86, -0x2daee0ad, RZ ;  /* 0xd2511f5356567825 */ /* 0x000fe200078e00ff */
[----:B------:R-:W-:-:S03]  /*10b20*/  LOP3.LUT R79, R79, R84, R89, 0x96, !PT ;  /* 0x000000544f4f7212 */ /* 0x000fc600078e9659 */
[----:B------:R-:W-:Y:S02]  /*10b30*/  IMAD.MOV.U32 R90, RZ, RZ, R86 ;  /* 0x000000ffff5a7224 */ /* 0x000fe400078e0056 */
[----:B------:R-:W-:Y:S02]  /*10b40*/  HFMA2 R86, -RZ, RZ, 0, 0 ;  /* 0x00000000ff567431 */ /* 0x000fe400000001ff */
[----:B------:R-:W-:Y:S01]  /*10b50*/  IMAD.MOV.U32 R84, RZ, RZ, R88 ;  /* 0x000000ffff547224 */ /* 0x000fe200078e0058 */
[----:B------:R-:W-:-:S07]  /*10b60*/  LOP3.LUT R85, R85, R70, R87, 0x96, !PT ;  /* 0x0000004655557212 */ /* 0x000fce00078e9657 */
.L_x_13621:
[----:B------:R-:W-:Y:S05]  /*10b70*/  BSYNC.RECONVERGENT B1 ;  /* 0x0000000000017941 */ /* 0x000fea0003800200 */
.L_x_13620:
[----:B------:R-:W-:Y:S01]  /*10b80*/  I2FP.F32.U32 R71, R71 ;  /* 0x0000004700477245 */ /* 0x000fe20000201000 */
[----:B------:R-:W-:-:S04]  /*10b90*/  HADD2.F32 R67, -RZ, R67.H1_H1 ;  /* 0x30000043ff437230 */ /* 0x000fc80000004100 */
[----:B------:R-:W-:Y:S01]  /*10ba0*/  FFMA.FTZ R98, R71, R98, 1.1641532182693481445e-10 ;  /* 0x2f00000047627423 */ /* 0x000fe20000010062 */
[----:B------:R-:W-:-:S04]  /*10bb0*/  FMUL.FTZ R67, R67, R0 ;  /* 0x0000000043437220 */ /* 0x000fc80000410000 */
[----:B------:R-:W-:Y:S01]  /*10bc0*/  FMUL.FTZ R67, R67, R96 ;  /* 0x0000006043437220 */ /* 0x000fe20000410000 */
[----:B------:R-:W-:-:S04]  /*10bd0*/  FSETP.GTU.FTZ.AND P6, PT, R98, R97, PT ;  /* 0x000000616200720b */ /* 0x000fc80003fdc000 */
[----:B------:R-:W-:Y:S01]  /*10be0*/  FSEL R0, R67, RZ, !P6 ;  /* 0x000000ff43007208 */ /* 0x000fe20007000000 */
[----:B------:R-:W-:Y:S01]  /*10bf0*/  HADD2.F32 R67, -RZ, R7.H1_H1 ;  /* 0x30000007ff437230 */ /* 0x000fe20000004100 */
[----:B------:R-:W-:-:S04]  /*10c00*/  PLOP3.LUT P6, PT, P6, PT, PT, 0x8, 0x80 ;  /* 0x000000000080781c */ /* 0x000fc800037ce170 */
[----:B------:R-:W-:Y:S01]  /*10c10*/  FFMA.FTZ R67, R0, R67, R43 ;  /* 0x0000004300437223 */ /* 0x000fe2000001002b */
[----:B------:R-:W-:Y:S08]  /*10c20*/  BRA `(.L_x_13625) ;  /* 0x0000003000807947 */ /* 0x000ff00003800000 */
.L_x_13584:
        /* <DEDUP_REMOVED lines=16> */
.L_x_13628:
        /* <DEDUP_REMOVED lines=13> */
.L_x_13630:
[----:B------:R-:W-:Y:S05]  /*10e00*/  BSYNC.RECONVERGENT B2 ;  /* 0x0000000000027941 */ /* 0x000fea0003800200 */
.L_x_13629:
        /* <DEDUP_REMOVED lines=60> */
.L_x_13627:
[----:B------:R-:W-:Y:S05]  /*111d0*/  BSYNC.RECONVERGENT B1 ;  /* 0x0000000000017941 */ /* 0x000fea0003800200 */
.L_x_13626:
        /* <DEDUP_REMOVED lines=10> */
[----:B------:R-:W-:-:S02]  /*11280*/  HADD2.F32 R53, -RZ, R4.H0_H0 ;  /* 0x20000004ff357230 */ /* 0x000fc40000004100 */
        /* <DEDUP_REMOVED lines=16> */
.L_x_13633:
        /* <DEDUP_REMOVED lines=13> */
.L_x_13635:
[----:B------:R-:W-:Y:S05]  /*11460*/  BSYNC.RECONVERGENT B2 ;  /* 0x0000000000027941 */ /* 0x000fea0003800200 */
.L_x_13634:
        /* <DEDUP_REMOVED lines=60> */
.L_x_13632:
[----:B------:R-:W-:Y:S05]  /*11830*/  BSYNC.RECONVERGENT B1 ;  /* 0x0000000000017941 */ /* 0x000fea0003800200 */
.L_x_13631:
[----:B------:R-:W-:Y:S01]  /*11840*/  I2FP.F32.U32 R53, R53 ;  /* 0x0000003500357245 */ /* 0x000fe20000201000 */
[----:B------:R-:W-:Y:S01]  /*11850*/  HADD2.F32 R55, -RZ, R64.H1_H1 ;  /* 0x30000040ff377230 */ /* 0x000fe20000004100 */
[----:B------:R-:W-:Y:S01]  /*11860*/  ISETP.NE.AND P1, PT, R70, 0x1, PT ;  /* 0x000000014600780c */ /* 0x000fe20003f25270 */
[----:B------:R-:W-:Y:S01]  /*11870*/  BSSY.RECONVERGENT B1, `(.L_x_13636) ;  /* 0x0000060000017945 */ /* 0x000fe20003800200 */
[----:B------:R-:W-:Y:S02]  /*11880*/  IMAD.MOV.U32 R64, RZ, RZ, 0x2 ;  /* 0x00000002ff407424 */ /* 0x000fe400078e00ff */
[----:B------:R-:W-:Y:S01]  /*11890*/  FFMA.FTZ R54, R53, R98, 1.1641532182693481445e-10 ;  /* 0x2f00000035367423 */ /* 0x000fe20000010062 */
[----:B------:R-:W-:-:S04]  /*118a0*/  FMUL.FTZ R55, R55, R0 ;  /* 0x0000000037377220 */ /* 0x000fc80000410000 */
[----:B------:R-:W-:Y:S01]  /*118b0*/  FMUL.FTZ R53, R55, R96 ;  /* 0x0000006037357220 */ /* 0x000fe20000410000 */
[----:B------:R-:W-:Y:S01]  /*118c0*/  FSETP.GTU.FTZ.AND P2, PT, R54, R97, PT ;  /* 0x000000613600720b */ /* 0x000fe20003f5c000 */
[----:B------:R-:W-:-:S03]  /*118d0*/  HADD2.F32 R54, -RZ, R4.H1_H1 ;  /* 0x30000004ff367230 */ /* 0x000fc60000004100 */
        /* <DEDUP_REMOVED lines=14> */
.L_x_13638:
        /* <DEDUP_REMOVED lines=13> */
.L_x_13640:
[----:B------:R-:W-:Y:S05]  /*11a90*/  BSYNC.RECONVERGENT B2 ;  /* 0x0000000000027941 */ /* 0x000fea0003800200 */
.L_x_13639:
        /* <DEDUP_REMOVED lines=61> */
.L_x_13637:
[----:B------:R-:W-:Y:S05]  /*11e70*/  BSYNC.RECONVERGENT B1 ;  /* 0x0000000000017941 */ /* 0x000fea0003800200 */
.L_x_13636:
        /* <DEDUP_REMOVED lines=23> */
.L_x_13643:
        /* <DEDUP_REMOVED lines=13> */
.L_x_13645:
[----:B------:R-:W-:Y:S05]  /*120c0*/  BSYNC.RECONVERGENT B2 ;  /* 0x0000000000027941 */ /* 0x000fea0003800200 */
.L_x_13644:
        /* <DEDUP_REMOVED lines=49> */
[----:B------:R-:W-:-:S03]  /*123e0*/  LOP3.LUT R79, R79, R102, R71, 0x96, !PT ;  /* 0x000000664f4f7212 */ /* 0x000fc600078e9647 */
[----:B------:R-:W-:Y:S01]  /*123f0*/  HFMA2 R71, -RZ, RZ, 0, 0 ;  /* 0x00000000ff477431 */ /* 0x000fe200000001ff */
        /* <DEDUP_REMOVED lines=10> */
.L_x_13642:
[----:B------:R-:W-:Y:S05]  /*124a0*/  BSYNC.RECONVERGENT B1 ;  /* 0x0000000000017941 */ /* 0x000fea0003800200 */
.L_x_13641:
        /* <DEDUP_REMOVED lines=23> */
.L_x_13648:
        /* <DEDUP_REMOVED lines=13> */
.L_x_13650:
[----:B------:R-:W-:Y:S05]  /*126f0*/  BSYNC.RECONVERGENT B2 ;  /* 0x0000000000027941 */ /* 0x000fea0003800200 */
.L_x_13649:
        /* <DEDUP_REMOVED lines=61> */
.L_x_13647:
[----:B------:R-:W-:Y:S05]  /*12ad0*/  BSYNC.RECONVERGENT B1 ;  /* 0x0000000000017941 */ /* 0x000fea0003800200 */
.L_x_13646:
        /* <DEDUP_REMOVED lines=23> */
.L_x_13653:
        /* <DEDUP_REMOVED lines=13> */
.L_x_13655:
[----:B------:R-:W-:Y:S05]  /*12d20*/  BSYNC.RECONVERGENT B2 ;  /* 0x0000000000027941 */ /* 0x000fea0003800200 */
.L_x_13654:
        /* <DEDUP_REMOVED lines=57> */
[----:B------:R-:W-:Y:S02]  /*130c0*/  IMAD.MOV.U32 R84, RZ, RZ, R88 ;  /* 0x000000ffff547224 */ /* 0x000fe400078e0058 */
[----:B------:R-:W-:Y:S01]  /*130d0*/  HFMA2 R88, -RZ, RZ, 0, 0 ;  /* 0x00000000ff587431 */ /* 0x000fe200000001ff */
[----:B------:R-:W-:Y:S01]  /*130e0*/  LOP3.LUT R85, R85, R70, R87, 0x96, !PT ;  /* 0x0000004655557212 */ /* 0x000fe200078e9657 */
[----:B------:R-:W-:-:S07]  /*130f0*/  IMAD.MOV.U32 R90, RZ, RZ, R86 ;  /* 0x000000ffff5a7224 */ /* 0x000fce00078e0056 */
.L_x_13652:
[----:B------:R-:W-:Y:S05]  /*13100*/  BSYNC.RECONVERGENT B1 ;  /* 0x0000000000017941 */ /* 0x000fea0003800200 */
.L_x_13651:
        /* <DEDUP_REMOVED lines=23> */
.L_x_13658:
        /* <DEDUP_REMOVED lines=13> */
.L_x_13660:
[----:B------:R-:W-:Y:S05]  /*13350*/  BSYNC.RECONVERGENT B2 ;  /* 0x0000000000027941 */ /* 0x000fea0003800200 */
.L_x_13659:
        /* <DEDUP_REMOVED lines=39> */
[----:B------:R-:W-:Y:S01]  /*135d0*/  IMAD.MOV.U32 R66, RZ, RZ, R90 ;  /* 0x000000ffff427224 */ /* 0x000fe200078e005a */
        /* <DEDUP_REMOVED lines=21> */
.L_x_13657:
[----:B------:R-:W-:Y:S05]  /*13730*/  BSYNC.RECONVERGENT B1 ;  /* 0x0000000000017941 */ /* 0x000fea0003800200 */
.L_x_13656:
        /* <DEDUP_REMOVED lines=23> */
.L_x_13663:
        /* <DEDUP_REMOVED lines=15> */
.L_x_13665:
[----:B------:R-:W-:Y:S05]  /*139a0*/  BSYNC.RECONVERGENT B2 ;  /* 0x0000000000027941 */ /* 0x000fea0003800200 */
.L_x_13664:
        /* <DEDUP_REMOVED lines=58> */
[----:B------:R-:W-:Y:S01]  /*13d50*/  MOV R70, R90 ;  /* 0x0000005a00467202 */ /* 0x000fe20000000f00 */
[----:B------:R-:W-:Y:S02]  /*13d60*/  IMAD.MOV.U32 R90, RZ, RZ, R86 ;  /* 0x000000ffff5a7224 */ /* 0x000fe400078e0056 */
[----:B------:R-:W-:-:S07]  /*13d70*/  HFMA2 R86, -RZ, RZ, 0, 0 ;  /* 0x00000000ff567431 */ /* 0x000fce00000001ff */
.L_x_13662:
[----:B------:R-:W-:Y:S05]  /*13d80*/  BSYNC.RECONVERGENT B1 ;  /* 0x0000000000017941 */ /* 0x000fea0003800200 */
.L_x_13661:
        /* <DEDUP_REMOVED lines=9> */
[----:B------:R-:W-:-:S10]  /*13e20*/  FMUL.FTZ R67, R0, R67 ;  /* 0x0000004300437220 */ /* 0x000fd40000410000 */
.L_x_13625:
        /* <DEDUP_REMOVED lines=9> */
[----:B------:R-:W-:Y:S02]  /*13ec0*/  ISETP.NE.AND P6, PT, R99, RZ, PT ;  /* 0x000000ff6300720c */ /* 0x000fe40003fc5270 */
[----:B------:R-:W-:Y:S02]  /*13ed0*/  LOP3.LUT R0, R0, R96, R87, 0xfe, !PT ;  /* 0x0000006000007212 */ /* 0x000fe400078efe57 */
[----:B------:R-:W-:Y:S02]  /*13ee0*/  LOP3.LUT R97, R97, R101, R98, 0xfe, !PT ;  /* 0x0000006561617212 */ /* 0x000fe400078efe62 */
[----:B------:R-:W-:Y:S02]  /*13ef0*/  SEL R96, RZ, 0x1, !P3 ;  /* 0x00000001ff607807 */ /* 0x000fe40005800000 */
[----:B------:R-:W-:Y:S01]  /*13f00*/  SEL R87, RZ, 0x1, !P6 ;  /* 0x00000001ff577807 */ /* 0x000fe20007000000 */
[----:B0-----:R-:W-:Y:S01]  /*13f10*/  IMAD.WIDE.U32 R88, R69, 0x20, R88 ;  /* 0x0000002045587825 */ /* 0x001fe200078e0058 */
[----:B------:R-:W-:-:S02]  /*13f20*/  LOP3.LUT R97, R97, R96, RZ, 0xfc, !PT ;  /* 0x0000006061617212 */ /* 0x000fc400078efcff */
[----:B------:R-:W-:Y:S01]  /*13f30*/  LOP3.LUT R96, R0, R87, RZ, 0xfc, !PT ;  /* 0x0000005700607212 */ /* 0x000fe200078efcff */
[----:B------:R-:W-:Y:S01]  /*13f40*/  IMAD.MOV.U32 R87, RZ, RZ, R90 ;  /* 0x000000ffff577224 */ /* 0x000fe200078e005a */
[----:B------:R3:W-:Y:S01]  /*13f50*/  STG.E.128 desc[UR8][R88.64], R52 ;  /* 0x0000003458007986 */ /* 0x0007e2000c101d08 */
[----:B-1----:R-:W-:-:S03]  /*13f60*/  IMAD.WIDE.U32 R70, R69, 0x8, R70 ;  /* 0x0000000845467825 */ /* 0x002fc600078e0046 */
[----:B------:R3:W-:Y:S04]  /*13f70*/  STG.E.128 desc[UR8][R88.64+0x10], R64 ;  /* 0x0000104058007986 */ /* 0x0007e8000c101d08 */
[----:B------:R3:W-:Y:S02]  /*13f80*/  STG.E.64 desc[UR8][R70.64], R96 ;  /* 0x0000006046007986 */ /* 0x0007e4000c101b08 */
.L_x_13583:
[----:B------:R-:W-:Y:S05]  /*13f90*/  BSYNC.RECONVERGENT B0 ;  /* 0x0000000000007941 */ /* 0x000fea0003800200 */
.L_x_13582:
[----:B------:R-:W-:Y:S01]  /*13fa0*/  FADD.FTZ R0, RZ, R44 ;  /* 0x0000002cff007221 */ /* 0x000fe20000010000 */
[----:B------:R-:W-:Y:S01]  /*13fb0*/  ISETP.NE.AND P3, PT, R95, RZ, PT ;  /* 0x000000ff5f00720c */ /* 0x000fe20003f65270 */
[----:B------:R-:W-:Y:S01]  /*13fc0*/  BSSY.RECONVERGENT B0, `(.L_x_13666) ;  /* 0x000006d000007945 */ /* 0x000fe20003800200 */
[----:B------:R-:W-:Y:S01]  /*13fd0*/  ISETP.GT.U32.AND P2, PT, R73, 0x1ff, PT ;  /* 0x000001ff4900780c */ /* 0x000fe20003f44070 */
        /* <DEDUP_REMOVED lines=10> */
[----:B---3--:R-:W-:-:S04]  /*14080*/  FADD.FTZ R71, R49, R0 ;  /* 0x0000000031477221 */ /* 0x008fc80000010000 */
        /* <DEDUP_REMOVED lines=16> */
[----:B------:R-:W0:Y:S02]  /*14190*/  SHFL.BFLY PT, R0, R71, 0x2, 0x1f ;  /* 0x0c401f0047007f89 */ /* 0x000e2400000e0000 */
[----:B0-2---:R-:W-:-:S05]  /*141a0*/  FADD.FTZ R88, R71, R0 ;  /* 0x0000000047587221 */ /* 0x005fca0000010000 */
        /* <DEDUP_REMOVED lines=78> */
.L_x_13667:
[----:B------:R-:W-:Y:S05]  /*14690*/  BSYNC.RECONVERGENT B0 ;  /* 0x0000000000007941 */ /* 0x000fea0003800200 */
.L_x_13666:
        /* <DEDUP_REMOVED lines=12> */
.L_x_13669:
[----:B------:R-:W-:Y:S05]  /*14760*/  BSYNC.RECONVERGENT B0 ;  /* 0x0000000000007941 */ /* 0x000fea0003800200 */
.L_x_13668:
[----:B0-----:R-:W0:Y:S01]  /*14770*/  SHFL.DOWN PT, R0, R95, 0x4, 0x1f ;  /* 0x08801f005f007f89 */ /* 0x001e2200000e0000 */
[----:B------:R-:W-:Y:S01]  /*14780*/  ISETP.NE.AND P1, PT, R68, RZ, PT ;  /* 0x000000ff4400720c */ /* 0x000fe20003f25270 */
[----:B------:R-:W-:Y:S01]  /*14790*/  BSSY.RECONVERGENT B0, `(.L_x_13670) ;  /* 0x0000072000007945 */ /* 0x000fe20003800200 */
[----:B------:R-:W-:Y:S01]  /*147a0*/  ISETP.NE.AND P2, PT, RZ, UR7, PT ;  /* 0x00000007ff007c0c */ /* 0x000fe2000bf45270 */
[----:B-1----:R-:W1:Y:S04]  /*147b0*/  SHFL.DOWN PT, R69, R70, 0x4, 0x1f ;  /* 0x08801f0046457f89 */ /* 0x002e6800000e0000 */
[----:B------:R-:W2:Y:S01]  /*147c0*/  SHFL.DOWN PT, R88, R71, 0x4, 0x1f ;  /* 0x08801f0047587f89 */ /* 0x000ea200000e0000 */
[----:B0-----:R-:W-:Y:S01]  /*147d0*/  IMAD.IADD R89, R0, 0x1, R95 ;  /* 0x0000000100597824 */ /* 0x001fe200078e025f */
[----:B------:R-:W-:-:S02]  /*147e0*/  I2FP.F32.S32 R98, R0 ;  /* 0x0000000000627245 */ /* 0x000fc40000201400 */
[----:B------:R-:W-:Y:S02]  /*147f0*/  I2FP.F32.S32 R0, R95 ;  /* 0x0000005f00007245 */ /* 0x000fe40000201400 */
[----:B------:R-:W-:Y:S01]  /*14800*/  I2FP.F32.S32 R90, R89 ;  /* 0x00000059005a7245 */ /* 0x000fe20000201400 */
[----:B------:R-:W0:Y:S01]  /*14810*/  SHFL.DOWN PT, R100, R89, 0x2, 0x1f ;  /* 0x08401f0059647f89 */ /* 0x000e2200000e0000 */
[C---:B-1----:R-:W-:Y:S01]  /*14820*/  FMUL.FTZ R97, R69.reuse, R98 ;  /* 0x0000006245617220 */ /* 0x042fe20000410000 */
[----:B------:R-:W-:Y:S01]  /*14830*/  FADD.FTZ R69, -R69, R70 ;  /* 0x0000004645457221 */ /* 0x000fe20000010100 */
[----:B------:R-:W1:Y:S01]  /*14840*/  MUFU.RCP R96, R90 ;  /* 0x0000005a00607308 */ /* 0x000e620000001000 */
[----:B--2---:R-:W-:Y:S01]  /*14850*/  FADD.FTZ R71, R88, R71 ;  /* 0x0000004758477221 */ /* 0x004fe20000010000 */
        /* <DEDUP_REMOVED lines=43> */
[C---:B--2---:R-:W-:Y:S01]  /*14b10*/  FMUL.FTZ R0, R97.reuse, R97 ;  /* 0x0000006161007220 */ /* 0x044fe20000410000 */
[----:B------:R-:W-:-:S04]  /*14b20*/  FSEL R90, R97, RZ, !P2 ;  /* 0x000000ff615a7208 */ /* 0x000fc80005000000 */
[----:B------:R-:W-:Y:S01]  /*14b30*/  FSEL R89, R0, RZ, P2 ;  /* 0x000000ff00597208 */ /* 0x000fe20001000000 */
[----:B---3--:R-:W-:-:S04]  /*14b40*/  @!P1 IMAD.WIDE R68, R72, 0x4, R68 ;  /* 0x0000000448449825 */ /* 0x008fc800078e0244 */
[----:B-1----:R-:W-:Y:S01]  /*14b50*/  FFMA.FTZ R0, R88, UR12, R95 ;  /* 0x0000000c58007c23 */ /* 0x002fe2000801005f */
[----:B------:R0:W-:Y:S03]  /*14b60*/  @!P1 STG.E desc[UR8][R68.64], R97 ;  /* 0x0000006144009986 */ /* 0x0001e6000c101908 */
[----:B------:R-:W-:-:S06]  /*14b70*/  FADD.FTZ R0, R0, R89 ;  /* 0x0000005900007221 */ /* 0x000fcc0000010000 */
[----:B------:R-:W1:Y:S02]  /*14b80*/  MUFU.RSQ R0, R0 ;  /* 0x0000000000007308 */ /* 0x000e640000001400 */
[----:B-1----:R0:W-:Y:S01]  /*14b90*/  @!P1 STG.E desc[UR8][R70.64], R0 ;  /* 0x0000000046009986 */ /* 0x0021e2000c101908 */
[----:B------:R-:W-:Y:S05]  /*14ba0*/  @!P3 BRA `(.L_x_13671) ;  /* 0x0000000000c0b947 */ /* 0x000fea0003800000 */
[--C-:B0-----:R-:W-:Y:S01]  /*14bb0*/  FADD.FTZ R69, R44, -R90.reuse ;  /* 0x8000005a2c457221 */ /* 0x101fe20000010000 */
        /* <DEDUP_REMOVED lines=9> */
[----:B------:R-:W-:Y:S01]  /*14c50*/  FFMA.FTZ R68, R68, R71, R89 ;  /* 0x0000004744447223 */ /* 0x000fe20000010059 */
[----:B------:R-:W-:Y:S01]  /*14c60*/  FADD.FTZ R99, R58, -R90 ;  /* 0x8000005a3a637221 */ /* 0x000fe20000010000 */
[----:B------:R-:W-:Y:S02]  /*14c70*/  HADD2.F32 R96, -RZ, R82.H0_H0 ;  /* 0x20000052ff607230 */ /* 0x000fe40000004100 */
        /* <DEDUP_REMOVED lines=35> */
.L_x_13671:
[----:B------:R-:W-:Y:S05]  /*14eb0*/  BSYNC.RECONVERGENT B0 ;  /* 0x0000000000007941 */ /* 0x000fea0003800200 */
.L_x_13670:
[----:B------:R-:W-:Y:S01]  /*14ec0*/  ISETP.NE.AND P1, PT, R94, RZ, PT ;  /* 0x000000ff5e00720c */ /* 0x000fe20003f25270 */
[----:B------:R-:W-:-:S12]  /*14ed0*/  BSSY.RECONVERGENT B0, `(.L_x_13672) ;  /* 0x0000032000007945 */ /* 0x000fd80003800200 */
[----:B------:R-:W-:Y:S05]  /*14ee0*/  @!P1 BRA `(.L_x_13673) ;  /* 0x0000000000c09947 */ /* 0x000fea0003800000 */
[--C-:B-1----:R-:W-:Y:S01]  /*14ef0*/  FADD.FTZ R89, R60, -R90.reuse ;  /* 0x8000005a3c597221 */ /* 0x102fe20000010000 */
[--C-:B0-----:R-:W-:Y:S01]  /*14f00*/  FADD.FTZ R71, R50, -R90.reuse ;  /* 0x8000005a32477221 */ /* 0x101fe20000010000 */
[----:B-----5:R-:W-:Y:S02]  /*14f10*/  HADD2.F32 R88, -RZ, R25.H0_H0 ;  /* 0x20000019ff587230 */ /* 0x020fe40000004100 */
[----:B------:R-:W-:Y:S01]  /*14f20*/  FADD.FTZ R95, R62, -R90 ;  /* 0x8000005a3e5f7221 */ /* 0x000fe20000010000 */
[----:B------:R-:W-:Y:S02]  /*14f30*/  HADD2.F32 R94, -RZ, R21.H0_H0 ;  /* 0x20000015ff5e7230 */ /* 0x000fe40000004100 */
[C---:B------:R-:W-:Y:S01]  /*14f40*/  FMUL.FTZ R89, R0.reuse, R89 ;  /* 0x0000005900597220 */ /* 0x040fe20000410000 */
[----:B------:R-:W-:Y:S02]  /*14f50*/  HADD2.F32 R98, -RZ, R26.H0_H0 ;  /* 0x2000001aff627230 */ /* 0x000fe40000004100 */
[----:B------:R-:W-:Y:S01]  /*14f60*/  FMUL.FTZ R71, R0, R71 ;  /* 0x0000004700477220 */ /* 0x000fe20000410000 */
[----:B------:R-:W-:-:S02]  /*14f70*/  HADD2.F32 R100, -RZ, R22.H0_H0 ;  /* 0x20000016ff647230 */ /* 0x000fc40000004100 */
[----:B------:R-:W-:Y:S01]  /*14f80*/  FADD.FTZ R69, R48, -R90 ;  /* 0x8000005a30457221 */ /* 0x000fe20000010000 */
[----:B------:R-:W-:Y:S02]  /*14f90*/  HADD2.F32 R102, -RZ, R27.H0_H0 ;  /* 0x2000001bff667230 */ /* 0x000fe40000004100 */
[----:B------:R-:W-:Y:S01]  /*14fa0*/  FFMA.FTZ R96, R71, R88, R94 ;  /* 0x0000005847607223 */ /* 0x000fe2000001005e */
[----:B------:R-:W-:Y:S02]  /*14fb0*/  HADD2.F32 R104, -RZ, R23.H0_H0 ;  /* 0x20000017ff687230 */ /* 0x000fe40000004100 */
[----:B------:R-:W-:Y:S01]  /*14fc0*/  FFMA.FTZ R99, R89, R98, R100 ;  /* 0x0000006259637223 */ /* 0x000fe20000010064 */
[----:B------:R-:W-:Y:S01]  /*14fd0*/  HADD2.F32 R68, -RZ, R24.H0_H0 ;  /* 0x20000018ff447230 */ /* 0x000fe20000004100 */
[----:B------:R-:W0:Y:S01]  /*14fe0*/  LDC.64 R88, c[0x0][0x428] ;  /* 0x00010a00ff587b82 */ /* 0x000e220000000a00 */
[----:B------:R-:W-:Y:S02]  /*14ff0*/  HADD2.F32 R70, -RZ, R20.H0_H0 ;  /* 0x20000014ff467230 */ /* 0x000fe40000004100 */
[C---:B------:R-:W-:Y:S01]  /*15000*/  FMUL.FTZ R95, R0.reuse, R95 ;  /* 0x0000005f005f7220 */ /* 0x040fe20000410000 */
[----:B------:R-:W-:Y:S01]  /*15010*/  FMUL.FTZ R69, R0, R69 ;  /* 0x0000004500457220 */ /* 0x000fe20000410000 */
[--C-:B------:R-:W-:Y:S01]  /*15020*/  FADD.FTZ R97, R63, -R90.reuse ;  /* 0x8000005a3f617221 */ /* 0x100fe20000010000 */
[----:B------:R-:W-:Y:S01]  /*15030*/  FADD.FTZ R71, R51, -R90 ;  /* 0x8000005a33477221 */ /* 0x000fe20000010000 */
[----:B------:R-:W-:Y:S01]  /*15040*/  FFMA.FTZ R101, R95, R102, R104 ;  /* 0x000000665f657223 */ /* 0x000fe20000010068 */
[----:B------:R-:W-:Y:S01]  /*15050*/  FFMA.FTZ R68, R69, R68, R70 ;  /* 0x0000004445447223 */ /* 0x000fe20000010046 */
[--C-:B------:R-:W-:Y:S01]  /*15060*/  FADD.FTZ R95, R61, -R90.reuse ;  /* 0x8000005a3d5f7221 */ /* 0x100fe20000010000 */
[----:B------:R-:W-:Y:S01]  /*15070*/  FADD.FTZ R69, R49, -R90 ;  /* 0x8000005a31457221 */ /* 0x000fe20000010000 */
        /* <DEDUP_REMOVED lines=16> */
[----:B0-----:R-:W-:-:S04]  /*15180*/  IMAD.WIDE.U32 R88, R78, 0x10, R88 ;  /* 0x000000104e587825 */ /* 0x001fc800078e0058 */
[----:B------:R-:W-:Y:S01]  /*15190*/  FFMA.FTZ R97, R71, R98, R100 ;  /* 0x0000006247617223 */ /* 0x000fe20000010064 */
[----:B------:R-:W-:Y:S01]  /*151a0*/  F2FP.F16.F32.PACK_AB R71, R106, R101 ;  /* 0x000000656a47723e */ /* 0x000fe200000000ff */
[----:B------:R-:W-:Y:S01]  /*151b0*/  VIADD R78, R78, 0x100 ;  /* 0x000001004e4e7836 */ /* 0x000fe20000000000 */
[----:B------:R-:W-:Y:S02]  /*151c0*/  F2FP.F16.F32.PACK_AB R68, R95, R68 ;  /* 0x000000445f44723e */ /* 0x000fe400000000ff */
[----:B------:R-:W-:-:S05]  /*151d0*/  F2FP.F16.F32.PACK_AB R69, R97, R96 ;  /* 0x000000606145723e */ /* 0x000fca00000000ff */
[----:B------:R2:W-:Y:S02]  /*151e0*/  STG.E.128 desc[UR8][R88.64], R68 ;  /* 0x0000004458007986 */ /* 0x0005e4000c101d08 */
.L_x_13673:
[----:B------:R-:W-:Y:S05]  /*151f0*/  BSYNC.RECONVERGENT B0 ;  /* 0x0000000000007941 */ /* 0x000fea0003800200 */
.L_x_13672:
        /* <DEDUP_REMOVED lines=11> */
[----:B-----5:R-:W-:Y:S02]  /*152b0*/  HADD2.F32 R70, -RZ, R12.H0_H0 ;  /* 0x2000000cff467230 */ /* 0x020fe40000004100 */
        /* <DEDUP_REMOVED lines=29> */
[----:B------:R-:W-:Y:S01]  /*15490*/  FFMA.FTZ R97, R97, R94, R96 ;  /* 0x0000005e61617223 */ /* 0x000fe20000010060 */
[----:B------:R-:W-:Y:S01]  /*154a0*/  F2FP.F16.F32.PACK_AB R71, R108, R71 ;  /* 0x000000476c47723e */ /* 0x000fe200000000ff */
[----:B------:R-:W-:Y:S01]  /*154b0*/  FFMA.FTZ R95, R89, R70, R88 ;  /* 0x00000046595f7223 */ /* 0x000fe20000010058 */
[----:B0-----:R-:W-:Y:S01]  /*154c0*/  IMAD.WIDE.U32 R88, R78, 0x10, R68 ;  /* 0x000000104e587825 */ /* 0x001fe200078e0044 */
[----:B------:R-:W-:Y:S02]  /*154d0*/  F2FP.F16.F32.PACK_AB R70, R101, R98 ;  /* 0x000000626546723e */ /* 0x000fe400000000ff */
[----:B------:R-:W-:-:S02]  /*154e0*/  F2FP.F16.F32.PACK_AB R69, R97, R90 ;  /* 0x0000005a6145723e */ /* 0x000fc400000000ff */
[----:B------:R-:W-:-:S05]  /*154f0*/  F2FP.F16.F32.PACK_AB R68, R95, R0 ;  /* 0x000000005f44723e */ /* 0x000fca00000000ff */
[----:B------:R3:W-:Y:S02]  /*15500*/  STG.E.128 desc[UR8][R88.64], R68 ;  /* 0x0000004458007986 */ /* 0x0007e4000c101d08 */
.L_x_13675:
[----:B------:R-:W-:Y:S05]  /*15510*/  BSYNC.RECONVERGENT B0 ;  /* 0x0000000000007941 */ /* 0x000fea0003800200 */
.L_x_13674:
[----:B0123--:R-:W0:Y:S01]  /*15520*/  LDC.64 R68, c[0x0][0x380] ;  /* 0x0000e000ff447b82 */ /* 0x00fe220000000a00 */
[----:B------:R-:W-:Y:S01]  /*15530*/  UPLOP3.LUT UP1, UPT, UPT, UPT, UP1, 0x40, 0x4 ;  /* 0x000000000004789c */ /* 0x000fe20003f2e810 */
[----:B0-----:R-:W-:-:S04]  /*15540*/  IADD3 R72, PT, PT, R72, R68, RZ ;  /* 0x0000004448487210 */ /* 0x001fc80007ffe0ff */
[----:B------:R-:W-:-:S13]  /*15550*/  ISETP.GE.AND P0, PT, R72, R69, PT ;  /* 0x000000454800720c */ /* 0x000fda0003f06270 */
[----:B------:R-:W-:Y:S05]  /*15560*/  @!P0 BRA `(.L_x_13676) ;  /* 0xfffffeb400e88947 */ /* 0x000fea000383ffff */
[----:B------:R-:W-:Y:S05]  /*15570*/  EXIT ;  /* 0x000000000000794d */ /* 0x000fea0003800000 */
.L_x_13677:
        /* <DEDUP_REMOVED lines=16> */
.L_x_21011:


//--------------------- .text._ZN10layer_norm13ln_fwd_kernelINS_13Kernel_traitsI6__halfS2_fS2_fjLj6144ELj1ELj1ELj8ELj16ENS_18Kernel_traits_baseILj6144ES2_S2_fS2_fjLj256EEEEELb1ELb1ELb0ELb1EEEvNS_9FwdParamsE --------------------------
	.section	.text._ZN10layer_norm13ln_fwd_kernelINS_13Kernel_traitsI6__halfS2_fS2_fjLj6144ELj1ELj1ELj8ELj16ENS_18Kernel_traits_baseILj6144ES2_S2_fS2_fjLj256EEEEELb1ELb1ELb0ELb1EEEvNS_9FwdParamsE,"ax",@progbits
	.align	128
        .global         _ZN10layer_norm13ln_fwd_kernelINS_13Kernel_traitsI6__halfS2_fS2_fjLj6144ELj1ELj1ELj8ELj16ENS_18Kernel_traits_baseILj6144ES2_S2_fS2_fjLj256EEEEELb1ELb1ELb0ELb1EEEvNS_9FwdParamsE
        .type           _ZN10layer_norm13ln_fwd_kernelINS_13Kernel_traitsI6__halfS2_fS2_fjLj6144ELj1ELj1ELj8ELj16ENS_18Kernel_traits_baseILj6144ES2_S2_fS2_fjLj256EEEEELb1ELb1ELb0ELb1EEEvNS_9FwdParamsE,@function
        .size           _ZN10layer_norm13ln_fwd_kernelINS_13Kernel_traitsI6__halfS2_fS2_fjLj6144ELj1ELj1ELj8ELj16ENS_18Kernel_traits_baseILj6144ES2_S2_fS2_fjLj256EEEEELb1ELb1ELb0ELb1EEEvNS_9FwdParamsE,(.L_x_21012 - _ZN10layer_norm13ln_fwd_kernelINS_13Kernel_traitsI6__halfS2_fS2_fjLj6144ELj1ELj1ELj8ELj16ENS_18Kernel_traits_baseILj6144ES2_S2_fS2_fjLj256EEEEELb1ELb1ELb0ELb1EEEvNS_9FwdParamsE)
        .other          _ZN10layer_norm13ln_fwd_kernelINS_13Kernel_traitsI6__halfS2_fS2_fjLj6144ELj1ELj1ELj8ELj16ENS_18Kernel_traits_baseILj6144ES2_S2_fS2_fjLj256EEEEELb1ELb1ELb0ELb1EEEvNS_9FwdParamsE,@"STO_CUDA_ENTRY STV_DEFAULT"
_ZN10layer_norm13ln_fwd_kernelINS_13Kernel_traitsI6__halfS2_fS2_fjLj6144ELj1ELj1ELj8ELj16ENS_18Kernel_traits_baseILj6144ES2_S2_fS2_fjLj256EEEEELb1ELb1ELb0ELb1EEEvNS_9FwdParamsE:
.text._ZN10layer_norm13ln_fwd_kernelINS_13Kernel_traitsI6__halfS2_fS2_fjLj6144ELj1ELj1ELj8ELj16ENS_18Kernel_traits_baseILj6144ES2_S2_fS2_fjLj256EEEEELb1ELb1ELb0ELb1EEEvNS_9FwdParamsE:
        /* <DEDUP_REMOVED lines=54> */
[----:B------:R-:W-:Y:S01]  /*0360*/  @P0 IMAD.MOV.U32 R95, RZ, RZ, R9 ;  /* 0x000000ffff5f0224 */ /* 0x000fe200078e0009 */
[----:B------:R-:W-:Y:S01]  /*0370*/  @!P0 MOV R75, R16 ;  /* 0x00000010004b8202 */ /* 0x000fe20000000f00 */
[----:B------:R-:W-:Y:S01]  /*0380*/  UIADD3 UR5, UPT, UPT, UR11, -0x4498517b, URZ ;  /* 0xbb67ae850b057890 */ /* 0x000fe2000fffe0ff */
[----:B------:R-:W-:Y:S01]  /*0390*/  @P0 IMAD.MOV.U32 R97, RZ, RZ, R10 ;  /* 0x000000ffff610224 */ /* 0x000fe200078e000a */
[----:B------:R-:W-:Y:S01]  /*03a0*/  UIADD3 UR6, UPT, UPT, UR11, 0x76cf5d0a, URZ ;  /* 0x76cf5d0a0b067890 */ /* 0x000fe2000fffe0ff */
[----:B------:R-:W-:Y:S01]  /*03b0*/  @P0 IMAD.MOV.U32 R99, RZ, RZ, R11 ;  /* 0x000000ffff630224 */ /* 0x000fe200078e000b */
[----:B------:R-:W-:Y:S01]  /*03c0*/  @!P0 MOV R81, R18 ;  /* 0x0000001200518202 */ /* 0x000fe20000000f00 */
[----:B0-----:R-:W-:Y:S01]  /*03d0*/  IMAD R57, R0, UR9, R57 ;  /* 0x0000000900397c24 */ /* 0x001fe2000f8e0239 */
[----:B------:R-:W-:Y:S01]  /*03e0*/  @!P0 MOV R95, R9 ;  /* 0x00000009005f8202 */ /* 0x000fe20000000f00 */
[----:B------:R-:W-:Y:S01]  /*03f0*/  IMAD.HI.U32 R0, R58, -0x2daee0ad, RZ ;  /* 0xd2511f533a007827 */ /* 0x000fe200078e00ff */
[----:B------:R-:W-:-:S02]  /*0400*/  @!P0 CS2R R34, SRZ ;  /* 0x0000000000228805 */ /* 0x000fc4000001ff00 */
[----:B------:R-:W-:Y:S02]  /*0410*/  @!P0 CS2R R32, SRZ ;  /* 0x0000000000208805 */ /* 0x000fe4000001ff00 */
[----:B------:R-:W-:Y:S01]  /*0420*/  @!P0 CS2R R30, SRZ ;  /* 0x00000000001e8805 */ /* 0x000fe2000001ff00 */
        /* <DEDUP_REMOVED lines=8> */
[----:B------:R-:W-:Y:S01]  /*04b0*/  @P0 MOV R16, R37 ;  /* 0x0000002500100202 */ /* 0x000fe20000000f00 */
[----:B------:R-:W-:Y:S01]  /*04c0*/  UPLOP3.LUT UP1, UPT, UPT, UPT, UPT, 0x40, 0x4 ;  /* 0x000000000004789c */ /* 0x000fe20003f2e870 */
[----:B------:R-:W-:Y:S01]  /*04d0*/  IMAD.HI.U32 R20, R3, -0x2daee0ad, RZ ;  /* 0xd2511f5303147827 */ /* 0x000fe200078e00ff */
[----:B------:R-:W-:Y:S01]  /*04e0*/  LOP3.LUT R2, R21, UR4, R2, 0x96, !PT ;  /* 0x0000000415027c12 */ /* 0x000fe2000f8e9602 */
[----:B------:R-:W-:Y:S01]  /*04f0*/  UIADD3 UR4, UPT, UPT, UR10, 0x3c6ef372, URZ ;  /* 0x3c6ef3720a047890 */ /* 0x000fe2000fffe0ff */
[----:B------:R-:W-:Y:S01]  /*0500*/  LOP3.LUT R103, R44, 0x3, RZ, 0xc0, !PT ;  /* 0x000000032c677812 */ /* 0x000fe200078ec0ff */
[----:B------:R-:W-:Y:S01]  /*0510*/  IMAD R22, R3, -0x2daee0ad, RZ ;  /* 0xd2511f5303167824 */ /* 0x000fe200078e02ff */
[----:B------:R-:W-:Y:S01]  /*0520*/  LOP3.LUT R20, R23, UR5, R20, 0x96, !PT ;  /* 0x0000000517147c12 */ /* 0x000fe2000f8e9614 */
[----:B------:R-:W-:Y:S01]  /*0530*/  IMAD R3, R0, -0x326172a9, RZ ;  /* 0xcd9e8d5700037824 */ /* 0x000fe200078e02ff */
[----:B------:R-:W-:Y:S01]  /*0540*/  UIADD3 UR5, UPT, UPT, UR10, -0x255992d5, URZ ;  /* 0xdaa66d2b0a057890 */ /* 0x000fe2000fffe0ff */
[----:B------:R-:W-:Y:S01]  /*0550*/  IMAD.HI.U32 R21, R2, -0x2daee0ad, RZ ;  /* 0xd2511f5302157827 */ /* 0x000fe200078e00ff */
[----:B------:R-:W0:Y:S03]  /*0560*/  LDCU UR18, c[0x0][0x388] ;  /* 0x00007100ff1277ac */ /* 0x000e260008000800 */
[----:B------:R-:W-:Y:S01]  /*0570*/  IMAD.HI.U32 R0, R20, -0x326172a9, RZ ;  /* 0xcd9e8d5714007827 */ /* 0x000fe200078e00ff */
[----:B------:R-:W-:Y:S01]  /*0580*/  LOP3.LUT R21, R22, UR6, R21, 0x96, !PT ;  /* 0x0000000616157c12 */ /* 0x000fe2000f8e9615 */
[----:B------:R-:W-:-:S02]  /*0590*/  UIADD3 UR6, UPT, UPT, UR11, 0x1fd5c5a3, URZ ;  /* 0x1fd5c5a30b067890 */ /* 0x000fc4000fffe0ff */
[----:B------:R-:W-:Y:S01]  /*05a0*/  IMAD R23, R2, -0x2daee0ad, RZ ;  /* 0xd2511f5302177824 */ /* 0x000fe200078e02ff */
[----:B------:R-:W-:Y:S01]  /*05b0*/  LOP3.LUT R0, R3, UR4, R0, 0x96, !PT ;  /* 0x0000000403007c12 */ /* 0x000fe2000f8e9600 */
[----:B------:R-:W-:Y:S01]  /*05c0*/  UIADD3 UR4, UPT, UPT, UR11, 0x32370b8f, URZ ;  /* 0x32370b8f0b047890 */ /* 0x000fe2000fffe0ff */
[----:B------:R-:W-:Y:S01]  /*05d0*/  IMAD R20, R20, -0x326172a9, RZ ;  /* 0xcd9e8d5714147824 */ /* 0x000fe200078e02ff */
[----:B------:R-:W1:Y:S01]  /*05e0*/  LDCU.U8 UR19, c[0x0][0x410] ;  /* 0x00008200ff1377ac */ /* 0x000e620008000000 */
[----:B------:R-:W-:Y:S01]  /*05f0*/  IMAD.HI.U32 R3, R21, -0x326172a9, RZ ;  /* 0xcd9e8d5715037827 */ /* 0x000fe200078e00ff */
[----:B------:R-:W2:Y:S03]  /*0600*/  LDCU UR20, c[0x0][0x400] ;  /* 0x00008000ff1477ac */ /* 0x000ea60008000800 */
[----:B------:R-:W-:Y:S01]  /*0610*/  IMAD.HI.U32 R2, R0, -0x2daee0ad, RZ ;  /* 0xd2511f5300027827 */ /* 0x000fe200078e00ff */
[----:B------:R-:W-:Y:S01]  /*0620*/  LOP3.LUT R3, R20, UR5, R3, 0x96, !PT ;  /* 0x0000000514037c12 */ /* 0x000fe2000f8e9603 */
[----:B------:R-:W-:-:S02]  /*0630*/  UIADD3 UR5, UPT, UPT, UR10, 0x78dde6e4, URZ ;  /* 0x78dde6e40a057890 */ /* 0x000fc4000fffe0ff */
[----:B------:R-:W-:Y:S01]  /*0640*/  IMAD R21, R21, -0x326172a9, RZ ;  /* 0xcd9e8d5715157824 */ /* 0x000fe200078e02ff */
[----:B------:R-:W-:Y:S01]  /*0650*/  LOP3.LUT R2, R23, UR4, R2, 0x96, !PT ;  /* 0x0000000417027c12 */ /* 0x000fe2000f8e9602 */
[----:B------:R-:W-:Y:S01]  /*0660*/  UIADD3 UR4, UPT, UPT, UR11, -0x126145ec, URZ ;  /* 0xed9eba140b047890 */ /* 0x000fe2000fffe0ff */
[----:B------:R-:W-:Y:S01]  /*0670*/  IMAD R23, R0, -0x2daee0ad, RZ ;  /* 0xd2511f5300177824 */ /* 0x000fe200078e02ff */
[----:B------:R-:W3:Y:S01]  /*0680*/  LDCU.64 UR14, c[0x0][0x3a0] ;  /* 0x00007400ff0e77ac */ /* 0x000ee20008000a00 */
[----:B------:R-:W-:Y:S01]  /*0690*/  IMAD.HI.U32 R20, R3, -0x2daee0ad, RZ ;  /* 0xd2511f5303147827 */ /* 0x000fe200078e00ff */
[----:B------:R-:W4:Y:S03]  /*06a0*/  LDCU.64 UR16, c[0x0][0x380] ;  /* 0x00007000ff1077ac */ /* 0x000f260008000a00 */
[----:B------:R-:W-:Y:S01]  /*06b0*/  IMAD.HI.U32 R0, R2, -0x326172a9, RZ ;  /* 0xcd9e8d5702007827 */ /* 0x000fe200078e00ff */
[----:B------:R-:W-:Y:S01]  /*06c0*/  LOP3.LUT R20, R23, UR4, R20, 0x96, !PT ;  /* 0x0000000417147c12 */ /* 0x000fe2000f8e9614 */
[----:B------:R-:W-:-:S02]  /*06d0*/  UIADD3 UR4, UPT, UPT, UR10, 0x1715609d, URZ ;  /* 0x1715609d0a047890 */ /* 0x000fc4000fffe0ff */
[----:B------:R-:W-:Y:S01]  /*06e0*/  IMAD R22, R3, -0x2daee0ad, RZ ;  /* 0xd2511f5303167824 */ /* 0x000fe200078e02ff */
[----:B------:R-:W-:Y:S01]  /*06f0*/  LOP3.LUT R0, R21, UR5, R0, 0x96, !PT ;  /* 0x0000000515007c12 */ /* 0x000fe2000f8e9600 */
[----:B------:R-:W-:Y:S01]  /*0700*/  UIADD3 UR5, UPT, UPT, UR11, -0x56f99767, URZ ;  /* 0xa90668990b057890 */ /* 0x000fe2000fffe0ff */
[----:B------:R-:W-:Y:S02]  /*0710*/  IMAD R21, R2, -0x326172a9, RZ ;  /* 0xcd9e8d5702157824 */ /* 0x000fe400078e02ff */
[----:B------:R-:W-:-:S04]  /*0720*/  IMAD.HI.U32 R2, R20, -0x326172a9, RZ ;  /* 0xcd9e8d5714027827 */ /* 0x000fc800078e00ff */
[C---:B------:R-:W-:Y:S01]  /*0730*/  IMAD.HI.U32 R3, R0.reuse, -0x2daee0ad, RZ ;  /* 0xd2511f5300037827 */ /* 0x040fe200078e00ff */
[----:B------:R-:W-:Y:S01]  /*0740*/  LOP3.LUT R2, R21, UR4, R2, 0x96, !PT ;  /* 0x0000000415027c12 */ /* 0x000fe2000f8e9602 */
[----:B------:R-:W-:Y:S02]  /*0750*/  UIADD3 UR4, UPT, UPT, UR10, -0x4ab325aa, URZ ;  /* 0xb54cda560a047890 */ /* 0x000fe4000fffe0ff */
        /* <DEDUP_REMOVED lines=11> */
[----:B------:R-:W-:Y:S01]  /*0810*/  UIADD3 UR4, UPT, UPT, UR10, -0xe443238, URZ ;  /* 0xf1bbcdc80a047890 */ /* 0x000fe2000fffe0ff */
[----:B------:R-:W-:-:S04]  /*0820*/  IMAD.HI.U32 R3, R22, -0x326172a9, RZ ;  /* 0xcd9e8d5716037827 */ /* 0x000fc800078e00ff */
[----:B------:R-:W-:Y:S01]  /*0830*/  IMAD.HI.U32 R2, R0, -0x2daee0ad, RZ ;  /* 0xd2511f5300027827 */ /* 0x000fe200078e00ff */
[----:B------:R-:W-:Y:S01]  /*0840*/  LOP3.LUT R3, R20, UR5, R3, 0x96, !PT ;  /* 0x0000000514037c12 */ /* 0x000fe2000f8e9603 */
[----:B------:R-:W-:Y:S02]  /*0850*/  UIADD3 UR5, UPT, UPT, UR11, -0x24c28bd8, URZ ;  /* 0xdb3d74280b057890 */ /* 0x000fe4000fffe0ff */
[----:B------:R-:W-:Y:S01]  /*0860*/  IMAD R20, R0, -0x2daee0ad, RZ ;  /* 0xd2511f5300147824 */ /* 0x000fe200078e02ff */
[----:B------:R-:W-:Y:S01]  /*0870*/  LOP3.LUT R2, R21, UR6, R2, 0x96, !PT ;  /* 0x0000000615027c12 */ /* 0x000fe2000f8e9602 */
[----:B------:R-:W-:-:S04]  /*0880*/  IMAD.HI.U32 R101, R3, -0x2daee0ad, RZ ;  /* 0xd2511f5303657827 */ /* 0x000fc800078e00ff */
[----:B------:R-:W-:Y:S01]  /*0890*/  IMAD R21, R22, -0x326172a9, RZ ;  /* 0xcd9e8d5716157824 */ /* 0x000fe200078e02ff */
[----:B------:R-:W-:Y:S01]  /*08a0*/  LOP3.LUT R101, R20, UR5, R101, 0x96, !PT ;  /* 0x0000000514657c12 */ /* 0x000fe2000f8e9665 */
[----:B------:R-:W-:Y:S01]  /*08b0*/  IMAD.HI.U32 R0, R2, -0x326172a9, RZ ;  /* 0xcd9e8d5702007827 */ /* 0x000fe200078e00ff */
[----:B------:R-:W-:-:S03]  /*08c0*/  UIADD3 UR5, UPT, UPT, UR11, -0x695add53, URZ ;  /* 0x96a522ad0b057890 */ /* 0x000fc6000fffe0ff */
[----:B------:R-:W-:Y:S01]  /*08d0*/  IMAD R3, R3, -0x2daee0ad, RZ ;  /* 0xd2511f5303037824 */ /* 0x000fe200078e02ff */
[----:B------:R-:W-:Y:S01]  /*08e0*/  LOP3.LUT R102, R21, UR4, R0, 0x96, !PT ;  /* 0x0000000415667c12 */ /* 0x000fe2000f8e9600 */
[----:B------:R-:W-:Y:S01]  /*08f0*/  UIADD3 UR4, UPT, UPT, UR10, -0x700cb87f, URZ ;  /* 0x8ff347810a047890 */ /* 0x000fe2000fffe0ff */
[----:B------:R-:W-:Y:S02]  /*0900*/  IMAD R2, R2, -0x326172a9, RZ ;  /* 0xcd9e8d5702027824 */ /* 0x000fe400078e02ff */
[----:B------:R-:W-:-:S04]  /*0910*/  IMAD.HI.U32 R23, R101, -0x326172a9, RZ ;  /* 0xcd9e8d5765177827 */ /* 0x000fc800078e00ff */
[----:B------:R-:W-:Y:S01]  /*0920*/  IMAD.HI.U32 R22, R102, -0x2daee0ad, RZ ;  /* 0xd2511f5366167827 */ /* 0x000fe200078e00ff */
[----:B------:R-:W-:-:S03]  /*0930*/  LOP3.LUT R23, R2, UR4, R23, 0x96, !PT ;  /* 0x0000000402177c12 */ /* 0x000fc6000f8e9617 */
[----:B------:R-:W-:Y:S01]  /*0940*/  @!P0 IMAD.MOV.U32 R77, RZ, RZ, R17 ;  /* 0x000000ffff4d8224 */ /* 0x000fe200078e0011 */
[----:B------:R-:W-:Y:S01]  /*0950*/  LOP3.LUT R22, R3, UR5, R22, 0x96, !PT ;  /* 0x0000000503167c12 */ /* 0x000fe2000f8e9616 */
[----:B------:R-:W0:Y:S01]  /*0960*/  LDCU.64 UR4, c[0x0][0x3e0] ;  /* 0x00007c00ff0477ac */ /* 0x000e220008000a00 */
        /* <DEDUP_REMOVED lines=12> */
[----:B------:R-:W-:Y:S01]  /*0a30*/  @!P0 MOV R10, R7 ;  /* 0x00000007000a8202 */ /* 0x000fe20000000f00 */
[----:B------:R-:W-:Y:S01]  /*0a40*/  @P0 IMAD.MOV.U32 R12, RZ, RZ, R5 ;  /* 0x000000ffff0c0224 */ /* 0x000fe200078e0005 */
[----:B0-----:R-:W-:Y:S01]  /*0a50*/  UISETP.NE.U32.AND UP0, UPT, UR4, URZ, UPT ;  /* 0x000000ff0400728c */ /* 0x001fe2000bf05070 */
[----:B------:R-:W-:Y:S01]  /*0a60*/  @P0 IMAD.MOV.U32 R11, RZ, RZ, R6 ;  /* 0x000000ffff0b0224 */ /* 0x000fe200078e0006 */
[----:B------:R-:W0:Y:S01]  /*0a70*/  LDCU UR4, c[0x0][0x404] ;  /* 0x00008080ff0477ac */ /* 0x000e220008000800 */
[----:B------:R-:W-:Y:S02]  /*0a80*/  @P0 IMAD.MOV.U32 R21, RZ, RZ, R40 ;  /* 0x000000ffff150224 */ /* 0x000fe400078e0028 */
[----:B------:R-:W-:Y:S01]  /*0a90*/  @P0 IMAD.MOV.U32 R20, RZ, RZ, R41 ;  /* 0x000000ffff140224 */ /* 0x000fe200078e0029 */
[----:B------:R-:W-:Y:S01]  /*0aa0*/  @!P0 MOV R20, R41 ;  /* 0x0000002900148202 */ /* 0x000fe20000000f00 */
[----:B------:R-:W-:Y:S01]  /*0ab0*/  @P0 IMAD.MOV.U32 R19, RZ, RZ, R42 ;  /* 0x000000ffff130224 */ /* 0x000fe200078e002a */
[----:B------:R-:W-:Y:S01]  /*0ac0*/  UISETP.NE.AND.EX UP0, UPT, UR5, URZ, UPT, UP0 ;  /* 0x000000ff0500728c */ /* 0x000fe2000bf05300 */
[----:B------:R-:W-:Y:S01]  /*0ad0*/  @P0 IMAD.MOV.U32 R18, RZ, RZ, R43 ;  /* 0x000000ffff120224 */ /* 0x000fe200078e002b */
[----:B------:R-:W-:Y:S01]  /*0ae0*/  @!P0 MOV R18, R43 ;  /* 0x0000002b00128202 */ /* 0x000fe20000000f00 */
[----:B------:R-:W-:Y:S01]  /*0af0*/  @P0 IMAD.MOV.U32 R17, RZ, RZ, R36 ;  /* 0x000000ffff110224 */ /* 0x000fe200078e0024 */
[----:B------:R-:W-:Y:S01]  /*0b00*/  @!P0 MOV R17, R36 ;  /* 0x0000002400118202 */ /* 0x000fe20000000f00 */
[----:B------:R-:W-:Y:S01]  /*0b10*/  @P0 IMAD.MOV.U32 R15, RZ, RZ, R38 ;  /* 0x000000ffff0f0224 */ /* 0x000fe200078e0026 */
[----:B------:R-:W-:Y:S01]  /*0b20*/  @!P0 MOV R15, R38 ;  /* 0x00000026000f8202 */ /* 0x000fe20000000f00 */
[----:B------:R-:W-:Y:S01]  /*0b30*/  @!P0 IMAD.MOV.U32 R12, RZ, RZ, R5 ;  /* 0x000000ffff0c8224 */ /* 0x000fe200078e0005 */
[----:B------:R-:W0:Y:S01]  /*0b40*/  LDCU UR5, c[0x0][0x408] ;  /* 0x00008100ff0577ac */ /* 0x000e220008000800 */
        /* <DEDUP_REMOVED lines=15> */
[----:B------:R-:W-:Y:S02]  /*0c40*/  @!P0 IMAD.MOV.U32 R16, RZ, RZ, R37 ;  /* 0x000000ffff108224 */ /* 0x000fe400078e0025 */
[----:B------:R-:W-:Y:S02]  /*0c50*/  @!P0 IMAD.MOV.U32 R14, RZ, RZ, R39 ;  /* 0x000000ffff0e8224 */ /* 0x000fe400078e0027 */
        /* <DEDUP_REMOVED lines=24> */
[----:B------:R-:W-:Y:S02]  /*0de0*/  IMAD.MOV.U32 R100, RZ, RZ, RZ ;  /* 0x000000ffff647224 */ /* 0x000fe400078e00ff */
        /* <DEDUP_REMOVED lines=12> */
[----:B------:R-:W-:-:S02]  /*0eb0*/  IMAD R101, R101, -0x326172a9, RZ ;  /* 0xcd9e8d5765657824 */ /* 0x000fc400078e02ff */
[----:B01234-:R-:W-:-:S07]  /*0ec0*/  IMAD R102, R102, -0x2daee0ad, RZ ;  /* 0xd2511f5366667824 */ /* 0x01ffce00078e02ff */
.L_x_13831:
[----:B0-----:R-:W0:Y:S01]  /*0ed0*/  @UP0 LDCU.64 UR6, c[0x0][0x3e0] ;  /* 0x00007c00ff0607ac */ /* 0x001e220008000a00 */
[----:B------:R-:W1:Y:S01]  /*0ee0*/  S2R R107, SR_TID.X ;  /* 0x00000000006b7919 */ /* 0x000e620000002100 */
[----:B------:R-:W-:Y:S01]  /*0ef0*/  PLOP3.LUT P0, PT, PT, PT, UP0, 0x80, 0x8 ;  /* 0x000000000008781c */ /* 0x000fe20003f0f008 */
[----:B------:R-:W2:Y:S01]  /*0f00*/  LDC.64 R52, c[0x0][0x390] ;  /* 0x0000e400ff347b82 */ /* 0x000ea20000000a00 */
[----:B------:R-:W-:Y:S02]  /*0f10*/  UIMAD UR8, UR9, UR18, URZ ;  /* 0x00000012090872a4 */ /* 0x000fe4000f8e02ff */
[----:B0-----:R-:W-:-:S06]  /*0f20*/  @UP0 UIMAD.WIDE UR6, UR9, 0x2, UR6 ;  /* 0x00000002090608a5 */ /* 0x001fcc000f8e0206 */
[----:B------:R-:W-:Y:S01]  /*0f30*/  IMAD.U32 R24, RZ, RZ, UR6 ;  /* 0x00000006ff187e24 */ /* 0x000fe2000f8e00ff */
[----:B------:R-:W-:Y:S01]  /*0f40*/  MOV R25, UR7 ;  /* 0x0000000700197c02 */ /* 0x000fe20008000f00 */
[----:B------:R-:W-:-:S04]  /*0f50*/  USHF.R.S32.HI UR6, URZ, 0x1f, UR8 ;  /* 0x0000001fff067899 */ /* 0x000fc80008011408 */
[----:B------:R2:W3:Y:S01]  /*0f60*/  @P0 LDG.E.U16 R28, desc[UR12][R24.64] ;  /* 0x0000000c181c0981 */ /* 0x0004e2000c1e1500 */
[----:B------:R-:W-:-:S06]  /*0f70*/  ULEA.HI UR6, UR6, UR8, URZ, 0x3 ;  /* 0x0000000806067291 */ /* 0x000fcc000f8f18ff */
[----:B------:R-:W-:-:S05]  /*0f80*/  IMAD.U32 R104, RZ, RZ, UR6 ;  /* 0x00000006ff687e24 */ /* 0x000fca000f8e00ff */
[----:B-1----:R-:W-:-:S05]  /*0f90*/  LEA.HI.SX32 R104, R104, R107, 0x1d ;  /* 0x0000006b68687211 */ /* 0x002fca00078feaff */
[----:B--2---:R-:W-:-:S06]  /*0fa0*/  IMAD.WIDE.U32 R24, R104, 0x10, R52 ;  /* 0x0000001068187825 */ /* 0x004fcc00078e0034 */
[----:B------:R-:W5:Y:S01]  /*0fb0*/  LDG.E.128 R24, desc[UR12][R24.64] ;  /* 0x0000000c18187981 */ /* 0x000f62000c1e1d00 */
[----:B------:R-:W-:Y:S01]  /*0fc0*/  PLOP3.LUT P0, PT, PT, PT, UP0, 0x80, 0x8 ;  /* 0x000000000008781c */ /* 0x000fe20003f0f008 */
[----:B------:R-:W-:Y:S01]  /*0fd0*/  UMOV UR6, 0x3f800000 ;  /* 0x3f80000000067882 */ /* 0x000fe20000000000 */
[----:B------:R-:W-:Y:S01]  /*0fe0*/  PLOP3.LUT P1, PT, PT, PT, UP0, 0x80, 0x8 ;  /* 0x000000000008781c */ /* 0x000fe20003f2f008 */
[----:B------:R-:W-:Y:S01]  /*0ff0*/  UIADD3 UR7, UPT, UPT, UR11, -0x695add53, URZ ;  /* 0x96a522ad0b077890 */ /* 0x000fe2000fffe0ff */
[----:B------:R-:W-:Y:S01]  /*1000*/  IMAD.MOV.U32 R112, RZ, RZ, 0x2f800000 ;  /* 0x2f800000ff707424 */ /* 0x000fe200078e00ff */
[----:B------:R-:W-:Y:S02]  /*1010*/  UIADD3 UR8, UPT, UPT, UR11, -0x126145ec, URZ ;  /* 0xed9eba140b087890 */ /* 0x000fe4000fffe0ff */
[----:B------:R-:W-:Y:S02]  /*1020*/  UIADD3 UR21, UPT, UPT, UR10, 0x78dde6e4, URZ ;  /* 0x78dde6e40a157890 */ /* 0x000fe4000fffe0ff */
[----:B------:R-:W-:-:S02]  /*1030*/  UIADD3 UR22, UPT, UPT, UR10, 0x1715609d, URZ ;  /* 0x1715609d0a167890 */ /* 0x000fc4000fffe0ff */
[----:B------:R-:W-:Y:S02]  /*1040*/  UIADD3 UR23, UPT, UPT, UR10, -0x255992d5, URZ ;  /* 0xdaa66d2b0a177890 */ /* 0x000fe4000fffe0ff */
[----:B------:R-:W-:Y:S02]  /*1050*/  UIADD3 UR24, UPT, UPT, UR11, -0x56f99767, URZ ;  /* 0xa90668990b187890 */ /* 0x000fe4000fffe0ff */
[----:B------:R-:W-:Y:S02]  /*1060*/  UIADD3 UR25, UPT, UPT, UR11, 0x1fd5c5a3, URZ ;  /* 0x1fd5c5a30b197890 */ /* 0x000fe4000fffe0ff */
[----:B------:R-:W-:Y:S02]  /*1070*/  UIADD3 UR26, UPT, UPT, UR11, 0x646e171e, URZ ;  /* 0x646e171e0b1a7890 */ /* 0x000fe4000fffe0ff */
[----:B------:R-:W-:Y:S02]  /*1080*/  UIADD3 UR27, UPT, UPT, UR10, 0x5384540f, URZ ;  /* 0x5384540f0a1b7890 */ /* 0x000fe4000fffe0ff */
[----:B------:R-:W-:-:S02]  /*1090*/  UIADD3 UR28, UPT, UPT, UR11, 0x76cf5d0a, URZ ;  /* 0x76cf5d0a0b1c7890 */ /* 0x000fc4000fffe0ff */
[----:B------:R-:W-:Y:S02]  /*10a0*/  UIADD3 UR29, UPT, UPT, UR10, -0x4ab325aa, URZ ;  /* 0xb54cda560a1d7890 */ /* 0x000fe4000fffe0ff */
[----:B------:R-:W-:Y:S01]  /*10b0*/  UIADD3 UR30, UPT, UPT, UR10, -0x700cb87f, URZ ;  /* 0x8ff347810a1e7890 */ /* 0x000fe2000fffe0ff */
[----:B---3--:R-:W-:Y:S01]  /*10c0*/  @P0 HADD2.F32 R28, -RZ, R28.H0_H0 ;  /* 0x2000001cff1c0230 */ /* 0x008fe20000004100 */
[----:B------:R-:W-:-:S04]  /*10d0*/  ISETP.NE.U32.AND P0, PT, RZ, UR14, PT ;  /* 0x0000000eff007c0c */ /* 0x000fc8000bf05070 */
[----:B------:R-:W-:Y:S02]  /*10e0*/  ISETP.NE.AND.EX P0, PT, RZ, UR15, PT, P0 ;  /* 0x0000000fff007c0c */ /* 0x000fe4000bf05300 */
[----:B------:R-:W-:-:S11]  /*10f0*/  @P1 R2UR UR6, R28 ;  /* 0x000000001c0612ca */ /* 0x000fd600000e0000 */
[----:B------:R-:W-:Y:S05]  /*1100*/  @!P0 BRA `(.L_x_13678) ;  /* 0x00000028009c8947 */ /* 0x000fea0003800000 */
[----:B------:R-:W0:Y:S02]  /*1110*/  LDC.64 R44, c[0x0][0x3a0] ;  /* 0x0000e800ff2c7b82 */ /* 0x000e240000000a00 */
[----:B0-----:R-:W-:-:S05]  /*1120*/  IMAD.WIDE.U32 R44, R104, 0x20, R44 ;  /* 0x00000020682c7825 */ /* 0x001fca00078e002c */
[----:B------:R0:W5:Y:S04]  /*1130*/  LDG.E.128 R48, desc[UR12][R44.64] ;  /* 0x0000000c2c307981 */ /* 0x000168000c1e1d00 */
[----:B------:R-:W5:Y:S01]  /*1140*/  LDG.E.128 R44, desc[UR12][R44.64+0x10] ;  /* 0x0000100c2c2c7981 */ /* 0x000f62000c1e1d00 */
        /* <DEDUP_REMOVED lines=10> */
.L_x_20851:
[----:B------:R-:W-:Y:S05]  /*11f0*/  BRX R28 -0x1200                                        (*"BRANCH_TARGETS .L_x_20852,.L_x_20853,.L_x_20854"*) ;  /* 0xffffffec1c807949 */ /* 0x000fea000383ffff */
.L_x_20854:
[----:B------:R-:W-:Y:S01]  /*1200*/  VIADD R28, R103, 0x1 ;  /* 0x00000001671c7836 */ /* 0x000fe20000000000 */
[----:B------:R-:W-:Y:S01]  /*1210*/  MOV R34, R102 ;  /* 0x0000006600227202 */ /* 0x000fe20000000f00 */
[----:B------:R-:W-:Y:S01]  /*1220*/  IMAD.MOV.U32 R29, RZ, RZ, R23 ;  /* 0x000000ffff1d7224 */ /* 0x000fe200078e0017 */
[----:B------:R-:W-:Y:S06]  /*1230*/  BRA `(.L_x_13679) ;  /* 0x0000000400007947 */ /* 0x000fec0003800000 */
.L_x_20852:
[----:B------:R-:W-:Y:S02]  /*1240*/  HFMA2 R28, -RZ, RZ, 0, 1.78813934326171875e-07 ;  /* 0x00000003ff1c7431 */ /* 0x000fe400000001ff */
[----:B------:R-:W-:Y:S02]  /*1250*/  IMAD.MOV.U32 R34, RZ, RZ, R102 ;  /* 0x000000ffff227224 */ /* 0x000fe400078e0066 */
[----:B------:R-:W-:Y:S01]  /*1260*/  IMAD.MOV.U32 R29, RZ, RZ, R22 ;  /* 0x000000ffff1d7224 */ /* 0x000fe200078e0016 */
[----:B------:R-:W-:Y:S06]  /*1270*/  BRA `(.L_x_13679) ;  /* 0x0000000000f07947 */ /* 0x000fec0003800000 */
.L_x_20853:
        /* <DEDUP_REMOVED lines=12> */
.L_x_13680:
        /* <DEDUP_REMOVED lines=48> */
.L_x_13679:
        /* <DEDUP_REMOVED lines=10> */
[----:B------:R-:W-:Y:S01]  /*16e0*/  MOV R30, 0x2 ;  /* 0x00000002001e7802 */ /* 0x000fe20000000f00 */
        /* <DEDUP_REMOVED lines=12> */
.L_x_13682:
        /* <DEDUP_REMOVED lines=12> */
.L_x_13683:
        /* <DEDUP_REMOVED lines=49> */
.L_x_13681:
        /* <DEDUP_REMOVED lines=23> */
.L_x_13685:
        /* <DEDUP_REMOVED lines=12> */
.L_x_13686:
        /* <DEDUP_REMOVED lines=49> */
.L_x_13684:
        /* <DEDUP_REMOVED lines=22> */
.L_x_13688:
        /* <DEDUP_REMOVED lines=12> */
.L_x_13689:
        /* <DEDUP_REMOVED lines=49> */
.L_x_13687:
        /* <DEDUP_REMOVED lines=22> */
.L_x_13691:
        /* <DEDUP_REMOVED lines=12> */
.L_x_13692:
        /* <DEDUP_REMOVED lines=49> */
.L_x_13690:
        /* <DEDUP_REMOVED lines=9> */
[----:B------:R-:W-:Y:S01]  /*2bb0*/  HFMA2 R24, -RZ, RZ, 0, 1.1920928955078125e-07 ;  /* 0x00000002ff187431 */ /* 0x000fe200000001ff */
        /* <DEDUP_REMOVED lines=12> */
.L_x_13694:
        /* <DEDUP_REMOVED lines=12> */
.L_x_13695:
        /* <DEDUP_REMOVED lines=49> */
.L_x_13693:
        /* <DEDUP_REMOVED lines=22> */
.L_x_13697:
        /* <DEDUP_REMOVED lines=12> */
.L_x_13698:
        /* <DEDUP_REMOVED lines=49> */
.L_x_13696:
[----:B------:R-:W-:Y:S01]  /*3580*/  I2FP.F32.U32 R25, R25 ;  /* 0x0000001900197245 */ /* 0x000fe20000201000 */
[----:B------:R-:W-:Y:S01]  /*3590*/  HADD2.F32 R24, -RZ, R27.H0_H0 ;  /* 0x2000001bff187230 */ /* 0x000fe20000004100 */
[----:B------:R-:W-:Y:S01]  /*35a0*/  ISETP.NE.AND P6, PT, R28, 0x1, PT ;  /* 0x000000011c00780c */ /* 0x000fe20003fc5270 */
[----:B------:R-:W-:Y:S02]  /*35b0*/  HADD2.F32 R38, -RZ, R18.H0_H0 ;  /* 0x20000012ff267230 */ /* 0x000fe40000004100 */
        /* <DEDUP_REMOVED lines=18> */
.L_x_13700:
        /* <DEDUP_REMOVED lines=14> */
.L_x_13701:
        /* <DEDUP_REMOVED lines=49> */
.L_x_13699:
[----:B------:R-:W-:Y:S01]  /*3ad0*/  I2FP.F32.U32 R25, R26 ;  /* 0x0000001a00197245 */ /* 0x000fe20000201000 */
[----:B------:R-:W-:Y:S02]  /*3ae0*/  HADD2.F32 R27, -RZ, R27.H1_H1 ;  /* 0x3000001bff1b7230 */ /* 0x000fe40000004100 */
[----:B------:R-:W-:Y:S02]  /*3af0*/  HADD2.F32 R39, -RZ, R18.H1_H1 ;  /* 0x30000012ff277230 */ /* 0x000fe40000004100 */
        /* <DEDUP_REMOVED lines=8> */
.L_x_13678:
        /* <DEDUP_REMOVED lines=15> */
.L_x_13704:
        /* <DEDUP_REMOVED lines=12> */
.L_x_13705:
        /* <DEDUP_REMOVED lines=48> */
.L_x_13703:
[----:B------:R-:W-:Y:S01]  /*4030*/  I2FP.F32.U32 R29, R28 ;  /* 0x0000001c001d7245 */ /* 0x000fe20000201000 */
[----:B-----5:R-:W-:Y:S01]  /*4040*/  HADD2.F32 R28, -RZ, R24.H0_H0 ;  /* 0x20000018ff1c7230 */ /* 0x020fe20000004100 */
        /* <DEDUP_REMOVED lines=21> */
.L_x_13707:
        /* <DEDUP_REMOVED lines=12> */
.L_x_13708:
        /* <DEDUP_REMOVED lines=49> */
.L_x_13706:
        /* <DEDUP_REMOVED lines=23> */
.L_x_13710:
        /* <DEDUP_REMOVED lines=12> */
.L_x_13711:
        /* <DEDUP_REMOVED lines=49> */
.L_x_13709:
        /* <DEDUP_REMOVED lines=22> */
.L_x_13713:
        /* <DEDUP_REMOVED lines=12> */
.L_x_13714:
        /* <DEDUP_REMOVED lines=49> */
.L_x_13712:
        /* <DEDUP_REMOVED lines=22> */
.L_x_13716:
        /* <DEDUP_REMOVED lines=12> */
.L_x_13717:
        /* <DEDUP_REMOVED lines=49> */
.L_x_13715:
        /* <DEDUP_REMOVED lines=22> */
.L_x_13719:
        /* <DEDUP_REMOVED lines=12> */
.L_x_13720:
        /* <DEDUP_REMOVED lines=49> */
.L_x_13718:
        /* <DEDUP_REMOVED lines=22> */
.L_x_13722:
        /* <DEDUP_REMOVED lines=12> */
.L_x_13723:
        /* <DEDUP_REMOVED lines=49> */
.L_x_13721:
        /* <DEDUP_REMOVED lines=22> */
.L_x_13725:
        /* <DEDUP_REMOVED lines=14> */
.L_x_13726:
        /* <DEDUP_REMOVED lines=49> */
.L_x_13724:
        /* <DEDUP_REMOVED lines=9> */
[----:B------:R-:W-:-:S10]  /*6550*/  FMUL.FTZ R39, R39, R24 ;  /* 0x0000001827277220 */ /* 0x000fd40000410000 */
.L_x_13702:
        /* <DEDUP_REMOVED lines=19> */
[----:B------:R-:W-:Y:S01]  /*6690*/  STG.E.128 desc[UR12][R30.64], R40 ;  /* 0x000000281e007986 */ /* 0x000fe2000c101d0c */
[----:B-1----:R-:W-:-:S03]  /*66a0*/  IMAD.WIDE.U32 R28, R104, 0x8, R108 ;  /* 0x00000008681c7825 */ /* 0x002fc600078e006c */
[----:B------:R0:W-:Y:S04]  /*66b0*/  STG.E.128 desc[UR12][R30.64+0x10], R36 ;  /* 0x000010241e007986 */ /* 0x0001e8000c101d0c */
[----:B------:R1:W-:Y:S01]  /*66c0*/  STG.E.64 desc[UR12][R28.64], R26 ;  /* 0x0000001a1c007986 */ /* 0x0003e2000c101b0c */
[----:B--2---:R-:W-:-:S05]  /*66d0*/  @P0 IMAD.WIDE.U32 R24, R105, 0x20, R24 ;  /* 0x0000002069180825 */ /* 0x004fca00078e0018 */
[----:B------:R2:W5:Y:S04]  /*66e0*/  @P0 LDG.E.128 R48, desc[UR12][R24.64] ;  /* 0x0000000c18300981 */ /* 0x000568000c1e1d00 */
[----:B------:R2:W5:Y:S01]  /*66f0*/  @P0 LDG.E.128 R44, desc[UR12][R24.64+0x10] ;  /* 0x0000100c182c0981 */ /* 0x000562000c1e1d00 */
[----:B0-----:R-:W-:-:S05]  /*6700*/  IMAD.WIDE.U32 R30, R105, 0x10, R52 ;  /* 0x00000010691e7825 */ /* 0x001fca00078e0034 */
[----:B-1----:R2:W5:Y:S01]  /*6710*/  LDG.E.128 R24, desc[UR12][R30.64] ;  /* 0x0000000c1e187981 */ /* 0x002562000c1e1d00 */
[----:B------:R-:W-:Y:S05]  /*6720*/  @!P0 BRA `(.L_x_13727) ;  /* 0x0000002800808947 */ /* 0x000fea0003800000 */
[----:B------:R-:W-:Y:S01]  /*6730*/  ISETP.NE.AND P1, PT, R35, 0x1, PT ;  /* 0x000000012300780c */ /* 0x000fe20003f25270 */
[----:B------:R-:W-:Y:S01]  /*6740*/  IMAD.MOV.U32 R28, RZ, RZ, R101 ;  /* 0x000000ffff1c7224 */ /* 0x000fe200078e0065 */
[----:B--2---:R-:W-:Y:S02]  /*6750*/  MOV R30, 0x2 ;  /* 0x00000002001e7802 */ /* 0x004fe40000000f00 */
        /* <DEDUP_REMOVED lines=12> */
.L_x_13729:
        /* <DEDUP_REMOVED lines=12> */
.L_x_13730:
        /* <DEDUP_REMOVED lines=49> */
.L_x_13728:
        /* <DEDUP_REMOVED lines=23> */
.L_x_13732:
        /* <DEDUP_REMOVED lines=12> */
.L_x_13733:
        /* <DEDUP_REMOVED lines=49> */
.L_x_13731:
        /* <DEDUP_REMOVED lines=23> */
.L_x_13735:
        /* <DEDUP_REMOVED lines=12> */
.L_x_13736:
        /* <DEDUP_REMOVED lines=49> */
.L_x_13734:
        /* <DEDUP_REMOVED lines=22> */
.L_x_13738:
        /* <DEDUP_REMOVED lines=12> */
.L_x_13739:
        /* <DEDUP_REMOVED lines=49> */
.L_x_13737:
        /* <DEDUP_REMOVED lines=22> */
.L_x_13741:
        /* <DEDUP_REMOVED lines=12> */
.L_x_13742:
        /* <DEDUP_REMOVED lines=49> */
.L_x_13740:
        /* <DEDUP_REMOVED lines=22> */
.L_x_13744:
        /* <DEDUP_REMOVED lines=12> */
.L_x_13745:
        /* <DEDUP_REMOVED lines=49> */
.L_x_13743:
        /* <DEDUP_REMOVED lines=22> */
.L_x_13747:
        /* <DEDUP_REMOVED lines=12> */
.L_x_13748:
        /* <DEDUP_REMOVED lines=49> */
.L_x_13746:
        /* <DEDUP_REMOVED lines=22> */
.L_x_13750:
        /* <DEDUP_REMOVED lines=14> */
.L_x_13751:
        /* <DEDUP_REMOVED lines=49> */
.L_x_13749:
        /* <DEDUP_REMOVED lines=11> */
.L_x_13727:
[----:B------:R-:W-:Y:S01]  /*9130*/  ISETP.NE.AND P1, PT, R35, 0x1, PT ;  /* 0x000000012300780c */ /* 0x000fe20003f25270 */
[----:B--2---:R-:W-:Y:S01]  /*9140*/  IMAD.MOV.U32 R30, RZ, RZ, 0x2 ;  /* 0x00000002ff1e7424 */ /* 0x004fe200078e00ff */
        /* <DEDUP_REMOVED lines=13> */
.L_x_13754:
        /* <DEDUP_REMOVED lines=12> */
.L_x_13755:
        /* <DEDUP_REMOVED lines=49> */
.L_x_13753:
        /* <DEDUP_REMOVED lines=23> */
.L_x_13757:
        /* <DEDUP_REMOVED lines=12> */
.L_x_13758:
        /* <DEDUP_REMOVED lines=49> */
.L_x_13756:
        /* <DEDUP_REMOVED lines=23> */
.L_x_13760:
        /* <DEDUP_REMOVED lines=12> */
.L_x_13761:
        /* <DEDUP_REMOVED lines=49> */
.L_x_13759:
        /* <DEDUP_REMOVED lines=22> */
.L_x_13763:
        /* <DEDUP_REMOVED lines=12> */
.L_x_13764:
        /* <DEDUP_REMOVED lines=49> */
.L_x_13762:
        /* <DEDUP_REMOVED lines=8> */
[----:B------:R-:W-:-:S03]  /*a620*/  HFMA2 R29, -RZ, RZ, 0, 1.1920928955078125e-07 ;  /* 0x00000002ff1d7431 */ /* 0x000fc600000001ff */
        /* <DEDUP_REMOVED lines=13> */
.L_x_13766:
        /* <DEDUP_REMOVED lines=12> */
.L_x_13767:
        /* <DEDUP_REMOVED lines=49> */
.L_x_13765:
        /* <DEDUP_REMOVED lines=22> */
.L_x_13769:
        /* <DEDUP_REMOVED lines=12> */
.L_x_13770:
        /* <DEDUP_REMOVED lines=49> */
.L_x_13768:
        /* <DEDUP_REMOVED lines=22> */
.L_x_13772:
        /* <DEDUP_REMOVED lines=12> */
.L_x_13773:
        /* <DEDUP_REMOVED lines=49> */
.L_x_13771:
        /* <DEDUP_REMOVED lines=22> */
.L_x_13775:
        /* <DEDUP_REMOVED lines=14> */
.L_x_13776:
        /* <DEDUP_REMOVED lines=49> */
.L_x_13774:
        /* <DEDUP_REMOVED lines=10> */
.L_x_13752:
[----:B------:R-:W0:Y:S01]  /*bb20*/  @P0 LDC.64 R24, c[0x0][0x3a0] ;  /* 0x0000e800ff180b82 */ /* 0x000e220000000a00 */
[----:B------:R-:W-:Y:S02]  /*bb30*/  SEL R55, RZ, 0x10000, !P5 ;  /* 0x00010000ff377807 */ /* 0x000fe40006800000 */
[----:B------:R-:W-:Y:S02]  /*bb40*/  ISETP.NE.AND P5, PT, R106, RZ, PT ;  /* 0x000000ff6a00720c */ /* 0x000fe40003fa5270 */
[----:B------:R-:W-:Y:S02]  /*bb50*/  SEL R78, RZ, 0x1000000, !P6 ;  /* 0x01000000ff4e7807 */ /* 0x000fe40007000000 */
[----:B------:R-:W-:Y:S02]  /*bb60*/  ISETP.NE.AND P6, PT, R102, RZ, PT ;  /* 0x000000ff6600720c */ /* 0x000fe40003fc5270 */
[----:B------:R-:W-:Y:S02]  /*bb70*/  SEL R102, RZ, 0x100, !P4 ;  /* 0x00000100ff667807 */ /* 0x000fe40006000000 */
[----:B------:R-:W-:-:S02]  /*bb80*/  SEL R54, RZ, 0x1000000, !P2 ;  /* 0x01000000ff367807 */ /* 0x000fc40005000000 */
[----:B------:R-:W-:Y:S02]  /*bb90*/  SEL R27, RZ, 0x10000, !P1 ;  /* 0x00010000ff1b7807 */ /* 0x000fe40004800000 */
[----:B------:R-:W-:Y:S02]  /*bba0*/  SEL R26, RZ, 0x100, !P5 ;  /* 0x00000100ff1a7807 */ /* 0x000fe40006800000 */
[----:B------:R-:W-:Y:S01]  /*bbb0*/  LOP3.LUT R102, R102, R78, R55, 0xfe, !PT ;  /* 0x0000004e66667212 */ /* 0x000fe200078efe37 */
[----:B------:R-:W-:Y:S01]  /*bbc0*/  IMAD.WIDE.U32 R78, R105, 0x20, R110 ;  /* 0x00000020694e7825 */ /* 0x000fe200078e006e */
[----:B------:R-:W-:Y:S02]  /*bbd0*/  LOP3.LUT R26, R26, R54, R27, 0xfe, !PT ;  /* 0x000000361a1a7212 */ /* 0x000fe400078efe1b */
[----:B------:R-:W-:Y:S02]  /*bbe0*/  SEL R55, RZ, 0x1, !P6 ;  /* 0x00000001ff377807 */ /* 0x000fe40007000000 */
[----:B------:R-:W-:Y:S01]  /*bbf0*/  IADD3 R106, PT, PT, R104, 0x200, RZ ;  /* 0x00000200686a7810 */ /* 0x000fe20007ffe0ff */
[----:B------:R-:W-:Y:S01]  /*bc00*/  STG.E.128 desc[UR12][R78.64], R32 ;  /* 0x000000204e007986 */ /* 0x000fe2000c101d0c */
[----:B------:R-:W-:-:S02]  /*bc10*/  SEL R27, RZ, 0x1, !P3 ;  /* 0x00000001ff1b7807 */ /* 0x000fc40005800000 */
[----:B------:R-:W-:Y:S01]  /*bc20*/  LOP3.LUT R26, R26, R55, RZ, 0xfc, !PT ;  /* 0x000000371a1a7212 */ /* 0x000fe200078efcff */
[----:B------:R-:W-:Y:S01]  /*bc30*/  IMAD.WIDE.U32 R54, R105, 0x8, R108 ;  /* 0x0000000869367825 */ /* 0x000fe200078e006c */
[----:B------:R-:W-:Y:S01]  /*bc40*/  LOP3.LUT R27, R102, R27, RZ, 0xfc, !PT ;  /* 0x0000001b661b7212 */ /* 0x000fe200078efcff */
[----:B------:R-:W-:Y:S02]  /*bc50*/  STG.E.128 desc[UR12][R78.64+0x10], R28 ;  /* 0x0000101c4e007986 */ /* 0x000fe4000c101d0c */
[C---:B------:R-:W-:Y:S02]  /*bc60*/  IMAD.WIDE.U32 R52, R106.reuse, 0x10, R52 ;  /* 0x000000106a347825 */ /* 0x040fe400078e0034 */
[----:B------:R1:W-:Y:S02]  /*bc70*/  STG.E.64 desc[UR12][R54.64], R26 ;  /* 0x0000001a36007986 */ /* 0x0003e4000c101b0c */
[----:B0-----:R-:W-:-:S05]  /*bc80*/  @P0 IMAD.WIDE.U32 R24, R106, 0x20, R24 ;  /* 0x000000206a180825 */ /* 0x001fca00078e0018 */
[----:B------:R0:W5:Y:S04]  /*bc90*/  @P0 LDG.E.128 R48, desc[UR12][R24.64] ;  /* 0x0000000c18300981 */ /* 0x000168000c1e1d00 */
[----:B------:R0:W5:Y:S04]  /*bca0*/  @P0 LDG.E.128 R44, desc[UR12][R24.64+0x10] ;  /* 0x0000100c182c0981 */ /* 0x000168000c1e1d00 */
[----:B-1----:R-:W5:Y:S01]  /*bcb0*/  LDG.E.128 R52, desc[UR12][R52.64] ;  /* 0x0000000c34347981 */ /* 0x002f62000c1e1d00 */
        /* <DEDUP_REMOVED lines=16> */
.L_x_13779:
        /* <DEDUP_REMOVED lines=12> */
.L_x_13780:
        /* <DEDUP_REMOVED lines=46> */
[----:B------:R-:W-:Y:S01]  /*c160*/  MOV R102, R24 ;  /* 0x0000001800667202 */ /* 0x000fe20000000f00 */
[----:B------:R-:W-:Y:S01]  /*c170*/  IMAD.MOV.U32 R24, RZ, RZ, R103 ;  /* 0x000000ffff187224 */ /* 0x000fe200078e0067 */
[----:B------:R-:W-:-:S07]  /*c180*/  LOP3.LUT R22, R22, UR7, R25, 0x96, !PT ;  /* 0x0000000716167c12 */ /* 0x000fce000f8e9619 */
.L_x_13778:
        /* <DEDUP_REMOVED lines=23> */
.L_x_13782:
        /* <DEDUP_REMOVED lines=12> */
.L_x_13783:
        /* <DEDUP_REMOVED lines=49> */
.L_x_13781:
        /* <DEDUP_REMOVED lines=22> */
.L_x_13785:
        /* <DEDUP_REMOVED lines=12> */
.L_x_13786:
        /* <DEDUP_REMOVED lines=49> */
.L_x_13784:
        /* <DEDUP_REMOVED lines=22> */
.L_x_13788:
        /* <DEDUP_REMOVED lines=12> */
.L_x_13789:
        /* <DEDUP_REMOVED lines=49> */
.L_x_13787:
        /* <DEDUP_REMOVED lines=22> */
.L_x_13791:
        /* <DEDUP_REMOVED lines=12> */
.L_x_13792:
        /* <DEDUP_REMOVED lines=49> */
.L_x_13790:
        /* <DEDUP_REMOVED lines=22> */
.L_x_13794:
        /* <DEDUP_REMOVED lines=12> */
.L_x_13795:
        /* <DEDUP_REMOVED lines=49> */
.L_x_13793:
        /* <DEDUP_REMOVED lines=22> */
.L_x_13797:
        /* <DEDUP_REMOVED lines=12> */
.L_x_13798:
        /* <DEDUP_REMOVED lines=49> */
.L_x_13796:
[----:B------:R-:W-:Y:S01]  /*e0c0*/  I2FP.F32.U32 R79, R54 ;  /* 0x00000036004f7245 */ /* 0x000fe20000201000 */
[----:B------:R-:W-:Y:S01]  /*e0d0*/  HADD2.F32 R54, -RZ, R55.H0_H0 ;  /* 0x20000037ff367230 */ /* 0x000fe20000004100 */
[----:B------:R-:W-:Y:S01]  /*e0e0*/  ISETP.NE.AND P6, PT, R115, 0x1, PT ;  /* 0x000000017300780c */ /* 0x000fe20003fc5270 */
[----:B------:R-:W-:Y:S01]  /*e0f0*/  HADD2.F32 R78, -RZ, R10.H0_H0 ;  /* 0x2000000aff4e7230 */ /* 0x000fe20000004100 */
        /* <DEDUP_REMOVED lines=18> */
.L_x_13800:
        /* <DEDUP_REMOVED lines=14> */
.L_x_13801:
        /* <DEDUP_REMOVED lines=49> */
.L_x_13799:
[----:B------:R-:W-:Y:S01]  /*e610*/  I2FP.F32.U32 R79, R114 ;  /* 0x00000072004f7245 */ /* 0x000fe20000201000 */
[----:B------:R-:W-:-:S04]  /*e620*/  HADD2.F32 R55, -RZ, R55.H1_H1 ;  /* 0x30000037ff377230 */ /* 0x000fc80000004100 */
[----:B------:R-:W-:Y:S01]  /*e630*/  FFMA.FTZ R79, R79, R112, 1.1641532182693481445e-10 ;  /* 0x2f0000004f4f7423 */ /* 0x000fe20000010070 */
[----:B------:R-:W-:-:S04]  /*e640*/  FMUL.FTZ R55, R55, UR6 ;  /* 0x0000000637377c20 */ /* 0x000fc80008410000 */
[----:B------:R-:W-:Y:S01]  /*e650*/  FMUL.FTZ R55, R55, UR5 ;  /* 0x0000000537377c20 */ /* 0x000fe20008410000 */
[----:B------:R-:W-:-:S04]  /*e660*/  FSETP.GTU.FTZ.AND P6, PT, R79, UR4, PT ;  /* 0x000000044f007c0b */ /* 0x000fc8000bfdc000 */
[----:B------:R-:W-:Y:S01]  /*e670*/  FSEL R78, R55, RZ, !P6 ;  /* 0x000000ff374e7208 */ /* 0x000fe20007000000 */
[----:B------:R-:W-:Y:S01]  /*e680*/  HADD2.F32 R55, -RZ, R10.H1_H1 ;  /* 0x3000000aff377230 */ /* 0x000fe20000004100 */
[----:B------:R-:W-:-:S04]  /*e690*/  PLOP3.LUT P6, PT, P6, PT, PT, 0x8, 0x80 ;  /* 0x000000000080781c */ /* 0x000fc800037ce170 */
[----:B------:R-:W-:Y:S01]  /*e6a0*/  FFMA.FTZ R55, R78, R55, R47 ;  /* 0x000000374e377223 */ /* 0x000fe2000001002f */
[----:B------:R-:W-:Y:S08]  /*e6b0*/  BRA `(.L_x_13802) ;  /* 0x0000002800787947 */ /* 0x000ff00003800000 */
.L_x_13777:
[----:B------:R-:W-:Y:S01]  /*e6c0*/  ISETP.NE.AND P0, PT, R113, 0x1, PT ;  /* 0x000000017100780c */ /* 0x000fe20003f05270 */
[----:B------:R-:W-:Y:S02]  /*e6d0*/  HFMA2 R26, -RZ, RZ, 0, 1.1920928955078125e-07 ;  /* 0x00000002ff1a7431 */ /* 0x000fe400000001ff */
[----:B0-----:R-:W-:Y:S01]  /*e6e0*/  IMAD.MOV.U32 R24, RZ, RZ, R101 ;  /* 0x000000ffff187224 */ /* 0x001fe200078e0065 */
        /* <DEDUP_REMOVED lines=12> */
.L_x_13804:
        /* <DEDUP_REMOVED lines=12> */
.L_x_13805:
        /* <DEDUP_REMOVED lines=49> */
.L_x_13803:
[----:B------:R-:W-:Y:S01]  /*eb80*/  I2FP.F32.U32 R25, R24 ;  /* 0x0000001800197245 */ /* 0x000fe20000201000 */
[----:B-----5:R-:W-:Y:S01]  /*eb90*/  HADD2.F32 R24, -RZ, R52.H0_H0 ;  /* 0x20000034ff187230 */ /* 0x020fe20000004100 */
        /* <DEDUP_REMOVED lines=21> */
.L_x_13807:
        /* <DEDUP_REMOVED lines=12> */
.L_x_13808:
        /* <DEDUP_REMOVED lines=49> */
.L_x_13806:
[----:B------:R-:W-:Y:S01]  /*f0c0*/  I2FP.F32.U32 R25, R25 ;  /* 0x0000001900197245 */ /* 0x000fe20000201000 */
[----:B------:R-:W-:Y:S01]  /*f0d0*/  HADD2.F32 R52, -RZ, R52.H1_H1 ;  /* 0x30000034ff347230 */ /* 0x000fe20000004100 */
[----:B------:R-:W-:Y:S01]  /*f0e0*/  ISETP.NE.AND P1, PT, R78, 0x1, PT ;  /* 0x000000014e00780c */ /* 0x000fe20003f25270 */
[----:B------:R-:W-:Y:S01]  /*f0f0*/  HADD2.F32 R26, -RZ, R13.H1_H1 ;  /* 0x3000000dff1a7230 */ /* 0x000fe20000004100 */
[----:B------:R-:W-:Y:S01]  /*f100*/  MOV R27, R101 ;  /* 0x00000065001b7202 */ /* 0x000fe20000000f00 */
[----:B------:R-:W-:Y:S01]  /*f110*/  FFMA.FTZ R25, R25, R112, 1.1641532182693481445e-10 ;  /* 0x2f00000019197423 */ /* 0x000fe20000010070 */
[----:B------:R-:W-:-:S04]  /*f120*/  FMUL.FTZ R52, R52, UR6 ;  /* 0x0000000634347c20 */ /* 0x000fc80008410000 */
[----:B------:R-:W-:Y:S01]  /*f130*/  FMUL.FTZ R52, R52, UR5 ;  /* 0x0000000534347c20 */ /* 0x000fe20008410000 */
[----:B------:R-:W-:-:S04]  /*f140*/  FSETP.GTU.FTZ.AND P0, PT, R25, UR4, PT ;  /* 0x0000000419007c0b */ /* 0x000fc8000bf1c000 */
        /* <DEDUP_REMOVED lines=13> */
.L_x_13810:
        /* <DEDUP_REMOVED lines=12> */
.L_x_13811:
        /* <DEDUP_REMOVED lines=49> */
.L_x_13809:
        /* <DEDUP_REMOVED lines=22> */
.L_x_13813:
        /* <DEDUP_REMOVED lines=12> */
.L_x_13814:
        /* <DEDUP_REMOVED lines=49> */
.L_x_13812:
        /* <DEDUP_REMOVED lines=22> */
.L_x_13816:
        /* <DEDUP_REMOVED lines=12> */
.L_x_13817:
        /* <DEDUP_REMOVED lines=49> */
.L_x_13815:
        /* <DEDUP_REMOVED lines=22> */
.L_x_13819:
        /* <DEDUP_REMOVED lines=12> */
.L_x_13820:
        /* <DEDUP_REMOVED lines=49> */
.L_x_13818:
        /* <DEDUP_REMOVED lines=22> */
.L_x_13822:
        /* <DEDUP_REMOVED lines=12> */
.L_x_13823:
        /* <DEDUP_REMOVED lines=49> */
.L_x_13821:
        /* <DEDUP_REMOVED lines=22> */
.L_x_13825:
        /* <DEDUP_REMOVED lines=14> */
.L_x_13826:
        /* <DEDUP_REMOVED lines=49> */
.L_x_13824:
        /* <DEDUP_REMOVED lines=10> */
.L_x_13802:
        /* <DEDUP_REMOVED lines=9> */
[----:B------:R-:W-:Y:S01]  /*11130*/  BSSY.RECONVERGENT B0, `(.L_x_13827) ;  /* 0x0000070000007945 */ /* 0x000fe20003800200 */
[----:B------:R-:W-:Y:S02]  /*11140*/  STG.E.128 desc[UR12][R110.64+0x10], R52 ;  /* 0x000010346e007986 */ /* 0x000fe4000c101d0c */
        /* <DEDUP_REMOVED lines=37> */
[----:B------:R-:W-:Y:S01]  /*113a0*/  FADD.FTZ R114, -R78, R42 ;  /* 0x0000002a4e727221 */ /* 0x000fe20000010100 */
[----:B------:R-:W-:Y:S01]  /*113b0*/  SEL R112, RZ, 0x10000, !P1 ;  /* 0x00010000ff707807 */ /* 0x000fe20004800000 */
        /* <DEDUP_REMOVED lines=50> */
[----:B------:R-:W-:Y:S01]  /*116e0*/  SEL R112, RZ, 0x1, !P3 ;  /* 0x00000001ff707807 */ /* 0x000fe20005800000 */
[----:B0-----:R-:W-:Y:S01]  /*116f0*/  FADD.FTZ R113, R114, R113 ;  /* 0x0000007172717221 */ /* 0x001fe20000010000 */
[----:B------:R-:W-:-:S04]  /*11700*/  LOP3.LUT P0, R114, R107, 0x1f, RZ, 0xc0, !PT ;  /* 0x0000001f6b727812 */ /* 0x000fc8000780c0ff */
[----:B------:R-:W0:Y:S02]  /*11710*/  SHFL.BFLY PT, R116, R113, 0x4, 0x1f ;  /* 0x0c801f0071747f89 */ /* 0x000e2400000e0000 */
[----:B0-----:R-:W-:Y:S01]  /*11720*/  FADD.FTZ R116, R113, R116 ;  /* 0x0000007471747221 */ /* 0x001fe20000010000 */
[----:B------:R-:W-:Y:S02]  /*11730*/  LOP3.LUT R113, R119, R112, RZ, 0xfc, !PT ;  /* 0x0000007077717212 */ /* 0x000fe400078efcff */
[----:B------:R-:W-:Y:S02]  /*11740*/  SEL R112, RZ, 0x1, !P6 ;  /* 0x00000001ff707807 */ /* 0x000fe40007000000 */
[----:B------:R-:W0:Y:S02]  /*11750*/  SHFL.BFLY PT, R115, R116, 0x8, 0x1f ;  /* 0x0d001f0074737f89 */ /* 0x000e2400000e0000 */
[----:B------:R-:W-:-:S05]  /*11760*/  LOP3.LUT R112, R79, R112, RZ, 0xfc, !PT ;  /* 0x000000704f707212 */ /* 0x000fca00078efcff */
        /* <DEDUP_REMOVED lines=12> */
.L_x_13828:
[----:B------:R-:W-:Y:S05]  /*11830*/  BSYNC.RECONVERGENT B0 ;  /* 0x0000000000007941 */ /* 0x000fea0003800200 */
.L_x_13827:
        /* <DEDUP_REMOVED lines=14> */
.L_x_13830:
[----:B------:R-:W-:Y:S05]  /*11920*/  BSYNC.RECONVERGENT B0 ;  /* 0x0000000000007941 */ /* 0x000fea0003800200 */
.L_x_13829:
[----:B------:R-:W1:Y:S01]  /*11930*/  SHFL.DOWN PT, R114, R111, 0x4, 0x1f ;  /* 0x08801f006f727f89 */ /* 0x000e6200000e0000 */
[-C--:B------:R-:W-:Y:S01]  /*11940*/  I2FP.F32.U32 R115, R111.reuse ;  /* 0x0000006f00737245 */ /* 0x080fe20000201000 */
[----:B------:R-:W-:Y:S01]  /*11950*/  UPLOP3.LUT UP1, UPT, UPT, UPT, UP1, 0x40, 0x4 ;  /* 0x000000000004789c */ /* 0x000fe20003f2e810 */
[----:B------:R-:W-:Y:S01]  /*11960*/  ISETP.NE.AND P1, PT, RZ, UR19, PT ;  /* 0x00000013ff007c0c */ /* 0x000fe2000bf25270 */
[----:B0-----:R-:W0:Y:S01]  /*11970*/  SHFL.DOWN PT, R113, R78, 0x4, 0x1f ;  /* 0x08801f004e717f89 */ /* 0x001e2200000e0000 */
[----:B------:R-:W-:Y:S02]  /*11980*/  ISETP.NE.AND P0, PT, R107, RZ, PT ;  /* 0x000000ff6b00720c */ /* 0x000fe40003f05270 */
[----:B-1----:R-:W-:Y:S02]  /*11990*/  IADD3 R112, PT, PT, R114, R111, RZ ;  /* 0x0000006f72707210 */ /* 0x002fe40007ffe0ff */
[----:B------:R-:W-:Y:S02]  /*119a0*/  I2FP.F32.S32 R116, R114 ;  /* 0x0000007200747245 */ /* 0x000fe40000201400 */
[----:B------:R-:W-:Y:S01]  /*119b0*/  I2FP.F32.S32 R108, R112 ;  /* 0x00000070006c7245 */ /* 0x000fe20000201400 */
[----:B------:R-:W1:Y:S02]  /*119c0*/  SHFL.DOWN PT, R109, R112, 0x2, 0x1f ;  /* 0x08401f00706d7f89 */ /* 0x000e6400000e0000 */
[C---:B0-----:R-:W-:Y:S01]  /*119d0*/  FMUL.FTZ R118, R113.reuse, R116 ;  /* 0x0000007471767220 */ /* 0x041fe20000410000 */
[----:B------:R-:W0:Y:S01]  /*119e0*/  MUFU.RCP R110, R108 ;  /* 0x0000006c006e7308 */ /* 0x000e220000001000 */
[----:B------:R-:W2:Y:S01]  /*119f0*/  SHFL.DOWN PT, R114, R79, 0x4, 0x1f ;  /* 0x08801f004f727f89 */ /* 0x000ea200000e0000 */
[----:B------:R-:W-:Y:S01]  /*11a00*/  FADD.FTZ R113, -R113, R78 ;  /* 0x0000004e71717221 */ /* 0x000fe20000010100 */
[----:B------:R-:W-:-:S03]  /*11a10*/  FFMA.FTZ R111, R115, R78, R118 ;  /* 0x0000004e736f7223 */ /* 0x000fc60000010076 */
[----:B------:R-:W-:-:S04]  /*11a20*/  FMUL.FTZ R113, R113, R113 ;  /* 0x0000007171717220 */ /* 0x000fc80000410000 */
[----:B------:R-:W-:-:S04]  /*11a30*/  FMUL.FTZ R113, R113, R115 ;  /* 0x0000007371717220 */ /* 0x000fc80000410000 */
[----:B------:R-:W-:Y:S01]  /*11a40*/  FMUL.FTZ R116, R113, R116 ;  /* 0x0000007471747220 */ /* 0x000fe20000410000 */
[----:B0-----:R-:W-:Y:S01]  /*11a50*/  FMUL.FTZ R111, R110, R111 ;  /* 0x0000006f6e6f7220 */ /* 0x001fe20000410000 */
[----:B-1----:R-:W-:-:S04]  /*11a60*/  IMAD.IADD R78, R112, 0x1, R109 ;  /* 0x00000001704e7824 */ /* 0x002fc800078e026d */
[----:B------:R-:W0:Y:S01]  /*11a70*/  SHFL.DOWN PT, R118, R111, 0x2, 0x1f ;  /* 0x08401f006f767f89 */ /* 0x000e2200000e0000 */
[----:B--2---:R-:W-:Y:S01]  /*11a80*/  FADD.FTZ R113, R114, R79 ;  /* 0x0000004f72717221 */ /* 0x004fe20000010000 */
[----:B------:R-:W-:Y:S02]  /*11a90*/  I2FP.F32.S32 R79, R78 ;  /* 0x0000004e004f7245 */ /* 0x000fe40000201400 */
[----:B------:R-:W-:Y:S01]  /*11aa0*/  I2FP.F32.S32 R114, R109 ;  /* 0x0000006d00727245 */ /* 0x000fe20000201400 */
[----:B------:R-:W-:Y:S01]  /*11ab0*/  FFMA.FTZ R113, R110, R116, R113 ;  /* 0x000000746e717223 */ /* 0x000fe20000010071 */
[----:B------:R-:W-:Y:S01]  /*11ac0*/  SHFL.DOWN PT, R109, R78, 0x1, 0x1f ;  /* 0x08201f004e6d7f89 */ /* 0x000fe200000e0000 */
[----:B------:R-:W1:Y:S03]  /*11ad0*/  MUFU.RCP R110, R79 ;  /* 0x0000004f006e7308 */ /* 0x000e660000001000 */
[----:B------:R-:W2:Y:S01]  /*11ae0*/  SHFL.DOWN PT, R112, R113, 0x2, 0x1f ;  /* 0x08401f0071707f89 */ /* 0x000ea200000e0000 */
[----:B0-----:R-:W-:Y:S01]  /*11af0*/  FMUL.FTZ R115, R118, R114 ;  /* 0x0000007276737220 */ /* 0x001fe20000410000 */
[----:B------:R-:W-:-:S03]  /*11b00*/  FADD.FTZ R118, R111, -R118 ;  /* 0x800000766f767221 */ /* 0x000fc60000010000 */
[----:B------:R-:W-:Y:S01]  /*11b10*/  FFMA.FTZ R115, R108, R111, R115 ;  /* 0x0000006f6c737223 */ /* 0x000fe20000010073 */
[----:B------:R-:W-:-:S04]  /*11b20*/  FMUL.FTZ R111, R118, R118 ;  /* 0x00000076766f7220 */ /* 0x000fc80000410000 */
[----:B------:R-:W-:Y:S01]  /*11b30*/  FMUL.FTZ R111, R108, R111 ;  /* 0x0000006f6c6f7220 */ /* 0x000fe20000410000 */
[----:B-1----:R-:W-:Y:S01]  /*11b40*/  FMUL.FTZ R108, R110, R115 ;  /* 0x000000736e6c7220 */ /* 0x002fe20000410000 */
[----:B--2---:R-:W-:Y:S02]  /*11b50*/  FADD.FTZ R113, R113, R112 ;  /* 0x0000007071717221 */ /* 0x004fe40000010000 */
[----:B------:R-:W-:Y:S01]  /*11b60*/  FMUL.FTZ R111, R111, R114 ;  /* 0x000000726f6f7220 */ /* 0x000fe20000410000 */
[----:B------:R-:W-:Y:S01]  /*11b70*/  IADD3 R112, PT, PT, R78, R109, RZ ;  /* 0x0000006d4e707210 */ /* 0x000fe20007ffe0ff */
[----:B------:R-:W0:Y:S02]  /*11b80*/  SHFL.DOWN PT, R115, R108, 0x1, 0x1f ;  /* 0x08201f006c737f89 */ /* 0x000e2400000e0000 */
[----:B------:R-:W-:Y:S01]  /*11b90*/  FFMA.FTZ R111, R110, R111, R113 ;  /* 0x0000006f6e6f7223 */ /* 0x000fe20000010071 */
[----:B------:R-:W-:Y:S02]  /*11ba0*/  I2FP.F32.S32 R112, R112 ;  /* 0x0000007000707245 */ /* 0x000fe40000201400 */
[----:B------:R-:W-:-:S02]  /*11bb0*/  I2FP.F32.S32 R113, R109 ;  /* 0x0000006d00717245 */ /* 0x000fc40000201400 */
        /* <DEDUP_REMOVED lines=10> */
[----:B------:R-:W0:Y:S02]  /*11c60*/  SHFL.IDX PT, R78, R108, RZ, 0x1f ;  /* 0x00001fff6c4e7589 */ /* 0x000e2400000e0000 */
[----:B------:R-:W-:Y:S02]  /*11c70*/  FFMA.FTZ R110, R112, R110, R79 ;  /* 0x0000006e706e7223 */ /* 0x000fe4000001004f */
[----:B------:R-:W1:Y:S03]  /*11c80*/  LDC R112, c[0x0][0x448] ;  /* 0x00011200ff707b82 */ /* 0x000e660000000800 */
[----:B------:R-:W1:Y:S01]  /*11c90*/  SHFL.IDX PT, R113, R110, RZ, 0x1f ;  /* 0x00001fff6e717589 */ /* 0x000e6200000e0000 */
[C---:B0-----:R-:W-:Y:S01]  /*11ca0*/  FSEL R109, R78.reuse, RZ, !P1 ;  /* 0x000000ff4e6d7208 */ /* 0x041fe20004800000 */
[----:B------:R-:W-:-:S04]  /*11cb0*/  FMUL.FTZ R111, R78, R78 ;  /* 0x0000004e4e6f7220 */ /* 0x000fc80000410000 */
[----:B------:R-:W-:Y:S01]  /*11cc0*/  FADD.FTZ R108, -R109, R43 ;  /* 0x0000002b6d6c7221 */ /* 0x000fe20000010100 */
[----:B------:R-:W-:Y:S01]  /*11cd0*/  FSEL R114, R111, RZ, P1 ;  /* 0x000000ff6f727208 */ /* 0x000fe20000800000 */
[----:B-1----:R-:W-:Y:S01]  /*11ce0*/  FFMA.FTZ R43, R113, UR20, R112 ;  /* 0x00000014712b7c23 */ /* 0x002fe20008010070 */
[C---:B------:R-:W-:Y:S01]  /*11cf0*/  FADD.FTZ R116, -R109.reuse, R28 ;  /* 0x0000001c6d747221 */ /* 0x040fe20000010100 */
[C---:B------:R-:W-:Y:S01]  /*11d00*/  FADD.FTZ R117, -R109.reuse, R29 ;  /* 0x0000001d6d757221 */ /* 0x040fe20000010100 */
[----:B------:R-:W-:Y:S01]  /*11d10*/  FADD.FTZ R79, -R109, R40 ;  /* 0x000000286d4f7221 */ /* 0x000fe20000010100 */
[----:B------:R-:W-:Y:S01]  /*11d20*/  FADD.FTZ R43, R43, R114 ;  /* 0x000000722b2b7221 */ /* 0x000fe20000010000 */
[----:B------:R-:W0:Y:S01]  /*11d30*/  @!P0 LDC.64 R28, c[0x0][0x3c8] ;  /* 0x0000f200ff1c8b82 */ /* 0x000e220000000a00 */
[C---:B------:R-:W-:Y:S01]  /*11d40*/  FADD.FTZ R107, -R109.reuse, R41 ;  /* 0x000000296d6b7221 */ /* 0x040fe20000010100 */
[C---:B------:R-:W-:Y:S01]  /*11d50*/  FADD.FTZ R119, -R109.reuse, R30 ;  /* 0x0000001e6d777221 */ /* 0x040fe20000010100 */
[C---:B------:R-:W-:Y:S01]  /*11d60*/  FADD.FTZ R121, -R109.reuse, R31 ;  /* 0x0000001f6d797221 */ /* 0x040fe20000010100 */
[C---:B------:R-:W-:Y:S01]  /*11d70*/  FADD.FTZ R110, -R109.reuse, R36 ;  /* 0x000000246d6e7221 */ /* 0x040fe20000010100 */
[----:B------:R-:W1:Y:S01]  /*11d80*/  MUFU.RSQ R43, R43 ;  /* 0x0000002b002b7308 */ /* 0x000e620000001400 */
[C---:B------:R-:W-:Y:S01]  /*11d90*/  FADD.FTZ R111, -R109.reuse, R37 ;  /* 0x000000256d6f7221 */ /* 0x040fe20000010100 */
[C---:B------:R-:W-:Y:S01]  /*11da0*/  FADD.FTZ R112, -R109.reuse, R38 ;  /* 0x000000266d707221 */ /* 0x040fe20000010100 */
        /* <DEDUP_REMOVED lines=18> */
[----:B------:R-:W-:Y:S01]  /*11ed0*/  MOV R109, UR9 ;  /* 0x00000009006d7c02 */ /* 0x000fe20008000f00 */
[C---:B------:R-:W-:Y:S01]  /*11ee0*/  FMUL.FTZ R112, R43.reuse, R112 ;  /* 0x000000702b707220 */ /* 0x040fe20000410000 */
[----:B------:R-:W-:Y:S01]  /*11ef0*/  FMUL.FTZ R113, R43, R113 ;  /* 0x000000712b717220 */ /* 0x000fe20000410000 */
[----:B------:R-:W-:Y:S01]  /*11f00*/  FFMA.FTZ R26, R110, R80, R7 ;  /* 0x000000506e1a7223 */ /* 0x000fe20000010007 */
[----:B------:R-:W-:Y:S01]  /*11f10*/  FFMA.FTZ R25, R111, R81, R6 ;  /* 0x000000516f197223 */ /* 0x000fe20000010006 */
[----:B------:R-:W-:Y:S01]  /*11f20*/  FFMA.FTZ R27, R112, R82, R9 ;  /* 0x00000052701b7223 */ /* 0x000fe20000010009 */
[----:B------:R-:W-:Y:S01]  /*11f30*/  FFMA.FTZ R24, R113, R83, R8 ;  /* 0x0000005371187223 */ /* 0x000fe20000010008 */
[----:B0-----:R-:W-:-:S04]  /*11f40*/  @!P0 IMAD.WIDE R110, R109, 0x4, R28 ;  /* 0x000000046d6e8825 */ /* 0x001fc800078e021c */
[C---:B------:R-:W-:Y:S01]  /*11f50*/  FMUL.FTZ R29, R43.reuse, R108 ;  /* 0x0000006c2b1d7220 */ /* 0x040fe20000410000 */
[C---:B------:R-:W-:Y:S01]  /*11f60*/  FMUL.FTZ R34, R43.reuse, R34 ;  /* 0x000000222b227220 */ /* 0x040fe20000410000 */
[----:B------:R-:W-:Y:S01]  /*11f70*/  FMUL.FTZ R35, R43, R35 ;  /* 0x000000232b237220 */ /* 0x000fe20000410000 */
[----:B------:R-:W-:Y:S01]  /*11f80*/  F2FP.F16.F32.PACK_AB R27, R24, R27 ;  /* 0x0000001b181b723e */ /* 0x000fe200000000ff */
[----:B------:R-:W-:Y:S01]  /*11f90*/  FFMA.FTZ R28, R29, R77, R4 ;  /* 0x0000004d1d1c7223 */ /* 0x000fe20000010004 */
[C---:B------:R-:W-:Y:S01]  /*11fa0*/  FMUL.FTZ R24, R43.reuse, R79 ;  /* 0x0000004f2b187220 */ /* 0x040fe20000410000 */
[C---:B------:R-:W-:Y:S01]  /*11fb0*/  FMUL.FTZ R107, R43.reuse, R107 ;  /* 0x0000006b2b6b7220 */ /* 0x040fe20000410000 */
[----:B------:R-:W-:Y:S01]  /*11fc0*/  FMUL.FTZ R42, R43, R42 ;  /* 0x0000002a2b2a7220 */ /* 0x000fe20000410000 */
[----:B------:R-:W-:Y:S01]  /*11fd0*/  FFMA.FTZ R29, R34, R86, R61 ;  /* 0x00000056221d7223 */ /* 0x000fe2000001003d */
[----:B------:R-:W-:Y:S01]  /*11fe0*/  FFMA.FTZ R34, R35, R87, R64 ;  /* 0x0000005723227223 */ /* 0x000fe20000010040 */
[----:B------:R-:W-:Y:S01]  /*11ff0*/  F2FP.F16.F32.PACK_AB R26, R25, R26 ;  /* 0x0000001a191a723e */ /* 0x000fe200000000ff */
[----:B--2---:R-:W-:-:S04]  /*12000*/  IMAD.WIDE.U32 R36, R105, 0x10, R40 ;  /* 0x0000001069247825 */ /* 0x004fc800078e0028 */
[----:B------:R-:W-:Y:S01]  /*12010*/  FFMA.FTZ R24, R24, R74, R3 ;  /* 0x0000004a18187223 */ /* 0x000fe20000010003 */
[----:B------:R-:W-:Y:S01]  /*12020*/  FFMA.FTZ R107, R107, R75, R2 ;  /* 0x0000004b6b6b7223 */ /* 0x000fe20000010002 */
[----:B------:R-:W-:Y:S01]  /*12030*/  FFMA.FTZ R25, R42, R76, R5 ;  /* 0x0000004c2a197223 */ /* 0x000fe20000010005 */
[----:B------:R-:W-:Y:S02]  /*12040*/  IMAD.U32 R105, RZ, RZ, UR9 ;  /* 0x00000009ff697e24 */ /* 0x000fe4000f8e00ff */
[C---:B------:R-:W-:Y:S01]  /*12050*/  FMUL.FTZ R116, R43.reuse, R116 ;  /* 0x000000742b747220 */ /* 0x040fe20000410000 */
[C---:B------:R-:W-:Y:S01]  /*12060*/  FMUL.FTZ R117, R43.reuse, R117 ;  /* 0x000000752b757220 */ /* 0x040fe20000410000 */
        /* <DEDUP_REMOVED lines=13> */
[----:B------:R-:W-:Y:S01]  /*12140*/  IMAD.WIDE.U32 R38, R104, 0x10, R40 ;  /* 0x0000001068267825 */ /* 0x000fe200078e0028 */
[----:B------:R-:W-:-:S03]  /*12150*/  F2FP.F16.F32.PACK_AB R25, R28, R25 ;  /* 0x000000191c19723e */ /* 0x000fc600000000ff */
[----:B------:R-:W-:Y:S01]  /*12160*/  FFMA.FTZ R42, R121, R91, R60 ;  /* 0x0000005b792a7223 */ /* 0x000fe2000001003c */
[----:B------:R-:W-:Y:S01]  /*12170*/  F2FP.F16.F32.PACK_AB R24, R107, R24 ;  /* 0x000000186b18723e */ /* 0x000fe200000000ff */
[----:B---3--:R-:W-:-:S04]  /*12180*/  @!P0 IMAD.WIDE R104, R105, 0x4, R30 ;  /* 0x0000000469688825 */ /* 0x008fc800078e021e */
        /* <DEDUP_REMOVED lines=14> */
[----:B------:R-:W-:Y:S01]  /*12270*/  IMAD.WIDE.U32 R40, R106, 0x10, R40 ;  /* 0x000000106a287825 */ /* 0x000fe200078e0028 */
[----:B------:R-:W-:Y:S01]  /*12280*/  F2FP.F16.F32.PACK_AB R30, R117, R30 ;  /* 0x0000001e751e723e */ /* 0x000fe200000000ff */
[----:B------:R0:W-:Y:S01]  /*12290*/  @!P0 STG.E desc[UR12][R104.64], R78 ;  /* 0x0000004e68008986 */ /* 0x0001e2000c10190c */
[----:B------:R-:W-:Y:S01]  /*122a0*/  F2FP.F16.F32.PACK_AB R28, R33, R28 ;  /* 0x0000001c211c723e */ /* 0x000fe200000000ff */
[----:B------:R-:W-:Y:S01]  /*122b0*/  UIADD3 UR9, UPT, UPT, UR9, UR16, URZ ;  /* 0x0000001009097290 */ /* 0x000fe2000fffe0ff */
[----:B------:R-:W-:Y:S01]  /*122c0*/  F2FP.F16.F32.PACK_AB R35, R107, R54 ;  /* 0x000000366b23723e */ /* 0x000fe200000000ff */
[----:B------:R0:W-:Y:S01]  /*122d0*/  @!P0 STG.E desc[UR12][R110.64], R43 ;  /* 0x0000002b6e008986 */ /* 0x0001e2000c10190c */
[----:B------:R-:W-:Y:S01]  /*122e0*/  F2FP.F16.F32.PACK_AB R34, R79, R52 ;  /* 0x000000344f22723e */ /* 0x000fe200000000ff */
[----:B------:R-:W-:Y:S01]  /*122f0*/  UISETP.GE.AND UP2, UPT, UR9, UR17, UPT ;  /* 0x000000110900728c */ /* 0x000fe2000bf46270 */
[----:B------:R-:W-:Y:S01]  /*12300*/  F2FP.F16.F32.PACK_AB R33, R55, R118 ;  /* 0x000000763721723e */ /* 0x000fe200000000ff */
[----:B------:R0:W-:Y:S01]  /*12310*/  STG.E.128 desc[UR12][R38.64], R24 ;  /* 0x0000001826007986 */ /* 0x0001e2000c101d0c */
[----:B------:R-:W-:-:S03]  /*12320*/  F2FP.F16.F32.PACK_AB R32, R53, R32 ;  /* 0x000000203520723e */ /* 0x000fc600000000ff */
[----:B------:R0:W-:Y:S04]  /*12330*/  STG.E.128 desc[UR12][R36.64], R28 ;  /* 0x0000001c24007986 */ /* 0x0001e8000c101d0c */
[----:B------:R0:W-:Y:S01]  /*12340*/  STG.E.128 desc[UR12][R40.64], R32 ;  /* 0x0000002028007986 */ /* 0x0001e2000c101d0c */
[----:B------:R-:W-:Y:S05]  /*12350*/  BRA.U !UP2, `(.L_x_13831) ;  /* 0xfffffee90adc7547 */ /* 0x000fea000b83ffff */
[----:B------:R-:W-:Y:S05]  /*12360*/  EXIT ;  /* 0x000000000000794d */ /* 0x000fea0003800000 */
.L_x_13832:
        /* <DEDUP_REMOVED lines=9> */
.L_x_21012:


//--------------------- .text._ZN10layer_norm13ln_fwd_kernelINS_13Kernel_traitsI6__halfS2_fS2_fjLj6144ELj1ELj1ELj8ELj16ENS_18Kernel_traits_baseILj6144ES2_S2_fS2_fjLj256EEEEELb1ELb1ELb1ELb0EEEvNS_9FwdParamsE --------------------------
	.section	.text._ZN10layer_norm13ln_fwd_kernelINS_13Kernel_traitsI6__halfS2_fS2_fjLj6144ELj1ELj1ELj8ELj16ENS_18Kernel_traits_baseILj6144ES2_S2_fS2_fjLj256EEEEELb1ELb1ELb1ELb0EEEvNS_9FwdParamsE,"ax",@progbits
	.align	128
        .global         _ZN10layer_norm13ln_fwd_kernelINS_13Kernel_traitsI6__halfS2_fS2_fjLj6144ELj1ELj1ELj8ELj16ENS_18Kernel_traits_baseILj6144ES2_S2_fS2_fjLj256EEEEELb1ELb1ELb1ELb0EEEvNS_9FwdParamsE
        .type           _ZN10layer_norm13ln_fwd_kernelINS_13Kernel_traitsI6__halfS2_fS2_fjLj6144ELj1ELj1ELj8ELj16ENS_18Kernel_traits_baseILj6144ES2_S2_fS2_fjLj256EEEEELb1ELb1ELb1ELb0EEEvNS_9FwdParamsE,@function
        .size           _ZN10layer_norm13ln_fwd_kernelINS_13Kernel_traitsI6__halfS2_fS2_fjLj6144ELj1ELj1ELj8ELj16ENS_18Kernel_traits_baseILj6144ES2_S2_fS2_fjLj256EEEEELb1ELb1ELb1ELb0EEEvNS_9FwdParamsE,(.L_x_21013 - _ZN10layer_norm13ln_fwd_kernelINS_13Kernel_traitsI6__halfS2_fS2_fjLj6144ELj1ELj1ELj8ELj16ENS_18Kernel_traits_baseILj6144ES2_S2_fS2_fjLj256EEEEELb1ELb1ELb1ELb0EEEvNS_9FwdParamsE)
        .other          _ZN10layer_norm13ln_fwd_kernelINS_13Kernel_traitsI6__halfS2_fS2_fjLj6144ELj1ELj1ELj8ELj16ENS_18Kernel_traits_baseILj6144ES2_S2_fS2_fjLj256EEEEELb1ELb1ELb1ELb0EEEvNS_9FwdParamsE,@"STO_CUDA_ENTRY STV_DEFAULT"
_ZN10layer_norm13ln_fwd_kernelINS_13Kernel_traitsI6__halfS2_fS2_fjLj6144ELj1ELj1ELj8ELj16ENS_18Kernel_traits_baseILj6144ES2_S2_fS2_fjLj256EEEEELb1ELb1ELb1ELb0EEEvNS_9FwdParamsE:
.text._ZN10layer_norm13ln_fwd_kernelINS_13Kernel_traitsI6__halfS2_fS2_fjLj6144ELj1ELj1ELj8ELj16ENS_18Kernel_traits_baseILj6144ES2_S2_fS2_fjLj256EEEEELb1ELb1ELb1ELb0EEEvNS_9FwdParamsE:
        /* <DEDUP_REMOVED lines=33> */
[C---:B------:R-:W-:Y:S01]  /*0210*/  IADD3 R49, PT, PT, R96.reuse, 0x1715609d, RZ ;  /* 0x1715609d60317810 */ /* 0x040fe20007ffe0ff */
[C---:B------:R-:W-:Y:S01]  /*0220*/  VIADD R50, R96.reuse, 0xdaa66d2b ;  /* 0xdaa66d2b60327836 */ /* 0x040fe20000000000 */
[C---:B------:R-:W-:Y:S01]  /*0230*/  IADD3 R9, PT, PT, R96.reuse, -0x700cb87f, RZ ;  /* 0x8ff3478160097810 */ /* 0x040fe20007ffe0ff */
[----:B------:R-:W-:Y:S01]  /*0240*/  VIADD R48, R96, 0x5384540f ;  /* 0x5384540f60307836 */ /* 0x000fe20000000000 */
        /* <DEDUP_REMOVED lines=40> */
.L_x_13834:
        /* <DEDUP_REMOVED lines=31> */
.L_x_13835:
[----:B------:R-:W-:Y:S05]  /*06c0*/  BSYNC.RECONVERGENT B0 ;  /* 0x0000000000007941 */ /* 0x000fea0003800200 */
.L_x_13833:
[----:B------:R-:W0:Y:S02]  /*06d0*/  LDCU UR5, c[0x0][0x384] ;  /* 0x00007080ff0577ac */ /* 0x000e240008000800 */
[----:B0-----:R-:W-:-:S13]  /*06e0*/  ISETP.GE.AND P0, PT, R0, UR5, PT ;  /* 0x0000000500007c0c */ /* 0x001fda000bf06270 */
[----:B------:R-:W-:Y:S05]  /*06f0*/  @P0 EXIT ;  /* 0x000000000000094d */ /* 0x000fea0003800000 */
[----:B------:R-:W0:Y:S01]  /*0700*/  LDCU UR5, c[0x0][0x360] ;  /* 0x00006c00ff0577ac */ /* 0x000e220008000800 */
[----:B------:R-:W-:Y:S01]  /*0710*/  IMAD.HI.U32 R53, R3, -0x2daee0ad, RZ ;  /* 0xd2511f5303357827 */ /* 0x000fe200078e00ff */
[----:B-1----:R-:W-:Y:S01]  /*0720*/  IADD3 R58, PT, PT, R97, -0x4498517b, RZ ;  /* 0xbb67ae85613a7810 */ /* 0x002fe20007ffe0ff */
        /* <DEDUP_REMOVED lines=30> */
[----:B------:R-:W-:Y:S02]  /*0910*/  VIADD R54, R97, 0x32370b8f ;  /* 0x32370b8f61367836 */ /* 0x000fe40000000000 */
[----:B------:R-:W-:Y:S02]  /*0920*/  IMAD R56, R51, -0x2daee0ad, RZ ;  /* 0xd2511f5333387824 */ /* 0x000fe400078e02ff */
[----:B------:R-:W-:Y:S01]  /*0930*/  IMAD.HI.U32 R51, R50, -0x2daee0ad, RZ ;  /* 0xd2511f5332337827 */ /* 0x000fe200078e00ff */
[----:B------:R-:W-:-:S03]  /*0940*/  LOP3.LUT R52, R54, R55, R52, 0x96, !PT ;  /* 0x0000003736347212 */ /* 0x000fc600078e9634 */
[----:B------:R-:W-:Y:S02]  /*0950*/  VIADD R57, R97, 0xed9eba14 ;  /* 0xed9eba1461397836 */ /* 0x000fe40000000000 */
[----:B------:R-:W-:Y:S01]  /*0960*/  IMAD R54, R53, -0x326172a9, RZ ;  /* 0xcd9e8d5735367824 */ /* 0x000fe200078e02ff */
[----:B------:R-:W-:Y:S01]  /*0970*/  IADD3 R53, PT, PT, R96, 0x78dde6e4, RZ ;  /* 0x78dde6e460357810 */ /* 0x000fe20007ffe0ff */
[C---:B------:R-:W-:Y:S01]  /*0980*/  IMAD R55, R52.reuse, -0x326172a9, RZ ;  /* 0xcd9e8d5734377824 */ /* 0x040fe200078e02ff */
[----:B------:R-:W-:Y:S01]  /*0990*/  LOP3.LUT R56, R57, R56, R51, 0x96, !PT ;  /* 0x0000003839387212 */ /* 0x000fe200078e9633 */
[----:B------:R-:W-:-:S04]  /*09a0*/  IMAD.HI.U32 R51, R52, -0x326172a9, RZ ;  /* 0xcd9e8d5734337827 */ /* 0x000fc800078e00ff */
[----:B------:R-:W-:Y:S01]  /*09b0*/  IMAD.HI.U32 R52, R56, -0x326172a9, RZ ;  /* 0xcd9e8d5738347827 */ /* 0x000fe200078e00ff */
[----:B------:R-:W-:-:S03]  /*09c0*/  LOP3.LUT R51, R53, R54, R51, 0x96, !PT ;  /* 0x0000003635337212 */ /* 0x000fc600078e9633 */
        /* <DEDUP_REMOVED lines=8> */
[----:B------:R-:W-:Y:S02]  /*0a50*/  VIADD R55, R97, 0x646e171e ;  /* 0x646e171e61377836 */ /* 0x000fe40000000000 */
[----:B------:R-:W-:-:S02]  /*0a60*/  IMAD R56, R56, -0x326172a9, RZ ;  /* 0xcd9e8d5738387824 */ /* 0x000fc400078e02ff */
[----:B------:R-:W-:Y:S01]  /*0a70*/  IMAD R49, R49, -0x2daee0ad, RZ ;  /* 0xd2511f5331317824 */ /* 0x000fe200078e02ff */
[----:B------:R-:W-:Y:S01]  /*0a80*/  LOP3.LUT R54, R55, R54, R51, 0x96, !PT ;  /* 0x0000003637367212 */ /* 0x000fe200078e9633 */
[----:B------:R-:W-:-:S04]  /*0a90*/  IMAD.HI.U32 R51, R50, -0x326172a9, RZ ;  /* 0xcd9e8d5732337827 */ /* 0x000fc800078e00ff */
[----:B------:R-:W-:Y:S01]  /*0aa0*/  IMAD R50, R50, -0x326172a9, RZ ;  /* 0xcd9e8d5732327824 */ /* 0x000fe200078e02ff */
[----:B------:R-:W-:Y:S01]  /*0ab0*/  LOP3.LUT R51, R52, R56, R51, 0x96, !PT ;  /* 0x0000003834337212 */ /* 0x000fe200078e9633 */
[----:B------:R-:W-:-:S04]  /*0ac0*/  IMAD.HI.U32 R53, R54, -0x326172a9, RZ ;  /* 0xcd9e8d5736357827 */ /* 0x000fc800078e00ff */
[----:B------:R-:W-:Y:S01]  /*0ad0*/  IMAD.SHL.U32 R52, R7, 0x20, RZ ;  /* 0x0000002007347824 */ /* 0x000fe200078e00ff */
[----:B------:R-:W-:Y:S01]  /*0ae0*/  LOP3.LUT R48, R48, R50, R53, 0x96, !PT ;  /* 0x0000003230307212 */ /* 0x000fe200078e9635 */
[----:B------:R-:W-:Y:S01]  /*0af0*/  VIADD R7, R97, 0x1fd5c5a3 ;  /* 0x1fd5c5a361077836 */ /* 0x000fe20000000000 */
[----:B------:R-:W-:Y:S01]  /*0b00*/  MOV R53, R6 ;  /* 0x0000000600357202 */ /* 0x000fe20000000f00 */
[----:B------:R-:W-:Y:S01]  /*0b10*/  IMAD.HI.U32 R6, R51, -0x2daee0ad, RZ ;  /* 0xd2511f5333067827 */ /* 0x000fe200078e00ff */
[----:B------:R-:W-:-:S03]  /*0b20*/  LOP3.LUT R52, R52, 0x3e0, RZ, 0xc0, !PT ;  /* 0x000003e034347812 */ /* 0x000fc600078ec0ff */
[----:B------:R-:W-:Y:S01]  /*0b30*/  IMAD R51, R51, -0x2daee0ad, RZ ;  /* 0xd2511f5333337824 */ /* 0x000fe200078e02ff */
[----:B------:R-:W-:Y:S01]  /*0b40*/  LOP3.LUT R6, R7, R49, R6, 0x96, !PT ;  /* 0x0000003107067212 */ /* 0x000fe200078e9606 */
[----:B------:R-:W-:Y:S01]  /*0b50*/  IMAD.HI.U32 R50, R48, -0x2daee0ad, RZ ;  /* 0xd2511f5330327827 */ /* 0x000fe200078e00ff */
[----:B------:R-:W-:-:S03]  /*0b60*/  VIADDMNMX R7, R53, UR6, RZ, !PT ;  /* 0x0000000635077c46 */ /* 0x000fc6000f8001ff */
[----:B------:R-:W-:Y:S01]  /*0b70*/  IMAD R54, R54, -0x326172a9, RZ ;  /* 0xcd9e8d5736367824 */ /* 0x000fe200078e02ff */
[----:B------:R-:W-:Y:S01]  /*0b80*/  VIMNMX R49, PT, PT, R7, 0x20, PT ;  /* 0x0000002007317848 */ /* 0x000fe20003fe0100 */
[----:B------:R-:W-:Y:S01]  /*0b90*/  IMAD.HI.U32 R7, R6, -0x326172a9, RZ ;  /* 0xcd9e8d5706077827 */ /* 0x000fe200078e00ff */
[----:B------:R-:W-:Y:S02]  /*0ba0*/  LOP3.LUT R50, R11, R51, R50, 0x96, !PT ;  /* 0x000000330b327212 */ /* 0x000fe400078e9632 */
[----:B------:R-:W-:Y:S01]  /*0bb0*/  LEA R49, R49, UR5, 0x3 ;  /* 0x0000000531317c11 */ /* 0x000fe2000f8e18ff */
[----:B------:R-:W-:Y:S01]  /*0bc0*/  IMAD.MOV R51, RZ, RZ, -R52 ;  /* 0x000000ffff337224 */ /* 0x000fe200078e0a34 */
[----:B------:R-:W-:Y:S01]  /*0bd0*/  IADD3 R11, PT, PT, R96, -0xe443238, RZ ;  /* 0xf1bbcdc8600b7810 */ /* 0x000fe20007ffe0ff */
[----:B------:R-:W-:Y:S01]  /*0be0*/  IMAD.HI.U32 R52, R50, -0x326172a9, RZ ;  /* 0xcd9e8d5732347827 */ /* 0x000fe200078e00ff */
[----:B------:R-:W-:Y:S02]  /*0bf0*/  I2FP.F32.U32 R49, R49 ;  /* 0x0000003100317245 */ /* 0x000fe40000201000 */
[----:B------:R-:W-:Y:S01]  /*0c00*/  LOP3.LUT R54, R11, R54, R7, 0x96, !PT ;  /* 0x000000360b367212 */ /* 0x000fe200078e9607 */
[----:B------:R-:W-:-:S02]  /*0c10*/  IMAD.MOV.U32 R11, RZ, RZ, R51 ;  /* 0x000000ffff0b7224 */ /* 0x000fc400078e0033 */
[----:B------:R-:W-:Y:S02]  /*0c20*/  IMAD R7, R6, -0x326172a9, RZ ;  /* 0xcd9e8d5706077824 */ /* 0x000fe400078e02ff */
[----:B------:R0:W0:Y:S01]  /*0c30*/  MUFU.RCP R6, R49 ;  /* 0x0000003100067308 */ /* 0x0000220000001000 */
[----:B------:R-:W-:Y:S01]  /*0c40*/  VIADDMNMX R11, R11, UR6, RZ, !PT ;  /* 0x000000060b0b7c46 */ /* 0x000fe2000f8001ff */
[----:B------:R-:W-:Y:S01]  /*0c50*/  IMAD R48, R48, -0x2daee0ad, RZ ;  /* 0xd2511f5330307824 */ /* 0x000fe200078e02ff */
[----:B------:R-:W-:Y:S01]  /*0c60*/  LOP3.LUT R7, R9, R7, R52, 0x96, !PT ;  /* 0x0000000709077212 */ /* 0x000fe200078e9634 */
[----:B------:R-:W-:Y:S01]  /*0c70*/  IMAD.HI.U32 R51, R54, -0x2daee0ad, RZ ;  /* 0xd2511f5336337827 */ /* 0x000fe200078e00ff */
[----:B------:R-:W-:Y:S02]  /*0c80*/  VIMNMX R11, PT, PT, R11, 0x20, PT ;  /* 0x000000200b0b7848 */ /* 0x000fe40003fe0100 */
[----:B------:R-:W-:Y:S01]  /*0c90*/  LOP3.LUT R9, R10, 0x3, RZ, 0xc0, !PT ;  /* 0x000000030a097812 */ /* 0x000fe200078ec0ff */
[----:B------:R-:W-:Y:S01]  /*0ca0*/  IMAD.MOV.U32 R10, RZ, RZ, RZ ;  /* 0x000000ffff0a7224 */ /* 0x000fe200078e00ff */
[----:B------:R-:W-:Y:S01]  /*0cb0*/  LOP3.LUT R8, R8, R48, R51, 0x96, !PT ;  /* 0x0000003008087212 */ /* 0x000fe200078e9633 */
[----:B------:R-:W-:Y:S01]  /*0cc0*/  IMAD R88, R50, -0x326172a9, RZ ;  /* 0xcd9e8d5732587824 */ /* 0x000fe200078e02ff */
[----:B------:R-:W-:Y:S01]  /*0cd0*/  LEA R11, R11, UR5, 0x3 ;  /* 0x000000050b0b7c11 */ /* 0x000fe2000f8e18ff */
[----:B-1234-:R-:W-:-:S07]  /*0ce0*/  IMAD R90, R54, -0x2daee0ad, RZ ;  /* 0xd2511f53365a7824 */ /* 0x01efce00078e02ff */
.L_x_14143:
        /* <DEDUP_REMOVED lines=9> */
[----:B------:R-:W-:Y:S01]  /*0d80*/  IMAD.MOV.U32 R107, RZ, RZ, RZ ;  /* 0x000000ffff6b7224 */ /* 0x000fe200078e00ff */
[----:B------:R-:W2:Y:S01]  /*0d90*/  S2R R106, SR_TID.X ;  /* 0x00000000006a7919 */ /* 0x000ea20000002100 */
[----:B----4-:R-:W-:-:S13]  /*0da0*/  ISETP.GE.AND P3, PT, R109, 0x1, PT ;  /* 0x000000016d00780c */ /* 0x010fda0003f66270 */
[----:B------:R-:W-:-:S05]  /*0db0*/  @P3 IADD3 R100, PT, PT, R109, -0x1, RZ ;  /* 0xffffffff6d643810 */ /* 0x000fca0007ffe0ff */
[-C--:B---3--:R-:W-:Y:S02]  /*0dc0*/  @P3 IMAD R101, R100, R105.reuse, RZ ;  /* 0x0000006964653224 */ /* 0x088fe400078e02ff */
[----:B------:R-:W-:-:S03]  /*0dd0*/  IMAD R100, R0, R105, RZ ;  /* 0x0000006900647224 */ /* 0x000fc600078e02ff */
[----:B------:R-:W-:Y:S02]  /*0de0*/  @P3 SHF.R.S32.HI R102, RZ, 0x1f, R101 ;  /* 0x0000001fff663819 */ /* 0x000fe40000011465 */
[----:B------:R-:W-:Y:S02]  /*0df0*/  SHF.R.S32.HI R85, RZ, 0x1f, R100 ;  /* 0x0000001fff557819 */ /* 0x000fe40000011464 */
[----:B------:R-:W-:Y:S02]  /*0e00*/  @P3 LEA.HI R101, R102, R101, RZ, 0x3 ;  /* 0x0000006566653211 */ /* 0x000fe400078f18ff */
[----:B------:R-:W-:Y:S02]  /*0e10*/  LEA.HI R85, R85, R100, RZ, 0x3 ;  /* 0x0000006455557211 */ /* 0x000fe400078f18ff */
[-C--:B--2---:R-:W-:Y:S02]  /*0e20*/  @P3 LEA.HI.SX32 R107, R101, R106.reuse, 0x1d ;  /* 0x0000006a656b3211 */ /* 0x084fe400078feaff */
[----:B------:R-:W-:Y:S01]  /*0e30*/  LEA.HI.SX32 R108, R85, R106, 0x1d ;  /* 0x0000006a556c7211 */ /* 0x000fe200078feaff */
[----:B-1----:R-:W-:Y:S06]  /*0e40*/  @!P2 BRA `(.L_x_13837) ;  /* 0x000000680074a947 */ /* 0x002fec0003800000 */
[----:B------:R-:W-:-:S04]  /*0e50*/  UISETP.NE.U32.AND UP0, UPT, UR10, URZ, UPT ;  /* 0x000000ff0a00728c */ /* 0x000fc8000bf05070 */
[----:B------:R-:W-:Y:S01]  /*0e60*/  UISETP.NE.AND.EX UP0, UPT, UR11, URZ, UPT, UP0 ;  /* 0x000000ff0b00728c */ /* 0x000fe2000bf05300 */
[----:B------:R-:W-:Y:S10]  /*0e70*/  @!P3 BRA `(.L_x_13838) ;  /* 0x00000000000cb947 */ /* 0x000ff40003800000 */
[----:B0-----:R-:W0:Y:S02]  /*0e80*/  LDC.64 R48, c[0x0][0x390] ;  /* 0x0000e400ff307b82 */ /* 0x001e240000000a00 */
[----:B0-----:R-:W-:-:S06]  /*0e90*/  IMAD.WIDE.U32 R48, R107, 0x10, R48 ;  /* 0x000000106b307825 */ /* 0x001fcc00078e0030 */
[----:B------:R-:W5:Y:S02]  /*0ea0*/  LDG.E.128 R48, desc[UR8][R48.64] ;  /* 0x0000000830307981 */ /* 0x000f64000c1e1d00 */
.L_x_13838:
[----:B------:R-:W-:Y:S05]  /*0eb0*/  BRA.U !UP0, `(.L_x_13839) ;  /* 0x0000003508007547 */ /* 0x000fea000b800000 */
[----:B------:R-:W1:Y:S02]  /*0ec0*/  LDC.64 R62, c[0x0][0x3a0] ;  /* 0x0000e800ff3e7b82 */ /* 0x000e640000000a00 */
[----:B-1----:R-:W-:-:S05]  /*0ed0*/  IMAD.WIDE.U32 R62, R108, 0x20, R62 ;  /* 0x000000206c3e7825 */ /* 0x002fca00078e003e */
[----:B------:R-:W2:Y:S04]  /*0ee0*/  LDG.E.128 R52, desc[UR8][R62.64] ;  /* 0x000000083e347981 */ /* 0x000ea8000c1e1d00 */
[----:B------:R1:W5:Y:S01]  /*0ef0*/  LDG.E.128 R56, desc[UR8][R62.64+0x10] ;  /* 0x000010083e387981 */ /* 0x000362000c1e1d00 */
[----:B------:R-:W-:-:S13]  /*0f00*/  ISETP.GT.AND P0, PT, R109, RZ, PT ;  /* 0x000000ff6d00720c */ /* 0x000fda0003f04270 */
[----:B------:R-:W-:Y:S01]  /*0f10*/  @!P0 MOV R64, R9 ;  /* 0x0000000900408202 */ /* 0x000fe20000000f00 */
[----:B------:R-:W-:Y:S01]  /*0f20*/  @!P0 IMAD.MOV.U32 R102, RZ, RZ, R90 ;  /* 0x000000ffff668224 */ /* 0x000fe200078e005a */
[----:B--2---:R-:W-:Y:S01]  /*0f30*/  @!P0 MOV R60, R52 ;  /* 0x00000034003c8202 */ /* 0x004fe20000000f00 */
        /* <DEDUP_REMOVED lines=17> */
.L_x_13843:
        /* <DEDUP_REMOVED lines=13> */
.L_x_13845:
[----:B0-----:R-:W-:Y:S05]  /*1120*/  BSYNC.RECONVERGENT B2 ;  /* 0x0000000000027941 */ /* 0x001fea0003800200 */
.L_x_13844:
        /* <DEDUP_REMOVED lines=45> */
[----:B------:R-:W-:Y:S01]  /*1400*/  LOP3.LUT R62, R9, R62, R67, 0x96, !PT ;  /* 0x0000003e093e7212 */ /* 0x000fe200078e9643 */
[----:B------:R-:W-:Y:S01]  /*1410*/  HFMA2 R64, -RZ, RZ, 0, 0 ;  /* 0x00000000ff407431 */ /* 0x000fe200000001ff */
        /* <DEDUP_REMOVED lines=11> */
[----:B------:R-:W-:-:S07]  /*14d0*/  LOP3.LUT R8, R9, R8, R103, 0x96, !PT ;  /* 0x0000000809087212 */ /* 0x000fce00078e9667 */
.L_x_13842:
[----:B0-----:R-:W-:Y:S05]  /*14e0*/  BSYNC.RECONVERGENT B1 ;  /* 0x0000000000017941 */ /* 0x001fea0003800200 */
.L_x_13841:
        /* <DEDUP_REMOVED lines=11> */
.L_x_13840:
        /* <DEDUP_REMOVED lines=16> */
.L_x_13849:
        /* <DEDUP_REMOVED lines=13> */
.L_x_13851:
[----:B0-----:R-:W-:Y:S05]  /*1770*/  BSYNC.RECONVERGENT B2 ;  /* 0x0000000000027941 */ /* 0x001fea0003800200 */
.L_x_13850:
        /* <DEDUP_REMOVED lines=56> */
[----:B------:R-:W-:Y:S02]  /*1b00*/  HFMA2 R9, -RZ, RZ, 0, 0 ;  /* 0x00000000ff097431 */ /* 0x000fe400000001ff */
[----:B------:R-:W-:Y:S01]  /*1b10*/  IMAD.MOV.U32 R88, RZ, RZ, R66 ;  /* 0x000000ffff587224 */ /* 0x000fe200078e0042 */
[----:B------:R-:W-:Y:S02]  /*1b20*/  LOP3.LUT R8, R61, R8, R63, 0x96, !PT ;  /* 0x000000083d087212 */ /* 0x000fe400078e963f */
[----:B------:R-:W-:Y:S01]  /*1b30*/  MOV R61, R102 ;  /* 0x00000066003d7202 */ /* 0x000fe20000000f00 */
[----:B------:R-:W-:-:S07]  /*1b40*/  IMAD.MOV.U32 R102, RZ, RZ, R62 ;  /* 0x000000ffff667224 */ /* 0x000fce00078e003e */
.L_x_13848:
[----:B0-----:R-:W-:Y:S05]  /*1b50*/  BSYNC.RECONVERGENT B1 ;  /* 0x0000000000017941 */ /* 0x001fea0003800200 */
.L_x_13847:
        /* <DEDUP_REMOVED lines=11> */
.L_x_13846:
        /* <DEDUP_REMOVED lines=16> */
.L_x_13855:
        /* <DEDUP_REMOVED lines=13> */
.L_x_13857:
[----:B0-----:R-:W-:Y:S05]  /*1de0*/  BSYNC.RECONVERGENT B2 ;  /* 0x0000000000027941 */ /* 0x001fea0003800200 */
.L_x_13856:
        /* <DEDUP_REMOVED lines=61> */
.L_x_13854:
[----:B0-----:R-:W-:Y:S05]  /*21c0*/  BSYNC.RECONVERGENT B1 ;  /* 0x0000000000017941 */ /* 0x001fea0003800200 */
.L_x_13853:
        /* <DEDUP_REMOVED lines=11> */
.L_x_13852:
        /* <DEDUP_REMOVED lines=16> */
.L_x_13861:
        /* <DEDUP_REMOVED lines=13> */
.L_x_13863:
[----:B0-----:R-:W-:Y:S05]  /*2450*/  BSYNC.RECONVERGENT B2 ;  /* 0x0000000000027941 */ /* 0x001fea0003800200 */
.L_x_13862:
        /* <DEDUP_REMOVED lines=61> */
.L_x_13860:
[----:B0-----:R-:W-:Y:S05]  /*2830*/  BSYNC.RECONVERGENT B1 ;  /* 0x0000000000017941 */ /* 0x001fea0003800200 */
.L_x_13859:
        /* <DEDUP_REMOVED lines=11> */
.L_x_13858:
[----:B------:R-:W-:Y:S01]  /*28f0*/  MOV R66, R9 ;  /* 0x0000000900427202 */ /* 0x000fe20000000f00 */
[----:B-----5:R-:W-:Y:S01]  /*2900*/  IMAD.MOV.U32 R64, RZ, RZ, R56 ;  /* 0x000000ffff407224 */ /* 0x020fe200078e0038 */
        /* <DEDUP_REMOVED lines=14> */
.L_x_13867:
        /* <DEDUP_REMOVED lines=13> */
.L_x_13869:
[----:B0-----:R-:W-:Y:S05]  /*2ac0*/  BSYNC.RECONVERGENT B2 ;  /* 0x0000000000027941 */ /* 0x001fea0003800200 */
.L_x_13868:
        /* <DEDUP_REMOVED lines=61> */
.L_x_13866:
[----:B0-----:R-:W-:Y:S05]  /*2ea0*/  BSYNC.RECONVERGENT B1 ;  /* 0x0000000000017941 */ /* 0x001fea0003800200 */
.L_x_13865:
[----:B------:R-:W-:Y:S01]  /*2eb0*/  I2FP.F32.U32 R9, R65 ;  /* 0x0000004100097245 */ /* 0x000fe20000201000 */
[----:B------:R-:W-:Y:S02]  /*2ec0*/  HADD2.F32 R64, -RZ, R50.H0_H0 ;  /* 0x20000032ff407230 */ /* 0x000fe40000004100 */
        /* <DEDUP_REMOVED lines=9> */
.L_x_13864:
        /* <DEDUP_REMOVED lines=16> */
.L_x_13873:
        /* <DEDUP_REMOVED lines=13> */
.L_x_13875:
[----:B0-----:R-:W-:Y:S05]  /*3130*/  BSYNC.RECONVERGENT B2 ;  /* 0x0000000000027941 */ /* 0x001fea0003800200 */
.L_x_13874:
        /* <DEDUP_REMOVED lines=57> */
[----:B------:R-:W-:Y:S01]  /*34d0*/  IMAD.MOV.U32 R88, RZ, RZ, R84 ;  /* 0x000000ffff587224 */ /* 0x000fe200078e0054 */
[----:B------:R-:W-:Y:S01]  /*34e0*/  LOP3.LUT R8, R9, R8, R67, 0x96, !PT ;  /* 0x0000000809087212 */ /* 0x000fe200078e9643 */
[----:B------:R-:W-:Y:S02]  /*34f0*/  HFMA2 R9, -RZ, RZ, 0, 0 ;  /* 0x00000000ff097431 */ /* 0x000fe400000001ff */
[----:B------:R-:W-:-:S07]  /*3500*/  IMAD.MOV.U32 R102, RZ, RZ, R66 ;  /* 0x000000ffff667224 */ /* 0x000fce00078e0042 */
.L_x_13872:
[----:B0-----:R-:W-:Y:S05]  /*3510*/  BSYNC.RECONVERGENT B1 ;  /* 0x0000000000017941 */ /* 0x001fea0003800200 */
.L_x_13871:
[----:B------:R-:W-:Y:S01]  /*3520*/  I2FP.F32.U32 R65, R65 ;  /* 0x0000004100417245 */ /* 0x000fe20000201000 */
[----:B------:R-:W-:Y:S02]  /*3530*/  HADD2.F32 R66, -RZ, R50.H1_H1 ;  /* 0x30000032ff427230 */ /* 0x000fe40000004100 */
        /* <DEDUP_REMOVED lines=9> */
.L_x_13870:
        /* <DEDUP_REMOVED lines=16> */
.L_x_13879:
        /* <DEDUP_REMOVED lines=13> */
.L_x_13881:
[----:B0-----:R-:W-:Y:S05]  /*37a0*/  BSYNC.RECONVERGENT B2 ;  /* 0x0000000000027941 */ /* 0x001fea0003800200 */
.L_x_13880:
        /* <DEDUP_REMOVED lines=61> */
.L_x_13878:
[----:B0-----:R-:W-:Y:S05]  /*3b80*/  BSYNC.RECONVERGENT B1 ;  /* 0x0000000000017941 */ /* 0x001fea0003800200 */
.L_x_13877:
        /* <DEDUP_REMOVED lines=11> */
.L_x_13876:
        /* <DEDUP_REMOVED lines=16> */
.L_x_13885:
        /* <DEDUP_REMOVED lines=13> */
.L_x_13887:
[----:B0-----:R-:W-:Y:S05]  /*3e10*/  BSYNC.RECONVERGENT B2 ;  /* 0x0000000000027941 */ /* 0x001fea0003800200 */
.L_x_13886:
        /* <DEDUP_REMOVED lines=52> */
[----:B------:R-:W-:Y:S01]  /*4160*/  IMAD.WIDE.U32 R86, R86, -0x326172a9, RZ ;  /* 0xcd9e8d5756567825 */ /* 0x000fe200078e00ff */
[----:B------:R-:W-:-:S03]  /*4170*/  MOV R67, R102 ;  /* 0x0000006600437202 */ /* 0x000fc60000000f00 */
[----:B------:R-:W-:-:S04]  /*4180*/  IMAD.WIDE.U32 R84, R84, -0x2daee0ad, RZ ;  /* 0xd2511f5354547825 */ /* 0x000fc800078e00ff */
[----:B------:R-:W-:Y:S01]  /*4190*/  VIADD R7, R96, 0x8ff34781 ;  /* 0x8ff3478160077836 */ /* 0x000fe20000000000 */
[----:B------:R-:W-:Y:S01]  /*41a0*/  LOP3.LUT R8, R9, R8, R85, 0x96, !PT ;  /* 0x0000000809087212 */ /* 0x000fe200078e9655 */
[----:B------:R-:W-:Y:S02]  /*41b0*/  HFMA2 R9, -RZ, RZ, 0, 0 ;  /* 0x00000000ff097431 */ /* 0x000fe400000001ff */
[----:B------:R-:W-:Y:S01]  /*41c0*/  IMAD.MOV.U32 R88, RZ, RZ, R86 ;  /* 0x000000ffff587224 */ /* 0x000fe200078e0056 */
[----:B------:R-:W-:Y:S01]  /*41d0*/  LOP3.LUT R7, R7, R100, R87, 0x96, !PT ;  /* 0x0000006407077212 */ /* 0x000fe200078e9657 */
[----:B------:R-:W-:-:S07]  /*41e0*/  IMAD.MOV.U32 R102, RZ, RZ, R84 ;  /* 0x000000ffff667224 */ /* 0x000fce00078e0054 */
.L_x_13884:
[----:B0-----:R-:W-:Y:S05]  /*41f0*/  BSYNC.RECONVERGENT B1 ;  /* 0x0000000000017941 */ /* 0x001fea0003800200 */
.L_x_13883:
        /* <DEDUP_REMOVED lines=10> */
[----:B------:R-:W-:Y:S01]  /*42a0*/  FFMA.FTZ R67, R84, R67, R59 ;  /* 0x0000004354437223 */ /* 0x000fe2000001003b */
[----:B------:R-:W-:Y:S06]  /*42b0*/  BRA `(.L_x_13882) ;  /* 0x0000003000e87947 */ /* 0x000fec0003800000 */
.L_x_13839:
        /* <DEDUP_REMOVED lines=20> */
.L_x_13891:
        /* <DEDUP_REMOVED lines=13> */
.L_x_13893:
[----:B0-----:R-:W-:Y:S05]  /*44d0*/  BSYNC.RECONVERGENT B2 ;  /* 0x0000000000027941 */ /* 0x001fea0003800200 */
.L_x_13892:
        /* <DEDUP_REMOVED lines=59> */
.L_x_13890:
[----:B0-----:R-:W-:Y:S05]  /*4890*/  BSYNC.RECONVERGENT B1 ;  /* 0x0000000000017941 */ /* 0x001fea0003800200 */
.L_x_13889:
        /* <DEDUP_REMOVED lines=11> */
.L_x_13888:
[----:B------:R-:W-:Y:S01]  /*4950*/  MOV R9, R62 ;  /* 0x0000003e00097202 */ /* 0x000fe20000000f00 */
[----:B------:R-:W-:Y:S01]  /*4960*/  IMAD.MOV.U32 R61, RZ, RZ, RZ ;  /* 0x000000ffff3d7224 */ /* 0x000fe200078e00ff */
        /* <DEDUP_REMOVED lines=14> */
.L_x_13897:
        /* <DEDUP_REMOVED lines=13> */
.L_x_13899:
[----:B0-----:R-:W-:Y:S05]  /*4b20*/  BSYNC.RECONVERGENT B2 ;  /* 0x0000000000027941 */ /* 0x001fea0003800200 */
.L_x_13898:
        /* <DEDUP_REMOVED lines=61> */
.L_x_13896:
[----:B0-----:R-:W-:Y:S05]  /*4f00*/  BSYNC.RECONVERGENT B1 ;  /* 0x0000000000017941 */ /* 0x001fea0003800200 */
.L_x_13895:
        /* <DEDUP_REMOVED lines=10> */
[----:B------:R-:W-:-:S07]  /*4fb0*/  FMUL.FTZ R61, R61, R62 ;  /* 0x0000003e3d3d7220 */ /* 0x000fce0000410000 */
.L_x_13894:
        /* <DEDUP_REMOVED lines=16> */
.L_x_13903:
        /* <DEDUP_REMOVED lines=13> */
.L_x_13905:
[----:B0-----:R-:W-:Y:S05]  /*5190*/  BSYNC.RECONVERGENT B2 ;  /* 0x0000000000027941 */ /* 0x001fea0003800200 */
.L_x_13904:
        /* <DEDUP_REMOVED lines=61> */
.L_x_13902:
[----:B0-----:R-:W-:Y:S05]  /*5570*/  BSYNC.RECONVERGENT B1 ;  /* 0x0000000000017941 */ /* 0x001fea0003800200 */
.L_x_13901:
        /* <DEDUP_REMOVED lines=11> */
.L_x_13900:
        /* <DEDUP_REMOVED lines=16> */
.L_x_13909:
        /* <DEDUP_REMOVED lines=13> */
.L_x_13911:
[----:B0-----:R-:W-:Y:S05]  /*5800*/  BSYNC.RECONVERGENT B2 ;  /* 0x0000000000027941 */ /* 0x001fea0003800200 */
.L_x_13910:
        /* <DEDUP_REMOVED lines=61> */
.L_x_13908:
[----:B0-----:R-:W-:Y:S05]  /*5be0*/  BSYNC.RECONVERGENT B1 ;  /* 0x0000000000017941 */ /* 0x001fea0003800200 */
.L_x_13907:
        /* <DEDUP_REMOVED lines=11> */
.L_x_13906:
        /* <DEDUP_REMOVED lines=16> */
.L_x_13915:
        /* <DEDUP_REMOVED lines=13> */
.L_x_13917:
[----:B0-----:R-:W-:Y:S05]  /*5e70*/  BSYNC.RECONVERGENT B2 ;  /* 0x0000000000027941 */ /* 0x001fea0003800200 */
.L_x_13916:
        /* <DEDUP_REMOVED lines=61> */
.L_x_13914:
[----:B0-----:R-:W-:Y:S05]  /*6250*/  BSYNC.RECONVERGENT B1 ;  /* 0x0000000000017941 */ /* 0x001fea0003800200 */
.L_x_13913:
        /* <DEDUP_REMOVED lines=11> */
.L_x_13912:
        /* <DEDUP_REMOVED lines=16> */
.L_x_13921:
        /* <DEDUP_REMOVED lines=13> */
.L_x_13923:
[----:B0-----:R-:W-:Y:S05]  /*64e0*/  BSYNC.RECONVERGENT B2 ;  /* 0x0000000000027941 */ /* 0x001fea0003800200 */
.L_x_13922:
        /* <DEDUP_REMOVED lines=61> */
.L_x_13920:
[----:B0-----:R-:W-:Y:S05]  /*68c0*/  BSYNC.RECONVERGENT B1 ;  /* 0x0000000000017941 */ /* 0x001fea0003800200 */
.L_x_13919:
        /* <DEDUP_REMOVED lines=11> */
.L_x_13918:
        /* <DEDUP_REMOVED lines=16> */
.L_x_13927:
        /* <DEDUP_REMOVED lines=13> */
.L_x_13929:
[----:B0-----:R-:W-:Y:S05]  /*6b50*/  BSYNC.RECONVERGENT B2 ;  /* 0x0000000000027941 */ /* 0x001fea0003800200 */
.L_x_13928:
        /* <DEDUP_REMOVED lines=61> */
.L_x_13926:
[----:B0-----:R-:W-:Y:S05]  /*6f30*/  BSYNC.RECONVERGENT B1 ;  /* 0x0000000000017941 */ /* 0x001fea0003800200 */
.L_x_13925:
        /* <DEDUP_REMOVED lines=11> */
.L_x_13924:
        /* <DEDUP_REMOVED lines=16> */
.L_x_13932:
        /* <DEDUP_REMOVED lines=13> */
.L_x_13934:
[----:B0-----:R-:W-:Y:S05]  /*71c0*/  BSYNC.RECONVERGENT B2 ;  /* 0x0000000000027941 */ /* 0x001fea0003800200 */
.L_x_13933:
        /* <DEDUP_REMOVED lines=61> */
.L_x_13931:
[----:B0-----:R-:W-:Y:S05]  /*75a0*/  BSYNC.RECONVERGENT B1 ;  /* 0x0000000000017941 */ /* 0x001fea0003800200 */
.L_x_13930:
        /* <DEDUP_REMOVED lines=11> */
.L_x_13882:
[----:B------:R-:W1:Y:S01]  /*7660*/  LDC.64 R84, c[0x0][0x3a8] ;  /* 0x0000ea00ff547b82 */ /* 0x000e620000000a00 */
[----:B------:R-:W-:Y:S01]  /*7670*/  MOV R90, R102 ;  /* 0x00000066005a7202 */ /* 0x000fe20000000f00 */
[----:B-1----:R-:W-:-:S05]  /*7680*/  IMAD.WIDE.U32 R84, R108, 0x20, R84 ;  /* 0x000000206c547825 */ /* 0x002fca00078e0054 */
[----:B------:R1:W-:Y:S04]  /*7690*/  STG.E.128 desc[UR8][R84.64], R60 ;  /* 0x0000003c54007986 */ /* 0x0003e8000c101d08 */
[----:B------:R1:W-:Y:S01]  /*76a0*/  STG.E.128 desc[UR8][R84.64+0x10], R64 ;  /* 0x0000104054007986 */ /* 0x0003e2000c101d08 */
[----:B------:R-:W-:Y:S05]  /*76b0*/  @!P3 BRA `(.L_x_13935) ;  /* 0x000000000050b947 */ /* 0x000fea0003800000 */
[----:B------:R-:W-:Y:S01]  /*76c0*/  IMAD.U32 R87, R98, 0x10000, RZ ;  /* 0x0001000062577824 */ /* 0x000fe200078e00ff */
[----:B-1----:R-:W1:Y:S01]  /*76d0*/  LDC.64 R84, c[0x0][0x3b0] ;  /* 0x0000ec00ff547b82 */ /* 0x002e620000000a00 */
        /* <DEDUP_REMOVED lines=18> */
.L_x_13935:
[----:B------:R-:W-:Y:S01]  /*7800*/  IADD3 R108, PT, PT, R108, 0x100, RZ ;  /* 0x000001006c6c7810 */ /* 0x000fe20007ffe0ff */
[----:B------:R-:W-:-:S07]  /*7810*/  VIADD R107, R107, 0x100 ;  /* 0x000001006b6b7836 */ /* 0x000fce0000000000 */
.L_x_13837:
[----:B0-----:R-:W-:Y:S05]  /*7820*/  BSYNC.RECONVERGENT B0 ;  /* 0x0000000000007941 */ /* 0x001fea0003800200 */
.L_x_13836:
        /* <DEDUP_REMOVED lines=34> */
.L_x_13942:
        /* <DEDUP_REMOVED lines=13> */
.L_x_13944:
[----:B------:R-:W-:Y:S05]  /*7b20*/  BSYNC.RECONVERGENT B2 ;  /* 0x0000000000027941 */ /* 0x000fea0003800200 */
.L_x_13943:
        /* <DEDUP_REMOVED lines=59> */
.L_x_13941:
[----:B------:R-:W-:Y:S05]  /*7ee0*/  BSYNC.RECONVERGENT B1 ;  /* 0x0000000000017941 */ /* 0x000fea0003800200 */
.L_x_13940:
        /* <DEDUP_REMOVED lines=11> */
.L_x_13939:
        /* <DEDUP_REMOVED lines=16> */
.L_x_13948:
        /* <DEDUP_REMOVED lines=13> */
.L_x_13950:
[----:B------:R-:W-:Y:S05]  /*8170*/  BSYNC.RECONVERGENT B2 ;  /* 0x0000000000027941 */ /* 0x000fea0003800200 */
.L_x_13949:
        /* <DEDUP_REMOVED lines=42> */
[----:B-12---:R-:W-:Y:S01]  /*8420*/  IMAD.WIDE.U32 R84, R7, -0x2daee0ad, RZ ;  /* 0xd2511f5307547825 */ /* 0x006fe200078e00ff */
        /* <DEDUP_REMOVED lines=18> */
.L_x_13947:
[----:B------:R-:W-:Y:S05]  /*8550*/  BSYNC.RECONVERGENT B1 ;  /* 0x0000000000017941 */ /* 0x000fea0003800200 */
.L_x_13946:
        /* <DEDUP_REMOVED lines=11> */
.L_x_13945:
        /* <DEDUP_REMOVED lines=16> */
.L_x_13954:
        /* <DEDUP_REMOVED lines=13> */
.L_x_13956:
[----:B------:R-:W-:Y:S05]  /*87e0*/  BSYNC.RECONVERGENT B2 ;  /* 0x0000000000027941 */ /* 0x000fea0003800200 */
.L_x_13955:
        /* <DEDUP_REMOVED lines=61> */
.L_x_13953:
[----:B------:R-:W-:Y:S05]  /*8bc0*/  BSYNC.RECONVERGENT B1 ;  /* 0x0000000000017941 */ /* 0x000fea0003800200 */
.L_x_13952:
        /* <DEDUP_REMOVED lines=11> */
.L_x_13951:
        /* <DEDUP_REMOVED lines=16> */
.L_x_13960:
        /* <DEDUP_REMOVED lines=13> */
.L_x_13962:
[----:B------:R-:W-:Y:S05]  /*8e50*/  BSYNC.RECONVERGENT B2 ;  /* 0x0000000000027941 */ /* 0x000fea0003800200 */
.L_x_13961:
[----:B------:R-:W-:Y:S01]  /*8e60*/  IMAD.WIDE.U32 R72, R5, -0x326172a9, RZ ;  /* 0xcd9e8d5705487825 */ /* 0x000fe200078e00ff */
[----:B------:R-:W-:Y:S02]  /*8e70*/  LOP3.LUT R74, R10, R9, R97, 0x96, !PT ;  /* 0x000000090a4a7212 */ /* 0x000fe400078e9661 */
[----:B------:R-:W-:Y:S01]  /*8e80*/  IADD3 R9, PT, PT, R97, -0x4498517b, RZ ;  /* 0xbb67ae8561097810 */ /* 0x000fe20007ffe0ff */
[----:B------:R-:W-:Y:S01]  /*8e90*/  VIADD R7, R96, 0x9e3779b9 ;  /* 0x9e3779b960077836 */ /* 0x000fe20000000000 */
[----:B-12---:R-:W-:Y:S01]  /*8ea0*/  LOP3.LUT R84, R4, R73, R96, 0x96, !PT ;  /* 0x0000004904547212 */ /* 0x006fe200078e9660 */
        /* <DEDUP_REMOVED lines=56> */
.L_x_13959:
[----:B------:R-:W-:Y:S05]  /*9230*/  BSYNC.RECONVERGENT B1 ;  /* 0x0000000000017941 */ /* 0x000fea0003800200 */
.L_x_13958:
        /* <DEDUP_REMOVED lines=11> */
.L_x_13957:
        /* <DEDUP_REMOVED lines=16> */
.L_x_13966:
        /* <DEDUP_REMOVED lines=13> */
.L_x_13968:
[----:B------:R-:W-:Y:S05]  /*94c0*/  BSYNC.RECONVERGENT B2 ;  /* 0x0000000000027941 */ /* 0x000fea0003800200 */
.L_x_13967:
        /* <DEDUP_REMOVED lines=61> */
.L_x_13965:
[----:B------:R-:W-:Y:S05]  /*98a0*/  BSYNC.RECONVERGENT B1 ;  /* 0x0000000000017941 */ /* 0x000fea0003800200 */
.L_x_13964:
        /* <DEDUP_REMOVED lines=11> */
.L_x_13963:
        /* <DEDUP_REMOVED lines=16> */
.L_x_13972:
        /* <DEDUP_REMOVED lines=13> */
.L_x_13974:
[----:B------:R-:W-:Y:S05]  /*9b30*/  BSYNC.RECONVERGENT B2 ;  /* 0x0000000000027941 */ /* 0x000fea0003800200 */
.L_x_13973:
[----:B--2---:R-:W-:Y:S01]  /*9b40*/  IMAD.WIDE.U32 R86, R5, -0x326172a9, RZ ;  /* 0xcd9e8d5705567825 */ /* 0x004fe200078e00ff */
[----:B------:R-:W-:Y:S02]  /*9b50*/  LOP3.LUT R74, R10, R9, R97, 0x96, !PT ;  /* 0x000000090a4a7212 */ /* 0x000fe400078e9661 */
[----:B------:R-:W-:Y:S01]  /*9b60*/  IADD3 R9, PT, PT, R97, -0x4498517b, RZ ;  /* 0xbb67ae8561097810 */ /* 0x000fe20007ffe0ff */
[----:B------:R-:W-:Y:S01]  /*9b70*/  VIADD R7, R96, 0x9e3779b9 ;  /* 0x9e3779b960077836 */ /* 0x000fe20000000000 */
[----:B-1----:R-:W-:Y:S01]  /*9b80*/  LOP3.LUT R84, R4, R87, R96, 0x96, !PT ;  /* 0x0000005704547212 */ /* 0x002fe200078e9660 */
        /* <DEDUP_REMOVED lines=56> */
.L_x_13971:
[----:B------:R-:W-:Y:S05]  /*9f10*/  BSYNC.RECONVERGENT B1 ;  /* 0x0000000000017941 */ /* 0x000fea0003800200 */
.L_x_13970:
        /* <DEDUP_REMOVED lines=11> */
.L_x_13969:
[----:B-12---:R-:W-:Y:S01]  /*9fd0*/  MOV R84, R9 ;  /* 0x0000000900547202 */ /* 0x006fe20000000f00 */
        /* <DEDUP_REMOVED lines=15> */
.L_x_13978:
        /* <DEDUP_REMOVED lines=13> */
.L_x_13980:
[----:B------:R-:W-:Y:S05]  /*a1a0*/  BSYNC.RECONVERGENT B2 ;  /* 0x0000000000027941 */ /* 0x000fea0003800200 */
.L_x_13979:
        /* <DEDUP_REMOVED lines=61> */
.L_x_13977:
[----:B------:R-:W-:Y:S05]  /*a580*/  BSYNC.RECONVERGENT B1 ;  /* 0x0000000000017941 */ /* 0x000fea0003800200 */
.L_x_13976:
        /* <DEDUP_REMOVED lines=11> */
.L_x_13975:
        /* <DEDUP_REMOVED lines=16> */
.L_x_13984:
        /* <DEDUP_REMOVED lines=13> */
.L_x_13986:
[----:B------:R-:W-:Y:S05]  /*a810*/  BSYNC.RECONVERGENT B2 ;  /* 0x0000000000027941 */ /* 0x000fea0003800200 */
.L_x_13985:
        /* <DEDUP_REMOVED lines=61> */
.L_x_13983:
[----:B------:R-:W-:Y:S05]  /*abf0*/  BSYNC.RECONVERGENT B1 ;  /* 0x0000000000017941 */ /* 0x000fea0003800200 */
.L_x_13982:
        /* <DEDUP_REMOVED lines=12> */
.L_x_13938:
        /* <DEDUP_REMOVED lines=20> */
.L_x_13990:
        /* <DEDUP_REMOVED lines=13> */
.L_x_13992:
[----:B------:R-:W-:Y:S05]  /*aed0*/  BSYNC.RECONVERGENT B2 ;  /* 0x0000000000027941 */ /* 0x000fea0003800200 */
.L_x_13991:
        /* <DEDUP_REMOVED lines=59> */
.L_x_13989:
[----:B------:R-:W-:Y:S05]  /*b290*/  BSYNC.RECONVERGENT B1 ;  /* 0x0000000000017941 */ /* 0x000fea0003800200 */
.L_x_13988:
        /* <DEDUP_REMOVED lines=11> */
.L_x_13987:
        /* <DEDUP_REMOVED lines=16> */
.L_x_13996:
        /* <DEDUP_REMOVED lines=13> */
.L_x_13998:
[----:B------:R-:W-:Y:S05]  /*b520*/  BSYNC.RECONVERGENT B2 ;  /* 0x0000000000027941 */ /* 0x000fea0003800200 */
.L_x_13997:
        /* <DEDUP_REMOVED lines=61> */
.L_x_13995:
[----:B------:R-:W-:Y:S05]  /*b900*/  BSYNC.RECONVERGENT B1 ;  /* 0x0000000000017941 */ /* 0x000fea0003800200 */
.L_x_13994:
        /* <DEDUP_REMOVED lines=11> */
.L_x_13993:
        /* <DEDUP_REMOVED lines=16> */
.L_x_14002:
        /* <DEDUP_REMOVED lines=13> */
.L_x_14004:
[----:B------:R-:W-:Y:S05]  /*bb90*/  BSYNC.RECONVERGENT B2 ;  /* 0x0000000000027941 */ /* 0x000fea0003800200 */
.L_x_14003:
        /* <DEDUP_REMOVED lines=61> */
.L_x_14001:
[----:B------:R-:W-:Y:S05]  /*bf70*/  BSYNC.RECONVERGENT B1 ;  /* 0x0000000000017941 */ /* 0x000fea0003800200 */
.L_x_14000:
        /* <DEDUP_REMOVED lines=11> */
.L_x_13999:
        /* <DEDUP_REMOVED lines=16> */
.L_x_14008:
        /* <DEDUP_REMOVED lines=13> */
.L_x_14010:
[----:B------:R-:W-:Y:S05]  /*c200*/  BSYNC.RECONVERGENT B2 ;  /* 0x0000000000027941 */ /* 0x000fea0003800200 */
.L_x_14009:
        /* <DEDUP_REMOVED lines=61> */
.L_x_14007:
[----:B------:R-:W-:Y:S05]  /*c5e0*/  BSYNC.RECONVERGENT B1 ;  /* 0x0000000000017941 */ /* 0x000fea0003800200 */
.L_x_14006:
        /* <DEDUP_REMOVED lines=11> */
.L_x_14005:
        /* <DEDUP_REMOVED lines=16> */
.L_x_14014:
        /* <DEDUP_REMOVED lines=13> */
.L_x_14016:
[----:B------:R-:W-:Y:S05]  /*c870*/  BSYNC.RECONVERGENT B2 ;  /* 0x0000000000027941 */ /* 0x000fea0003800200 */
.L_x_14015:
        /* <DEDUP_REMOVED lines=61> */
.L_x_14013:
[----:B------:R-:W-:Y:S05]  /*cc50*/  BSYNC.RECONVERGENT B1 ;  /* 0x0000000000017941 */ /* 0x000fea0003800200 */
.L_x_14012:
        /* <DEDUP_REMOVED lines=11> */
.L_x_14011:
        /* <DEDUP_REMOVED lines=16> */
.L_x_14020:
        /* <DEDUP_REMOVED lines=13> */
.L_x_14022:
[----:B------:R-:W-:Y:S05]  /*cee0*/  BSYNC.RECONVERGENT B2 ;  /* 0x0000000000027941 */ /* 0x000fea0003800200 */
.L_x_14021:
        /* <DEDUP_REMOVED lines=61> */
.L_x_14019:
[----:B------:R-:W-:Y:S05]  /*d2c0*/  BSYNC.RECONVERGENT B1 ;  /* 0x0000000000017941 */ /* 0x000fea0003800200 */
.L_x_14018:
        /* <DEDUP_REMOVED lines=11> */
.L_x_14017:
[----:B-12---:R-:W-:Y:S01]  /*d380*/  MOV R84, R9 ;  /* 0x0000000900547202 */ /* 0x006fe20000000f00 */
        /* <DEDUP_REMOVED lines=15> */
.L_x_14026:
        /* <DEDUP_REMOVED lines=13> */
.L_x_14028:
[----:B------:R-:W-:Y:S05]  /*d550*/  BSYNC.RECONVERGENT B2 ;  /* 0x0000000000027941 */ /* 0x000fea0003800200 */
.L_x_14027:
        /* <DEDUP_REMOVED lines=61> */
.L_x_14025:
[----:B------:R-:W-:Y:S05]  /*d930*/  BSYNC.RECONVERGENT B1 ;  /* 0x0000000000017941 */ /* 0x000fea0003800200 */
.L_x_14024:
        /* <DEDUP_REMOVED lines=11> */
.L_x_14023:
        /* <DEDUP_REMOVED lines=16> */
.L_x_14031:
        /* <DEDUP_REMOVED lines=13> */
.L_x_14033:
[----:B------:R-:W-:Y:S05]  /*dbc0*/  BSYNC.RECONVERGENT B2 ;  /* 0x0000000000027941 */ /* 0x000fea0003800200 */
.L_x_14032:
        /* <DEDUP_REMOVED lines=61> */
.L_x_14030:
[----:B------:R-:W-:Y:S05]  /*dfa0*/  BSYNC.RECONVERGENT B1 ;  /* 0x0000000000017941 */ /* 0x000fea0003800200 */
.L_x_14029:
        /* <DEDUP_REMOVED lines=11> */
.L_x_13981:
[----:B------:R-:W0:Y:S01]  /*e060*/  LDC.64 R84, c[0x0][0x3a8] ;  /* 0x0000ea00ff547b82 */ /* 0x000e220000000a00 */
[----:B------:R-:W-:Y:S01]  /*e070*/  MOV R90, R102 ;  /* 0x00000066005a7202 */ /* 0x000fe20000000f00 */
[----:B0-----:R-:W-:-:S05]  /*e080*/  IMAD.WIDE.U32 R84, R108, 0x20, R84 ;  /* 0x000000206c547825 */ /* 0x001fca00078e0054 */
[----:B------:R0:W-:Y:S04]  /*e090*/  STG.E.128 desc[UR8][R84.64], R68 ;  /* 0x0000004454007986 */ /* 0x0001e8000c101d08 */
        /* <DEDUP_REMOVED lines=22> */
.L_x_14034:
[----:B------:R-:W-:Y:S01]  /*e200*/  IADD3 R108, PT, PT, R108, 0x100, RZ ;  /* 0x000001006c6c7810 */ /* 0x000fe20007ffe0ff */
[----:B------:R-:W-:-:S07]  /*e210*/  VIADD R107, R107, 0x100 ;  /* 0x000001006b6b7836 */ /* 0x000fce0000000000 */
.L_x_13937:
[----:B------:R-:W-:Y:S05]  /*e220*/  BSYNC.RECONVERGENT B0 ;  /* 0x0000000000007941 */ /* 0x000fea0003800200 */
.L_x_13936:
        /* <DEDUP_REMOVED lines=34> */
.L_x_14041:
        /* <DEDUP_REMOVED lines=13> */
.L_x_14043:
[----:B------:R-:W-:Y:S05]  /*e520*/  BSYNC.RECONVERGENT B2 ;  /* 0x0000000000027941 */ /* 0x000fea0003800200 */
.L_x_14042:
        /* <DEDUP_REMOVED lines=50> */
[----:B------:R-:W-:Y:S01]  /*e850*/  HFMA2 R78, -RZ, RZ, 0, 0 ;  /* 0x00000000ff4e7431 */ /* 0x000fe200000001ff */
[----:B------:R-:W-:Y:S02]  /*e860*/  LOP3.LUT R7, R7, R8, R81, 0x96, !PT ;  /* 0x0000000807077212 */ /* 0x000fe400078e9651 */
[----:B------:R-:W-:Y:S01]  /*e870*/  IADD3 R77, PT, PT, R97, -0x695add53, RZ ;  /* 0x96a522ad614d7810 */ /* 0x000fe20007ffe0ff */
[----:B------:R-:W-:-:S04]  /*e880*/  IMAD.WIDE.U32 R88, R9, -0x326172a9, RZ ;  /* 0xcd9e8d5709587825 */ /* 0x000fc800078e00ff */
[----:B------:R-:W-:-:S04]  /*e890*/  IMAD.WIDE.U32 R102, R7, -0x2daee0ad, RZ ;  /* 0xd2511f5307667825 */ /* 0x000fc800078e00ff */
[----:B------:R-:W-:Y:S01]  /*e8a0*/  VIADD R9, R96, 0x8ff34781 ;  /* 0x8ff3478160097836 */ /* 0x000fe20000000000 */
[----:B------:R-:W-:Y:S01]  /*e8b0*/  LOP3.LUT R8, R77, R76, R103, 0x96, !PT ;  /* 0x0000004c4d087212 */ /* 0x000fe200078e9667 */
[----:B------:R-:W-:-:S03]  /*e8c0*/  IMAD.MOV.U32 R76, RZ, RZ, R90 ;  /* 0x000000ffff4c7224 */ /* 0x000fc600078e005a */
[----:B------:R-:W-:-:S07]  /*e8d0*/  LOP3.LUT R7, R9, R80, R89, 0x96, !PT ;  /* 0x0000005009077212 */ /* 0x000fce00078e9659 */
.L_x_14040:
[----:B------:R-:W-:Y:S05]  /*e8e0*/  BSYNC.RECONVERGENT B1 ;  /* 0x0000000000017941 */ /* 0x000fea0003800200 */
.L_x_14039:
        /* <DEDUP_REMOVED lines=11> */
.L_x_14038:
        /* <DEDUP_REMOVED lines=16> */
.L_x_14047:
        /* <DEDUP_REMOVED lines=13> */
.L_x_14049:
[----:B------:R-:W-:Y:S05]  /*eb70*/  BSYNC.RECONVERGENT B2 ;  /* 0x0000000000027941 */ /* 0x000fea0003800200 */
.L_x_14048:
        /* <DEDUP_REMOVED lines=42> */
[----:B012---:R-:W-:Y:S01]  /*ee20*/  IMAD.WIDE.U32 R84, R7, -0x2daee0ad, RZ ;  /* 0xd2511f5307547825 */ /* 0x007fe200078e00ff */
[----:B------:R-:W-:Y:S02]  /*ee30*/  IADD3 R7, PT, PT, R97, 0x1fd5c5a3, RZ ;  /* 0x1fd5c5a361077810 */ /* 0x000fe40007ffe0ff */
        /* <DEDUP_REMOVED lines=17> */
.L_x_14046:
[----:B------:R-:W-:Y:S05]  /*ef50*/  BSYNC.RECONVERGENT B1 ;  /* 0x0000000000017941 */ /* 0x000fea0003800200 */
.L_x_14045:
        /* <DEDUP_REMOVED lines=11> */
.L_x_14044:
        /* <DEDUP_REMOVED lines=16> */
.L_x_14053:
        /* <DEDUP_REMOVED lines=13> */
.L_x_14055:
[----:B------:R-:W-:Y:S05]  /*f1e0*/  BSYNC.RECONVERGENT B2 ;  /* 0x0000000000027941 */ /* 0x000fea0003800200 */
.L_x_14054:
        /* <DEDUP_REMOVED lines=41> */
[----:B012---:R-:W-:Y:S01]  /*f480*/  IMAD.WIDE.U32 R84, R7, -0x2daee0ad, RZ ;  /* 0xd2511f5307547825 */ /* 0x007fe200078e00ff */
        /* <DEDUP_REMOVED lines=15> */
[----:B------:R-:W-:Y:S01]  /*f580*/  LOP3.LUT R8, R9, R8, R79, 0x96, !PT ;  /* 0x0000000809087212 */ /* 0x000fe200078e964f */
[----:B------:R-:W-:Y:S01]  /*f590*/  IMAD.MOV.U32 R88, RZ, RZ, R82 ;  /* 0x000000ffff587224 */ /* 0x000fe200078e0052 */
[----:B------:R-:W-:Y:S01]  /*f5a0*/  MOV R79, R102 ;  /* 0x00000066004f7202 */ /* 0x000fe20000000f00 */
[----:B------:R-:W-:-:S07]  /*f5b0*/  IMAD.MOV.U32 R102, RZ, RZ, R78 ;  /* 0x000000ffff667224 */ /* 0x000fce00078e004e */
.L_x_14052:
[----:B------:R-:W-:Y:S05]  /*f5c0*/  BSYNC.RECONVERGENT B1 ;  /* 0x0000000000017941 */ /* 0x000fea0003800200 */
.L_x_14051:
        /* <DEDUP_REMOVED lines=11> */
.L_x_14050:
        /* <DEDUP_REMOVED lines=16> */
.L_x_14059:
        /* <DEDUP_REMOVED lines=13> */
.L_x_14061:
[----:B------:R-:W-:Y:S05]  /*f850*/  BSYNC.RECONVERGENT B2 ;  /* 0x0000000000027941 */ /* 0x000fea0003800200 */
.L_x_14060:
[----:B------:R-:W-:Y:S01]  /*f860*/  IMAD.WIDE.U32 R82, R5, -0x326172a9, RZ ;  /* 0xcd9e8d5705527825 */ /* 0x000fe200078e00ff */
[----:B------:R-:W-:Y:S02]  /*f870*/  LOP3.LUT R8, R10, R81, R97, 0x96, !PT ;  /* 0x000000510a087212 */ /* 0x000fe400078e9661 */
[----:B------:R-:W-:Y:S01]  /*f880*/  IADD3 R79, PT, PT, R97, -0x4498517b, RZ ;  /* 0xbb67ae85614f7810 */ /* 0x000fe20007ffe0ff */
[----:B------:R-:W-:Y:S01]  /*f890*/  VIADD R7, R96, 0x9e3779b9 ;  /* 0x9e3779b960077836 */ /* 0x000fe20000000000 */
[----:B012---:R-:W-:Y:S01]  /*f8a0*/  LOP3.LUT R84, R4, R83, R96, 0x96, !PT ;  /* 0x0000005304547212 */ /* 0x007fe200078e9660 */
        /* <DEDUP_REMOVED lines=56> */
.L_x_14058:
[----:B------:R-:W-:Y:S05]  /*fc30*/  BSYNC.RECONVERGENT B1 ;  /* 0x0000000000017941 */ /* 0x000fea0003800200 */
.L_x_14057:
        /* <DEDUP_REMOVED lines=11> */
.L_x_14056:
        /* <DEDUP_REMOVED lines=16> */
.L_x_14065:
        /* <DEDUP_REMOVED lines=13> */
.L_x_14067:
[----:B------:R-:W-:Y:S05]  /*fec0*/  BSYNC.RECONVERGENT B2 ;  /* 0x0000000000027941 */ /* 0x000fea0003800200 */
.L_x_14066:
        /* <DEDUP_REMOVED lines=61> */
.L_x_14064:
[----:B------:R-:W-:Y:S05]  /*102a0*/  BSYNC.RECONVERGENT B1 ;  /* 0x0000000000017941 */ /* 0x000fea0003800200 */
.L_x_14063:
        /* <DEDUP_REMOVED lines=11> */
.L_x_14062:
        /* <DEDUP_REMOVED lines=16> */
.L_x_14071:
        /* <DEDUP_REMOVED lines=13> */
.L_x_14073:
[----:B------:R-:W-:Y:S05]  /*10530*/  BSYNC.RECONVERGENT B2 ;  /* 0x0000000000027941 */ /* 0x000fea0003800200 */
.L_x_14072:
[----:B------:R-:W-:Y:S01]  /*10540*/  IMAD.WIDE.U32 R82, R5, -0x326172a9, RZ ;  /* 0xcd9e8d5705527825 */ /* 0x000fe200078e00ff */
[----:B012---:R-:W-:Y:S02]  /*10550*/  LOP3.LUT R84, R10, R9, R97, 0x96, !PT ;  /* 0x000000090a547212 */ /* 0x007fe400078e9661 */
        /* <DEDUP_REMOVED lines=59> */
.L_x_14070:
[----:B------:R-:W-:Y:S05]  /*10910*/  BSYNC.RECONVERGENT B1 ;  /* 0x0000000000017941 */ /* 0x000fea0003800200 */
.L_x_14069:
        /* <DEDUP_REMOVED lines=11> */
.L_x_14068:
[----:B012---:R-:W-:Y:S01]  /*109d0*/  MOV R84, R9 ;  /* 0x0000000900547202 */ /* 0x007fe20000000f00 */
        /* <DEDUP_REMOVED lines=15> */
.L_x_14077:
        /* <DEDUP_REMOVED lines=13> */
.L_x_14079:
[----:B------:R-:W-:Y:S05]  /*10ba0*/  BSYNC.RECONVERGENT B2 ;  /* 0x0000000000027941 */ /* 0x000fea0003800200 */
.L_x_14078:
        /* <DEDUP_REMOVED lines=61> */
.L_x_14076:
[----:B------:R-:W-:Y:S05]  /*10f80*/  BSYNC.RECONVERGENT B1 ;  /* 0x0000000000017941 */ /* 0x000fea0003800200 */
.L_x_14075:
        /* <DEDUP_REMOVED lines=11> */
.L_x_14074:
[----:B------:R-:W-:Y:S01]  /*11040*/  MOV R9, R84 ;  /* 0x0000005400097202 */ /* 0x000fe20000000f00 */
        /* <DEDUP_REMOVED lines=19> */
.L_x_14083:
        /* <DEDUP_REMOVED lines=13> */
.L_x_14085:
[----:B------:R-:W-:Y:S05]  /*11250*/  BSYNC.RECONVERGENT B2 ;  /* 0x0000000000027941 */ /* 0x000fea0003800200 */
.L_x_14084:
        /* <DEDUP_REMOVED lines=50> */
[----:B------:R-:W-:Y:S01]  /*11580*/  IMAD.MOV.U32 R83, RZ, RZ, R102 ;  /* 0x000000ffff537224 */ /* 0x000fe200078e0066 */
        /* <DEDUP_REMOVED lines=9> */
[----:B------:R-:W-:-:S07]  /*11620*/  MOV R90, R84 ;  /* 0x00000054005a7202 */ /* 0x000fce0000000f00 */
.L_x_14082:
[----:B------:R-:W-:Y:S05]  /*11630*/  BSYNC.RECONVERGENT B1 ;  /* 0x0000000000017941 */ /* 0x000fea0003800200 */
.L_x_14081:
        /* <DEDUP_REMOVED lines=12> */
.L_x_14037:
        /* <DEDUP_REMOVED lines=20> */
.L_x_14089:
        /* <DEDUP_REMOVED lines=13> */
.L_x_14091:
[----:B------:R-:W-:Y:S05]  /*11910*/  BSYNC.RECONVERGENT B2 ;  /* 0x0000000000027941 */ /* 0x000fea0003800200 */
.L_x_14090:
        /* <DEDUP_REMOVED lines=59> */
.L_x_14088:
[----:B------:R-:W-:Y:S05]  /*11cd0*/  BSYNC.RECONVERGENT B1 ;  /* 0x0000000000017941 */ /* 0x000fea0003800200 */
.L_x_14087:
        /* <DEDUP_REMOVED lines=11> */
.L_x_14086:
        /* <DEDUP_REMOVED lines=16> */
.L_x_14095:
        /* <DEDUP_REMOVED lines=13> */
.L_x_14097:
[----:B------:R-:W-:Y:S05]  /*11f60*/  BSYNC.RECONVERGENT B2 ;  /* 0x0000000000027941 */ /* 0x000fea0003800200 */
.L_x_14096:
        /* <DEDUP_REMOVED lines=61> */
.L_x_14094:
[----:B------:R-:W-:Y:S05]  /*12340*/  BSYNC.RECONVERGENT B1 ;  /* 0x0000000000017941 */ /* 0x000fea0003800200 */
.L_x_14093:
        /* <DEDUP_REMOVED lines=11> */
.L_x_14092:
        /* <DEDUP_REMOVED lines=16> */
.L_x_14101:
        /* <DEDUP_REMOVED lines=13> */
.L_x_14103:
[----:B------:R-:W-:Y:S05]  /*125d0*/  BSYNC.RECONVERGENT B2 ;  /* 0x0000000000027941 */ /* 0x000fea0003800200 */
.L_x_14102:
        /* <DEDUP_REMOVED lines=61> */
.L_x_14100:
[----:B------:R-:W-:Y:S05]  /*129b0*/  BSYNC.RECONVERGENT B1 ;  /* 0x0000000000017941 */ /* 0x000fea0003800200 */
.L_x_14099:
        /* <DEDUP_REMOVED lines=11> */
.L_x_14098:
        /* <DEDUP_REMOVED lines=16> */
.L_x_14107:
        /* <DEDUP_REMOVED lines=13> */
.L_x_14109:
[----:B------:R-:W-:Y:S05]  /*12c40*/  BSYNC.RECONVERGENT B2 ;  /* 0x0000000000027941 */ /* 0x000fea0003800200 */
.L_x_14108:
        /* <DEDUP_REMOVED lines=61> */
.L_x_14106:
[----:B------:R-:W-:Y:S05]  /*13020*/  BSYNC.RECONVERGENT B1 ;  /* 0x0000000000017941 */ /* 0x000fea0003800200 */
.L_x_14105:
        /* <DEDUP_REMOVED lines=11> */
.L_x_14104:
        /* <DEDUP_REMOVED lines=16> */
.L_x_14113:
        /* <DEDUP_REMOVED lines=13> */
.L_x_14115:
[----:B------:R-:W-:Y:S05]  /*132b0*/  BSYNC.RECONVERGENT B2 ;  /* 0x0000000000027941 */ /* 0x000fea0003800200 */
.L_x_14114:
        /* <DEDUP_REMOVED lines=61> */
.L_x_14112:
[----:B------:R-:W-:Y:S05]  /*13690*/  BSYNC.RECONVERGENT B1 ;  /* 0x0000000000017941 */ /* 0x000fea0003800200 */
.L_x_14111:
        /* <DEDUP_REMOVED lines=11> */
.L_x_14110:
        /* <DEDUP_REMOVED lines=16> */
.L_x_14119:
        /* <DEDUP_REMOVED lines=13> */
.L_x_14121:
[----:B------:R-:W-:Y:S05]  /*13920*/  BSYNC.RECONVERGENT B2 ;  /* 0x0000000000027941 */ /* 0x000fea0003800200 */
.L_x_14120:
        /* <DEDUP_REMOVED lines=61> */
.L_x_14118:
[----:B------:R-:W-:Y:S05]  /*13d00*/  BSYNC.RECONVERGENT B1 ;  /* 0x0000000000017941 */ /* 0x000fea0003800200 */
.L_x_14117:
        /* <DEDUP_REMOVED lines=11> */
.L_x_14116:
[----:B012---:R-:W-:Y:S01]  /*13dc0*/  MOV R84, R9 ;  /* 0x0000000900547202 */ /* 0x007fe20000000f00 */
        /* <DEDUP_REMOVED lines=15> */
.L_x_14125:
        /* <DEDUP_REMOVED lines=13> */
.L_x_14127:
[----:B------:R-:W-:Y:S05]  /*13f90*/  BSYNC.RECONVERGENT B2 ;  /* 0x0000000000027941 */ /* 0x000fea0003800200 */
.L_x_14126:
        /* <DEDUP_REMOVED lines=61> */
.L_x_14124:
[----:B------:R-:W-:Y:S05]  /*14370*/  BSYNC.RECONVERGENT B1 ;  /* 0x0000000000017941 */ /* 0x000fea0003800200 */
.L_x_14123:
        /* <DEDUP_REMOVED lines=11> */
.L_x_14122:
        /* <DEDUP_REMOVED lines=20> */
.L_x_14130:
        /* <DEDUP_REMOVED lines=13> */
.L_x_14132:
[----:B------:R-:W-:Y:S05]  /*14640*/  BSYNC.RECONVERGENT B2 ;  /* 0x0000000000027941 */ /* 0x000fea0003800200 */
.L_x_14131:
        /* <DEDUP_REMOVED lines=61> */
.L_x_14129:
[----:B------:R-:W-:Y:S05]  /*14a20*/  BSYNC.RECONVERGENT B1 ;  /* 0x0000000000017941 */ /* 0x000fea0003800200 */
.L_x_14128:
        /* <DEDUP_REMOVED lines=11> */
.L_x_14080:
[----:B------:R-:W0:Y:S02]  /*14ae0*/  LDC.64 R84, c[0x0][0x3a8] ;  /* 0x0000ea00ff547b82 */ /* 0x000e240000000a00 */
[----:B0-----:R-:W-:-:S05]  /*14af0*/  IMAD.WIDE.U32 R84, R108, 0x20, R84 ;  /* 0x000000206c547825 */ /* 0x001fca00078e0054 */
[----:B------:R3:W-:Y:S04]  /*14b00*/  STG.E.128 desc[UR8][R84.64], R76 ;  /* 0x0000004c54007986 */ /* 0x0007e8000c101d08 */
[----:B------:R3:W-:Y:S01]  /*14b10*/  STG.E.128 desc[UR8][R84.64+0x10], R80 ;  /* 0x0000105054007986 */ /* 0x0007e2000c101d08 */
[----:B------:R-:W-:Y:S05]  /*14b20*/  @!P3 BRA `(.L_x_14036) ;  /* 0x000000000050b947 */ /* 0x000fea0003800000 */
[----:B------:R-:W-:Y:S01]  /*14b30*/  SHF.L.U32 R87, R98, 0x10, RZ ;  /* 0x0000001062577819 */ /* 0x000fe200000006ff */
[----:B---3--:R-:W0:Y:S01]  /*14b40*/  LDC.64 R84, c[0x0][0x3b0] ;  /* 0x0000ec00ff547b82 */ /* 0x008e220000000a00 */
        /* <DEDUP_REMOVED lines=18> */
.L_x_14036:
[----:B------:R-:W-:Y:S05]  /*14c70*/  BSYNC.RECONVERGENT B0 ;  /* 0x0000000000007941 */ /* 0x000fea0003800200 */
.L_x_14035:
        /* <DEDUP_REMOVED lines=110> */
.L_x_14134:
[----:B------:R-:W-:Y:S05]  /*15360*/  BSYNC.RECONVERGENT B0 ;  /* 0x0000000000007941 */ /* 0x000fea0003800200 */
.L_x_14133:
        /* <DEDUP_REMOVED lines=12> */
.L_x_14136:
[----:B------:R-:W-:Y:S05]  /*15430*/  BSYNC.RECONVERGENT B0 ;  /* 0x0000000000007941 */ /* 0x000fea0003800200 */
.L_x_14135:
        /* <DEDUP_REMOVED lines=85> */
[----:B------:R-:W-:Y:S02]  /*15990*/  HADD2.F32 R87, -RZ, R14.H0_H0 ;  /* 0x2000000eff577230 */ /* 0x000fe40000004100 */
[--C-:B------:R-:W-:Y:S01]  /*159a0*/  FADD.FTZ R104, R66, -R100.reuse ;  /* 0x8000006442687221 */ /* 0x100fe20000010000 */
[----:B------:R-:W-:Y:S01]  /*159b0*/  FADD.FTZ R106, R67, -R100 ;  /* 0x80000064436a7221 */ /* 0x000fe20000010000 */
[----:B------:R-:W-:Y:S01]  /*159c0*/  FFMA.FTZ R85, R86, R103, R107 ;  /* 0x0000006756557223 */ /* 0x000fe2000001006b */
[----:B------:R-:W-:Y:S02]  /*159d0*/  HADD2.F32 R103, -RZ, R18.H0_H0 ;  /* 0x20000012ff677230 */ /* 0x000fe40000004100 */
[C---:B------:R-:W-:Y:S01]  /*159e0*/  FMUL.FTZ R86, R101.reuse, R102 ;  /* 0x0000006665567220 */ /* 0x040fe20000410000 */
[----:B------:R-:W-:Y:S02]  /*159f0*/  HADD2.F32 R107, -RZ, R15.H0_H0 ;  /* 0x2000000fff6b7230 */ /* 0x000fe40000004100 */
[----:B------:R-:W-:Y:S01]  /*15a00*/  FMUL.FTZ R104, R101, R104 ;  /* 0x0000006865687220 */ /* 0x000fe20000410000 */
[----:B------:R-:W-:-:S02]  /*15a10*/  HADD2.F32 R109, -RZ, R19.H0_H0 ;  /* 0x20000013ff6d7230 */ /* 0x000fc40000004100 */
[----:B------:R-:W-:Y:S01]  /*15a20*/  FFMA.FTZ R86, R86, R87, R103 ;  /* 0x0000005756567223 */ /* 0x000fe20000010067 */
[----:B------:R-:W-:Y:S01]  /*15a30*/  HADD2.F32 R111, -RZ, R15.H1_H1 ;  /* 0x3000000fff6f7230 */ /* 0x000fe20000004100 */
[----:B------:R-:W0:Y:S01]  /*15a40*/  LDC.64 R102, c[0x0][0x428] ;  /* 0x00010a00ff667b82 */ /* 0x000e220000000a00 */
[----:B------:R-:W-:Y:S02]  /*15a50*/  HADD2.F32 R113, -RZ, R19.H1_H1 ;  /* 0x30000013ff717230 */ /* 0x000fe40000004100 */
[----:B------:R-:W-:Y:S01]  /*15a60*/  FMUL.FTZ R106, R101, R106 ;  /* 0x0000006a656a7220 */ /* 0x000fe20000410000 */
[----:B------:R-:W-:Y:S01]  /*15a70*/  FFMA.FTZ R110, R104, R107, R109 ;  /* 0x0000006b686e7223 */ /* 0x000fe2000001006d */
[--C-:B------:R-:W-:Y:S01]  /*15a80*/  FADD.FTZ R104, R61, -R100.reuse ;  /* 0x800000643d687221 */ /* 0x100fe20000010000 */
[--C-:B------:R-:W-:Y:S01]  /*15a90*/  FADD.FTZ R108, R65, -R100.reuse ;  /* 0x80000064416c7221 */ /* 0x100fe20000010000 */
[----:B------:R-:W-:Y:S01]  /*15aa0*/  FFMA.FTZ R117, R106, R111, R113 ;  /* 0x0000006f6a757223 */ /* 0x000fe20000010071 */
[----:B------:R-:W-:Y:S01]  /*15ab0*/  FADD.FTZ R106, R63, -R100 ;  /* 0x800000643f6a7221 */ /* 0x000fe20000010000 */
[----:B------:R-:W-:-:S02]  /*15ac0*/  HADD2.F32 R87, -RZ, R12.H1_H1 ;  /* 0x3000000cff577230 */ /* 0x000fc40000004100 */
[C---:B------:R-:W-:Y:S01]  /*15ad0*/  FMUL.FTZ R108, R101.reuse, R108 ;  /* 0x0000006c656c7220 */ /* 0x040fe20000410000 */
[----:B------:R-:W-:Y:S02]  /*15ae0*/  HADD2.F32 R109, -RZ, R13.H1_H1 ;  /* 0x3000000dff6d7230 */ /* 0x000fe40000004100 */
[C---:B------:R-:W-:Y:S01]  /*15af0*/  FMUL.FTZ R106, R101.reuse, R106 ;  /* 0x0000006a656a7220 */ /* 0x040fe20000410000 */
[----:B------:R-:W-:Y:S02]  /*15b00*/  HADD2.F32 R111, -RZ, R17.H1_H1 ;  /* 0x30000011ff6f7230 */ /* 0x000fe40000004100 */
[----:B------:R-:W-:Y:S01]  /*15b10*/  FMUL.FTZ R104, R101, R104 ;  /* 0x0000006865687220 */ /* 0x000fe20000410000 */
[----:B------:R-:W-:Y:S02]  /*15b20*/  HADD2.F32 R113, -RZ, R14.H1_H1 ;  /* 0x3000000eff717230 */ /* 0x000fe40000004100 */
[----:B------:R-:W-:Y:S02]  /*15b30*/  HADD2.F32 R115, -RZ, R18.H1_H1 ;  /* 0x30000012ff737230 */ /* 0x000fe40000004100 */
[----:B------:R-:W-:Y:S01]  /*15b40*/  FFMA.FTZ R106, R106, R109, R111 ;  /* 0x0000006d6a6a7223 */ /* 0x000fe2000001006f */
[----:B------:R-:W-:-:S02]  /*15b50*/  HADD2.F32 R107, -RZ, R16.H1_H1 ;  /* 0x30000010ff6b7230 */ /* 0x000fc40000004100 */
[----:B------:R-:W-:Y:S02]  /*15b60*/  FFMA.FTZ R113, R108, R113, R115 ;  /* 0x000000716c717223 */ /* 0x000fe40000010073 */
[----:B------:R-:W-:Y:S01]  /*15b70*/  F2FP.F16.F32.PACK_AB R85, R106, R85 ;  /* 0x000000556a55723e */ /* 0x000fe200000000ff */
[----:B------:R-:W-:Y:S01]  /*15b80*/  FFMA.FTZ R107, R104, R87, R107 ;  /* 0x00000057686b7223 */ /* 0x000fe2000001006b */
[----:B------:R-:W-:Y:S01]  /*15b90*/  F2FP.F16.F32.PACK_AB R87, R117, R110 ;  /* 0x0000006e7557723e */ /* 0x000fe200000000ff */
[----:B0-----:R-:W-:Y:S01]  /*15ba0*/  IMAD.WIDE.U32 R102, R105, 0x10, R102 ;  /* 0x0000001069667825 */ /* 0x001fe200078e0066 */
[----:B------:R-:W-:Y:S02]  /*15bb0*/  F2FP.F16.F32.PACK_AB R86, R113, R86 ;  /* 0x000000567156723e */ /* 0x000fe400000000ff */
[----:B------:R-:W-:Y:S02]  /*15bc0*/  F2FP.F16.F32.PACK_AB R84, R107, R84 ;  /* 0x000000546b54723e */ /* 0x000fe400000000ff */
[----:B------:R-:W-:-:S03]  /*15bd0*/  IADD3 R105, PT, PT, R105, 0x100, RZ ;  /* 0x0000010069697810 */ /* 0x000fc60007ffe0ff */
[----:B------:R0:W-:Y:S04]  /*15be0*/  STG.E.128 desc[UR8][R102.64], R84 ;  /* 0x0000005466007986 */ /* 0x0001e8000c101d08 */
.L_x_14139:
[----:B------:R-:W-:Y:S05]  /*15bf0*/  BSYNC.RECONVERGENT B0 ;  /* 0x0000000000007941 */ /* 0x000fea0003800200 */
.L_x_14138:
        /* <DEDUP_REMOVED lines=47> */
[----:B------:R-:W-:Y:S01]  /*15ef0*/  F2FP.F16.F32.PACK_AB R84, R107, R84 ;  /* 0x000000546b54723e */ /* 0x000fe200000000ff */
[----:B------:R-:W-:-:S04]  /*15f00*/  VIADD R105, R105, 0x100 ;  /* 0x0000010069697836 */ /* 0x000fc80000000000 */
[----:B------:R1:W-:Y:S03]  /*15f10*/  STG.E.128 desc[UR8][R102.64], R84 ;  /* 0x0000005466007986 */ /* 0x0003e6000c101d08 */
.L_x_14141:
[----:B------:R-:W-:Y:S05]  /*15f20*/  BSYNC.RECONVERGENT B0 ;  /* 0x0000000000007941 */ /* 0x000fea0003800200 */
.L_x_14140:
[----:B------:R-:W-:Y:S04]  /*15f30*/  BSSY.RECONVERGENT B0, `(.L_x_14137) ;  /* 0x0000031000007945 */ /* 0x000fe80003800200 */
[----:B------:R-:W-:Y:S05]  /*15f40*/  @!P4 BRA `(.L_x_14142) ;  /* 0x0000000000bcc947 */ /* 0x000fea0003800000 */
[--C-:B01----:R-:W-:Y:S01]  /*15f50*/  FADD.FTZ R84, R76, -R100.reuse ;  /* 0x800000644c547221 */ /* 0x103fe20000010000 */
[----:B------:R-:W-:Y:S02]  /*15f60*/  HADD2.F32 R85, -RZ, R36.H0_H0 ;  /* 0x20000024ff557230 */ /* 0x000fe40000004100 */
[--C-:B------:R-:W-:Y:S01]  /*15f70*/  FADD.FTZ R104, R78, -R100.reuse ;  /* 0x800000644e687221 */ /* 0x100fe20000010000 */
[----:B------:R-:W-:Y:S02]  /*15f80*/  HADD2.F32 R87, -RZ, R40.H0_H0 ;  /* 0x20000028ff577230 */ /* 0x000fe40000004100 */
[----:B------:R-:W-:Y:S01]  /*15f90*/  FMUL.FTZ R84, R101, R84 ;  /* 0x0000005465547220 */ /* 0x000fe20000410000 */
[--C-:B------:R-:W-:Y:S01]  /*15fa0*/  FADD.FTZ R112, R80, -R100.reuse ;  /* 0x8000006450707221 */ /* 0x100fe20000010000 */
[----:B------:R-:W-:Y:S01]  /*15fb0*/  FADD.FTZ R116, R82, -R100 ;  /* 0x8000006452747221 */ /* 0x000fe20000010000 */
[----:B------:R-:W-:Y:S02]  /*15fc0*/  HADD2.F32 R106, -RZ, R37.H0_H0 ;  /* 0x20000025ff6a7230 */ /* 0x000fe40000004100 */
[----:B------:R-:W-:Y:S01]  /*15fd0*/  FFMA.FTZ R102, R84, R85, R87 ;  /* 0x0000005554667223 */ /* 0x000fe20000010057 */
[----:B------:R-:W-:Y:S01]  /*15fe0*/  HADD2.F32 R108, -RZ, R41.H0_H0 ;  /* 0x20000029ff6c7230 */ /* 0x000fe20000004100 */
[----:B------:R-:W0:Y:S01]  /*15ff0*/  LDC.64 R84, c[0x0][0x428] ;  /* 0x00010a00ff547b82 */ /* 0x000e220000000a00 */
[----:B------:R-:W-:-:S02]  /*16000*/  HADD2.F32 R107, -RZ, R38.H0_H0 ;  /* 0x20000026ff6b7230 */ /* 0x000fc40000004100 */
[--C-:B------:R-:W-:Y:S01]  /*16010*/  FADD.FTZ R86, R77, -R100.reuse ;  /* 0x800000644d567221 */ /* 0x100fe20000010000 */
[----:B------:R-:W-:Y:S02]  /*16020*/  HADD2.F32 R109, -RZ, R42.H0_H0 ;  /* 0x2000002aff6d7230 */ /* 0x000fe40000004100 */
[--C-:B------:R-:W-:Y:S01]  /*16030*/  FADD.FTZ R110, R79, -R100.reuse ;  /* 0x800000644f6e7221 */ /* 0x100fe20000010000 */
[----:B------:R-:W-:Y:S02]  /*16040*/  HADD2.F32 R111, -RZ, R39.H0_H0 ;  /* 0x20000027ff6f7230 */ /* 0x000fe40000004100 */
[--C-:B------:R-:W-:Y:S01]  /*16050*/  FADD.FTZ R114, R81, -R100.reuse ;  /* 0x8000006451727221 */ /* 0x100fe20000010000 */
[----:B------:R-:W-:Y:S02]  /*16060*/  HADD2.F32 R113, -RZ, R43.H0_H0 ;  /* 0x2000002bff717230 */ /* 0x000fe40000004100 */
[----:B------:R-:W-:Y:S01]  /*16070*/  FADD.FTZ R118, R83, -R100 ;  /* 0x8000006453767221 */ /* 0x000fe20000010000 */
        /* <DEDUP_REMOVED lines=10> */
[----:B------:R-:W-:-:S02]  /*16120*/  HADD2.F32 R101, -RZ, R36.H1_H1 ;  /* 0x30000024ff657230 */ /* 0x000fc40000004100 */
[----:B------:R-:W-:Y:S02]  /*16130*/  HADD2.F32 R104, -RZ, R37.H1_H1 ;  /* 0x30000025ff687230 */ /* 0x000fe40000004100 */
[----:B------:R-:W-:Y:S02]  /*16140*/  HADD2.F32 R111, -RZ, R38.H1_H1 ;  /* 0x30000026ff6f7230 */ /* 0x000fe40000004100 */
[----:B------:R-:W-:Y:S02]  /*16150*/  HADD2.F32 R115, -RZ, R39.H1_H1 ;  /* 0x30000027ff737230 */ /* 0x000fe40000004100 */
[----:B------:R-:W-:Y:S02]  /*16160*/  HADD2.F32 R117, -RZ, R43.H1_H1 ;  /* 0x3000002bff757230 */ /* 0x000fe40000004100 */
        /* <DEDUP_REMOVED lines=13> */
.L_x_14142:
[----:B------:R-:W-:Y:S05]  /*16240*/  BSYNC.RECONVERGENT B0 ;  /* 0x0000000000007941 */ /* 0x000fea0003800200 */
.L_x_14137:
[----:B012---:R-:W0:Y:S01]  /*16250*/  LDC.64 R84, c[0x0][0x380] ;  /* 0x0000e000ff547b82 */ /* 0x007e220000000a00 */
[----:B------:R-:W-:Y:S01]  /*16260*/  UPLOP3.LUT UP1, UPT, UPT, UPT, UP1, 0x40, 0x4 ;  /* 0x000000000004789c */ /* 0x000fe20003f2e810 */
[----:B0-----:R-:W-:-:S04]  /*16270*/  IADD3 R0, PT, PT, R0, R84, RZ ;  /* 0x0000005400007210 */ /* 0x001fc80007ffe0ff */
[----:B------:R-:W-:-:S13]  /*16280*/  ISETP.GE.AND P0, PT, R0, R85, PT ;  /* 0x000000550000720c */ /* 0x000fda0003f06270 */
[----:B------:R-:W-:Y:S05]  /*16290*/  @!P0 BRA `(.L_x_14143) ;  /* 0xfffffea800948947 */ /* 0x000fea000383ffff */
[----:B------:R-:W-:Y:S05]  /*162a0*/  EXIT ;  /* 0x000000000000794d */ /* 0x000fea0003800000 */
.L_x_14144:
        /* <DEDUP_REMOVED lines=13> */
.L_x_21013:


//--------------------- .text._ZN10layer_norm13ln_fwd_kernelINS_13Kernel_traitsI6__halfS2_fS2_fjLj6144ELj1ELj1ELj8ELj16ENS_18Kernel_traits_baseILj6144ES2_S2_fS2_fjLj256EEEEELb1ELb1ELb1ELb1EEEvNS_9FwdParamsE --------------------------
	.section	.text._ZN10layer_norm13ln_fwd_kernelINS_13Kernel_traitsI6__halfS2_fS2_fjLj6144ELj1ELj1ELj8ELj16ENS_18Kernel_traits_baseILj6144ES2_S2_fS2_fjLj256EEEEELb1ELb1ELb1ELb1EEEvNS_9FwdParamsE,"ax",@progbits
	.align	128
        .global         _ZN10layer_norm13ln_fwd_kernelINS_13Kernel_traitsI6__halfS2_fS2_fjLj6144ELj1ELj1ELj8ELj16ENS_18Kernel_traits_baseILj6144ES2_S2_fS2_fjLj256EEEEELb1ELb1ELb1ELb1EEEvNS_9FwdParamsE
        .type           _ZN10layer_norm13ln_fwd_kernelINS_13Kernel_traitsI6__halfS2_fS2_fjLj6144ELj1ELj1ELj8ELj16ENS_18Kernel_traits_baseILj6144ES2_S2_fS2_fjLj256EEEEELb1ELb1ELb1ELb1EEEvNS_9FwdParamsE,@function
        .size           _ZN10layer_norm13ln_fwd_kernelINS_13Kernel_traitsI6__halfS2_fS2_fjLj6144ELj1ELj1ELj8ELj16ENS_18Kernel_traits_baseILj6144ES2_S2_fS2_fjLj256EEEEELb1ELb1ELb1ELb1EEEvNS_9FwdParamsE,(.L_x_21014 - _ZN10layer_norm13ln_fwd_kernelINS_13Kernel_traitsI6__halfS2_fS2_fjLj6144ELj1ELj1ELj8ELj16ENS_18Kernel_traits_baseILj6144ES2_S2_fS2_fjLj256EEEEELb1ELb1ELb1ELb1EEEvNS_9FwdParamsE)
        .other          _ZN10layer_norm13ln_fwd_kernelINS_13Kernel_traitsI6__halfS2_fS2_fjLj6144ELj1ELj1ELj8ELj16ENS_18Kernel_traits_baseILj6144ES2_S2_fS2_fjLj256EEEEELb1ELb1ELb1ELb1EEEvNS_9FwdParamsE,@"STO_CUDA_ENTRY STV_DEFAULT"
_ZN10layer_norm13ln_fwd_kernelINS_13Kernel_traitsI6__halfS2_fS2_fjLj6144ELj1ELj1ELj8ELj16ENS_18Kernel_traits_baseILj6144ES2_S2_fS2_fjLj256EEEEELb1ELb1ELb1ELb1EEEvNS_9FwdParamsE:
.text._ZN10layer_norm13ln_fwd_kernelINS_13Kernel_traitsI6__halfS2_fS2_fjLj6144ELj1ELj1ELj8ELj16ENS_18Kernel_traits_baseILj6144ES2_S2_fS2_fjLj256EEEEELb1ELb1ELb1ELb1EEEvNS_9FwdParamsE:
        /* <DEDUP_REMOVED lines=38> */
[C---:B------:R-:W-:Y:S01]  /*0260*/  VIADD R48, R74.reuse, 0x9e3779b9 ;  /* 0x9e3779b94a307836 */ /* 0x040fe20000000000 */
[C---:B------:R-:W-:Y:S01]  /*0270*/  IADD3 R10, PT, PT, R75.reuse, -0x4498517b, RZ ;  /* 0xbb67ae854b0a7810 */ /* 0x040fe20007ffe0ff */
[----:B------:R-:W-:Y:S01]  /*0280*/  VIADD R98, R75, 0xdb3d7428 ;  /* 0xdb3d74284b627836 */ /* 0x000fe20000000000 */
[----:B------:R-:W-:Y:S01]  /*0290*/  IADD3 R100, PT, PT, R74, -0xe443238, RZ ;  /* 0xf1bbcdc84a647810 */ /* 0x000fe20007ffe0ff */
[----:B------:R-:W-:Y:S01]  /*02a0*/  @P1 IMAD.X R105, RZ, RZ, R3, P2 ;  /* 0x000000ffff691224 */ /* 0x000fe200010e0603 */
[----:B------:R-:W-:Y:S01]  /*02b0*/  @P0 MOV R69, R42 ;  /* 0x0000002a00450202 */ /* 0x000fe20000000f00 */
        /* <DEDUP_REMOVED lines=11> */
[----:B------:R-:W-:Y:S01]  /*0370*/  @!P0 MOV R69, R42 ;  /* 0x0000002a00458202 */ /* 0x000fe20000000f00 */
[----:B0-----:R-:W-:Y:S01]  /*0380*/  IMAD R3, R0, UR4, R11 ;  /* 0x0000000400037c24 */ /* 0x001fe2000f8e020b */
[----:B------:R-:W-:Y:S01]  /*0390*/  LOP3.LUT R7, R7, R75, RZ, 0x3c, !PT ;  /* 0x0000004b07077212 */ /* 0x000fe200078e3cff */
[----:B------:R-:W-:Y:S01]  /*03a0*/  IMAD R11, R2, -0x2daee0ad, RZ ;  /* 0xd2511f53020b7824 */ /* 0x000fe200078e02ff */
[----:B------:R-:W-:Y:S01]  /*03b0*/  @!P0 MOV R70, R43 ;  /* 0x0000002b00468202 */ /* 0x000fe20000000f00 */
[----:B------:R-:W-:Y:S01]  /*03c0*/  IMAD.HI.U32 R5, R3, -0x326172a9, RZ ;  /* 0xcd9e8d5703057827 */ /* 0x000fe200078e00ff */
[----:B------:R-:W-:Y:S02]  /*03d0*/  @!P0 MOV R72, R33 ;  /* 0x0000002100488202 */ /* 0x000fe40000000f00 */
[----:B------:R-:W-:-:S02]  /*03e0*/  @!P0 CS2R R28, SRZ ;  /* 0x00000000001c8805 */ /* 0x000fc4000001ff00 */
[----:B------:R-:W-:Y:S01]  /*03f0*/  @!P0 MOV R73, R34 ;  /* 0x0000002200498202 */ /* 0x000fe20000000f00 */
[----:B------:R-:W-:Y:S01]  /*0400*/  IMAD R9, R3, -0x326172a9, RZ ;  /* 0xcd9e8d5703097824 */ /* 0x000fe200078e02ff */
[----:B------:R-:W-:Y:S01]  /*0410*/  LOP3.LUT R5, R4, R5, R74, 0x96, !PT ;  /* 0x0000000504057212 */ /* 0x000fe200078e964a */
[----:B------:R-:W-:Y:S01]  /*0420*/  IMAD.HI.U32 R6, R7, -0x326172a9, RZ ;  /* 0xcd9e8d5707067827 */ /* 0x000fe200078e00ff */
[----:B------:R-:W-:Y:S02]  /*0430*/  LOP3.LUT R104, R104, 0x3, RZ, 0xc0, !PT ;  /* 0x0000000368687812 */ /* 0x000fe400078ec0ff */
[----:B------:R-:W-:Y:S02]  /*0440*/  @!P0 CS2R R26, SRZ ;  /* 0x00000000001a8805 */ /* 0x000fe4000001ff00 */
[----:B------:R-:W-:Y:S01]  /*0450*/  @!P0 CS2R R24, SRZ ;  /* 0x0000000000188805 */ /* 0x000fe2000001ff00 */
[----:B------:R-:W-:Y:S01]  /*0460*/  IMAD.HI.U32 R8, R5, -0x2daee0ad, RZ ;  /* 0xd2511f5305087827 */ /* 0x000fe200078e00ff */
[----:B------:R-:W-:-:S02]  /*0470*/  LOP3.LUT R6, R48, R9, R6, 0x96, !PT ;  /* 0x0000000930067212 */ /* 0x000fc400078e9606 */
[----:B------:R-:W-:Y:S02]  /*0480*/  @!P0 CS2R R22, SRZ ;  /* 0x0000000000168805 */ /* 0x000fe4000001ff00 */
[----:B------:R-:W-:Y:S01]  /*0490*/  @!P0 CS2R R20, SRZ ;  /* 0x0000000000148805 */ /* 0x000fe2000001ff00 */
[----:B------:R-:W-:Y:S01]  /*04a0*/  IMAD R48, R5, -0x2daee0ad, RZ ;  /* 0xd2511f5305307824 */ /* 0x000fe200078e02ff */
[----:B------:R-:W-:Y:S01]  /*04b0*/  LOP3.LUT R8, R10, R11, R8, 0x96, !PT ;  /* 0x0000000b0a087212 */ /* 0x000fe200078e9608 */
[----:B------:R-:W-:Y:S01]  /*04c0*/  IMAD R10, R7, -0x326172a9, RZ ;  /* 0xcd9e8d57070a7824 */ /* 0x000fe200078e02ff */
[----:B------:R-:W-:Y:S01]  /*04d0*/  IADD3 R7, PT, PT, R74, 0x3c6ef372, RZ ;  /* 0x3c6ef3724a077810 */ /* 0x000fe20007ffe0ff */
[----:B------:R-:W-:Y:S01]  /*04e0*/  VIADD R11, R75, 0x76cf5d0a ;  /* 0x76cf5d0a4b0b7836 */ /* 0x000fe20000000000 */
[----:B------:R-:W-:Y:S01]  /*04f0*/  UPLOP3.LUT UP0, UPT, UPT, UPT, UPT, 0x40, 0x4 ;  /* 0x000000000004789c */ /* 0x000fe20003f0e870 */
[----:B------:R-:W-:Y:S01]  /*0500*/  IMAD.HI.U32 R5, R8, -0x326172a9, RZ ;  /* 0xcd9e8d5708057827 */ /* 0x000fe200078e00ff */
[----:B------:R-:W0:Y:S03]  /*0510*/  LDCU UR10, c[0x0][0x404] ;  /* 0x00008080ff0a77ac */ /* 0x000e260008000800 */
[----:B------:R-:W-:Y:S01]  /*0520*/  IMAD.HI.U32 R9, R6, -0x2daee0ad, RZ ;  /* 0xd2511f5306097827 */ /* 0x000fe200078e00ff */
[----:B------:R-:W-:Y:S01]  /*0530*/  LOP3.LUT R5, R7, R10, R5, 0x96, !PT ;  /* 0x0000000a07057212 */ /* 0x000fe200078e9605 */
[----:B------:R-:W1:Y:S02]  /*0540*/  LDCU.U8 UR11, c[0x0][0x410] ;  /* 0x00008200ff0b77ac */ /* 0x000e640008000000 */
[----:B------:R-:W-:Y:S01]  /*0550*/  VIADD R10, R74, 0xdaa66d2b ;  /* 0xdaa66d2b4a0a7836 */ /* 0x000fe20000000000 */
[----:B------:R-:W-:Y:S01]  /*0560*/  LOP3.LUT R9, R11, R48, R9, 0x96, !PT ;  /* 0x000000300b097212 */ /* 0x000fe200078e9609 */
[----:B------:R-:W-:Y:S01]  /*0570*/  IMAD R11, R6, -0x2daee0ad, RZ ;  /* 0xd2511f53060b7824 */ /* 0x000fe200078e02ff */
[----:B------:R-:W-:Y:S01]  /*0580*/  IADD3 R48, PT, PT, R75, 0x32370b8f, RZ ;  /* 0x32370b8f4b307810 */ /* 0x000fe20007ffe0ff */
[----:B------:R-:W-:Y:S01]  /*0590*/  IMAD.HI.U32 R6, R5, -0x2daee0ad, RZ ;  /* 0xd2511f5305067827 */ /* 0x000fe200078e00ff */
[----:B------:R-:W2:Y:S03]  /*05a0*/  LDCU UR14, c[0x0][0x400] ;  /* 0x00008000ff0e77ac */ /* 0x000ea60008000800 */
[----:B------:R-:W-:Y:S01]  /*05b0*/  IMAD R8, R8, -0x326172a9, RZ ;  /* 0xcd9e8d5708087824 */ /* 0x000fe200078e02ff */
[----:B------:R-:W-:Y:S01]  /*05c0*/  LOP3.LUT R6, R48, R11, R6, 0x96, !PT ;  /* 0x0000000b30067212 */ /* 0x000fe200078e9606 */
[----:B------:R-:W-:Y:S01]  /*05d0*/  IMAD.HI.U32 R7, R9, -0x326172a9, RZ ;  /* 0xcd9e8d5709077827 */ /* 0x000fe200078e00ff */
[----:B------:R-:W3:Y:S03]  /*05e0*/  LDCU.64 UR12, c[0x0][0x408] ;  /* 0x00008100ff0c77ac */ /* 0x000ee60008000a00 */
[----:B------:R-:W-:Y:S01]  /*05f0*/  IMAD R11, R5, -0x2daee0ad, RZ ;  /* 0xd2511f53050b7824 */ /* 0x000fe200078e02ff */
[----:B------:R-:W-:Y:S01]  /*0600*/  LOP3.LUT R7, R10, R8, R7, 0x96, !PT ;  /* 0x000000080a077212 */ /* 0x000fe200078e9607 */
[----:B------:R-:W-:Y:S01]  /*0610*/  IMAD R8, R9, -0x326172a9, RZ ;  /* 0xcd9e8d5709087824 */ /* 0x000fe200078e02ff */
[----:B------:R-:W-:Y:S01]  /*0620*/  IADD3 R9, PT, PT, R74, 0x78dde6e4, RZ ;  /* 0x78dde6e44a097810 */ /* 0x000fe20007ffe0ff */
[----:B------:R-:W-:Y:S01]  /*0630*/  IMAD.HI.U32 R5, R6, -0x326172a9, RZ ;  /* 0xcd9e8d5706057827 */ /* 0x000fe200078e00ff */
[----:B------:R-:W4:Y:S03]  /*0640*/  LDCU.64 UR8, c[0x0][0x3a0] ;  /* 0x00007400ff0877ac */ /* 0x000f260008000a00 */
[----:B------:R-:W-:Y:S01]  /*0650*/  VIADD R48, R75, 0xed9eba14 ;  /* 0xed9eba144b307836 */ /* 0x000fe20000000000 */
[----:B------:R-:W-:Y:S01]  /*0660*/  LOP3.LUT R5, R9, R8, R5, 0x96, !PT ;  /* 0x0000000809057212 */ /* 0x000fe200078e9605 */
[----:B------:R-:W-:-:S04]  /*0670*/  IMAD.HI.U32 R10, R7, -0x2daee0ad, RZ ;  /* 0xd2511f53070a7827 */ /* 0x000fc800078e00ff */
[----:B------:R-:W-:Y:S01]  /*0680*/  IMAD R8, R7, -0x2daee0ad, RZ ;  /* 0xd2511f5307087824 */ /* 0x000fe200078e02ff */
[----:B------:R-:W-:Y:S01]  /*0690*/  LOP3.LUT R10, R48, R11, R10, 0x96, !PT ;  /* 0x0000000b300a7212 */ /* 0x000fe200078e960a */
[----:B------:R-:W-:Y:S01]  /*06a0*/  IMAD.HI.U32 R7, R5, -0x2daee0ad, RZ ;  /* 0xd2511f5305077827 */ /* 0x000fe200078e00ff */
[----:B------:R-:W-:-:S03]  /*06b0*/  IADD3 R11, PT, PT, R75, -0x56f99767, RZ ;  /* 0xa90668994b0b7810 */ /* 0x000fc60007ffe0ff */
[----:B------:R-:W-:Y:S01]  /*06c0*/  IMAD R9, R6, -0x326172a9, RZ ;  /* 0xcd9e8d5706097824 */ /* 0x000fe200078e02ff */
[----:B------:R-:W-:Y:S01]  /*06d0*/  LOP3.LUT R7, R11, R8, R7, 0x96, !PT ;  /* 0x000000080b077212 */ /* 0x000fe200078e9607 */
[C---:B------:R-:W-:Y:S01]  /*06e0*/  VIADD R48, R74.reuse, 0x1715609d ;  /* 0x1715609d4a307836 */ /* 0x040fe20000000000 */
[----:B------:R-:W-:Y:S01]  /*06f0*/  IADD3 R8, PT, PT, R74, -0x4ab325aa, RZ ;  /* 0xb54cda564a087810 */ /* 0x000fe20007ffe0ff */
[----:B------:R-:W-:-:S04]  /*0700*/  IMAD.HI.U32 R6, R10, -0x326172a9, RZ ;  /* 0xcd9e8d570a067827 */ /* 0x000fc800078e00ff */
[----:B------:R-:W-:Y:S01]  /*0710*/  IMAD R10, R10, -0x326172a9, RZ ;  /* 0xcd9e8d570a0a7824 */ /* 0x000fe200078e02ff */
[----:B------:R-:W-:Y:S01]  /*0720*/  LOP3.LUT R6, R48, R9, R6, 0x96, !PT ;  /* 0x0000000930067212 */ /* 0x000fe200078e9606 */
[----:B------:R-:W-:Y:S02]  /*0730*/  IMAD R48, R5, -0x2daee0ad, RZ ;  /* 0xd2511f5305307824 */ /* 0x000fe400078e02ff */
[----:B------:R-:W-:-:S04]  /*0740*/  IMAD.HI.U32 R5, R7, -0x326172a9, RZ ;  /* 0xcd9e8d5707057827 */ /* 0x000fc800078e00ff */
[----:B------:R-:W-:Y:S01]  /*0750*/  VIADD R11, R75, 0x646e171e ;  /* 0x646e171e4b0b7836 */ /* 0x000fe20000000000 */
[----:B------:R-:W-:Y:S01]  /*0760*/  LOP3.LUT R5, R8, R10, R5, 0x96, !PT ;  /* 0x0000000a08057212 */ /* 0x000fe200078e9605 */
[----:B------:R-:W-:-:S04]  /*0770*/  IMAD.HI.U32 R9, R6, -0x2daee0ad, RZ ;  /* 0xd2511f5306097827 */ /* 0x000fc800078e00ff */
[----:B------:R-:W-:Y:S01]  /*0780*/  IMAD R8, R7, -0x326172a9, RZ ;  /* 0xcd9e8d5707087824 */ /* 0x000fe200078e02ff */
[----:B------:R-:W-:Y:S01]  /*0790*/  LOP3.LUT R9, R11, R48, R9, 0x96, !PT ;  /* 0x000000300b097212 */ /* 0x000fe200078e9609 */
[----:B------:R-:W-:Y:S01]  /*07a0*/  IMAD R11, R6, -0x2daee0ad, RZ ;  /* 0xd2511f53060b7824 */ /* 0x000fe200078e02ff */
[----:B------:R-:W-:Y:S01]  /*07b0*/  IADD3 R48, PT, PT, R75, 0x1fd5c5a3, RZ ;  /* 0x1fd5c5a34b307810 */ /* 0x000fe20007ffe0ff */
[----:B------:R-:W-:-:S04]  /*07c0*/  IMAD.HI.U32 R6, R5, -0x2daee0ad, RZ ;  /* 0xd2511f5305067827 */ /* 0x000fc800078e00ff */
[----:B------:R-:W-:Y:S01]  /*07d0*/  VIADD R10, R74, 0x5384540f ;  /* 0x5384540f4a0a7836 */ /* 0x000fe20000000000 */
[----:B------:R-:W-:Y:S01]  /*07e0*/  LOP3.LUT R6, R48, R11, R6, 0x96, !PT ;  /* 0x0000000b30067212 */ /* 0x000fe200078e9606 */
[----:B------:R-:W-:Y:S01]  /*07f0*/  IMAD.HI.U32 R7, R9, -0x326172a9, RZ ;  /* 0xcd9e8d5709077827 */ /* 0x000fe200078e00ff */
[----:B------:R-:W-:-:S03]  /*0800*/  IADD3 R48, PT, PT, R75, -0x695add53, RZ ;  /* 0x96a522ad4b307810 */ /* 0x000fc60007ffe0ff */
        /* <DEDUP_REMOVED lines=9> */
[----:B------:R-:W-:-:S03]  /*08a0*/  @P0 MOV R7, R13 ;  /* 0x0000000d00070202 */ /* 0x000fc60000000f00 */
[----:B------:R-:W-:Y:S01]  /*08b0*/  IMAD R11, R6, -0x326172a9, RZ ;  /* 0xcd9e8d57060b7824 */ /* 0x000fe200078e02ff */
[----:B------:R-:W-:Y:S01]  /*08c0*/  LOP3.LUT R8, R48, R9, R8, 0x96, !PT ;  /* 0x0000000930087212 */ /* 0x000fe200078e9608 */
[----:B------:R-:W-:Y:S01]  /*08d0*/  VIADD R10, R74, 0x8ff34781 ;  /* 0x8ff347814a0a7836 */ /* 0x000fe20000000000 */
[-C--:B------:R-:W-:Y:S01]  /*08e0*/  @P0 MOV R9, R14.reuse ;  /* 0x0000000e00090202 */ /* 0x080fe20000000f00 */
[----:B------:R-:W-:Y:S01]  /*08f0*/  IMAD.HI.U32 R6, R98, -0x326172a9, RZ ;  /* 0xcd9e8d5762067827 */ /* 0x000fe200078e00ff */
[----:B------:R-:W-:Y:S02]  /*0900*/  @!P0 MOV R9, R14 ;  /* 0x0000000e00098202 */ /* 0x000fe40000000f00 */
[----:B------:R-:W-:Y:S01]  /*0910*/  @P0 MOV R14, R19 ;  /* 0x00000013000e0202 */ /* 0x000fe20000000f00 */
[----:B------:R-:W-:Y:S01]  /*0920*/  @P0 IMAD.MOV.U32 R5, RZ, RZ, R12 ;  /* 0x000000ffff050224 */ /* 0x000fe200078e000c */
[----:B------:R-:W-:Y:S01]  /*0930*/  LOP3.LUT R6, R10, R11, R6, 0x96, !PT ;  /* 0x0000000b0a067212 */ /* 0x000fe200078e9606 */
[----:B------:R-:W-:Y:S01]  /*0940*/  @!P0 IMAD.MOV.U32 R5, RZ, RZ, R12 ;  /* 0x000000ffff058224 */ /* 0x000fe200078e000c */
[-C--:B------:R-:W-:Y:S01]  /*0950*/  @P0 MOV R10, R15.reuse ;  /* 0x0000000f000a0202 */ /* 0x080fe20000000f00 */
[----:B------:R-:W-:Y:S01]  /*0960*/  @!P0 IMAD.MOV.U32 R7, RZ, RZ, R13 ;  /* 0x000000ffff078224 */ /* 0x000fe200078e000d */
[-C--:B------:R-:W-:Y:S01]  /*0970*/  @P0 MOV R13, R18.reuse ;  /* 0x00000012000d0202 */ /* 0x080fe20000000f00 */
[--C-:B------:R-:W-:Y:S01]  /*0980*/  @P0 IMAD.MOV.U32 R11, RZ, RZ, R16.reuse ;  /* 0x000000ffff0b0224 */ /* 0x100fe200078e0010 */
[----:B------:R-:W-:Y:S01]  /*0990*/  @!P0 MOV R10, R15 ;  /* 0x0000000f000a8202 */ /* 0x000fe20000000f00 */
[--C-:B------:R-:W-:Y:S01]  /*09a0*/  @P0 IMAD.MOV.U32 R12, RZ, RZ, R17.reuse ;  /* 0x000000ffff0c0224 */ /* 0x100fe200078e0011 */
[----:B------:R-:W-:Y:S01]  /*09b0*/  @!P0 MOV R13, R18 ;  /* 0x00000012000d8202 */ /* 0x000fe20000000f00 */
[----:B------:R-:W-:Y:S01]  /*09c0*/  @!P0 IMAD.MOV.U32 R11, RZ, RZ, R16 ;  /* 0x000000ffff0b8224 */ /* 0x000fe200078e0010 */
[----:B------:R-:W-:Y:S01]  /*09d0*/  @!P0 MOV R14, R19 ;  /* 0x00000013000e8202 */ /* 0x000fe20000000f00 */
[----:B------:R-:W-:Y:S01]  /*09e0*/  @!P0 IMAD.MOV.U32 R12, RZ, RZ, R17 ;  /* 0x000000ffff0c8224 */ /* 0x000fe200078e0011 */
[-C--:B------:R-:W-:Y:S01]  /*09f0*/  @P0 MOV R17, R46.reuse ;  /* 0x0000002e00110202 */ /* 0x080fe20000000f00 */
[----:B------:R-:W-:Y:S01]  /*0a00*/  @P0 IMAD.MOV.U32 R15, RZ, RZ, R44 ;  /* 0x000000ffff0f0224 */ /* 0x000fe200078e002c */
[-C--:B------:R-:W-:Y:S01]  /*0a10*/  @P0 MOV R18, R47.reuse ;  /* 0x0000002f00120202 */ /* 0x080fe20000000f00 */
[----:B------:R-:W-:Y:S01]  /*0a20*/  @P0 IMAD.MOV.U32 R16, RZ, RZ, R45 ;  /* 0x000000ffff100224 */ /* 0x000fe200078e002d */
[----:B------:R-:W-:Y:S01]  /*0a30*/  @!P0 MOV R17, R46 ;  /* 0x0000002e00118202 */ /* 0x000fe20000000f00 */
        /* <DEDUP_REMOVED lines=15> */
[----:B------:R-:W-:Y:S02]  /*0b30*/  IMAD.MOV.U32 R97, RZ, RZ, RZ ;  /* 0x000000ffff617224 */ /* 0x000fe400078e00ff */
[----:B------:R-:W-:Y:S02]  /*0b40*/  IMAD R98, R98, -0x326172a9, RZ ;  /* 0xcd9e8d5762627824 */ /* 0x000fe400078e02ff */
[----:B01234-:R-:W-:-:S07]  /*0b50*/  IMAD R100, R100, -0x2daee0ad, RZ ;  /* 0xd2511f5364647824 */ /* 0x01ffce00078e02ff */
.L_x_14345:
        /* <DEDUP_REMOVED lines=23> */
[----:B------:R-:W-:Y:S01]  /*0cd0*/  VIADD R109, R74, 0x78dde6e4 ;  /* 0x78dde6e44a6d7836 */ /* 0x000fe20000000000 */
[----:B------:R-:W-:Y:S02]  /*0ce0*/  IADD3 R106, PT, PT, R75, 0x1fd5c5a3, RZ ;  /* 0x1fd5c5a34b6a7810 */ /* 0x000fe40007ffe0ff */
        /* <DEDUP_REMOVED lines=8> */
[----:B------:R-:W-:Y:S01]  /*0d70*/  @!P2 IMAD.MOV.U32 R64, RZ, RZ, R100 ;  /* 0x000000ffff40a224 */ /* 0x000fe200078e0064 */
[----:B--2---:R-:W-:Y:S01]  /*0d80*/  @!P2 MOV R44, R36 ;  /* 0x00000024002ca202 */ /* 0x004fe20000000f00 */
        /* <DEDUP_REMOVED lines=16> */
.L_x_14148:
        /* <DEDUP_REMOVED lines=12> */
.L_x_14149:
        /* <DEDUP_REMOVED lines=56> */
[----:B------:R-:W-:Y:S01]  /*12d0*/  IMAD.MOV.U32 R48, RZ, RZ, RZ ;  /* 0x000000ffff307224 */ /* 0x000fe200078e00ff */
[----:B------:R-:W-:-:S07]  /*12e0*/  MOV R44, R100 ;  /* 0x00000064002c7202 */ /* 0x000fce0000000f00 */
.L_x_14147:
        /* <DEDUP_REMOVED lines=11> */
.L_x_14146:
        /* <DEDUP_REMOVED lines=15> */
.L_x_14152:
        /* <DEDUP_REMOVED lines=12> */
.L_x_14153:
        /* <DEDUP_REMOVED lines=59> */
.L_x_14151:
        /* <DEDUP_REMOVED lines=11> */
.L_x_14150:
        /* <DEDUP_REMOVED lines=15> */
.L_x_14156:
        /* <DEDUP_REMOVED lines=12> */
.L_x_14157:
        /* <DEDUP_REMOVED lines=59> */
.L_x_14155:
        /* <DEDUP_REMOVED lines=11> */
.L_x_14154:
        /* <DEDUP_REMOVED lines=15> */
.L_x_14160:
        /* <DEDUP_REMOVED lines=12> */
.L_x_14161:
        /* <DEDUP_REMOVED lines=59> */
.L_x_14159:
        /* <DEDUP_REMOVED lines=11> */
.L_x_14158:
[----:B------:R-:W-:Y:S01]  /*25d0*/  IMAD.MOV.U32 R50, RZ, RZ, R49 ;  /* 0x000000ffff327224 */ /* 0x000fe200078e0031 */
[----:B-----5:R-:W-:Y:S01]  /*25e0*/  MOV R48, R40 ;  /* 0x0000002800307202 */ /* 0x020fe20000000f00 */
        /* <DEDUP_REMOVED lines=13> */
.L_x_14164:
        /* <DEDUP_REMOVED lines=12> */
.L_x_14165:
        /* <DEDUP_REMOVED lines=59> */
.L_x_14163:
[----:B------:R-:W-:Y:S01]  /*2b30*/  I2FP.F32.U32 R48, R51 ;  /* 0x0000003300307245 */ /* 0x000fe20000201000 */
[----:B------:R-:W-:Y:S02]  /*2b40*/  HFMA2 R51, -RZ, RZ, 0.1171875, 0 ;  /* 0x2f800000ff337431 */ /* 0x000fe400000001ff */
        /* <DEDUP_REMOVED lines=9> */
.L_x_14162:
        /* <DEDUP_REMOVED lines=15> */
.L_x_14168:
        /* <DEDUP_REMOVED lines=12> */
.L_x_14169:
        /* <DEDUP_REMOVED lines=59> */
.L_x_14167:
[----:B------:R-:W-:Y:S01]  /*3140*/  HFMA2 R52, -RZ, RZ, 0.1171875, 0 ;  /* 0x2f800000ff347431 */ /* 0x000fe200000001ff */
[----:B------:R-:W-:Y:S01]  /*3150*/  I2FP.F32.U32 R49, R49 ;  /* 0x0000003100317245 */ /* 0x000fe20000201000 */
[----:B------:R-:W-:-:S05]  /*3160*/  HADD2.F32 R50, -RZ, R34.H1_H1 ;  /* 0x30000022ff327230 */ /* 0x000fca0000004100 */
        /* <DEDUP_REMOVED lines=8> */
.L_x_14166:
        /* <DEDUP_REMOVED lines=15> */
.L_x_14172:
        /* <DEDUP_REMOVED lines=12> */
.L_x_14173:
        /* <DEDUP_REMOVED lines=59> */
.L_x_14171:
        /* <DEDUP_REMOVED lines=11> */
.L_x_14170:
        /* <DEDUP_REMOVED lines=15> */
.L_x_14176:
        /* <DEDUP_REMOVED lines=12> */
.L_x_14177:
        /* <DEDUP_REMOVED lines=59> */
.L_x_14175:
        /* <DEDUP_REMOVED lines=12> */
.L_x_14145:
        /* <DEDUP_REMOVED lines=19> */
.L_x_14180:
        /* <DEDUP_REMOVED lines=12> */
.L_x_14181:
        /* <DEDUP_REMOVED lines=52> */
[----:B------:R-:W-:-:S03]  /*4350*/  MOV R98, R46 ;  /* 0x0000002e00627202 */ /* 0x000fc60000000f00 */
[----:B------:R-:W-:Y:S01]  /*4360*/  HFMA2 R46, -RZ, RZ, 0, 0 ;  /* 0x00000000ff2e7431 */ /* 0x000fe200000001ff */
[----:B------:R-:W-:Y:S01]  /*4370*/  LOP3.LUT R6, R45, R48, R47, 0x96, !PT ;  /* 0x000000302d067212 */ /* 0x000fe200078e962f */
[----:B------:R-:W-:-:S05]  /*4380*/  VIADD R49, R75, 0x96a522ad ;  /* 0x96a522ad4b317836 */ /* 0x000fca0000000000 */
[----:B------:R-:W-:Y:S01]  /*4390*/  LOP3.LUT R8, R49, R44, R65, 0x96, !PT ;  /* 0x0000002c31087212 */ /* 0x000fe200078e9641 */
[----:B------:R-:W-:-:S07]  /*43a0*/  IMAD.MOV.U32 R44, RZ, RZ, R100 ;  /* 0x000000ffff2c7224 */ /* 0x000fce00078e0064 */
.L_x_14179:
        /* <DEDUP_REMOVED lines=11> */
.L_x_14178:
        /* <DEDUP_REMOVED lines=15> */
.L_x_14184:
        /* <DEDUP_REMOVED lines=12> */
.L_x_14185:
        /* <DEDUP_REMOVED lines=56> */
[----:B------:R-:W-:Y:S02]  /*4990*/  LOP3.LUT R6, R45, R52, R51, 0x96, !PT ;  /* 0x000000342d067212 */ /* 0x000fe400078e9633 */
[----:B------:R-:W-:Y:S01]  /*49a0*/  MOV R45, R64 ;  /* 0x00000040002d7202 */ /* 0x000fe20000000f00 */
[----:B------:R-:W-:-:S07]  /*49b0*/  IMAD.MOV.U32 R64, RZ, RZ, R46 ;  /* 0x000000ffff407224 */ /* 0x000fce00078e002e */
.L_x_14183:
        /* <DEDUP_REMOVED lines=11> */
.L_x_14182:
        /* <DEDUP_REMOVED lines=15> */
.L_x_14188:
        /* <DEDUP_REMOVED lines=12> */
.L_x_14189:
        /* <DEDUP_REMOVED lines=47> */
[----:B------:R-:W-:Y:S02]  /*4f10*/  LOP3.LUT R47, R47, R46, R53, 0x96, !PT ;  /* 0x0000002e2f2f7212 */ /* 0x000fe400078e9635 */
[----:B------:R-:W-:Y:S02]  /*4f20*/  IADD3 R53, PT, PT, R75, -0x695add53, RZ ;  /* 0x96a522ad4b357810 */ /* 0x000fe40007ffe0ff */
[----:B------:R-:W-:Y:S01]  /*4f30*/  LOP3.LUT R51, R51, R50, R49, 0x96, !PT ;  /* 0x0000003233337212 */ /* 0x000fe200078e9631 */
[----:B------:R-:W-:-:S04]  /*4f40*/  IMAD.WIDE.U32 R46, R47, -0x2daee0ad, RZ ;  /* 0xd2511f532f2e7825 */ /* 0x000fc800078e00ff */
[----:B------:R-:W-:Y:S01]  /*4f50*/  IMAD.WIDE.U32 R50, R51, -0x326172a9, RZ ;  /* 0xcd9e8d5733327825 */ /* 0x000fe200078e00ff */
[----:B------:R-:W-:-:S03]  /*4f60*/  LOP3.LUT R8, R53, R48, R47, 0x96, !PT ;  /* 0x0000003035087212 */ /* 0x000fc600078e962f */
[----:B------:R-:W-:Y:S02]  /*4f70*/  HFMA2 R48, -RZ, RZ, 0, 0 ;  /* 0x00000000ff307431 */ /* 0x000fe400000001ff */
[----:B------:R-:W-:Y:S02]  /*4f80*/  VIADD R49, R74, 0x8ff34781 ;  /* 0x8ff347814a317836 */ /* 0x000fe40000000000 */
[----:B------:R-:W-:-:S03]  /*4f90*/  IMAD.MOV.U32 R98, RZ, RZ, R50 ;  /* 0x000000ffff627224 */ /* 0x000fc600078e0032 */
[----:B------:R-:W-:Y:S02]  /*4fa0*/  LOP3.LUT R6, R49, R52, R51, 0x96, !PT ;  /* 0x0000003431067212 */ /* 0x000fe400078e9633 */
[----:B------:R-:W-:Y:S01]  /*4fb0*/  MOV R49, R64 ;  /* 0x0000004000317202 */ /* 0x000fe20000000f00 */
[----:B------:R-:W-:-:S07]  /*4fc0*/  IMAD.MOV.U32 R64, RZ, RZ, R46 ;  /* 0x000000ffff407224 */ /* 0x000fce00078e002e */
.L_x_14187:
        /* <DEDUP_REMOVED lines=11> */
.L_x_14186:
        /* <DEDUP_REMOVED lines=15> */
.L_x_14192:
        /* <DEDUP_REMOVED lines=12> */
.L_x_14193:
        /* <DEDUP_REMOVED lines=59> */
.L_x_14191:
        /* <DEDUP_REMOVED lines=11> */
.L_x_14190:
        /* <DEDUP_REMOVED lines=15> */
.L_x_14196:
        /* <DEDUP_REMOVED lines=12> */
.L_x_14197:
        /* <DEDUP_REMOVED lines=59> */
.L_x_14195:
        /* <DEDUP_REMOVED lines=11> */
.L_x_14194:
        /* <DEDUP_REMOVED lines=15> */
.L_x_14200:
        /* <DEDUP_REMOVED lines=12> */
.L_x_14201:
        /* <DEDUP_REMOVED lines=59> */
.L_x_14199:
        /* <DEDUP_REMOVED lines=11> */
.L_x_14198:
        /* <DEDUP_REMOVED lines=15> */
.L_x_14204:
        /* <DEDUP_REMOVED lines=12> */
.L_x_14205:
        /* <DEDUP_REMOVED lines=59> */
.L_x_14203:
        /* <DEDUP_REMOVED lines=11> */
.L_x_14202:
        /* <DEDUP_REMOVED lines=15> */
.L_x_14207:
        /* <DEDUP_REMOVED lines=12> */
.L_x_14208:
        /* <DEDUP_REMOVED lines=56> */
[----:B------:R-:W-:Y:S01]  /*6df0*/  MOV R51, R64 ;  /* 0x0000004000337202 */ /* 0x000fe20000000f00 */
[----:B------:R-:W-:Y:S01]  /*6e00*/  IMAD.MOV.U32 R64, RZ, RZ, R52 ;  /* 0x000000ffff407224 */ /* 0x000fe200078e0034 */
[----:B------:R-:W-:-:S07]  /*6e10*/  LOP3.LUT R8, R55, R54, R53, 0x96, !PT ;  /* 0x0000003637087212 */ /* 0x000fce00078e9635 */
.L_x_14206:
        /* <DEDUP_REMOVED lines=11> */
.L_x_14174:
        /* <DEDUP_REMOVED lines=31> */
.L_x_14209:
[----:B-----5:R2:W5:Y:S04]  /*70c0*/  @P1 LDG.E.128 R32, desc[UR6][R56.64] ;  /* 0x0000000638201981 */ /* 0x020568000c1e1d00 */
[----:B------:R2:W5:Y:S04]  /*70d0*/  @P0 LDG.E.128 R36, desc[UR6][R54.64] ;  /* 0x0000000636240981 */ /* 0x000568000c1e1d00 */
[----:B------:R2:W5:Y:S01]  /*70e0*/  @P0 LDG.E.128 R40, desc[UR6][R54.64+0x10] ;  /* 0x0000100636280981 */ /* 0x000562000c1e1d00 */
[----:B------:R-:W-:Y:S05]  /*70f0*/  @!P0 BRA `(.L_x_14210) ;  /* 0x0000003000348947 */ /* 0x000fea0003800000 */
[----:B------:R-:W-:Y:S01]  /*7100*/  ISETP.GT.AND P2, PT, R90, RZ, PT ;  /* 0x000000ff5a00720c */ /* 0x000fe20003f44270 */
[----:B--2---:R-:W-:Y:S01]  /*7110*/  IMAD.MOV.U32 R54, RZ, RZ, R65 ;  /* 0x000000ffff367224 */ /* 0x004fe200078e0041 */
[----:B------:R-:W-:Y:S01]  /*7120*/  MOV R104, R64 ;  /* 0x0000004000687202 */ /* 0x000fe20000000f00 */
[----:B01---5:R-:W-:-:S10]  /*7130*/  IMAD.MOV.U32 R52, RZ, RZ, R36 ;  /* 0x000000ffff347224 */ /* 0x023fd400078e0024 */
        /* <DEDUP_REMOVED lines=16> */
.L_x_14213:
        /* <DEDUP_REMOVED lines=12> */
.L_x_14214:
        /* <DEDUP_REMOVED lines=58> */
.L_x_14212:
        /* <DEDUP_REMOVED lines=11> */
.L_x_14211:
        /* <DEDUP_REMOVED lines=15> */
.L_x_14217:
        /* <DEDUP_REMOVED lines=12> */
.L_x_14218:
        /* <DEDUP_REMOVED lines=59> */
.L_x_14216:
        /* <DEDUP_REMOVED lines=11> */
.L_x_14215:
        /* <DEDUP_REMOVED lines=15> */
.L_x_14221:
        /* <DEDUP_REMOVED lines=12> */
.L_x_14222:
        /* <DEDUP_REMOVED lines=59> */
.L_x_14220:
        /* <DEDUP_REMOVED lines=11> */
.L_x_14219:
        /* <DEDUP_REMOVED lines=15> */
.L_x_14225:
        /* <DEDUP_REMOVED lines=12> */
.L_x_14226:
        /* <DEDUP_REMOVED lines=59> */
.L_x_14224:
        /* <DEDUP_REMOVED lines=11> */
.L_x_14223:
        /* <DEDUP_REMOVED lines=15> */
.L_x_14229:
        /* <DEDUP_REMOVED lines=12> */
.L_x_14230:
        /* <DEDUP_REMOVED lines=59> */
.L_x_14228:
        /* <DEDUP_REMOVED lines=11> */
.L_x_14227:
        /* <DEDUP_REMOVED lines=15> */
.L_x_14233:
        /* <DEDUP_REMOVED lines=12> */
.L_x_14234:
        /* <DEDUP_REMOVED lines=59> */
.L_x_14232:
        /* <DEDUP_REMOVED lines=11> */
.L_x_14231:
        /* <DEDUP_REMOVED lines=15> */
.L_x_14237:
        /* <DEDUP_REMOVED lines=12> */
.L_x_14238:
        /* <DEDUP_REMOVED lines=59> */
.L_x_14236:
        /* <DEDUP_REMOVED lines=11> */
.L_x_14235:
        /* <DEDUP_REMOVED lines=15> */
.L_x_14241:
        /* <DEDUP_REMOVED lines=12> */
.L_x_14242:
        /* <DEDUP_REMOVED lines=59> */
.L_x_14240:
        /* <DEDUP_REMOVED lines=12> */
.L_x_14210:
[----:B01----:R-:W-:Y:S01]  /*a1d0*/  HFMA2 R52, -RZ, RZ, 0, 0 ;  /* 0x00000000ff347431 */ /* 0x003fe200000001ff */
[----:B--2---:R-:W-:Y:S01]  /*a1e0*/  MOV R54, R65 ;  /* 0x0000004100367202 */ /* 0x004fe20000000f00 */
        /* <DEDUP_REMOVED lines=17> */
.L_x_14245:
        /* <DEDUP_REMOVED lines=12> */
.L_x_14246:
        /* <DEDUP_REMOVED lines=58> */
.L_x_14244:
        /* <DEDUP_REMOVED lines=11> */
.L_x_14243:
        /* <DEDUP_REMOVED lines=15> */
.L_x_14249:
        /* <DEDUP_REMOVED lines=12> */
.L_x_14250:
        /* <DEDUP_REMOVED lines=59> */
.L_x_14248:
        /* <DEDUP_REMOVED lines=11> */
.L_x_14247:
        /* <DEDUP_REMOVED lines=15> */
.L_x_14253:
        /* <DEDUP_REMOVED lines=12> */
.L_x_14254:
        /* <DEDUP_REMOVED lines=59> */
.L_x_14252:
        /* <DEDUP_REMOVED lines=11> */
.L_x_14251:
        /* <DEDUP_REMOVED lines=15> */
.L_x_14257:
        /* <DEDUP_REMOVED lines=12> */
.L_x_14258:
        /* <DEDUP_REMOVED lines=59> */
.L_x_14256:
        /* <DEDUP_REMOVED lines=11> */
.L_x_14255:
        /* <DEDUP_REMOVED lines=15> */
.L_x_14261:
        /* <DEDUP_REMOVED lines=12> */
.L_x_14262:
        /* <DEDUP_REMOVED lines=59> */
.L_x_14260:
        /* <DEDUP_REMOVED lines=11> */
.L_x_14259:
        /* <DEDUP_REMOVED lines=15> */
.L_x_14265:
        /* <DEDUP_REMOVED lines=12> */
.L_x_14266:
        /* <DEDUP_REMOVED lines=59> */
.L_x_14264:
        /* <DEDUP_REMOVED lines=11> */
.L_x_14263:
        /* <DEDUP_REMOVED lines=15> */
.L_x_14269:
        /* <DEDUP_REMOVED lines=12> */
.L_x_14270:
        /* <DEDUP_REMOVED lines=59> */
.L_x_14268:
        /* <DEDUP_REMOVED lines=11> */
.L_x_14267:
        /* <DEDUP_REMOVED lines=15> */
.L_x_14272:
        /* <DEDUP_REMOVED lines=12> */
.L_x_14273:
        /* <DEDUP_REMOVED lines=59> */
.L_x_14271:
        /* <DEDUP_REMOVED lines=11> */
.L_x_14239:
[----:B------:R-:W-:Y:S01]  /*d280*/  VIADD R61, R107, 0x100 ;  /* 0x000001006b3d7836 */ /* 0x000fe20000000000 */
        /* <DEDUP_REMOVED lines=31> */
.L_x_14274:
        /* <DEDUP_REMOVED lines=24> */
.L_x_14278:
        /* <DEDUP_REMOVED lines=12> */
.L_x_14279:
        /* <DEDUP_REMOVED lines=56> */
[----:B------:R-:W-:Y:S02]  /*da40*/  IMAD.MOV.U32 R98, RZ, RZ, R64 ;  /* 0x000000ffff627224 */ /* 0x000fe400078e0040 */
[----:B------:R-:W-:Y:S01]  /*da50*/  IMAD.MOV.U32 R60, RZ, RZ, R104 ;  /* 0x000000ffff3c7224 */ /* 0x000fe200078e0068 */
[----:B------:R-:W-:-:S07]  /*da60*/  LOP3.LUT R6, R63, R66, R65, 0x96, !PT ;  /* 0x000000423f067212 */ /* 0x000fce00078e9641 */
.L_x_14277:
        /* <DEDUP_REMOVED lines=11> */
.L_x_14276:
        /* <DEDUP_REMOVED lines=15> */
.L_x_14282:
        /* <DEDUP_REMOVED lines=12> */
.L_x_14283:
        /* <DEDUP_REMOVED lines=59> */
.L_x_14281:
        /* <DEDUP_REMOVED lines=11> */
.L_x_14280:
        /* <DEDUP_REMOVED lines=15> */
.L_x_14286:
        /* <DEDUP_REMOVED lines=12> */
.L_x_14287:
        /* <DEDUP_REMOVED lines=59> */
.L_x_14285:
        /* <DEDUP_REMOVED lines=11> */
.L_x_14284:
        /* <DEDUP_REMOVED lines=15> */
.L_x_14290:
        /* <DEDUP_REMOVED lines=12> */
.L_x_14291:
        /* <DEDUP_REMOVED lines=59> */
.L_x_14289:
        /* <DEDUP_REMOVED lines=11> */
.L_x_14288:
        /* <DEDUP_REMOVED lines=15> */
.L_x_14294:
        /* <DEDUP_REMOVED lines=12> */
.L_x_14295:
        /* <DEDUP_REMOVED lines=59> */
.L_x_14293:
        /* <DEDUP_REMOVED lines=11> */
.L_x_14292:
        /* <DEDUP_REMOVED lines=15> */
.L_x_14298:
        /* <DEDUP_REMOVED lines=12> */
.L_x_14299:
        /* <DEDUP_REMOVED lines=59> */
.L_x_14297:
        /* <DEDUP_REMOVED lines=11> */
.L_x_14296:
[----:B-1----:R-:W-:Y:S01]  /*f970*/  MOV R86, R67 ;  /* 0x0000004300567202 */ /* 0x002fe20000000f00 */
        /* <DEDUP_REMOVED lines=14> */
.L_x_14302:
        /* <DEDUP_REMOVED lines=12> */
.L_x_14303:
        /* <DEDUP_REMOVED lines=56> */
[----:B------:R-:W-:Y:S02]  /*fea0*/  IMAD.MOV.U32 R98, RZ, RZ, R88 ;  /* 0x000000ffff627224 */ /* 0x000fe400078e0058 */
[----:B------:R-:W-:Y:S01]  /*feb0*/  IMAD.MOV.U32 R100, RZ, RZ, R66 ;  /* 0x000000ffff647224 */ /* 0x000fe200078e0042 */
[----:B------:R-:W-:-:S07]  /*fec0*/  LOP3.LUT R6, R87, R90, R89, 0x96, !PT ;  /* 0x0000005a57067212 */ /* 0x000fce00078e9659 */
.L_x_14301:
        /* <DEDUP_REMOVED lines=11> */
.L_x_14300:
        /* <DEDUP_REMOVED lines=15> */
.L_x_14306:
        /* <DEDUP_REMOVED lines=12> */
.L_x_14307:
        /* <DEDUP_REMOVED lines=59> */
.L_x_14305:
        /* <DEDUP_REMOVED lines=12> */
.L_x_14275:
[----:B0-----:R-:W-:Y:S01]  /*105a0*/  HFMA2 R60, -RZ, RZ, 0, 0 ;  /* 0x00000000ff3c7431 */ /* 0x001fe200000001ff */
        /* <DEDUP_REMOVED lines=18> */
.L_x_14310:
        /* <DEDUP_REMOVED lines=12> */
.L_x_14311:
        /* <DEDUP_REMOVED lines=59> */
.L_x_14309:
        /* <DEDUP_REMOVED lines=11> */
.L_x_14308:
        /* <DEDUP_REMOVED lines=15> */
.L_x_14314:
        /* <DEDUP_REMOVED lines=12> */
.L_x_14315:
        /* <DEDUP_REMOVED lines=59> */
.L_x_14313:
        /* <DEDUP_REMOVED lines=11> */
.L_x_14312:
        /* <DEDUP_REMOVED lines=15> */
.L_x_14318:
        /* <DEDUP_REMOVED lines=12> */
.L_x_14319:
        /* <DEDUP_REMOVED lines=59> */
.L_x_14317:
        /* <DEDUP_REMOVED lines=11> */
.L_x_14316:
        /* <DEDUP_REMOVED lines=15> */
.L_x_14322:
        /* <DEDUP_REMOVED lines=12> */
.L_x_14323:
        /* <DEDUP_REMOVED lines=59> */
.L_x_14321:
        /* <DEDUP_REMOVED lines=11> */
.L_x_14320:
        /* <DEDUP_REMOVED lines=15> */
.L_x_14326:
        /* <DEDUP_REMOVED lines=12> */
.L_x_14327:
        /* <DEDUP_REMOVED lines=59> */
.L_x_14325:
        /* <DEDUP_REMOVED lines=11> */
.L_x_14324:
        /* <DEDUP_REMOVED lines=15> */
.L_x_14330:
        /* <DEDUP_REMOVED lines=12> */
.L_x_14331:
        /* <DEDUP_REMOVED lines=59> */
.L_x_14329:
        /* <DEDUP_REMOVED lines=11> */
.L_x_14328:
        /* <DEDUP_REMOVED lines=15> */
.L_x_14334:
        /* <DEDUP_REMOVED lines=12> */
.L_x_14335:
        /* <DEDUP_REMOVED lines=59> */
.L_x_14333:
        /* <DEDUP_REMOVED lines=11> */
.L_x_14332:
        /* <DEDUP_REMOVED lines=15> */
.L_x_14337:
        /* <DEDUP_REMOVED lines=12> */
.L_x_14338:
        /* <DEDUP_REMOVED lines=59> */
.L_x_14336:
        /* <DEDUP_REMOVED lines=11> */
.L_x_14304:
        /* <DEDUP_REMOVED lines=48> */
.L_x_14339:
        /* <DEDUP_REMOVED lines=82> */
.L_x_14341:
[----:B------:R-:W-:Y:S05]  /*13e80*/  BSYNC.RECONVERGENT B0 ;  /* 0x0000000000007941 */ /* 0x000fea0003800200 */
.L_x_14340:
        /* <DEDUP_REMOVED lines=12> */
.L_x_14343:
[----:B------:R-:W-:Y:S05]  /*13f50*/  BSYNC.RECONVERGENT B0 ;  /* 0x0000000000007941 */ /* 0x000fea0003800200 */
.L_x_14342:
        /* <DEDUP_REMOVED lines=62> */
[----:B------:R-:W-:-:S06]  /*14340*/  FADD.FTZ R89, R89, R106 ;  /* 0x0000006a59597221 */ /* 0x000fcc0000010000 */
[----:B------:R-:W1:Y:S02]  /*14350*/  MUFU.RSQ R89, R89 ;  /* 0x0000005900597308 */ /* 0x000e640000001400 */
[----:B-1----:R0:W-:Y:S01]  /*14360*/  @!P0 STG.E desc[UR6][R84.64], R89 ;  /* 0x0000005954008986 */ /* 0x0021e2000c101906 */
[----:B------:R-:W-:-:S13]  /*14370*/  ISETP.GE.AND P0, PT, R102, 0x1, PT ;  /* 0x000000016600780c */ /* 0x000fda0003f06270 */
[----:B0-----:R-:W-:Y:S05]  /*14380*/  @!P0 BRA `(.L_x_14344) ;  /* 0x00000008004c8947 */ /* 0x001fea0003800000 */
[----:B------:R-:W-:Y:S01]  /*14390*/  FSEL R84, R103, RZ, !P1 ;  /* 0x000000ff67547208 */ /* 0x000fe20004800000 */
[----:B------:R-:W-:Y:S02]  /*143a0*/  VIADD R102, R102, 0xffffffff ;  /* 0xffffffff66667836 */ /* 0x000fe40000000000 */
[--C-:B------:R-:W-:Y:S02]  /*143b0*/  HADD2.F32 R85, -RZ, R5.reuse.H1_H1 ;  /* 0x30000005ff557230 */ /* 0x100fe40000004100 */
        /* <DEDUP_REMOVED lines=51> */
[----:B------:R-:W-:Y:S01]  /*146f0*/  FFMA.FTZ R49, R44, R49, R67 ;  /* 0x000000312c317223 */ /* 0x000fe20000010043 */
[----:B------:R-:W-:Y:S01]  /*14700*/  FMUL.FTZ R89, R89, R84 ;  /* 0x0000005459597220 */ /* 0x000fe20000410000 */
[----:B------:R-:W-:Y:S01]  /*14710*/  FFMA.FTZ R44, R86, R85, R87 ;  /* 0x00000055562c7223 */ /* 0x000fe20000010057 */
[----:B------:R-:W-:-:S02]  /*14720*/  HADD2.F32 R84, -RZ, R7.H1_H1 ;  /* 0x30000007ff547230 */ /* 0x000fc40000004100 */
[----:B------:R-:W-:Y:S02]  /*14730*/  HADD2.F32 R86, -RZ, R29.H1_H1 ;  /* 0x3000001dff567230 */ /* 0x000fe40000004100 */
[--C-:B------:R-:W-:Y:S01]  /*14740*/  HADD2.F32 R88, -RZ, R9.reuse.H0_H0 ;  /* 0x20000009ff587230 */ /* 0x100fe20000004100 */
[----:B------:R-:W-:Y:S01]  /*14750*/  F2FP.F16.F32.PACK_AB R44, R44, R49 ;  /* 0x000000312c2c723e */ /* 0x000fe200000000ff */
[--C-:B------:R-:W-:Y:S02]  /*14760*/  HADD2.F32 R90, -RZ, R30.reuse.H0_H0 ;  /* 0x2000001eff5a7230 */ /* 0x100fe40000004100 */
[----:B------:R-:W-:Y:S01]  /*14770*/  FFMA.FTZ R53, R53, R84, R86 ;  /* 0x0000005435357223 */ /* 0x000fe20000010056 */
[----:B------:R-:W-:Y:S02]  /*14780*/  HADD2.F32 R87, -RZ, R9.H1_H1 ;  /* 0x30000009ff577230 */ /* 0x000fe40000004100 */
[----:B------:R-:W-:Y:S02]  /*14790*/  HADD2.F32 R91, -RZ, R30.H1_H1 ;  /* 0x3000001eff5b7230 */ /* 0x000fe40000004100 */
[----:B------:R-:W-:Y:S01]  /*147a0*/  FFMA.FTZ R55, R55, R88, R90 ;  /* 0x0000005837377223 */ /* 0x000fe2000001005a */
[----:B------:R-:W-:-:S02]  /*147b0*/  HADD2.F32 R103, -RZ, R10.H0_H0 ;  /* 0x2000000aff677230 */ /* 0x000fc40000004100 */
[----:B------:R-:W-:Y:S02]  /*147c0*/  HADD2.F32 R105, -RZ, R31.H0_H0 ;  /* 0x2000001fff697230 */ /* 0x000fe40000004100 */
[----:B------:R-:W-:Y:S01]  /*147d0*/  FFMA.FTZ R62, R62, R87, R91 ;  /* 0x000000573e3e7223 */ /* 0x000fe2000001005b */
[----:B------:R-:W-:Y:S02]  /*147e0*/  HADD2.F32 R67, -RZ, R7.H0_H0 ;  /* 0x20000007ff437230 */ /* 0x000fe40000004100 */
[----:B------:R-:W-:Y:S02]  /*147f0*/  HADD2.F32 R85, -RZ, R29.H0_H0 ;  /* 0x2000001dff557230 */ /* 0x000fe40000004100 */
[----:B------:R-:W-:Y:S01]  /*14800*/  FFMA.FTZ R64, R64, R103, R105 ;  /* 0x0000006740407223 */ /* 0x000fe20000010069 */
[----:B------:R-:W-:Y:S02]  /*14810*/  HADD2.F32 R84, -RZ, R10.H1_H1 ;  /* 0x3000000aff547230 */ /* 0x000fe40000004100 */
[----:B------:R-:W-:-:S02]  /*14820*/  HADD2.F32 R86, -RZ, R31.H1_H1 ;  /* 0x3000001fff567230 */ /* 0x000fc40000004100 */
[----:B------:R-:W-:Y:S01]  /*14830*/  FFMA.FTZ R50, R50, R67, R85 ;  /* 0x0000004332327223 */ /* 0x000fe20000010055 */
[----:B------:R-:W-:Y:S02]  /*14840*/  HADD2.F32 R88, -RZ, R15.H0_H0 ;  /* 0x2000000fff587230 */ /* 0x000fe40000004100 */
[----:B------:R-:W-:Y:S02]  /*14850*/  HADD2.F32 R90, -RZ, R24.H0_H0 ;  /* 0x20000018ff5a7230 */ /* 0x000fe40000004100 */
[----:B------:R-:W-:Y:S01]  /*14860*/  FFMA.FTZ R67, R61, R84, R86 ;  /* 0x000000543d437223 */ /* 0x000fe20000010056 */
[----:B------:R-:W-:Y:S02]  /*14870*/  HADD2.F32 R91, -RZ, R16.H1_H1 ;  /* 0x30000010ff5b7230 */ /* 0x000fe40000004100 */
[----:B------:R-:W-:Y:S02]  /*14880*/  HADD2.F32 R103, -RZ, R25.H1_H1 ;  /* 0x30000019ff677230 */ /* 0x000fe40000004100 */
[----:B------:R-:W-:Y:S01]  /*14890*/  FFMA.FTZ R63, R63, R88, R90 ;  /* 0x000000583f3f7223 */ /* 0x000fe2000001005a */
[----:B------:R-:W-:-:S02]  /*148a0*/  HADD2.F32 R85, -RZ, R15.H1_H1 ;  /* 0x3000000fff557230 */ /* 0x000fc40000004100 */
[----:B------:R-:W-:Y:S02]  /*148b0*/  HADD2.F32 R87, -RZ, R24.H1_H1 ;  /* 0x30000018ff577230 */ /* 0x000fe40000004100 */
[----:B------:R-:W-:Y:S01]  /*148c0*/  FFMA.FTZ R84, R60, R91, R103 ;  /* 0x0000005b3c547223 */ /* 0x000fe20000010067 */
[--C-:B------:R-:W-:Y:S02]  /*148d0*/  HADD2.F32 R88, -RZ, R18.reuse.H0_H0 ;  /* 0x20000012ff587230 */ /* 0x100fe40000004100 */
[--C-:B------:R-:W-:Y:S02]  /*148e0*/  HADD2.F32 R90, -RZ, R27.reuse.H0_H0 ;  /* 0x2000001bff5a7230 */ /* 0x100fe40000004100 */
[----:B------:R-:W-:Y:S01]  /*148f0*/  FFMA.FTZ R66, R66, R85, R87 ;  /* 0x0000005542427223 */ /* 0x000fe20000010057 */
[----:B------:R-:W-:Y:S02]  /*14900*/  HADD2.F32 R91, -RZ, R18.H1_H1 ;  /* 0x30000012ff5b7230 */ /* 0x000fe40000004100 */
[----:B------:R-:W-:-:S02]  /*14910*/  HADD2.F32 R103, -RZ, R27.H1_H1 ;  /* 0x3000001bff677230 */ /* 0x000fc40000004100 */
[----:B------:R-:W-:Y:S01]  /*14920*/  FFMA.FTZ R88, R57, R88, R90 ;  /* 0x0000005839587223 */ /* 0x000fe2000001005a */
[--C-:B------:R-:W-:Y:S02]  /*14930*/  HADD2.F32 R60, -RZ, R17.reuse.H0_H0 ;  /* 0x20000011ff3c7230 */ /* 0x100fe40000004100 */
[--C-:B------:R-:W-:Y:S02]  /*14940*/  HADD2.F32 R86, -RZ, R26.reuse.H0_H0 ;  /* 0x2000001aff567230 */ /* 0x100fe40000004100 */
[----:B------:R-:W-:Y:S01]  /*14950*/  FFMA.FTZ R91, R56, R91, R103 ;  /* 0x0000005b385b7223 */ /* 0x000fe20000010067 */
[----:B------:R-:W-:Y:S01]  /*14960*/  HADD2.F32 R61, -RZ, R17.H1_H1 ;  /* 0x30000011ff3d7230 */ /* 0x000fe20000004100 */
[----:B------:R-:W0:Y:S01]  /*14970*/  LDC.64 R56, c[0x0][0x428] ;  /* 0x00010a00ff387b82 */ /* 0x000e220000000a00 */
        /* <DEDUP_REMOVED lines=8> */
[----:B------:R-:W-:Y:S01]  /*14a00*/  SHF.R.S32.HI R54, RZ, 0x1f, R99 ;  /* 0x0000001fff367819 */ /* 0x000fe20000011463 */
[----:B------:R-:W-:Y:S02]  /*14a10*/  HADD2.F32 R59, -RZ, R71.H1_H1 ;  /* 0x30000047ff3b7230 */ /* 0x000fe40000004100 */
[----:B------:R-:W-:-:S02]  /*14a20*/  HADD2.F32 R61, -RZ, R20.H1_H1 ;  /* 0x30000014ff3d7230 */ /* 0x000fc40000004100 */
[----:B------:R-:W-:Y:S01]  /*14a30*/  FFMA.FTZ R65, R65, R102, R106 ;  /* 0x0000006641417223 */ /* 0x000fe2000001006a */
[--C-:B------:R-:W-:Y:S01]  /*14a40*/  HADD2.F32 R103, -RZ, R72.reuse.H1_H1 ;  /* 0x30000048ff677230 */ /* 0x100fe20000004100 */
[----:B------:R-:W-:Y:S01]  /*14a50*/  LEA.HI R54, R54, R99, RZ, 0x3 ;  /* 0x0000006336367211 */ /* 0x000fe200078f18ff */
[--C-:B------:R-:W-:Y:S02]  /*14a60*/  HADD2.F32 R105, -RZ, R21.reuse.H1_H1 ;  /* 0x30000015ff697230 */ /* 0x100fe40000004100 */
[----:B------:R-:W-:Y:S01]  /*14a70*/  FFMA.FTZ R52, R52, R59, R61 ;  /* 0x0000003b34347223 */ /* 0x000fe2000001003d */
[----:B------:R-:W-:Y:S01]  /*14a80*/  HADD2.F32 R90, -RZ, R72.H0_H0 ;  /* 0x20000048ff5a7230 */ /* 0x000fe20000004100 */
[----:B------:R-:W-:Y:S01]  /*14a90*/  LEA.HI.SX32 R61, R54, R101, 0x1d ;  /* 0x00000065363d7211 */ /* 0x000fe200078feaff */
[----:B------:R-:W-:Y:S02]  /*14aa0*/  HADD2.F32 R58, -RZ, R21.H0_H0 ;  /* 0x20000015ff3a7230 */ /* 0x000fe40000004100 */
[----:B------:R-:W-:Y:S01]  /*14ab0*/  FFMA.FTZ R99, R48, R103, R105 ;  /* 0x0000006730637223 */ /* 0x000fe20000010069 */
[----:B------:R-:W-:Y:S01]  /*14ac0*/  HADD2.F32 R60, -RZ, R73.H0_H0 ;  /* 0x20000049ff3c7230 */ /* 0x000fe20000004100 */
[----:B------:R-:W-:Y:S01]  /*14ad0*/  IADD3 R59, PT, PT, R61, 0x100, RZ ;  /* 0x000001003d3b7810 */ /* 0x000fe20007ffe0ff */
[----:B------:R-:W-:-:S02]  /*14ae0*/  HADD2.F32 R102, -RZ, R22.H0_H0 ;  /* 0x20000016ff667230 */ /* 0x000fc40000004100 */
[----:B------:R-:W-:Y:S01]  /*14af0*/  FFMA.FTZ R90, R51, R90, R58 ;  /* 0x0000005a335a7223 */ /* 0x000fe2000001003a */
[----:B------:R-:W-:Y:S01]  /*14b00*/  HADD2.F32 R48, -RZ, R73.H1_H1 ;  /* 0x30000049ff307230 */ /* 0x000fe20000004100 */
[----:B------:R-:W-:Y:S01]  /*14b10*/  F2FP.F16.F32.PACK_AB R49, R84, R65 ;  /* 0x000000415431723e */ /* 0x000fe200000000ff */
        /* <DEDUP_REMOVED lines=23> */
[----:B------:R0:W-:Y:S04]  /*14c90*/  STG.E.128 desc[UR6][R60.64], R44 ;  /* 0x0000002c3c007986 */ /* 0x0001e8000c101d06 */
[----:B------:R0:W-:Y:S04]  /*14ca0*/  STG.E.128 desc[UR6][R58.64], R48 ;  /* 0x000000303a007986 */ /* 0x0001e8000c101d06 */
[----:B------:R0:W-:Y:S02]  /*14cb0*/  STG.E.128 desc[UR6][R56.64], R52 ;  /* 0x0000003438007986 */ /* 0x0001e4000c101d06 */
.L_x_14344:
[----:B0-----:R-:W0:Y:S01]  /*14cc0*/  LDC.64 R44, c[0x0][0x380] ;  /* 0x0000e000ff2c7b82 */ /* 0x001e220000000a00 */
[----:B------:R-:W-:Y:S01]  /*14cd0*/  UPLOP3.LUT UP0, UPT, UPT, UPT, UP0, 0x40, 0x4 ;  /* 0x000000000004789c */ /* 0x000fe20003f0e800 */
[----:B0-----:R-:W-:-:S04]  /*14ce0*/  IADD3 R0, PT, PT, R0, R44, RZ ;  /* 0x0000002c00007210 */ /* 0x001fc80007ffe0ff */
[----:B------:R-:W-:-:S13]  /*14cf0*/  ISETP.GE.AND P0, PT, R0, R45, PT ;  /* 0x0000002d0000720c */ /* 0x000fda0003f06270 */
[----:B------:R-:W-:Y:S05]  /*14d00*/  @!P0 BRA `(.L_x_14345) ;  /* 0xfffffebc00948947 */ /* 0x000fea000383ffff */
[----:B------:R-:W-:Y:S05]  /*14d10*/  EXIT ;  /* 0x000000000000794d */ /* 0x000fea0003800000 */
.L_x_14346:
        /* <DEDUP_REMOVED lines=14> */
.L_x_21014:


//--------------------- .text._ZN10layer_norm13ln_fwd_kernelINS_13Kernel_traitsIf6__halffS2_fjLj6144ELj1ELj1ELj8ELj16ENS_18Kernel_traits_baseILj6144EfS2_fS2_fjLj256EEEEELb0ELb0ELb0ELb0EEEvNS_9FwdParamsE --------------------------
	.section	.text._ZN10layer_norm13ln_fwd_kernelINS_13Kernel_traitsIf6__halffS2_fjLj6144ELj1ELj1ELj8ELj16ENS_18Kernel_traits_baseILj6144EfS2_fS2_fjLj256EEEEELb0ELb0ELb0ELb0EEEvNS_9FwdParamsE,"ax",@progbits
	.align	128
        .global         _ZN10layer_norm13ln_fwd_kernelINS_13Kernel_traitsIf6__halffS2_fjLj6144ELj1ELj1ELj8ELj16ENS_18Kernel_traits_baseILj6144EfS2_fS2_fjLj256EEEEELb0ELb0ELb0ELb0EEEvNS_9FwdParamsE
        .type           _ZN10layer_norm13ln_fwd_kernelINS_13Kernel_traitsIf6__halffS2_fjLj6144ELj1ELj1ELj8ELj16ENS_18Kernel_traits_baseILj6144EfS2_fS2_fjLj256EEEEELb0ELb0ELb0ELb0EEEvNS_9FwdParamsE,@function
        .size           _ZN10layer_norm13ln_fwd_kernelINS_13Kernel_traitsIf6__halffS2_fjLj6144ELj1ELj1ELj8ELj16ENS_18Kernel_traits_baseILj6144EfS2_fS2_fjLj256EEEEELb0ELb0ELb0ELb0EEEvNS_9FwdParamsE,(.L_x_21015 - _ZN10layer_norm13ln_fwd_kernelINS_13Kernel_traitsIf6__halffS2_fjLj6144ELj1ELj1ELj8ELj16ENS_18Kernel_traits_baseILj6144EfS2_fS2_fjLj256EEEEELb0ELb0ELb0ELb0EEEvNS_9FwdParamsE)
        .other          _ZN10layer_norm13ln_fwd_kernelINS_13Kernel_traitsIf6__halffS2_fjLj6144ELj1ELj1ELj8ELj16ENS_18Kernel_traits_baseILj6144EfS2_fS2_fjLj256EEEEELb0ELb0ELb0ELb0EEEvNS_9FwdParamsE,@"STO_CUDA_ENTRY STV_DEFAULT"
_ZN10layer_norm13ln_fwd_kernelINS_13Kernel_traitsIf6__halffS2_fjLj6144ELj1ELj1ELj8ELj16ENS_18Kernel_traits_baseILj6144EfS2_fS2_fjLj256EEEEELb0ELb0ELb0ELb0EEEvNS_9FwdParamsE:
.text._ZN10layer_norm13ln_fwd_kernelINS_13Kernel_traitsIf6__halffS2_fjLj6144ELj1ELj1ELj8ELj16ENS_18Kernel_traits_baseILj6144EfS2_fS2_fjLj256EEEEELb0ELb0ELb0ELb0EEEvNS_9FwdParamsE:
        /* <DEDUP_REMOVED lines=49> */
.L_x_14348:
        /* <DEDUP_REMOVED lines=29> */
.L_x_14349:
[----:B------:R-:W-:Y:S05]  /*04e0*/  BSYNC.RECONVERGENT B0 ;  /* 0x0000000000007941 */ /* 0x000fea0003800200 */
.L_x_14347:
        /* <DEDUP_REMOVED lines=23> */
.L_x_14372:
        /* <DEDUP_REMOVED lines=26> */
[--C-:B------:R-:W-:Y:S02]  /*0800*/  HADD2.F32 R89, -RZ, R73.reuse.H0_H0 ;  /* 0x20000049ff597230 */ /* 0x100fe40000004100 */
[----:B------:R-:W-:-:S02]  /*0810*/  HADD2.F32 R86, -RZ, R73.H1_H1 ;  /* 0x30000049ff567230 */ /* 0x000fc40000004100 */
[--C-:B------:R-:W-:Y:S02]  /*0820*/  HADD2.F32 R73, -RZ, R74.reuse.H0_H0 ;  /* 0x2000004aff497230 */ /* 0x100fe40000004100 */
[----:B------:R-:W-:Y:S02]  /*0830*/  HADD2.F32 R74, -RZ, R74.H1_H1 ;  /* 0x3000004aff4a7230 */ /* 0x000fe40000004100 */
[--C-:B0-----:R-:W-:Y:S02]  /*0840*/  HADD2.F32 R85, -RZ, R75.reuse.H0_H0 ;  /* 0x2000004bff557230 */ /* 0x101fe40000004100 */
        /* <DEDUP_REMOVED lines=10> */
.L_x_14352:
        /* <DEDUP_REMOVED lines=16> */
.L_x_14353:
[----:B------:R-:W0:Y:S01]  /*09f0*/  LDC.64 R82, c[0x0][0x3a8] ;  /* 0x0000ea00ff527b82 */ /* 0x000e220000000a00 */
[C---:B------:R-:W-:Y:S01]  /*0a00*/  IADD3 R80, PT, PT, R78.reuse, 0x100, RZ ;  /* 0x000001004e507810 */ /* 0x040fe20007ffe0ff */
[----:B0-----:R-:W-:-:S05]  /*0a10*/  IMAD.WIDE.U32 R82, R78, 0x20, R82 ;  /* 0x000000204e527825 */ /* 0x001fca00078e0052 */
[----:B------:R0:W-:Y:S04]  /*0a20*/  STG.E.128 desc[UR6][R82.64], R64 ;  /* 0x0000004052007986 */ /* 0x0001e8000c101d06 */
[----:B------:R0:W-:Y:S02]  /*0a30*/  STG.E.128 desc[UR6][R82.64+0x10], R72 ;  /* 0x0000104852007986 */ /* 0x0001e4000c101d06 */
.L_x_14351:
[----:B------:R-:W-:Y:S05]  /*0a40*/  BSYNC.RECONVERGENT B0 ;  /* 0x0000000000007941 */ /* 0x000fea0003800200 */
.L_x_14350:
        /* <DEDUP_REMOVED lines=19> */
[--C-:B0-----:R-:W-:Y:S02]  /*0b80*/  HADD2.F32 R82, -RZ, R71.reuse.H1_H1 ;  /* 0x30000047ff527230 */ /* 0x101fe40000004100 */
[-C--:B--2---:R-:W-:Y:S01]  /*0b90*/  FFMA.FTZ R4, R81, R0.reuse, R4 ;  /* 0x0000000051047223 */ /* 0x084fe20000010004 */
[----:B------:R-:W-:Y:S02]  /*0ba0*/  HADD2.F32 R81, -RZ, R71.H0_H0 ;  /* 0x20000047ff517230 */ /* 0x000fe40000004100 */
[-C--:B------:R-:W-:Y:S01]  /*0bb0*/  FFMA.FTZ R5, R68, R0.reuse, R5 ;  /* 0x0000000044057223 */ /* 0x080fe20000010005 */
[-C--:B------:R-:W-:Y:S01]  /*0bc0*/  FFMA.FTZ R6, R89, R0.reuse, R6 ;  /* 0x0000000059067223 */ /* 0x080fe20000010006 */
[-C--:B---3--:R-:W-:Y:S01]  /*0bd0*/  FFMA.FTZ R68, R69, R0.reuse, R84 ;  /* 0x0000000045447223 */ /* 0x088fe20000010054 */
[-C--:B------:R-:W-:Y:S01]  /*0be0*/  FFMA.FTZ R69, R70, R0.reuse, R85 ;  /* 0x0000000046457223 */ /* 0x080fe20000010055 */
[-C--:B------:R-:W-:Y:S01]  /*0bf0*/  FFMA.FTZ R7, R88, R0.reuse, R7 ;  /* 0x0000000058077223 */ /* 0x080fe20000010007 */
[-C--:B------:R-:W-:Y:S01]  /*0c00*/  FFMA.FTZ R70, R81, R0.reuse, R86 ;  /* 0x0000000051467223 */ /* 0x080fe20000010056 */
[----:B------:R-:W-:Y:S01]  /*0c10*/  FFMA.FTZ R71, R82, R0, R87 ;  /* 0x0000000052477223 */ /* 0x000fe20000010057 */
[----:B------:R-:W-:Y:S06]  /*0c20*/  BRA `(.L_x_14357) ;  /* 0x0000000000407947 */ /* 0x000fec0003800000 */
.L_x_14356:
        /* <DEDUP_REMOVED lines=9> */
[-C--:B------:R-:W-:Y:S01]  /*0cc0*/  FMUL.FTZ R7, R69, R0.reuse ;  /* 0x0000000045077220 */ /* 0x080fe20000410000 */
[----:B------:R-:W-:Y:S02]  /*0cd0*/  HADD2.F32 R85, -RZ, R70.H1_H1 ;  /* 0x30000046ff557230 */ /* 0x000fe40000004100 */
[-C--:B------:R-:W-:Y:S01]  /*0ce0*/  FMUL.FTZ R70, R87, R0.reuse ;  /* 0x0000000057467220 */ /* 0x080fe20000410000 */
[----:B------:R-:W-:Y:S02]  /*0cf0*/  HADD2.F32 R71, -RZ, R71.H1_H1 ;  /* 0x30000047ff477230 */ /* 0x000fe40000004100 */
[-C--:B------:R-:W-:Y:S01]  /*0d00*/  FMUL.FTZ R68, R83, R0.reuse ;  /* 0x0000000053447220 */ /* 0x080fe20000410000 */
[----:B------:R-:W-:-:S02]  /*0d10*/  FMUL.FTZ R69, R85, R0 ;  /* 0x0000000055457220 */ /* 0x000fc40000410000 */
[----:B------:R-:W-:-:S07]  /*0d20*/  FMUL.FTZ R71, R71, R0 ;  /* 0x0000000047477220 */ /* 0x000fce0000410000 */
.L_x_14357:
[----:B------:R-:W0:Y:S02]  /*0d30*/  LDC.64 R82, c[0x0][0x3a8] ;  /* 0x0000ea00ff527b82 */ /* 0x000e240000000a00 */
[C---:B0-----:R-:W-:Y:S01]  /*0d40*/  IMAD.WIDE.U32 R82, R80.reuse, 0x20, R82 ;  /* 0x0000002050527825 */ /* 0x041fe200078e0052 */
[----:B------:R-:W-:-:S04]  /*0d50*/  IADD3 R80, PT, PT, R80, 0x100, RZ ;  /* 0x0000010050507810 */ /* 0x000fc80007ffe0ff */
[----:B------:R1:W-:Y:S04]  /*0d60*/  STG.E.128 desc[UR6][R82.64], R4 ;  /* 0x0000000452007986 */ /* 0x0003e8000c101d06 */
[----:B------:R1:W-:Y:S02]  /*0d70*/  STG.E.128 desc[UR6][R82.64+0x10], R68 ;  /* 0x0000104452007986 */ /* 0x0003e4000c101d06 */
.L_x_14355:
[----:B------:R-:W-:Y:S05]  /*0d80*/  BSYNC.RECONVERGENT B0 ;  /* 0x0000000000007941 */ /* 0x000fea0003800200 */
.L_x_14354:
        /* <DEDUP_REMOVED lines=30> */
.L_x_14360:
        /* <DEDUP_REMOVED lines=8> */
[--C-:B01----:R-:W-:Y:S02]  /*0ff0*/  HADD2.F32 R83, -RZ, R62.reuse.H0_H0 ;  /* 0x2000003eff537230 */ /* 0x103fe40000004100 */
[-C--:B------:R-:W-:Y:S01]  /*1000*/  FMUL.FTZ R59, R61, R0.reuse ;  /* 0x000000003d3b7220 */ /* 0x080fe20000410000 */
[----:B------:R-:W-:Y:S02]  /*1010*/  HADD2.F32 R85, -RZ, R62.H1_H1 ;  /* 0x3000003eff557230 */ /* 0x000fe40000004100 */
[-C--:B------:R-:W-:Y:S01]  /*1020*/  FMUL.FTZ R62, R87, R0.reuse ;  /* 0x00000000573e7220 */ /* 0x080fe20000410000 */
[----:B------:R-:W-:Y:S02]  /*1030*/  HADD2.F32 R63, -RZ, R63.H1_H1 ;  /* 0x3000003fff3f7230 */ /* 0x000fe40000004100 */
[-C--:B------:R-:W-:Y:S01]  /*1040*/  FMUL.FTZ R60, R83, R0.reuse ;  /* 0x00000000533c7220 */ /* 0x080fe20000410000 */
[----:B------:R-:W-:-:S02]  /*1050*/  FMUL.FTZ R61, R85, R0 ;  /* 0x00000000553d7220 */ /* 0x000fc40000410000 */
[----:B------:R-:W-:-:S07]  /*1060*/  FMUL.FTZ R63, R63, R0 ;  /* 0x000000003f3f7220 */ /* 0x000fce0000410000 */
.L_x_14361:
[----:B------:R-:W0:Y:S02]  /*1070*/  LDC.64 R82, c[0x0][0x3a8] ;  /* 0x0000ea00ff527b82 */ /* 0x000e240000000a00 */
[----:B0-----:R-:W-:-:S05]  /*1080*/  IMAD.WIDE.U32 R80, R80, 0x20, R82 ;  /* 0x0000002050507825 */ /* 0x001fca00078e0052 */
[----:B------:R2:W-:Y:S04]  /*1090*/  STG.E.128 desc[UR6][R80.64], R56 ;  /* 0x0000003850007986 */ /* 0x0005e8000c101d06 */
[----:B------:R2:W-:Y:S02]  /*10a0*/  STG.E.128 desc[UR6][R80.64+0x10], R60 ;  /* 0x0000103c50007986 */ /* 0x0005e4000c101d06 */
.L_x_14359:
[----:B------:R-:W-:Y:S05]  /*10b0*/  BSYNC.RECONVERGENT B0 ;  /* 0x0000000000007941 */ /* 0x000fea0003800200 */
.L_x_14358:
        /* <DEDUP_REMOVED lines=110> */
.L_x_14363:
[----:B------:R-:W-:Y:S05]  /*17a0*/  BSYNC.RECONVERGENT B0 ;  /* 0x0000000000007941 */ /* 0x000fea0003800200 */
.L_x_14362:
        /* <DEDUP_REMOVED lines=12> */
.L_x_14365:
[----:B------:R-:W-:Y:S05]  /*1870*/  BSYNC.RECONVERGENT B0 ;  /* 0x0000000000007941 */ /* 0x000fea0003800200 */
.L_x_14364:
        /* <DEDUP_REMOVED lines=100> */
.L_x_14367:
[----:B------:R-:W-:Y:S05]  /*1ec0*/  BSYNC.RECONVERGENT B0 ;  /* 0x0000000000007941 */ /* 0x000fea0003800200 */
.L_x_14366:
        /* <DEDUP_REMOVED lines=34> */
.L_x_14369:
[----:B------:R-:W-:Y:S05]  /*20f0*/  BSYNC.RECONVERGENT B0 ;  /* 0x0000000000007941 */ /* 0x000fea0003800200 */
.L_x_14368:
        /* <DEDUP_REMOVED lines=29> */
[----:B-1----:R-:W-:Y:S01]  /*22d0*/  IMAD.WIDE.U32 R84, R78, 0x10, R84 ;  /* 0x000000104e547825 */ /* 0x002fe200078e0054 */
[----:B------:R-:W-:-:S02]  /*22e0*/  F2FP.F16.F32.PACK_AB R81, R0, R87 ;  /* 0x000000570051723e */ /* 0x000fc400000000ff */
[----:B------:R-:W-:-:S05]  /*22f0*/  F2FP.F16.F32.PACK_AB R80, R79, R80 ;  /* 0x000000504f50723e */ /* 0x000fca00000000ff */
[----:B------:R3:W-:Y:S02]  /*2300*/  STG.E.128 desc[UR6][R84.64], R80 ;  /* 0x0000005054007986 */ /* 0x0007e4000c101d06 */
.L_x_14371:
[----:B------:R-:W-:Y:S05]  /*2310*/  BSYNC.RECONVERGENT B0 ;  /* 0x0000000000007941 */ /* 0x000fea0003800200 */
.L_x_14370:
[----:B------:R-:W4:Y:S01]  /*2320*/  LDC.64 R78, c[0x0][0x380] ;  /* 0x0000e000ff4e7b82 */ /* 0x000f220000000a00 */
[----:B------:R-:W-:Y:S01]  /*2330*/  UPLOP3.LUT UP1, UPT, UPT, UPT, UP1, 0x40, 0x4 ;  /* 0x000000000004789c */ /* 0x000fe20003f2e810 */
[----:B----4-:R-:W-:-:S04]  /*2340*/  IADD3 R2, PT, PT, R2, R78, RZ ;  /* 0x0000004e02027210 */ /* 0x010fc80007ffe0ff */
[----:B------:R-:W-:-:S13]  /*2350*/  ISETP.GE.AND P1, PT, R2, R79, PT ;  /* 0x0000004f0200720c */ /* 0x000fda0003f26270 */
[----:B------:R-:W-:Y:S05]  /*2360*/  @!P1 BRA `(.L_x_14372) ;  /* 0xffffffe000bc9947 */ /* 0x000fea000383ffff */
[----:B------:R-:W-:Y:S05]  /*2370*/  EXIT ;  /* 0x000000000000794d */ /* 0x000fea0003800000 */
.L_x_14373:
        /* <DEDUP_REMOVED lines=16> */
.L_x_21015:


//--------------------- .text._ZN10layer_norm13ln_fwd_kernelINS_13Kernel_traitsIf6__halffS2_fjLj6144ELj1ELj1ELj8ELj16ENS_18Kernel_traits_baseILj6144EfS2_fS2_fjLj256EEEEELb0ELb0ELb0ELb1EEEvNS_9FwdParamsE --------------------------
	.section	.text._ZN10layer_norm13ln_fwd_kernelINS_13Kernel_traitsIf6__halffS2_fjLj6144ELj1ELj1ELj8ELj16ENS_18Kernel_traits_baseILj6144EfS2_fS2_fjLj256EEEEELb0ELb0ELb0ELb1EEEvNS_9FwdParamsE,"ax",@progbits
	.align	128
        .global         _ZN10layer_norm13ln_fwd_kernelINS_13Kernel_traitsIf6__halffS2_fjLj6144ELj1ELj1ELj8ELj16ENS_18Kernel_traits_baseILj6144EfS2_fS2_fjLj256EEEEELb0ELb0ELb0ELb1EEEvNS_9FwdParamsE
        .type           _ZN10layer_norm13ln_fwd_kernelINS_13Kernel_traitsIf6__halffS2_fjLj6144ELj1ELj1ELj8ELj16ENS_18Kernel_traits_baseILj6144EfS2_fS2_fjLj256EEEEELb0ELb0ELb0ELb1EEEvNS_9FwdParamsE,@function
        .size           _ZN10layer_norm13ln_fwd_kernelINS_13Kernel_traitsIf6__halffS2_fjLj6144ELj1ELj1ELj8ELj16ENS_18Kernel_traits_baseILj6144EfS2_fS2_fjLj256EEEEELb0ELb0ELb0ELb1EEEvNS_9FwdParamsE,(.L_x_21016 - _ZN10layer_norm13ln_fwd_kernelINS_13Kernel_traitsIf6__halffS2_fjLj6144ELj1ELj1ELj8ELj16ENS_18Kernel_traits_baseILj6144EfS2_fS2_fjLj256EEEEELb0ELb0ELb0ELb1EEEvNS_9FwdParamsE)
        .other          _ZN10layer_norm13ln_fwd_kernelINS_13Kernel_traitsIf6__halffS2_fjLj6144ELj1ELj1ELj8ELj16ENS_18Kernel_traits_baseILj6144EfS2_fS2_fjLj256EEEEELb0ELb0ELb0ELb1EEEvNS_9FwdParamsE,@"STO_CUDA_ENTRY STV_DEFAULT"
_ZN10layer_norm13ln_fwd_kernelINS_13Kernel_traitsIf6__halffS2_fjLj6144ELj1ELj1ELj8ELj16ENS_18Kernel_traits_baseILj6144EfS2_fS2_fjLj256EEEEELb0ELb0ELb0ELb1EEEvNS_9FwdParamsE:
.text._ZN10layer_norm13ln_fwd_kernelINS_13Kernel_traitsIf6__halffS2_fjLj6144ELj1ELj1ELj8ELj16ENS_18Kernel_traits_baseILj6144EfS2_fS2_fjLj256EEEEELb0ELb0ELb0ELb1EEEvNS_9FwdParamsE:
        /* <DEDUP_REMOVED lines=26> */
.L_x_14374:
        /* <DEDUP_REMOVED lines=20> */
.L_x_14375:
        /* <DEDUP_REMOVED lines=11> */
.L_x_14386:
        /* <DEDUP_REMOVED lines=29> */
[-C--:B0-----:R-:W-:Y:S01]  /*0560*/  FFMA.FTZ R58, R71, R75.reuse, R62 ;  /* 0x0000004b473a7223 */ /* 0x081fe2000001003e */
[-C--:B------:R-:W-:Y:S01]  /*0570*/  FFMA.FTZ R59, R0, R75.reuse, R63 ;  /* 0x0000004b003b7223 */ /* 0x080fe2000001003f */
[-C--:B---3--:R-:W-:Y:S01]  /*0580*/  FFMA.FTZ R52, R53, R75.reuse, R64 ;  /* 0x0000004b35347223 */ /* 0x088fe20000010040 */
[-C--:B------:R-:W-:Y:S01]  /*0590*/  FFMA.FTZ R53, R54, R75.reuse, R65 ;  /* 0x0000004b36357223 */ /* 0x080fe20000010041 */
[-C--:B------:R-:W-:Y:S01]  /*05a0*/  FFMA.FTZ R54, R73, R75.reuse, R66 ;  /* 0x0000004b49367223 */ /* 0x080fe20000010042 */
[----:B------:R-:W-:Y:S01]  /*05b0*/  FFMA.FTZ R55, R70, R75, R67 ;  /* 0x0000004b46377223 */ /* 0x000fe20000010043 */
[----:B------:R-:W-:Y:S06]  /*05c0*/  BRA `(.L_x_14377) ;  /* 0x0000000000407947 */ /* 0x000fec0003800000 */
.L_x_14376:
[----:B-----5:R-:W-:Y:S02]  /*05d0*/  HADD2.F32 R56, -RZ, R52.H0_H0 ;  /* 0x20000034ff387230 */ /* 0x020fe40000004100 */
[----:B------:R-:W-:Y:S02]  /*05e0*/  HADD2.F32 R60, -RZ, R54.H0_H0 ;  /* 0x20000036ff3c7230 */ /* 0x000fe40000004100 */
[----:B------:R-:W-:Y:S02]  /*05f0*/  HADD2.F32 R52, -RZ, R52.H1_H1 ;  /* 0x30000034ff347230 */ /* 0x000fe40000004100 */
[-C--:B------:R-:W-:Y:S01]  /*0600*/  FMUL.FTZ R56, R56, R75.reuse ;  /* 0x0000004b38387220 */ /* 0x080fe20000410000 */
[----:B------:R-:W-:Y:S02]  /*0610*/  HADD2.F32 R54, -RZ, R54.H1_H1 ;  /* 0x30000036ff367230 */ /* 0x000fe40000004100 */
        /* <DEDUP_REMOVED lines=11> */
.L_x_14377:
        /* <DEDUP_REMOVED lines=29> */
.L_x_14378:
[--C-:B0----5:R-:W-:Y:S02]  /*08a0*/  HADD2.F32 R64, -RZ, R60.reuse.H1_H1 ;  /* 0x3000003cff407230 */ /* 0x121fe40000004100 */
        /* <DEDUP_REMOVED lines=15> */
.L_x_14379:
        /* <DEDUP_REMOVED lines=11> */
[----:B-----5:R-:W-:Y:S02]  /*0a50*/  HADD2.F32 R89, -RZ, R80.H0_H0 ;  /* 0x20000050ff597230 */ /* 0x020fe40000004100 */
[--C-:B------:R-:W-:Y:S02]  /*0a60*/  HADD2.F32 R0, -RZ, R81.reuse.H1_H1 ;  /* 0x30000051ff007230 */ /* 0x100fe40000004100 */
[----:B------:R-:W-:Y:S02]  /*0a70*/  HADD2.F32 R91, -RZ, R81.H0_H0 ;  /* 0x20000051ff5b7230 */ /* 0x000fe40000004100 */
[----:B------:R-:W-:-:S02]  /*0a80*/  HADD2.F32 R81, -RZ, R82.H0_H0 ;  /* 0x20000052ff517230 */ /* 0x000fc40000004100 */
[----:B------:R-:W-:Y:S02]  /*0a90*/  HADD2.F32 R80, -RZ, R80.H1_H1 ;  /* 0x30000050ff507230 */ /* 0x000fe40000004100 */
[----:B------:R-:W-:Y:S02]  /*0aa0*/  HADD2.F32 R82, -RZ, R82.H1_H1 ;  /* 0x30000052ff527230 */ /* 0x000fe40000004100 */
[-C--:B--2---:R-:W-:Y:S01]  /*0ab0*/  FFMA.FTZ R68, R89, R75.reuse, R68 ;  /* 0x0000004b59447223 */ /* 0x084fe20000010044 */
[-C--:B------:R-:W-:Y:S01]  /*0ac0*/  FFMA.FTZ R71, R0, R75.reuse, R71 ;  /* 0x0000004b00477223 */ /* 0x080fe20000010047 */
[--C-:B------:R-:W-:Y:S02]  /*0ad0*/  HADD2.F32 R89, -RZ, R83.reuse.H0_H0 ;  /* 0x20000053ff597230 */ /* 0x100fe40000004100 */
[-C--:B------:R-:W-:Y:S01]  /*0ae0*/  FFMA.FTZ R69, R80, R75.reuse, R69 ;  /* 0x0000004b50457223 */ /* 0x080fe20000010045 */
[----:B------:R-:W-:Y:S02]  /*0af0*/  HADD2.F32 R0, -RZ, R83.H1_H1 ;  /* 0x30000053ff007230 */ /* 0x000fe40000004100 */
[-C--:B------:R-:W-:Y:S01]  /*0b00*/  FFMA.FTZ R70, R91, R75.reuse, R70 ;  /* 0x0000004b5b467223 */ /* 0x080fe20000010046 */
[-C--:B---3--:R-:W-:Y:S01]  /*0b10*/  FFMA.FTZ R72, R81, R75.reuse, R84 ;  /* 0x0000004b51487223 */ /* 0x088fe20000010054 */
[-C--:B------:R-:W-:Y:S01]  /*0b20*/  FFMA.FTZ R73, R82, R75.reuse, R85 ;  /* 0x0000004b52497223 */ /* 0x080fe20000010055 */
[-C--:B------:R-:W-:Y:S01]  /*0b30*/  FFMA.FTZ R74, R89, R75.reuse, R86 ;  /* 0x0000004b594a7223 */ /* 0x080fe20000010056 */
[----:B------:R-:W-:Y:S01]  /*0b40*/  FFMA.FTZ R75, R0, R75, R87 ;  /* 0x0000004b004b7223 */ /* 0x000fe20000010057 */
[----:B------:R-:W-:Y:S06]  /*0b50*/  BRA `(.L_x_14381) ;  /* 0x0000000000407947 */ /* 0x000fec0003800000 */
.L_x_14380:
[----:B-----5:R-:W-:Y:S02]  /*0b60*/  HADD2.F32 R68, -RZ, R80.H0_H0 ;  /* 0x20000050ff447230 */ /* 0x020fe40000004100 */
[----:B------:R-:W-:Y:S02]  /*0b70*/  HADD2.F32 R72, -RZ, R82.H0_H0 ;  /* 0x20000052ff487230 */ /* 0x000fe40000004100 */
[----:B------:R-:W-:Y:S02]  /*0b80*/  HADD2.F32 R80, -RZ, R80.H1_H1 ;  /* 0x30000050ff507230 */ /* 0x000fe40000004100 */
[-C--:B------:R-:W-:Y:S01]  /*0b90*/  FMUL.FTZ R68, R68, R75.reuse ;  /* 0x0000004b44447220 */ /* 0x080fe20000410000 */
[--C-:B0-----:R-:W-:Y:S02]  /*0ba0*/  HADD2.F32 R70, -RZ, R81.reuse.H0_H0 ;  /* 0x20000051ff467230 */ /* 0x101fe40000004100 */
        /* <DEDUP_REMOVED lines=11> */
.L_x_14381:
        /* <DEDUP_REMOVED lines=107> */
.L_x_14383:
[----:B------:R-:W-:Y:S05]  /*1310*/  BSYNC.RECONVERGENT B0 ;  /* 0x0000000000007941 */ /* 0x000fea0003800200 */
.L_x_14382:
        /* <DEDUP_REMOVED lines=15> */
.L_x_14385:
[----:B------:R-:W-:Y:S05]  /*1410*/  BSYNC.RECONVERGENT B0 ;  /* 0x0000000000007941 */ /* 0x000fea0003800200 */
.L_x_14384:
        /* <DEDUP_REMOVED lines=82> */
[C---:B------:R-:W-:Y:S01]  /*1940*/  FADD.FTZ R90, -R81.reuse, R63 ;  /* 0x0000003f515a7221 */ /* 0x040fe20000010100 */
[C---:B------:R-:W-:Y:S01]  /*1950*/  FADD.FTZ R72, -R81.reuse, R72 ;  /* 0x0000004851487221 */ /* 0x040fe20000010100 */
[----:B------:R-:W-:Y:S01]  /*1960*/  FADD.FTZ R70, -R81, R70 ;  /* 0x0000004651467221 */ /* 0x000fe20000010100 */
[C---:B-1----:R-:W-:Y:S01]  /*1970*/  FMUL.FTZ R55, R79.reuse, R52 ;  /* 0x000000344f377220 */ /* 0x042fe20000410000 */
[C---:B------:R-:W-:Y:S01]  /*1980*/  FMUL.FTZ R59, R79.reuse, R54 ;  /* 0x000000364f3b7220 */ /* 0x040fe20000410000 */
[----:B------:R-:W-:Y:S01]  /*1990*/  FMUL.FTZ R106, R79, R106 ;  /* 0x0000006a4f6a7220 */ /* 0x000fe20000410000 */
[----:B0-----:R-:W-:-:S04]  /*19a0*/  IMAD.WIDE.U32 R64, R3, 0x10, R56 ;  /* 0x0000001003407825 */ /* 0x001fc800078e0038 */
        /* <DEDUP_REMOVED lines=8> */
[----:B------:R-:W-:Y:S01]  /*1a30*/  FFMA.FTZ R52, R100, R5, R29 ;  /* 0x0000000564347223 */ /* 0x000fe2000001001d */
[----:B------:R-:W0:Y:S01]  /*1a40*/  @!P1 LDC.64 R76, c[0x0][0x3c0] ;  /* 0x0000f000ff4c9b82 */ /* 0x000e220000000a00 */
[----:B------:R-:W-:Y:S01]  /*1a50*/  F2FP.F16.F32.PACK_AB R54, R59, R54 ;  /* 0x000000363b36723e */ /* 0x000fe200000000ff */
[C---:B------:R-:W-:Y:S01]  /*1a60*/  FMUL.FTZ R58, R79.reuse, R58 ;  /* 0x0000003a4f3a7220 */ /* 0x040fe20000410000 */
[C---:B------:R-:W-:Y:S01]  /*1a70*/  FMUL.FTZ R59, R79.reuse, R92 ;  /* 0x0000005c4f3b7220 */ /* 0x040fe20000410000 */
[----:B------:R-:W-:Y:S01]  /*1a80*/  F2FP.F16.F32.PACK_AB R52, R52, R3 ;  /* 0x000000033434723e */ /* 0x000fe200000000ff */
[C---:B------:R-:W-:Y:S01]  /*1a90*/  FMUL.FTZ R61, R79.reuse, R88 ;  /* 0x000000584f3d7220 */ /* 0x040fe20000410000 */
[C---:B------:R-:W-:Y:S01]  /*1aa0*/  FMUL.FTZ R3, R79.reuse, R60 ;  /* 0x0000003c4f037220 */ /* 0x040fe20000410000 */
[----:B------:R-:W-:Y:S01]  /*1ab0*/  FMUL.FTZ R96, R79, R96 ;  /* 0x000000604f607220 */ /* 0x000fe20000410000 */
        /* <DEDUP_REMOVED lines=9> */
[C---:B------:R-:W-:Y:S01]  /*1b50*/  FMUL.FTZ R104, R79.reuse, R104 ;  /* 0x000000684f687220 */ /* 0x040fe20000410000 */
        /* <DEDUP_REMOVED lines=40> */
[----:B------:R-:W-:-:S02]  /*1de0*/  F2FP.F16.F32.PACK_AB R60, R60, R3 ;  /* 0x000000033c3c723e */ /* 0x000fc400000000ff */
[----:B-1----:R-:W-:Y:S01]  /*1df0*/  IADD3 R2, PT, PT, R2, R88, RZ ;  /* 0x0000005802027210 */ /* 0x002fe20007ffe0ff */
[----:B------:R0:W-:Y:S03]  /*1e00*/  STG.E.128 desc[UR6][R66.64], R56 ;  /* 0x0000003842007986 */ /* 0x0001e6000c101d06 */
[----:B------:R-:W-:Y:S01]  /*1e10*/  ISETP.GE.AND P1, PT, R2, R89, PT ;  /* 0x000000590200720c */ /* 0x000fe20003f26270 */
[----:B------:R0:W-:-:S12]  /*1e20*/  STG.E.128 desc[UR6][R68.64], R60 ;  /* 0x0000003c44007986 */ /* 0x0001d8000c101d06 */
[----:B------:R-:W-:Y:S05]  /*1e30*/  @!P1 BRA `(.L_x_14386) ;  /* 0xffffffe400549947 */ /* 0x000fea000383ffff */
[----:B------:R-:W-:Y:S05]  /*1e40*/  EXIT ;  /* 0x000000000000794d */ /* 0x000fea0003800000 */
.L_x_14387:
        /* <DEDUP_REMOVED lines=11> */
.L_x_21016:


//--------------------- .text._ZN10layer_norm13ln_fwd_kernelINS_13Kernel_traitsIf6__halffS2_fjLj6144ELj1ELj1ELj8ELj16ENS_18Kernel_traits_baseILj6144EfS2_fS2_fjLj256EEEEELb0ELb0ELb1ELb0EEEvNS_9FwdParamsE --------------------------
	.section	.text._ZN10layer_norm13ln_fwd_kernelINS_13Kernel_traitsIf6__halffS2_fjLj6144ELj1ELj1ELj8ELj16ENS_18Kernel_traits_baseILj6144EfS2_fS2_fjLj256EEEEELb0ELb0ELb1ELb0EEEvNS_9FwdParamsE,"ax",@progbits
	.align	128
        .global         _ZN10layer_norm13ln_fwd_kernelINS_13Kernel_traitsIf6__halffS2_fjLj6144ELj1ELj1ELj8ELj16ENS_18Kernel_traits_baseILj6144EfS2_fS2_fjLj256EEEEELb0ELb0ELb1ELb0EEEvNS_9FwdParamsE
        .type           _ZN10layer_norm13ln_fwd_kernelINS_13Kernel_traitsIf6__halffS2_fjLj6144ELj1ELj1ELj8ELj16ENS_18Kernel_traits_baseILj6144EfS2_fS2_fjLj256EEEEELb0ELb0ELb1ELb0EEEvNS_9FwdParamsE,@function
        .size           _ZN10layer_norm13ln_fwd_kernelINS_13Kernel_traitsIf6__halffS2_fjLj6144ELj1ELj1ELj8ELj16ENS_18Kernel_traits_baseILj6144EfS2_fS2_fjLj256EEEEELb0ELb0ELb1ELb0EEEvNS_9FwdParamsE,(.L_x_21017 - _ZN10layer_norm13ln_fwd_kernelINS_13Kernel_traitsIf6__halffS2_fjLj6144ELj1ELj1ELj8ELj16ENS_18Kernel_traits_baseILj6144EfS2_fS2_fjLj256EEEEELb0ELb0ELb1ELb0EEEvNS_9FwdParamsE)
        .other          _ZN10layer_norm13ln_fwd_kernelINS_13Kernel_traitsIf6__halffS2_fjLj6144ELj1ELj1ELj8ELj16ENS_18Kernel_traits_baseILj6144EfS2_fS2_fjLj256EEEEELb0ELb0ELb1ELb0EEEvNS_9FwdParamsE,@"STO_CUDA_ENTRY STV_DEFAULT"
_ZN10layer_norm13ln_fwd_kernelINS_13Kernel_traitsIf6__halffS2_fjLj6144ELj1ELj1ELj8ELj16ENS_18Kernel_traits_baseILj6144EfS2_fS2_fjLj256EEEEELb0ELb0ELb1ELb0EEEvNS_9FwdParamsE:
.text._ZN10layer_norm13ln_fwd_kernelINS_13Kernel_traitsIf6__halffS2_fjLj6144ELj1ELj1ELj8ELj16ENS_18Kernel_traits_baseILj6144EfS2_fS2_fjLj256EEEEELb0ELb0ELb1ELb0EEEvNS_9FwdParamsE:
        /* <DEDUP_REMOVED lines=48> */
.L_x_14389:
        /* <DEDUP_REMOVED lines=30> */
.L_x_14390:
[----:B------:R-:W-:Y:S05]  /*04e0*/  BSYNC.RECONVERGENT B0 ;  /* 0x0000000000007941 */ /* 0x000fea0003800200 */
.L_x_14388:
        /* <DEDUP_REMOVED lines=20> */
.L_x_14416:
        /* <DEDUP_REMOVED lines=28> */
.L_x_14393:
        /* <DEDUP_REMOVED lines=31> */
.L_x_14394:
[----:B------:R-:W0:Y:S01]  /*09e0*/  @P3 LDC R74, c[0x0][0x40c] ;  /* 0x00010300ff4a3b82 */ /* 0x000e220000000800 */
[----:B-----5:R-:W-:Y:S01]  /*09f0*/  @P3 HADD2.F32 R73, -RZ, R52.H0_H0 ;  /* 0x20000034ff493230 */ /* 0x020fe20000004100 */
[----:B------:R-:W-:Y:S01]  /*0a00*/  MOV R72, RZ ;  /* 0x000000ff00487202 */ /* 0x000fe20000000f00 */
[----:B------:R-:W-:-:S05]  /*0a10*/  @P3 HADD2.F32 R87, -RZ, R55.H1_H1 ;  /* 0x30000037ff573230 */ /* 0x000fca0000004100 */
[----:B------:R-:W1:Y:S08]  /*0a20*/  @P3 LDC R75, c[0x0][0x40c] ;  /* 0x00010300ff4b3b82 */ /* 0x000e700000000800 */
[----:B------:R-:W2:Y:S08]  /*0a30*/  @P3 LDC R76, c[0x0][0x40c] ;  /* 0x00010300ff4c3b82 */ /* 0x000eb00000000800 */
[----:B------:R-:W3:Y:S01]  /*0a40*/  @P3 LDC R77, c[0x0][0x40c] ;  /* 0x00010300ff4d3b82 */ /* 0x000ee20000000800 */
[----:B0-----:R-:W-:Y:S01]  /*0a50*/  @P3 FMUL.FTZ R72, R73, R74 ;  /* 0x0000004a49483220 */ /* 0x001fe20000410000 */
[----:B------:R-:W-:-:S02]  /*0a60*/  HFMA2 R73, -RZ, RZ, 0, 0 ;  /* 0x00000000ff497431 */ /* 0x000fc400000001ff */
[----:B------:R-:W-:-:S04]  /*0a70*/  @P3 HADD2.F32 R74, -RZ, R52.H1_H1 ;  /* 0x30000034ff4a3230 */ /* 0x000fc80000004100 */
[----:B------:R-:W0:Y:S01]  /*0a80*/  @P3 LDC R78, c[0x0][0x40c] ;  /* 0x00010300ff4e3b82 */ /* 0x000e220000000800 */
[----:B-1----:R-:W-:Y:S01]  /*0a90*/  @P3 FMUL.FTZ R73, R74, R75 ;  /* 0x0000004b4a493220 */ /* 0x002fe20000410000 */
[----:B------:R-:W-:Y:S01]  /*0aa0*/  @P3 HADD2.F32 R75, -RZ, R53.H0_H0 ;  /* 0x20000035ff4b3230 */ /* 0x000fe20000004100 */
[----:B------:R-:W-:-:S05]  /*0ab0*/  MOV R74, RZ ;  /* 0x000000ff004a7202 */ /* 0x000fca0000000f00 */
[----:B------:R-:W1:Y:S01]  /*0ac0*/  @P3 LDC R79, c[0x0][0x40c] ;  /* 0x00010300ff4f3b82 */ /* 0x000e620000000800 */
[----:B--2---:R-:W-:Y:S01]  /*0ad0*/  @P3 FMUL.FTZ R74, R75, R76 ;  /* 0x0000004c4b4a3220 */ /* 0x004fe20000410000 */
[----:B------:R-:W-:Y:S02]  /*0ae0*/  HFMA2 R75, -RZ, RZ, 0, 0 ;  /* 0x00000000ff4b7431 */ /* 0x000fe400000001ff */
[----:B------:R-:W-:-:S04]  /*0af0*/  @P3 HADD2.F32 R76, -RZ, R53.H1_H1 ;  /* 0x30000035ff4c3230 */ /* 0x000fc80000004100 */
[----:B------:R-:W2:Y:S01]  /*0b00*/  @P3 LDC R88, c[0x0][0x40c] ;  /* 0x00010300ff583b82 */ /* 0x000ea20000000800 */
[----:B---3--:R-:W-:Y:S01]  /*0b10*/  @P3 FMUL.FTZ R75, R76, R77 ;  /* 0x0000004d4c4b3220 */ /* 0x008fe20000410000 */
[----:B------:R-:W-:Y:S01]  /*0b20*/  @P3 HADD2.F32 R77, -RZ, R54.H0_H0 ;  /* 0x20000036ff4d3230 */ /* 0x000fe20000004100 */
[----:B------:R-:W-:-:S05]  /*0b30*/  MOV R76, RZ ;  /* 0x000000ff004c7202 */ /* 0x000fca0000000f00 */
[----:B------:R-:W3:Y:S01]  /*0b40*/  @P3 LDC R90, c[0x0][0x40c] ;  /* 0x00010300ff5a3b82 */ /* 0x000ee20000000800 */
[----:B0-----:R-:W-:Y:S01]  /*0b50*/  @P3 FMUL.FTZ R76, R77, R78 ;  /* 0x0000004e4d4c3220 */ /* 0x001fe20000410000 */
[----:B------:R-:W-:Y:S02]  /*0b60*/  HFMA2 R77, -RZ, RZ, 0, 0 ;  /* 0x00000000ff4d7431 */ /* 0x000fe400000001ff */
[----:B------:R-:W-:-:S05]  /*0b70*/  @P3 HADD2.F32 R78, -RZ, R54.H1_H1 ;  /* 0x30000036ff4e3230 */ /* 0x000fca0000004100 */
[----:B-1----:R-:W-:Y:S01]  /*0b80*/  @P3 FMUL.FTZ R77, R78, R79 ;  /* 0x0000004f4e4d3220 */ /* 0x002fe20000410000 */
[----:B------:R-:W-:Y:S01]  /*0b90*/  @P3 HADD2.F32 R79, -RZ, R55.H0_H0 ;  /* 0x20000037ff4f3230 */ /* 0x000fe20000004100 */
[----:B------:R-:W-:-:S04]  /*0ba0*/  MOV R78, RZ ;  /* 0x000000ff004e7202 */ /* 0x000fc80000000f00 */
[----:B--2---:R-:W-:Y:S01]  /*0bb0*/  @P3 FMUL.FTZ R78, R79, R88 ;  /* 0x000000584f4e3220 */ /* 0x004fe20000410000 */
[----:B------:R-:W-:Y:S02]  /*0bc0*/  HFMA2 R79, -RZ, RZ, 0, 0 ;  /* 0x00000000ff4f7431 */ /* 0x000fe400000001ff */
[----:B---3--:R-:W-:-:S07]  /*0bd0*/  @P3 FMUL.FTZ R79, R87, R90 ;  /* 0x0000005a574f3220 */ /* 0x008fce0000410000 */
.L_x_14395:
[----:B------:R-:W0:Y:S01]  /*0be0*/  LDC.64 R88, c[0x0][0x3a8] ;  /* 0x0000ea00ff587b82 */ /* 0x000e220000000a00 */
[----:B------:R-:W-:Y:S01]  /*0bf0*/  IADD3 R86, PT, PT, R86, 0x100, RZ ;  /* 0x0000010056567810 */ /* 0x000fe20007ffe0ff */
[C---:B0-----:R-:W-:Y:S01]  /*0c00*/  IMAD.WIDE.U32 R88, R85.reuse, 0x20, R88 ;  /* 0x0000002055587825 */ /* 0x041fe200078e0058 */
[----:B------:R-:W-:-:S04]  /*0c10*/  IADD3 R85, PT, PT, R85, 0x100, RZ ;  /* 0x0000010055557810 */ /* 0x000fc80007ffe0ff */
[----:B------:R0:W-:Y:S04]  /*0c20*/  STG.E.128 desc[UR6][R88.64], R72 ;  /* 0x0000004858007986 */ /* 0x0001e8000c101d06 */
[----:B------:R0:W-:Y:S02]  /*0c30*/  STG.E.128 desc[UR6][R88.64+0x10], R76 ;  /* 0x0000104c58007986 */ /* 0x0001e4000c101d06 */
.L_x_14392:
[----:B------:R-:W-:Y:S05]  /*0c40*/  BSYNC.RECONVERGENT B0 ;  /* 0x0000000000007941 */ /* 0x000fea0003800200 */
.L_x_14391:
        /* <DEDUP_REMOVED lines=9> */
.L_x_14398:
        /* <DEDUP_REMOVED lines=31> */
.L_x_14399:
[----:B------:R-:W1:Y:S01]  /*0ed0*/  @P3 LDC R62, c[0x0][0x40c] ;  /* 0x00010300ff3e3b82 */ /* 0x000e620000000800 */
[----:B-----5:R-:W-:Y:S01]  /*0ee0*/  @P3 HADD2.F32 R61, -RZ, R52.H0_H0 ;  /* 0x20000034ff3d3230 */ /* 0x020fe20000004100 */
[----:B------:R-:W-:Y:S01]  /*0ef0*/  MOV R60, RZ ;  /* 0x000000ff003c7202 */ /* 0x000fe20000000f00 */
[----:B------:R-:W-:-:S05]  /*0f00*/  @P3 HADD2.F32 R87, -RZ, R55.H1_H1 ;  /* 0x30000037ff573230 */ /* 0x000fca0000004100 */
[----:B------:R-:W2:Y:S08]  /*0f10*/  @P3 LDC R63, c[0x0][0x40c] ;  /* 0x00010300ff3f3b82 */ /* 0x000eb00000000800 */
[----:B------:R-:W3:Y:S08]  /*0f20*/  @P3 LDC R64, c[0x0][0x40c] ;  /* 0x00010300ff403b82 */ /* 0x000ef00000000800 */
[----:B------:R-:W4:Y:S01]  /*0f30*/  @P3 LDC R65, c[0x0][0x40c] ;  /* 0x00010300ff413b82 */ /* 0x000f220000000800 */
[----:B-1----:R-:W-:Y:S01]  /*0f40*/  @P3 FMUL.FTZ R60, R61, R62 ;  /* 0x0000003e3d3c3220 */ /* 0x002fe20000410000 */
[----:B------:R-:W-:-:S02]  /*0f50*/  HFMA2 R61, -RZ, RZ, 0, 0 ;  /* 0x00000000ff3d7431 */ /* 0x000fc400000001ff */
[----:B------:R-:W-:-:S04]  /*0f60*/  @P3 HADD2.F32 R62, -RZ, R52.H1_H1 ;  /* 0x30000034ff3e3230 */ /* 0x000fc80000004100 */
[----:B------:R-:W1:Y:S01]  /*0f70*/  @P3 LDC R66, c[0x0][0x40c] ;  /* 0x00010300ff423b82 */ /* 0x000e620000000800 */
[----:B--2---:R-:W-:Y:S01]  /*0f80*/  @P3 FMUL.FTZ R61, R62, R63 ;  /* 0x0000003f3e3d3220 */ /* 0x004fe20000410000 */
[----:B------:R-:W-:Y:S01]  /*0f90*/  @P3 HADD2.F32 R63, -RZ, R53.H0_H0 ;  /* 0x20000035ff3f3230 */ /* 0x000fe20000004100 */
[----:B------:R-:W-:-:S05]  /*0fa0*/  MOV R62, RZ ;  /* 0x000000ff003e7202 */ /* 0x000fca0000000f00 */
[----:B------:R-:W2:Y:S01]  /*0fb0*/  @P3 LDC R67, c[0x0][0x40c] ;  /* 0x00010300ff433b82 */ /* 0x000ea20000000800 */
[----:B---3--:R-:W-:Y:S01]  /*0fc0*/  @P3 FMUL.FTZ R62, R63, R64 ;  /* 0x000000403f3e3220 */ /* 0x008fe20000410000 */
[----:B------:R-:W-:Y:S02]  /*0fd0*/  HFMA2 R63, -RZ, RZ, 0, 0 ;  /* 0x00000000ff3f7431 */ /* 0x000fe400000001ff */
[----:B------:R-:W-:-:S04]  /*0fe0*/  @P3 HADD2.F32 R64, -RZ, R53.H1_H1 ;  /* 0x30000035ff403230 */ /* 0x000fc80000004100 */
[----:B0-----:R-:W0:Y:S01]  /*0ff0*/  @P3 LDC R88, c[0x0][0x40c] ;  /* 0x00010300ff583b82 */ /* 0x001e220000000800 */
[----:B----4-:R-:W-:Y:S01]  /*1000*/  @P3 FMUL.FTZ R63, R64, R65 ;  /* 0x00000041403f3220 */ /* 0x010fe20000410000 */
[----:B------:R-:W-:Y:S01]  /*1010*/  @P3 HADD2.F32 R65, -RZ, R54.H0_H0 ;  /* 0x20000036ff413230 */ /* 0x000fe20000004100 */
[----:B------:R-:W-:-:S05]  /*1020*/  MOV R64, RZ ;  /* 0x000000ff00407202 */ /* 0x000fca0000000f00 */
[----:B------:R-:W3:Y:S01]  /*1030*/  @P3 LDC R90, c[0x0][0x40c] ;  /* 0x00010300ff5a3b82 */ /* 0x000ee20000000800 */
[----:B-1----:R-:W-:Y:S01]  /*1040*/  @P3 FMUL.FTZ R64, R65, R66 ;  /* 0x0000004241403220 */ /* 0x002fe20000410000 */
[----:B------:R-:W-:Y:S02]  /*1050*/  HFMA2 R65, -RZ, RZ, 0, 0 ;  /* 0x00000000ff417431 */ /* 0x000fe400000001ff */
[----:B------:R-:W-:-:S05]  /*1060*/  @P3 HADD2.F32 R66, -RZ, R54.H1_H1 ;  /* 0x30000036ff423230 */ /* 0x000fca0000004100 */
[----:B--2---:R-:W-:Y:S01]  /*1070*/  @P3 FMUL.FTZ R65, R66, R67 ;  /* 0x0000004342413220 */ /* 0x004fe20000410000 */
[----:B------:R-:W-:Y:S01]  /*1080*/  @P3 HADD2.F32 R67, -RZ, R55.H0_H0 ;  /* 0x20000037ff433230 */ /* 0x000fe20000004100 */
[----:B------:R-:W-:-:S04]  /*1090*/  MOV R66, RZ ;  /* 0x000000ff00427202 */ /* 0x000fc80000000f00 */
[----:B0-----:R-:W-:Y:S01]  /*10a0*/  @P3 FMUL.FTZ R66, R67, R88 ;  /* 0x0000005843423220 */ /* 0x001fe20000410000 */
[----:B------:R-:W-:Y:S02]  /*10b0*/  HFMA2 R67, -RZ, RZ, 0, 0 ;  /* 0x00000000ff437431 */ /* 0x000fe400000001ff */
[----:B---3--:R-:W-:-:S07]  /*10c0*/  @P3 FMUL.FTZ R67, R87, R90 ;  /* 0x0000005a57433220 */ /* 0x008fce0000410000 */
.L_x_14400:
[----:B------:R-:W0:Y:S01]  /*10d0*/  LDC.64 R88, c[0x0][0x3a8] ;  /* 0x0000ea00ff587b82 */ /* 0x000e220000000a00 */
[----:B------:R-:W-:Y:S01]  /*10e0*/  IADD3 R86, PT, PT, R86, 0x100, RZ ;  /* 0x0000010056567810 */ /* 0x000fe20007ffe0ff */
[C---:B0-----:R-:W-:Y:S01]  /*10f0*/  IMAD.WIDE.U32 R88, R85.reuse, 0x20, R88 ;  /* 0x0000002055587825 */ /* 0x041fe200078e0058 */
[----:B------:R-:W-:-:S04]  /*1100*/  IADD3 R85, PT, PT, R85, 0x100, RZ ;  /* 0x0000010055557810 */ /* 0x000fc80007ffe0ff */
[----:B------:R1:W-:Y:S04]  /*1110*/  STG.E.128 desc[UR6][R88.64], R60 ;  /* 0x0000003c58007986 */ /* 0x0003e8000c101d06 */
[----:B------:R1:W-:Y:S02]  /*1120*/  STG.E.128 desc[UR6][R88.64+0x10], R64 ;  /* 0x0000104058007986 */ /* 0x0003e4000c101d06 */
.L_x_14397:
[----:B------:R-:W-:Y:S05]  /*1130*/  BSYNC.RECONVERGENT B0 ;  /* 0x0000000000007941 */ /* 0x000fea0003800200 */
.L_x_14396:
        /* <DEDUP_REMOVED lines=9> */
.L_x_14403:
[----:B------:R-:W-:Y:S05]  /*11d0*/  BRA.U !UP0, `(.L_x_14404) ;  /* 0x0000000108787547 */ /* 0x000fea000b800000 */
[----:B------:R-:W2:Y:S02]  /*11e0*/  LDC.64 R86, c[0x0][0x3a0] ;  /* 0x0000e800ff567b82 */ /* 0x000ea40000000a00 */
[----:B--2---:R-:W-:-:S05]  /*11f0*/  IMAD.WIDE.U32 R86, R85, 0x20, R86 ;  /* 0x0000002055567825 */ /* 0x004fca00078e0056 */
[----:B------:R-:W2:Y:S04]  /*1200*/  LDG.E.128 R68, desc[UR6][R86.64] ;  /* 0x0000000656447981 */ /* 0x000ea8000c1e1d00 */
[----:B------:R3:W4:Y:S01]  /*1210*/  LDG.E.128 R56, desc[UR6][R86.64+0x10] ;  /* 0x0000100656387981 */ /* 0x000722000c1e1d00 */
[----:B------:R-:W-:-:S13]  /*1220*/  ISETP.GT.AND P3, PT, R0, RZ, PT ;  /* 0x000000ff0000720c */ /* 0x000fda0003f64270 */
[----:B------:R-:W2:Y:S01]  /*1230*/  @P3 LDC R0, c[0x0][0x40c] ;  /* 0x00010300ff003b82 */ /* 0x000ea20000000800 */
[----:B01---5:R-:W-:Y:S02]  /*1240*/  @P3 HADD2.F32 R89, -RZ, R52.H0_H0 ;  /* 0x20000034ff593230 */ /* 0x023fe40000004100 */
[----:B---3--:R-:W-:-:S05]  /*1250*/  @P3 HADD2.F32 R87, -RZ, R53.H0_H0 ;  /* 0x20000035ff573230 */ /* 0x008fca0000004100 */
[----:B------:R-:W0:Y:S08]  /*1260*/  @P3 LDC R88, c[0x0][0x40c] ;  /* 0x00010300ff583b82 */ /* 0x000e300000000800 */
[----:B------:R-:W1:Y:S01]  /*1270*/  @P3 LDC R86, c[0x0][0x40c] ;  /* 0x00010300ff563b82 */ /* 0x000e620000000800 */
[----:B--2---:R-:W-:Y:S01]  /*1280*/  @P3 FFMA.FTZ R68, R89, R0, R68 ;  /* 0x0000000059443223 */ /* 0x004fe20000010044 */
[----:B------:R-:W-:-:S06]  /*1290*/  @P3 HADD2.F32 R0, -RZ, R52.H1_H1 ;  /* 0x30000034ff003230 */ /* 0x000fcc0000004100 */
[----:B------:R-:W2:Y:S01]  /*12a0*/  @P3 LDC R89, c[0x0][0x40c] ;  /* 0x00010300ff593b82 */ /* 0x000ea20000000800 */
[----:B0-----:R-:W-:-:S07]  /*12b0*/  @P3 FFMA.FTZ R69, R0, R88, R69 ;  /* 0x0000005800453223 */ /* 0x001fce0000010045 */
[----:B------:R-:W0:Y:S08]  /*12c0*/  @P3 LDC R0, c[0x0][0x40c] ;  /* 0x00010300ff003b82 */ /* 0x000e300000000800 */
[----:B------:R-:W4:Y:S01]  /*12d0*/  @P3 LDC R88, c[0x0][0x40c] ;  /* 0x00010300ff583b82 */ /* 0x000f220000000800 */
[----:B0-----:R-:W-:Y:S01]  /*12e0*/  @P3 FFMA.FTZ R70, R87, R0, R70 ;  /* 0x0000000057463223 */ /* 0x001fe20000010046 */
[----:B------:R-:W-:-:S02]  /*12f0*/  @P3 HADD2.F32 R0, -RZ, R53.H1_H1 ;  /* 0x30000035ff003230 */ /* 0x000fc40000004100 */
[----:B------:R-:W-:-:S03]  /*1300*/  @P3 HADD2.F32 R87, -RZ, R54.H0_H0 ;  /* 0x20000036ff573230 */ /* 0x000fc60000004100 */
[----:B-1----:R-:W-:Y:S01]  /*1310*/  @P3 FFMA.FTZ R71, R0, R86, R71 ;  /* 0x0000005600473223 */ /* 0x002fe20000010047 */
[----:B------:R-:W-:Y:S01]  /*1320*/  @P3 HADD2.F32 R0, -RZ, R54.H1_H1 ;  /* 0x30000036ff003230 */ /* 0x000fe20000004100 */
[----:B------:R-:W0:Y:S01]  /*1330*/  @P3 LDC R86, c[0x0][0x40c] ;  /* 0x00010300ff563b82 */ /* 0x000e220000000800 */
[----:B----4-:R-:W-:Y:S01]  /*1340*/  @P3 FFMA.FTZ R56, R87, R88, R56 ;  /* 0x0000005857383223 */ /* 0x010fe20000010038 */
[----:B------:R-:W-:-:S06]  /*1350*/  @P3 HADD2.F32 R87, -RZ, R55.H0_H0 ;  /* 0x20000037ff573230 */ /* 0x000fcc0000004100 */
[----:B------:R-:W1:Y:S01]  /*1360*/  @P3 LDC R88, c[0x0][0x40c] ;  /* 0x00010300ff583b82 */ /* 0x000e620000000800 */
[----:B0-----:R-:W-:Y:S01]  /*1370*/  @P3 FFMA.FTZ R57, R0, R86, R57 ;  /* 0x0000005600393223 */ /* 0x001fe20000010039 */
[----:B------:R-:W-:-:S05]  /*1380*/  @P3 HADD2.F32 R0, -RZ, R55.H1_H1 ;  /* 0x30000037ff003230 */ /* 0x000fca0000004100 */
[----:B--2---:R-:W-:Y:S01]  /*1390*/  @P3 FFMA.FTZ R59, R0, R89, R59 ;  /* 0x00000059003b3223 */ /* 0x004fe2000001003b */
[----:B-1----:R-:W-:Y:S01]  /*13a0*/  @P3 FFMA.FTZ R58, R87, R88, R58 ;  /* 0x00000058573a3223 */ /* 0x002fe2000001003a */
[----:B------:R-:W-:Y:S06]  /*13b0*/  BRA `(.L_x_14405) ;  /* 0x0000000000787947 */ /* 0x000fec0003800000 */
.L_x_14404:
[----:B------:R-:W2:Y:S01]  /*13c0*/  @P3 LDC R57, c[0x0][0x40c] ;  /* 0x00010300ff393b82 */ /* 0x000ea20000000800 */
[----:B-----5:R-:W-:Y:S01]  /*13d0*/  @P3 HADD2.F32 R0, -RZ, R52.H0_H0 ;  /* 0x20000034ff003230 */ /* 0x020fe20000004100 */
[----:B------:R-:W-:Y:S01]  /*13e0*/  CS2R R68, SRZ ;  /* 0x0000000000447805 */ /* 0x000fe2000001ff00 */
[----:B------:R-:W-:Y:S01]  /*13f0*/  @P3 HADD2.F32 R56, -RZ, R53.H0_H0 ;  /* 0x20000035ff383230 */ /* 0x000fe20000004100 */
[----:B------:R-:W-:-:S04]  /*1400*/  MOV R70, RZ ;  /* 0x000000ff00467202 */ /* 0x000fc80000000f00 */
[----:B------:R-:W3:Y:S08]  /*1410*/  @P3 LDC R71, c[0x0][0x40c] ;  /* 0x00010300ff473b82 */ /* 0x000ef00000000800 */
[----:B------:R-:W0:Y:S08]  /*1420*/  @P3 LDC R59, c[0x0][0x40c] ;  /* 0x00010300ff3b3b82 */ /* 0x000e300000000800 */
[----:B------:R-:W1:Y:S01]  /*1430*/  @P3 LDC R87, c[0x0][0x40c] ;  /* 0x00010300ff573b82 */ /* 0x000e620000000800 */
[----:B--2---:R-:W-:Y:S01]  /*1440*/  @P3 FMUL.FTZ R68, R0, R57 ;  /* 0x0000003900443220 */ /* 0x004fe20000410000 */
[----:B------:R-:W-:-:S06]  /*1450*/  @P3 HADD2.F32 R0, -RZ, R52.H1_H1 ;  /* 0x30000034ff003230 */ /* 0x000fcc0000004100 */
[----:B------:R-:W2:Y:S01]  /*1460*/  @P3 LDC R57, c[0x0][0x40c] ;  /* 0x00010300ff393b82 */ /* 0x000ea20000000800 */
[----:B---3--:R-:W-:Y:S01]  /*1470*/  @P3 FMUL.FTZ R70, R56, R71 ;  /* 0x0000004738463220 */ /* 0x008fe20000410000 */
[----:B------:R-:W-:Y:S01]  /*1480*/  HFMA2 R71, -RZ, RZ, 0, 0 ;  /* 0x00000000ff477431 */ /* 0x000fe200000001ff */
[----:B------:R-:W-:Y:S01]  /*1490*/  MOV R56, RZ ;  /* 0x000000ff00387202 */ /* 0x000fe20000000f00 */
[----:B0-----:R-:W-:Y:S01]  /*14a0*/  @P3 FMUL.FTZ R69, R0, R59 ;  /* 0x0000003b00453220 */ /* 0x001fe20000410000 */
[----:B------:R-:W-:-:S03]  /*14b0*/  @P3 HADD2.F32 R0, -RZ, R53.H1_H1 ;  /* 0x30000035ff003230 */ /* 0x000fc60000004100 */
[----:B------:R-:W0:Y:S02]  /*14c0*/  @P3 LDC R59, c[0x0][0x40c] ;  /* 0x00010300ff3b3b82 */ /* 0x000e240000000800 */
[----:B-1----:R-:W-:Y:S01]  /*14d0*/  @P3 FMUL.FTZ R71, R0, R87 ;  /* 0x0000005700473220 */ /* 0x002fe20000410000 */
[----:B------:R-:W-:-:S05]  /*14e0*/  @P3 HADD2.F32 R0, -RZ, R54.H0_H0 ;  /* 0x20000036ff003230 */ /* 0x000fca0000004100 */
[----:B------:R-:W1:Y:S01]  /*14f0*/  @P3 LDC R87, c[0x0][0x40c] ;  /* 0x00010300ff573b82 */ /* 0x000e620000000800 */
[----:B--2---:R-:W-:Y:S01]  /*1500*/  @P3 FMUL.FTZ R56, R0, R57 ;  /* 0x0000003900383220 */ /* 0x004fe20000410000 */
[----:B------:R-:W-:-:S06]  /*1510*/  HFMA2 R57, -RZ, RZ, 0, 0 ;  /* 0x00000000ff397431 */ /* 0x000fcc00000001ff */
[----:B------:R-:W2:Y:S01]  /*1520*/  @P3 LDC R89, c[0x0][0x40c] ;  /* 0x00010300ff593b82 */ /* 0x000ea20000000800 */
[----:B------:R-:W-:-:S05]  /*1530*/  @P3 HADD2.F32 R0, -RZ, R54.H1_H1 ;  /* 0x30000036ff003230 */ /* 0x000fca0000004100 */
[----:B0-----:R-:W-:Y:S01]  /*1540*/  @P3 FMUL.FTZ R57, R0, R59 ;  /* 0x0000003b00393220 */ /* 0x001fe20000410000 */
[----:B------:R-:W-:Y:S01]  /*1550*/  @P3 HADD2.F32 R0, -RZ, R55.H0_H0 ;  /* 0x20000037ff003230 */ /* 0x000fe20000004100 */
[----:B------:R-:W-:-:S04]  /*1560*/  CS2R R58, SRZ ;  /* 0x00000000003a7805 */ /* 0x000fc8000001ff00 */
[----:B-1----:R-:W-:Y:S01]  /*1570*/  @P3 FMUL.FTZ R58, R0, R87 ;  /* 0x00000057003a3220 */ /* 0x002fe20000410000 */
[----:B------:R-:W-:-:S05]  /*1580*/  @P3 HADD2.F32 R0, -RZ, R55.H1_H1 ;  /* 0x30000037ff003230 */ /* 0x000fca0000004100 */
[----:B--2---:R-:W-:-:S07]  /*1590*/  @P3 FMUL.FTZ R59, R0, R89 ;  /* 0x00000059003b3220 */ /* 0x004fce0000410000 */
.L_x_14405:
[----:B------:R-:W0:Y:S02]  /*15a0*/  LDC.64 R86, c[0x0][0x3a8] ;  /* 0x0000ea00ff567b82 */ /* 0x000e240000000a00 */
[----:B0-----:R-:W-:-:S05]  /*15b0*/  IMAD.WIDE.U32 R86, R85, 0x20, R86 ;  /* 0x0000002055567825 */ /* 0x001fca00078e0056 */
[----:B------:R2:W-:Y:S04]  /*15c0*/  STG.E.128 desc[UR6][R86.64], R68 ;  /* 0x0000004456007986 */ /* 0x0005e8000c101d06 */
[----:B------:R2:W-:Y:S02]  /*15d0*/  STG.E.128 desc[UR6][R86.64+0x10], R56 ;  /* 0x0000103856007986 */ /* 0x0005e4000c101d06 */
.L_x_14402:
[----:B------:R-:W-:Y:S05]  /*15e0*/  BSYNC.RECONVERGENT B0 ;  /* 0x0000000000007941 */ /* 0x000fea0003800200 */
.L_x_14401:
        /* <DEDUP_REMOVED lines=109> */
.L_x_14407:
[----:B------:R-:W-:Y:S05]  /*1cc0*/  BSYNC.RECONVERGENT B0 ;  /* 0x0000000000007941 */ /* 0x000fea0003800200 */
.L_x_14406:
        /* <DEDUP_REMOVED lines=13> */
.L_x_14409:
[----:B------:R-:W-:Y:S05]  /*1da0*/  BSYNC.RECONVERGENT B0 ;  /* 0x0000000000007941 */ /* 0x000fea0003800200 */
.L_x_14408:
        /* <DEDUP_REMOVED lines=107> */
.L_x_14412:
[----:B------:R-:W-:Y:S05]  /*2460*/  BSYNC.RECONVERGENT B0 ;  /* 0x0000000000007941 */ /* 0x000fea0003800200 */
.L_x_14411:
        /* <DEDUP_REMOVED lines=34> */
.L_x_14414:
[----:B------:R-:W-:Y:S05]  /*2690*/  BSYNC.RECONVERGENT B0 ;  /* 0x0000000000007941 */ /* 0x000fea0003800200 */
.L_x_14413:
        /* <DEDUP_REMOVED lines=19> */
[----:B------:R-:W-:Y:S01]  /*27d0*/  F2FP.F16.F32.PACK_AB R86, R89, R86 ;  /* 0x000000565956723e */ /* 0x000fe200000000ff */
        /* <DEDUP_REMOVED lines=8> */
[----:B------:R-:W-:Y:S02]  /*2860*/  F2FP.F16.F32.PACK_AB R84, R83, R84 ;  /* 0x000000545354723e */ /* 0x000fe400000000ff */
[----:B------:R-:W-:Y:S02]  /*2870*/  F2FP.F16.F32.PACK_AB R87, R0, R87 ;  /* 0x000000570057723e */ /* 0x000fe400000000ff */
[----:B------:R-:W-:Y:S01]  /*2880*/  F2FP.F16.F32.PACK_AB R85, R92, R85 ;  /* 0x000000555c55723e */ /* 0x000fe200000000ff */
[----:B0-----:R-:W-:-:S05]  /*2890*/  IMAD.WIDE.U32 R82, R82, 0x10, R88 ;  /* 0x0000001052527825 */ /* 0x001fca00078e0058 */
[----:B------:R2:W-:Y:S02]  /*28a0*/  STG.E.128 desc[UR6][R82.64], R84 ;  /* 0x0000005452007986 */ /* 0x0005e4000c101d06 */
.L_x_14415:
[----:B------:R-:W-:Y:S05]  /*28b0*/  BSYNC.RECONVERGENT B0 ;  /* 0x0000000000007941 */ /* 0x000fea0003800200 */
.L_x_14410:
[----:B--2---:R-:W2:Y:S01]  /*28c0*/  LDC.64 R82, c[0x0][0x380] ;  /* 0x0000e000ff527b82 */ /* 0x004ea20000000a00 */
[----:B------:R-:W-:Y:S01]  /*28d0*/  UPLOP3.LUT UP1, UPT, UPT, UPT, UP1, 0x40, 0x4 ;  /* 0x000000000004789c */ /* 0x000fe20003f2e810 */
[----:B--2---:R-:W-:-:S04]  /*28e0*/  IADD3 R2, PT, PT, R2, R82, RZ ;  /* 0x0000005202027210 */ /* 0x004fc80007ffe0ff */
[----:B------:R-:W-:-:S13]  /*28f0*/  ISETP.GE.AND P0, PT, R2, R83, PT ;  /* 0x000000530200720c */ /* 0x000fda0003f06270 */
[----:B------:R-:W-:Y:S05]  /*2900*/  @!P0 BRA `(.L_x_14416) ;  /* 0xffffffdc00488947 */ /* 0x000fea000383ffff */
[----:B------:R-:W-:Y:S05]  /*2910*/  EXIT ;  /* 0x000000000000794d */ /* 0x000fea0003800000 */
.L_x_14417:
        /* <DEDUP_REMOVED lines=14> */
.L_x_21017:


//--------------------- .text._ZN10layer_norm13ln_fwd_kernelINS_13Kernel_traitsIf6__halffS2_fjLj6144ELj1ELj1ELj8ELj16ENS_18Kernel_traits_baseILj6144EfS2_fS2_fjLj256EEEEELb0ELb0ELb1ELb1EEEvNS_9FwdParamsE --------------------------
	.section	.text._ZN10layer_norm13ln_fwd_kernelINS_13Kernel_traitsIf6__halffS2_fjLj6144ELj1ELj1ELj8ELj16ENS_18Kernel_traits_baseILj6144EfS2_fS2_fjLj256EEEEELb0ELb0ELb1ELb1EEEvNS_9FwdParamsE,"ax",@progbits
	.align	128
        .global         _ZN10layer_norm13ln_fwd_kernelINS_13Kernel_traitsIf6__halffS2_fjLj6144ELj1ELj1ELj8ELj16ENS_18Kernel_traits_baseILj6144EfS2_fS2_fjLj256EEEEELb0ELb0ELb1ELb1EEEvNS_9FwdParamsE
        .type           _ZN10layer_norm13ln_fwd_kernelINS_13Kernel_traitsIf6__halffS2_fjLj6144ELj1ELj1ELj8ELj16ENS_18Kernel_traits_baseILj6144EfS2_fS2_fjLj256EEEEELb0ELb0ELb1ELb1EEEvNS_9FwdParamsE,@function
        .size           _ZN10layer_norm13ln_fwd_kernelINS_13Kernel_traitsIf6__halffS2_fjLj6144ELj1ELj1ELj8ELj16ENS_18Kernel_traits_baseILj6144EfS2_fS2_fjLj256EEEEELb0ELb0ELb1ELb1EEEvNS_9FwdParamsE,(.L_x_21018 - _ZN10layer_norm13ln_fwd_kernelINS_13Kernel_traitsIf6__halffS2_fjLj6144ELj1ELj1ELj8ELj16ENS_18Kernel_traits_baseILj6144EfS2_fS2_fjLj256EEEEELb0ELb0ELb1ELb1EEEvNS_9FwdParamsE)
        .other          _ZN10layer_norm13ln_fwd_kernelINS_13Kernel_traitsIf6__halffS2_fjLj6144ELj1ELj1ELj8ELj16ENS_18Kernel_traits_baseILj6144EfS2_fS2_fjLj256EEEEELb0ELb0ELb1ELb1EEEvNS_9FwdParamsE,@"STO_CUDA_ENTRY STV_DEFAULT"
_ZN10layer_norm13ln_fwd_kernelINS_13Kernel_traitsIf6__halffS2_fjLj6144ELj1ELj1ELj8ELj16ENS_18Kernel_traits_baseILj6144EfS2_fS2_fjLj256EEEEELb0ELb0ELb1ELb1EEEvNS_9FwdParamsE:
.text._ZN10layer_norm13ln_fwd_kernelINS_13Kernel_traitsIf6__halffS2_fjLj6144ELj1ELj1ELj8ELj16ENS_18Kernel_traits_baseILj6144EfS2_fS2_fjLj256EEEEELb0ELb0ELb1ELb1EEEvNS_9FwdParamsE:
        /* <DEDUP_REMOVED lines=26> */
.L_x_14418:
        /* <DEDUP_REMOVED lines=20> */
.L_x_14419:
[----:B------:R-:W0:Y:S02]  /*02e0*/  LDCU UR4, c[0x0][0x384] ;  /* 0x00007080ff0477ac */ /* 0x000e240008000800 */
[----:B0-----:R-:W-:-:S13]  /*02f0*/  ISETP.GE.AND P0, PT, R2, UR4, PT ;  /* 0x0000000402007c0c */ /* 0x001fda000bf06270 */
[----:B------:R-:W-:Y:S05]  /*0300*/  @P0 EXIT ;  /* 0x000000000000094d */ /* 0x000fea0003800000 */
[----:B------:R-:W0:Y:S01]  /*0310*/  LDCU.U8 UR10, c[0x0][0x410] ;  /* 0x00008200ff0a77ac */ /* 0x000e220008000000 */
[----:B------:R-:W2:Y:S01]  /*0320*/  LDCU UR11, c[0x0][0x400] ;  /* 0x00008000ff0b77ac */ /* 0x000ea20008000800 */
[----:B------:R-:W3:Y:S01]  /*0330*/  LDCU.64 UR8, c[0x0][0x3a0] ;  /* 0x00007400ff0877ac */ /* 0x000ee20008000a00 */
[----:B------:R-:W-:-:S11]  /*0340*/  UPLOP3.LUT UP1, UPT, UPT, UPT, UPT, 0x40, 0x4 ;  /* 0x000000000004789c */ /* 0x000fd60003f2e870 */
.L_x_14432:
        /* <DEDUP_REMOVED lines=30> */
[--C-:B-----5:R-:W-:Y:S02]  /*0530*/  @P1 HADD2.F32 R67, -RZ, R52.reuse.H0_H0 ;  /* 0x20000034ff431230 */ /* 0x120fe40000004100 */
[----:B------:R-:W-:Y:S02]  /*0540*/  @P1 HADD2.F32 R0, -RZ, R52.H1_H1 ;  /* 0x30000034ff001230 */ /* 0x000fe40000004100 */
[--C-:B0-----:R-:W-:Y:S02]  /*0550*/  @P1 HADD2.F32 R65, -RZ, R53.reuse.H0_H0 ;  /* 0x20000035ff411230 */ /* 0x101fe40000004100 */
[----:B------:R-:W-:Y:S01]  /*0560*/  @P1 HADD2.F32 R64, -RZ, R54.H1_H1 ;  /* 0x30000036ff401230 */ /* 0x000fe20000004100 */
[----:B------:R-:W0:Y:S08]  /*0570*/  @P1 LDC R68, c[0x0][0x40c] ;  /* 0x00010300ff441b82 */ /* 0x000e300000000800 */
[----:B------:R-:W1:Y:S08]  /*0580*/  @P1 LDC R69, c[0x0][0x40c] ;  /* 0x00010300ff451b82 */ /* 0x000e700000000800 */
[----:B------:R-:W2:Y:S08]  /*0590*/  @P1 LDC R70, c[0x0][0x40c] ;  /* 0x00010300ff461b82 */ /* 0x000eb00000000800 */
[----:B------:R-:W2:Y:S08]  /*05a0*/  @P1 LDC R71, c[0x0][0x40c] ;  /* 0x00010300ff471b82 */ /* 0x000eb00000000800 */
[----:B------:R-:W4:Y:S08]  /*05b0*/  @P1 LDC R74, c[0x0][0x40c] ;  /* 0x00010300ff4a1b82 */ /* 0x000f300000000800 */
[----:B------:R-:W2:Y:S08]  /*05c0*/  @P1 LDC R75, c[0x0][0x40c] ;  /* 0x00010300ff4b1b82 */ /* 0x000eb00000000800 */
[----:B------:R-:W2:Y:S01]  /*05d0*/  @P1 LDC R77, c[0x0][0x40c] ;  /* 0x00010300ff4d1b82 */ /* 0x000ea20000000800 */
[----:B---3--:R-:W-:Y:S01]  /*05e0*/  @P1 FFMA.FTZ R60, R67, R66, R60 ;  /* 0x00000042433c1223 */ /* 0x008fe2000001003c */
[----:B0-----:R-:W-:Y:S01]  /*05f0*/  @P1 FFMA.FTZ R61, R0, R68, R61 ;  /* 0x00000044003d1223 */ /* 0x001fe2000001003d */
[----:B-1----:R-:W-:Y:S01]  /*0600*/  @P1 FFMA.FTZ R62, R65, R69, R62 ;  /* 0x00000045413e1223 */ /* 0x002fe2000001003e */
[----:B------:R-:W-:-:S02]  /*0610*/  @P1 HADD2.F32 R0, -RZ, R53.H1_H1 ;  /* 0x30000035ff001230 */ /* 0x000fc40000004100 */
[----:B----4-:R-:W-:Y:S01]  /*0620*/  @P1 FFMA.FTZ R57, R64, R74, R57 ;  /* 0x0000004a40391223 */ /* 0x010fe20000010039 */
[----:B------:R-:W-:Y:S02]  /*0630*/  @P1 HADD2.F32 R65, -RZ, R54.H0_H0 ;  /* 0x20000036ff411230 */ /* 0x000fe40000004100 */
[--C-:B------:R-:W-:Y:S02]  /*0640*/  @P1 HADD2.F32 R67, -RZ, R55.reuse.H0_H0 ;  /* 0x20000037ff431230 */ /* 0x100fe40000004100 */
[----:B--2---:R-:W-:Y:S01]  /*0650*/  @P1 FFMA.FTZ R63, R0, R70, R63 ;  /* 0x00000046003f1223 */ /* 0x004fe2000001003f */
[----:B------:R-:W-:Y:S02]  /*0660*/  @P1 HADD2.F32 R66, -RZ, R55.H1_H1 ;  /* 0x30000037ff421230 */ /* 0x000fe40000004100 */
[----:B------:R-:W-:Y:S01]  /*0670*/  @P1 FFMA.FTZ R56, R65, R71, R56 ;  /* 0x0000004741381223 */ /* 0x000fe20000010038 */
[----:B------:R-:W-:Y:S02]  /*0680*/  @P1 FFMA.FTZ R58, R67, R75, R58 ;  /* 0x0000004b433a1223 */ /* 0x000fe4000001003a */
[----:B------:R-:W-:Y:S01]  /*0690*/  @P1 FFMA.FTZ R59, R66, R77, R59 ;  /* 0x0000004d423b1223 */ /* 0x000fe2000001003b */
[----:B------:R-:W-:Y:S06]  /*06a0*/  BRA `(.L_x_14421) ;  /* 0x0000000000747947 */ /* 0x000fec0003800000 */
.L_x_14420:
[----:B------:R-:W0:Y:S01]  /*06b0*/  @P0 LDC R57, c[0x0][0x40c] ;  /* 0x00010300ff390b82 */ /* 0x000e220000000800 */
[--C-:B-----5:R-:W-:Y:S01]  /*06c0*/  @P0 HADD2.F32 R0, -RZ, R52.reuse.H0_H0 ;  /* 0x20000034ff000230 */ /* 0x120fe20000004100 */
[----:B------:R-:W-:Y:S01]  /*06d0*/  CS2R R60, SRZ ;  /* 0x00000000003c7805 */ /* 0x000fe2000001ff00 */
[----:B------:R-:W-:Y:S01]  /*06e0*/  @P0 HADD2.F32 R56, -RZ, R52.H1_H1 ;  /* 0x30000034ff380230 */ /* 0x000fe20000004100 */
[----:B------:R-:W-:Y:S01]  /*06f0*/  MOV R62, RZ ;  /* 0x000000ff003e7202 */ /* 0x000fe20000000f00 */
[----:B------:R-:W-:Y:S02]  /*0700*/  @P0 HADD2.F32 R58, -RZ, R53.H0_H0 ;  /* 0x20000035ff3a0230 */ /* 0x000fe40000004100 */
[--C-:B------:R-:W-:Y:S01]  /*0710*/  @P0 HADD2.F32 R64, -RZ, R54.reuse.H0_H0 ;  /* 0x20000036ff400230 */ /* 0x100fe20000004100 */
[----:B------:R-:W1:Y:S01]  /*0720*/  @P0 LDC R59, c[0x0][0x40c] ;  /* 0x00010300ff3b0b82 */ /* 0x000e620000000800 */
        /* <DEDUP_REMOVED lines=8> */
[----:B-1----:R-:W-:Y:S01]  /*07b0*/  @P0 FMUL.FTZ R61, R56, R59 ;  /* 0x0000003b383d0220 */ /* 0x002fe20000410000 */
[----:B------:R-:W-:-:S06]  /*07c0*/  CS2R R56, SRZ ;  /* 0x0000000000387805 */ /* 0x000fcc000001ff00 */
[----:B------:R-:W1:Y:S01]  /*07d0*/  @P0 LDC R69, c[0x0][0x40c] ;  /* 0x00010300ff450b82 */ /* 0x000e620000000800 */
[----:B---3--:R-:W-:Y:S01]  /*07e0*/  @P0 FMUL.FTZ R62, R58, R63 ;  /* 0x0000003f3a3e0220 */ /* 0x008fe20000410000 */
[----:B------:R-:W-:Y:S02]  /*07f0*/  CS2R R58, SRZ ;  /* 0x00000000003a7805 */ /* 0x000fe4000001ff00 */
[----:B------:R-:W-:-:S04]  /*0800*/  MOV R63, RZ ;  /* 0x000000ff003f7202 */ /* 0x000fc80000000f00 */
[----:B------:R-:W3:Y:S01]  /*0810*/  @P0 LDC R71, c[0x0][0x40c] ;  /* 0x00010300ff470b82 */ /* 0x000ee20000000800 */
[----:B----4-:R-:W-:-:S07]  /*0820*/  @P0 FMUL.FTZ R63, R0, R65 ;  /* 0x00000041003f0220 */ /* 0x010fce0000410000 */
[----:B------:R-:W4:Y:S01]  /*0830*/  @P0 LDC R75, c[0x0][0x40c] ;  /* 0x00010300ff4b0b82 */ /* 0x000f220000000800 */
[----:B0-----:R-:W-:Y:S01]  /*0840*/  @P0 FMUL.FTZ R56, R64, R67 ;  /* 0x0000004340380220 */ /* 0x001fe20000410000 */
[----:B-1----:R-:W-:Y:S01]  /*0850*/  @P0 FMUL.FTZ R57, R66, R69 ;  /* 0x0000004542390220 */ /* 0x002fe20000410000 */
[----:B---3--:R-:W-:Y:S01]  /*0860*/  @P0 FMUL.FTZ R58, R68, R71 ;  /* 0x00000047443a0220 */ /* 0x008fe20000410000 */
[----:B----4-:R-:W-:-:S07]  /*0870*/  @P0 FMUL.FTZ R59, R70, R75 ;  /* 0x0000004b463b0220 */ /* 0x010fce0000410000 */
.L_x_14421:
        /* <DEDUP_REMOVED lines=16> */
[----:B-----5:R-:W-:-:S07]  /*0980*/  @P1 HADD2.F32 R77, -RZ, R52.H0_H0 ;  /* 0x20000034ff4d1230 */ /* 0x020fce0000004100 */
[----:B------:R-:W1:Y:S08]  /*0990*/  @P1 LDC R80, c[0x0][0x40c] ;  /* 0x00010300ff501b82 */ /* 0x000e700000000800 */
[----:B------:R-:W2:Y:S08]  /*09a0*/  @P1 LDC R81, c[0x0][0x40c] ;  /* 0x00010300ff511b82 */ /* 0x000eb00000000800 */
[----:B------:R-:W2:Y:S08]  /*09b0*/  @P1 LDC R82, c[0x0][0x40c] ;  /* 0x00010300ff521b82 */ /* 0x000eb00000000800 */
[----:B0-----:R-:W4:Y:S08]  /*09c0*/  @P1 LDC R78, c[0x0][0x40c] ;  /* 0x00010300ff4e1b82 */ /* 0x001f300000000800 */
[----:B------:R-:W0:Y:S01]  /*09d0*/  @P1 LDC R79, c[0x0][0x40c] ;  /* 0x00010300ff4f1b82 */ /* 0x000e220000000800 */
[----:B---3--:R-:W-:Y:S01]  /*09e0*/  @P1 FFMA.FTZ R64, R77, R0, R64 ;  /* 0x000000004d401223 */ /* 0x008fe20000010040 */
[----:B------:R-:W-:-:S02]  /*09f0*/  @P1 HADD2.F32 R0, -RZ, R52.H1_H1 ;  /* 0x30000034ff001230 */ /* 0x000fc40000004100 */
[----:B------:R-:W-:-:S03]  /*0a00*/  @P1 HADD2.F32 R77, -RZ, R53.H0_H0 ;  /* 0x20000035ff4d1230 */ /* 0x000fc60000004100 */
[----:B-1----:R-:W-:Y:S01]  /*0a10*/  @P1 FFMA.FTZ R65, R0, R80, R65 ;  /* 0x0000005000411223 */ /* 0x002fe20000010041 */
[----:B------:R-:W-:Y:S02]  /*0a20*/  @P1 HADD2.F32 R0, -RZ, R53.H1_H1 ;  /* 0x30000035ff001230 */ /* 0x000fe40000004100 */
[----:B--2---:R-:W-:Y:S01]  /*0a30*/  @P1 FFMA.FTZ R66, R77, R81, R66 ;  /* 0x000000514d421223 */ /* 0x004fe20000010042 */
[----:B------:R-:W1:Y:S01]  /*0a40*/  @P1 LDC R80, c[0x0][0x40c] ;  /* 0x00010300ff501b82 */ /* 0x000e620000000800 */
[--C-:B------:R-:W-:Y:S02]  /*0a50*/  @P1 HADD2.F32 R77, -RZ, R54.reuse.H0_H0 ;  /* 0x20000036ff4d1230 */ /* 0x100fe40000004100 */
[----:B------:R-:W-:Y:S01]  /*0a60*/  @P1 FFMA.FTZ R67, R0, R82, R67 ;  /* 0x0000005200431223 */ /* 0x000fe20000010043 */
[----:B------:R-:W-:Y:S02]  /*0a70*/  @P1 HADD2.F32 R0, -RZ, R54.H1_H1 ;  /* 0x30000036ff001230 */ /* 0x000fe40000004100 */
[----:B----4-:R-:W-:Y:S01]  /*0a80*/  @P1 FFMA.FTZ R68, R77, R78, R68 ;  /* 0x0000004e4d441223 */ /* 0x010fe20000010044 */
[--C-:B------:R-:W-:Y:S01]  /*0a90*/  @P1 HADD2.F32 R77, -RZ, R55.reuse.H0_H0 ;  /* 0x20000037ff4d1230 */ /* 0x100fe20000004100 */
[----:B------:R-:W2:Y:S01]  /*0aa0*/  @P1 LDC R81, c[0x0][0x40c] ;  /* 0x00010300ff511b82 */ /* 0x000ea20000000800 */
[----:B0-----:R-:W-:Y:S01]  /*0ab0*/  @P1 FFMA.FTZ R69, R0, R79, R69 ;  /* 0x0000004f00451223 */ /* 0x001fe20000010045 */
[----:B------:R-:W-:-:S02]  /*0ac0*/  @P1 HADD2.F32 R0, -RZ, R55.H1_H1 ;  /* 0x30000037ff001230 */ /* 0x000fc40000004100 */
[----:B-1----:R-:W-:-:S03]  /*0ad0*/  @P1 FFMA.FTZ R70, R77, R80, R70 ;  /* 0x000000504d461223 */ /* 0x002fc60000010046 */
[----:B--2---:R-:W-:Y:S01]  /*0ae0*/  @P1 FFMA.FTZ R71, R0, R81, R71 ;  /* 0x0000005100471223 */ /* 0x004fe20000010047 */
[----:B------:R-:W-:Y:S06]  /*0af0*/  BRA `(.L_x_14423) ;  /* 0x0000000000707947 */ /* 0x000fec0003800000 */
.L_x_14422:
[----:B------:R-:W1:Y:S01]  /*0b00*/  @P0 LDC R69, c[0x0][0x40c] ;  /* 0x00010300ff450b82 */ /* 0x000e620000000800 */
[--C-:B-----5:R-:W-:Y:S01]  /*0b10*/  @P0 HADD2.F32 R0, -RZ, R52.reuse.H0_H0 ;  /* 0x20000034ff000230 */ /* 0x120fe20000004100 */
[----:B0-----:R-:W-:Y:S01]  /*0b20*/  CS2R R64, SRZ ;  /* 0x0000000000407805 */ /* 0x001fe2000001ff00 */
[--C-:B------:R-:W-:Y:S01]  /*0b30*/  @P0 HADD2.F32 R70, -RZ, R53.reuse.H0_H0 ;  /* 0x20000035ff460230 */ /* 0x100fe20000004100 */
[----:B------:R-:W-:Y:S01]  /*0b40*/  CS2R R66, SRZ ;  /* 0x0000000000427805 */ /* 0x000fe2000001ff00 */
[----:B------:R-:W-:Y:S02]  /*0b50*/  @P0 HADD2.F32 R78, -RZ, R53.H1_H1 ;  /* 0x30000035ff4e0230 */ /* 0x000fe40000004100 */
[----:B------:R-:W-:Y:S01]  /*0b60*/  @P0 HADD2.F32 R68, -RZ, R52.H1_H1 ;  /* 0x30000034ff440230 */ /* 0x000fe20000004100 */
[----:B------:R-:W0:Y:S08]  /*0b70*/  @P0 LDC R77, c[0x0][0x40c] ;  /* 0x00010300ff4d0b82 */ /* 0x000e300000000800 */
[----:B------:R-:W3:Y:S08]  /*0b80*/  @P0 LDC R79, c[0x0][0x40c] ;  /* 0x00010300ff4f0b82 */ /* 0x000ef00000000800 */
[----:B------:R-:W4:Y:S01]  /*0b90*/  @P0 LDC R71, c[0x0][0x40c] ;  /* 0x00010300ff470b82 */ /* 0x000f220000000800 */
[----:B-1----:R-:W-:Y:S01]  /*0ba0*/  @P0 FMUL.FTZ R64, R0, R69 ;  /* 0x0000004500400220 */ /* 0x002fe20000410000 */
[----:B------:R-:W-:-:S06]  /*0bb0*/  @P0 HADD2.F32 R0, -RZ, R54.H0_H0 ;  /* 0x20000036ff000230 */ /* 0x000fcc0000004100 */
[----:B------:R-:W1:Y:S01]  /*0bc0*/  @P0 LDC R81, c[0x0][0x40c] ;  /* 0x00010300ff510b82 */ /* 0x000e620000000800 */
[----:B0-----:R-:W-:Y:S01]  /*0bd0*/  @P0 FMUL.FTZ R66, R70, R77 ;  /* 0x0000004d46420220 */ /* 0x001fe20000410000 */
[----:B------:R-:W-:-:S06]  /*0be0*/  @P0 HADD2.F32 R77, -RZ, R54.H1_H1 ;  /* 0x30000036ff4d0230 */ /* 0x000fcc0000004100 */
[----:B------:R-:W0:Y:S01]  /*0bf0*/  @P0 LDC R80, c[0x0][0x40c] ;  /* 0x00010300ff500b82 */ /* 0x000e220000000800 */
[----:B---3--:R-:W-:Y:S01]  /*0c00*/  @P0 FMUL.FTZ R67, R78, R79 ;  /* 0x0000004f4e430220 */ /* 0x008fe20000410000 */
[--C-:B------:R-:W-:Y:S02]  /*0c10*/  @P0 HADD2.F32 R78, -RZ, R55.reuse.H0_H0 ;  /* 0x20000037ff4e0230 */ /* 0x100fe40000004100 */
[----:B------:R-:W-:-:S04]  /*0c20*/  @P0 HADD2.F32 R79, -RZ, R55.H1_H1 ;  /* 0x30000037ff4f0230 */ /* 0x000fc80000004100 */
[----:B------:R-:W3:Y:S01]  /*0c30*/  @P0 LDC R83, c[0x0][0x40c] ;  /* 0x00010300ff530b82 */ /* 0x000ee20000000800 */
[----:B----4-:R-:W-:Y:S01]  /*0c40*/  @P0 FMUL.FTZ R65, R68, R71 ;  /* 0x0000004744410220 */ /* 0x010fe20000410000 */
[----:B------:R-:W-:Y:S02]  /*0c50*/  CS2R R68, SRZ ;  /* 0x0000000000447805 */ /* 0x000fe4000001ff00 */
[----:B------:R-:W-:-:S04]  /*0c60*/  CS2R R70, SRZ ;  /* 0x0000000000467805 */ /* 0x000fc8000001ff00 */
[----:B------:R-:W4:Y:S01]  /*0c70*/  @P0 LDC R82, c[0x0][0x40c] ;  /* 0x00010300ff520b82 */ /* 0x000f220000000800 */
[----:B-1----:R-:W-:Y:S01]  /*0c80*/  @P0 FMUL.FTZ R68, R0, R81 ;  /* 0x0000005100440220 */ /* 0x002fe20000410000 */
[----:B0-----:R-:W-:Y:S01]  /*0c90*/  @P0 FMUL.FTZ R69, R77, R80 ;  /* 0x000000504d450220 */ /* 0x001fe20000410000 */
[----:B---3--:R-:W-:Y:S01]  /*0ca0*/  @P0 FMUL.FTZ R70, R78, R83 ;  /* 0x000000534e460220 */ /* 0x008fe20000410000 */
[----:B----4-:R-:W-:-:S07]  /*0cb0*/  @P0 FMUL.FTZ R71, R79, R82 ;  /* 0x000000524f470220 */ /* 0x010fce0000410000 */
.L_x_14423:
        /* <DEDUP_REMOVED lines=9> */
.L_x_14424:
        /* <DEDUP_REMOVED lines=8> */
[----:B-----5:R-:W-:-:S07]  /*0dd0*/  @P0 HADD2.F32 R73, -RZ, R52.H0_H0 ;  /* 0x20000034ff490230 */ /* 0x020fce0000004100 */
[----:B------:R-:W1:Y:S08]  /*0de0*/  @P0 LDC R84, c[0x0][0x40c] ;  /* 0x00010300ff540b82 */ /* 0x000e700000000800 */
[----:B------:R-:W2:Y:S08]  /*0df0*/  @P0 LDC R88, c[0x0][0x40c] ;  /* 0x00010300ff580b82 */ /* 0x000eb00000000800 */
[----:B0-----:R-:W4:Y:S08]  /*0e00*/  @P0 LDC R86, c[0x0][0x40c] ;  /* 0x00010300ff560b82 */ /* 0x001f300000000800 */
[----:B------:R-:W0:Y:S01]  /*0e10*/  @P0 LDC R87, c[0x0][0x40c] ;  /* 0x00010300ff570b82 */ /* 0x000e220000000800 */
[----:B---3--:R-:W-:Y:S01]  /*0e20*/  @P0 FFMA.FTZ R76, R73, R0, R76 ;  /* 0x00000000494c0223 */ /* 0x008fe2000001004c */
[----:B------:R-:W-:-:S02]  /*0e30*/  @P0 HADD2.F32 R0, -RZ, R52.H1_H1 ;  /* 0x30000034ff000230 */ /* 0x000fc40000004100 */
[----:B------:R-:W-:-:S03]  /*0e40*/  @P0 HADD2.F32 R73, -RZ, R53.H0_H0 ;  /* 0x20000035ff490230 */ /* 0x000fc60000004100 */
[----:B-1----:R-:W-:Y:S01]  /*0e50*/  @P0 FFMA.FTZ R77, R0, R84, R77 ;  /* 0x00000054004d0223 */ /* 0x002fe2000001004d */
[----:B------:R-:W-:Y:S01]  /*0e60*/  @P0 HADD2.F32 R0, -RZ, R53.H1_H1 ;  /* 0x30000035ff000230 */ /* 0x000fe20000004100 */
[----:B------:R-:W1:Y:S01]  /*0e70*/  @P0 LDC R84, c[0x0][0x40c] ;  /* 0x00010300ff540b82 */ /* 0x000e620000000800 */
[----:B--2---:R-:W-:Y:S01]  /*0e80*/  @P0 FFMA.FTZ R78, R73, R88, R78 ;  /* 0x00000058494e0223 */ /* 0x004fe2000001004e */
[----:B------:R-:W-:-:S05]  /*0e90*/  @P0 HADD2.F32 R73, -RZ, R54.H0_H0 ;  /* 0x20000036ff490230 */ /* 0x000fca0000004100 */
[----:B----4-:R-:W-:Y:S01]  /*0ea0*/  @P0 FFMA.FTZ R80, R73, R86, R80 ;  /* 0x0000005649500223 */ /* 0x010fe20000010050 */
[----:B------:R-:W-:Y:S01]  /*0eb0*/  @P0 HADD2.F32 R73, -RZ, R55.H0_H0 ;  /* 0x20000037ff490230 */ /* 0x000fe20000004100 */
[----:B------:R-:W2:Y:S01]  /*0ec0*/  @P0 LDC R86, c[0x0][0x40c] ;  /* 0x00010300ff560b82 */ /* 0x000ea20000000800 */
[----:B-1----:R-:W-:Y:S01]  /*0ed0*/  @P0 FFMA.FTZ R79, R0, R84, R79 ;  /* 0x00000054004f0223 */ /* 0x002fe2000001004f */
[----:B------:R-:W-:-:S06]  /*0ee0*/  @P0 HADD2.F32 R0, -RZ, R54.H1_H1 ;  /* 0x30000036ff000230 */ /* 0x000fcc0000004100 */
[----:B------:R-:W1:Y:S01]  /*0ef0*/  @P0 LDC R84, c[0x0][0x40c] ;  /* 0x00010300ff540b82 */ /* 0x000e620000000800 */
[----:B--2---:R-:W-:Y:S01]  /*0f00*/  @P0 FFMA.FTZ R82, R73, R86, R82 ;  /* 0x0000005649520223 */ /* 0x004fe20000010052 */
[----:B-1----:R-:W-:Y:S01]  /*0f10*/  @P0 FFMA.FTZ R81, R0, R84, R81 ;  /* 0x0000005400510223 */ /* 0x002fe20000010051 */
[----:B------:R-:W-:-:S05]  /*0f20*/  @P0 HADD2.F32 R0, -RZ, R55.H1_H1 ;  /* 0x30000037ff000230 */ /* 0x000fca0000004100 */
[----:B0-----:R-:W-:Y:S01]  /*0f30*/  @P0 FFMA.FTZ R83, R0, R87, R83 ;  /* 0x0000005700530223 */ /* 0x001fe20000010053 */
[----:B------:R-:W-:Y:S06]  /*0f40*/  BRA `(.L_x_14426) ;  /* 0x0000000000707947 */ /* 0x000fec0003800000 */
.L_x_14425:
[----:B------:R-:W1:Y:S01]  /*0f50*/  @P0 LDC R73, c[0x0][0x40c] ;  /* 0x00010300ff490b82 */ /* 0x000e620000000800 */
[----:B-----5:R-:W-:Y:S01]  /*0f60*/  @P0 HADD2.F32 R0, -RZ, R52.H0_H0 ;  /* 0x20000034ff000230 */ /* 0x020fe20000004100 */
[----:B------:R-:W-:-:S06]  /*0f70*/  CS2R R76, SRZ ;  /* 0x00000000004c7805 */ /* 0x000fcc000001ff00 */
[----:B0-----:R-:W0:Y:S08]  /*0f80*/  @P0 LDC R79, c[0x0][0x40c] ;  /* 0x00010300ff4f0b82 */ /* 0x001e300000000800 */
[----:B------:R-:W3:Y:S08]  /*0f90*/  @P0 LDC R80, c[0x0][0x40c] ;  /* 0x00010300ff500b82 */ /* 0x000ef00000000800 */
[----:B------:R-:W4:Y:S01]  /*0fa0*/  @P0 LDC R81, c[0x0][0x40c] ;  /* 0x00010300ff510b82 */ /* 0x000f220000000800 */
[----:B-1----:R-:W-:Y:S01]  /*0fb0*/  @P0 FMUL.FTZ R76, R0, R73 ;  /* 0x00000049004c0220 */ /* 0x002fe20000410000 */
[----:B------:R-:W-:-:S02]  /*0fc0*/  @P0 HADD2.F32 R0, -RZ, R52.H1_H1 ;  /* 0x30000034ff000230 */ /* 0x000fc40000004100 */
[----:B------:R-:W-:-:S04]  /*0fd0*/  @P0 HADD2.F32 R73, -RZ, R53.H0_H0 ;  /* 0x20000035ff490230 */ /* 0x000fc80000004100 */
[----:B------:R-:W1:Y:S01]  /*0fe0*/  @P0 LDC R83, c[0x0][0x40c] ;  /* 0x00010300ff530b82 */ /* 0x000e620000000800 */
[----:B0-----:R-:W-:Y:S01]  /*0ff0*/  @P0 FMUL.FTZ R77, R0, R79 ;  /* 0x0000004f004d0220 */ /* 0x001fe20000410000 */
[----:B------:R-:W-:Y:S01]  /*1000*/  CS2R R78, SRZ ;  /* 0x00000000004e7805 */ /* 0x000fe2000001ff00 */
[----:B------:R-:W-:-:S05]  /*1010*/  @P0 HADD2.F32 R0, -RZ, R53.H1_H1 ;  /* 0x30000035ff000230 */ /* 0x000fca0000004100 */
[----:B------:R-:W0:Y:S01]  /*1020*/  @P0 LDC R87, c[0x0][0x40c] ;  /* 0x00010300ff570b82 */ /* 0x000e220000000800 */
[----:B---3--:R-:W-:-:S07]  /*1030*/  @P0 FMUL.FTZ R78, R73, R80 ;  /* 0x00000050494e0220 */ /* 0x008fce0000410000 */
[----:B------:R-:W3:Y:S01]  /*1040*/  @P0 LDC R73, c[0x0][0x40c] ;  /* 0x00010300ff490b82 */ /* 0x000ee20000000800 */
[----:B----4-:R-:W-:Y:S01]  /*1050*/  @P0 FMUL.FTZ R79, R0, R81 ;  /* 0x00000051004f0220 */ /* 0x010fe20000410000 */
[----:B------:R-:W-:Y:S01]  /*1060*/  @P0 HADD2.F32 R0, -RZ, R54.H0_H0 ;  /* 0x20000036ff000230 */ /* 0x000fe20000004100 */
[----:B------:R-:W-:-:S05]  /*1070*/  CS2R R80, SRZ ;  /* 0x0000000000507805 */ /* 0x000fca000001ff00 */
[----:B------:R-:W4:Y:S01]  /*1080*/  @P0 LDC R89, c[0x0][0x40c] ;  /* 0x00010300ff590b82 */ /* 0x000f220000000800 */
[----:B-1----:R-:W-:Y:S01]  /*1090*/  @P0 FMUL.FTZ R80, R0, R83 ;  /* 0x0000005300500220 */ /* 0x002fe20000410000 */
[----:B------:R-:W-:Y:S01]  /*10a0*/  @P0 HADD2.F32 R0, -RZ, R54.H1_H1 ;  /* 0x30000036ff000230 */ /* 0x000fe20000004100 */
[----:B------:R-:W-:-:S04]  /*10b0*/  CS2R R82, SRZ ;  /* 0x0000000000527805 */ /* 0x000fc8000001ff00 */
[----:B0-----:R-:W-:Y:S01]  /*10c0*/  @P0 FMUL.FTZ R81, R0, R87 ;  /* 0x0000005700510220 */ /* 0x001fe20000410000 */
[----:B------:R-:W-:-:S05]  /*10d0*/  @P0 HADD2.F32 R0, -RZ, R55.H0_H0 ;  /* 0x20000037ff000230 */ /* 0x000fca0000004100 */
[----:B---3--:R-:W-:Y:S01]  /*10e0*/  @P0 FMUL.FTZ R82, R0, R73 ;  /* 0x0000004900520220 */ /* 0x008fe20000410000 */
[----:B------:R-:W-:-:S05]  /*10f0*/  @P0 HADD2.F32 R0, -RZ, R55.H1_H1 ;  /* 0x30000037ff000230 */ /* 0x000fca0000004100 */
[----:B----4-:R-:W-:-:S07]  /*1100*/  @P0 FMUL.FTZ R83, R0, R89 ;  /* 0x0000005900530220 */ /* 0x010fce0000410000 */
.L_x_14426:
        /* <DEDUP_REMOVED lines=109> */
.L_x_14428:
[----:B--2---:R-:W-:Y:S05]  /*17e0*/  BSYNC.RECONVERGENT B0 ;  /* 0x0000000000007941 */ /* 0x004fea0003800200 */
.L_x_14427:
        /* <DEDUP_REMOVED lines=13> */
.L_x_14430:
[----:B------:R-:W-:Y:S05]  /*18c0*/  BSYNC.RECONVERGENT B0 ;  /* 0x0000000000007941 */ /* 0x000fea0003800200 */
.L_x_14429:
        /* <DEDUP_REMOVED lines=78> */
[----:B------:R-:W-:Y:S01]  /*1db0*/  FMUL.FTZ R63, R73, R58 ;  /* 0x0000003a493f7220 */ /* 0x000fe20000410000 */
[C---:B------:R-:W-:Y:S01]  /*1dc0*/  FADD.FTZ R60, -R74.reuse, R60 ;  /* 0x0000003c4a3c7221 */ /* 0x040fe20000010100 */
[----:B------:R-:W-:Y:S01]  /*1dd0*/  LEA.HI R59, R3, R72, RZ, 0x3 ;  /* 0x00000048033b7211 */ /* 0x000fe200078f18ff */
        /* <DEDUP_REMOVED lines=85> */
.L_x_14431:
[----:B0-----:R-:W0:Y:S01]  /*2330*/  LDC.64 R56, c[0x0][0x380] ;  /* 0x0000e000ff387b82 */ /* 0x001e220000000a00 */
[----:B------:R-:W-:Y:S01]  /*2340*/  UPLOP3.LUT UP1, UPT, UPT, UPT, UP1, 0x40, 0x4 ;  /* 0x000000000004789c */ /* 0x000fe20003f2e810 */
[----:B0-----:R-:W-:-:S04]  /*2350*/  IADD3 R2, PT, PT, R2, R56, RZ ;  /* 0x0000003802027210 */ /* 0x001fc80007ffe0ff */
[----:B------:R-:W-:-:S13]  /*2360*/  ISETP.GE.AND P0, PT, R2, R57, PT ;  /* 0x000000390200720c */ /* 0x000fda0003f06270 */
[----:B------:R-:W-:Y:S05]  /*2370*/  @!P0 BRA `(.L_x_14432) ;  /* 0xffffffdc00f48947 */ /* 0x000fea000383ffff */
[----:B------:R-:W-:Y:S05]  /*2380*/  EXIT ;  /* 0x000000000000794d */ /* 0x000fea0003800000 */
.L_x_14433:
        /* <DEDUP_REMOVED lines=15> */
.L_x_21018:


//--------------------- .text._ZN10layer_norm13ln_fwd_kernelINS_13Kernel_traitsIf6__halffS2_fjLj6144ELj1ELj1ELj8ELj16ENS_18Kernel_traits_baseILj6144EfS2_fS2_fjLj256EEEEELb0ELb1ELb0ELb0EEEvNS_9FwdParamsE --------------------------
	.section	.text._ZN10layer_norm13ln_fwd_kernelINS_13Kernel_traitsIf6__halffS2_fjLj6144ELj1ELj1ELj8ELj16ENS_18Kernel_traits_baseILj6144EfS2_fS2_fjLj256EEEEELb0ELb1ELb0ELb0EEEvNS_9FwdParamsE,"ax",@progbits
	.align	128
        .global         _ZN10layer_norm13ln_fwd_kernelINS_13Kernel_traitsIf6__halffS2_fjLj6144ELj1ELj1ELj8ELj16ENS_18Kernel_traits_baseILj6144EfS2_fS2_fjLj256EEEEELb0ELb1ELb0ELb0EEEvNS_9FwdParamsE
        .type           _ZN10layer_norm13ln_fwd_kernelINS_13Kernel_traitsIf6__halffS2_fjLj6144ELj1ELj1ELj8ELj16ENS_18Kernel_traits_baseILj6144EfS2_fS2_fjLj256EEEEELb0ELb1ELb0ELb0EEEvNS_9FwdParamsE,@function
        .size           _ZN10layer_norm13ln_fwd_kernelINS_13Kernel_traitsIf6__halffS2_fjLj6144ELj1ELj1ELj8ELj16ENS_18Kernel_traits_baseILj6144EfS2_fS2_fjLj256EEEEELb0ELb1ELb0ELb0EEEvNS_9FwdParamsE,(.L_x_21019 - _ZN10layer_norm13ln_fwd_kernelINS_13Kernel_traitsIf6__halffS2_fjLj6144ELj1ELj1ELj8ELj16ENS_18Kernel_traits_baseILj6144EfS2_fS2_fjLj256EEEEELb0ELb1ELb0ELb0EEEvNS_9FwdParamsE)
        .other          _ZN10layer_norm13ln_fwd_kernelINS_13Kernel_traitsIf6__halffS2_fjLj6144ELj1ELj1ELj8ELj16ENS_18Kernel_traits_baseILj6144EfS2_fS2_fjLj256EEEEELb0ELb1ELb0ELb0EEEvNS_9FwdParamsE,@"STO_CUDA_ENTRY STV_DEFAULT"
_ZN10layer_norm13ln_fwd_kernelINS_13Kernel_traitsIf6__halffS2_fjLj6144ELj1ELj1ELj8ELj16ENS_18Kernel_traits_baseILj6144EfS2_fS2_fjLj256EEEEELb0ELb1ELb0ELb0EEEvNS_9FwdParamsE:
.text._ZN10layer_norm13ln_fwd_kernelINS_13Kernel_traitsIf6__halffS2_fjLj6144ELj1ELj1ELj8ELj16ENS_18Kernel_traits_baseILj6144EfS2_fS2_fjLj256EEEEELb0ELb1ELb0ELb0EEEvNS_9FwdParamsE:
        /* <DEDUP_REMOVED lines=62> */
.L_x_14435:
        /* <DEDUP_REMOVED lines=42> */
.L_x_14436:
[----:B------:R-:W-:Y:S05]  /*0680*/  BSYNC.RECONVERGENT B0 ;  /* 0x0000000000007941 */ /* 0x000fea0003800200 */
.L_x_14434:
        /* <DEDUP_REMOVED lines=27> */
.L_x_14457:
        /* <DEDUP_REMOVED lines=15> */
[----:B------:R-:W-:Y:S01]  /*0930*/  LEA.HI.SX32 R2, R2, R111, 0x1d ;  /* 0x0000006f02027211 */ /* 0x000fe200078feaff */
[----:B--2---:R-:W-:-:S05]  /*0940*/  @P0 HADD2.F32 R0, -RZ, R108.H0_H0 ;  /* 0x2000006cff000230 */ /* 0x004fca0000004100 */
[----:B------:R-:W-:Y:S02]  /*0950*/  @P0 R2UR UR7, R0 ;  /* 0x00000000000702ca */ /* 0x000fe400000e0000 */
[----:B------:R-:W-:-:S11]  /*0960*/  MOV R0, R2 ;  /* 0x0000000200007202 */ /* 0x000fd60000000f00 */
        /* <DEDUP_REMOVED lines=14> */
[----:B------:R-:W-:Y:S02]  /*0a50*/  HADD2.F32 R108, -RZ, R86.H0_H0 ;  /* 0x20000056ff6c7230 */ /* 0x000fe40000004100 */
[----:B------:R-:W-:-:S02]  /*0a60*/  HADD2.F32 R0, -RZ, R84.H0_H0 ;  /* 0x20000054ff007230 */ /* 0x000fc40000004100 */
[----:B------:R-:W-:Y:S02]  /*0a70*/  HADD2.F32 R86, -RZ, R86.H1_H1 ;  /* 0x30000056ff567230 */ /* 0x000fe40000004100 */
[----:B0-----:R-:W-:Y:S01]  /*0a80*/  FMUL.FTZ R88, R91, UR4 ;  /* 0x000000045b587c20 */ /* 0x001fe20008410000 */
[----:B------:R-:W-:Y:S02]  /*0a90*/  HADD2.F32 R84, -RZ, R84.H1_H1 ;  /* 0x30000054ff547230 */ /* 0x000fe40000004100 */
[----:B------:R-:W-:Y:S01]  /*0aa0*/  FMUL.FTZ R89, R108, UR4 ;  /* 0x000000046c597c20 */ /* 0x000fe20008410000 */
[--C-:B------:R-:W-:Y:S02]  /*0ab0*/  HADD2.F32 R109, -RZ, R87.reuse.H0_H0 ;  /* 0x20000057ff6d7230 */ /* 0x100fe40000004100 */
[----:B------:R-:W-:Y:S01]  /*0ac0*/  FMUL.FTZ R85, R0, UR4 ;  /* 0x0000000400557c20 */ /* 0x000fe20008410000 */
[----:B------:R-:W-:Y:S02]  /*0ad0*/  HADD2.F32 R110, -RZ, R87.H1_H1 ;  /* 0x30000057ff6e7230 */ /* 0x000fe40000004100 */
[----:B------:R-:W-:Y:S01]  /*0ae0*/  FMUL.FTZ R87, R90, UR4 ;  /* 0x000000045a577c20 */ /* 0x000fe20008410000 */
[----:B------:R-:W-:Y:S01]  /*0af0*/  FMUL.FTZ R90, R86, UR4 ;  /* 0x00000004565a7c20 */ /* 0x000fe20008410000 */
[----:B------:R-:W-:Y:S01]  /*0b00*/  FMUL.FTZ R0, R84, UR4 ;  /* 0x0000000454007c20 */ /* 0x000fe20008410000 */
[----:B------:R-:W-:Y:S01]  /*0b10*/  FMUL.FTZ R109, R109, UR4 ;  /* 0x000000046d6d7c20 */ /* 0x000fe20008410000 */
        /* <DEDUP_REMOVED lines=10> */
.L_x_14439:
[--C-:B-----5:R-:W-:Y:S02]  /*0bc0*/  HADD2.F32 R88, -RZ, R85.reuse.H0_H0 ;  /* 0x20000055ff587230 */ /* 0x120fe40000004100 */
[----:B------:R-:W-:Y:S02]  /*0bd0*/  HADD2.F32 R89, -RZ, R85.H1_H1 ;  /* 0x30000055ff597230 */ /* 0x000fe40000004100 */
[--C-:B------:R-:W-:Y:S02]  /*0be0*/  HADD2.F32 R90, -RZ, R86.reuse.H0_H0 ;  /* 0x20000056ff5a7230 */ /* 0x100fe40000004100 */
[----:B------:R-:W-:Y:S02]  /*0bf0*/  HADD2.F32 R86, -RZ, R86.H1_H1 ;  /* 0x30000056ff567230 */ /* 0x000fe40000004100 */
[----:B------:R-:W-:Y:S02]  /*0c00*/  HADD2.F32 R0, -RZ, R84.H0_H0 ;  /* 0x20000054ff007230 */ /* 0x000fe40000004100 */
[----:B------:R-:W-:-:S02]  /*0c10*/  HADD2.F32 R91, -RZ, R87.H0_H0 ;  /* 0x20000057ff5b7230 */ /* 0x000fc40000004100 */
        /* <DEDUP_REMOVED lines=8> */
[----:B------:R-:W-:Y:S01]  /*0ca0*/  FMUL.FTZ R86, R87, R58 ;  /* 0x0000003a57567220 */ /* 0x000fe20000410000 */
[----:B------:R-:W-:Y:S01]  /*0cb0*/  FMUL.FTZ R0, R84, UR4 ;  /* 0x0000000454007c20 */ /* 0x000fe20008410000 */
[----:B------:R-:W-:Y:S01]  /*0cc0*/  FMUL.FTZ R108, R108, UR4 ;  /* 0x000000046c6c7c20 */ /* 0x000fe20008410000 */
[----:B------:R-:W-:Y:S01]  /*0cd0*/  FMUL.FTZ R87, R88, R59 ;  /* 0x0000003b58577220 */ /* 0x000fe20000410000 */
[----:B------:R-:W-:Y:S01]  /*0ce0*/  FMUL.FTZ R88, R89, R52 ;  /* 0x0000003459587220 */ /* 0x000fe20000410000 */
[----:B------:R-:W-:Y:S01]  /*0cf0*/  FMUL.FTZ R89, R90, R53 ;  /* 0x000000355a597220 */ /* 0x000fe20000410000 */
[----:B------:R-:W-:Y:S01]  /*0d00*/  FMUL.FTZ R84, R85, R56 ;  /* 0x0000003855547220 */ /* 0x000fe20000410000 */
[----:B------:R-:W-:Y:S01]  /*0d10*/  FMUL.FTZ R90, R91, R54 ;  /* 0x000000365b5a7220 */ /* 0x000fe20000410000 */
[----:B------:R-:W-:Y:S01]  /*0d20*/  FMUL.FTZ R85, R0, R57 ;  /* 0x0000003900557220 */ /* 0x000fe20000410000 */
[----:B------:R-:W-:-:S07]  /*0d30*/  FMUL.FTZ R91, R108, R55 ;  /* 0x000000376c5b7220 */ /* 0x000fce0000410000 */
.L_x_14440:
[----:B------:R-:W0:Y:S01]  /*0d40*/  LDC.64 R108, c[0x0][0x3a8] ;  /* 0x0000ea00ff6c7b82 */ /* 0x000e220000000a00 */
[C---:B------:R-:W-:Y:S01]  /*0d50*/  IADD3 R0, PT, PT, R2.reuse, 0x100, RZ ;  /* 0x0000010002007810 */ /* 0x040fe20007ffe0ff */
[----:B0-----:R-:W-:-:S05]  /*0d60*/  IMAD.WIDE.U32 R108, R2, 0x20, R108 ;  /* 0x00000020026c7825 */ /* 0x001fca00078e006c */
[----:B------:R0:W-:Y:S04]  /*0d70*/  STG.E.128 desc[UR8][R108.64], R84 ;  /* 0x000000546c007986 */ /* 0x0001e8000c101d08 */
[----:B------:R0:W-:Y:S02]  /*0d80*/  STG.E.128 desc[UR8][R108.64+0x10], R88 ;  /* 0x000010586c007986 */ /* 0x0001e4000c101d08 */
.L_x_14438:
[----:B-1--4-:R-:W-:Y:S05]  /*0d90*/  BSYNC.RECONVERGENT B0 ;  /* 0x0000000000007941 */ /* 0x012fea0003800200 */
.L_x_14437:
        /* <DEDUP_REMOVED lines=15> */
[--C-:B------:R-:W-:Y:S02]  /*0e90*/  HADD2.F32 R97, -RZ, R93.reuse.H0_H0 ;  /* 0x2000005dff617230 */ /* 0x100fe40000004100 */
[----:B------:R-:W-:Y:S02]  /*0ea0*/  HADD2.F32 R98, -RZ, R93.H1_H1 ;  /* 0x3000005dff627230 */ /* 0x000fe40000004100 */
[----:B------:R-:W-:Y:S01]  /*0eb0*/  FMUL.FTZ R93, R96, UR4 ;  /* 0x00000004605d7c20 */ /* 0x000fe20008410000 */
[----:B------:R-:W-:Y:S02]  /*0ec0*/  HADD2.F32 R99, -RZ, R94.H0_H0 ;  /* 0x2000005eff637230 */ /* 0x000fe40000004100 */
[----:B------:R-:W-:Y:S01]  /*0ed0*/  FMUL.FTZ R97, R97, UR4 ;  /* 0x0000000461617c20 */ /* 0x000fe20008410000 */
[----:B0-----:R-:W-:-:S02]  /*0ee0*/  HADD2.F32 R109, -RZ, R95.H0_H0 ;  /* 0x2000005fff6d7230 */ /* 0x001fc40000004100 */
[----:B------:R-:W-:Y:S01]  /*0ef0*/  FMUL.FTZ R98, R98, UR4 ;  /* 0x0000000462627c20 */ /* 0x000fe20008410000 */
[----:B------:R-:W-:Y:S02]  /*0f00*/  HADD2.F32 R108, -RZ, R94.H1_H1 ;  /* 0x3000005eff6c7230 */ /* 0x000fe40000004100 */
[----:B------:R-:W-:Y:S01]  /*0f10*/  FMUL.FTZ R94, R92, UR4 ;  /* 0x000000045c5e7c20 */ /* 0x000fe20008410000 */
[----:B------:R-:W-:Y:S02]  /*0f20*/  HADD2.F32 R95, -RZ, R95.H1_H1 ;  /* 0x3000005fff5f7230 */ /* 0x000fe40000004100 */
        /* <DEDUP_REMOVED lines=11> */
[----:B------:R-:W-:Y:S01]  /*0fe0*/  FFMA.FTZ R99, R110, R31, R83 ;  /* 0x0000001f6e637223 */ /* 0x000fe20000010053 */
[----:B------:R-:W-:Y:S06]  /*0ff0*/  BRA `(.L_x_14444) ;  /* 0x0000000000607947 */ /* 0x000fec0003800000 */
.L_x_14443:
        /* <DEDUP_REMOVED lines=24> */
.L_x_14444:
[----:B------:R-:W0:Y:S02]  /*1180*/  LDC.64 R108, c[0x0][0x3a8] ;  /* 0x0000ea00ff6c7b82 */ /* 0x000e240000000a00 */
[C---:B0-----:R-:W-:Y:S01]  /*1190*/  IMAD.WIDE.U32 R108, R0.reuse, 0x20, R108 ;  /* 0x00000020006c7825 */ /* 0x041fe200078e006c */
[----:B------:R-:W-:-:S04]  /*11a0*/  IADD3 R0, PT, PT, R0, 0x100, RZ ;  /* 0x0000010000007810 */ /* 0x000fc80007ffe0ff */
[----:B------:R1:W-:Y:S04]  /*11b0*/  STG.E.128 desc[UR8][R108.64], R92 ;  /* 0x0000005c6c007986 */ /* 0x0003e8000c101d08 */
[----:B------:R1:W-:Y:S02]  /*11c0*/  STG.E.128 desc[UR8][R108.64+0x10], R96 ;  /* 0x000010606c007986 */ /* 0x0003e4000c101d08 */
.L_x_14442:
[----:B------:R-:W-:Y:S05]  /*11d0*/  BSYNC.RECONVERGENT B0 ;  /* 0x0000000000007941 */ /* 0x000fea0003800200 */
.L_x_14441:
        /* <DEDUP_REMOVED lines=16> */
[----:B------:R-:W-:Y:S02]  /*12e0*/  HADD2.F32 R106, -RZ, R101.H1_H1 ;  /* 0x30000065ff6a7230 */ /* 0x000fe40000004100 */
[----:B------:R-:W-:Y:S01]  /*12f0*/  FMUL.FTZ R101, R104, UR4 ;  /* 0x0000000468657c20 */ /* 0x000fe20008410000 */
[----:B------:R-:W-:Y:S02]  /*1300*/  HADD2.F32 R107, -RZ, R102.H0_H0 ;  /* 0x20000066ff6b7230 */ /* 0x000fe40000004100 */
[----:B------:R-:W-:Y:S01]  /*1310*/  FMUL.FTZ R105, R105, UR4 ;  /* 0x0000000469697c20 */ /* 0x000fe20008410000 */
[----:B01----:R-:W-:-:S02]  /*1320*/  HADD2.F32 R109, -RZ, R103.H0_H0 ;  /* 0x20000067ff6d7230 */ /* 0x003fc40000004100 */
        /* <DEDUP_REMOVED lines=17> */
.L_x_14447:
        /* <DEDUP_REMOVED lines=24> */
.L_x_14448:
[----:B------:R-:W0:Y:S02]  /*15c0*/  LDC.64 R108, c[0x0][0x3a8] ;  /* 0x0000ea00ff6c7b82 */ /* 0x000e240000000a00 */
[----:B0-----:R-:W-:-:S05]  /*15d0*/  IMAD.WIDE.U32 R108, R0, 0x20, R108 ;  /* 0x00000020006c7825 */ /* 0x001fca00078e006c */
[----:B------:R2:W-:Y:S04]  /*15e0*/  STG.E.128 desc[UR8][R108.64], R100 ;  /* 0x000000646c007986 */ /* 0x0005e8000c101d08 */
[----:B------:R2:W-:Y:S02]  /*15f0*/  STG.E.128 desc[UR8][R108.64+0x10], R104 ;  /* 0x000010686c007986 */ /* 0x0005e4000c101d08 */
.L_x_14446:
[----:B------:R-:W-:Y:S05]  /*1600*/  BSYNC.RECONVERGENT B0 ;  /* 0x0000000000007941 */ /* 0x000fea0003800200 */
.L_x_14445:
        /* <DEDUP_REMOVED lines=118> */
.L_x_14450:
[----:B------:R-:W-:Y:S05]  /*1d70*/  BSYNC.RECONVERGENT B0 ;  /* 0x0000000000007941 */ /* 0x000fea0003800200 */
.L_x_14449:
        /* <DEDUP_REMOVED lines=106> */
.L_x_14452:
[----:B------:R-:W-:Y:S05]  /*2420*/  BSYNC.RECONVERGENT B0 ;  /* 0x0000000000007941 */ /* 0x000fea0003800200 */
.L_x_14451:
        /* <DEDUP_REMOVED lines=34> */
.L_x_14454:
[----:B------:R-:W-:Y:S05]  /*2650*/  BSYNC.RECONVERGENT B0 ;  /* 0x0000000000007941 */ /* 0x000fea0003800200 */
.L_x_14453:
        /* <DEDUP_REMOVED lines=27> */
[----:B------:R-:W-:-:S03]  /*2810*/  FFMA.FTZ R108, R108, R25, R17 ;  /* 0x000000196c6c7223 */ /* 0x000fc60000010011 */
[----:B------:R-:W-:Y:S02]  /*2820*/  F2FP.F16.F32.PACK_AB R110, R118, R119 ;  /* 0x00000077766e723e */ /* 0x000fe400000000ff */
[----:B------:R-:W-:Y:S01]  /*2830*/  F2FP.F16.F32.PACK_AB R109, R0, R109 ;  /* 0x0000006d006d723e */ /* 0x000fe200000000ff */
[----:B0-----:R-:W-:Y:S01]  /*2840*/  IMAD.WIDE.U32 R116, R2, 0x10, R116 ;  /* 0x0000001002747825 */ /* 0x001fe200078e0074 */
[----:B------:R-:W-:-:S05]  /*2850*/  F2FP.F16.F32.PACK_AB R108, R108, R115 ;  /* 0x000000736c6c723e */ /* 0x000fca00000000ff */
[----:B------:R3:W-:Y:S02]  /*2860*/  STG.E.128 desc[UR8][R116.64], R108 ;  /* 0x0000006c74007986 */ /* 0x0007e4000c101d08 */
.L_x_14456:
[----:B------:R-:W-:Y:S05]  /*2870*/  BSYNC.RECONVERGENT B0 ;  /* 0x0000000000007941 */ /* 0x000fea0003800200 */
.L_x_14455:
[----:B------:R-:W-:Y:S02]  /*2880*/  UIADD3 UR6, UPT, UPT, UR6, UR16, URZ ;  /* 0x0000001006067290 */ /* 0x000fe4000fffe0ff */
[----:B------:R-:W-:Y:S02]  /*2890*/  UPLOP3.LUT UP2, UPT, UPT, UPT, UP2, 0x40, 0x4 ;  /* 0x000000000004789c */ /* 0x000fe40003f4e820 */
[----:B------:R-:W-:-:S09]  /*28a0*/  UISETP.GE.AND UP1, UPT, UR6, UR17, UPT ;  /* 0x000000110600728c */ /* 0x000fd2000bf26270 */
[----:B------:R-:W-:Y:S05]  /*28b0*/  BRA.U !UP1, `(.L_x_14457) ;  /* 0xffffffdd09e07547 */ /* 0x000fea000b83ffff */
[----:B------:R-:W-:Y:S05]  /*28c0*/  EXIT ;  /* 0x000000000000794d */ /* 0x000fea0003800000 */
.L_x_14458:
        /* <DEDUP_REMOVED lines=11> */
.L_x_21019:


//--------------------- .text._ZN10layer_norm13ln_fwd_kernelINS_13Kernel_traitsIf6__halffS2_fjLj6144ELj1ELj1ELj8ELj16ENS_18Kernel_traits_baseILj6144EfS2_fS2_fjLj256EEEEELb0ELb1ELb0ELb1EEEvNS_9FwdParamsE --------------------------
	.section	.text._ZN10layer_norm13ln_fwd_kernelINS_13Kernel_traitsIf6__halffS2_fjLj6144ELj1ELj1ELj8ELj16ENS_18Kernel_traits_baseILj6144EfS2_fS2_fjLj256EEEEELb0ELb1ELb0ELb1EEEvNS_9FwdParamsE,"ax",@progbits
	.align	128
        .global         _ZN10layer_norm13ln_fwd_kernelINS_13Kernel_traitsIf6__halffS2_fjLj6144ELj1ELj1ELj8ELj16ENS_18Kernel_traits_baseILj6144EfS2_fS2_fjLj256EEEEELb0ELb1ELb0ELb1EEEvNS_9FwdParamsE
        .type           _ZN10layer_norm13ln_fwd_kernelINS_13Kernel_traitsIf6__halffS2_fjLj6144ELj1ELj1ELj8ELj16ENS_18Kernel_traits_baseILj6144EfS2_fS2_fjLj256EEEEELb0ELb1ELb0ELb1EEEvNS_9FwdParamsE,@function
        .size           _ZN10layer_norm13ln_fwd_kernelINS_13Kernel_traitsIf6__halffS2_fjLj6144ELj1ELj1ELj8ELj16ENS_18Kernel_traits_baseILj6144EfS2_fS2_fjLj256EEEEELb0ELb1ELb0ELb1EEEvNS_9FwdParamsE,(.L_x_21020 - _ZN10layer_norm13ln_fwd_kernelINS_13Kernel_traitsIf6__halffS2_fjLj6144ELj1ELj1ELj8ELj16ENS_18Kernel_traits_baseILj6144EfS2_fS2_fjLj256EEEEELb0ELb1ELb0ELb1EEEvNS_9FwdParamsE)
        .other          _ZN10layer_norm13ln_fwd_kernelINS_13Kernel_traitsIf6__halffS2_fjLj6144ELj1ELj1ELj8ELj16ENS_18Kernel_traits_baseILj6144EfS2_fS2_fjLj256EEEEELb0ELb1ELb0ELb1EEEvNS_9FwdParamsE,@"STO_CUDA_ENTRY STV_DEFAULT"
_ZN10layer_norm13ln_fwd_kernelINS_13Kernel_traitsIf6__halffS2_fjLj6144ELj1ELj1ELj8ELj16ENS_18Kernel_traits_baseILj6144EfS2_fS2_fjLj256EEEEELb0ELb1ELb0ELb1EEEvNS_9FwdParamsE:
.text._ZN10layer_norm13ln_fwd_kernelINS_13Kernel_traitsIf6__halffS2_fjLj6144ELj1ELj1ELj8ELj16ENS_18Kernel_traits_baseILj6144EfS2_fS2_fjLj256EEEEELb0ELb1ELb0ELb1EEEvNS_9FwdParamsE:
        /* <DEDUP_REMOVED lines=35> */
.L_x_14459:
        /* <DEDUP_REMOVED lines=28> */
.L_x_14460:
        /* <DEDUP_REMOVED lines=13> */
.L_x_14469:
        /* <DEDUP_REMOVED lines=19> */
[--C-:B-----5:R-:W-:Y:S02]  /*05f0*/  HADD2.F32 R93, -RZ, R88.reuse.H0_H0 ;  /* 0x20000058ff5d7230 */ /* 0x120fe40000004100 */
[----:B------:R-:W-:Y:S02]  /*0600*/  HADD2.F32 R95, -RZ, R88.H1_H1 ;  /* 0x30000058ff5f7230 */ /* 0x000fe40000004100 */
[----:B------:R-:W-:Y:S02]  /*0610*/  HADD2.F32 R97, -RZ, R89.H0_H0 ;  /* 0x20000059ff617230 */ /* 0x000fe40000004100 */
[----:B------:R-:W-:Y:S01]  /*0620*/  FMUL.FTZ R93, R93, R108 ;  /* 0x0000006c5d5d7220 */ /* 0x000fe20000410000 */
[----:B------:R-:W-:-:S02]  /*0630*/  HADD2.F32 R101, -RZ, R90.H1_H1 ;  /* 0x3000005aff657230 */ /* 0x000fc40000004100 */
[----:B------:R-:W-:Y:S02]  /*0640*/  HADD2.F32 R103, -RZ, R91.H0_H0 ;  /* 0x2000005bff677230 */ /* 0x000fe40000004100 */
[-C--:B------:R-:W-:Y:S01]  /*0650*/  FMUL.FTZ R97, R97, R108.reuse ;  /* 0x0000006c61617220 */ /* 0x080fe20000410000 */
[----:B------:R-:W-:Y:S02]  /*0660*/  HADD2.F32 R89, -RZ, R89.H1_H1 ;  /* 0x30000059ff597230 */ /* 0x000fe40000004100 */
[-C--:B------:R-:W-:Y:S01]  /*0670*/  FMUL.FTZ R94, R101, R108.reuse ;  /* 0x0000006c655e7220 */ /* 0x080fe20000410000 */
[----:B------:R-:W-:Y:S02]  /*0680*/  HADD2.F32 R99, -RZ, R90.H0_H0 ;  /* 0x2000005aff637230 */ /* 0x000fe40000004100 */
[-C--:B------:R-:W-:Y:S01]  /*0690*/  FMUL.FTZ R90, R95, R108.reuse ;  /* 0x0000006c5f5a7220 */ /* 0x080fe20000410000 */
[----:B------:R-:W-:Y:S02]  /*06a0*/  HADD2.F32 R91, -RZ, R91.H1_H1 ;  /* 0x3000005bff5b7230 */ /* 0x000fe40000004100 */
[-C--:B0-----:R-:W-:Y:S01]  /*06b0*/  FMUL.FTZ R6, R89, R108.reuse ;  /* 0x0000006c59067220 */ /* 0x081fe20000410000 */
[-C--:B------:R-:W-:Y:S01]  /*06c0*/  FMUL.FTZ R103, R103, R108.reuse ;  /* 0x0000006c67677220 */ /* 0x080fe20000410000 */
[-C--:B------:R-:W-:Y:S01]  /*06d0*/  FMUL.FTZ R99, R99, R108.reuse ;  /* 0x0000006c63637220 */ /* 0x080fe20000410000 */
        /* <DEDUP_REMOVED lines=10> */
.L_x_14461:
[--C-:B-----5:R-:W-:Y:S02]  /*0780*/  HADD2.F32 R95, -RZ, R89.reuse.H0_H0 ;  /* 0x20000059ff5f7230 */ /* 0x120fe40000004100 */
[----:B------:R-:W-:Y:S02]  /*0790*/  HADD2.F32 R89, -RZ, R89.H1_H1 ;  /* 0x30000059ff597230 */ /* 0x000fe40000004100 */
        /* <DEDUP_REMOVED lines=8> */
[----:B------:R-:W-:Y:S02]  /*0820*/  HADD2.F32 R97, -RZ, R90.H0_H0 ;  /* 0x2000005aff617230 */ /* 0x000fe40000004100 */
[-C--:B------:R-:W-:Y:S01]  /*0830*/  FMUL.FTZ R7, R7, R108.reuse ;  /* 0x0000006c07077220 */ /* 0x080fe20000410000 */
[----:B------:R-:W-:Y:S02]  /*0840*/  HADD2.F32 R91, -RZ, R91.H1_H1 ;  /* 0x3000005bff5b7230 */ /* 0x000fe40000004100 */
[----:B------:R-:W-:Y:S01]  /*0850*/  FMUL.FTZ R6, R93, R108 ;  /* 0x0000006c5d067220 */ /* 0x000fe20000410000 */
[----:B------:R-:W-:Y:S01]  /*0860*/  FMUL.FTZ R90, R95, R30 ;  /* 0x0000001e5f5a7220 */ /* 0x000fe20000410000 */
        /* <DEDUP_REMOVED lines=9> */
.L_x_14462:
        /* <DEDUP_REMOVED lines=12> */
[----:B0----5:R-:W-:Y:S02]  /*09c0*/  HADD2.F32 R101, -RZ, R96.H1_H1 ;  /* 0x30000060ff657230 */ /* 0x021fe40000004100 */
[--C-:B------:R-:W-:Y:S02]  /*09d0*/  HADD2.F32 R103, -RZ, R97.reuse.H0_H0 ;  /* 0x20000061ff677230 */ /* 0x100fe40000004100 */
[----:B------:R-:W-:Y:S02]  /*09e0*/  HADD2.F32 R97, -RZ, R97.H1_H1 ;  /* 0x30000061ff617230 */ /* 0x000fe40000004100 */
[----:B------:R-:W-:Y:S02]  /*09f0*/  HADD2.F32 R109, -RZ, R98.H1_H1 ;  /* 0x30000062ff6d7230 */ /* 0x000fe40000004100 */
[-C--:B------:R-:W-:Y:S01]  /*0a00*/  FMUL.FTZ R103, R103, R108.reuse ;  /* 0x0000006c67677220 */ /* 0x080fe20000410000 */
[----:B------:R-:W-:Y:S02]  /*0a10*/  HADD2.F32 R111, -RZ, R99.H0_H0 ;  /* 0x20000063ff6f7230 */ /* 0x000fe40000004100 */
[----:B------:R-:W-:Y:S01]  /*0a20*/  FMUL.FTZ R100, R97, R108 ;  /* 0x0000006c61647220 */ /* 0x000fe20000410000 */
[----:B------:R-:W-:-:S02]  /*0a30*/  HADD2.F32 R7, -RZ, R96.H0_H0 ;  /* 0x20000060ff077230 */ /* 0x000fc40000004100 */
[-C--:B------:R-:W-:Y:S01]  /*0a40*/  FMUL.FTZ R102, R109, R108.reuse ;  /* 0x0000006c6d667220 */ /* 0x080fe20000410000 */
[----:B------:R-:W-:Y:S02]  /*0a50*/  HADD2.F32 R107, -RZ, R98.H0_H0 ;  /* 0x20000062ff6b7230 */ /* 0x000fe40000004100 */
[-C--:B------:R-:W-:Y:S01]  /*0a60*/  FMUL.FTZ R98, R101, R108.reuse ;  /* 0x0000006c65627220 */ /* 0x080fe20000410000 */
[----:B------:R-:W-:Y:S02]  /*0a70*/  HADD2.F32 R99, -RZ, R99.H1_H1 ;  /* 0x30000063ff637230 */ /* 0x000fe40000004100 */
[-C--:B------:R-:W-:Y:S01]  /*0a80*/  FMUL.FTZ R7, R7, R108.reuse ;  /* 0x0000006c07077220 */ /* 0x080fe20000410000 */
[-C--:B------:R-:W-:Y:S01]  /*0a90*/  FMUL.FTZ R111, R111, R108.reuse ;  /* 0x0000006c6f6f7220 */ /* 0x080fe20000410000 */
[-C--:B------:R-:W-:Y:S01]  /*0aa0*/  FMUL.FTZ R107, R107, R108.reuse ;  /* 0x0000006c6b6b7220 */ /* 0x080fe20000410000 */
        /* <DEDUP_REMOVED lines=10> */
.L_x_14463:
        /* <DEDUP_REMOVED lines=24> */
.L_x_14464:
        /* <DEDUP_REMOVED lines=11> */
[--C-:B-1---5:R-:W-:Y:S02]  /*0d80*/  HADD2.F32 R115, -RZ, R105.reuse.H0_H0 ;  /* 0x20000069ff737230 */ /* 0x122fe40000004100 */
[--C-:B------:R-:W-:Y:S02]  /*0d90*/  HADD2.F32 R109, -RZ, R104.reuse.H0_H0 ;  /* 0x20000068ff6d7230 */ /* 0x100fe40000004100 */
[----:B------:R-:W-:Y:S02]  /*0da0*/  HADD2.F32 R111, -RZ, R104.H1_H1 ;  /* 0x30000068ff6f7230 */ /* 0x000fe40000004100 */
[-C--:B------:R-:W-:Y:S01]  /*0db0*/  FMUL.FTZ R115, R115, R108.reuse ;  /* 0x0000006c73737220 */ /* 0x080fe20000410000 */
[----:B------:R-:W-:Y:S02]  /*0dc0*/  HADD2.F32 R105, -RZ, R105.H1_H1 ;  /* 0x30000069ff697230 */ /* 0x000fe40000004100 */
[----:B------:R-:W-:Y:S01]  /*0dd0*/  FMUL.FTZ R109, R109, R108 ;  /* 0x0000006c6d6d7220 */ /* 0x000fe20000410000 */
[----:B------:R-:W-:-:S02]  /*0de0*/  HADD2.F32 R121, -RZ, R107.H0_H0 ;  /* 0x2000006bff797230 */ /* 0x000fc40000004100 */
[--C-:B------:R-:W-:Y:S02]  /*0df0*/  HADD2.F32 R117, -RZ, R106.reuse.H0_H0 ;  /* 0x2000006aff757230 */ /* 0x100fe40000004100 */
[-C--:B------:R-:W-:Y:S01]  /*0e00*/  FMUL.FTZ R110, R105, R108.reuse ;  /* 0x0000006c696e7220 */ /* 0x080fe20000410000 */
[----:B------:R-:W-:Y:S02]  /*0e10*/  HADD2.F32 R119, -RZ, R106.H1_H1 ;  /* 0x3000006aff777230 */ /* 0x000fe40000004100 */
[-C--:B------:R-:W-:Y:S01]  /*0e20*/  FMUL.FTZ R106, R111, R108.reuse ;  /* 0x0000006c6f6a7220 */ /* 0x080fe20000410000 */
[----:B------:R-:W-:Y:S02]  /*0e30*/  HADD2.F32 R107, -RZ, R107.H1_H1 ;  /* 0x3000006bff6b7230 */ /* 0x000fe40000004100 */
[-C--:B------:R-:W-:Y:S01]  /*0e40*/  FMUL.FTZ R117, R117, R108.reuse ;  /* 0x0000006c75757220 */ /* 0x080fe20000410000 */
[-C--:B------:R-:W-:Y:S01]  /*0e50*/  FMUL.FTZ R121, R121, R108.reuse ;  /* 0x0000006c79797220 */ /* 0x080fe20000410000 */
        /* <DEDUP_REMOVED lines=11> */
.L_x_14465:
        /* <DEDUP_REMOVED lines=24> */
.L_x_14466:
        /* <DEDUP_REMOVED lines=106> */
.L_x_14468:
[----:B------:R-:W-:Y:S05]  /*1730*/  BSYNC.RECONVERGENT B0 ;  /* 0x0000000000007941 */ /* 0x000fea0003800200 */
.L_x_14467:
        /* <DEDUP_REMOVED lines=115> */
[----:B------:R-:W-:-:S03]  /*1e70*/  F2FP.F16.F32.PACK_AB R94, R92, R107 ;  /* 0x0000006b5c5e723e */ /* 0x000fc600000000ff */
[C---:B------:R-:W-:Y:S01]  /*1e80*/  FMUL.FTZ R120, R99.reuse, R103 ;  /* 0x0000006763787220 */ /* 0x040fe20000410000 */
[C---:B------:R-:W-:Y:S01]  /*1e90*/  FMUL.FTZ R91, R99.reuse, R124 ;  /* 0x0000007c635b7220 */ /* 0x040fe20000410000 */
[C---:B------:R-:W-:Y:S01]  /*1ea0*/  FMUL.FTZ R92, R99.reuse, R101 ;  /* 0x00000065635c7220 */ /* 0x040fe20000410000 */
[----:B------:R-:W-:Y:S01]  /*1eb0*/  F2FP.F16.F32.PACK_AB R95, R122, R109 ;  /* 0x0000006d7a5f723e */ /* 0x000fe200000000ff */
        /* <DEDUP_REMOVED lines=12> */
[C---:B------:R-:W-:Y:S01]  /*1f80*/  FMUL.FTZ R5, R99.reuse, R96 ;  /* 0x0000006063057220 */ /* 0x040fe20000410000 */
[----:B------:R-:W-:Y:S01]  /*1f90*/  F2FP.F16.F32.PACK_AB R90, R120, R101 ;  /* 0x00000065785a723e */ /* 0x000fe200000000ff */
        /* <DEDUP_REMOVED lines=10> */
[----:B------:R-:W-:Y:S01]  /*2040*/  F2FP.F16.F32.PACK_AB R89, R96, R89 ;  /* 0x000000596059723e */ /* 0x000fe200000000ff */
[----:B------:R-:W-:Y:S01]  /*2050*/  FFMA.FTZ R103, R105, R58, R34 ;  /* 0x0000003a69677223 */ /* 0x000fe20000010022 */
[----:B------:R-:W-:Y:S01]  /*2060*/  FFMA.FTZ R98, R98, R59, R35 ;  /* 0x0000003b62627223 */ /* 0x000fe20000010023 */
[----:B------:R-:W-:Y:S01]  /*2070*/  F2FP.F16.F32.PACK_AB R88, R88, R5 ;  /* 0x000000055858723e */ /* 0x000fe200000000ff */
[C---:B------:R-:W-:Y:S01]  /*2080*/  FMUL.FTZ R5, R99.reuse, R104 ;  /* 0x0000006863057220 */ /* 0x040fe20000410000 */
[C---:B------:R-:W-:Y:S01]  /*2090*/  FMUL.FTZ R100, R99.reuse, R100 ;  /* 0x0000006463647220 */ /* 0x040fe20000410000 */
[C---:B------:R-:W-:Y:S01]  /*20a0*/  FMUL.FTZ R101, R99.reuse, R106 ;  /* 0x0000006a63657220 */ /* 0x040fe20000410000 */
[----:B------:R-:W2:Y:S01]  /*20b0*/  LDC.64 R96, c[0x0][0x380] ;  /* 0x0000e000ff607b82 */ /* 0x000ea20000000a00 */
        /* <DEDUP_REMOVED lines=16> */
[----:B------:R-:W-:-:S03]  /*21c0*/  F2FP.F16.F32.PACK_AB R100, R100, R5 ;  /* 0x000000056464723e */ /* 0x000fc600000000ff */
        /* <DEDUP_REMOVED lines=8> */
.L_x_14470:
        /* <DEDUP_REMOVED lines=11> */
.L_x_21020:


//--------------------- .text._ZN10layer_norm13ln_fwd_kernelINS_13Kernel_traitsIf6__halffS2_fjLj6144ELj1ELj1ELj8ELj16ENS_18Kernel_traits_baseILj6144EfS2_fS2_fjLj256EEEEELb0ELb1ELb1ELb0EEEvNS_9FwdParamsE --------------------------
	.section	.text._ZN10layer_norm13ln_fwd_kernelINS_13Kernel_traitsIf6__halffS2_fjLj6144ELj1ELj1ELj8ELj16ENS_18Kernel_traits_baseILj6144EfS2_fS2_fjLj256EEEEELb0ELb1ELb1ELb0EEEvNS_9FwdParamsE,"ax",@progbits
	.align	128
        .global         _ZN10layer_norm13ln_fwd_kernelINS_13Kernel_traitsIf6__halffS2_fjLj6144ELj1ELj1ELj8ELj16ENS_18Kernel_traits_baseILj6144EfS2_fS2_fjLj256EEEEELb0ELb1ELb1ELb0EEEvNS_9FwdParamsE
        .type           _ZN10layer_norm13ln_fwd_kernelINS_13Kernel_traitsIf6__halffS2_fjLj6144ELj1ELj1ELj8ELj16ENS_18Kernel_traits_baseILj6144EfS2_fS2_fjLj256EEEEELb0ELb1ELb1ELb0EEEvNS_9FwdParamsE,@function
        .size           _ZN10layer_norm13ln_fwd_kernelINS_13Kernel_traitsIf6__halffS2_fjLj6144ELj1ELj1ELj8ELj16ENS_18Kernel_traits_baseILj6144EfS2_fS2_fjLj256EEEEELb0ELb1ELb1ELb0EEEvNS_9FwdParamsE,(.L_x_21021 - _ZN10layer_norm13ln_fwd_kernelINS_13Kernel_traitsIf6__halffS2_fjLj6144ELj1ELj1ELj8ELj16ENS_18Kernel_traits_baseILj6144EfS2_fS2_fjLj256EEEEELb0ELb1ELb1ELb0EEEvNS_9FwdParamsE)
        .other          _ZN10layer_norm13ln_fwd_kernelINS_13Kernel_traitsIf6__halffS2_fjLj6144ELj1ELj1ELj8ELj16ENS_18Kernel_traits_baseILj6144EfS2_fS2_fjLj256EEEEELb0ELb1ELb1ELb0EEEvNS_9FwdParamsE,@"STO_CUDA_ENTRY STV_DEFAULT"
_ZN10layer_norm13ln_fwd_kernelINS_13Kernel_traitsIf6__halffS2_fjLj6144ELj1ELj1ELj8ELj16ENS_18Kernel_traits_baseILj6144EfS2_fS2_fjLj256EEEEELb0ELb1ELb1ELb0EEEvNS_9FwdParamsE:
.text._ZN10layer_norm13ln_fwd_kernelINS_13Kernel_traitsIf6__halffS2_fjLj6144ELj1ELj1ELj8ELj16ENS_18Kernel_traits_baseILj6144EfS2_fS2_fjLj256EEEEELb0ELb1ELb1ELb0EEEvNS_9FwdParamsE:
        /* <DEDUP_REMOVED lines=61> */
.L_x_14472:
        /* <DEDUP_REMOVED lines=41> */
.L_x_14473:
[----:B------:R-:W-:Y:S05]  /*0660*/  BSYNC.RECONVERGENT B0 ;  /* 0x0000000000007941 */ /* 0x000fea0003800200 */
.L_x_14471:
        /* <DEDUP_REMOVED lines=26> */
.L_x_14497:
        /* <DEDUP_REMOVED lines=34> */
.L_x_14476:
[----:B------:R-:W-:Y:S05]  /*0a30*/  BRA.U !UP0, `(.L_x_14477) ;  /* 0x0000000108b87547 */ /* 0x000fea000b800000 */
[----:B------:R-:W0:Y:S02]  /*0a40*/  LDC.64 R88, c[0x0][0x3a0] ;  /* 0x0000e800ff587b82 */ /* 0x000e240000000a00 */
[----:B0-----:R-:W-:-:S05]  /*0a50*/  IMAD.WIDE.U32 R88, R112, 0x20, R88 ;  /* 0x0000002070587825 */ /* 0x001fca00078e0058 */
[----:B------:R-:W2:Y:S04]  /*0a60*/  LDG.E.128 R80, desc[UR12][R88.64] ;  /* 0x0000000c58507981 */ /* 0x000ea8000c1e1d00 */
[----:B------:R2:W3:Y:S01]  /*0a70*/  LDG.E.128 R84, desc[UR12][R88.64+0x10] ;  /* 0x0000100c58547981 */ /* 0x0004e2000c1e1d00 */
[----:B------:R-:W-:-:S13]  /*0a80*/  ISETP.LT.AND P0, PT, RZ, UR21, PT ;  /* 0x00000015ff007c0c */ /* 0x000fda000bf01270 */
[----:B------:R-:W0:Y:S01]  /*0a90*/  @P0 LDC R91, c[0x0][0x40c] ;  /* 0x00010300ff5b0b82 */ /* 0x000e220000000800 */
[--C-:B-----5:R-:W-:Y:S02]  /*0aa0*/  @P0 HADD2.F32 R90, -RZ, R76.reuse.H0_H0 ;  /* 0x2000004cff5a0230 */ /* 0x120fe40000004100 */
[----:B------:R-:W-:-:S05]  /*0ab0*/  @P0 HADD2.F32 R92, -RZ, R76.H1_H1 ;  /* 0x3000004cff5c0230 */ /* 0x000fca0000004100 */
[----:B------:R-:W1:Y:S08]  /*0ac0*/  @P0 LDC R93, c[0x0][0x40c] ;  /* 0x00010300ff5d0b82 */ /* 0x000e700000000800 */
[----:B------:R-:W4:Y:S08]  /*0ad0*/  @P0 LDC R95, c[0x0][0x40c] ;  /* 0x00010300ff5f0b82 */ /* 0x000f300000000800 */
[----:B------:R-:W2:Y:S01]  /*0ae0*/  @P0 LDC R94, c[0x0][0x40c] ;  /* 0x00010300ff5e0b82 */ /* 0x000ea20000000800 */
[----:B0-----:R-:W-:Y:S01]  /*0af0*/  @P0 FMUL.FTZ R91, R90, R91 ;  /* 0x0000005b5a5b0220 */ /* 0x001fe20000410000 */
[----:B------:R-:W-:-:S06]  /*0b00*/  @P0 HADD2.F32 R90, -RZ, R77.H0_H0 ;  /* 0x2000004dff5a0230 */ /* 0x000fcc0000004100 */
[----:B------:R-:W0:Y:S01]  /*0b10*/  @P0 LDC R115, c[0x0][0x40c] ;  /* 0x00010300ff730b82 */ /* 0x000e220000000800 */
[----:B-1----:R-:W-:Y:S01]  /*0b20*/  @P0 FMUL.FTZ R92, R92, R93 ;  /* 0x0000005d5c5c0220 */ /* 0x002fe20000410000 */
[----:B----4-:R-:W-:-:S06]  /*0b30*/  @P0 FMUL.FTZ R93, R90, R95 ;  /* 0x0000005f5a5d0220 */ /* 0x010fcc0000410000 */
[----:B------:R-:W1:Y:S08]  /*0b40*/  @P0 LDC R114, c[0x0][0x40c] ;  /* 0x00010300ff720b82 */ /* 0x000e700000000800 */
[----:B------:R-:W4:Y:S01]  /*0b50*/  @P0 LDC R95, c[0x0][0x40c] ;  /* 0x00010300ff5f0b82 */ /* 0x000f220000000800 */
[----:B--2---:R-:W-:Y:S01]  /*0b60*/  @!P0 MOV R88, R80 ;  /* 0x0000005000588202 */ /* 0x004fe20000000f00 */
[----:B------:R-:W-:Y:S01]  /*0b70*/  @P0 FFMA.FTZ R88, R91, R20, R80 ;  /* 0x000000145b580223 */ /* 0x000fe20000010050 */
[----:B------:R-:W-:Y:S01]  /*0b80*/  MOV R89, R81 ;  /* 0x0000005100597202 */ /* 0x000fe20000000f00 */
[----:B------:R-:W-:Y:S01]  /*0b90*/  @P0 FFMA.FTZ R89, R92, R21, R81 ;  /* 0x000000155c590223 */ /* 0x000fe20000010051 */
[----:B------:R-:W-:Y:S01]  /*0ba0*/  @P0 HADD2.F32 R91, -RZ, R77.H1_H1 ;  /* 0x3000004dff5b0230 */ /* 0x000fe20000004100 */
[----:B------:R-:W-:Y:S01]  /*0bb0*/  MOV R90, R82 ;  /* 0x00000052005a7202 */ /* 0x000fe20000000f00 */
[----:B------:R-:W-:-:S02]  /*0bc0*/  @P0 HADD2.F32 R92, -RZ, R78.H0_H0 ;  /* 0x2000004eff5c0230 */ /* 0x000fc40000004100 */
[----:B------:R-:W-:Y:S01]  /*0bd0*/  @P0 FFMA.FTZ R90, R93, R22, R82 ;  /* 0x000000165d5a0223 */ /* 0x000fe20000010052 */
[----:B------:R-:W-:Y:S01]  /*0be0*/  @P0 FMUL.FTZ R94, R91, R94 ;  /* 0x0000005e5b5e0220 */ /* 0x000fe20000410000 */
[----:B------:R-:W-:Y:S01]  /*0bf0*/  MOV R91, R83 ;  /* 0x00000053005b7202 */ /* 0x000fe20000000f00 */
[----:B0-----:R-:W-:Y:S01]  /*0c00*/  @P0 FMUL.FTZ R93, R92, R115 ;  /* 0x000000735c5d0220 */ /* 0x001fe20000410000 */
[----:B---3--:R-:W-:Y:S01]  /*0c10*/  MOV R92, R84 ;  /* 0x00000054005c7202 */ /* 0x008fe20000000f00 */
[----:B------:R-:W-:Y:S01]  /*0c20*/  @P0 FFMA.FTZ R91, R94, R23, R83 ;  /* 0x000000175e5b0223 */ /* 0x000fe20000010053 */
[----:B------:R-:W-:Y:S02]  /*0c30*/  @P0 HADD2.F32 R94, -RZ, R79.H0_H0 ;  /* 0x2000004fff5e0230 */ /* 0x000fe40000004100 */
[----:B------:R-:W-:Y:S01]  /*0c40*/  @P0 FFMA.FTZ R92, R93, R24, R84 ;  /* 0x000000185d5c0223 */ /* 0x000fe20000010054 */
[----:B------:R-:W-:Y:S02]  /*0c50*/  @P0 HADD2.F32 R93, -RZ, R78.H1_H1 ;  /* 0x3000004eff5d0230 */ /* 0x000fe40000004100 */
[----:B----4-:R-:W-:Y:S01]  /*0c60*/  @P0 FMUL.FTZ R95, R94, R95 ;  /* 0x0000005f5e5f0220 */ /* 0x010fe20000410000 */
[----:B------:R-:W-:-:S02]  /*0c70*/  MOV R94, R86 ;  /* 0x00000056005e7202 */ /* 0x000fc40000000f00 */
[----:B-1----:R-:W-:Y:S01]  /*0c80*/  @P0 FMUL.FTZ R114, R93, R114 ;  /* 0x000000725d720220 */ /* 0x002fe20000410000 */
[----:B------:R-:W-:Y:S01]  /*0c90*/  MOV R93, R85 ;  /* 0x00000055005d7202 */ /* 0x000fe20000000f00 */
[----:B------:R-:W-:Y:S01]  /*0ca0*/  @P0 FFMA.FTZ R94, R95, R26, R86 ;  /* 0x0000001a5f5e0223 */ /* 0x000fe20000010056 */
[----:B------:R-:W-:Y:S01]  /*0cb0*/  MOV R95, R87 ;  /* 0x00000057005f7202 */ /* 0x000fe20000000f00 */
[----:B------:R-:W-:Y:S01]  /*0cc0*/  @P0 FFMA.FTZ R93, R114, R25, R85 ;  /* 0x00000019725d0223 */ /* 0x000fe20000010055 */
[----:B------:R-:W-:Y:S06]  /*0cd0*/  @!P0 BRA `(.L_x_14478) ;  /* 0x0000000000ac8947 */ /* 0x000fec0003800000 */
[----:B------:R-:W-:-:S05]  /*0ce0*/  HADD2.F32 R95, -RZ, R79.H1_H1 ;  /* 0x3000004fff5f7230 */ /* 0x000fca0000004100 */
[----:B------:R-:W-:-:S04]  /*0cf0*/  FMUL.FTZ R114, R95, UR23 ;  /* 0x000000175f727c20 */ /* 0x000fc80008410000 */
[----:B------:R-:W-:Y:S01]  /*0d00*/  FFMA.FTZ R95, R114, R27, R87 ;  /* 0x0000001b725f7223 */ /* 0x000fe20000010057 */
[----:B------:R-:W-:Y:S06]  /*0d10*/  BRA `(.L_x_14478) ;  /* 0x00000000009c7947 */ /* 0x000fec0003800000 */
.L_x_14477:
[----:B------:R-:W0:Y:S01]  /*0d20*/  @UP2 LDCU UR4, c[0x0][0x40c] ;  /* 0x00008180ff0427ac */ /* 0x000e220008000800 */
[--C-:B-----5:R-:W-:Y:S01]  /*0d30*/  @P1 HADD2.F32 R90, -RZ, R76.reuse.H0_H0 ;  /* 0x2000004cff5a1230 */ /* 0x120fe20000004100 */
[----:B------:R-:W-:Y:S01]  /*0d40*/  CS2R R88, SRZ ;  /* 0x0000000000587805 */ /* 0x000fe2000001ff00 */
[--C-:B------:R-:W-:Y:S01]  /*0d50*/  @P1 HADD2.F32 R93, -RZ, R77.reuse.H0_H0 ;  /* 0x2000004dff5d1230 */ /* 0x100fe20000004100 */
[----:B------:R-:W1:Y:S01]  /*0d60*/  @UP2 LDCU UR7, c[0x0][0x40c] ;  /* 0x00008180ff0727ac */ /* 0x000e620008000800 */
[----:B------:R-:W-:Y:S02]  /*0d70*/  @P1 HADD2.F32 R92, -RZ, R76.H1_H1 ;  /* 0x3000004cff5c1230 */ /* 0x000fe40000004100 */
[--C-:B------:R-:W-:Y:S01]  /*0d80*/  @P1 HADD2.F32 R95, -RZ, R78.reuse.H0_H0 ;  /* 0x2000004eff5f1230 */ /* 0x100fe20000004100 */
[----:B------:R-:W2:Y:S01]  /*0d90*/  @UP2 LDCU UR5, c[0x0][0x40c] ;  /* 0x00008180ff0527ac */ /* 0x000ea20008000800 */
[----:B------:R-:W-:Y:S01]  /*0da0*/  @P1 HADD2.F32 R114, -RZ, R78.H1_H1 ;  /* 0x3000004eff721230 */ /* 0x000fe20000004100 */
[----:B------:R-:W3:Y:S01]  /*0db0*/  @UP2 LDCU UR24, c[0x0][0x40c] ;  /* 0x00008180ff1827ac */ /* 0x000ee20008000800 */
[----:B------:R-:W4:Y:S01]  /*0dc0*/  @UP2 LDCU UR25, c[0x0][0x40c] ;  /* 0x00008180ff1927ac */ /* 0x000f220008000800 */
[----:B0-----:R-:W-:Y:S01]  /*0dd0*/  @P1 FMUL.FTZ R91, R90, UR4 ;  /* 0x000000045a5b1c20 */ /* 0x001fe20008410000 */
[----:B------:R-:W-:Y:S01]  /*0de0*/  HFMA2 R90, -RZ, RZ, 0, 0 ;  /* 0x00000000ff5a7431 */ /* 0x000fe200000001ff */
[----:B------:R-:W0:Y:S01]  /*0df0*/  @UP2 LDCU UR26, c[0x0][0x40c] ;  /* 0x00008180ff1a27ac */ /* 0x000e220008000800 */
[----:B-1----:R-:W-:Y:S01]  /*0e00*/  @P1 FMUL.FTZ R93, R93, UR7 ;  /* 0x000000075d5d1c20 */ /* 0x002fe20008410000 */
[----:B------:R-:W-:Y:S01]  /*0e10*/  @P1 FMUL.FTZ R88, R91, R20 ;  /* 0x000000145b581220 */ /* 0x000fe20000410000 */
[----:B------:R-:W1:Y:S01]  /*0e20*/  @UP2 LDCU UR4, c[0x0][0x40c] ;  /* 0x00008180ff0427ac */ /* 0x000e620008000800 */
[----:B------:R-:W-:Y:S01]  /*0e30*/  MOV R91, RZ ;  /* 0x000000ff005b7202 */ /* 0x000fe20000000f00 */
[----:B------:R-:W-:Y:S01]  /*0e40*/  @P1 FMUL.FTZ R90, R93, R22 ;  /* 0x000000165d5a1220 */ /* 0x000fe20000410000 */
[----:B------:R-:W-:-:S02]  /*0e50*/  @P1 HADD2.F32 R93, -RZ, R77.H1_H1 ;  /* 0x3000004dff5d1230 */ /* 0x000fc40000004100 */
[----:B--2---:R-:W-:Y:S01]  /*0e60*/  @P1 FMUL.FTZ R92, R92, UR5 ;  /* 0x000000055c5c1c20 */ /* 0x004fe20008410000 */
[----:B------:R-:W2:Y:S02]  /*0e70*/  @UP2 LDCU UR5, c[0x0][0x40c] ;  /* 0x00008180ff0527ac */ /* 0x000ea40008000800 */
[----:B---3--:R-:W-:Y:S01]  /*0e80*/  @P1 FMUL.FTZ R94, R93, UR24 ;  /* 0x000000185d5e1c20 */ /* 0x008fe20008410000 */
[----:B------:R-:W-:Y:S01]  /*0e90*/  @P1 FMUL.FTZ R89, R92, R21 ;  /* 0x000000155c591220 */ /* 0x000fe20000410000 */
[----:B------:R-:W-:Y:S02]  /*0ea0*/  HFMA2 R92, -RZ, RZ, 0, 0 ;  /* 0x00000000ff5c7431 */ /* 0x000fe400000001ff */
[----:B----4-:R-:W-:Y:S01]  /*0eb0*/  @P1 FMUL.FTZ R95, R95, UR25 ;  /* 0x000000195f5f1c20 */ /* 0x010fe20008410000 */
[----:B------:R-:W-:Y:S01]  /*0ec0*/  @P1 FMUL.FTZ R91, R94, R23 ;  /* 0x000000175e5b1220 */ /* 0x000fe20000410000 */
[----:B------:R-:W-:Y:S02]  /*0ed0*/  @P1 HADD2.F32 R94, -RZ, R79.H0_H0 ;  /* 0x2000004fff5e1230 */ /* 0x000fe40000004100 */
[----:B0-----:R-:W-:Y:S01]  /*0ee0*/  @P1 FMUL.FTZ R114, R114, UR26 ;  /* 0x0000001a72721c20 */ /* 0x001fe20008410000 */
[----:B------:R-:W-:Y:S01]  /*0ef0*/  MOV R93, RZ ;  /* 0x000000ff005d7202 */ /* 0x000fe20000000f00 */
[----:B------:R-:W-:-:S02]  /*0f00*/  @P1 FMUL.FTZ R92, R95, R24 ;  /* 0x000000185f5c1220 */ /* 0x000fc40000410000 */
[----:B------:R-:W-:Y:S01]  /*0f10*/  @P1 FMUL.FTZ R93, R114, R25 ;  /* 0x00000019725d1220 */ /* 0x000fe20000410000 */
[----:B-1----:R-:W-:Y:S01]  /*0f20*/  @P1 FMUL.FTZ R95, R94, UR4 ;  /* 0x000000045e5f1c20 */ /* 0x002fe20008410000 */
[----:B------:R-:W-:Y:S02]  /*0f30*/  @P1 HADD2.F32 R114, -RZ, R79.H1_H1 ;  /* 0x3000004fff721230 */ /* 0x000fe40000004100 */
[----:B------:R-:W-:-:S03]  /*0f40*/  HFMA2 R94, -RZ, RZ, 0, 0 ;  /* 0x00000000ff5e7431 */ /* 0x000fc600000001ff */
[----:B--2---:R-:W-:Y:S01]  /*0f50*/  @P1 FMUL.FTZ R114, R114, UR5 ;  /* 0x0000000572721c20 */ /* 0x004fe20008410000 */
[----:B------:R-:W-:Y:S01]  /*0f60*/  @P1 FMUL.FTZ R94, R95, R26 ;  /* 0x0000001a5f5e1220 */ /* 0x000fe20000410000 */
[----:B------:R-:W-:Y:S02]  /*0f70*/  MOV R95, RZ ;  /* 0x000000ff005f7202 */ /* 0x000fe40000000f00 */
[----:B------:R-:W-:-:S07]  /*0f80*/  @P1 FMUL.FTZ R95, R114, R27 ;  /* 0x0000001b725f1220 */ /* 0x000fce0000410000 */
.L_x_14478:
[----:B------:R-:W0:Y:S01]  /*0f90*/  LDC.64 R114, c[0x0][0x3a8] ;  /* 0x0000ea00ff727b82 */ /* 0x000e220000000a00 */
[----:B------:R-:W-:Y:S01]  /*0fa0*/  IADD3 R113, PT, PT, R113, 0x100, RZ ;  /* 0x0000010071717810 */ /* 0x000fe20007ffe0ff */
[C---:B0-----:R-:W-:Y:S01]  /*0fb0*/  IMAD.WIDE.U32 R114, R112.reuse, 0x20, R114 ;  /* 0x0000002070727825 */ /* 0x041fe200078e0072 */
[----:B------:R-:W-:-:S04]  /*0fc0*/  IADD3 R112, PT, PT, R112, 0x100, RZ ;  /* 0x0000010070707810 */ /* 0x000fc80007ffe0ff */
[----:B------:R0:W-:Y:S04]  /*0fd0*/  STG.E.128 desc[UR12][R114.64], R88 ;  /* 0x0000005872007986 */ /* 0x0001e8000c101d0c */
[----:B------:R0:W-:Y:S02]  /*0fe0*/  STG.E.128 desc[UR12][R114.64+0x10], R92 ;  /* 0x0000105c72007986 */ /* 0x0001e4000c101d0c */
.L_x_14475:
[----:B----4-:R-:W-:Y:S05]  /*0ff0*/  BSYNC.RECONVERGENT B0 ;  /* 0x0000000000007941 */ /* 0x010fea0003800200 */
.L_x_14474:
        /* <DEDUP_REMOVED lines=16> */
[--C-:B-----5:R-:W-:Y:S02]  /*1100*/  @P0 HADD2.F32 R96, -RZ, R76.reuse.H0_H0 ;  /* 0x2000004cff600230 */ /* 0x120fe40000004100 */
[----:B------:R-:W-:Y:S02]  /*1110*/  @P0 HADD2.F32 R98, -RZ, R76.H1_H1 ;  /* 0x3000004cff620230 */ /* 0x000fe40000004100 */
[----:B------:R-:W-:-:S03]  /*1120*/  @P0 HADD2.F32 R100, -RZ, R77.H0_H0 ;  /* 0x2000004dff640230 */ /* 0x000fc60000004100 */
[----:B------:R-:W2:Y:S08]  /*1130*/  @P0 LDC R102, c[0x0][0x40c] ;  /* 0x00010300ff660b82 */ /* 0x000eb00000000800 */
[----:B------:R-:W3:Y:S08]  /*1140*/  @P0 LDC R101, c[0x0][0x40c] ;  /* 0x00010300ff650b82 */ /* 0x000ef00000000800 */
[----:B------:R-:W4:Y:S01]  /*1150*/  @P0 LDC R103, c[0x0][0x40c] ;  /* 0x00010300ff670b82 */ /* 0x000f220000000800 */
[----:B-1----:R-:W-:Y:S01]  /*1160*/  @P0 FMUL.FTZ R99, R96, R97 ;  /* 0x0000006160630220 */ /* 0x002fe20000410000 */
[----:B------:R-:W-:-:S02]  /*1170*/  MOV R96, R80 ;  /* 0x0000005000607202 */ /* 0x000fc40000000f00 */
[----:B------:R-:W-:Y:S01]  /*1180*/  MOV R97, R81 ;  /* 0x0000005100617202 */ /* 0x000fe20000000f00 */
[----:B------:R-:W-:Y:S01]  /*1190*/  @P0 FFMA.FTZ R96, R99, R44, R80 ;  /* 0x0000002c63600223 */ /* 0x000fe20000010050 */
[----:B------:R-:W-:Y:S02]  /*11a0*/  @P0 HADD2.F32 R99, -RZ, R77.H1_H1 ;  /* 0x3000004dff630230 */ /* 0x000fe40000004100 */
[----:B0-----:R-:W0:Y:S03]  /*11b0*/  @P0 LDC R115, c[0x0][0x40c] ;  /* 0x00010300ff730b82 */ /* 0x001e260000000800 */
[----:B--2---:R-:W-:Y:S01]  /*11c0*/  @P0 FMUL.FTZ R102, R99, R102 ;  /* 0x0000006663660220 */ /* 0x004fe20000410000 */
[----:B------:R-:W-:-:S03]  /*11d0*/  MOV R99, R83 ;  /* 0x0000005300637202 */ /* 0x000fc60000000f00 */
[----:B------:R-:W-:Y:S01]  /*11e0*/  @P0 FFMA.FTZ R99, R102, R47, R83 ;  /* 0x0000002f66630223 */ /* 0x000fe20000010053 */
[----:B------:R-:W1:Y:S01]  /*11f0*/  @P0 LDC R114, c[0x0][0x40c] ;  /* 0x00010300ff720b82 */ /* 0x000e620000000800 */
[----:B---3--:R-:W-:Y:S01]  /*1200*/  @P0 FMUL.FTZ R98, R98, R101 ;  /* 0x0000006562620220 */ /* 0x008fe20000410000 */
[--C-:B------:R-:W-:Y:S02]  /*1210*/  @P0 HADD2.F32 R101, -RZ, R78.reuse.H1_H1 ;  /* 0x3000004eff650230 */ /* 0x100fe40000004100 */
[----:B------:R-:W-:Y:S02]  /*1220*/  @P0 HADD2.F32 R102, -RZ, R79.H0_H0 ;  /* 0x2000004fff660230 */ /* 0x000fe40000004100 */
[----:B------:R-:W-:Y:S01]  /*1230*/  @P0 FFMA.FTZ R97, R98, R45, R81 ;  /* 0x0000002d62610223 */ /* 0x000fe20000010051 */
[----:B------:R-:W-:Y:S01]  /*1240*/  MOV R98, R82 ;  /* 0x0000005200627202 */ /* 0x000fe20000000f00 */
[----:B------:R-:W2:Y:S01]  /*1250*/  @P0 LDC R117, c[0x0][0x40c] ;  /* 0x00010300ff750b82 */ /* 0x000ea20000000800 */
[----:B----4-:R-:W-:Y:S01]  /*1260*/  @P0 FMUL.FTZ R103, R100, R103 ;  /* 0x0000006764670220 */ /* 0x010fe20000410000 */
[----:B------:R-:W-:-:S03]  /*1270*/  @P0 HADD2.F32 R100, -RZ, R78.H0_H0 ;  /* 0x2000004eff640230 */ /* 0x000fc60000004100 */
[----:B------:R-:W-:Y:S01]  /*1280*/  @P0 FFMA.FTZ R98, R103, R46, R82 ;  /* 0x0000002e67620223 */ /* 0x000fe20000010052 */
[----:B------:R-:W-:Y:S01]  /*1290*/  MOV R103, R87 ;  /* 0x0000005700677202 */ /* 0x000fe20000000f00 */
[----:B0-----:R-:W-:Y:S01]  /*12a0*/  @P0 FMUL.FTZ R115, R100, R115 ;  /* 0x0000007364730220 */ /* 0x001fe20000410000 */
[----:B------:R-:W-:-:S03]  /*12b0*/  MOV R100, R84 ;  /* 0x0000005400647202 */ /* 0x000fc60000000f00 */
[----:B------:R-:W-:Y:S01]  /*12c0*/  @P0 FFMA.FTZ R100, R115, R48, R84 ;  /* 0x0000003073640223 */ /* 0x000fe20000010054 */
[----:B-1----:R-:W-:Y:S01]  /*12d0*/  @P0 FMUL.FTZ R114, R101, R114 ;  /* 0x0000007265720220 */ /* 0x002fe20000410000 */
[----:B------:R-:W-:-:S03]  /*12e0*/  MOV R101, R85 ;  /* 0x0000005500657202 */ /* 0x000fc60000000f00 */
[----:B------:R-:W-:Y:S01]  /*12f0*/  @P0 FFMA.FTZ R101, R114, R49, R85 ;  /* 0x0000003172650223 */ /* 0x000fe20000010055 */
[----:B--2---:R-:W-:Y:S01]  /*1300*/  @P0 FMUL.FTZ R117, R102, R117 ;  /* 0x0000007566750220 */ /* 0x004fe20000410000 */
[----:B------:R-:W-:-:S03]  /*1310*/  MOV R102, R86 ;  /* 0x0000005600667202 */ /* 0x000fc60000000f00 */
[----:B------:R-:W-:Y:S01]  /*1320*/  @P0 FFMA.FTZ R102, R117, R50, R86 ;  /* 0x0000003275660223 */ /* 0x000fe20000010056 */
[----:B------:R-:W-:Y:S06]  /*1330*/  @!P0 BRA `(.L_x_14482) ;  /* 0x0000000000ac8947 */ /* 0x000fec0003800000 */
[----:B------:R-:W-:-:S05]  /*1340*/  HADD2.F32 R103, -RZ, R79.H1_H1 ;  /* 0x3000004fff677230 */ /* 0x000fca0000004100 */
[----:B------:R-:W-:-:S04]  /*1350*/  FMUL.FTZ R114, R103, UR23 ;  /* 0x0000001767727c20 */ /* 0x000fc80008410000 */
[----:B------:R-:W-:Y:S01]  /*1360*/  FFMA.FTZ R103, R114, R51, R87 ;  /* 0x0000003372677223 */ /* 0x000fe20000010057 */
[----:B------:R-:W-:Y:S06]  /*1370*/  BRA `(.L_x_14482) ;  /* 0x00000000009c7947 */ /* 0x000fec0003800000 */
.L_x_14481:
[----:B------:R-:W2:Y:S01]  /*1380*/  @UP2 LDCU UR7, c[0x0][0x40c] ;  /* 0x00008180ff0727ac */ /* 0x000ea20008000800 */
[--C-:B-----5:R-:W-:Y:S01]  /*1390*/  @P1 HADD2.F32 R101, -RZ, R77.reuse.H0_H0 ;  /* 0x2000004dff651230 */ /* 0x120fe20000004100 */
[----:B-1----:R-:W-:Y:S01]  /*13a0*/  CS2R R96, SRZ ;  /* 0x0000000000607805 */ /* 0x002fe2000001ff00 */
[--C-:B------:R-:W-:Y:S01]  /*13b0*/  @P1 HADD2.F32 R98, -RZ, R76.reuse.H0_H0 ;  /* 0x2000004cff621230 */ /* 0x100fe20000004100 */
[----:B------:R-:W1:Y:S01]  /*13c0*/  @UP2 LDCU UR4, c[0x0][0x40c] ;  /* 0x00008180ff0427ac */ /* 0x000e620008000800 */
[----:B------:R-:W-:Y:S02]  /*13d0*/  @P1 HADD2.F32 R100, -RZ, R76.H1_H1 ;  /* 0x3000004cff641230 */ /* 0x000fe40000004100 */
[--C-:B0-----:R-:W-:Y:S01]  /*13e0*/  @P1 HADD2.F32 R114, -RZ, R78.reuse.H1_H1 ;  /* 0x3000004eff721230 */ /* 0x101fe20000004100 */
[----:B------:R-:W0:Y:S01]  /*13f0*/  @UP2 LDCU UR5, c[0x0][0x40c] ;  /* 0x00008180ff0527ac */ /* 0x000e220008000800 */
[----:B------:R-:W-:Y:S01]  /*1400*/  @P1 HADD2.F32 R103, -RZ, R78.H0_H0 ;  /* 0x2000004eff671230 */ /* 0x000fe20000004100 */
[----:B------:R-:W3:Y:S01]  /*1410*/  @UP2 LDCU UR24, c[0x0][0x40c] ;  /* 0x00008180ff1827ac */ /* 0x000ee20008000800 */
[----:B------:R-:W4:Y:S01]  /*1420*/  @UP2 LDCU UR26, c[0x0][0x40c] ;  /* 0x00008180ff1a27ac */ /* 0x000f220008000800 */
[----:B--2---:R-:W-:Y:S01]  /*1430*/  @P1 FMUL.FTZ R101, R101, UR7 ;  /* 0x0000000765651c20 */ /* 0x004fe20008410000 */
[----:B------:R-:W2:Y:S01]  /*1440*/  @UP2 LDCU UR25, c[0x0][0x40c] ;  /* 0x00008180ff1927ac */ /* 0x000ea20008000800 */
[----:B-1----:R-:W-:Y:S01]  /*1450*/  @P1 FMUL.FTZ R99, R98, UR4 ;  /* 0x0000000462631c20 */ /* 0x002fe20008410000 */
[----:B------:R-:W-:Y:S01]  /*1460*/  MOV R98, RZ ;  /* 0x000000ff00627202 */ /* 0x000fe20000000f00 */
[----:B------:R-:W1:Y:S01]  /*1470*/  @UP2 LDCU UR4, c[0x0][0x40c] ;  /* 0x00008180ff0427ac */ /* 0x000e620008000800 */
[----:B------:R-:W-:Y:S01]  /*1480*/  @P1 FMUL.FTZ R98, R101, R46 ;  /* 0x0000002e65621220 */ /* 0x000fe20000410000 */
[----:B0-----:R-:W-:Y:S01]  /*1490*/  @P1 FMUL.FTZ R100, R100, UR5 ;  /* 0x0000000564641c20 */ /* 0x001fe20008410000 */
[----:B------:R-:W-:Y:S01]  /*14a0*/  @P1 HADD2.F32 R101, -RZ, R77.H1_H1 ;  /* 0x3000004dff651230 */ /* 0x000fe20000004100 */
[----:B------:R-:W0:Y:S01]  /*14b0*/  @UP2 LDCU UR5, c[0x0][0x40c] ;  /* 0x00008180ff0527ac */ /* 0x000e220008000800 */
[----:B------:R-:W-:Y:S01]  /*14c0*/  @P1 FMUL.FTZ R96, R99, R44 ;  /* 0x0000002c63601220 */ /* 0x000fe20000410000 */
[----:B------:R-:W-:Y:S01]  /*14d0*/  MOV R99, RZ ;  /* 0x000000ff00637202 */ /* 0x000fe20000000f00 */
[----:B------:R-:W-:Y:S01]  /*14e0*/  @P1 FMUL.FTZ R97, R100, R45 ;  /* 0x0000002d64611220 */ /* 0x000fe20000410000 */
[----:B---3--:R-:W-:Y:S01]  /*14f0*/  @P1 FMUL.FTZ R102, R101, UR24 ;  /* 0x0000001865661c20 */ /* 0x008fe20008410000 */
[----:B------:R-:W-:Y:S01]  /*1500*/  MOV R101, RZ ;  /* 0x000000ff00657202 */ /* 0x000fe20000000f00 */
[----:B----4-:R-:W-:Y:S01]  /*1510*/  @P1 FMUL.FTZ R114, R114, UR26 ;  /* 0x0000001a72721c20 */ /* 0x010fe20008410000 */
[----:B------:R-:W-:Y:S01]  /*1520*/  MOV R100, RZ ;  /* 0x000000ff00647202 */ /* 0x000fe20000000f00 */
[----:B------:R-:W-:Y:S01]  /*1530*/  @P1 FMUL.FTZ R99, R102, R47 ;  /* 0x0000002f66631220 */ /* 0x000fe20000410000 */
[----:B------:R-:W-:-:S02]  /*1540*/  @P1 HADD2.F32 R102, -RZ, R79.H0_H0 ;  /* 0x2000004fff661230 */ /* 0x000fc40000004100 */
[----:B--2---:R-:W-:Y:S01]  /*1550*/  @P1 FMUL.FTZ R103, R103, UR25 ;  /* 0x0000001967671c20 */ /* 0x004fe20008410000 */
[----:B------:R-:W-:Y:S01]  /*1560*/  @P1 FMUL.FTZ R101, R114, R49 ;  /* 0x0000003172651220 */ /* 0x000fe20000410000 */
[----:B------:R-:W-:Y:S02]  /*1570*/  @P1 HADD2.F32 R114, -RZ, R79.H1_H1 ;  /* 0x3000004fff721230 */ /* 0x000fe40000004100 */
[----:B------:R-:W-:Y:S01]  /*1580*/  @P1 FMUL.FTZ R100, R103, R48 ;  /* 0x0000003067641220 */ /* 0x000fe20000410000 */
[----:B-1----:R-:W-:Y:S01]  /*1590*/  @P1 FMUL.FTZ R103, R102, UR4 ;  /* 0x0000000466671c20 */ /* 0x002fe20008410000 */
[----:B------:R-:W-:Y:S01]  /*15a0*/  MOV R102, RZ ;  /* 0x000000ff00667202 */ /* 0x000fe20000000f00 */
[----:B0-----:R-:W-:Y:S02]  /*15b0*/  @P1 FMUL.FTZ R114, R114, UR5 ;  /* 0x0000000572721c20 */ /* 0x001fe40008410000 */
[----:B------:R-:W-:Y:S01]  /*15c0*/  @P1 FMUL.FTZ R102, R103, R50 ;  /* 0x0000003267661220 */ /* 0x000fe20000410000 */
[----:B------:R-:W-:Y:S01]  /*15d0*/  MOV R103, RZ ;  /* 0x000000ff00677202 */ /* 0x000fe20000000f00 */
[----:B------:R-:W-:-:S07]  /*15e0*/  @P1 FMUL.FTZ R103, R114, R51 ;  /* 0x0000003372671220 */ /* 0x000fce0000410000 */
.L_x_14482:
[----:B------:R-:W0:Y:S01]  /*15f0*/  LDC.64 R114, c[0x0][0x3a8] ;  /* 0x0000ea00ff727b82 */ /* 0x000e220000000a00 */
[----:B------:R-:W-:Y:S01]  /*1600*/  IADD3 R113, PT, PT, R113, 0x100, RZ ;  /* 0x0000010071717810 */ /* 0x000fe20007ffe0ff */
[C---:B0-----:R-:W-:Y:S01]  /*1610*/  IMAD.WIDE.U32 R114, R112.reuse, 0x20, R114 ;  /* 0x0000002070727825 */ /* 0x041fe200078e0072 */
[----:B------:R-:W-:-:S04]  /*1620*/  IADD3 R112, PT, PT, R112, 0x100, RZ ;  /* 0x0000010070707810 */ /* 0x000fc80007ffe0ff */
[----:B------:R1:W-:Y:S04]  /*1630*/  STG.E.128 desc[UR12][R114.64], R96 ;  /* 0x0000006072007986 */ /* 0x0003e8000c101d0c */
[----:B------:R1:W-:Y:S02]  /*1640*/  STG.E.128 desc[UR12][R114.64+0x10], R100 ;  /* 0x0000106472007986 */ /* 0x0003e4000c101d0c */
.L_x_14480:
[----:B------:R-:W-:Y:S05]  /*1650*/  BSYNC.RECONVERGENT B0 ;  /* 0x0000000000007941 */ /* 0x000fea0003800200 */
.L_x_14479:
        /* <DEDUP_REMOVED lines=16> */
[--C-:B-----5:R-:W-:Y:S02]  /*1760*/  @P0 HADD2.F32 R106, -RZ, R76.reuse.H1_H1 ;  /* 0x3000004cff6a0230 */ /* 0x120fe40000004100 */
[----:B------:R-:W-:Y:S02]  /*1770*/  @P0 HADD2.F32 R104, -RZ, R76.H0_H0 ;  /* 0x2000004cff680230 */ /* 0x000fe40000004100 */
[----:B------:R-:W-:-:S03]  /*1780*/  @P0 HADD2.F32 R113, -RZ, R79.H0_H0 ;  /* 0x2000004fff710230 */ /* 0x000fc60000004100 */
[----:B------:R-:W3:Y:S08]  /*1790*/  @P0 LDC R108, c[0x0][0x40c] ;  /* 0x00010300ff6c0b82 */ /* 0x000ef00000000800 */
[----:B------:R-:W4:Y:S08]  /*17a0*/  @P0 LDC R109, c[0x0][0x40c] ;  /* 0x00010300ff6d0b82 */ /* 0x000f300000000800 */
[----:B------:R-:W0:Y:S01]  /*17b0*/  @P0 LDC R105, c[0x0][0x40c] ;  /* 0x00010300ff690b82 */ /* 0x000e220000000800 */
[----:B--2---:R-:W-:Y:S01]  /*17c0*/  @P0 FMUL.FTZ R106, R106, R107 ;  /* 0x0000006b6a6a0220 */ /* 0x004fe20000410000 */
[----:B------:R-:W-:-:S06]  /*17d0*/  @P0 HADD2.F32 R107, -RZ, R77.H0_H0 ;  /* 0x2000004dff6b0230 */ /* 0x000fcc0000004100 */
[----:B------:R-:W2:Y:S01]  /*17e0*/  @P0 LDC R110, c[0x0][0x40c] ;  /* 0x00010300ff6e0b82 */ /* 0x000ea20000000800 */
[----:B---3--:R-:W-:Y:S01]  /*17f0*/  @P0 FMUL.FTZ R107, R107, R108 ;  /* 0x0000006c6b6b0220 */ /* 0x008fe20000410000 */
[----:B------:R-:W-:-:S06]  /*1800*/  @P0 HADD2.F32 R108, -RZ, R77.H1_H1 ;  /* 0x3000004dff6c0230 */ /* 0x000fcc0000004100 */
[----:B------:R-:W1:Y:S01]  /*1810*/  @P0 LDC R111, c[0x0][0x40c] ;  /* 0x00010300ff6f0b82 */ /* 0x000e620000000800 */
[----:B----4-:R-:W-:Y:S01]  /*1820*/  @P0 FMUL.FTZ R108, R108, R109 ;  /* 0x0000006d6c6c0220 */ /* 0x010fe20000410000 */
[----:B------:R-:W-:-:S06]  /*1830*/  @P0 HADD2.F32 R109, -RZ, R78.H0_H0 ;  /* 0x2000004eff6d0230 */ /* 0x000fcc0000004100 */
[----:B------:R-:W3:Y:S01]  /*1840*/  @P0 LDC R118, c[0x0][0x40c] ;  /* 0x00010300ff760b82 */ /* 0x000ee20000000800 */
[----:B0-----:R-:W-:Y:S01]  /*1850*/  @P0 FMUL.FTZ R105, R104, R105 ;  /* 0x0000006968690220 */ /* 0x001fe20000410000 */
[----:B------:R-:W-:-:S03]  /*1860*/  MOV R104, R80 ;  /* 0x0000005000687202 */ /* 0x000fc60000000f00 */
[----:B------:R-:W-:Y:S01]  /*1870*/  @P0 FFMA.FTZ R104, R105, R68, R80 ;  /* 0x0000004469680223 */ /* 0x000fe20000010050 */
[----:B------:R-:W-:Y:S01]  /*1880*/  MOV R105, R81 ;  /* 0x0000005100697202 */ /* 0x000fe20000000f00 */
[----:B------:R-:W-:Y:S01]  /*1890*/  @P0 FFMA.FTZ R105, R106, R69, R81 ;  /* 0x000000456a690223 */ /* 0x000fe20000010051 */
[----:B--2---:R-:W-:Y:S01]  /*18a0*/  @P0 FMUL.FTZ R109, R109, R110 ;  /* 0x0000006e6d6d0220 */ /* 0x004fe20000410000 */
[----:B------:R-:W-:Y:S01]  /*18b0*/  @P0 HADD2.F32 R110, -RZ, R78.H1_H1 ;  /* 0x3000004eff6e0230 */ /* 0x000fe20000004100 */
[----:B------:R-:W-:Y:S01]  /*18c0*/  MOV R106, R82 ;  /* 0x00000052006a7202 */ /* 0x000fe20000000f00 */
[----:B------:R-:W-:Y:S01]  /*18d0*/  @P0 FFMA.FTZ R106, R107, R70, R82 ;  /* 0x000000466b6a0223 */ /* 0x000fe20000010052 */
[----:B------:R-:W-:Y:S01]  /*18e0*/  MOV R107, R83 ;  /* 0x00000053006b7202 */ /* 0x000fe20000000f00 */
[----:B------:R-:W-:Y:S01]  /*18f0*/  @P0 FFMA.FTZ R107, R108, R71, R83 ;  /* 0x000000476c6b0223 */ /* 0x000fe20000010053 */
[----:B------:R-:W-:Y:S01]  /*1900*/  MOV R108, R84 ;  /* 0x00000054006c7202 */ /* 0x000fe20000000f00 */
[----:B------:R-:W-:Y:S01]  /*1910*/  @P0 FFMA.FTZ R108, R109, R72, R84 ;  /* 0x000000486d6c0223 */ /* 0x000fe20000010054 */
[----:B-1----:R-:W-:Y:S01]  /*1920*/  @P0 FMUL.FTZ R114, R110, R111 ;  /* 0x0000006f6e720220 */ /* 0x002fe20000410000 */
[----:B------:R-:W-:-:S02]  /*1930*/  MOV R109, R85 ;  /* 0x00000055006d7202 */ /* 0x000fc40000000f00 */
[----:B------:R-:W-:Y:S01]  /*1940*/  MOV R110, R86 ;  /* 0x00000056006e7202 */ /* 0x000fe20000000f00 */
[----:B------:R-:W-:Y:S01]  /*1950*/  @P0 FFMA.FTZ R109, R114, R73, R85 ;  /* 0x00000049726d0223 */ /* 0x000fe20000010055 */
[----:B------:R-:W-:Y:S01]  /*1960*/  MOV R111, R87 ;  /* 0x00000057006f7202 */ /* 0x000fe20000000f00 */
[----:B---3--:R-:W-:-:S04]  /*1970*/  @P0 FMUL.FTZ R113, R113, R118 ;  /* 0x0000007671710220 */ /* 0x008fc80000410000 */
[----:B------:R-:W-:Y:S01]  /*1980*/  @P0 FFMA.FTZ R110, R113, R74, R86 ;  /* 0x0000004a716e0223 */ /* 0x000fe20000010056 */
[----:B------:R-:W-:Y:S06]  /*1990*/  @!P0 BRA `(.L_x_14486) ;  /* 0x0000000000a48947 */ /* 0x000fec0003800000 */
[----:B------:R-:W-:-:S05]  /*19a0*/  HADD2.F32 R111, -RZ, R79.H1_H1 ;  /* 0x3000004fff6f7230 */ /* 0x000fca0000004100 */
[----:B------:R-:W-:-:S04]  /*19b0*/  FMUL.FTZ R114, R111, UR23 ;  /* 0x000000176f727c20 */ /* 0x000fc80008410000 */
[----:B------:R-:W-:Y:S01]  /*19c0*/  FFMA.FTZ R111, R114, R75, R87 ;  /* 0x0000004b726f7223 */ /* 0x000fe20000010057 */
[----:B------:R-:W-:Y:S06]  /*19d0*/  BRA `(.L_x_14486) ;  /* 0x0000000000947947 */ /* 0x000fec0003800000 */
.L_x_14485:
[----:B------:R-:W3:Y:S01]  /*19e0*/  @UP2 LDCU UR5, c[0x0][0x40c] ;  /* 0x00008180ff0527ac */ /* 0x000ee20008000800 */
[--C-:B-----5:R-:W-:Y:S01]  /*19f0*/  @P1 HADD2.F32 R108, -RZ, R76.reuse.H1_H1 ;  /* 0x3000004cff6c1230 */ /* 0x120fe20000004100 */
[----:B--2---:R-:W-:Y:S01]  /*1a00*/  CS2R R104, SRZ ;  /* 0x0000000000687805 */ /* 0x004fe2000001ff00 */
[----:B------:R-:W-:Y:S01]  /*1a10*/  @P1 HADD2.F32 R106, -RZ, R76.H0_H0 ;  /* 0x2000004cff6a1230 */ /* 0x000fe20000004100 */
[----:B------:R-:W2:Y:S01]  /*1a20*/  @UP2 LDCU UR4, c[0x0][0x40c] ;  /* 0x00008180ff0427ac */ /* 0x000ea20008000800 */
[--C-:B------:R-:W-:Y:S02]  /*1a30*/  @P1 HADD2.F32 R111, -RZ, R78.reuse.H0_H0 ;  /* 0x2000004eff6f1230 */ /* 0x100fe40000004100 */
[----:B------:R-:W-:Y:S01]  /*1a40*/  @P1 HADD2.F32 R110, -RZ, R77.H1_H1 ;  /* 0x3000004dff6e1230 */ /* 0x000fe20000004100 */
[----:B------:R-:W4:Y:S01]  /*1a50*/  @UP2 LDCU UR7, c[0x0][0x40c] ;  /* 0x00008180ff0727ac */ /* 0x000f220008000800 */
[----:B------:R-:W-:Y:S02]  /*1a60*/  @P1 HADD2.F32 R113, -RZ, R78.H1_H1 ;  /* 0x3000004eff711230 */ /* 0x000fe40000004100 */
[----:B01----:R-:W-:Y:S01]  /*1a70*/  @P1 HADD2.F32 R114, -RZ, R79.H1_H1 ;  /* 0x3000004fff721230 */ /* 0x003fe20000004100 */
[----:B------:R-:W0:Y:S01]  /*1a80*/  @UP2 LDCU UR25, c[0x0][0x40c] ;  /* 0x00008180ff1927ac */ /* 0x000e220008000800 */
[----:B------:R-:W1:Y:S01]  /*1a90*/  @UP2 LDCU UR24, c[0x0][0x40c] ;  /* 0x00008180ff1827ac */ /* 0x000e620008000800 */
[----:B---3--:R-:W-:Y:S01]  /*1aa0*/  @P1 FMUL.FTZ R108, R108, UR5 ;  /* 0x000000056c6c1c20 */ /* 0x008fe20008410000 */
[----:B------:R-:W3:Y:S01]  /*1ab0*/  @UP2 LDCU UR26, c[0x0][0x40c] ;  /* 0x00008180ff1a27ac */ /* 0x000ee20008000800 */
[----:B--2---:R-:W-:-:S02]  /*1ac0*/  @P1 FMUL.FTZ R107, R106, UR4 ;  /* 0x000000046a6b1c20 */ /* 0x004fc40008410000 */
[----:B------:R-:W-:Y:S01]  /*1ad0*/  @P1 FMUL.FTZ R105, R108, R69 ;  /* 0x000000456c691220 */ /* 0x000fe20000410000 */
[----:B------:R-:W2:Y:S01]  /*1ae0*/  @UP2 LDCU UR4, c[0x0][0x40c] ;  /* 0x00008180ff0427ac */ /* 0x000ea20008000800 */
[----:B------:R-:W-:Y:S02]  /*1af0*/  @P1 HADD2.F32 R108, -RZ, R77.H0_H0 ;  /* 0x2000004dff6c1230 */ /* 0x000fe40000004100 */
[----:B------:R-:W-:Y:S01]  /*1b00*/  @P1 FMUL.FTZ R104, R107, R68 ;  /* 0x000000446b681220 */ /* 0x000fe20000410000 */
[----:B------:R-:W-:Y:S01]  /*1b10*/  CS2R R106, SRZ ;  /* 0x00000000006a7805 */ /* 0x000fe2000001ff00 */
[----:B------:R-:W2:Y:S01]  /*1b20*/  @UP2 LDCU UR5, c[0x0][0x40c] ;  /* 0x00008180ff0527ac */ /* 0x000ea20008000800 */
[----:B----4-:R-:W-:Y:S01]  /*1b30*/  @P1 FMUL.FTZ R109, R108, UR7 ;  /* 0x000000076c6d1c20 */ /* 0x010fe20008410000 */
[----:B------:R-:W-:Y:S02]  /*1b40*/  HFMA2 R108, -RZ, RZ, 0, 0 ;  /* 0x00000000ff6c7431 */ /* 0x000fe400000001ff */
[----:B0-----:R-:W-:Y:S01]  /*1b50*/  @P1 FMUL.FTZ R111, R111, UR25 ;  /* 0x000000196f6f1c20 */ /* 0x001fe20008410000 */
[----:B-1----:R-:W-:Y:S01]  /*1b60*/  @P1 FMUL.FTZ R110, R110, UR24 ;  /* 0x000000186e6e1c20 */ /* 0x002fe20008410000 */
[----:B------:R-:W-:Y:S01]  /*1b70*/  @P1 FMUL.FTZ R106, R109, R70 ;  /* 0x000000466d6a1220 */ /* 0x000fe20000410000 */
[----:B------:R-:W-:Y:S01]  /*1b80*/  MOV R109, RZ ;  /* 0x000000ff006d7202 */ /* 0x000fe20000000f00 */
[----:B------:R-:W-:Y:S01]  /*1b90*/  @P1 FMUL.FTZ R108, R111, R72 ;  /* 0x000000486f6c1220 */ /* 0x000fe20000410000 */
[----:B------:R-:W-:-:S02]  /*1ba0*/  @P1 HADD2.F32 R111, -RZ, R79.H0_H0 ;  /* 0x2000004fff6f1230 */ /* 0x000fc40000004100 */
[----:B------:R-:W-:Y:S01]  /*1bb0*/  @P1 FMUL.FTZ R107, R110, R71 ;  /* 0x000000476e6b1220 */ /* 0x000fe20000410000 */
[----:B---3--:R-:W-:Y:S02]  /*1bc0*/  @P1 FMUL.FTZ R110, R113, UR26 ;  /* 0x0000001a716e1c20 */ /* 0x008fe40008410000 */
[----:B--2---:R-:W-:Y:S02]  /*1bd0*/  @P1 FMUL.FTZ R113, R111, UR4 ;  /* 0x000000046f711c20 */ /* 0x004fe40008410000 */
[----:B------:R-:W-:Y:S01]  /*1be0*/  @P1 FMUL.FTZ R109, R110, R73 ;  /* 0x000000496e6d1220 */ /* 0x000fe20000410000 */
[----:B------:R-:W-:Y:S01]  /*1bf0*/  CS2R R110, SRZ ;  /* 0x00000000006e7805 */ /* 0x000fe2000001ff00 */
[----:B------:R-:W-:Y:S01]  /*1c00*/  @P1 FMUL.FTZ R114, R114, UR5 ;  /* 0x0000000572721c20 */ /* 0x000fe20008410000 */
[----:B------:R-:W-:-:S03]  /*1c10*/  @P1 FMUL.FTZ R110, R113, R74 ;  /* 0x0000004a716e1220 */ /* 0x000fc60000410000 */
[----:B------:R-:W-:-:S07]  /*1c20*/  @P1 FMUL.FTZ R111, R114, R75 ;  /* 0x0000004b726f1220 */ /* 0x000fce0000410000 */
.L_x_14486:
[----:B------:R-:W0:Y:S02]  /*1c30*/  LDC.64 R114, c[0x0][0x3a8] ;  /* 0x0000ea00ff727b82 */ /* 0x000e240000000a00 */
[----:B0-----:R-:W-:-:S05]  /*1c40*/  IMAD.WIDE.U32 R112, R112, 0x20, R114 ;  /* 0x0000002070707825 */ /* 0x001fca00078e0072 */
[----:B------:R2:W-:Y:S04]  /*1c50*/  STG.E.128 desc[UR12][R112.64], R104 ;  /* 0x0000006870007986 */ /* 0x0005e8000c101d0c */
[----:B------:R2:W-:Y:S02]  /*1c60*/  STG.E.128 desc[UR12][R112.64+0x10], R108 ;  /* 0x0000106c70007986 */ /* 0x0005e4000c101d0c */
.L_x_14484:
[----:B------:R-:W-:Y:S05]  /*1c70*/  BSYNC.RECONVERGENT B0 ;  /* 0x0000000000007941 */ /* 0x000fea0003800200 */
.L_x_14483:
        /* <DEDUP_REMOVED lines=108> */
.L_x_14488:
[----:B------:R-:W-:Y:S05]  /*2340*/  BSYNC.RECONVERGENT B0 ;  /* 0x0000000000007941 */ /* 0x000fea0003800200 */
.L_x_14487:
        /* <DEDUP_REMOVED lines=13> */
.L_x_14490:
[----:B------:R-:W-:Y:S05]  /*2420*/  BSYNC.RECONVERGENT B0 ;  /* 0x0000000000007941 */ /* 0x000fea0003800200 */
.L_x_14489:
        /* <DEDUP_REMOVED lines=92> */
[----:B------:R-:W-:Y:S01]  /*29f0*/  F2FP.F16.F32.PACK_AB R112, R113, R112 ;  /* 0x000000707170723e */ /* 0x000fe200000000ff */
        /* <DEDUP_REMOVED lines=8> */
[----:B------:R-:W-:Y:S02]  /*2a80*/  F2FP.F16.F32.PACK_AB R113, R114, R113 ;  /* 0x000000717271723e */ /* 0x000fe400000000ff */
[----:B------:R-:W-:Y:S01]  /*2a90*/  F2FP.F16.F32.PACK_AB R114, R122, R115 ;  /* 0x000000737a72723e */ /* 0x000fe200000000ff */
[----:B------:R-:W-:Y:S01]  /*2aa0*/  FADD.FTZ R122, R94, -R120 ;  /* 0x800000785e7a7221 */ /* 0x000fe20000010000 */
[----:B0-----:R-:W-:-:S04]  /*2ab0*/  IMAD.WIDE.U32 R118, R116, 0x10, R118 ;  /* 0x0000001074767825 */ /* 0x001fc800078e0076 */
[----:B------:R-:W-:Y:S01]  /*2ac0*/  FMUL.FTZ R115, R117, R122 ;  /* 0x0000007a75737220 */ /* 0x000fe20000410000 */
[----:B------:R-:W-:-:S03]  /*2ad0*/  IADD3 R116, PT, PT, R116, 0x100, RZ ;  /* 0x0000010074747810 */ /* 0x000fc60007ffe0ff */
[----:B------:R-:W-:-:S05]  /*2ae0*/  FFMA.FTZ R115, R115, R10, R18 ;  /* 0x0000000a73737223 */ /* 0x000fca0000010012 */
[----:B------:R-:W-:-:S05]  /*2af0*/  F2FP.F16.F32.PACK_AB R115, R124, R115 ;  /* 0x000000737c73723e */ /* 0x000fca00000000ff */
[----:B------:R0:W-:Y:S02]  /*2b00*/  STG.E.128 desc[UR12][R118.64], R112 ;  /* 0x0000007076007986 */ /* 0x0001e4000c101d0c */
.L_x_14493:
[----:B------:R-:W-:Y:S05]  /*2b10*/  BSYNC.RECONVERGENT B0 ;  /* 0x0000000000007941 */ /* 0x000fea0003800200 */
.L_x_14492:
        /* <DEDUP_REMOVED lines=34> */
.L_x_14495:
[----:B------:R-:W-:Y:S05]  /*2d40*/  BSYNC.RECONVERGENT B0 ;  /* 0x0000000000007941 */ /* 0x000fea0003800200 */
.L_x_14494:
        /* <DEDUP_REMOVED lines=31> */
[----:B0-----:R-:W-:-:S05]  /*2f40*/  IMAD.WIDE.U32 R118, R116, 0x10, R118 ;  /* 0x0000001074767825 */ /* 0x001fca00078e0076 */
[----:B------:R2:W-:Y:S02]  /*2f50*/  STG.E.128 desc[UR12][R118.64], R112 ;  /* 0x0000007076007986 */ /* 0x0005e4000c101d0c */
.L_x_14496:
[----:B------:R-:W-:Y:S05]  /*2f60*/  BSYNC.RECONVERGENT B0 ;  /* 0x0000000000007941 */ /* 0x000fea0003800200 */
.L_x_14491:
[----:B------:R-:W-:Y:S02]  /*2f70*/  UIADD3 UR18, UPT, UPT, UR18, UR16, URZ ;  /* 0x0000001012127290 */ /* 0x000fe4000fffe0ff */
[----:B------:R-:W-:Y:S02]  /*2f80*/  UPLOP3.LUT UP1, UPT, UPT, UPT, UP1, 0x40, 0x4 ;  /* 0x000000000004789c */ /* 0x000fe40003f2e810 */
[----:B------:R-:W-:-:S09]  /*2f90*/  UISETP.GE.AND UP0, UPT, UR18, UR17, UPT ;  /* 0x000000111200728c */ /* 0x000fd2000bf06270 */
[----:B------:R-:W-:Y:S05]  /*2fa0*/  BRA.U !UP0, `(.L_x_14497) ;  /* 0xffffffd908187547 */ /* 0x000fea000b83ffff */
[----:B------:R-:W-:Y:S05]  /*2fb0*/  EXIT ;  /* 0x000000000000794d */ /* 0x000fea0003800000 */
.L_x_14498:
        /* <DEDUP_REMOVED lines=12> */
.L_x_21021:


//--------------------- .text._ZN10layer_norm13ln_fwd_kernelINS_13Kernel_traitsIf6__halffS2_fjLj6144ELj1ELj1ELj8ELj16ENS_18Kernel_traits_baseILj6144EfS2_fS2_fjLj256EEEEELb0ELb1ELb1ELb1EEEvNS_9FwdParamsE --------------------------
	.section	.text._ZN10layer_norm13ln_fwd_kernelINS_13Kernel_traitsIf6__halffS2_fjLj6144ELj1ELj1ELj8ELj16ENS_18Kernel_traits_baseILj6144EfS2_fS2_fjLj256EEEEELb0ELb1ELb1ELb1EEEvNS_9FwdParamsE,"ax",@progbits
	.align	128
        .global         _ZN10layer_norm13ln_fwd_kernelINS_13Kernel_traitsIf6__halffS2_fjLj6144ELj1ELj1ELj8ELj16ENS_18Kernel_traits_baseILj6144EfS2_fS2_fjLj256EEEEELb0ELb1ELb1ELb1EEEvNS_9FwdParamsE
        .type           _ZN10layer_norm13ln_fwd_kernelINS_13Kernel_traitsIf6__halffS2_fjLj6144ELj1ELj1ELj8ELj16ENS_18Kernel_traits_baseILj6144EfS2_fS2_fjLj256EEEEELb0ELb1ELb1ELb1EEEvNS_9FwdParamsE,@function
        .size           _ZN10layer_norm13ln_fwd_kernelINS_13Kernel_traitsIf6__halffS2_fjLj6144ELj1ELj1ELj8ELj16ENS_18Kernel_traits_baseILj6144EfS2_fS2_fjLj256EEEEELb0ELb1ELb1ELb1EEEvNS_9FwdParamsE,(.L_x_21022 - _ZN10layer_norm13ln_fwd_kernelINS_13Kernel_traitsIf6__halffS2_fjLj6144ELj1ELj1ELj8ELj16ENS_18Kernel_traits_baseILj6144EfS2_fS2_fjLj256EEEEELb0ELb1ELb1ELb1EEEvNS_9FwdParamsE)
        .other          _ZN10layer_norm13ln_fwd_kernelINS_13Kernel_traitsIf6__halffS2_fjLj6144ELj1ELj1ELj8ELj16ENS_18Kernel_traits_baseILj6144EfS2_fS2_fjLj256EEEEELb0ELb1ELb1ELb1EEEvNS_9FwdParamsE,@"STO_CUDA_ENTRY STV_DEFAULT"
_ZN10layer_norm13ln_fwd_kernelINS_13Kernel_traitsIf6__halffS2_fjLj6144ELj1ELj1ELj8ELj16ENS_18Kernel_traits_baseILj6144EfS2_fS2_fjLj256EEEEELb0ELb1ELb1ELb1EEEvNS_9FwdParamsE:
.text._ZN10layer_norm13ln_fwd_kernelINS_13Kernel_traitsIf6__halffS2_fjLj6144ELj1ELj1ELj8ELj16ENS_18Kernel_traits_baseILj6144EfS2_fS2_fjLj256EEEEELb0ELb1ELb1ELb1EEEvNS_9FwdParamsE:
        /* <DEDUP_REMOVED lines=33> */
.L_x_14499:
        /* <DEDUP_REMOVED lines=28> */
.L_x_14500:
        /* <DEDUP_REMOVED lines=12> */
.L_x_14512:
[----:B0-----:R-:W-:-:S06]  /*0490*/  UIMAD.WIDE UR4, UR7, 0x4, UR8 ;  /* 0x00000004070478a5 */ /* 0x001fcc000f8e0208 */
[----:B------:R-:W-:Y:S02]  /*04a0*/  MOV R88, UR4 ;  /* 0x0000000400587c02 */ /* 0x000fe40008000f00 */
[----:B------:R-:W-:-:S05]  /*04b0*/  MOV R89, UR5 ;  /* 0x0000000500597c02 */ /* 0x000fca0008000f00 */
[----:B--2---:R0:W2:Y:S01]  /*04c0*/  LDG.E R88, desc[UR12][R88.64] ;  /* 0x0000000c58587981 */ /* 0x0040a2000c1e1900 */
[----:B------:R-:W-:Y:S01]  /*04d0*/  UIMAD.WIDE UR18, UR7, 0x4, UR10 ;  /* 0x00000004071278a5 */ /* 0x000fe2000f8e020a */
[----:B------:R-:W-:-:S05]  /*04e0*/  HFMA2 R0, -RZ, RZ, 0, 0 ;  /* 0x00000000ff007431 */ /* 0x000fca00000001ff */
[----:B------:R-:W-:Y:S02]  /*04f0*/  MOV R90, UR18 ;  /* 0x00000012005a7c02 */ /* 0x000fe40008000f00 */
[----:B------:R-:W-:Y:S02]  /*0500*/  MOV R91, UR19 ;  /* 0x00000013005b7c02 */ /* 0x000fe40008000f00 */
[----:B0-----:R-:W-:-:S03]  /*0510*/  MOV R89, 0x10 ;  /* 0x0000001000597802 */ /* 0x001fc60000000f00 */
[----:B------:R-:W3:Y:S01]  /*0520*/  LDG.E R90, desc[UR12][R90.64] ;  /* 0x0000000c5a5a7981 */ /* 0x000ee2000c1e1900 */
[----:B--2---:R-:W-:-:S13]  /*0530*/  R2UR UR25, R88 ;  /* 0x00000000581972ca */ /* 0x004fda00000e0000 */
        /* <DEDUP_REMOVED lines=10> */
[----:B-1---5:R0:W5:Y:S01]  /*05e0*/  @P1 LDG.E.128 R76, desc[UR12][R88.64] ;  /* 0x0000000c584c1981 */ /* 0x022162000c1e1d00 */
[----:B------:R-:W-:Y:S01]  /*05f0*/  ISETP.NE.U32.AND P0, PT, RZ, UR14, PT ;  /* 0x0000000eff007c0c */ /* 0x000fe2000bf05070 */
[----:B------:R-:W-:-:S03]  /*0600*/  UIMAD UR4, UR7, UR20, URZ ;  /* 0x00000014070472a4 */ /* 0x000fc6000f8e02ff */
[----:B------:R-:W-:Y:S01]  /*0610*/  ISETP.NE.AND.EX P0, PT, RZ, UR15, PT, P0 ;  /* 0x0000000fff007c0c */ /* 0x000fe2000bf05300 */
[----:B------:R-:W-:-:S04]  /*0620*/  USHF.R.S32.HI UR5, URZ, 0x1f, UR4 ;  /* 0x0000001fff057899 */ /* 0x000fc80008011404 */
[----:B------:R-:W-:Y:S01]  /*0630*/  ULEA.HI UR5, UR5, UR4, URZ, 0x3 ;  /* 0x0000000405057291 */ /* 0x000fe2000f8f18ff */
[----:B---3--:R-:W-:-:S05]  /*0640*/  R2UR UR6, R90 ;  /* 0x000000005a0672ca */ /* 0x008fca00000e0000 */
[----:B------:R-:W-:-:S04]  /*0650*/  MOV R3, UR5 ;  /* 0x0000000500037c02 */ /* 0x000fc80008000f00 */
[----:B------:R-:W-:Y:S01]  /*0660*/  LEA.HI.SX32 R3, R3, R2, 0x1d ;  /* 0x0000000203037211 */ /* 0x000fe200078feaff */
[----:B0-----:R-:W-:Y:S06]  /*0670*/  @!P0 BRA `(.L_x_14501) ;  /* 0x0000000000b88947 */ /* 0x001fec0003800000 */
[----:B------:R-:W0:Y:S02]  /*0680*/  LDC.64 R88, c[0x0][0x3a0] ;  /* 0x0000e800ff587b82 */ /* 0x000e240000000a00 */
[----:B0-----:R-:W-:-:S05]  /*0690*/  IMAD.WIDE.U32 R88, R3, 0x20, R88 ;  /* 0x0000002003587825 */ /* 0x001fca00078e0058 */
[----:B------:R-:W2:Y:S04]  /*06a0*/  LDG.E.128 R80, desc[UR12][R88.64] ;  /* 0x0000000c58507981 */ /* 0x000ea8000c1e1d00 */
[----:B------:R0:W3:Y:S01]  /*06b0*/  LDG.E.128 R84, desc[UR12][R88.64+0x10] ;  /* 0x0000100c58547981 */ /* 0x0000e2000c1e1d00 */
[----:B------:R-:W-:-:S13]  /*06c0*/  ISETP.LT.AND P2, PT, RZ, UR25, PT ;  /* 0x00000019ff007c0c */ /* 0x000fda000bf41270 */
[----:B------:R-:W0:Y:S01]  /*06d0*/  @P2 LDC R94, c[0x0][0x40c] ;  /* 0x00010300ff5e2b82 */ /* 0x000e220000000800 */
[--C-:B-----5:R-:W-:Y:S02]  /*06e0*/  @P2 HADD2.F32 R91, -RZ, R76.reuse.H1_H1 ;  /* 0x3000004cff5b2230 */ /* 0x120fe40000004100 */
[----:B------:R-:W-:Y:S02]  /*06f0*/  @P2 HADD2.F32 R90, -RZ, R76.H0_H0 ;  /* 0x2000004cff5a2230 */ /* 0x000fe40000004100 */
[--C-:B------:R-:W-:Y:S02]  /*0700*/  @P2 HADD2.F32 R92, -RZ, R77.reuse.H0_H0 ;  /* 0x2000004dff5c2230 */ /* 0x100fe40000004100 */
[----:B------:R-:W-:Y:S01]  /*0710*/  @P2 HADD2.F32 R93, -RZ, R77.H1_H1 ;  /* 0x3000004dff5d2230 */ /* 0x000fe20000004100 */
[----:B------:R-:W1:Y:S08]  /*0720*/  @P2 LDC R95, c[0x0][0x40c] ;  /* 0x00010300ff5f2b82 */ /* 0x000e700000000800 */
[----:B------:R-:W4:Y:S08]  /*0730*/  @P2 LDC R97, c[0x0][0x40c] ;  /* 0x00010300ff612b82 */ /* 0x000f300000000800 */
[----:B------:R-:W4:Y:S01]  /*0740*/  @P2 LDC R96, c[0x0][0x40c] ;  /* 0x00010300ff602b82 */ /* 0x000f220000000800 */
[----:B0-----:R-:W-:Y:S01]  /*0750*/  @P2 FMUL.FTZ R88, R91, R94 ;  /* 0x0000005e5b582220 */ /* 0x001fe20000410000 */
[----:B------:R-:W-:-:S06]  /*0760*/  @P2 HADD2.F32 R94, -RZ, R78.H1_H1 ;  /* 0x3000004eff5e2230 */ /* 0x000fcc0000004100 */
[----:B------:R-:W0:Y:S01]  /*0770*/  @P2 LDC R99, c[0x0][0x40c] ;  /* 0x00010300ff632b82 */ /* 0x000e220000000800 */
[----:B-1----:R-:W-:Y:S01]  /*0780*/  @P2 FMUL.FTZ R89, R90, R95 ;  /* 0x0000005f5a592220 */ /* 0x002fe20000410000 */
[----:B------:R-:W-:-:S06]  /*0790*/  @P2 HADD2.F32 R95, -RZ, R79.H0_H0 ;  /* 0x2000004fff5f2230 */ /* 0x000fcc0000004100 */
[----:B------:R-:W1:Y:S01]  /*07a0*/  @P2 LDC R101, c[0x0][0x40c] ;  /* 0x00010300ff652b82 */ /* 0x000e620000000800 */
[----:B----4-:R-:W-:Y:S01]  /*07b0*/  @P2 FMUL.FTZ R91, R92, R97 ;  /* 0x000000615c5b2220 */ /* 0x010fe20000410000 */
[----:B------:R-:W-:-:S06]  /*07c0*/  @P2 HADD2.F32 R92, -RZ, R78.H0_H0 ;  /* 0x2000004eff5c2230 */ /* 0x000fcc0000004100 */
[----:B------:R-:W4:Y:S01]  /*07d0*/  @P2 LDC R98, c[0x0][0x40c] ;  /* 0x00010300ff622b82 */ /* 0x000f220000000800 */
[----:B------:R-:W-:Y:S01]  /*07e0*/  @P2 FMUL.FTZ R90, R93, R96 ;  /* 0x000000605d5a2220 */ /* 0x000fe20000410000 */
[----:B0-----:R-:W-:Y:S01]  /*07f0*/  @P2 FMUL.FTZ R93, R92, R99 ;  /* 0x000000635c5d2220 */ /* 0x001fe20000410000 */
[----:B-1----:R-:W-:Y:S01]  /*0800*/  @P2 FMUL.FTZ R94, R94, R101 ;  /* 0x000000655e5e2220 */ /* 0x002fe20000410000 */
[----:B----4-:R-:W-:Y:S01]  /*0810*/  @P2 FMUL.FTZ R95, R95, R98 ;  /* 0x000000625f5f2220 */ /* 0x010fe20000410000 */
[----:B--2---:R-:W-:Y:S01]  /*0820*/  @!P2 MOV R108, R80 ;  /* 0x00000050006ca202 */ /* 0x004fe20000000f00 */
[----:B------:R-:W-:Y:S01]  /*0830*/  @P2 FFMA.FTZ R108, R89, R52, R80 ;  /* 0x00000034596c2223 */ /* 0x000fe20000010050 */
        /* <DEDUP_REMOVED lines=14> */
[----:B------:R-:W-:-:S05]  /*0920*/  HADD2.F32 R88, -RZ, R79.H1_H1 ;  /* 0x3000004fff587230 */ /* 0x000fca0000004100 */
[----:B------:R-:W-:-:S04]  /*0930*/  FMUL.FTZ R88, R88, UR26 ;  /* 0x0000001a58587c20 */ /* 0x000fc80008410000 */
[----:B------:R-:W-:Y:S01]  /*0940*/  FFMA.FTZ R107, R88, R59, R87 ;  /* 0x0000003b586b7223 */ /* 0x000fe20000010057 */
[----:B------:R-:W-:Y:S06]  /*0950*/  BRA `(.L_x_14502) ;  /* 0x0000000000907947 */ /* 0x000fec0003800000 */
.L_x_14501:
[----:B------:R-:W0:Y:S01]  /*0960*/  @UP1 LDCU UR5, c[0x0][0x40c] ;  /* 0x00008180ff0517ac */ /* 0x000e220008000800 */
[--C-:B-----5:R-:W-:Y:S01]  /*0970*/  @P1 HADD2.F32 R90, -RZ, R76.reuse.H1_H1 ;  /* 0x3000004cff5a1230 */ /* 0x120fe20000004100 */
[----:B------:R-:W-:Y:S01]  /*0980*/  CS2R R108, SRZ ;  /* 0x00000000006c7805 */ /* 0x000fe2000001ff00 */
[--C-:B------:R-:W-:Y:S01]  /*0990*/  @P1 HADD2.F32 R91, -RZ, R77.reuse.H0_H0 ;  /* 0x2000004dff5b1230 */ /* 0x100fe20000004100 */
[----:B------:R-:W1:Y:S01]  /*09a0*/  @UP1 LDCU UR18, c[0x0][0x40c] ;  /* 0x00008180ff1217ac */ /* 0x000e620008000800 */
[----:B------:R-:W-:Y:S01]  /*09b0*/  @P1 HADD2.F32 R92, -RZ, R77.H1_H1 ;  /* 0x3000004dff5c1230 */ /* 0x000fe20000004100 */
[----:B------:R-:W-:Y:S01]  /*09c0*/  CS2R R110, SRZ ;  /* 0x00000000006e7805 */ /* 0x000fe2000001ff00 */
[----:B------:R-:W-:Y:S01]  /*09d0*/  @P1 HADD2.F32 R88, -RZ, R76.H0_H0 ;  /* 0x2000004cff581230 */ /* 0x000fe20000004100 */
[----:B------:R-:W2:Y:S01]  /*09e0*/  @UP1 LDCU UR19, c[0x0][0x40c] ;  /* 0x00008180ff1317ac */ /* 0x000ea20008000800 */
[----:B------:R-:W-:Y:S02]  /*09f0*/  CS2R R104, SRZ ;  /* 0x0000000000687805 */ /* 0x000fe4000001ff00 */
[----:B------:R-:W-:Y:S01]  /*0a00*/  CS2R R106, SRZ ;  /* 0x00000000006a7805 */ /* 0x000fe2000001ff00 */
[----:B------:R-:W3:Y:S01]  /*0a10*/  @UP1 LDCU UR4, c[0x0][0x40c] ;  /* 0x00008180ff0417ac */ /* 0x000ee20008000800 */
[----:B------:R-:W4:Y:S01]  /*0a20*/  @UP1 LDCU UR22, c[0x0][0x40c] ;  /* 0x00008180ff1617ac */ /* 0x000f220008000800 */
[----:B0-----:R-:W-:Y:S01]  /*0a30*/  @P1 FMUL.FTZ R90, R90, UR5 ;  /* 0x000000055a5a1c20 */ /* 0x001fe20008410000 */
[----:B------:R-:W0:Y:S01]  /*0a40*/  @UP1 LDCU UR23, c[0x0][0x40c] ;  /* 0x00008180ff1717ac */ /* 0x000e220008000800 */
[----:B-1----:R-:W-:-:S02]  /*0a50*/  @P1 FMUL.FTZ R91, R91, UR18 ;  /* 0x000000125b5b1c20 */ /* 0x002fc40008410000 */
[----:B------:R-:W-:Y:S01]  /*0a60*/  @P1 FMUL.FTZ R109, R90, R53 ;  /* 0x000000355a6d1220 */ /* 0x000fe20000410000 */
[----:B------:R-:W1:Y:S01]  /*0a70*/  @UP1 LDCU UR27, c[0x0][0x40c] ;  /* 0x00008180ff1b17ac */ /* 0x000e620008000800 */
[--C-:B------:R-:W-:Y:S02]  /*0a80*/  @P1 HADD2.F32 R90, -RZ, R78.reuse.H1_H1 ;  /* 0x3000004eff5a1230 */ /* 0x100fe40000004100 */
[----:B--2---:R-:W-:Y:S01]  /*0a90*/  @P1 FMUL.FTZ R92, R92, UR19 ;  /* 0x000000135c5c1c20 */ /* 0x004fe20008410000 */
[----:B------:R-:W-:Y:S01]  /*0aa0*/  @P1 FMUL.FTZ R110, R91, R54 ;  /* 0x000000365b6e1220 */ /* 0x000fe20000410000 */
[----:B------:R-:W2:Y:S01]  /*0ab0*/  @UP1 LDCU UR28, c[0x0][0x40c] ;  /* 0x00008180ff1c17ac */ /* 0x000ea20008000800 */
[----:B------:R-:W-:Y:S02]  /*0ac0*/  @P1 HADD2.F32 R91, -RZ, R79.H0_H0 ;  /* 0x2000004fff5b1230 */ /* 0x000fe40000004100 */
[----:B---3--:R-:W-:Y:S01]  /*0ad0*/  @P1 FMUL.FTZ R89, R88, UR4 ;  /* 0x0000000458591c20 */ /* 0x008fe20008410000 */
[----:B------:R-:W-:Y:S01]  /*0ae0*/  @P1 FMUL.FTZ R111, R92, R55 ;  /* 0x000000375c6f1220 */ /* 0x000fe20000410000 */
[----:B------:R-:W-:-:S02]  /*0af0*/  @P1 HADD2.F32 R88, -RZ, R78.H0_H0 ;  /* 0x2000004eff581230 */ /* 0x000fc40000004100 */
[----:B------:R-:W-:Y:S02]  /*0b00*/  @P1 HADD2.F32 R92, -RZ, R79.H1_H1 ;  /* 0x3000004fff5c1230 */ /* 0x000fe40000004100 */
[----:B------:R-:W-:Y:S01]  /*0b10*/  @P1 FMUL.FTZ R108, R89, R52 ;  /* 0x00000034596c1220 */ /* 0x000fe20000410000 */
[----:B----4-:R-:W-:Y:S01]  /*0b20*/  @P1 FMUL.FTZ R89, R88, UR22 ;  /* 0x0000001658591c20 */ /* 0x010fe20008410000 */
[----:B0-----:R-:W-:-:S03]  /*0b30*/  @P1 FMUL.FTZ R90, R90, UR23 ;  /* 0x000000175a5a1c20 */ /* 0x001fc60008410000 */
[----:B------:R-:W-:Y:S01]  /*0b40*/  @P1 FMUL.FTZ R104, R89, R56 ;  /* 0x0000003859681220 */ /* 0x000fe20000410000 */
[----:B-1----:R-:W-:Y:S01]  /*0b50*/  @P1 FMUL.FTZ R91, R91, UR27 ;  /* 0x0000001b5b5b1c20 */ /* 0x002fe20008410000 */
[----:B------:R-:W-:Y:S01]  /*0b60*/  @P1 FMUL.FTZ R105, R90, R57 ;  /* 0x000000395a691220 */ /* 0x000fe20000410000 */
[----:B--2---:R-:W-:Y:S02]  /*0b70*/  @P1 FMUL.FTZ R92, R92, UR28 ;  /* 0x0000001c5c5c1c20 */ /* 0x004fe40008410000 */
[----:B------:R-:W-:Y:S02]  /*0b80*/  @P1 FMUL.FTZ R106, R91, R58 ;  /* 0x0000003a5b6a1220 */ /* 0x000fe40000410000 */
[----:B------:R-:W-:-:S07]  /*0b90*/  @P1 FMUL.FTZ R107, R92, R59 ;  /* 0x0000003b5c6b1220 */ /* 0x000fce0000410000 */
.L_x_14502:
        /* <DEDUP_REMOVED lines=17> */
[--C-:B-----5:R-:W-:Y:S02]  /*0cb0*/  @P2 HADD2.F32 R88, -RZ, R76.reuse.H0_H0 ;  /* 0x2000004cff582230 */ /* 0x120fe40000004100 */
[--C-:B------:R-:W-:Y:S02]  /*0cc0*/  @P2 HADD2.F32 R94, -RZ, R77.reuse.H1_H1 ;  /* 0x3000004dff5e2230 */ /* 0x100fe40000004100 */
[----:B------:R-:W-:Y:S02]  /*0cd0*/  @P2 HADD2.F32 R90, -RZ, R76.H1_H1 ;  /* 0x3000004cff5a2230 */ /* 0x000fe40000004100 */
[----:B------:R-:W-:Y:S01]  /*0ce0*/  @P2 HADD2.F32 R92, -RZ, R77.H0_H0 ;  /* 0x2000004dff5c2230 */ /* 0x000fe20000004100 */
[----:B------:R-:W1:Y:S01]  /*0cf0*/  @P2 LDC R95, c[0x0][0x40c] ;  /* 0x00010300ff5f2b82 */ /* 0x000e620000000800 */
[----:B------:R-:W-:-:S07]  /*0d00*/  @P2 HADD2.F32 R98, -RZ, R79.H0_H0 ;  /* 0x2000004fff622230 */ /* 0x000fce0000004100 */
[----:B------:R-:W2:Y:S08]  /*0d10*/  @P2 LDC R91, c[0x0][0x40c] ;  /* 0x00010300ff5b2b82 */ /* 0x000eb00000000800 */
[----:B------:R-:W3:Y:S01]  /*0d20*/  @P2 LDC R97, c[0x0][0x40c] ;  /* 0x00010300ff612b82 */ /* 0x000ee20000000800 */
[----:B0-----:R-:W-:-:S07]  /*0d30*/  @P2 FMUL.FTZ R89, R88, R89 ;  /* 0x0000005958592220 */ /* 0x001fce0000410000 */
[----:B------:R-:W0:Y:S01]  /*0d40*/  @P2 LDC R93, c[0x0][0x40c] ;  /* 0x00010300ff5d2b82 */ /* 0x000e220000000800 */
[----:B-1----:R-:W-:Y:S01]  /*0d50*/  @P2 FMUL.FTZ R88, R94, R95 ;  /* 0x0000005f5e582220 */ /* 0x002fe20000410000 */
[--C-:B------:R-:W-:Y:S02]  /*0d60*/  @P2 HADD2.F32 R94, -RZ, R78.reuse.H0_H0 ;  /* 0x2000004eff5e2230 */ /* 0x100fe40000004100 */
[----:B------:R-:W-:-:S04]  /*0d70*/  @P2 HADD2.F32 R95, -RZ, R78.H1_H1 ;  /* 0x3000004eff5f2230 */ /* 0x000fc80000004100 */
[----:B------:R-:W1:Y:S01]  /*0d80*/  @P2 LDC R96, c[0x0][0x40c] ;  /* 0x00010300ff602b82 */ /* 0x000e620000000800 */
[----:B--2---:R-:W-:-:S07]  /*0d90*/  @P2 FMUL.FTZ R90, R90, R91 ;  /* 0x0000005b5a5a2220 */ /* 0x004fce0000410000 */
[----:B------:R-:W2:Y:S01]  /*0da0*/  @P2 LDC R101, c[0x0][0x40c] ;  /* 0x00010300ff652b82 */ /* 0x000ea20000000800 */
[----:B---3--:R-:W-:Y:S01]  /*0db0*/  @P2 FMUL.FTZ R99, R94, R97 ;  /* 0x000000615e632220 */ /* 0x008fe20000410000 */
[----:B------:R-:W-:Y:S02]  /*0dc0*/  MOV R94, R82 ;  /* 0x00000052005e7202 */ /* 0x000fe40000000f00 */
[----:B------:R-:W-:Y:S01]  /*0dd0*/  MOV R97, R85 ;  /* 0x0000005500617202 */ /* 0x000fe20000000f00 */
[----:B0-----:R-:W-:Y:S01]  /*0de0*/  @P2 FMUL.FTZ R91, R92, R93 ;  /* 0x0000005d5c5b2220 */ /* 0x001fe20000410000 */
[----:B------:R-:W-:Y:S01]  /*0df0*/  MOV R92, R80 ;  /* 0x00000050005c7202 */ /* 0x000fe20000000f00 */
[----:B------:R-:W-:Y:S01]  /*0e00*/  @P2 FFMA.FTZ R92, R89, R60, R80 ;  /* 0x0000003c595c2223 */ /* 0x000fe20000010050 */
[----:B------:R-:W-:Y:S01]  /*0e10*/  MOV R93, R81 ;  /* 0x00000051005d7202 */ /* 0x000fe20000000f00 */
[----:B------:R-:W-:Y:S01]  /*0e20*/  @P2 FFMA.FTZ R93, R90, R61, R81 ;  /* 0x0000003d5a5d2223 */ /* 0x000fe20000010051 */
[----:B------:R-:W-:Y:S01]  /*0e30*/  @P2 FFMA.FTZ R94, R91, R62, R82 ;  /* 0x0000003e5b5e2223 */ /* 0x000fe20000010052 */
[----:B-1----:R-:W-:Y:S01]  /*0e40*/  @P2 FMUL.FTZ R100, R95, R96 ;  /* 0x000000605f642220 */ /* 0x002fe20000410000 */
[----:B------:R-:W-:Y:S01]  /*0e50*/  MOV R96, R84 ;  /* 0x0000005400607202 */ /* 0x000fe20000000f00 */
[----:B------:R-:W-:Y:S01]  /*0e60*/  @P2 FFMA.FTZ R96, R99, R64, R84 ;  /* 0x0000004063602223 */ /* 0x000fe20000010054 */
[----:B------:R-:W-:Y:S01]  /*0e70*/  MOV R95, R83 ;  /* 0x00000053005f7202 */ /* 0x000fe20000000f00 */
[----:B------:R-:W-:Y:S01]  /*0e80*/  @P2 FFMA.FTZ R95, R88, R63, R83 ;  /* 0x0000003f585f2223 */ /* 0x000fe20000010053 */
[----:B------:R-:W-:Y:S01]  /*0e90*/  @P2 FFMA.FTZ R97, R100, R65, R85 ;  /* 0x0000004164612223 */ /* 0x000fe20000010055 */
[----:B------:R-:W-:Y:S01]  /*0ea0*/  MOV R99, R87 ;  /* 0x0000005700637202 */ /* 0x000fe20000000f00 */
        /* <DEDUP_REMOVED lines=8> */
.L_x_14503:
[----:B------:R-:W1:Y:S01]  /*0f30*/  @UP1 LDCU UR5, c[0x0][0x40c] ;  /* 0x00008180ff0517ac */ /* 0x000e620008000800 */
[--C-:B0----5:R-:W-:Y:S01]  /*0f40*/  @P1 HADD2.F32 R90, -RZ, R76.reuse.H1_H1 ;  /* 0x3000004cff5a1230 */ /* 0x121fe20000004100 */
[----:B------:R-:W-:Y:S01]  /*0f50*/  CS2R R92, SRZ ;  /* 0x00000000005c7805 */ /* 0x000fe2000001ff00 */
[--C-:B------:R-:W-:Y:S01]  /*0f60*/  @P1 HADD2.F32 R91, -RZ, R77.reuse.H0_H0 ;  /* 0x2000004dff5b1230 */ /* 0x100fe20000004100 */
[----:B------:R-:W0:Y:S01]  /*0f70*/  @UP1 LDCU UR18, c[0x0][0x40c] ;  /* 0x00008180ff1217ac */ /* 0x000e220008000800 */
[----:B------:R-:W-:Y:S01]  /*0f80*/  @P1 HADD2.F32 R88, -RZ, R76.H0_H0 ;  /* 0x2000004cff581230 */ /* 0x000fe20000004100 */
[----:B------:R-:W-:Y:S01]  /*0f90*/  CS2R R94, SRZ ;  /* 0x00000000005e7805 */ /* 0x000fe2000001ff00 */
[----:B------:R-:W-:Y:S01]  /*0fa0*/  @P1 HADD2.F32 R96, -RZ, R77.H1_H1 ;  /* 0x3000004dff601230 */ /* 0x000fe20000004100 */
[----:B------:R-:W2:Y:S01]  /*0fb0*/  @UP1 LDCU UR4, c[0x0][0x40c] ;  /* 0x00008180ff0417ac */ /* 0x000ea20008000800 */
[----:B------:R-:W-:Y:S01]  /*0fc0*/  @P1 HADD2.F32 R100, -RZ, R79.H1_H1 ;  /* 0x3000004fff641230 */ /* 0x000fe20000004100 */
[----:B------:R-:W-:Y:S01]  /*0fd0*/  CS2R R98, SRZ ;  /* 0x0000000000627805 */ /* 0x000fe2000001ff00 */
[----:B------:R-:W3:Y:S01]  /*0fe0*/  @UP1 LDCU UR19, c[0x0][0x40c] ;  /* 0x00008180ff1317ac */ /* 0x000ee20008000800 */
[----:B------:R-:W4:Y:S01]  /*0ff0*/  @UP1 LDCU UR22, c[0x0][0x40c] ;  /* 0x00008180ff1617ac */ /* 0x000f220008000800 */
[----:B-1----:R-:W-:Y:S01]  /*1000*/  @P1 FMUL.FTZ R90, R90, UR5 ;  /* 0x000000055a5a1c20 */ /* 0x002fe20008410000 */
[----:B------:R-:W1:Y:S01]  /*1010*/  @UP1 LDCU UR23, c[0x0][0x40c] ;  /* 0x00008180ff1717ac */ /* 0x000e620008000800 */
[----:B0-----:R-:W-:-:S02]  /*1020*/  @P1 FMUL.FTZ R91, R91, UR18 ;  /* 0x000000125b5b1c20 */ /* 0x001fc40008410000 */
[----:B------:R-:W-:Y:S01]  /*1030*/  @P1 FMUL.FTZ R93, R90, R61 ;  /* 0x0000003d5a5d1220 */ /* 0x000fe20000410000 */
[----:B------:R-:W0:Y:S01]  /*1040*/  @UP1 LDCU UR27, c[0x0][0x40c] ;  /* 0x00008180ff1b17ac */ /* 0x000e220008000800 */
[--C-:B------:R-:W-:Y:S02]  /*1050*/  @P1 HADD2.F32 R90, -RZ, R78.reuse.H1_H1 ;  /* 0x3000004eff5a1230 */ /* 0x100fe40000004100 */
[----:B--2---:R-:W-:Y:S01]  /*1060*/  @P1 FMUL.FTZ R89, R88, UR4 ;  /* 0x0000000458591c20 */ /* 0x004fe20008410000 */
[----:B------:R-:W-:Y:S01]  /*1070*/  @P1 FMUL.FTZ R94, R91, R62 ;  /* 0x0000003e5b5e1220 */ /* 0x000fe20000410000 */
[----:B------:R-:W2:Y:S01]  /*1080*/  @UP1 LDCU UR28, c[0x0][0x40c] ;  /* 0x00008180ff1c17ac */ /* 0x000ea20008000800 */
[----:B------:R-:W-:Y:S02]  /*1090*/  @P1 HADD2.F32 R88, -RZ, R78.H0_H0 ;  /* 0x2000004eff581230 */ /* 0x000fe40000004100 */
[----:B---3--:R-:W-:Y:S01]  /*10a0*/  @P1 FMUL.FTZ R96, R96, UR19 ;  /* 0x0000001360601c20 */ /* 0x008fe20008410000 */
[----:B------:R-:W-:-:S02]  /*10b0*/  @P1 HADD2.F32 R91, -RZ, R79.H0_H0 ;  /* 0x2000004fff5b1230 */ /* 0x000fc40000004100 */
[----:B------:R-:W-:Y:S01]  /*10c0*/  @P1 FMUL.FTZ R92, R89, R60 ;  /* 0x0000003c595c1220 */ /* 0x000fe20000410000 */
[----:B----4-:R-:W-:Y:S01]  /*10d0*/  @P1 FMUL.FTZ R89, R88, UR22 ;  /* 0x0000001658591c20 */ /* 0x010fe20008410000 */
[----:B------:R-:W-:Y:S01]  /*10e0*/  @P1 FMUL.FTZ R95, R96, R63 ;  /* 0x0000003f605f1220 */ /* 0x000fe20000410000 */
[----:B------:R-:W-:Y:S01]  /*10f0*/  CS2R R96, SRZ ;  /* 0x0000000000607805 */ /* 0x000fe2000001ff00 */
[----:B-1----:R-:W-:Y:S01]  /*1100*/  @P1 FMUL.FTZ R90, R90, UR23 ;  /* 0x000000175a5a1c20 */ /* 0x002fe20008410000 */
[----:B------:R-:W-:Y:S01]  /*1110*/  @P1 FMUL.FTZ R96, R89, R64 ;  /* 0x0000004059601220 */ /* 0x000fe20000410000 */
[----:B0-----:R-:W-:Y:S02]  /*1120*/  @P1 FMUL.FTZ R91, R91, UR27 ;  /* 0x0000001b5b5b1c20 */ /* 0x001fe40008410000 */
[----:B------:R-:W-:Y:S01]  /*1130*/  @P1 FMUL.FTZ R97, R90, R65 ;  /* 0x000000415a611220 */ /* 0x000fe20000410000 */
[----:B--2---:R-:W-:Y:S01]  /*1140*/  @P1 FMUL.FTZ R100, R100, UR28 ;  /* 0x0000001c64641c20 */ /* 0x004fe20008410000 */
[----:B------:R-:W-:-:S03]  /*1150*/  @P1 FMUL.FTZ R98, R91, R66 ;  /* 0x000000425b621220 */ /* 0x000fc60000410000 */
[----:B------:R-:W-:-:S07]  /*1160*/  @P1 FMUL.FTZ R99, R100, R67 ;  /* 0x0000004364631220 */ /* 0x000fce0000410000 */
.L_x_14504:
        /* <DEDUP_REMOVED lines=17> */
[--C-:B-----5:R-:W-:Y:S02]  /*1280*/  @P0 HADD2.F32 R88, -RZ, R76.reuse.H0_H0 ;  /* 0x2000004cff580230 */ /* 0x120fe40000004100 */
[----:B------:R-:W-:Y:S02]  /*1290*/  @P0 HADD2.F32 R90, -RZ, R76.H1_H1 ;  /* 0x3000004cff5a0230 */ /* 0x000fe40000004100 */
[--C-:B------:R-:W-:Y:S02]  /*12a0*/  @P0 HADD2.F32 R100, -RZ, R77.reuse.H1_H1 ;  /* 0x3000004dff640230 */ /* 0x100fe40000004100 */
[----:B------:R-:W-:Y:S01]  /*12b0*/  @P0 HADD2.F32 R102, -RZ, R78.H0_H0 ;  /* 0x2000004eff660230 */ /* 0x000fe20000004100 */
[----:B------:R-:W1:Y:S08]  /*12c0*/  @P0 LDC R91, c[0x0][0x40c] ;  /* 0x00010300ff5b0b82 */ /* 0x000e700000000800 */
[----:B------:R-:W2:Y:S08]  /*12d0*/  @P0 LDC R101, c[0x0][0x40c] ;  /* 0x00010300ff650b82 */ /* 0x000eb00000000800 */
[----:B------:R-:W3:Y:S01]  /*12e0*/  @P0 LDC R103, c[0x0][0x40c] ;  /* 0x00010300ff670b82 */ /* 0x000ee20000000800 */
[----:B0-----:R-:W-:Y:S01]  /*12f0*/  @P0 FMUL.FTZ R89, R88, R89 ;  /* 0x0000005958590220 */ /* 0x001fe20000410000 */
[----:B------:R-:W-:-:S06]  /*1300*/  @P0 HADD2.F32 R88, -RZ, R77.H0_H0 ;  /* 0x2000004dff580230 */ /* 0x000fcc0000004100 */
[----:B------:R-:W0:Y:S01]  /*1310*/  @P0 LDC R115, c[0x0][0x40c] ;  /* 0x00010300ff730b82 */ /* 0x000e220000000800 */
[----:B-1----:R-:W-:-:S07]  /*1320*/  @P0 FMUL.FTZ R90, R90, R91 ;  /* 0x0000005b5a5a0220 */ /* 0x002fce0000410000 */
[----:B------:R-:W1:Y:S01]  /*1330*/  @P0 LDC R117, c[0x0][0x40c] ;  /* 0x00010300ff750b82 */ /* 0x000e620000000800 */
[----:B--2---:R-:W-:Y:S01]  /*1340*/  @P0 FMUL.FTZ R91, R88, R101 ;  /* 0x00000065585b0220 */ /* 0x004fe20000410000 */
[----:B------:R-:W-:Y:S01]  /*1350*/  MOV R101, R81 ;  /* 0x0000005100657202 */ /* 0x000fe20000000f00 */
[----:B------:R-:W-:Y:S01]  /*1360*/  @P0 FFMA.FTZ R101, R90, R69, R81 ;  /* 0x000000455a650223 */ /* 0x000fe20000010051 */
[----:B------:R-:W-:-:S04]  /*1370*/  MOV R90, R86 ;  /* 0x00000056005a7202 */ /* 0x000fc80000000f00 */
[----:B------:R-:W2:Y:S01]  /*1380*/  @P0 LDC R0, c[0x0][0x40c] ;  /* 0x00010300ff000b82 */ /* 0x000ea20000000800 */
[----:B---3--:R-:W-:Y:S01]  /*1390*/  @P0 FMUL.FTZ R88, R100, R103 ;  /* 0x0000006764580220 */ /* 0x008fe20000410000 */
[----:B------:R-:W-:Y:S01]  /*13a0*/  MOV R100, R80 ;  /* 0x0000005000647202 */ /* 0x000fe20000000f00 */
[----:B------:R-:W-:Y:S01]  /*13b0*/  @P0 FFMA.FTZ R100, R89, R68, R80 ;  /* 0x0000004459640223 */ /* 0x000fe20000010050 */
[----:B------:R-:W-:Y:S01]  /*13c0*/  @P0 HADD2.F32 R89, -RZ, R79.H0_H0 ;  /* 0x2000004fff590230 */ /* 0x000fe20000004100 */
[----:B------:R-:W-:Y:S01]  /*13d0*/  MOV R103, R83 ;  /* 0x0000005300677202 */ /* 0x000fe20000000f00 */
[----:B------:R-:W-:Y:S01]  /*13e0*/  @P0 FFMA.FTZ R103, R88, R71, R83 ;  /* 0x0000004758670223 */ /* 0x000fe20000010053 */
[----:B------:R-:W-:Y:S01]  /*13f0*/  MOV R88, R84 ;  /* 0x0000005400587202 */ /* 0x000fe20000000f00 */
[----:B0-----:R-:W-:Y:S01]  /*1400*/  @P0 FMUL.FTZ R115, R102, R115 ;  /* 0x0000007366730220 */ /* 0x001fe20000410000 */
[----:B------:R-:W-:-:S03]  /*1410*/  @P0 HADD2.F32 R102, -RZ, R78.H1_H1 ;  /* 0x3000004eff660230 */ /* 0x000fc60000004100 */
[----:B------:R-:W-:Y:S02]  /*1420*/  @P0 FFMA.FTZ R88, R115, R72, R84 ;  /* 0x0000004873580223 */ /* 0x000fe40000010054 */
[----:B-1----:R-:W-:Y:S01]  /*1430*/  @P0 FMUL.FTZ R114, R102, R117 ;  /* 0x0000007566720220 */ /* 0x002fe20000410000 */
[----:B------:R-:W-:Y:S01]  /*1440*/  MOV R102, R82 ;  /* 0x0000005200667202 */ /* 0x000fe20000000f00 */
[----:B------:R-:W-:Y:S01]  /*1450*/  @P0 FFMA.FTZ R102, R91, R70, R82 ;  /* 0x000000465b660223 */ /* 0x000fe20000010052 */
[----:B------:R-:W-:Y:S01]  /*1460*/  MOV R91, R87 ;  /* 0x00000057005b7202 */ /* 0x000fe20000000f00 */
[----:B--2---:R-:W-:Y:S01]  /*1470*/  @P0 FMUL.FTZ R117, R89, R0 ;  /* 0x0000000059750220 */ /* 0x004fe20000410000 */
[----:B------:R-:W-:Y:S01]  /*1480*/  MOV R89, R85 ;  /* 0x0000005500597202 */ /* 0x000fe20000000f00 */
[----:B------:R-:W-:Y:S02]  /*1490*/  @P0 FFMA.FTZ R89, R114, R73, R85 ;  /* 0x0000004972590223 */ /* 0x000fe40000010055 */
[----:B------:R-:W-:Y:S01]  /*14a0*/  @P0 FFMA.FTZ R90, R117, R74, R86 ;  /* 0x0000004a755a0223 */ /* 0x000fe20000010056 */
[----:B------:R-:W-:Y:S06]  /*14b0*/  @!P0 BRA `(.L_x_14506) ;  /* 0x0000000000a08947 */ /* 0x000fec0003800000 */
[----:B------:R-:W-:-:S05]  /*14c0*/  HADD2.F32 R0, -RZ, R79.H1_H1 ;  /* 0x3000004fff007230 */ /* 0x000fca0000004100 */
[----:B------:R-:W-:-:S04]  /*14d0*/  FMUL.FTZ R0, R0, UR26 ;  /* 0x0000001a00007c20 */ /* 0x000fc80008410000 */
[----:B------:R-:W-:Y:S01]  /*14e0*/  FFMA.FTZ R91, R0, R75, R87 ;  /* 0x0000004b005b7223 */ /* 0x000fe20000010057 */
[----:B------:R-:W-:Y:S06]  /*14f0*/  BRA `(.L_x_14506) ;  /* 0x0000000000907947 */ /* 0x000fec0003800000 */
.L_x_14505:
[----:B------:R-:W0:Y:S01]  /*1500*/  @UP1 LDCU UR4, c[0x0][0x40c] ;  /* 0x00008180ff0417ac */ /* 0x000e220008000800 */
[--C-:B-----5:R-:W-:Y:S01]  /*1510*/  @P1 HADD2.F32 R0, -RZ, R76.reuse.H0_H0 ;  /* 0x2000004cff001230 */ /* 0x120fe20000004100 */
[----:B--2---:R-:W-:Y:S01]  /*1520*/  CS2R R100, SRZ ;  /* 0x0000000000647805 */ /* 0x004fe2000001ff00 */
[----:B------:R-:W-:Y:S01]  /*1530*/  @P1 HADD2.F32 R88, -RZ, R76.H1_H1 ;  /* 0x3000004cff581230 */ /* 0x000fe20000004100 */
[----:B------:R-:W1:Y:S01]  /*1540*/  @UP1 LDCU UR5, c[0x0][0x40c] ;  /* 0x00008180ff0517ac */ /* 0x000e620008000800 */
[----:B------:R-:W-:Y:S01]  /*1550*/  @P1 HADD2.F32 R90, -RZ, R78.H1_H1 ;  /* 0x3000004eff5a1230 */ /* 0x000fe20000004100 */
[----:B------:R-:W-:Y:S01]  /*1560*/  CS2R R102, SRZ ;  /* 0x0000000000667805 */ /* 0x000fe2000001ff00 */
[----:B------:R-:W-:Y:S01]  /*1570*/  @P1 HADD2.F32 R114, -RZ, R79.H1_H1 ;  /* 0x3000004fff721230 */ /* 0x000fe20000004100 */
[----:B------:R-:W2:Y:S01]  /*1580*/  @UP1 LDCU UR18, c[0x0][0x40c] ;  /* 0x00008180ff1217ac */ /* 0x000ea20008000800 */
[----:B------:R-:W3:Y:S01]  /*1590*/  @UP1 LDCU UR19, c[0x0][0x40c] ;  /* 0x00008180ff1317ac */ /* 0x000ee20008000800 */
[----:B------:R-:W4:Y:S01]  /*15a0*/  @UP1 LDCU UR22, c[0x0][0x40c] ;  /* 0x00008180ff1617ac */ /* 0x000f220008000800 */
[----:B0-----:R-:W-:Y:S01]  /*15b0*/  @P1 FMUL.FTZ R89, R0, UR4 ;  /* 0x0000000400591c20 */ /* 0x001fe20008410000 */
[--C-:B------:R-:W-:Y:S01]  /*15c0*/  @P1 HADD2.F32 R0, -RZ, R77.reuse.H0_H0 ;  /* 0x2000004dff001230 */ /* 0x100fe20000004100 */
[----:B------:R-:W0:Y:S01]  /*15d0*/  @UP1 LDCU UR4, c[0x0][0x40c] ;  /* 0x00008180ff0417ac */ /* 0x000e220008000800 */
[----:B-1----:R-:W-:Y:S01]  /*15e0*/  @P1 FMUL.FTZ R88, R88, UR5 ;  /* 0x0000000558581c20 */ /* 0x002fe20008410000 */
[----:B------:R-:W-:Y:S01]  /*15f0*/  @P1 FMUL.FTZ R100, R89, R68 ;  /* 0x0000004459641220 */ /* 0x000fe20000410000 */
[----:B------:R-:W1:Y:S02]  /*1600*/  @UP1 LDCU UR5, c[0x0][0x40c] ;  /* 0x00008180ff0517ac */ /* 0x000e640008000800 */
[----:B------:R-:W-:Y:S01]  /*1610*/  @P1 FMUL.FTZ R101, R88, R69 ;  /* 0x0000004558651220 */ /* 0x000fe20000410000 */
[----:B--2---:R-:W-:Y:S01]  /*1620*/  @P1 FMUL.FTZ R89, R0, UR18 ;  /* 0x0000001200591c20 */ /* 0x004fe20008410000 */
[----:B------:R-:W2:Y:S01]  /*1630*/  @UP1 LDCU UR23, c[0x0][0x40c] ;  /* 0x00008180ff1717ac */ /* 0x000ea20008000800 */
[----:B------:R-:W-:-:S02]  /*1640*/  @P1 HADD2.F32 R88, -RZ, R77.H1_H1 ;  /* 0x3000004dff581230 */ /* 0x000fc40000004100 */
[----:B------:R-:W-:Y:S02]  /*1650*/  @P1 HADD2.F32 R0, -RZ, R78.H0_H0 ;  /* 0x2000004eff001230 */ /* 0x000fe40000004100 */
[----:B------:R-:W-:Y:S01]  /*1660*/  @P1 FMUL.FTZ R102, R89, R70 ;  /* 0x0000004659661220 */ /* 0x000fe20000410000 */
[----:B---3--:R-:W-:Y:S02]  /*1670*/  @P1 FMUL.FTZ R88, R88, UR19 ;  /* 0x0000001358581c20 */ /* 0x008fe40008410000 */
[----:B----4-:R-:W-:Y:S01]  /*1680*/  @P1 FMUL.FTZ R91, R0, UR22 ;  /* 0x00000016005b1c20 */ /* 0x010fe20008410000 */
[----:B------:R-:W-:Y:S02]  /*1690*/  @P1 HADD2.F32 R0, -RZ, R79.H0_H0 ;  /* 0x2000004fff001230 */ /* 0x000fe40000004100 */
[----:B0-----:R-:W-:Y:S01]  /*16a0*/  @P1 FMUL.FTZ R90, R90, UR4 ;  /* 0x000000045a5a1c20 */ /* 0x001fe20008410000 */
[----:B------:R-:W-:Y:S01]  /*16b0*/  @P1 FMUL.FTZ R103, R88, R71 ;  /* 0x0000004758671220 */ /* 0x000fe20000410000 */
[----:B------:R-:W-:Y:S01]  /*16c0*/  CS2R R88, SRZ ;  /* 0x0000000000587805 */ /* 0x000fe2000001ff00 */
[----:B-1----:R-:W-:Y:S01]  /*16d0*/  @P1 FMUL.FTZ R115, R0, UR5 ;  /* 0x0000000500731c20 */ /* 0x002fe20008410000 */
[----:B------:R-:W-:Y:S01]  /*16e0*/  @P1 FMUL.FTZ R88, R91, R72 ;  /* 0x000000485b581220 */ /* 0x000fe20000410000 */
[----:B------:R-:W-:Y:S01]  /*16f0*/  @P1 FMUL.FTZ R89, R90, R73 ;  /* 0x000000495a591220 */ /* 0x000fe20000410000 */
[----:B------:R-:W-:Y:S01]  /*1700*/  CS2R R90, SRZ ;  /* 0x00000000005a7805 */ /* 0x000fe2000001ff00 */
[----:B--2---:R-:W-:Y:S01]  /*1710*/  @P1 FMUL.FTZ R114, R114, UR23 ;  /* 0x0000001772721c20 */ /* 0x004fe20008410000 */
[----:B------:R-:W-:-:S03]  /*1720*/  @P1 FMUL.FTZ R90, R115, R74 ;  /* 0x0000004a735a1220 */ /* 0x000fc60000410000 */
[----:B------:R-:W-:-:S07]  /*1730*/  @P1 FMUL.FTZ R91, R114, R75 ;  /* 0x0000004b725b1220 */ /* 0x000fce0000410000 */
.L_x_14506:
        /* <DEDUP_REMOVED lines=108> */
.L_x_14508:
[----:B------:R-:W-:Y:S05]  /*1e00*/  BSYNC.RECONVERGENT B0 ;  /* 0x0000000000007941 */ /* 0x000fea0003800200 */
.L_x_14507:
        /* <DEDUP_REMOVED lines=13> */
.L_x_14510:
[----:B------:R-:W-:Y:S05]  /*1ee0*/  BSYNC.RECONVERGENT B0 ;  /* 0x0000000000007941 */ /* 0x000fea0003800200 */
.L_x_14509:
        /* <DEDUP_REMOVED lines=159> */
[----:B------:R-:W-:Y:S02]  /*28e0*/  F2FP.F16.F32.PACK_AB R94, R111, R94 ;  /* 0x0000005e6f5e723e */ /* 0x000fe400000000ff */
[----:B------:R-:W-:Y:S01]  /*28f0*/  F2FP.F16.F32.PACK_AB R95, R116, R95 ;  /* 0x0000005f745f723e */ /* 0x000fe200000000ff */
[----:B------:R0:W-:Y:S01]  /*2900*/  STG.E.128 desc[UR12][R98.64], R88 ;  /* 0x0000005862007986 */ /* 0x0001e2000c101d0c */
[----:B------:R-:W-:Y:S02]  /*2910*/  F2FP.F16.F32.PACK_AB R92, R104, R119 ;  /* 0x00000077685c723e */ /* 0x000fe400000000ff */
[----:B------:R-:W-:-:S02]  /*2920*/  F2FP.F16.F32.PACK_AB R111, R0, R109 ;  /* 0x0000006d006f723e */ /* 0x000fc400000000ff */
[----:B------:R-:W-:Y:S01]  /*2930*/  F2FP.F16.F32.PACK_AB R110, R110, R105 ;  /* 0x000000696e6e723e */ /* 0x000fe200000000ff */
[----:B------:R0:W-:Y:S01]  /*2940*/  STG.E.128 desc[UR12][R102.64], R92 ;  /* 0x0000005c66007986 */ /* 0x0001e2000c101d0c */
[----:B------:R-:W-:Y:S02]  /*2950*/  F2FP.F16.F32.PACK_AB R109, R112, R101 ;  /* 0x00000065706d723e */ /* 0x000fe400000000ff */
[----:B------:R-:W-:-:S05]  /*2960*/  F2FP.F16.F32.PACK_AB R108, R108, R97 ;  /* 0x000000616c6c723e */ /* 0x000fca00000000ff */
[----:B------:R0:W-:Y:S02]  /*2970*/  STG.E.128 desc[UR12][R106.64], R108 ;  /* 0x0000006c6a007986 */ /* 0x0001e4000c101d0c */
.L_x_14511:
[----:B------:R-:W-:Y:S02]  /*2980*/  UIADD3 UR7, UPT, UPT, UR7, UR16, URZ ;  /* 0x0000001007077290 */ /* 0x000fe4000fffe0ff */
[----:B------:R-:W-:Y:S02]  /*2990*/  UPLOP3.LUT UP0, UPT, UPT, UPT, UP0, 0x40, 0x4 ;  /* 0x000000000004789c */ /* 0x000fe40003f0e800 */
[----:B------:R-:W-:-:S09]  /*29a0*/  UISETP.GE.AND UP1, UPT, UR7, UR17, UPT ;  /* 0x000000110700728c */ /* 0x000fd2000bf26270 */
[----:B------:R-:W-:Y:S05]  /*29b0*/  BRA.U !UP1, `(.L_x_14512) ;  /* 0xffffffd909b47547 */ /* 0x000fea000b83ffff */
[----:B------:R-:W-:Y:S05]  /*29c0*/  EXIT ;  /* 0x000000000000794d */ /* 0x000fea0003800000 */
.L_x_14513:
        /* <DEDUP_REMOVED lines=11> */
.L_x_21022:


//--------------------- .text._ZN10layer_norm13ln_fwd_kernelINS_13Kernel_traitsIf6__halffS2_fjLj6144ELj1ELj1ELj8ELj16ENS_18Kernel_traits_baseILj6144EfS2_fS2_fjLj256EEEEELb1ELb0ELb0ELb0EEEvNS_9FwdParamsE --------------------------
	.section	.text._ZN10layer_norm13ln_fwd_kernelINS_13Kernel_traitsIf6__halffS2_fjLj6144ELj1ELj1ELj8ELj16ENS_18Kernel_traits_baseILj6144EfS2_fS2_fjLj256EEEEELb1ELb0ELb0ELb0EEEvNS_9FwdParamsE,"ax",@progbits
	.align	128
        .global         _ZN10layer_norm13ln_fwd_kernelINS_13Kernel_traitsIf6__halffS2_fjLj6144ELj1ELj1ELj8ELj16ENS_18Kernel_traits_baseILj6144EfS2_fS2_fjLj256EEEEELb1ELb0ELb0ELb0EEEvNS_9FwdParamsE
        .type           _ZN10layer_norm13ln_fwd_kernelINS_13Kernel_traitsIf6__halffS2_fjLj6144ELj1ELj1ELj8ELj16ENS_18Kernel_traits_baseILj6144EfS2_fS2_fjLj256EEEEELb1ELb0ELb0ELb0EEEvNS_9FwdParamsE,@function
        .size           _ZN10layer_norm13ln_fwd_kernelINS_13Kernel_traitsIf6__halffS2_fjLj6144ELj1ELj1ELj8ELj16ENS_18Kernel_traits_baseILj6144EfS2_fS2_fjLj256EEEEELb1ELb0ELb0ELb0EEEvNS_9FwdParamsE,(.L_x_21023 - _ZN10layer_norm13ln_fwd_kernelINS_13Kernel_traitsIf6__halffS2_fjLj6144ELj1ELj1ELj8ELj16ENS_18Kernel_traits_baseILj6144EfS2_fS2_fjLj256EEEEELb1ELb0ELb0ELb0EEEvNS_9FwdParamsE)
        .other          _ZN10layer_norm13ln_fwd_kernelINS_13Kernel_traitsIf6__halffS2_fjLj6144ELj1ELj1ELj8ELj16ENS_18Kernel_traits_baseILj6144EfS2_fS2_fjLj256EEEEELb1ELb0ELb0ELb0EEEvNS_9FwdParamsE,@"STO_CUDA_ENTRY STV_DEFAULT"
_ZN10layer_norm13ln_fwd_kernelINS_13Kernel_traitsIf6__halffS2_fjLj6144ELj1ELj1ELj8ELj16ENS_18Kernel_traits_baseILj6144EfS2_fS2_fjLj256EEEEELb1ELb0ELb0ELb0EEEvNS_9FwdParamsE:
.text._ZN10layer_norm13ln_fwd_kernelINS_13Kernel_traitsIf6__halffS2_fjLj6144ELj1ELj1ELj8ELj16ENS_18Kernel_traits_baseILj6144EfS2_fS2_fjLj256EEEEELb1ELb0ELb0ELb0EEEvNS_9FwdParamsE:
        /* <DEDUP_REMOVED lines=84> */
.L_x_14515:
        /* <DEDUP_REMOVED lines=29> */
.L_x_14516:
[----:B------:R-:W-:Y:S05]  /*0710*/  BSYNC.RECONVERGENT B0 ;  /* 0x0000000000007941 */ /* 0x000fea0003800200 */
.L_x_14514:
        /* <DEDUP_REMOVED lines=87> */
.L_x_14774:
[----:B-1----:R-:W1:Y:S01]  /*0c90*/  @UP0 LDCU.64 UR4, c[0x0][0x3e0] ;  /* 0x00007c00ff0407ac */ /* 0x002e620008000a00 */
[----:B------:R-:W-:Y:S01]  /*0ca0*/  PLOP3.LUT P0, PT, PT, PT, UP0, 0x80, 0x8 ;  /* 0x000000000008781c */ /* 0x000fe20003f0f008 */
[----:B-1----:R-:W-:-:S06]  /*0cb0*/  @UP0 UIMAD.WIDE UR4, UR10, 0x2, UR4 ;  /* 0x000000020a0408a5 */ /* 0x002fcc000f8e0204 */
[----:B---3--:R-:W-:Y:S01]  /*0cc0*/  MOV R14, UR4 ;  /* 0x00000004000e7c02 */ /* 0x008fe20008000f00 */
[----:B------:R-:W-:-:S05]  /*0cd0*/  IMAD.U32 R15, RZ, RZ, UR5 ;  /* 0x00000005ff0f7e24 */ /* 0x000fca000f8e00ff */
[----:B--2---:R-:W2:Y:S01]  /*0ce0*/  @P0 LDG.E.U16 R14, desc[UR6][R14.64] ;  /* 0x000000060e0e0981 */ /* 0x004ea2000c1e1500 */
[----:B------:R-:W-:Y:S01]  /*0cf0*/  UIMAD UR4, UR10, UR35, URZ ;  /* 0x000000230a0472a4 */ /* 0x000fe2000f8e02ff */
[----:B------:R-:W-:Y:S01]  /*0d00*/  PLOP3.LUT P0, PT, PT, PT, UP0, 0x80, 0x8 ;  /* 0x000000000008781c */ /* 0x000fe20003f0f008 */
[----:B------:R-:W-:Y:S01]  /*0d10*/  BSSY.RECONVERGENT B0, `(.L_x_14517) ;  /* 0x0000536000007945 */ /* 0x000fe20003800200 */
[----:B------:R-:W-:Y:S01]  /*0d20*/  PLOP3.LUT P1, PT, PT, PT, UP0, 0x80, 0x8 ;  /* 0x000000000008781c */ /* 0x000fe20003f2f008 */
[----:B------:R-:W-:Y:S01]  /*0d30*/  USHF.R.S32.HI UR5, URZ, 0x1f, UR4 ;  /* 0x0000001fff057899 */ /* 0x000fe20008011404 */
[----:B------:R-:W-:-:S03]  /*0d40*/  ISETP.GE.U32.AND P2, PT, R2, 0x100, PT ;  /* 0x000001000200780c */ /* 0x000fc60003f46070 */
[----:B------:R-:W-:Y:S01]  /*0d50*/  ULEA.HI UR5, UR5, UR4, URZ, 0x3 ;  /* 0x0000000405057291 */ /* 0x000fe2000f8f18ff */
[----:B0-----:R-:W-:Y:S02]  /*0d60*/  P2R R93, PR, RZ, 0x4 ;  /* 0x00000004ff5d7803 */ /* 0x001fe40000000000 */
[----:B------:R-:W-:-:S03]  /*0d70*/  UMOV UR4, 0x3f800000 ;  /* 0x3f80000000047882 */ /* 0x000fc60000000000 */
[----:B------:R-:W-:Y:S02]  /*0d80*/  IMAD.U32 R85, RZ, RZ, UR5 ;  /* 0x00000005ff557e24 */ /* 0x000fe4000f8e00ff */
[----:B--2---:R-:W-:-:S03]  /*0d90*/  @P0 HADD2.F32 R84, -RZ, R14.H0_H0 ;  /* 0x2000000eff540230 */ /* 0x004fc60000004100 */
[----:B------:R-:W-:Y:S02]  /*0da0*/  LEA.HI.SX32 R14, R85, R0, 0x1d ;  /* 0x00000000550e7211 */ /* 0x000fe400078feaff */
        /* <DEDUP_REMOVED lines=24> */
.L_x_20855:
[----:B------:R-:W-:Y:S05]  /*0f30*/  BRX R94 -0xf40                                         (*"BRANCH_TARGETS .L_x_20856,.L_x_20857,.L_x_20858"*) ;  /* 0xfffffff05e307949 */ /* 0x000fea000383ffff */
.L_x_20858:
[----:B------:R-:W-:Y:S01]  /*0f40*/  IADD3 R96, PT, PT, R8, 0x1, RZ ;  /* 0x0000000108607810 */ /* 0x000fe20007ffe0ff */
[----:B------:R-:W-:Y:S02]  /*0f50*/  IMAD.MOV.U32 R92, RZ, RZ, R10 ;  /* 0x000000ffff5c7224 */ /* 0x000fe400078e000a */
[----:B------:R-:W-:Y:S01]  /*0f60*/  IMAD.MOV.U32 R97, RZ, RZ, R6 ;  /* 0x000000ffff617224 */ /* 0x000fe200078e0006 */
[----:B------:R-:W-:Y:S06]  /*0f70*/  BRA `(.L_x_14521) ;  /* 0x0000000000f47947 */ /* 0x000fec0003800000 */
.L_x_20856:
[----:B------:R-:W-:Y:S01]  /*0f80*/  MOV R92, R10 ;  /* 0x0000000a005c7202 */ /* 0x000fe20000000f00 */
[----:B------:R-:W-:Y:S02]  /*0f90*/  IMAD.MOV.U32 R96, RZ, RZ, 0x3 ;  /* 0x00000003ff607424 */ /* 0x000fe400078e00ff */
[----:B------:R-:W-:Y:S01]  /*0fa0*/  IMAD.MOV.U32 R97, RZ, RZ, R5 ;  /* 0x000000ffff617224 */ /* 0x000fe200078e0005 */
[----:B------:R-:W-:Y:S06]  /*0fb0*/  BRA `(.L_x_14521) ;  /* 0x0000000000e47947 */ /* 0x000fec0003800000 */
.L_x_20857:
        /* <DEDUP_REMOVED lines=13> */
.L_x_14523:
[----:B------:R-:W-:Y:S05]  /*1090*/  BSYNC.RECONVERGENT B2 ;  /* 0x0000000000027941 */ /* 0x000fea0003800200 */
.L_x_14522:
        /* <DEDUP_REMOVED lines=43> */
.L_x_14521:
[----:B------:R-:W-:Y:S05]  /*1350*/  BSYNC.RECONVERGENT B1 ;  /* 0x0000000000017941 */ /* 0x000fea0003800200 */
.L_x_14520:
        /* <DEDUP_REMOVED lines=26> */
.L_x_14526:
        /* <DEDUP_REMOVED lines=13> */
.L_x_14528:
[----:B------:R-:W-:Y:S05]  /*15d0*/  BSYNC.RECONVERGENT B2 ;  /* 0x0000000000027941 */ /* 0x000fea0003800200 */
.L_x_14527:
        /* <DEDUP_REMOVED lines=43> */
.L_x_14525:
[----:B------:R-:W-:Y:S05]  /*1890*/  BSYNC.RECONVERGENT B1 ;  /* 0x0000000000017941 */ /* 0x000fea0003800200 */
.L_x_14524:
        /* <DEDUP_REMOVED lines=22> */
.L_x_14531:
        /* <DEDUP_REMOVED lines=13> */
.L_x_14533:
[----:B------:R-:W-:Y:S05]  /*1ad0*/  BSYNC.RECONVERGENT B2 ;  /* 0x0000000000027941 */ /* 0x000fea0003800200 */
.L_x_14532:
        /* <DEDUP_REMOVED lines=43> */
.L_x_14530:
[----:B------:R-:W-:Y:S05]  /*1d90*/  BSYNC.RECONVERGENT B1 ;  /* 0x0000000000017941 */ /* 0x000fea0003800200 */
.L_x_14529:
        /* <DEDUP_REMOVED lines=22> */
.L_x_14536:
        /* <DEDUP_REMOVED lines=13> */
.L_x_14538:
[----:B------:R-:W-:Y:S05]  /*1fd0*/  BSYNC.RECONVERGENT B2 ;  /* 0x0000000000027941 */ /* 0x000fea0003800200 */
.L_x_14537:
        /* <DEDUP_REMOVED lines=43> */
.L_x_14535:
[----:B------:R-:W-:Y:S05]  /*2290*/  BSYNC.RECONVERGENT B1 ;  /* 0x0000000000017941 */ /* 0x000fea0003800200 */
.L_x_14534:
        /* <DEDUP_REMOVED lines=22> */
.L_x_14541:
        /* <DEDUP_REMOVED lines=13> */
.L_x_14543:
[----:B------:R-:W-:Y:S05]  /*24d0*/  BSYNC.RECONVERGENT B2 ;  /* 0x0000000000027941 */ /* 0x000fea0003800200 */
.L_x_14542:
        /* <DEDUP_REMOVED lines=43> */
.L_x_14540:
[----:B------:R-:W-:Y:S05]  /*2790*/  BSYNC.RECONVERGENT B1 ;  /* 0x0000000000017941 */ /* 0x000fea0003800200 */
.L_x_14539:
        /* <DEDUP_REMOVED lines=22> */
.L_x_14546:
        /* <DEDUP_REMOVED lines=13> */
.L_x_14548:
[----:B------:R-:W-:Y:S05]  /*29d0*/  BSYNC.RECONVERGENT B2 ;  /* 0x0000000000027941 */ /* 0x000fea0003800200 */
.L_x_14547:
        /* <DEDUP_REMOVED lines=43> */
.L_x_14545:
[----:B------:R-:W-:Y:S05]  /*2c90*/  BSYNC.RECONVERGENT B1 ;  /* 0x0000000000017941 */ /* 0x000fea0003800200 */
.L_x_14544:
[----:B------:R-:W-:Y:S01]  /*2ca0*/  I2FP.F32.U32 R85, R8 ;  /* 0x0000000800557245 */ /* 0x000fe20000201000 */
[----:B------:R-:W-:Y:S01]  /*2cb0*/  HADD2.F32 R86, -RZ, R86.H1_H1 ;  /* 0x30000056ff567230 */ /* 0x000fe20000004100 */
[----:B------:R-:W-:Y:S01]  /*2cc0*/  ISETP.NE.AND P5, PT, R96, 0x1, PT ;  /* 0x000000016000780c */ /* 0x000fe20003fa5270 */
[----:B------:R-:W-:Y:S01]  /*2cd0*/  BSSY.RECONVERGENT B1, `(.L_x_14549) ;  /* 0x000004c000017945 */ /* 0x000fe20003800200 */
[----:B------:R-:W-:Y:S02]  /*2ce0*/  IMAD.MOV.U32 R84, RZ, RZ, R12 ;  /* 0x000000ffff547224 */ /* 0x000fe400078e000c */
        /* <DEDUP_REMOVED lines=17> */
.L_x_14551:
        /* <DEDUP_REMOVED lines=13> */
.L_x_14553:
[----:B------:R-:W-:Y:S05]  /*2ed0*/  BSYNC.RECONVERGENT B2 ;  /* 0x0000000000027941 */ /* 0x000fea0003800200 */
.L_x_14552:
        /* <DEDUP_REMOVED lines=43> */
.L_x_14550:
[----:B------:R-:W-:Y:S05]  /*3190*/  BSYNC.RECONVERGENT B1 ;  /* 0x0000000000017941 */ /* 0x000fea0003800200 */
.L_x_14549:
        /* <DEDUP_REMOVED lines=22> */
.L_x_14556:
        /* <DEDUP_REMOVED lines=15> */
.L_x_14558:
[----:B------:R-:W-:Y:S05]  /*33f0*/  BSYNC.RECONVERGENT B2 ;  /* 0x0000000000027941 */ /* 0x000fea0003800200 */
.L_x_14557:
        /* <DEDUP_REMOVED lines=43> */
.L_x_14555:
[----:B------:R-:W-:Y:S05]  /*36b0*/  BSYNC.RECONVERGENT B1 ;  /* 0x0000000000017941 */ /* 0x000fea0003800200 */
.L_x_14554:
        /* <DEDUP_REMOVED lines=10> */
.L_x_14519:
        /* <DEDUP_REMOVED lines=16> */
.L_x_14562:
        /* <DEDUP_REMOVED lines=13> */
.L_x_14564:
[----:B------:R-:W-:Y:S05]  /*3930*/  BSYNC.RECONVERGENT B2 ;  /* 0x0000000000027941 */ /* 0x000fea0003800200 */
.L_x_14563:
        /* <DEDUP_REMOVED lines=43> */
.L_x_14561:
[----:B------:R-:W-:Y:S05]  /*3bf0*/  BSYNC.RECONVERGENT B1 ;  /* 0x0000000000017941 */ /* 0x000fea0003800200 */
.L_x_14560:
[----:B------:R-:W0:Y:S01]  /*3c00*/  LDC R10, c[0x0][0x404] ;  /* 0x00010100ff0a7b82 */ /* 0x000e220000000800 */
[----:B------:R-:W-:Y:S01]  /*3c10*/  ISETP.NE.AND P0, PT, R19, 0x1, PT ;  /* 0x000000011300780c */ /* 0x000fe20003f05270 */
[----:B-----5:R-:W-:Y:S01]  /*3c20*/  HADD2.F32 R8, -RZ, R84.H0_H0 ;  /* 0x20000054ff087230 */ /* 0x020fe20000004100 */
[----:B------:R-:W-:Y:S01]  /*3c30*/  I2FP.F32.U32 R17, R16 ;  /* 0x0000001000117245 */ /* 0x000fe20000201000 */
[----:B------:R-:W-:Y:S01]  /*3c40*/  IMAD.MOV.U32 R16, RZ, RZ, 0x2f800000 ;  /* 0x2f800000ff107424 */ /* 0x000fe200078e00ff */
[----:B------:R-:W-:Y:S01]  /*3c50*/  BSSY.RECONVERGENT B1, `(.L_x_14565) ;  /* 0x000004b000017945 */ /* 0x000fe20003800200 */
[----:B------:R-:W-:Y:S02]  /*3c60*/  IMAD.MOV.U32 R88, RZ, RZ, 0x2 ;  /* 0x00000002ff587424 */ /* 0x000fe400078e00ff */
[----:B------:R-:W-:Y:S01]  /*3c70*/  FMUL.FTZ R18, R8, UR4 ;  /* 0x0000000408127c20 */ /* 0x000fe20008410000 */
[----:B------:R-:W1:Y:S01]  /*3c80*/  LDC R15, c[0x0][0x408] ;  /* 0x00010200ff0f7b82 */ /* 0x000e620000000800 */
[----:B------:R-:W-:Y:S01]  /*3c90*/  FFMA.FTZ R17, R17, R16, 1.1641532182693481445e-10 ;  /* 0x2f00000011117423 */ /* 0x000fe20000010010 */
[----:B------:R-:W-:-:S04]  /*3ca0*/  MOV R8, R12 ;  /* 0x0000000c00087202 */ /* 0x000fc80000000f00 */
        /* <DEDUP_REMOVED lines=12> */
.L_x_14567:
        /* <DEDUP_REMOVED lines=13> */
.L_x_14569:
[----:B------:R-:W-:Y:S05]  /*3e40*/  BSYNC.RECONVERGENT B2 ;  /* 0x0000000000027941 */ /* 0x000fea0003800200 */
.L_x_14568:
        /* <DEDUP_REMOVED lines=43> */
.L_x_14566:
[----:B------:R-:W-:Y:S05]  /*4100*/  BSYNC.RECONVERGENT B1 ;  /* 0x0000000000017941 */ /* 0x000fea0003800200 */
.L_x_14565:
        /* <DEDUP_REMOVED lines=19> */
.L_x_14572:
        /* <DEDUP_REMOVED lines=13> */
.L_x_14574:
[----:B------:R-:W-:Y:S05]  /*4310*/  BSYNC.RECONVERGENT B2 ;  /* 0x0000000000027941 */ /* 0x000fea0003800200 */
.L_x_14573:
        /* <DEDUP_REMOVED lines=43> */
.L_x_14571:
[----:B------:R-:W-:Y:S05]  /*45d0*/  BSYNC.RECONVERGENT B1 ;  /* 0x0000000000017941 */ /* 0x000fea0003800200 */
.L_x_14570:
        /* <DEDUP_REMOVED lines=19> */
.L_x_14577:
        /* <DEDUP_REMOVED lines=13> */
.L_x_14579:
[----:B------:R-:W-:Y:S05]  /*47e0*/  BSYNC.RECONVERGENT B2 ;  /* 0x0000000000027941 */ /* 0x000fea0003800200 */
.L_x_14578:
        /* <DEDUP_REMOVED lines=43> */
.L_x_14576:
[----:B------:R-:W-:Y:S05]  /*4aa0*/  BSYNC.RECONVERGENT B1 ;  /* 0x0000000000017941 */ /* 0x000fea0003800200 */
.L_x_14575:
[----:B------:R-:W-:Y:S01]  /*4ab0*/  ISETP.NE.AND P3, PT, R88, 0x1, PT ;  /* 0x000000015800780c */ /* 0x000fe20003f65270 */
[----:B------:R-:W-:Y:S01]  /*4ac0*/  HADD2.F32 R85, -RZ, R85.H1_H1 ;  /* 0x30000055ff557230 */ /* 0x000fe20000004100 */
[----:B------:R-:W-:Y:S01]  /*4ad0*/  I2FP.F32.U32 R89, R8 ;  /* 0x0000000800597245 */ /* 0x000fe20000201000 */
[----:B------:R-:W-:Y:S01]  /*4ae0*/  BSSY.RECONVERGENT B1, `(.L_x_14580) ;  /* 0x0000049000017945 */ /* 0x000fe20003800200 */
[----:B------:R-:W-:Y:S02]  /*4af0*/  MOV R8, R12 ;  /* 0x0000000c00087202 */ /* 0x000fe40000000f00 */
[----:B------:R-:W-:Y:S01]  /*4b00*/  FMUL.FTZ R84, R85, UR4 ;  /* 0x0000000455547c20 */ /* 0x000fe20008410000 */
[----:B------:R-:W-:-:S03]  /*4b10*/  FFMA.FTZ R89, R89, R16, 1.1641532182693481445e-10 ;  /* 0x2f00000059597423 */ /* 0x000fc60000010010 */
[----:B------:R-:W-:Y:S02]  /*4b20*/  FMUL.FTZ R84, R84, R15 ;  /* 0x0000000f54547220 */ /* 0x000fe40000410000 */
[----:B------:R-:W-:Y:S01]  /*4b30*/  FSETP.LE.FTZ.AND P2, PT, R89, R10, PT ;  /* 0x0000000a5900720b */ /* 0x000fe20003f53000 */
[----:B------:R-:W-:Y:S01]  /*4b40*/  IMAD.MOV.U32 R89, RZ, RZ, 0x2 ;  /* 0x00000002ff597424 */ /* 0x000fe200078e00ff */
        /* <DEDUP_REMOVED lines=9> */
.L_x_14582:
        /* <DEDUP_REMOVED lines=13> */
.L_x_14584:
[----:B------:R-:W-:Y:S05]  /*4cb0*/  BSYNC.RECONVERGENT B2 ;  /* 0x0000000000027941 */ /* 0x000fea0003800200 */
.L_x_14583:
        /* <DEDUP_REMOVED lines=43> */
.L_x_14581:
[----:B------:R-:W-:Y:S05]  /*4f70*/  BSYNC.RECONVERGENT B1 ;  /* 0x0000000000017941 */ /* 0x000fea0003800200 */
.L_x_14580:
        /* <DEDUP_REMOVED lines=19> */
.L_x_14587:
        /* <DEDUP_REMOVED lines=13> */
.L_x_14589:
[----:B------:R-:W-:Y:S05]  /*5180*/  BSYNC.RECONVERGENT B2 ;  /* 0x0000000000027941 */ /* 0x000fea0003800200 */
.L_x_14588:
        /* <DEDUP_REMOVED lines=43> */
.L_x_14586:
[----:B------:R-:W-:Y:S05]  /*5440*/  BSYNC.RECONVERGENT B1 ;  /* 0x0000000000017941 */ /* 0x000fea0003800200 */
.L_x_14585:
        /* <DEDUP_REMOVED lines=19> */
.L_x_14592:
        /* <DEDUP_REMOVED lines=13> */
.L_x_14594:
[----:B------:R-:W-:Y:S05]  /*5650*/  BSYNC.RECONVERGENT B2 ;  /* 0x0000000000027941 */ /* 0x000fea0003800200 */
.L_x_14593:
        /* <DEDUP_REMOVED lines=43> */
.L_x_14591:
[----:B------:R-:W-:Y:S05]  /*5910*/  BSYNC.RECONVERGENT B1 ;  /* 0x0000000000017941 */ /* 0x000fea0003800200 */
.L_x_14590:
        /* <DEDUP_REMOVED lines=19> */
.L_x_14597:
        /* <DEDUP_REMOVED lines=15> */
.L_x_14599:
[----:B------:R-:W-:Y:S05]  /*5b40*/  BSYNC.RECONVERGENT B2 ;  /* 0x0000000000027941 */ /* 0x000fea0003800200 */
.L_x_14598:
        /* <DEDUP_REMOVED lines=43> */
.L_x_14596:
[----:B------:R-:W-:Y:S05]  /*5e00*/  BSYNC.RECONVERGENT B1 ;  /* 0x0000000000017941 */ /* 0x000fea0003800200 */
.L_x_14595:
        /* <DEDUP_REMOVED lines=16> */
.L_x_14559:
        /* <DEDUP_REMOVED lines=22> */
.L_x_14518:
[----:B0-----:R-:W-:Y:S05]  /*6070*/  BSYNC.RECONVERGENT B0 ;  /* 0x0000000000007941 */ /* 0x001fea0003800200 */
.L_x_14517:
[----:B------:R-:W-:Y:S01]  /*6080*/  ISETP.GE.U32.AND P0, PT, R2, 0x200, PT ;  /* 0x000002000200780c */ /* 0x000fe20003f06070 */
[----:B------:R-:W-:Y:S03]  /*6090*/  BSSY.RECONVERGENT B0, `(.L_x_14600) ;  /* 0x0000528000007945 */ /* 0x000fe60003800200 */
[----:B--2---:R-:W-:-:S09]  /*60a0*/  P2R R94, PR, RZ, 0x1 ;  /* 0x00000001ff5e7803 */ /* 0x004fd20000000000 */
        /* <DEDUP_REMOVED lines=27> */
.L_x_14605:
        /* <DEDUP_REMOVED lines=13> */
.L_x_14607:
[----:B------:R-:W-:Y:S05]  /*6330*/  BSYNC.RECONVERGENT B2 ;  /* 0x0000000000027941 */ /* 0x000fea0003800200 */
.L_x_14606:
        /* <DEDUP_REMOVED lines=43> */
.L_x_14604:
[----:B------:R-:W-:Y:S05]  /*65f0*/  BSYNC.RECONVERGENT B1 ;  /* 0x0000000000017941 */ /* 0x000fea0003800200 */
.L_x_14603:
        /* <DEDUP_REMOVED lines=9> */
[----:B------:R-:W-:-:S02]  /*6690*/  FFMA.FTZ R8, R97, R96, 1.1641532182693481445e-10 ;  /* 0x2f00000061087423 */ /* 0x000fc40000010060 */
        /* <DEDUP_REMOVED lines=16> */
.L_x_14610:
        /* <DEDUP_REMOVED lines=13> */
.L_x_14612:
[----:B------:R-:W-:Y:S05]  /*6870*/  BSYNC.RECONVERGENT B2 ;  /* 0x0000000000027941 */ /* 0x000fea0003800200 */
.L_x_14611:
        /* <DEDUP_REMOVED lines=43> */
.L_x_14609:
[----:B------:R-:W-:Y:S05]  /*6b30*/  BSYNC.RECONVERGENT B1 ;  /* 0x0000000000017941 */ /* 0x000fea0003800200 */
.L_x_14608:
        /* <DEDUP_REMOVED lines=22> */
.L_x_14615:
        /* <DEDUP_REMOVED lines=13> */
.L_x_14617:
[----:B------:R-:W-:Y:S05]  /*6d70*/  BSYNC.RECONVERGENT B2 ;  /* 0x0000000000027941 */ /* 0x000fea0003800200 */
.L_x_14616:
        /* <DEDUP_REMOVED lines=43> */
.L_x_14614:
[----:B------:R-:W-:Y:S05]  /*7030*/  BSYNC.RECONVERGENT B1 ;  /* 0x0000000000017941 */ /* 0x000fea0003800200 */
.L_x_14613:
        /* <DEDUP_REMOVED lines=22> */
.L_x_14620:
        /* <DEDUP_REMOVED lines=13> */
.L_x_14622:
[----:B------:R-:W-:Y:S05]  /*7270*/  BSYNC.RECONVERGENT B2 ;  /* 0x0000000000027941 */ /* 0x000fea0003800200 */
.L_x_14621:
        /* <DEDUP_REMOVED lines=43> */
.L_x_14619:
[----:B------:R-:W-:Y:S05]  /*7530*/  BSYNC.RECONVERGENT B1 ;  /* 0x0000000000017941 */ /* 0x000fea0003800200 */
.L_x_14618:
        /* <DEDUP_REMOVED lines=22> */
.L_x_14625:
        /* <DEDUP_REMOVED lines=13> */
.L_x_14627:
[----:B------:R-:W-:Y:S05]  /*7770*/  BSYNC.RECONVERGENT B2 ;  /* 0x0000000000027941 */ /* 0x000fea0003800200 */
.L_x_14626:
        /* <DEDUP_REMOVED lines=43> */
.L_x_14624:
[----:B------:R-:W-:Y:S05]  /*7a30*/  BSYNC.RECONVERGENT B1 ;  /* 0x0000000000017941 */ /* 0x000fea0003800200 */
.L_x_14623:
        /* <DEDUP_REMOVED lines=22> */
.L_x_14630:
        /* <DEDUP_REMOVED lines=13> */
.L_x_14632:
[----:B------:R-:W-:Y:S05]  /*7c70*/  BSYNC.RECONVERGENT B2 ;  /* 0x0000000000027941 */ /* 0x000fea0003800200 */
.L_x_14631:
        /* <DEDUP_REMOVED lines=43> */
.L_x_14629:
[----:B------:R-:W-:Y:S05]  /*7f30*/  BSYNC.RECONVERGENT B1 ;  /* 0x0000000000017941 */ /* 0x000fea0003800200 */
.L_x_14628:
        /* <DEDUP_REMOVED lines=22> */
.L_x_14635:
        /* <DEDUP_REMOVED lines=13> */
.L_x_14637:
[----:B------:R-:W-:Y:S05]  /*8170*/  BSYNC.RECONVERGENT B2 ;  /* 0x0000000000027941 */ /* 0x000fea0003800200 */
.L_x_14636:
        /* <DEDUP_REMOVED lines=43> */
.L_x_14634:
[----:B------:R-:W-:Y:S05]  /*8430*/  BSYNC.RECONVERGENT B1 ;  /* 0x0000000000017941 */ /* 0x000fea0003800200 */
.L_x_14633:
        /* <DEDUP_REMOVED lines=22> */
.L_x_14640:
        /* <DEDUP_REMOVED lines=15> */
.L_x_14642:
[----:B------:R-:W-:Y:S05]  /*8690*/  BSYNC.RECONVERGENT B2 ;  /* 0x0000000000027941 */ /* 0x000fea0003800200 */
.L_x_14641:
        /* <DEDUP_REMOVED lines=43> */
.L_x_14639:
[----:B------:R-:W-:Y:S05]  /*8950*/  BSYNC.RECONVERGENT B1 ;  /* 0x0000000000017941 */ /* 0x000fea0003800200 */
.L_x_14638:
        /* <DEDUP_REMOVED lines=10> */
.L_x_14602:
        /* <DEDUP_REMOVED lines=16> */
.L_x_14646:
        /* <DEDUP_REMOVED lines=13> */
.L_x_14648:
[----:B------:R-:W-:Y:S05]  /*8bd0*/  BSYNC.RECONVERGENT B2 ;  /* 0x0000000000027941 */ /* 0x000fea0003800200 */
.L_x_14647:
        /* <DEDUP_REMOVED lines=41> */
[----:B------:R-:W-:Y:S01]  /*8e70*/  LOP3.LUT R5, R68, UR34, R85, 0x96, !PT ;  /* 0x0000002244057c12 */ /* 0x000fe2000f8e9655 */
[----:B------:R-:W-:-:S07]  /*8e80*/  IMAD.MOV.U32 R68, RZ, RZ, R10 ;  /* 0x000000ffff447224 */ /* 0x000fce00078e000a */
.L_x_14645:
[----:B------:R-:W-:Y:S05]  /*8e90*/  BSYNC.RECONVERGENT B1 ;  /* 0x0000000000017941 */ /* 0x000fea0003800200 */
.L_x_14644:
[----:B------:R-:W0:Y:S01]  /*8ea0*/  LDC R96, c[0x0][0x404] ;  /* 0x00010100ff607b82 */ /* 0x000e220000000800 */
[----:B------:R-:W-:Y:S01]  /*8eb0*/  I2FP.F32.U32 R8, R68 ;  /* 0x0000004400087245 */ /* 0x000fe20000201000 */
[----:B------:R-:W-:Y:S01]  /*8ec0*/  IMAD.MOV.U32 R99, RZ, RZ, 0x2f800000 ;  /* 0x2f800000ff637424 */ /* 0x000fe200078e00ff */
[----:B------:R-:W-:Y:S01]  /*8ed0*/  ISETP.NE.AND P0, PT, R70, 0x1, PT ;  /* 0x000000014600780c */ /* 0x000fe20003f05270 */
[----:B------:R-:W-:Y:S01]  /*8ee0*/  BSSY.RECONVERGENT B1, `(.L_x_14649) ;  /* 0x000004c000017945 */ /* 0x000fe20003800200 */
[----:B------:R-:W-:Y:S02]  /*8ef0*/  IMAD.MOV.U32 R10, RZ, RZ, 0x2 ;  /* 0x00000002ff0a7424 */ /* 0x000fe400078e00ff */
[----:B------:R-:W-:Y:S01]  /*8f00*/  FFMA.FTZ R69, R8, R99, 1.1641532182693481445e-10 ;  /* 0x2f00000008457423 */ /* 0x000fe20000010063 */
[----:B-----5:R-:W-:Y:S01]  /*8f10*/  HADD2.F32 R8, -RZ, R72.H0_H0 ;  /* 0x20000048ff087230 */ /* 0x020fe20000004100 */
[----:B------:R-:W1:Y:S03]  /*8f20*/  LDC R98, c[0x0][0x408] ;  /* 0x00010200ff627b82 */ /* 0x000e660000000800 */
[----:B0-----:R-:W-:Y:S01]  /*8f30*/  FSETP.LE.FTZ.AND P1, PT, R69, R96, PT ;  /* 0x000000604500720b */ /* 0x001fe20003f33000 */
[----:B------:R-:W-:Y:S01]  /*8f40*/  FMUL.FTZ R69, R8, UR4 ;  /* 0x0000000408457c20 */ /* 0x000fe20008410000 */
[----:B------:R-:W-:-:S02]  /*8f50*/  MOV R8, R12 ;  /* 0x0000000c00087202 */ /* 0x000fc40000000f00 */
        /* <DEDUP_REMOVED lines=11> */
.L_x_14651:
        /* <DEDUP_REMOVED lines=13> */
.L_x_14653:
[----:B------:R-:W-:Y:S05]  /*90e0*/  BSYNC.RECONVERGENT B2 ;  /* 0x0000000000027941 */ /* 0x000fea0003800200 */
.L_x_14652:
        /* <DEDUP_REMOVED lines=43> */
.L_x_14650:
[----:B------:R-:W-:Y:S05]  /*93a0*/  BSYNC.RECONVERGENT B1 ;  /* 0x0000000000017941 */ /* 0x000fea0003800200 */
.L_x_14649:
[----:B------:R-:W-:Y:S01]  /*93b0*/  ISETP.NE.AND P1, PT, R10, 0x1, PT ;  /* 0x000000010a00780c */ /* 0x000fe20003f25270 */
[----:B------:R-:W-:Y:S01]  /*93c0*/  HADD2.F32 R72, -RZ, R72.H1_H1 ;  /* 0x30000048ff487230 */ /* 0x000fe20000004100 */
[----:B------:R-:W-:Y:S01]  /*93d0*/  I2FP.F32.U32 R8, R8 ;  /* 0x0000000800087245 */ /* 0x000fe20000201000 */
[----:B------:R-:W-:Y:S01]  /*93e0*/  BSSY.RECONVERGENT B1, `(.L_x_14654) ;  /* 0x0000049000017945 */ /* 0x000fe20003800200 */
[----:B------:R-:W-:Y:S02]  /*93f0*/  HFMA2 R68, -RZ, RZ, 0, 1.1920928955078125e-07 ;  /* 0x00000002ff447431 */ /* 0x000fe400000001ff */
[----:B------:R-:W-:Y:S01]  /*9400*/  FMUL.FTZ R101, R72, UR4 ;  /* 0x0000000448657c20 */ /* 0x000fe20008410000 */
        /* <DEDUP_REMOVED lines=13> */
.L_x_14656:
        /* <DEDUP_REMOVED lines=13> */
.L_x_14658:
[----:B------:R-:W-:Y:S05]  /*95b0*/  BSYNC.RECONVERGENT B2 ;  /* 0x0000000000027941 */ /* 0x000fea0003800200 */
.L_x_14657:
        /* <DEDUP_REMOVED lines=43> */
.L_x_14655:
[----:B------:R-:W-:Y:S05]  /*9870*/  BSYNC.RECONVERGENT B1 ;  /* 0x0000000000017941 */ /* 0x000fea0003800200 */
.L_x_14654:
[----:B------:R-:W-:Y:S01]  /*9880*/  I2FP.F32.U32 R8, R8 ;  /* 0x0000000800087245 */ /* 0x000fe20000201000 */
[----:B------:R-:W-:Y:S01]  /*9890*/  BSSY.RECONVERGENT B1, `(.L_x_14659) ;  /* 0x000004b000017945 */ /* 0x000fe20003800200 */
[----:B------:R-:W-:Y:S01]  /*98a0*/  ISETP.NE.AND P2, PT, R68, 0x1, PT ;  /* 0x000000014400780c */ /* 0x000fe20003f45270 */
[----:B------:R-:W-:Y:S02]  /*98b0*/  IMAD.MOV.U32 R70, RZ, RZ, 0x2 ;  /* 0x00000002ff467424 */ /* 0x000fe400078e00ff */
[----:B------:R-:W-:Y:S01]  /*98c0*/  FFMA.FTZ R69, R8, R99, 1.1641532182693481445e-10 ;  /* 0x2f00000008457423 */ /* 0x000fe20000010063 */
[----:B------:R-:W-:-:S04]  /*98d0*/  HADD2.F32 R8, -RZ, R73.H0_H0 ;  /* 0x20000049ff087230 */ /* 0x000fc80000004100 */
[----:B------:R-:W-:Y:S01]  /*98e0*/  FSETP.LE.FTZ.AND P1, PT, R69, R96, PT ;  /* 0x000000604500720b */ /* 0x000fe20003f33000 */
[----:B------:R-:W-:Y:S01]  /*98f0*/  FMUL.FTZ R69, R8, UR4 ;  /* 0x0000000408457c20 */ /* 0x000fe20008410000 */
[----:B------:R-:W-:-:S03]  /*9900*/  MOV R8, R12 ;  /* 0x0000000c00087202 */ /* 0x000fc60000000f00 */
[----:B------:R-:W-:Y:S01]  /*9910*/  FMUL.FTZ R10, R69, R98 ;  /* 0x00000062450a7220 */ /* 0x000fe20000410000 */
        /* <DEDUP_REMOVED lines=9> */
.L_x_14661:
        /* <DEDUP_REMOVED lines=13> */
.L_x_14663:
[----:B------:R-:W-:Y:S05]  /*9a80*/  BSYNC.RECONVERGENT B2 ;  /* 0x0000000000027941 */ /* 0x000fea0003800200 */
.L_x_14662:
        /* <DEDUP_REMOVED lines=43> */
.L_x_14660:
[----:B------:R-:W-:Y:S05]  /*9d40*/  BSYNC.RECONVERGENT B1 ;  /* 0x0000000000017941 */ /* 0x000fea0003800200 */
.L_x_14659:
        /* <DEDUP_REMOVED lines=19> */
.L_x_14666:
        /* <DEDUP_REMOVED lines=13> */
.L_x_14668:
[----:B------:R-:W-:Y:S05]  /*9f50*/  BSYNC.RECONVERGENT B2 ;  /* 0x0000000000027941 */ /* 0x000fea0003800200 */
.L_x_14667:
        /* <DEDUP_REMOVED lines=43> */
.L_x_14665:
[----:B------:R-:W-:Y:S05]  /*a210*/  BSYNC.RECONVERGENT B1 ;  /* 0x0000000000017941 */ /* 0x000fea0003800200 */
.L_x_14664:
[----:B------:R-:W-:Y:S01]  /*a220*/  ISETP.NE.AND P4, PT, R71, 0x1, PT ;  /* 0x000000014700780c */ /* 0x000fe20003f85270 */
[----:B------:R-:W-:Y:S01]  /*a230*/  HADD2.F32 R68, -RZ, R74.H0_H0 ;  /* 0x2000004aff447230 */ /* 0x000fe20000004100 */
[----:B------:R-:W-:Y:S01]  /*a240*/  I2FP.F32.U32 R8, R8 ;  /* 0x0000000800087245 */ /* 0x000fe20000201000 */
[----:B------:R-:W-:Y:S03]  /*a250*/  BSSY.RECONVERGENT B1, `(.L_x_14669) ;  /* 0x0000049000017945 */ /* 0x000fe60003800200 */
[----:B------:R-:W-:Y:S01]  /*a260*/  FMUL.FTZ R87, R68, UR4 ;  /* 0x0000000444577c20 */ /* 0x000fe20008410000 */
[----:B------:R-:W-:Y:S01]  /*a270*/  FFMA.FTZ R69, R8, R99, 1.1641532182693481445e-10 ;  /* 0x2f00000008457423 */ /* 0x000fe20000010063 */
[----:B------:R-:W-:Y:S01]  /*a280*/  IMAD.MOV.U32 R68, RZ, RZ, 0x2 ;  /* 0x00000002ff447424 */ /* 0x000fe200078e00ff */
[----:B------:R-:W-:Y:S01]  /*a290*/  MOV R8, R12 ;  /* 0x0000000c00087202 */ /* 0x000fe20000000f00 */
[----:B------:R-:W-:-:S02]  /*a2a0*/  FMUL.FTZ R87, R87, R98 ;  /* 0x0000006257577220 */ /* 0x000fc40000410000 */
        /* <DEDUP_REMOVED lines=10> */
.L_x_14671:
        /* <DEDUP_REMOVED lines=13> */
.L_x_14673:
[----:B------:R-:W-:Y:S05]  /*a420*/  BSYNC.RECONVERGENT B2 ;  /* 0x0000000000027941 */ /* 0x000fea0003800200 */
.L_x_14672:
        /* <DEDUP_REMOVED lines=43> */
.L_x_14670:
[----:B------:R-:W-:Y:S05]  /*a6e0*/  BSYNC.RECONVERGENT B1 ;  /* 0x0000000000017941 */ /* 0x000fea0003800200 */
.L_x_14669:
        /* <DEDUP_REMOVED lines=19> */
.L_x_14676:
        /* <DEDUP_REMOVED lines=13> */
.L_x_14678:
[----:B------:R-:W-:Y:S05]  /*a8f0*/  BSYNC.RECONVERGENT B2 ;  /* 0x0000000000027941 */ /* 0x000fea0003800200 */
.L_x_14677:
        /* <DEDUP_REMOVED lines=43> */
.L_x_14675:
[----:B------:R-:W-:Y:S05]  /*abb0*/  BSYNC.RECONVERGENT B1 ;  /* 0x0000000000017941 */ /* 0x000fea0003800200 */
.L_x_14674:
        /* <DEDUP_REMOVED lines=19> */
.L_x_14681:
        /* <DEDUP_REMOVED lines=15> */
.L_x_14683:
[----:B------:R-:W-:Y:S05]  /*ade0*/  BSYNC.RECONVERGENT B2 ;  /* 0x0000000000027941 */ /* 0x000fea0003800200 */
.L_x_14682:
        /* <DEDUP_REMOVED lines=43> */
.L_x_14680:
[----:B------:R-:W-:Y:S05]  /*b0a0*/  BSYNC.RECONVERGENT B1 ;  /* 0x0000000000017941 */ /* 0x000fea0003800200 */
.L_x_14679:
        /* <DEDUP_REMOVED lines=16> */
.L_x_14643:
        /* <DEDUP_REMOVED lines=22> */
.L_x_14601:
[----:B------:R-:W-:Y:S05]  /*b310*/  BSYNC.RECONVERGENT B0 ;  /* 0x0000000000007941 */ /* 0x000fea0003800200 */
.L_x_14600:
        /* <DEDUP_REMOVED lines=13> */
[----:B------:R0:W5:Y:S01]  /*b3f0*/  LDG.E.128 R84, desc[UR6][R96.64+0x10] ;  /* 0x0000100660547981 */ /* 0x000162000c1e1d00 */
        /* <DEDUP_REMOVED lines=16> */
.L_x_14689:
        /* <DEDUP_REMOVED lines=13> */
.L_x_14691:
[----:B------:R-:W-:Y:S05]  /*b5d0*/  BSYNC.RECONVERGENT B2 ;  /* 0x0000000000027941 */ /* 0x000fea0003800200 */
.L_x_14690:
        /* <DEDUP_REMOVED lines=38> */
[----:B------:R-:W-:Y:S02]  /*b840*/  LOP3.LUT R6, R98, UR33, R103, 0x96, !PT ;  /* 0x0000002162067c12 */ /* 0x000fe4000f8e9667 */
[----:B------:R-:W-:Y:S01]  /*b850*/  MOV R12, R102 ;  /* 0x00000066000c7202 */ /* 0x000fe20000000f00 */
[----:B------:R-:W-:Y:S01]  /*b860*/  IMAD.MOV.U32 R92, RZ, RZ, R100 ;  /* 0x000000ffff5c7224 */ /* 0x000fe200078e0064 */
[----:B------:R-:W-:Y:S01]  /*b870*/  LOP3.LUT R5, R96, UR34, R101, 0x96, !PT ;  /* 0x0000002260057c12 */ /* 0x000fe2000f8e9665 */
[----:B------:R-:W-:-:S07]  /*b880*/  IMAD.MOV.U32 R100, RZ, RZ, RZ ;  /* 0x000000ffff647224 */ /* 0x000fce00078e00ff */
.L_x_14688:
[----:B------:R-:W-:Y:S05]  /*b890*/  BSYNC.RECONVERGENT B1 ;  /* 0x0000000000017941 */ /* 0x000fea0003800200 */
.L_x_14687:
        /* <DEDUP_REMOVED lines=26> */
.L_x_14694:
        /* <DEDUP_REMOVED lines=13> */
.L_x_14696:
[----:B------:R-:W-:Y:S05]  /*bb10*/  BSYNC.RECONVERGENT B2 ;  /* 0x0000000000027941 */ /* 0x000fea0003800200 */
.L_x_14695:
        /* <DEDUP_REMOVED lines=43> */
.L_x_14693:
[----:B------:R-:W-:Y:S05]  /*bdd0*/  BSYNC.RECONVERGENT B1 ;  /* 0x0000000000017941 */ /* 0x000fea0003800200 */
.L_x_14692:
        /* <DEDUP_REMOVED lines=22> */
.L_x_14699:
        /* <DEDUP_REMOVED lines=13> */
.L_x_14701:
[----:B------:R-:W-:Y:S05]  /*c010*/  BSYNC.RECONVERGENT B2 ;  /* 0x0000000000027941 */ /* 0x000fea0003800200 */
.L_x_14700:
        /* <DEDUP_REMOVED lines=43> */
.L_x_14698:
[----:B------:R-:W-:Y:S05]  /*c2d0*/  BSYNC.RECONVERGENT B1 ;  /* 0x0000000000017941 */ /* 0x000fea0003800200 */
.L_x_14697:
        /* <DEDUP_REMOVED lines=22> */
.L_x_14704:
        /* <DEDUP_REMOVED lines=13> */
.L_x_14706:
[----:B------:R-:W-:Y:S05]  /*c510*/  BSYNC.RECONVERGENT B2 ;  /* 0x0000000000027941 */ /* 0x000fea0003800200 */
.L_x_14705:
        /* <DEDUP_REMOVED lines=43> */
.L_x_14703:
[----:B------:R-:W-:Y:S05]  /*c7d0*/  BSYNC.RECONVERGENT B1 ;  /* 0x0000000000017941 */ /* 0x000fea0003800200 */
.L_x_14702:
        /* <DEDUP_REMOVED lines=22> */
.L_x_14709:
        /* <DEDUP_REMOVED lines=13> */
.L_x_14711:
[----:B------:R-:W-:Y:S05]  /*ca10*/  BSYNC.RECONVERGENT B2 ;  /* 0x0000000000027941 */ /* 0x000fea0003800200 */
.L_x_14710:
        /* <DEDUP_REMOVED lines=43> */
.L_x_14708:
[----:B------:R-:W-:Y:S05]  /*ccd0*/  BSYNC.RECONVERGENT B1 ;  /* 0x0000000000017941 */ /* 0x000fea0003800200 */
.L_x_14707:
        /* <DEDUP_REMOVED lines=22> */
.L_x_14714:
        /* <DEDUP_REMOVED lines=13> */
.L_x_14716:
[----:B------:R-:W-:Y:S05]  /*cf10*/  BSYNC.RECONVERGENT B2 ;  /* 0x0000000000027941 */ /* 0x000fea0003800200 */
.L_x_14715:
        /* <DEDUP_REMOVED lines=43> */
.L_x_14713:
[----:B------:R-:W-:Y:S05]  /*d1d0*/  BSYNC.RECONVERGENT B1 ;  /* 0x0000000000017941 */ /* 0x000fea0003800200 */
.L_x_14712:
        /* <DEDUP_REMOVED lines=22> */
.L_x_14719:
        /* <DEDUP_REMOVED lines=13> */
.L_x_14721:
[----:B------:R-:W-:Y:S05]  /*d410*/  BSYNC.RECONVERGENT B2 ;  /* 0x0000000000027941 */ /* 0x000fea0003800200 */
.L_x_14720:
        /* <DEDUP_REMOVED lines=43> */
.L_x_14718:
[----:B------:R-:W-:Y:S05]  /*d6d0*/  BSYNC.RECONVERGENT B1 ;  /* 0x0000000000017941 */ /* 0x000fea0003800200 */
.L_x_14717:
[----:B------:R-:W-:Y:S01]  /*d6e0*/  I2FP.F32.U32 R85, R82 ;  /* 0x0000005200557245 */ /* 0x000fe20000201000 */
[----:B------:R-:W-:Y:S01]  /*d6f0*/  HADD2.F32 R8, -RZ, R83.H0_H0 ;  /* 0x20000053ff087230 */ /* 0x000fe20000004100 */
[----:B------:R-:W-:Y:S01]  /*d700*/  ISETP.NE.AND P6, PT, R100, 0x1, PT ;  /* 0x000000016400780c */ /* 0x000fe20003fc5270 */
[----:B------:R-:W-:Y:S01]  /*d710*/  BSSY.RECONVERGENT B1, `(.L_x_14722) ;  /* 0x000004e000017945 */ /* 0x000fe20003800200 */
[----:B------:R-:W-:Y:S01]  /*d720*/  MOV R84, R12 ;  /* 0x0000000c00547202 */ /* 0x000fe20000000f00 */
        /* <DEDUP_REMOVED lines=17> */
.L_x_14724:
        /* <DEDUP_REMOVED lines=15> */
.L_x_14726:
[----:B------:R-:W-:Y:S05]  /*d930*/  BSYNC.RECONVERGENT B2 ;  /* 0x0000000000027941 */ /* 0x000fea0003800200 */
.L_x_14725:
        /* <DEDUP_REMOVED lines=43> */
.L_x_14723:
[----:B------:R-:W-:Y:S05]  /*dbf0*/  BSYNC.RECONVERGENT B1 ;  /* 0x0000000000017941 */ /* 0x000fea0003800200 */
.L_x_14722:
        /* <DEDUP_REMOVED lines=10> */
.L_x_14686:
        /* <DEDUP_REMOVED lines=16> */
.L_x_14730:
        /* <DEDUP_REMOVED lines=13> */
.L_x_14732:
[----:B------:R-:W-:Y:S05]  /*de70*/  BSYNC.RECONVERGENT B2 ;  /* 0x0000000000027941 */ /* 0x000fea0003800200 */
.L_x_14731:
        /* <DEDUP_REMOVED lines=43> */
.L_x_14729:
[----:B------:R-:W-:Y:S05]  /*e130*/  BSYNC.RECONVERGENT B1 ;  /* 0x0000000000017941 */ /* 0x000fea0003800200 */
.L_x_14728:
[----:B------:R-:W1:Y:S01]  /*e140*/  LDC R98, c[0x0][0x404] ;  /* 0x00010100ff627b82 */ /* 0x000e620000000800 */
[----:B------:R-:W-:Y:S01]  /*e150*/  HFMA2 R100, -RZ, RZ, 0.1171875, 0 ;  /* 0x2f800000ff647431 */ /* 0x000fe200000001ff */
[----:B------:R-:W-:Y:S01]  /*e160*/  ISETP.NE.AND P0, PT, R78, 0x1, PT ;  /* 0x000000014e00780c */ /* 0x000fe20003f05270 */
[----:B-----5:R-:W-:Y:S01]  /*e170*/  HADD2.F32 R8, -RZ, R80.H0_H0 ;  /* 0x20000050ff087230 */ /* 0x020fe20000004100 */
[----:B------:R-:W-:Y:S01]  /*e180*/  I2FP.F32.U32 R77, R76 ;  /* 0x0000004c004d7245 */ /* 0x000fe20000201000 */
[----:B------:R-:W-:Y:S01]  /*e190*/  BSSY.RECONVERGENT B1, `(.L_x_14733) ;  /* 0x000004b000017945 */ /* 0x000fe20003800200 */
[----:B------:R-:W-:Y:S02]  /*e1a0*/  IMAD.MOV.U32 R76, RZ, RZ, 0x2 ;  /* 0x00000002ff4c7424 */ /* 0x000fe400078e00ff */
[----:B0-----:R-:W0:Y:S01]  /*e1b0*/  LDC R97, c[0x0][0x408] ;  /* 0x00010200ff617b82 */ /* 0x001e220000000800 */
[----:B------:R-:W-:Y:S01]  /*e1c0*/  FMUL.FTZ R10, R8, UR4 ;  /* 0x00000004080a7c20 */ /* 0x000fe20008410000 */
[----:B------:R-:W-:Y:S01]  /*e1d0*/  MOV R8, R12 ;  /* 0x0000000c00087202 */ /* 0x000fe20000000f00 */
[----:B------:R-:W-:-:S05]  /*e1e0*/  FFMA.FTZ R77, R77, R100, 1.1641532182693481445e-10 ;  /* 0x2f0000004d4d7423 */ /* 0x000fca0000010064 */
[----:B-1----:R-:W-:-:S04]  /*e1f0*/  FSETP.LE.FTZ.AND P1, PT, R77, R98, PT ;  /* 0x000000624d00720b */ /* 0x002fc80003f33000 */
[----:B------:R-:W-:Y:S01]  /*e200*/  P2R R99, PR, RZ, 0x2 ;  /* 0x00000002ff637803 */ /* 0x000fe20000000000 */
[----:B0-----:R-:W-:Y:S01]  /*e210*/  FMUL.FTZ R101, R10, R97 ;  /* 0x000000610a657220 */ /* 0x001fe20000410000 */
        /* <DEDUP_REMOVED lines=9> */
.L_x_14735:
        /* <DEDUP_REMOVED lines=13> */
.L_x_14737:
[----:B------:R-:W-:Y:S05]  /*e380*/  BSYNC.RECONVERGENT B2 ;  /* 0x0000000000027941 */ /* 0x000fea0003800200 */
.L_x_14736:
        /* <DEDUP_REMOVED lines=43> */
.L_x_14734:
[----:B------:R-:W-:Y:S05]  /*e640*/  BSYNC.RECONVERGENT B1 ;  /* 0x0000000000017941 */ /* 0x000fea0003800200 */
.L_x_14733:
        /* <DEDUP_REMOVED lines=19> */
.L_x_14740:
        /* <DEDUP_REMOVED lines=13> */
.L_x_14742:
[----:B------:R-:W-:Y:S05]  /*e850*/  BSYNC.RECONVERGENT B2 ;  /* 0x0000000000027941 */ /* 0x000fea0003800200 */
.L_x_14741:
        /* <DEDUP_REMOVED lines=43> */
.L_x_14739:
[----:B------:R-:W-:Y:S05]  /*eb10*/  BSYNC.RECONVERGENT B1 ;  /* 0x0000000000017941 */ /* 0x000fea0003800200 */
.L_x_14738:
        /* <DEDUP_REMOVED lines=19> */
.L_x_14745:
        /* <DEDUP_REMOVED lines=13> */
.L_x_14747:
[----:B------:R-:W-:Y:S05]  /*ed20*/  BSYNC.RECONVERGENT B2 ;  /* 0x0000000000027941 */ /* 0x000fea0003800200 */
.L_x_14746:
        /* <DEDUP_REMOVED lines=43> */
.L_x_14744:
[----:B------:R-:W-:Y:S05]  /*efe0*/  BSYNC.RECONVERGENT B1 ;  /* 0x0000000000017941 */ /* 0x000fea0003800200 */
.L_x_14743:
        /* <DEDUP_REMOVED lines=19> */
.L_x_14750:
        /* <DEDUP_REMOVED lines=13> */
.L_x_14752:
[----:B------:R-:W-:Y:S05]  /*f1f0*/  BSYNC.RECONVERGENT B2 ;  /* 0x0000000000027941 */ /* 0x000fea0003800200 */
.L_x_14751:
        /* <DEDUP_REMOVED lines=43> */
.L_x_14749:
[----:B------:R-:W-:Y:S05]  /*f4b0*/  BSYNC.RECONVERGENT B1 ;  /* 0x0000000000017941 */ /* 0x000fea0003800200 */
.L_x_14748:
        /* <DEDUP_REMOVED lines=19> */
.L_x_14755:
        /* <DEDUP_REMOVED lines=13> */
.L_x_14757:
[----:B------:R-:W-:Y:S05]  /*f6c0*/  BSYNC.RECONVERGENT B2 ;  /* 0x0000000000027941 */ /* 0x000fea0003800200 */
.L_x_14756:
        /* <DEDUP_REMOVED lines=43> */
.L_x_14754:
[----:B------:R-:W-:Y:S05]  /*f980*/  BSYNC.RECONVERGENT B1 ;  /* 0x0000000000017941 */ /* 0x000fea0003800200 */
.L_x_14753:
        /* <DEDUP_REMOVED lines=19> */
.L_x_14760:
        /* <DEDUP_REMOVED lines=13> */
.L_x_14762:
[----:B------:R-:W-:Y:S05]  /*fb90*/  BSYNC.RECONVERGENT B2 ;  /* 0x0000000000027941 */ /* 0x000fea0003800200 */
.L_x_14761:
        /* <DEDUP_REMOVED lines=43> */
.L_x_14759:
[----:B------:R-:W-:Y:S05]  /*fe50*/  BSYNC.RECONVERGENT B1 ;  /* 0x0000000000017941 */ /* 0x000fea0003800200 */
.L_x_14758:
        /* <DEDUP_REMOVED lines=19> */
.L_x_14765:
        /* <DEDUP_REMOVED lines=15> */
.L_x_14767:
[----:B------:R-:W-:Y:S05]  /*10080*/  BSYNC.RECONVERGENT B2 ;  /* 0x0000000000027941 */ /* 0x000fea0003800200 */
.L_x_14766:
        /* <DEDUP_REMOVED lines=43> */
.L_x_14764:
[----:B------:R-:W-:Y:S05]  /*10340*/  BSYNC.RECONVERGENT B1 ;  /* 0x0000000000017941 */ /* 0x000fea0003800200 */
.L_x_14763:
        /* <DEDUP_REMOVED lines=16> */
.L_x_14727:
        /* <DEDUP_REMOVED lines=21> */
.L_x_14685:
[----:B------:R-:W-:Y:S05]  /*105a0*/  BSYNC.RECONVERGENT B0 ;  /* 0x0000000000007941 */ /* 0x000fea0003800200 */
.L_x_14684:
        /* <DEDUP_REMOVED lines=109> */
[----:B0-----:R-:W-:-:S03]  /*10c80*/  FADD.FTZ R85, R93, R96 ;  /* 0x000000605d557221 */ /* 0x001fc60000010000 */
        /* <DEDUP_REMOVED lines=55> */
[----:B---3--:R-:W-:Y:S01]  /*11000*/  FADD.FTZ R15, R85, R92 ;  /* 0x0000005c550f7221 */ /* 0x008fe20000010000 */
[----:B------:R-:W0:Y:S01]  /*11010*/  @!P1 LDC.64 R86, c[0x0][0x3c0] ;  /* 0x0000f000ff569b82 */ /* 0x000e220000000a00 */
[----:B------:R-:W-:Y:S01]  /*11020*/  FMUL.FTZ R84, R84, R99 ;  /* 0x0000006354547220 */ /* 0x000fe20000410000 */
[----:B------:R-:W-:Y:S02]  /*11030*/  MOV R99, UR10 ;  /* 0x0000000a00637c02 */ /* 0x000fe40008000f00 */
[----:B------:R-:W1:Y:S01]  /*11040*/  SHFL.IDX PT, R93, R93, RZ, 0x1f ;  /* 0x00001fff5d5d7589 */ /* 0x000e6200000e0000 */
[----:B------:R-:W-:-:S03]  /*11050*/  FFMA.FTZ R98, R98, R84, R15 ;  /* 0x0000005462627223 */ /* 0x000fc6000001000f */
[----:B------:R-:W3:Y:S02]  /*11060*/  @!P1 LDC.64 R84, c[0x0][0x3c8] ;  /* 0x0000f200ff549b82 */ /* 0x000ee40000000a00 */
[----:B------:R-:W2:Y:S01]  /*11070*/  SHFL.IDX PT, R97, R98, RZ, 0x1f ;  /* 0x00001fff62617589 */ /* 0x000ea200000e0000 */
[----:B-1----:R-:W-:Y:S01]  /*11080*/  FMUL.FTZ R15, R93, R93 ;  /* 0x0000005d5d0f7220 */ /* 0x002fe20000410000 */
[----:B---3--:R-:W-:-:S04]  /*11090*/  @!P1 IMAD.WIDE R84, R99, 0x4, R84 ;  /* 0x0000000463549825 */ /* 0x008fc800078e0254 */
[----:B------:R-:W-:Y:S01]  /*110a0*/  FSEL R92, R15, RZ, P0 ;  /* 0x000000ff0f5c7208 */ /* 0x000fe20000000000 */
[----:B--2---:R-:W-:Y:S01]  /*110b0*/  FFMA.FTZ R15, R97, UR14, R96 ;  /* 0x0000000e610f7c23 */ /* 0x004fe20008010060 */
[----:B------:R-:W-:Y:S01]  /*110c0*/  FSEL R96, R93, RZ, !P0 ;  /* 0x000000ff5d607208 */ /* 0x000fe20004000000 */
[----:B------:R-:W-:Y:S02]  /*110d0*/  IMAD.U32 R97, RZ, RZ, UR10 ;  /* 0x0000000aff617e24 */ /* 0x000fe4000f8e00ff */
[----:B------:R-:W-:Y:S02]  /*110e0*/  FADD.FTZ R15, R15, R92 ;  /* 0x0000005c0f0f7221 */ /* 0x000fe40000010000 */
[----:B0-----:R-:W-:-:S04]  /*110f0*/  @!P1 IMAD.WIDE R86, R97, 0x4, R86 ;  /* 0x0000000461569825 */ /* 0x001fc800078e0256 */
        /* <DEDUP_REMOVED lines=36> */
.L_x_14769:
[----:B------:R-:W-:Y:S05]  /*11340*/  BSYNC.RECONVERGENT B0 ;  /* 0x0000000000007941 */ /* 0x000fea0003800200 */
.L_x_14768:
        /* <DEDUP_REMOVED lines=35> */
.L_x_14771:
[----:B------:R-:W-:Y:S05]  /*11580*/  BSYNC.RECONVERGENT B0 ;  /* 0x0000000000007941 */ /* 0x000fea0003800200 */
.L_x_14770:
        /* <DEDUP_REMOVED lines=34> */
.L_x_14773:
[----:B------:R-:W-:Y:S05]  /*117b0*/  BSYNC.RECONVERGENT B0 ;  /* 0x0000000000007941 */ /* 0x000fea0003800200 */
.L_x_14772:
[----:B------:R-:W-:Y:S02]  /*117c0*/  UIADD3 UR10, UPT, UPT, UR10, UR16, URZ ;  /* 0x000000100a0a7290 */ /* 0x000fe4000fffe0ff */
[----:B------:R-:W-:Y:S02]  /*117d0*/  UPLOP3.LUT UP2, UPT, UPT, UPT, UP2, 0x40, 0x4 ;  /* 0x000000000004789c */ /* 0x000fe40003f4e820 */
[----:B------:R-:W-:-:S09]  /*117e0*/  UISETP.GE.AND UP1, UPT, UR10, UR17, UPT ;  /* 0x000000110a00728c */ /* 0x000fd2000bf26270 */
[----:B------:R-:W-:Y:S05]  /*117f0*/  BRA.U !UP1, `(.L_x_14774) ;  /* 0xfffffef509247547 */ /* 0x000fea000b83ffff */
[----:B------:R-:W-:Y:S05]  /*11800*/  EXIT ;  /* 0x000000000000794d */ /* 0x000fea0003800000 */
.L_x_14775:
        /* <DEDUP_REMOVED lines=15> */
.L_x_21023:


//--------------------- .text._ZN10layer_norm13ln_fwd_kernelINS_13Kernel_traitsIf6__halffS2_fjLj6144ELj1ELj1ELj8ELj16ENS_18Kernel_traits_baseILj6144EfS2_fS2_fjLj256EEEEELb1ELb0ELb0ELb1EEEvNS_9FwdParamsE --------------------------
	.section	.text._ZN10layer_norm13ln_fwd_kernelINS_13Kernel_traitsIf6__halffS2_fjLj6144ELj1ELj1ELj8ELj16ENS_18Kernel_traits_baseILj6144EfS2_fS2_fjLj256EEEEELb1ELb0ELb0ELb1EEEvNS_9FwdParamsE,"ax",@progbits
	.align	128
        .global         _ZN10layer_norm13ln_fwd_kernelINS_13Kernel_traitsIf6__halffS2_fjLj6144ELj1ELj1ELj8ELj16ENS_18Kernel_traits_baseILj6144EfS2_fS2_fjLj256EEEEELb1ELb0ELb0ELb1EEEvNS_9FwdParamsE
        .type           _ZN10layer_norm13ln_fwd_kernelINS_13Kernel_traitsIf6__halffS2_fjLj6144ELj1ELj1ELj8ELj16ENS_18Kernel_traits_baseILj6144EfS2_fS2_fjLj256EEEEELb1ELb0ELb0ELb1EEEvNS_9FwdParamsE,@function
        .size           _ZN10layer_norm13ln_fwd_kernelINS_13Kernel_traitsIf6__halffS2_fjLj6144ELj1ELj1ELj8ELj16ENS_18Kernel_traits_baseILj6144EfS2_fS2_fjLj256EEEEELb1ELb0ELb0ELb1EEEvNS_9FwdParamsE,(.L_x_21024 - _ZN10layer_norm13ln_fwd_kernelINS_13Kernel_traitsIf6__halffS2_fjLj6144ELj1ELj1ELj8ELj16ENS_18Kernel_traits_baseILj6144EfS2_fS2_fjLj256EEEEELb1ELb0ELb0ELb1EEEvNS_9FwdParamsE)
        .other          _ZN10layer_norm13ln_fwd_kernelINS_13Kernel_traitsIf6__halffS2_fjLj6144ELj1ELj1ELj8ELj16ENS_18Kernel_traits_baseILj6144EfS2_fS2_fjLj256EEEEELb1ELb0ELb0ELb1EEEvNS_9FwdParamsE,@"STO_CUDA_ENTRY STV_DEFAULT"
_ZN10layer_norm13ln_fwd_kernelINS_13Kernel_traitsIf6__halffS2_fjLj6144ELj1ELj1ELj8ELj16ENS_18Kernel_traits_baseILj6144EfS2_fS2_fjLj256EEEEELb1ELb0ELb0ELb1EEEvNS_9FwdParamsE:
.text._ZN10layer_norm13ln_fwd_kernelINS_13Kernel_traitsIf6__halffS2_fjLj6144ELj1ELj1ELj8ELj16ENS_18Kernel_traits_baseILj6144EfS2_fS2_fjLj256EEEEELb1ELb0ELb0ELb1EEEvNS_9FwdParamsE:
        /* <DEDUP_REMOVED lines=69> */
.L_x_14776:
        /* <DEDUP_REMOVED lines=88> */
.L_x_14926:
[----:B0-----:R-:W0:Y:S01]  /*09d0*/  @UP0 LDCU.64 UR4, c[0x0][0x3e0] ;  /* 0x00007c00ff0407ac */ /* 0x001e220008000a00 */
[----:B------:R-:W1:Y:S01]  /*09e0*/  LDC.64 R74, c[0x0][0x390] ;  /* 0x0000e400ff4a7b82 */ /* 0x000e620000000a00 */
[----:B------:R-:W-:Y:S01]  /*09f0*/  PLOP3.LUT P0, PT, PT, PT, UP0, 0x80, 0x8 ;  /* 0x000000000008781c */ /* 0x000fe20003f0f008 */
[----:B------:R-:W-:-:S04]  /*0a00*/  UIMAD UR6, UR18, UR19, URZ ;  /* 0x00000013120672a4 */ /* 0x000fc8000f8e02ff */
[----:B------:R-:W-:-:S04]  /*0a10*/  USHF.R.S32.HI UR7, URZ, 0x1f, UR6 ;  /* 0x0000001fff077899 */ /* 0x000fc80008011406 */
[----:B------:R-:W-:Y:S02]  /*0a20*/  ULEA.HI UR7, UR7, UR6, URZ, 0x3 ;  /* 0x0000000607077291 */ /* 0x000fe4000f8f18ff */
[----:B0-----:R-:W-:-:S04]  /*0a30*/  @UP0 UIMAD.WIDE UR4, UR18, 0x2, UR4 ;  /* 0x00000002120408a5 */ /* 0x001fc8000f8e0204 */
[----:B------:R-:W-:Y:S02]  /*0a40*/  IMAD.U32 R89, RZ, RZ, UR7 ;  /* 0x00000007ff597e24 */ /* 0x000fe4000f8e00ff */
[----:B------:R-:W-:Y:S01]  /*0a50*/  IMAD.U32 R2, RZ, RZ, UR4 ;  /* 0x00000004ff027e24 */ /* 0x000fe2000f8e00ff */
[----:B------:R-:W-:Y:S02]  /*0a60*/  MOV R3, UR5 ;  /* 0x0000000500037c02 */ /* 0x000fe40008000f00 */
[----:B------:R-:W-:-:S03]  /*0a70*/  LEA.HI.SX32 R89, R89, R88, 0x1d ;  /* 0x0000005859597211 */ /* 0x000fc600078feaff */
[----:B------:R-:W2:Y:S02]  /*0a80*/  @P0 LDG.E.U16 R2, desc[UR10][R2.64] ;  /* 0x0000000a02020981 */ /* 0x000ea4000c1e1500 */
[----:B-1----:R-:W-:-:S06]  /*0a90*/  IMAD.WIDE.U32 R56, R89, 0x10, R74 ;  /* 0x0000001059387825 */ /* 0x002fcc00078e004a */
[----:B-----5:R-:W5:Y:S01]  /*0aa0*/  LDG.E.128 R56, desc[UR10][R56.64] ;  /* 0x0000000a38387981 */ /* 0x020f62000c1e1d00 */
[----:B------:R-:W-:Y:S01]  /*0ab0*/  PLOP3.LUT P0, PT, PT, PT, UP0, 0x80, 0x8 ;  /* 0x000000000008781c */ /* 0x000fe20003f0f008 */
[----:B------:R-:W-:Y:S01]  /*0ac0*/  UISETP.NE.U32.AND UP1, UPT, UR14, URZ, UPT ;  /* 0x000000ff0e00728c */ /* 0x000fe2000bf25070 */
[----:B------:R-:W-:Y:S01]  /*0ad0*/  PLOP3.LUT P1, PT, PT, PT, UP0, 0x80, 0x8 ;  /* 0x000000000008781c */ /* 0x000fe20003f2f008 */
[----:B------:R-:W-:Y:S02]  /*0ae0*/  UMOV UR6, 0x3f800000 ;  /* 0x3f80000000067882 */ /* 0x000fe40000000000 */
[----:B------:R-:W-:-:S08]  /*0af0*/  UISETP.NE.AND.EX UP1, UPT, UR15, URZ, UPT, UP1 ;  /* 0x000000ff0f00728c */ /* 0x000fd0000bf25310 */
[----:B--2---:R-:W-:-:S05]  /*0b00*/  @P0 HADD2.F32 R0, -RZ, R2.H0_H0 ;  /* 0x20000002ff000230 */ /* 0x004fca0000004100 */
[----:B------:R-:W-:Y:S01]  /*0b10*/  @P1 R2UR UR6, R0 ;  /* 0x00000000000612ca */ /* 0x000fe200000e0000 */
[----:B------:R-:W-:Y:S01]  /*0b20*/  IMAD.MOV.U32 R0, RZ, RZ, 0x2f800000 ;  /* 0x2f800000ff007424 */ /* 0x000fe200078e00ff */
[----:B------:R-:W-:-:S13]  /*0b30*/  BRA.U !UP1, `(.L_x_14777) ;  /* 0x0000002509c07547 */ /* 0x000fda000b800000 */
        /* <DEDUP_REMOVED lines=14> */
.L_x_20859:
[----:B------:R-:W-:Y:S05]  /*0c20*/  BRX R2 -0xc30                                          (*"BRANCH_TARGETS .L_x_20860,.L_x_20861,.L_x_20862"*) ;  /* 0xfffffff002f47949 */ /* 0x000fea000383ffff */
.L_x_20862:
[----:B------:R-:W-:Y:S01]  /*0c30*/  VIADD R64, R72, 0x1 ;  /* 0x0000000148407836 */ /* 0x000fe20000000000 */
[----:B------:R-:W-:Y:S01]  /*0c40*/  MOV R76, R90 ;  /* 0x0000005a004c7202 */ /* 0x000fe20000000f00 */
[----:B------:R-:W-:Y:S01]  /*0c50*/  IMAD.MOV.U32 R65, RZ, RZ, R84 ;  /* 0x000000ffff417224 */ /* 0x000fe200078e0054 */
[----:B------:R-:W-:Y:S06]  /*0c60*/  BRA `(.L_x_14778) ;  /* 0x0000000000e87947 */ /* 0x000fec0003800000 */
.L_x_20860:
[----:B------:R-:W-:Y:S02]  /*0c70*/  HFMA2 R64, -RZ, RZ, 0, 1.78813934326171875e-07 ;  /* 0x00000003ff407431 */ /* 0x000fe400000001ff */
[----:B------:R-:W-:Y:S02]  /*0c80*/  IMAD.MOV.U32 R76, RZ, RZ, R90 ;  /* 0x000000ffff4c7224 */ /* 0x000fe400078e005a */
[----:B------:R-:W-:Y:S01]  /*0c90*/  IMAD.MOV.U32 R65, RZ, RZ, R85 ;  /* 0x000000ffff417224 */ /* 0x000fe200078e0055 */
[----:B------:R-:W-:Y:S06]  /*0ca0*/  BRA `(.L_x_14778) ;  /* 0x0000000000d87947 */ /* 0x000fec0003800000 */
.L_x_20861:
        /* <DEDUP_REMOVED lines=12> */
.L_x_14779:
        /* <DEDUP_REMOVED lines=42> */
.L_x_14778:
        /* <DEDUP_REMOVED lines=24> */
.L_x_14781:
        /* <DEDUP_REMOVED lines=12> */
.L_x_14782:
        /* <DEDUP_REMOVED lines=43> */
.L_x_14780:
[----:B------:R-:W-:Y:S01]  /*1500*/  I2FP.F32.U32 R3, R2 ;  /* 0x0000000200037245 */ /* 0x000fe20000201000 */
[----:B------:R-:W-:Y:S01]  /*1510*/  HADD2.F32 R56, -RZ, R56.H1_H1 ;  /* 0x30000038ff387230 */ /* 0x000fe20000004100 */
        /* <DEDUP_REMOVED lines=19> */
.L_x_14784:
        /* <DEDUP_REMOVED lines=12> */
.L_x_14785:
        /* <DEDUP_REMOVED lines=43> */
.L_x_14783:
        /* <DEDUP_REMOVED lines=21> */
.L_x_14787:
        /* <DEDUP_REMOVED lines=12> */
.L_x_14788:
        /* <DEDUP_REMOVED lines=43> */
.L_x_14786:
[----:B------:R-:W-:Y:S01]  /*1e80*/  I2FP.F32.U32 R3, R2 ;  /* 0x0000000200037245 */ /* 0x000fe20000201000 */
[----:B------:R-:W-:Y:S01]  /*1e90*/  HADD2.F32 R57, -RZ, R57.H1_H1 ;  /* 0x30000039ff397230 */ /* 0x000fe20000004100 */
[----:B------:R-:W-:-:S03]  /*1ea0*/  ISETP.NE.AND P3, PT, R64, 0x1, PT ;  /* 0x000000014000780c */ /* 0x000fc60003f65270 */
[----:B------:R-:W-:Y:S01]  /*1eb0*/  FFMA.FTZ R3, R3, R0, 1.1641532182693481445e-10 ;  /* 0x2f00000003037423 */ /* 0x000fe20000010000 */
[----:B------:R-:W-:-:S04]  /*1ec0*/  FMUL.FTZ R57, R57, UR6 ;  /* 0x0000000639397c20 */ /* 0x000fc80008410000 */
[----:B------:R-:W-:Y:S01]  /*1ed0*/  FMUL.FTZ R57, R57, UR5 ;  /* 0x0000000539397c20 */ /* 0x000fe20008410000 */
[----:B------:R-:W-:-:S04]  /*1ee0*/  FSETP.GTU.FTZ.AND P2, PT, R3, UR4, PT ;  /* 0x0000000403007c0b */ /* 0x000fc8000bf5c000 */
[----:B------:R-:W-:Y:S01]  /*1ef0*/  FSEL R2, R57, RZ, !P2 ;  /* 0x000000ff39027208 */ /* 0x000fe20005000000 */
[----:B------:R-:W-:Y:S01]  /*1f00*/  HFMA2 R57, -RZ, RZ, 0, 1.1920928955078125e-07 ;  /* 0x00000002ff397431 */ /* 0x000fe200000001ff */
        /* <DEDUP_REMOVED lines=12> */
.L_x_14790:
        /* <DEDUP_REMOVED lines=12> */
.L_x_14791:
        /* <DEDUP_REMOVED lines=43> */
.L_x_14789:
[----:B------:R-:W-:Y:S01]  /*2340*/  I2FP.F32.U32 R3, R2 ;  /* 0x0000000200037245 */ /* 0x000fe20000201000 */
[----:B------:R-:W-:Y:S01]  /*2350*/  HADD2.F32 R2, -RZ, R58.H0_H0 ;  /* 0x2000003aff027230 */ /* 0x000fe20000004100 */
[----:B------:R-:W-:-:S03]  /*2360*/  ISETP.NE.AND P4, PT, R57, 0x1, PT ;  /* 0x000000013900780c */ /* 0x000fc60003f85270 */
        /* <DEDUP_REMOVED lines=18> */
.L_x_14793:
        /* <DEDUP_REMOVED lines=12> */
.L_x_14794:
        /* <DEDUP_REMOVED lines=43> */
.L_x_14792:
[----:B------:R-:W-:Y:S01]  /*2800*/  I2FP.F32.U32 R3, R2 ;  /* 0x0000000200037245 */ /* 0x000fe20000201000 */
[----:B------:R-:W-:Y:S01]  /*2810*/  HADD2.F32 R58, -RZ, R58.H1_H1 ;  /* 0x3000003aff3a7230 */ /* 0x000fe20000004100 */
        /* <DEDUP_REMOVED lines=19> */
.L_x_14796:
        /* <DEDUP_REMOVED lines=12> */
.L_x_14797:
        /* <DEDUP_REMOVED lines=43> */
.L_x_14795:
        /* <DEDUP_REMOVED lines=21> */
.L_x_14799:
        /* <DEDUP_REMOVED lines=14> */
.L_x_14800:
        /* <DEDUP_REMOVED lines=43> */
.L_x_14798:
        /* <DEDUP_REMOVED lines=10> */
.L_x_14777:
        /* <DEDUP_REMOVED lines=15> */
.L_x_14803:
        /* <DEDUP_REMOVED lines=12> */
.L_x_14804:
        /* <DEDUP_REMOVED lines=41> */
[----:B------:R-:W-:-:S07]  /*3680*/  IMAD.MOV.U32 R2, RZ, RZ, R90 ;  /* 0x000000ffff027224 */ /* 0x000fce00078e005a */
.L_x_14802:
[----:B------:R-:W-:Y:S01]  /*3690*/  ISETP.NE.AND P0, PT, R53, 0x1, PT ;  /* 0x000000013500780c */ /* 0x000fe20003f05270 */
[----:B------:R-:W-:Y:S01]  /*36a0*/  UMOV UR4, UR8 ;  /* 0x0000000800047c82 */ /* 0x000fe20008000000 */
[----:B------:R-:W-:Y:S01]  /*36b0*/  I2FP.F32.U32 R3, R2 ;  /* 0x0000000200037245 */ /* 0x000fe20000201000 */
[----:B-----5:R-:W-:Y:S01]  /*36c0*/  HADD2.F32 R2, -RZ, R56.H0_H0 ;  /* 0x20000038ff027230 */ /* 0x020fe20000004100 */
[----:B------:R-:W-:Y:S01]  /*36d0*/  UMOV UR5, UR9 ;  /* 0x0000000900057c82 */ /* 0x000fe20008000000 */
[----:B------:R-:W-:Y:S02]  /*36e0*/  HFMA2 R54, -RZ, RZ, 0, 1.1920928955078125e-07 ;  /* 0x00000002ff367431 */ /* 0x000fe400000001ff */
        /* <DEDUP_REMOVED lines=15> */
.L_x_14806:
        /* <DEDUP_REMOVED lines=12> */
.L_x_14807:
        /* <DEDUP_REMOVED lines=43> */
.L_x_14805:
        /* <DEDUP_REMOVED lines=18> */
.L_x_14809:
        /* <DEDUP_REMOVED lines=12> */
.L_x_14810:
        /* <DEDUP_REMOVED lines=43> */
.L_x_14808:
[----:B------:R-:W-:Y:S01]  /*3fe0*/  ISETP.NE.AND P2, PT, R55, 0x1, PT ;  /* 0x000000013700780c */ /* 0x000fe20003f45270 */
[----:B------:R-:W-:Y:S01]  /*3ff0*/  IMAD.MOV.U32 R56, RZ, RZ, 0x2 ;  /* 0x00000002ff387424 */ /* 0x000fe200078e00ff */
        /* <DEDUP_REMOVED lines=16> */
.L_x_14812:
        /* <DEDUP_REMOVED lines=12> */
.L_x_14813:
        /* <DEDUP_REMOVED lines=43> */
.L_x_14811:
[----:B------:R-:W-:Y:S01]  /*4470*/  ISETP.NE.AND P3, PT, R56, 0x1, PT ;  /* 0x000000013800780c */ /* 0x000fe20003f65270 */
[----:B------:R-:W-:Y:S01]  /*4480*/  HADD2.F32 R57, -RZ, R57.H1_H1 ;  /* 0x30000039ff397230 */ /* 0x000fe20000004100 */
[----:B------:R-:W-:Y:S01]  /*4490*/  I2FP.F32.U32 R3, R2 ;  /* 0x0000000200037245 */ /* 0x000fe20000201000 */
[----:B------:R-:W-:-:S03]  /*44a0*/  IMAD.MOV.U32 R2, RZ, RZ, R82 ;  /* 0x000000ffff027224 */ /* 0x000fc600078e0052 */
[----:B------:R-:W-:Y:S01]  /*44b0*/  FMUL.FTZ R55, R57, UR6 ;  /* 0x0000000639377c20 */ /* 0x000fe20008410000 */
[----:B------:R-:W-:Y:S01]  /*44c0*/  FFMA.FTZ R3, R3, R0, 1.1641532182693481445e-10 ;  /* 0x2f00000003037423 */ /* 0x000fe20000010000 */
[----:B------:R-:W-:Y:S02]  /*44d0*/  HFMA2 R57, -RZ, RZ, 0, 1.1920928955078125e-07 ;  /* 0x00000002ff397431 */ /* 0x000fe400000001ff */
        /* <DEDUP_REMOVED lines=11> */
.L_x_14815:
        /* <DEDUP_REMOVED lines=12> */
.L_x_14816:
        /* <DEDUP_REMOVED lines=43> */
.L_x_14814:
        /* <DEDUP_REMOVED lines=18> */
.L_x_14818:
        /* <DEDUP_REMOVED lines=12> */
.L_x_14819:
        /* <DEDUP_REMOVED lines=43> */
.L_x_14817:
[----:B------:R-:W-:Y:S01]  /*4d90*/  ISETP.NE.AND P5, PT, R60, 0x1, PT ;  /* 0x000000013c00780c */ /* 0x000fe20003fa5270 */
[----:B------:R-:W-:Y:S01]  /*4da0*/  HADD2.F32 R58, -RZ, R58.H1_H1 ;  /* 0x3000003aff3a7230 */ /* 0x000fe20000004100 */
[----:B------:R-:W-:Y:S01]  /*4db0*/  I2FP.F32.U32 R3, R2 ;  /* 0x0000000200037245 */ /* 0x000fe20000201000 */
[----:B------:R-:W-:Y:S02]  /*4dc0*/  IMAD.MOV.U32 R61, RZ, RZ, 0x2 ;  /* 0x00000002ff3d7424 */ /* 0x000fe400078e00ff */
        /* <DEDUP_REMOVED lines=14> */
.L_x_14821:
        /* <DEDUP_REMOVED lines=12> */
.L_x_14822:
        /* <DEDUP_REMOVED lines=43> */
.L_x_14820:
        /* <DEDUP_REMOVED lines=18> */
.L_x_14824:
        /* <DEDUP_REMOVED lines=14> */
.L_x_14825:
        /* <DEDUP_REMOVED lines=43> */
.L_x_14823:
        /* <DEDUP_REMOVED lines=16> */
.L_x_14801:
[----:B------:R-:W0:Y:S01]  /*57d0*/  LDC.64 R2, c[0x0][0x3a8] ;  /* 0x0000ea00ff027b82 */ /* 0x000e220000000a00 */
[----:B------:R-:W-:Y:S01]  /*57e0*/  SEL R63, RZ, 0x1000000, !P6 ;  /* 0x01000000ff3f7807 */ /* 0x000fe20007000000 */
[----:B------:R-:W-:Y:S01]  /*57f0*/  VIADD R91, R89, 0x100 ;  /* 0x00000100595b7836 */ /* 0x000fe20000000000 */
[----:B------:R-:W-:Y:S02]  /*5800*/  SEL R64, RZ, 0x10000, !P5 ;  /* 0x00010000ff407807 */ /* 0x000fe40006800000 */
[----:B------:R-:W-:Y:S02]  /*5810*/  SEL R69, RZ, 0x100, !P4 ;  /* 0x00000100ff457807 */ /* 0x000fe40006000000 */
[----:B------:R-:W-:Y:S01]  /*5820*/  ISETP.NE.AND P6, PT, R70, RZ, PT ;  /* 0x000000ff4600720c */ /* 0x000fe20003fc5270 */
[----:B------:R-:W1:Y:S01]  /*5830*/  LDC.64 R80, c[0x0][0x3b0] ;  /* 0x0000ec00ff507b82 */ /* 0x000e620000000a00 */
[----:B------:R-:W-:Y:S02]  /*5840*/  SEL R60, RZ, 0x1000000, !P2 ;  /* 0x01000000ff3c7807 */ /* 0x000fe40005000000 */
[----:B------:R-:W-:-:S02]  /*5850*/  SEL R61, RZ, 0x10000, !P1 ;  /* 0x00010000ff3d7807 */ /* 0x000fc40004800000 */
[----:B------:R-:W-:Y:S02]  /*5860*/  SEL R62, RZ, 0x100, !P0 ;  /* 0x00000100ff3e7807 */ /* 0x000fe40004000000 */
[----:B------:R-:W-:Y:S01]  /*5870*/  LOP3.LUT R69, R69, R63, R64, 0xfe, !PT ;  /* 0x0000003f45457212 */ /* 0x000fe200078efe40 */
[----:B------:R-:W-:Y:S01]  /*5880*/  IMAD.WIDE.U32 R64, R91, 0x10, R74 ;  /* 0x000000105b407825 */ /* 0x000fe200078e004a */
[----:B------:R-:W-:Y:S02]  /*5890*/  SEL R68, RZ, 0x1, !P3 ;  /* 0x00000001ff447807 */ /* 0x000fe40005800000 */
[----:B------:R-:W-:Y:S02]  /*58a0*/  LOP3.LUT R62, R62, R60, R61, 0xfe, !PT ;  /* 0x0000003c3e3e7212 */ /* 0x000fe400078efe3d */
[----:B------:R-:W-:Y:S02]  /*58b0*/  SEL R63, RZ, 0x1, !P6 ;  /* 0x00000001ff3f7807 */ /* 0x000fe40007000000 */
[----:B------:R-:W-:Y:S01]  /*58c0*/  LOP3.LUT R69, R69, R68, RZ, 0xfc, !PT ;  /* 0x0000004445457212 */ /* 0x000fe200078efcff */
[----:B0-----:R-:W-:Y:S01]  /*58d0*/  IMAD.WIDE.U32 R60, R89, 0x20, R2 ;  /* 0x00000020593c7825 */ /* 0x001fe200078e0002 */
[----:B------:R-:W-:-:S04]  /*58e0*/  LOP3.LUT R68, R62, R63, RZ, 0xfc, !PT ;  /* 0x0000003f3e447212 */ /* 0x000fc800078efcff */
[----:B------:R0:W-:Y:S01]  /*58f0*/  STG.E.128 desc[UR10][R60.64], R52 ;  /* 0x000000343c007986 */ /* 0x0001e2000c101d0a */
[----:B-1----:R-:W-:-:S03]  /*5900*/  IMAD.WIDE.U32 R62, R89, 0x8, R80 ;  /* 0x00000008593e7825 */ /* 0x002fc600078e0050 */
[----:B------:R0:W-:Y:S04]  /*5910*/  STG.E.128 desc[UR10][R60.64+0x10], R56 ;  /* 0x000010383c007986 */ /* 0x0001e8000c101d0a */
[----:B------:R0:W-:Y:S04]  /*5920*/  STG.E.64 desc[UR10][R62.64], R68 ;  /* 0x000000443e007986 */ /* 0x0001e8000c101b0a */
[----:B------:R-:W5:Y:S01]  /*5930*/  LDG.E.128 R64, desc[UR10][R64.64] ;  /* 0x0000000a40407981 */ /* 0x000f62000c1e1d00 */
[----:B------:R-:W-:Y:S05]  /*5940*/  BRA.U !UP1, `(.L_x_14826) ;  /* 0x0000002509a87547 */ /* 0x000fea000b800000 */
[----:B------:R-:W1:Y:S01]  /*5950*/  LDC.64 R72, c[0x0][0x3a0] ;  /* 0x0000e800ff487b82 */ /* 0x000e620000000a00 */
[----:B------:R-:W-:Y:S01]  /*5960*/  ISETP.NE.AND P0, PT, R79, 0x1, PT ;  /* 0x000000014f00780c */ /* 0x000fe20003f05270 */
[----:B------:R-:W-:Y:S02]  /*5970*/  HFMA2 R77, -RZ, RZ, 0, 1.1920928955078125e-07 ;  /* 0x00000002ff4d7431 */ /* 0x000fe400000001ff */
[----:B------:R-:W-:Y:S02]  /*5980*/  IMAD.MOV.U32 R78, RZ, RZ, R82 ;  /* 0x000000ffff4e7224 */ /* 0x000fe400078e0052 */
        /* <DEDUP_REMOVED lines=15> */
.L_x_14828:
[----:B------:R-:W-:-:S04]  /*5a80*/  IADD3 R92, PT, PT, R92, 0x1, RZ ;  /* 0x000000015c5c7810 */ /* 0x000fc80007ffe0ff */
        /* <DEDUP_REMOVED lines=11> */
.L_x_14829:
        /* <DEDUP_REMOVED lines=42> */
.L_x_14827:
[----:B0-----:R-:W-:Y:S01]  /*5de0*/  I2FP.F32.U32 R73, R78 ;  /* 0x0000004e00497245 */ /* 0x001fe20000201000 */
        /* <DEDUP_REMOVED lines=21> */
.L_x_14831:
        /* <DEDUP_REMOVED lines=12> */
.L_x_14832:
        /* <DEDUP_REMOVED lines=43> */
.L_x_14830:
        /* <DEDUP_REMOVED lines=21> */
.L_x_14834:
        /* <DEDUP_REMOVED lines=12> */
.L_x_14835:
        /* <DEDUP_REMOVED lines=43> */
.L_x_14833:
        /* <DEDUP_REMOVED lines=21> */
.L_x_14837:
        /* <DEDUP_REMOVED lines=12> */
.L_x_14838:
        /* <DEDUP_REMOVED lines=43> */
.L_x_14836:
        /* <DEDUP_REMOVED lines=21> */
.L_x_14840:
        /* <DEDUP_REMOVED lines=12> */
.L_x_14841:
        /* <DEDUP_REMOVED lines=43> */
.L_x_14839:
        /* <DEDUP_REMOVED lines=21> */
.L_x_14843:
        /* <DEDUP_REMOVED lines=12> */
.L_x_14844:
        /* <DEDUP_REMOVED lines=43> */
.L_x_14842:
[----:B------:R-:W-:Y:S01]  /*75b0*/  I2FP.F32.U32 R65, R65 ;  /* 0x0000004100417245 */ /* 0x000fe20000201000 */
[----:B------:R-:W-:Y:S01]  /*75c0*/  HADD2.F32 R66, -RZ, R66.H1_H1 ;  /* 0x30000042ff427230 */ /* 0x000fe20000004100 */
        /* <DEDUP_REMOVED lines=19> */
.L_x_14846:
        /* <DEDUP_REMOVED lines=12> */
.L_x_14847:
        /* <DEDUP_REMOVED lines=43> */
.L_x_14845:
        /* <DEDUP_REMOVED lines=21> */
.L_x_14849:
        /* <DEDUP_REMOVED lines=14> */
.L_x_14850:
        /* <DEDUP_REMOVED lines=43> */
.L_x_14848:
        /* <DEDUP_REMOVED lines=10> */
.L_x_14826:
        /* <DEDUP_REMOVED lines=15> */
.L_x_14853:
        /* <DEDUP_REMOVED lines=12> */
.L_x_14854:
        /* <DEDUP_REMOVED lines=42> */
.L_x_14852:
[----:B------:R-:W-:Y:S01]  /*8440*/  ISETP.NE.AND P0, PT, R62, 0x1, PT ;  /* 0x000000013e00780c */ /* 0x000fe20003f05270 */
[----:B------:R-:W-:Y:S01]  /*8450*/  IMAD.MOV.U32 R63, RZ, RZ, 0x2 ;  /* 0x00000002ff3f7424 */ /* 0x000fe200078e00ff */
[----:B------:R-:W-:Y:S01]  /*8460*/  I2FP.F32.U32 R61, R60 ;  /* 0x0000003c003d7245 */ /* 0x000fe20000201000 */
[----:B-----5:R-:W-:-:S04]  /*8470*/  HADD2.F32 R60, -RZ, R64.H0_H0 ;  /* 0x20000040ff3c7230 */ /* 0x020fc80000004100 */
        /* <DEDUP_REMOVED lines=15> */
.L_x_14856:
        /* <DEDUP_REMOVED lines=12> */
.L_x_14857:
        /* <DEDUP_REMOVED lines=43> */
.L_x_14855:
[----:B------:R-:W-:Y:S01]  /*88e0*/  I2FP.F32.U32 R61, R61 ;  /* 0x0000003d003d7245 */ /* 0x000fe20000201000 */
[----:B------:R-:W-:Y:S01]  /*88f0*/  HADD2.F32 R64, -RZ, R64.H1_H1 ;  /* 0x30000040ff407230 */ /* 0x000fe20000004100 */
[----:B------:R-:W-:Y:S01]  /*8900*/  ISETP.NE.AND P1, PT, R63, 0x1, PT ;  /* 0x000000013f00780c */ /* 0x000fe20003f25270 */
[----:B------:R-:W-:Y:S02]  /*8910*/  IMAD.MOV.U32 R62, RZ, RZ, R82 ;  /* 0x000000ffff3e7224 */ /* 0x000fe400078e0052 */
[----:B------:R-:W-:-:S05]  /*8920*/  FFMA.FTZ R61, R61, R0, 1.1641532182693481445e-10 ;  /* 0x2f0000003d3d7423 */ /* 0x000fca0000010000 */
[----:B------:R-:W-:Y:S01]  /*8930*/  FSETP.LE.FTZ.AND P0, PT, R61, UR4, PT ;  /* 0x000000043d007c0b */ /* 0x000fe2000bf13000 */
[----:B------:R-:W-:Y:S01]  /*8940*/  FMUL.FTZ R61, R64, UR6 ;  /* 0x00000006403d7c20 */ /* 0x000fe20008410000 */
[----:B------:R-:W-:-:S03]  /*8950*/  HFMA2 R64, -RZ, RZ, 0, 1.1920928955078125e-07 ;  /* 0x00000002ff407431 */ /* 0x000fc600000001ff */
[----:B------:R-:W-:Y:S01]  /*8960*/  FMUL.FTZ R61, R61, UR5 ;  /* 0x000000053d3d7c20 */ /* 0x000fe20008410000 */
        /* <DEDUP_REMOVED lines=9> */
.L_x_14859:
        /* <DEDUP_REMOVED lines=12> */
.L_x_14860:
        /* <DEDUP_REMOVED lines=43> */
.L_x_14858:
[----:B------:R-:W-:Y:S01]  /*8d70*/  ISETP.NE.AND P2, PT, R64, 0x1, PT ;  /* 0x000000014000780c */ /* 0x000fe20003f45270 */
[----:B------:R-:W-:Y:S01]  /*8d80*/  IMAD.MOV.U32 R68, RZ, RZ, 0x2 ;  /* 0x00000002ff447424 */ /* 0x000fe200078e00ff */
[----:B------:R-:W-:Y:S01]  /*8d90*/  I2FP.F32.U32 R63, R62 ;  /* 0x0000003e003f7245 */ /* 0x000fe20000201000 */
[----:B------:R-:W-:-:S04]  /*8da0*/  HADD2.F32 R62, -RZ, R65.H0_H0 ;  /* 0x20000041ff3e7230 */ /* 0x000fc80000004100 */
        /* <DEDUP_REMOVED lines=14> */
.L_x_14862:
        /* <DEDUP_REMOVED lines=12> */
.L_x_14863:
        /* <DEDUP_REMOVED lines=43> */
.L_x_14861:
[----:B------:R-:W-:Y:S01]  /*9200*/  I2FP.F32.U32 R63, R63 ;  /* 0x0000003f003f7245 */ /* 0x000fe20000201000 */
[----:B------:R-:W-:Y:S01]  /*9210*/  HADD2.F32 R65, -RZ, R65.H1_H1 ;  /* 0x30000041ff417230 */ /* 0x000fe20000004100 */
[----:B------:R-:W-:Y:S01]  /*9220*/  ISETP.NE.AND P3, PT, R68, 0x1, PT ;  /* 0x000000014400780c */ /* 0x000fe20003f65270 */
[----:B------:R-:W-:Y:S02]  /*9230*/  HFMA2 R69, -RZ, RZ, 0, 1.1920928955078125e-07 ;  /* 0x00000002ff457431 */ /* 0x000fe400000001ff */
[----:B------:R-:W-:Y:S02]  /*9240*/  IMAD.MOV.U32 R64, RZ, RZ, R82 ;  /* 0x000000ffff407224 */ /* 0x000fe400078e0052 */
        /* <DEDUP_REMOVED lines=13> */
.L_x_14865:
        /* <DEDUP_REMOVED lines=12> */
.L_x_14866:
        /* <DEDUP_REMOVED lines=43> */
.L_x_14864:
        /* <DEDUP_REMOVED lines=18> */
.L_x_14868:
        /* <DEDUP_REMOVED lines=12> */
.L_x_14869:
        /* <DEDUP_REMOVED lines=43> */
.L_x_14867:
[----:B------:R-:W-:Y:S01]  /*9b20*/  I2FP.F32.U32 R65, R65 ;  /* 0x0000004100417245 */ /* 0x000fe20000201000 */
[----:B------:R-:W-:Y:S01]  /*9b30*/  HADD2.F32 R66, -RZ, R66.H1_H1 ;  /* 0x30000042ff427230 */ /* 0x000fe20000004100 */
[----:B------:R-:W-:Y:S01]  /*9b40*/  ISETP.NE.AND P5, PT, R68, 0x1, PT ;  /* 0x000000014400780c */ /* 0x000fe20003fa5270 */
[----:B------:R-:W-:Y:S02]  /*9b50*/  HFMA2 R70, -RZ, RZ, 0, 1.1920928955078125e-07 ;  /* 0x00000002ff467431 */ /* 0x000fe400000001ff */
[----:B------:R-:W-:-:S05]  /*9b60*/  FFMA.FTZ R65, R65, R0, 1.1641532182693481445e-10 ;  /* 0x2f00000041417423 */ /* 0x000fca0000010000 */
[----:B------:R-:W-:Y:S01]  /*9b70*/  FSETP.LE.FTZ.AND P4, PT, R65, UR4, PT ;  /* 0x0000000441007c0b */ /* 0x000fe2000bf93000 */
[----:B------:R-:W-:Y:S01]  /*9b80*/  FMUL.FTZ R65, R66, UR6 ;  /* 0x0000000642417c20 */ /* 0x000fe20008410000 */
[----:B------:R-:W-:-:S03]  /*9b90*/  IMAD.MOV.U32 R66, RZ, RZ, R82 ;  /* 0x000000ffff427224 */ /* 0x000fc600078e0052 */
        /* <DEDUP_REMOVED lines=10> */
.L_x_14871:
        /* <DEDUP_REMOVED lines=12> */
.L_x_14872:
        /* <DEDUP_REMOVED lines=43> */
.L_x_14870:
[----:B------:R-:W-:Y:S01]  /*9fb0*/  ISETP.NE.AND P6, PT, R70, 0x1, PT ;  /* 0x000000014600780c */ /* 0x000fe20003fc5270 */
[----:B------:R-:W-:Y:S01]  /*9fc0*/  IMAD.MOV.U32 R95, RZ, RZ, 0x2 ;  /* 0x00000002ff5f7424 */ /* 0x000fe200078e00ff */
[----:B------:R-:W-:Y:S01]  /*9fd0*/  I2FP.F32.U32 R69, R66 ;  /* 0x0000004200457245 */ /* 0x000fe20000201000 */
[----:B------:R-:W-:Y:S01]  /*9fe0*/  HADD2.F32 R66, -RZ, R67.H0_H0 ;  /* 0x20000043ff427230 */ /* 0x000fe20000004100 */
[----:B------:R-:W-:-:S03]  /*9ff0*/  MOV R68, R82 ;  /* 0x0000005200447202 */ /* 0x000fc60000000f00 */
        /* <DEDUP_REMOVED lines=13> */
.L_x_14874:
        /* <DEDUP_REMOVED lines=14> */
.L_x_14875:
        /* <DEDUP_REMOVED lines=43> */
.L_x_14873:
        /* <DEDUP_REMOVED lines=16> */
.L_x_14851:
[----:B------:R-:W-:Y:S02]  /*a560*/  SEL R71, RZ, 0x1000000, !P6 ;  /* 0x01000000ff477807 */ /* 0x000fe40007000000 */
[----:B------:R-:W-:Y:S02]  /*a570*/  SEL R72, RZ, 0x10000, !P5 ;  /* 0x00010000ff487807 */ /* 0x000fe40006800000 */
[----:B------:R-:W-:Y:S02]  /*a580*/  SEL R77, RZ, 0x100, !P4 ;  /* 0x00000100ff4d7807 */ /* 0x000fe40006000000 */
        /* <DEDUP_REMOVED lines=9> */
[----:B------:R-:W-:-:S02]  /*a620*/  IADD3 R93, PT, PT, R89, 0x200, RZ ;  /* 0x00000200595d7810 */ /* 0x000fc40007ffe0ff */
[----:B------:R-:W-:Y:S01]  /*a630*/  LOP3.LUT R77, R77, R76, RZ, 0xfc, !PT ;  /* 0x0000004c4d4d7212 */ /* 0x000fe200078efcff */
[----:B------:R0:W-:Y:S01]  /*a640*/  STG.E.128 desc[UR10][R68.64], R60 ;  /* 0x0000003c44007986 */ /* 0x0001e2000c101d0a */
[----:B------:R-:W-:Y:S01]  /*a650*/  LOP3.LUT R76, R70, R71, RZ, 0xfc, !PT ;  /* 0x00000047464c7212 */ /* 0x000fe200078efcff */
[----:B------:R-:W-:Y:S02]  /*a660*/  IMAD.WIDE.U32 R70, R91, 0x8, R80 ;  /* 0x000000085b467825 */ /* 0x000fe400078e0050 */
[----:B------:R0:W-:Y:S02]  /*a670*/  STG.E.128 desc[UR10][R68.64+0x10], R64 ;  /* 0x0000104044007986 */ /* 0x0001e4000c101d0a */
        /* <DEDUP_REMOVED lines=23> */
.L_x_14878:
        /* <DEDUP_REMOVED lines=12> */
.L_x_14879:
        /* <DEDUP_REMOVED lines=43> */
.L_x_14877:
        /* <DEDUP_REMOVED lines=22> */
.L_x_14881:
        /* <DEDUP_REMOVED lines=12> */
.L_x_14882:
        /* <DEDUP_REMOVED lines=43> */
.L_x_14880:
        /* <DEDUP_REMOVED lines=21> */
.L_x_14884:
        /* <DEDUP_REMOVED lines=12> */
.L_x_14885:
        /* <DEDUP_REMOVED lines=43> */
.L_x_14883:
        /* <DEDUP_REMOVED lines=21> */
.L_x_14887:
        /* <DEDUP_REMOVED lines=12> */
.L_x_14888:
        /* <DEDUP_REMOVED lines=43> */
.L_x_14886:
        /* <DEDUP_REMOVED lines=21> */
.L_x_14890:
        /* <DEDUP_REMOVED lines=12> */
.L_x_14891:
        /* <DEDUP_REMOVED lines=43> */
.L_x_14889:
        /* <DEDUP_REMOVED lines=21> */
.L_x_14893:
        /* <DEDUP_REMOVED lines=12> */
.L_x_14894:
        /* <DEDUP_REMOVED lines=43> */
.L_x_14892:
        /* <DEDUP_REMOVED lines=21> */
.L_x_14896:
        /* <DEDUP_REMOVED lines=12> */
.L_x_14897:
        /* <DEDUP_REMOVED lines=43> */
.L_x_14895:
[----:B------:R-:W-:Y:S01]  /*c7f0*/  I2FP.F32.U32 R73, R72 ;  /* 0x0000004800497245 */ /* 0x000fe20000201000 */
[----:B------:R-:W-:Y:S01]  /*c800*/  HADD2.F32 R72, -RZ, R75.H0_H0 ;  /* 0x2000004bff487230 */ /* 0x000fe20000004100 */
        /* <DEDUP_REMOVED lines=19> */
.L_x_14899:
        /* <DEDUP_REMOVED lines=14> */
.L_x_14900:
        /* <DEDUP_REMOVED lines=43> */
.L_x_14898:
        /* <DEDUP_REMOVED lines=10> */
.L_x_14876:
        /* <DEDUP_REMOVED lines=15> */
.L_x_14903:
        /* <DEDUP_REMOVED lines=12> */
.L_x_14904:
        /* <DEDUP_REMOVED lines=43> */
.L_x_14902:
[----:B------:R-:W-:Y:S02]  /*d1d0*/  ISETP.NE.AND P0, PT, R70, 0x1, PT ;  /* 0x000000014600780c */ /* 0x000fe40003f05270 */
[----:B------:R-:W-:Y:S01]  /*d1e0*/  I2FP.F32.U32 R69, R68 ;  /* 0x0000004400457245 */ /* 0x000fe20000201000 */
[----:B-----5:R-:W-:Y:S01]  /*d1f0*/  HADD2.F32 R68, -RZ, R72.H0_H0 ;  /* 0x20000048ff447230 */ /* 0x020fe20000004100 */
[----:B------:R-:W-:-:S03]  /*d200*/  MOV R71, 0x2 ;  /* 0x0000000200477802 */ /* 0x000fc60000000f00 */
[----:B------:R-:W-:Y:S01]  /*d210*/  FFMA.FTZ R69, R69, R0, 1.1641532182693481445e-10 ;  /* 0x2f00000045457423 */ /* 0x000fe20000010000 */
[----:B------:R-:W-:-:S04]  /*d220*/  FMUL.FTZ R68, R68, UR6 ;  /* 0x0000000644447c20 */ /* 0x000fc80008410000 */
[----:B------:R-:W-:Y:S01]  /*d230*/  FSETP.LE.FTZ.AND P1, PT, R69, UR4, PT ;  /* 0x0000000445007c0b */ /* 0x000fe2000bf33000 */
[----:B------:R-:W-:Y:S01]  /*d240*/  FMUL.FTZ R68, R68, UR5 ;  /* 0x0000000544447c20 */ /* 0x000fe20008410000 */
[----:B------:R-:W-:Y:S02]  /*d250*/  IMAD.MOV.U32 R69, RZ, RZ, R82 ;  /* 0x000000ffff457224 */ /* 0x000fe400078e0052 */
        /* <DEDUP_REMOVED lines=10> */
.L_x_14906:
        /* <DEDUP_REMOVED lines=12> */
.L_x_14907:
        /* <DEDUP_REMOVED lines=43> */
.L_x_14905:
[----:B------:R-:W-:Y:S01]  /*d670*/  I2FP.F32.U32 R69, R69 ;  /* 0x0000004500457245 */ /* 0x000fe20000201000 */
[----:B------:R-:W-:Y:S01]  /*d680*/  HADD2.F32 R72, -RZ, R72.H1_H1 ;  /* 0x30000048ff487230 */ /* 0x000fe20000004100 */
        /* <DEDUP_REMOVED lines=16> */
.L_x_14909:
        /* <DEDUP_REMOVED lines=12> */
.L_x_14910:
        /* <DEDUP_REMOVED lines=43> */
.L_x_14908:
[----:B------:R-:W-:Y:S01]  /*db00*/  ISETP.NE.AND P2, PT, R72, 0x1, PT ;  /* 0x000000014800780c */ /* 0x000fe20003f45270 */
[----:B------:R-:W-:Y:S01]  /*db10*/  HFMA2 R76, -RZ, RZ, 0, 1.1920928955078125e-07 ;  /* 0x00000002ff4c7431 */ /* 0x000fe200000001ff */
[----:B------:R-:W-:Y:S01]  /*db20*/  I2FP.F32.U32 R71, R70 ;  /* 0x0000004600477245 */ /* 0x000fe20000201000 */
[----:B------:R-:W-:-:S04]  /*db30*/  HADD2.F32 R70, -RZ, R73.H0_H0 ;  /* 0x20000049ff467230 */ /* 0x000fc80000004100 */
[----:B------:R-:W-:Y:S01]  /*db40*/  FFMA.FTZ R71, R71, R0, 1.1641532182693481445e-10 ;  /* 0x2f00000047477423 */ /* 0x000fe20000010000 */
[----:B------:R-:W-:-:S04]  /*db50*/  FMUL.FTZ R70, R70, UR6 ;  /* 0x0000000646467c20 */ /* 0x000fc80008410000 */
[----:B------:R-:W-:Y:S01]  /*db60*/  FSETP.LE.FTZ.AND P1, PT, R71, UR4, PT ;  /* 0x0000000447007c0b */ /* 0x000fe2000bf33000 */
[----:B------:R-:W-:Y:S01]  /*db70*/  FMUL.FTZ R70, R70, UR5 ;  /* 0x0000000546467c20 */ /* 0x000fe20008410000 */
        /* <DEDUP_REMOVED lines=10> */
.L_x_14912:
        /* <DEDUP_REMOVED lines=12> */
.L_x_14913:
        /* <DEDUP_REMOVED lines=43> */
.L_x_14911:
[----:B------:R-:W-:Y:S01]  /*df90*/  I2FP.F32.U32 R71, R71 ;  /* 0x0000004700477245 */ /* 0x000fe20000201000 */
[----:B------:R-:W-:Y:S01]  /*dfa0*/  HADD2.F32 R73, -RZ, R73.H1_H1 ;  /* 0x30000049ff497230 */ /* 0x000fe20000004100 */
        /* <DEDUP_REMOVED lines=16> */
.L_x_14915:
        /* <DEDUP_REMOVED lines=12> */
.L_x_14916:
        /* <DEDUP_REMOVED lines=43> */
.L_x_14914:
        /* <DEDUP_REMOVED lines=18> */
.L_x_14918:
        /* <DEDUP_REMOVED lines=12> */
.L_x_14919:
        /* <DEDUP_REMOVED lines=43> */
.L_x_14917:
        /* <DEDUP_REMOVED lines=18> */
.L_x_14921:
        /* <DEDUP_REMOVED lines=12> */
.L_x_14922:
        /* <DEDUP_REMOVED lines=43> */
.L_x_14920:
[----:B------:R-:W-:Y:S02]  /*ed40*/  ISETP.NE.AND P6, PT, R79, 0x1, PT ;  /* 0x000000014f00780c */ /* 0x000fe40003fc5270 */
[----:B------:R-:W-:Y:S01]  /*ed50*/  I2FP.F32.U32 R73, R72 ;  /* 0x0000004800497245 */ /* 0x000fe20000201000 */
[----:B------:R-:W-:-:S04]  /*ed60*/  HADD2.F32 R72, -RZ, R75.H0_H0 ;  /* 0x2000004bff487230 */ /* 0x000fc80000004100 */
[----:B------:R-:W-:Y:S01]  /*ed70*/  FFMA.FTZ R73, R73, R0, 1.1641532182693481445e-10 ;  /* 0x2f00000049497423 */ /* 0x000fe20000010000 */
[----:B------:R-:W-:Y:S01]  /*ed80*/  FMUL.FTZ R78, R72, UR6 ;  /* 0x00000006484e7c20 */ /* 0x000fe20008410000 */
[----:B------:R-:W-:-:S03]  /*ed90*/  HFMA2 R72, -RZ, RZ, 0, 1.1920928955078125e-07 ;  /* 0x00000002ff487431 */ /* 0x000fc600000001ff */
        /* <DEDUP_REMOVED lines=12> */
.L_x_14924:
        /* <DEDUP_REMOVED lines=14> */
.L_x_14925:
        /* <DEDUP_REMOVED lines=43> */
.L_x_14923:
        /* <DEDUP_REMOVED lines=16> */
.L_x_14901:
        /* <DEDUP_REMOVED lines=123> */
[----:B------:R-:W-:Y:S02]  /*faa0*/  @!P0 LOP3.LUT R96, R73, 0xf8, RZ, 0xc0, !PT ;  /* 0x000000f849608812 */ /* 0x000fe400078ec0ff */
[----:B------:R-:W-:Y:S01]  /*fab0*/  MOV R73, RZ ;  /* 0x000000ff00497202 */ /* 0x000fe20000000f00 */
[----:B------:R-:W-:Y:S01]  /*fac0*/  @!P0 IMAD.MOV.U32 R73, RZ, RZ, 0x300 ;  /* 0x00000300ff498424 */ /* 0x000fe200078e00ff */
[----:B------:R0:W-:Y:S01]  /*fad0*/  @!P4 STS.64 [R0+UR4], R74 ;  /* 0x0000004a0000c988 */ /* 0x0001e20008000a04 */
        /* <DEDUP_REMOVED lines=112> */
[----:B------:R-:W-:-:S03]  /*101e0*/  F2FP.F16.F32.PACK_AB R55, R120, R57 ;  /* 0x000000397837723e */ /* 0x000fc600000000ff */
[----:B------:R-:W-:Y:S01]  /*101f0*/  FFMA.FTZ R57, R74, R5, R29 ;  /* 0x000000054a397223 */ /* 0x000fe2000001001d */
[----:B------:R-:W-:Y:S01]  /*10200*/  FMUL.FTZ R77, R81, R108 ;  /* 0x0000006c514d7220 */ /* 0x000fe20000410000 */
[C---:B------:R-:W-:Y:S01]  /*10210*/  FADD.FTZ R76, -R110.reuse, R76 ;  /* 0x0000004c6e4c7221 */ /* 0x040fe20000010100 */
[C---:B------:R-:W-:Y:S01]  /*10220*/  FADD.FTZ R78, -R110.reuse, R78 ;  /* 0x0000004e6e4e7221 */ /* 0x040fe20000010100 */
[----:B------:R-:W-:Y:S01]  /*10230*/  FADD.FTZ R110, -R110, R79 ;  /* 0x0000004f6e6e7221 */ /* 0x000fe20000010100 */
[----:B------:R-:W-:Y:S01]  /*10240*/  F2FP.F16.F32.PACK_AB R52, R57, R52 ;  /* 0x000000343934723e */ /* 0x000fe200000000ff */
[C---:B------:R-:W-:Y:S01]  /*10250*/  FMUL.FTZ R80, R81.reuse, R80 ;  /* 0x0000005051507220 */ /* 0x040fe20000410000 */
[----:B------:R-:W-:Y:S01]  /*10260*/  F2FP.F16.F32.PACK_AB R57, R98, R61 ;  /* 0x0000003d6239723e */ /* 0x000fe200000000ff */
[C---:B------:R-:W-:Y:S01]  /*10270*/  FMUL.FTZ R61, R81.reuse, R60 ;  /* 0x0000003c513d7220 */ /* 0x040fe20000410000 */
[----:B------:R-:W-:Y:S01]  /*10280*/  F2FP.F16.F32.PACK_AB R54, R116, R53 ;  /* 0x000000357436723e */ /* 0x000fe200000000ff */
[----:B------:R-:W-:Y:S01]  /*10290*/  FMUL.FTZ R60, R81, R56 ;  /* 0x00000038513c7220 */ /* 0x000fe20000410000 */
        /* <DEDUP_REMOVED lines=34> */
[----:B------:R-:W-:-:S02]  /*104c0*/  F2FP.F16.F32.PACK_AB R61, R75, R74 ;  /* 0x0000004a4b3d723e */ /* 0x000fc400000000ff */
[----:B------:R-:W-:Y:S01]  /*104d0*/  F2FP.F16.F32.PACK_AB R60, R73, R60 ;  /* 0x0000003c493c723e */ /* 0x000fe200000000ff */
[----:B------:R0:W-:Y:S04]  /*104e0*/  STG.E.128 desc[UR10][R68.64], R56 ;  /* 0x0000003844007986 */ /* 0x0001e8000c101d0a */
[----:B------:R0:W-:Y:S01]  /*104f0*/  STG.E.128 desc[UR10][R70.64], R60 ;  /* 0x0000003c46007986 */ /* 0x0001e2000c101d0a */
[----:B------:R-:W-:Y:S05]  /*10500*/  BRA.U !UP1, `(.L_x_14926) ;  /* 0xffffff0509307547 */ /* 0x000fea000b83ffff */
[----:B------:R-:W-:Y:S05]  /*10510*/  EXIT ;  /* 0x000000000000794d */ /* 0x000fea0003800000 */
.L_x_14927:
        /* <DEDUP_REMOVED lines=14> */
.L_x_21024:


//--------------------- .text._ZN10layer_norm13ln_fwd_kernelINS_13Kernel_traitsIf6__halffS2_fjLj6144ELj1ELj1ELj8ELj16ENS_18Kernel_traits_baseILj6144EfS2_fS2_fjLj256EEEEELb1ELb0ELb1ELb0EEEvNS_9FwdParamsE --------------------------
	.section	.text._ZN10layer_norm13ln_fwd_kernelINS_13Kernel_traitsIf6__halffS2_fjLj6144ELj1ELj1ELj8ELj16ENS_18Kernel_traits_baseILj6144EfS2_fS2_fjLj256EEEEELb1ELb0ELb1ELb0EEEvNS_9FwdParamsE,"ax",@progbits
	.align	128
        .global         _ZN10layer_norm13ln_fwd_kernelINS_13Kernel_traitsIf6__halffS2_fjLj6144ELj1ELj1ELj8ELj16ENS_18Kernel_traits_baseILj6144EfS2_fS2_fjLj256EEEEELb1ELb0ELb1ELb0EEEvNS_9FwdParamsE
        .type           _ZN10layer_norm13ln_fwd_kernelINS_13Kernel_traitsIf6__halffS2_fjLj6144ELj1ELj1ELj8ELj16ENS_18Kernel_traits_baseILj6144EfS2_fS2_fjLj256EEEEELb1ELb0ELb1ELb0EEEvNS_9FwdParamsE,@function
        .size           _ZN10layer_norm13ln_fwd_kernelINS_13Kernel_traitsIf6__halffS2_fjLj6144ELj1ELj1ELj8ELj16ENS_18Kernel_traits_baseILj6144EfS2_fS2_fjLj256EEEEELb1ELb0ELb1ELb0EEEvNS_9FwdParamsE,(.L_x_21025 - _ZN10layer_norm13ln_fwd_kernelINS_13Kernel_traitsIf6__halffS2_fjLj6144ELj1ELj1ELj8ELj16ENS_18Kernel_traits_baseILj6144EfS2_fS2_fjLj256EEEEELb1ELb0ELb1ELb0EEEvNS_9FwdParamsE)
        .other          _ZN10layer_norm13ln_fwd_kernelINS_13Kernel_traitsIf6__halffS2_fjLj6144ELj1ELj1ELj8ELj16ENS_18Kernel_traits_baseILj6144EfS2_fS2_fjLj256EEEEELb1ELb0ELb1ELb0EEEvNS_9FwdParamsE,@"STO_CUDA_ENTRY STV_DEFAULT"
_ZN10layer_norm13ln_fwd_kernelINS_13Kernel_traitsIf6__halffS2_fjLj6144ELj1ELj1ELj8ELj16ENS_18Kernel_traits_baseILj6144EfS2_fS2_fjLj256EEEEELb1ELb0ELb1ELb0EEEvNS_9FwdParamsE:
.text._ZN10layer_norm13ln_fwd_kernelINS_13Kernel_traitsIf6__halffS2_fjLj6144ELj1ELj1ELj8ELj16ENS_18Kernel_traits_baseILj6144EfS2_fS2_fjLj256EEEEELb1ELb0ELb1ELb0EEEvNS_9FwdParamsE:
        /* <DEDUP_REMOVED lines=85> */
.L_x_14929:
        /* <DEDUP_REMOVED lines=29> */
.L_x_14930:
[----:B------:R-:W-:Y:S05]  /*0720*/  BSYNC.RECONVERGENT B0 ;  /* 0x0000000000007941 */ /* 0x000fea0003800200 */
.L_x_14928:
        /* <DEDUP_REMOVED lines=87> */
.L_x_15240:
        /* <DEDUP_REMOVED lines=34> */
.L_x_14933:
        /* <DEDUP_REMOVED lines=25> */
.L_x_14938:
        /* <DEDUP_REMOVED lines=13> */
.L_x_14940:
[----:B------:R-:W-:Y:S05]  /*1120*/  BSYNC.RECONVERGENT B2 ;  /* 0x0000000000027941 */ /* 0x000fea0003800200 */
.L_x_14939:
        /* <DEDUP_REMOVED lines=48> */
.L_x_14937:
[----:B------:R-:W-:Y:S05]  /*1430*/  BSYNC.RECONVERGENT B1 ;  /* 0x0000000000017941 */ /* 0x000fea0003800200 */
.L_x_14936:
        /* <DEDUP_REMOVED lines=10> */
.L_x_14935:
        /* <DEDUP_REMOVED lines=19> */
.L_x_14944:
        /* <DEDUP_REMOVED lines=13> */
.L_x_14946:
[----:B------:R-:W-:Y:S05]  /*16e0*/  BSYNC.RECONVERGENT B2 ;  /* 0x0000000000027941 */ /* 0x000fea0003800200 */
.L_x_14945:
        /* <DEDUP_REMOVED lines=47> */
.L_x_14943:
[----:B------:R-:W-:Y:S05]  /*19e0*/  BSYNC.RECONVERGENT B1 ;  /* 0x0000000000017941 */ /* 0x000fea0003800200 */
.L_x_14942:
        /* <DEDUP_REMOVED lines=10> */
.L_x_14941:
        /* <DEDUP_REMOVED lines=19> */
.L_x_14950:
        /* <DEDUP_REMOVED lines=13> */
.L_x_14952:
[----:B------:R-:W-:Y:S05]  /*1c90*/  BSYNC.RECONVERGENT B2 ;  /* 0x0000000000027941 */ /* 0x000fea0003800200 */
.L_x_14951:
        /* <DEDUP_REMOVED lines=49> */
.L_x_14949:
[----:B------:R-:W-:Y:S05]  /*1fb0*/  BSYNC.RECONVERGENT B1 ;  /* 0x0000000000017941 */ /* 0x000fea0003800200 */
.L_x_14948:
        /* <DEDUP_REMOVED lines=10> */
.L_x_14947:
        /* <DEDUP_REMOVED lines=19> */
.L_x_14956:
        /* <DEDUP_REMOVED lines=13> */
.L_x_14958:
[----:B------:R-:W-:Y:S05]  /*2260*/  BSYNC.RECONVERGENT B2 ;  /* 0x0000000000027941 */ /* 0x000fea0003800200 */
.L_x_14957:
        /* <DEDUP_REMOVED lines=48> */
.L_x_14955:
[----:B------:R-:W-:Y:S05]  /*2570*/  BSYNC.RECONVERGENT B1 ;  /* 0x0000000000017941 */ /* 0x000fea0003800200 */
.L_x_14954:
        /* <DEDUP_REMOVED lines=10> */
.L_x_14953:
        /* <DEDUP_REMOVED lines=19> */
.L_x_14962:
        /* <DEDUP_REMOVED lines=13> */
.L_x_14964:
[----:B------:R-:W-:Y:S05]  /*2820*/  BSYNC.RECONVERGENT B2 ;  /* 0x0000000000027941 */ /* 0x000fea0003800200 */
.L_x_14963:
        /* <DEDUP_REMOVED lines=49> */
.L_x_14961:
[----:B------:R-:W-:Y:S05]  /*2b40*/  BSYNC.RECONVERGENT B1 ;  /* 0x0000000000017941 */ /* 0x000fea0003800200 */
.L_x_14960:
        /* <DEDUP_REMOVED lines=10> */
.L_x_14959:
        /* <DEDUP_REMOVED lines=19> */
.L_x_14968:
        /* <DEDUP_REMOVED lines=13> */
.L_x_14970:
[----:B------:R-:W-:Y:S05]  /*2df0*/  BSYNC.RECONVERGENT B2 ;  /* 0x0000000000027941 */ /* 0x000fea0003800200 */
.L_x_14969:
        /* <DEDUP_REMOVED lines=48> */
.L_x_14967:
[----:B------:R-:W-:Y:S05]  /*3100*/  BSYNC.RECONVERGENT B1 ;  /* 0x0000000000017941 */ /* 0x000fea0003800200 */
.L_x_14966:
        /* <DEDUP_REMOVED lines=10> */
.L_x_14965:
        /* <DEDUP_REMOVED lines=19> */
.L_x_14974:
        /* <DEDUP_REMOVED lines=13> */
.L_x_14976:
[----:B------:R-:W-:Y:S05]  /*33b0*/  BSYNC.RECONVERGENT B2 ;  /* 0x0000000000027941 */ /* 0x000fea0003800200 */
.L_x_14975:
        /* <DEDUP_REMOVED lines=49> */
.L_x_14973:
[----:B------:R-:W-:Y:S05]  /*36d0*/  BSYNC.RECONVERGENT B1 ;  /* 0x0000000000017941 */ /* 0x000fea0003800200 */
.L_x_14972:
        /* <DEDUP_REMOVED lines=10> */
.L_x_14971:
        /* <DEDUP_REMOVED lines=19> */
.L_x_14980:
        /* <DEDUP_REMOVED lines=13> */
.L_x_14982:
[----:B------:R-:W-:Y:S05]  /*3980*/  BSYNC.RECONVERGENT B2 ;  /* 0x0000000000027941 */ /* 0x000fea0003800200 */
.L_x_14981:
        /* <DEDUP_REMOVED lines=49> */
.L_x_14979:
[----:B------:R-:W-:Y:S05]  /*3ca0*/  BSYNC.RECONVERGENT B1 ;  /* 0x0000000000017941 */ /* 0x000fea0003800200 */
.L_x_14978:
        /* <DEDUP_REMOVED lines=11> */
.L_x_14934:
[----:B------:R-:W-:Y:S01]  /*3d60*/  IMAD.U32 R91, RZ, RZ, UR15 ;  /* 0x0000000fff5b7e24 */ /* 0x000fe2000f8e00ff */
[----:B------:R-:W-:Y:S01]  /*3d70*/  MOV R66, R2 ;  /* 0x0000000200427202 */ /* 0x000fe20000000f00 */
[----:B------:R-:W-:Y:S02]  /*3d80*/  IMAD.U32 R101, RZ, RZ, UR14 ;  /* 0x0000000eff657e24 */ /* 0x000fe4000f8e00ff */
[----:B------:R-:W-:Y:S01]  /*3d90*/  IMAD.MOV.U32 R102, RZ, RZ, R4 ;  /* 0x000000ffff667224 */ /* 0x000fe200078e0004 */
[----:B------:R-:W-:Y:S01]  /*3da0*/  IADD3 R91, PT, PT, R91, -0x695add53, RZ ;  /* 0x96a522ad5b5b7810 */ /* 0x000fe20007ffe0ff */
[----:B------:R-:W-:Y:S02]  /*3db0*/  IMAD.MOV.U32 R64, RZ, RZ, RZ ;  /* 0x000000ffff407224 */ /* 0x000fe400078e00ff */
        /* <DEDUP_REMOVED lines=18> */
.L_x_14986:
        /* <DEDUP_REMOVED lines=13> */
.L_x_14988:
[----:B------:R-:W-:Y:S05]  /*3fb0*/  BSYNC.RECONVERGENT B2 ;  /* 0x0000000000027941 */ /* 0x000fea0003800200 */
.L_x_14987:
        /* <DEDUP_REMOVED lines=45> */
[----:B------:R-:W-:-:S07]  /*4290*/  LOP3.LUT R95, R91, R64, R103, 0x96, !PT ;  /* 0x000000405b5f7212 */ /* 0x000fce00078e9667 */
.L_x_14985:
[----:B------:R-:W-:Y:S05]  /*42a0*/  BSYNC.RECONVERGENT B1 ;  /* 0x0000000000017941 */ /* 0x000fea0003800200 */
.L_x_14984:
[----:B------:R-:W-:Y:S01]  /*42b0*/  I2FP.F32.U32 R2, R5 ;  /* 0x0000000500027245 */ /* 0x000fe20000201000 */
[----:B------:R-:W-:Y:S02]  /*42c0*/  HFMA2 R5, -RZ, RZ, 0.1171875, 0 ;  /* 0x2f800000ff057431 */ /* 0x000fe400000001ff */
[----:B-----5:R-:W-:-:S05]  /*42d0*/  HADD2.F32 R4, -RZ, R60.H0_H0 ;  /* 0x2000003cff047230 */ /* 0x020fca0000004100 */
[----:B------:R-:W-:Y:S01]  /*42e0*/  FMUL.FTZ R4, R4, UR17 ;  /* 0x0000001104047c20 */ /* 0x000fe20008410000 */
[----:B------:R-:W-:-:S03]  /*42f0*/  FFMA.FTZ R2, R2, R5, 1.1641532182693481445e-10 ;  /* 0x2f00000002027423 */ /* 0x000fc60000010005 */
[----:B------:R-:W-:Y:S02]  /*4300*/  FMUL.FTZ R4, R4, UR16 ;  /* 0x0000001004047c20 */ /* 0x000fe40008410000 */
[----:B------:R-:W-:-:S04]  /*4310*/  FSETP.GTU.FTZ.AND P1, PT, R2, UR35, PT ;  /* 0x0000002302007c0b */ /* 0x000fc8000bf3c000 */
[----:B------:R-:W-:Y:S02]  /*4320*/  SEL R5, RZ, 0x1, P1 ;  /* 0x00000001ff057807 */ /* 0x000fe40000800000 */
[----:B------:R-:W-:-:S07]  /*4330*/  FSEL R64, R4, RZ, !P1 ;  /* 0x000000ff04407208 */ /* 0x000fce0004800000 */
.L_x_14983:
[----:B------:R-:W-:Y:S02]  /*4340*/  IMAD.MOV.U32 R2, RZ, RZ, R66 ;  /* 0x000000ffff027224 */ /* 0x000fe400078e0042 */
        /* <DEDUP_REMOVED lines=15> */
.L_x_14992:
        /* <DEDUP_REMOVED lines=13> */
.L_x_14994:
[----:B------:R-:W-:Y:S05]  /*4510*/  BSYNC.RECONVERGENT B2 ;  /* 0x0000000000027941 */ /* 0x000fea0003800200 */
.L_x_14993:
        /* <DEDUP_REMOVED lines=46> */
.L_x_14991:
[----:B------:R-:W-:Y:S05]  /*4800*/  BSYNC.RECONVERGENT B1 ;  /* 0x0000000000017941 */ /* 0x000fea0003800200 */
.L_x_14990:
        /* <DEDUP_REMOVED lines=9> */
.L_x_14989:
        /* <DEDUP_REMOVED lines=16> */
.L_x_14998:
        /* <DEDUP_REMOVED lines=13> */
.L_x_15000:
[----:B------:R-:W-:Y:S05]  /*4a70*/  BSYNC.RECONVERGENT B2 ;  /* 0x0000000000027941 */ /* 0x000fea0003800200 */
.L_x_14999:
        /* <DEDUP_REMOVED lines=47> */
.L_x_14997:
[----:B------:R-:W-:Y:S05]  /*4d70*/  BSYNC.RECONVERGENT B1 ;  /* 0x0000000000017941 */ /* 0x000fea0003800200 */
.L_x_14996:
        /* <DEDUP_REMOVED lines=9> */
.L_x_14995:
        /* <DEDUP_REMOVED lines=16> */
.L_x_15004:
        /* <DEDUP_REMOVED lines=13> */
.L_x_15006:
[----:B------:R-:W-:Y:S05]  /*4fe0*/  BSYNC.RECONVERGENT B2 ;  /* 0x0000000000027941 */ /* 0x000fea0003800200 */
.L_x_15005:
        /* <DEDUP_REMOVED lines=47> */
.L_x_15003:
[----:B------:R-:W-:Y:S05]  /*52e0*/  BSYNC.RECONVERGENT B1 ;  /* 0x0000000000017941 */ /* 0x000fea0003800200 */
.L_x_15002:
        /* <DEDUP_REMOVED lines=9> */
.L_x_15001:
        /* <DEDUP_REMOVED lines=16> */
.L_x_15010:
        /* <DEDUP_REMOVED lines=13> */
.L_x_15012:
[----:B------:R-:W-:Y:S05]  /*5550*/  BSYNC.RECONVERGENT B2 ;  /* 0x0000000000027941 */ /* 0x000fea0003800200 */
.L_x_15011:
        /* <DEDUP_REMOVED lines=47> */
.L_x_15009:
[----:B------:R-:W-:Y:S05]  /*5850*/  BSYNC.RECONVERGENT B1 ;  /* 0x0000000000017941 */ /* 0x000fea0003800200 */
.L_x_15008:
        /* <DEDUP_REMOVED lines=9> */
.L_x_15007:
        /* <DEDUP_REMOVED lines=16> */
.L_x_15016:
        /* <DEDUP_REMOVED lines=13> */
.L_x_15018:
[----:B------:R-:W-:Y:S05]  /*5ac0*/  BSYNC.RECONVERGENT B2 ;  /* 0x0000000000027941 */ /* 0x000fea0003800200 */
.L_x_15017:
        /* <DEDUP_REMOVED lines=47> */
.L_x_15015:
[----:B------:R-:W-:Y:S05]  /*5dc0*/  BSYNC.RECONVERGENT B1 ;  /* 0x0000000000017941 */ /* 0x000fea0003800200 */
.L_x_15014:
[----:B------:R-:W-:Y:S01]  /*5dd0*/  I2FP.F32.U32 R4, R11 ;  /* 0x0000000b00047245 */ /* 0x000fe20000201000 */
[----:B------:R-:W-:Y:S02]  /*5de0*/  HFMA2 R11, -RZ, RZ, 0.1171875, 0 ;  /* 0x2f800000ff0b7431 */ /* 0x000fe400000001ff */
[----:B-----5:R-:W-:-:S05]  /*5df0*/  HADD2.F32 R69, -RZ, R62.H1_H1 ;  /* 0x3000003eff457230 */ /* 0x020fca0000004100 */
[----:B------:R-:W-:Y:S01]  /*5e00*/  FMUL.FTZ R69, R69, UR17 ;  /* 0x0000001145457c20 */ /* 0x000fe20008410000 */
[----:B------:R-:W-:-:S03]  /*5e10*/  FFMA.FTZ R4, R4, R11, 1.1641532182693481445e-10 ;  /* 0x2f00000004047423 */ /* 0x000fc6000001000b */
[----:B------:R-:W-:Y:S02]  /*5e20*/  FMUL.FTZ R69, R69, UR16 ;  /* 0x0000001045457c20 */ /* 0x000fe40008410000 */
[----:B------:R-:W-:-:S04]  /*5e30*/  FSETP.GTU.FTZ.AND P1, PT, R4, UR35, PT ;  /* 0x0000002304007c0b */ /* 0x000fc8000bf3c000 */
[----:B------:R-:W-:Y:S02]  /*5e40*/  SEL R11, RZ, 0x1, P1 ;  /* 0x00000001ff0b7807 */ /* 0x000fe40000800000 */
[----:B------:R-:W-:-:S07]  /*5e50*/  FSEL R69, R69, RZ, !P1 ;  /* 0x000000ff45457208 */ /* 0x000fce0004800000 */
.L_x_15013:
        /* <DEDUP_REMOVED lines=16> */
.L_x_15022:
        /* <DEDUP_REMOVED lines=13> */
.L_x_15024:
[----:B------:R-:W-:Y:S05]  /*6030*/  BSYNC.RECONVERGENT B2 ;  /* 0x0000000000027941 */ /* 0x000fea0003800200 */
.L_x_15023:
[----:B------:R-:W-:Y:S01]  /*6040*/  IMAD.WIDE.U32 R94, R100, -0x326172a9, RZ ;  /* 0xcd9e8d57645e7825 */ /* 0x000fe200078e00ff */
[----:B------:R-:W-:Y:S01]  /*6050*/  LOP3.LUT R104, R3, UR15, R71, 0x96, !PT ;  /* 0x0000000f03687c12 */ /* 0x000fe2000f8e9647 */
        /* <DEDUP_REMOVED lines=43> */
[----:B------:R-:W-:Y:S01]  /*6310*/  IMAD.MOV.U32 R70, RZ, RZ, R102 ;  /* 0x000000ffff467224 */ /* 0x000fe200078e0066 */
[----:B------:R-:W-:-:S07]  /*6320*/  MOV R102, R104 ;  /* 0x0000006800667202 */ /* 0x000fce0000000f00 */
.L_x_15021:
[----:B------:R-:W-:Y:S05]  /*6330*/  BSYNC.RECONVERGENT B1 ;  /* 0x0000000000017941 */ /* 0x000fea0003800200 */
.L_x_15020:
        /* <DEDUP_REMOVED lines=9> */
.L_x_15019:
        /* <DEDUP_REMOVED lines=16> */
.L_x_15027:
        /* <DEDUP_REMOVED lines=13> */
.L_x_15029:
[----:B------:R-:W-:Y:S05]  /*65a0*/  BSYNC.RECONVERGENT B2 ;  /* 0x0000000000027941 */ /* 0x000fea0003800200 */
.L_x_15028:
        /* <DEDUP_REMOVED lines=47> */
.L_x_15026:
[----:B------:R-:W-:Y:S05]  /*68a0*/  BSYNC.RECONVERGENT B1 ;  /* 0x0000000000017941 */ /* 0x000fea0003800200 */
.L_x_15025:
        /* <DEDUP_REMOVED lines=9> */
.L_x_14977:
[----:B------:R-:W0:Y:S01]  /*6940*/  LDC.64 R104, c[0x0][0x3a8] ;  /* 0x0000ea00ff687b82 */ /* 0x000e220000000a00 */
        /* <DEDUP_REMOVED lines=8> */
[----:B------:R-:W-:Y:S02]  /*69d0*/  LOP3.LUT R110, R101, 0xff0000, RZ, 0xc0, !PT ;  /* 0x00ff0000656e7812 */ /* 0x000fe400078ec0ff */
[----:B------:R-:W-:Y:S02]  /*69e0*/  PRMT R101, R11, 0x7104, RZ ;  /* 0x000071040b657816 */ /* 0x000fe400000000ff */
[----:B------:R-:W-:Y:S02]  /*69f0*/  PRMT R110, R110, 0x4210, R91 ;  /* 0x000042106e6e7816 */ /* 0x000fe4000000005b */
[----:B------:R-:W-:-:S02]  /*6a00*/  LOP3.LUT R108, R9, 0xff, RZ, 0xc0, !PT ;  /* 0x000000ff096c7812 */ /* 0x000fc400078ec0ff */
[----:B------:R-:W-:Y:S02]  /*6a10*/  LOP3.LUT R106, R8, 0xff, RZ, 0xc0, !PT ;  /* 0x000000ff086a7812 */ /* 0x000fe400078ec0ff */
[----:B0-----:R-:W-:Y:S01]  /*6a20*/  LOP3.LUT R104, R7, 0xff, RZ, 0xc0, !PT ;  /* 0x000000ff07687812 */ /* 0x001fe200078ec0ff */
        /* <DEDUP_REMOVED lines=11> */
.L_x_15030:
[----:B------:R-:W-:Y:S02]  /*6ae0*/  VIADD R90, R90, 0x100 ;  /* 0x000001005a5a7836 */ /* 0x000fe40000000000 */
[----:B------:R-:W-:-:S07]  /*6af0*/  VIADD R89, R89, 0x100 ;  /* 0x0000010059597836 */ /* 0x000fce0000000000 */
.L_x_14932:
[----:B------:R-:W-:Y:S05]  /*6b00*/  BSYNC.RECONVERGENT B0 ;  /* 0x0000000000007941 */ /* 0x000fea0003800200 */
.L_x_14931:
        /* <DEDUP_REMOVED lines=9> */
.L_x_15033:
[----:B------:R-:W-:Y:S05]  /*6ba0*/  BRA.U !UP0, `(.L_x_15034) ;  /* 0x0000002d08a47547 */ /* 0x000fea000b800000 */
[----:B------:R-:W1:Y:S02]  /*6bb0*/  LDC.64 R72, c[0x0][0x3a0] ;  /* 0x0000e800ff487b82 */ /* 0x000e640000000a00 */
[----:B-1----:R-:W-:-:S05]  /*6bc0*/  IMAD.WIDE.U32 R102, R90, 0x20, R72 ;  /* 0x000000205a667825 */ /* 0x002fca00078e0048 */
[----:B------:R1:W5:Y:S04]  /*6bd0*/  LDG.E.128 R72, desc[UR12][R102.64] ;  /* 0x0000000c66487981 */ /* 0x000368000c1e1d00 */
[----:B------:R1:W5:Y:S01]  /*6be0*/  LDG.E.128 R76, desc[UR12][R102.64+0x10] ;  /* 0x0000100c664c7981 */ /* 0x000362000c1e1d00 */
[----:B------:R-:W-:-:S13]  /*6bf0*/  ISETP.LT.AND P2, PT, RZ, UR39, PT ;  /* 0x00000027ff007c0c */ /* 0x000fda000bf41270 */
[----:B------:R-:W-:Y:S01]  /*6c00*/  @!P2 MOV R91, R2 ;  /* 0x00000002005ba202 */ /* 0x000fe20000000f00 */
[----:B------:R-:W-:Y:S01]  /*6c10*/  @!P2 IMAD.MOV.U32 R106, RZ, RZ, R4 ;  /* 0x000000ffff6aa224 */ /* 0x000fe200078e0004 */
        /* <DEDUP_REMOVED lines=17> */
.L_x_15038:
[----:B------:R-:W-:Y:S01]  /*6d30*/  VIADD R99, R99, 0x1 ;  /* 0x0000000163637836 */ /* 0x000fe20000000000 */
[----:B------:R-:W-:Y:S03]  /*6d40*/  BSSY.RECONVERGENT B2, `(.L_x_15039) ;  /* 0x000000c000027945 */ /* 0x000fe60003800200 */
        /* <DEDUP_REMOVED lines=11> */
.L_x_15040:
[----:B------:R-:W-:Y:S05]  /*6e00*/  BSYNC.RECONVERGENT B2 ;  /* 0x0000000000027941 */ /* 0x000fea0003800200 */
.L_x_15039:
        /* <DEDUP_REMOVED lines=48> */
.L_x_15037:
[----:B------:R-:W-:Y:S05]  /*7110*/  BSYNC.RECONVERGENT B1 ;  /* 0x0000000000017941 */ /* 0x000fea0003800200 */
.L_x_15036:
        /* <DEDUP_REMOVED lines=10> */
.L_x_15035:
[----:B------:R-:W-:Y:S02]  /*71c0*/  @!P2 IMAD.MOV.U32 R4, RZ, RZ, R91 ;  /* 0x000000ffff04a224 */ /* 0x000fe400078e005b */
[----:B0-----:R-:W-:Y:S01]  /*71d0*/  @!P2 IMAD.MOV.U32 R104, RZ, RZ, R106 ;  /* 0x000000ffff68a224 */ /* 0x001fe200078e006a */
        /* <DEDUP_REMOVED lines=17> */
.L_x_15044:
        /* <DEDUP_REMOVED lines=13> */
.L_x_15046:
[----:B------:R-:W-:Y:S05]  /*73c0*/  BSYNC.RECONVERGENT B2 ;  /* 0x0000000000027941 */ /* 0x000fea0003800200 */
.L_x_15045:
        /* <DEDUP_REMOVED lines=47> */
.L_x_15043:
[----:B------:R-:W-:Y:S05]  /*76c0*/  BSYNC.RECONVERGENT B1 ;  /* 0x0000000000017941 */ /* 0x000fea0003800200 */
.L_x_15042:
        /* <DEDUP_REMOVED lines=10> */
.L_x_15041:
        /* <DEDUP_REMOVED lines=19> */
.L_x_15050:
        /* <DEDUP_REMOVED lines=13> */
.L_x_15052:
[----:B------:R-:W-:Y:S05]  /*7970*/  BSYNC.RECONVERGENT B2 ;  /* 0x0000000000027941 */ /* 0x000fea0003800200 */
.L_x_15051:
        /* <DEDUP_REMOVED lines=49> */
.L_x_15049:
[----:B------:R-:W-:Y:S05]  /*7c90*/  BSYNC.RECONVERGENT B1 ;  /* 0x0000000000017941 */ /* 0x000fea0003800200 */
.L_x_15048:
        /* <DEDUP_REMOVED lines=10> */
.L_x_15047:
        /* <DEDUP_REMOVED lines=19> */
.L_x_15056:
        /* <DEDUP_REMOVED lines=13> */
.L_x_15058:
[----:B------:R-:W-:Y:S05]  /*7f40*/  BSYNC.RECONVERGENT B2 ;  /* 0x0000000000027941 */ /* 0x000fea0003800200 */
.L_x_15057:
        /* <DEDUP_REMOVED lines=48> */
.L_x_15055:
[----:B------:R-:W-:Y:S05]  /*8250*/  BSYNC.RECONVERGENT B1 ;  /* 0x0000000000017941 */ /* 0x000fea0003800200 */
.L_x_15054:
        /* <DEDUP_REMOVED lines=10> */
.L_x_15053:
        /* <DEDUP_REMOVED lines=19> */
.L_x_15062:
        /* <DEDUP_REMOVED lines=13> */
.L_x_15064:
[----:B------:R-:W-:Y:S05]  /*8500*/  BSYNC.RECONVERGENT B2 ;  /* 0x0000000000027941 */ /* 0x000fea0003800200 */
.L_x_15063:
        /* <DEDUP_REMOVED lines=49> */
.L_x_15061:
[----:B------:R-:W-:Y:S05]  /*8820*/  BSYNC.RECONVERGENT B1 ;  /* 0x0000000000017941 */ /* 0x000fea0003800200 */
.L_x_15060:
        /* <DEDUP_REMOVED lines=10> */
.L_x_15059:
        /* <DEDUP_REMOVED lines=19> */
.L_x_15068:
        /* <DEDUP_REMOVED lines=13> */
.L_x_15070:
[----:B------:R-:W-:Y:S05]  /*8ad0*/  BSYNC.RECONVERGENT B2 ;  /* 0x0000000000027941 */ /* 0x000fea0003800200 */
.L_x_15069:
        /* <DEDUP_REMOVED lines=48> */
.L_x_15067:
[----:B------:R-:W-:Y:S05]  /*8de0*/  BSYNC.RECONVERGENT B1 ;  /* 0x0000000000017941 */ /* 0x000fea0003800200 */
.L_x_15066:
        /* <DEDUP_REMOVED lines=10> */
.L_x_15065:
        /* <DEDUP_REMOVED lines=19> */
.L_x_15074:
        /* <DEDUP_REMOVED lines=13> */
.L_x_15076:
[----:B------:R-:W-:Y:S05]  /*9090*/  BSYNC.RECONVERGENT B2 ;  /* 0x0000000000027941 */ /* 0x000fea0003800200 */
.L_x_15075:
        /* <DEDUP_REMOVED lines=49> */
.L_x_15073:
[----:B------:R-:W-:Y:S05]  /*93b0*/  BSYNC.RECONVERGENT B1 ;  /* 0x0000000000017941 */ /* 0x000fea0003800200 */
.L_x_15072:
        /* <DEDUP_REMOVED lines=10> */
.L_x_15071:
        /* <DEDUP_REMOVED lines=19> */
.L_x_15080:
        /* <DEDUP_REMOVED lines=13> */
.L_x_15082:
[----:B------:R-:W-:Y:S05]  /*9660*/  BSYNC.RECONVERGENT B2 ;  /* 0x0000000000027941 */ /* 0x000fea0003800200 */
.L_x_15081:
        /* <DEDUP_REMOVED lines=49> */
.L_x_15079:
[----:B------:R-:W-:Y:S05]  /*9980*/  BSYNC.RECONVERGENT B1 ;  /* 0x0000000000017941 */ /* 0x000fea0003800200 */
.L_x_15078:
        /* <DEDUP_REMOVED lines=11> */
.L_x_15034:
        /* <DEDUP_REMOVED lines=24> */
.L_x_15086:
        /* <DEDUP_REMOVED lines=13> */
.L_x_15088:
[----:B------:R-:W-:Y:S05]  /*9c90*/  BSYNC.RECONVERGENT B2 ;  /* 0x0000000000027941 */ /* 0x000fea0003800200 */
.L_x_15087:
        /* <DEDUP_REMOVED lines=46> */
.L_x_15085:
[----:B------:R-:W-:Y:S05]  /*9f80*/  BSYNC.RECONVERGENT B1 ;  /* 0x0000000000017941 */ /* 0x000fea0003800200 */
.L_x_15084:
        /* <DEDUP_REMOVED lines=9> */
.L_x_15083:
[----:B------:R-:W-:Y:S01]  /*a020*/  MOV R2, R74 ;  /* 0x0000004a00027202 */ /* 0x000fe20000000f00 */
        /* <DEDUP_REMOVED lines=15> */
.L_x_15092:
        /* <DEDUP_REMOVED lines=13> */
.L_x_15094:
[----:B------:R-:W-:Y:S05]  /*a1f0*/  BSYNC.RECONVERGENT B2 ;  /* 0x0000000000027941 */ /* 0x000fea0003800200 */
.L_x_15093:
        /* <DEDUP_REMOVED lines=44> */
[----:B------:R-:W-:Y:S02]  /*a4c0*/  LOP3.LUT R95, R91, R74, R77, 0x96, !PT ;  /* 0x0000004a5b5f7212 */ /* 0x000fe400078e964d */
[----:B------:R-:W-:-:S07]  /*a4d0*/  MOV R102, R76 ;  /* 0x0000004c00667202 */ /* 0x000fce0000000f00 */
.L_x_15091:
[----:B------:R-:W-:Y:S05]  /*a4e0*/  BSYNC.RECONVERGENT B1 ;  /* 0x0000000000017941 */ /* 0x000fea0003800200 */
.L_x_15090:
        /* <DEDUP_REMOVED lines=9> */
.L_x_15089:
        /* <DEDUP_REMOVED lines=16> */
.L_x_15098:
        /* <DEDUP_REMOVED lines=13> */
.L_x_15100:
[----:B------:R-:W-:Y:S05]  /*a750*/  BSYNC.RECONVERGENT B2 ;  /* 0x0000000000027941 */ /* 0x000fea0003800200 */
.L_x_15099:
        /* <DEDUP_REMOVED lines=47> */
.L_x_15097:
[----:B------:R-:W-:Y:S05]  /*aa50*/  BSYNC.RECONVERGENT B1 ;  /* 0x0000000000017941 */ /* 0x000fea0003800200 */
.L_x_15096:
        /* <DEDUP_REMOVED lines=9> */
.L_x_15095:
        /* <DEDUP_REMOVED lines=16> */
.L_x_15104:
        /* <DEDUP_REMOVED lines=13> */
.L_x_15106:
[----:B------:R-:W-:Y:S05]  /*acc0*/  BSYNC.RECONVERGENT B2 ;  /* 0x0000000000027941 */ /* 0x000fea0003800200 */
.L_x_15105:
        /* <DEDUP_REMOVED lines=47> */
.L_x_15103:
[----:B------:R-:W-:Y:S05]  /*afc0*/  BSYNC.RECONVERGENT B1 ;  /* 0x0000000000017941 */ /* 0x000fea0003800200 */
.L_x_15102:
        /* <DEDUP_REMOVED lines=9> */
.L_x_15101:
        /* <DEDUP_REMOVED lines=16> */
.L_x_15110:
        /* <DEDUP_REMOVED lines=13> */
.L_x_15112:
[----:B------:R-:W-:Y:S05]  /*b230*/  BSYNC.RECONVERGENT B2 ;  /* 0x0000000000027941 */ /* 0x000fea0003800200 */
.L_x_15111:
        /* <DEDUP_REMOVED lines=47> */
.L_x_15109:
[----:B------:R-:W-:Y:S05]  /*b530*/  BSYNC.RECONVERGENT B1 ;  /* 0x0000000000017941 */ /* 0x000fea0003800200 */
.L_x_15108:
        /* <DEDUP_REMOVED lines=9> */
.L_x_15107:
        /* <DEDUP_REMOVED lines=16> */
.L_x_15116:
        /* <DEDUP_REMOVED lines=13> */
.L_x_15118:
[----:B------:R-:W-:Y:S05]  /*b7a0*/  BSYNC.RECONVERGENT B2 ;  /* 0x0000000000027941 */ /* 0x000fea0003800200 */
.L_x_15117:
        /* <DEDUP_REMOVED lines=47> */
.L_x_15115:
[----:B------:R-:W-:Y:S05]  /*baa0*/  BSYNC.RECONVERGENT B1 ;  /* 0x0000000000017941 */ /* 0x000fea0003800200 */
.L_x_15114:
        /* <DEDUP_REMOVED lines=9> */
.L_x_15113:
        /* <DEDUP_REMOVED lines=16> */
.L_x_15122:
        /* <DEDUP_REMOVED lines=13> */
.L_x_15124:
[----:B------:R-:W-:Y:S05]  /*bd10*/  BSYNC.RECONVERGENT B2 ;  /* 0x0000000000027941 */ /* 0x000fea0003800200 */
.L_x_15123:
        /* <DEDUP_REMOVED lines=47> */
.L_x_15121:
[----:B------:R-:W-:Y:S05]  /*c010*/  BSYNC.RECONVERGENT B1 ;  /* 0x0000000000017941 */ /* 0x000fea0003800200 */
.L_x_15120:
        /* <DEDUP_REMOVED lines=9> */
.L_x_15119:
        /* <DEDUP_REMOVED lines=16> */
.L_x_15127:
        /* <DEDUP_REMOVED lines=13> */
.L_x_15129:
[----:B------:R-:W-:Y:S05]  /*c280*/  BSYNC.RECONVERGENT B2 ;  /* 0x0000000000027941 */ /* 0x000fea0003800200 */
.L_x_15128:
        /* <DEDUP_REMOVED lines=47> */
.L_x_15126:
[----:B------:R-:W-:Y:S05]  /*c580*/  BSYNC.RECONVERGENT B1 ;  /* 0x0000000000017941 */ /* 0x000fea0003800200 */
.L_x_15125:
        /* <DEDUP_REMOVED lines=9> */
.L_x_15077:
        /* <DEDUP_REMOVED lines=26> */
.L_x_15130:
[----:B------:R-:W-:Y:S01]  /*c7c0*/  VIADD R90, R90, 0x100 ;  /* 0x000001005a5a7836 */ /* 0x000fe20000000000 */
[----:B------:R-:W-:-:S07]  /*c7d0*/  IADD3 R89, PT, PT, R89, 0x100, RZ ;  /* 0x0000010059597810 */ /* 0x000fce0007ffe0ff */
.L_x_15032:
[----:B------:R-:W-:Y:S05]  /*c7e0*/  BSYNC.RECONVERGENT B0 ;  /* 0x0000000000007941 */ /* 0x000fea0003800200 */
.L_x_15031:
        /* <DEDUP_REMOVED lines=9> */
.L_x_15133:
        /* <DEDUP_REMOVED lines=25> */
.L_x_15138:
        /* <DEDUP_REMOVED lines=13> */
.L_x_15140:
[----:B------:R-:W-:Y:S05]  /*cae0*/  BSYNC.RECONVERGENT B2 ;  /* 0x0000000000027941 */ /* 0x000fea0003800200 */
.L_x_15139:
        /* <DEDUP_REMOVED lines=48> */
.L_x_15137:
[----:B------:R-:W-:Y:S05]  /*cdf0*/  BSYNC.RECONVERGENT B1 ;  /* 0x0000000000017941 */ /* 0x000fea0003800200 */
.L_x_15136:
        /* <DEDUP_REMOVED lines=10> */
.L_x_15135:
[----:B------:R-:W-:Y:S01]  /*cea0*/  @!P3 IMAD.MOV.U32 R4, RZ, RZ, R91 ;  /* 0x000000ffff04b224 */ /* 0x000fe200078e005b */
[----:B0-----:R-:W-:Y:S01]  /*ceb0*/  @!P3 MOV R104, R106 ;  /* 0x0000006a0068b202 */ /* 0x001fe20000000f00 */
        /* <DEDUP_REMOVED lines=17> */
.L_x_15144:
        /* <DEDUP_REMOVED lines=13> */
.L_x_15146:
[----:B------:R-:W-:Y:S05]  /*d0a0*/  BSYNC.RECONVERGENT B2 ;  /* 0x0000000000027941 */ /* 0x000fea0003800200 */
.L_x_15145:
        /* <DEDUP_REMOVED lines=47> */
.L_x_15143:
[----:B------:R-:W-:Y:S05]  /*d3a0*/  BSYNC.RECONVERGENT B1 ;  /* 0x0000000000017941 */ /* 0x000fea0003800200 */
.L_x_15142:
        /* <DEDUP_REMOVED lines=10> */
.L_x_15141:
        /* <DEDUP_REMOVED lines=19> */
.L_x_15150:
        /* <DEDUP_REMOVED lines=13> */
.L_x_15152:
[----:B------:R-:W-:Y:S05]  /*d650*/  BSYNC.RECONVERGENT B2 ;  /* 0x0000000000027941 */ /* 0x000fea0003800200 */
.L_x_15151:
        /* <DEDUP_REMOVED lines=49> */
.L_x_15149:
[----:B------:R-:W-:Y:S05]  /*d970*/  BSYNC.RECONVERGENT B1 ;  /* 0x0000000000017941 */ /* 0x000fea0003800200 */
.L_x_15148:
        /* <DEDUP_REMOVED lines=10> */
.L_x_15147:
        /* <DEDUP_REMOVED lines=19> */
.L_x_15156:
        /* <DEDUP_REMOVED lines=13> */
.L_x_15158:
[----:B------:R-:W-:Y:S05]  /*dc20*/  BSYNC.RECONVERGENT B2 ;  /* 0x0000000000027941 */ /* 0x000fea0003800200 */
.L_x_15157:
        /* <DEDUP_REMOVED lines=48> */
.L_x_15155:
[----:B------:R-:W-:Y:S05]  /*df30*/  BSYNC.RECONVERGENT B1 ;  /* 0x0000000000017941 */ /* 0x000fea0003800200 */
.L_x_15154:
        /* <DEDUP_REMOVED lines=10> */
.L_x_15153:
        /* <DEDUP_REMOVED lines=19> */
.L_x_15162:
        /* <DEDUP_REMOVED lines=13> */
.L_x_15164:
[----:B------:R-:W-:Y:S05]  /*e1e0*/  BSYNC.RECONVERGENT B2 ;  /* 0x0000000000027941 */ /* 0x000fea0003800200 */
.L_x_15163:
        /* <DEDUP_REMOVED lines=49> */
.L_x_15161:
[----:B------:R-:W-:Y:S05]  /*e500*/  BSYNC.RECONVERGENT B1 ;  /* 0x0000000000017941 */ /* 0x000fea0003800200 */
.L_x_15160:
        /* <DEDUP_REMOVED lines=10> */
.L_x_15159:
        /* <DEDUP_REMOVED lines=19> */
.L_x_15168:
        /* <DEDUP_REMOVED lines=13> */
.L_x_15170:
[----:B------:R-:W-:Y:S05]  /*e7b0*/  BSYNC.RECONVERGENT B2 ;  /* 0x0000000000027941 */ /* 0x000fea0003800200 */
.L_x_15169:
        /* <DEDUP_REMOVED lines=48> */
.L_x_15167:
[----:B------:R-:W-:Y:S05]  /*eac0*/  BSYNC.RECONVERGENT B1 ;  /* 0x0000000000017941 */ /* 0x000fea0003800200 */
.L_x_15166:
        /* <DEDUP_REMOVED lines=10> */
.L_x_15165:
        /* <DEDUP_REMOVED lines=19> */
.L_x_15174:
        /* <DEDUP_REMOVED lines=13> */
.L_x_15176:
[----:B------:R-:W-:Y:S05]  /*ed70*/  BSYNC.RECONVERGENT B2 ;  /* 0x0000000000027941 */ /* 0x000fea0003800200 */
.L_x_15175:
        /* <DEDUP_REMOVED lines=48> */
.L_x_15173:
[----:B------:R-:W-:Y:S05]  /*f080*/  BSYNC.RECONVERGENT B1 ;  /* 0x0000000000017941 */ /* 0x000fea0003800200 */
.L_x_15172:
        /* <DEDUP_REMOVED lines=10> */
.L_x_15171:
        /* <DEDUP_REMOVED lines=19> */
.L_x_15180:
        /* <DEDUP_REMOVED lines=13> */
.L_x_15182:
[----:B------:R-:W-:Y:S05]  /*f330*/  BSYNC.RECONVERGENT B2 ;  /* 0x0000000000027941 */ /* 0x000fea0003800200 */
.L_x_15181:
        /* <DEDUP_REMOVED lines=49> */
.L_x_15179:
[----:B------:R-:W-:Y:S05]  /*f650*/  BSYNC.RECONVERGENT B1 ;  /* 0x0000000000017941 */ /* 0x000fea0003800200 */
.L_x_15178:
        /* <DEDUP_REMOVED lines=11> */
.L_x_15134:
        /* <DEDUP_REMOVED lines=24> */
.L_x_15186:
        /* <DEDUP_REMOVED lines=13> */
.L_x_15188:
[----:B------:R-:W-:Y:S05]  /*f960*/  BSYNC.RECONVERGENT B2 ;  /* 0x0000000000027941 */ /* 0x000fea0003800200 */
.L_x_15187:
        /* <DEDUP_REMOVED lines=46> */
.L_x_15185:
[----:B------:R-:W-:Y:S05]  /*fc50*/  BSYNC.RECONVERGENT B1 ;  /* 0x0000000000017941 */ /* 0x000fea0003800200 */
.L_x_15184:
        /* <DEDUP_REMOVED lines=9> */
.L_x_15183:
        /* <DEDUP_REMOVED lines=16> */
.L_x_15192:
        /* <DEDUP_REMOVED lines=13> */
.L_x_15194:
[----:B------:R-:W-:Y:S05]  /*fec0*/  BSYNC.RECONVERGENT B2 ;  /* 0x0000000000027941 */ /* 0x000fea0003800200 */
.L_x_15193:
        /* <DEDUP_REMOVED lines=46> */
.L_x_15191:
[----:B------:R-:W-:Y:S05]  /*101b0*/  BSYNC.RECONVERGENT B1 ;  /* 0x0000000000017941 */ /* 0x000fea0003800200 */
.L_x_15190:
        /* <DEDUP_REMOVED lines=9> */
.L_x_15189:
        /* <DEDUP_REMOVED lines=16> */
.L_x_15198:
        /* <DEDUP_REMOVED lines=13> */
.L_x_15200:
[----:B------:R-:W-:Y:S05]  /*10420*/  BSYNC.RECONVERGENT B2 ;  /* 0x0000000000027941 */ /* 0x000fea0003800200 */
.L_x_15199:
        /* <DEDUP_REMOVED lines=47> */
.L_x_15197:
[----:B------:R-:W-:Y:S05]  /*10720*/  BSYNC.RECONVERGENT B1 ;  /* 0x0000000000017941 */ /* 0x000fea0003800200 */
.L_x_15196:
        /* <DEDUP_REMOVED lines=9> */
.L_x_15195:
        /* <DEDUP_REMOVED lines=16> */
.L_x_15204:
        /* <DEDUP_REMOVED lines=13> */
.L_x_15206:
[----:B------:R-:W-:Y:S05]  /*10990*/  BSYNC.RECONVERGENT B2 ;  /* 0x0000000000027941 */ /* 0x000fea0003800200 */
.L_x_15205:
        /* <DEDUP_REMOVED lines=47> */
.L_x_15203:
[----:B------:R-:W-:Y:S05]  /*10c90*/  BSYNC.RECONVERGENT B1 ;  /* 0x0000000000017941 */ /* 0x000fea0003800200 */
.L_x_15202:
        /* <DEDUP_REMOVED lines=9> */
.L_x_15201:
        /* <DEDUP_REMOVED lines=16> */
.L_x_15210:
        /* <DEDUP_REMOVED lines=13> */
.L_x_15212:
[----:B------:R-:W-:Y:S05]  /*10f00*/  BSYNC.RECONVERGENT B2 ;  /* 0x0000000000027941 */ /* 0x000fea0003800200 */
.L_x_15211:
        /* <DEDUP_REMOVED lines=47> */
.L_x_15209:
[----:B------:R-:W-:Y:S05]  /*11200*/  BSYNC.RECONVERGENT B1 ;  /* 0x0000000000017941 */ /* 0x000fea0003800200 */
.L_x_15208:
        /* <DEDUP_REMOVED lines=9> */
.L_x_15207:
        /* <DEDUP_REMOVED lines=16> */
.L_x_15216:
        /* <DEDUP_REMOVED lines=13> */
.L_x_15218:
[----:B------:R-:W-:Y:S05]  /*11470*/  BSYNC.RECONVERGENT B2 ;  /* 0x0000000000027941 */ /* 0x000fea0003800200 */
.L_x_15217:
        /* <DEDUP_REMOVED lines=47> */
.L_x_15215:
[----:B------:R-:W-:Y:S05]  /*11770*/  BSYNC.RECONVERGENT B1 ;  /* 0x0000000000017941 */ /* 0x000fea0003800200 */
.L_x_15214:
        /* <DEDUP_REMOVED lines=9> */
.L_x_15213:
        /* <DEDUP_REMOVED lines=16> */
.L_x_15222:
        /* <DEDUP_REMOVED lines=13> */
.L_x_15224:
[----:B------:R-:W-:Y:S05]  /*119e0*/  BSYNC.RECONVERGENT B2 ;  /* 0x0000000000027941 */ /* 0x000fea0003800200 */
.L_x_15223:
        /* <DEDUP_REMOVED lines=47> */
.L_x_15221:
[----:B------:R-:W-:Y:S05]  /*11ce0*/  BSYNC.RECONVERGENT B1 ;  /* 0x0000000000017941 */ /* 0x000fea0003800200 */
.L_x_15220:
        /* <DEDUP_REMOVED lines=9> */
.L_x_15219:
[----:B------:R-:W-:Y:S01]  /*11d80*/  IMAD.MOV.U32 R2, RZ, RZ, R103 ;  /* 0x000000ffff027224 */ /* 0x000fe200078e0067 */
[----:B------:R-:W-:Y:S01]  /*11d90*/  MOV R4, R102 ;  /* 0x0000006600047202 */ /* 0x000fe20000000f00 */
[----:B------:R-:W-:Y:S01]  /*11da0*/  IMAD.MOV.U32 R87, RZ, RZ, RZ ;  /* 0x000000ffff577224 */ /* 0x000fe200078e00ff */
[----:B------:R-:W-:Y:S06]  /*11db0*/  BRA.U !UP2, `(.L_x_15177) ;  /* 0x000000050a5c7547 */ /* 0x000fec000b800000 */
        /* <DEDUP_REMOVED lines=16> */
.L_x_15227:
[----:B------:R-:W-:Y:S01]  /*11ec0*/  VIADD R99, R99, 0x1 ;  /* 0x0000000163637836 */ /* 0x000fe20000000000 */
[----:B------:R-:W-:Y:S03]  /*11ed0*/  BSSY.RECONVERGENT B2, `(.L_x_15228) ;  /* 0x000000c000027945 */ /* 0x000fe60003800200 */
        /* <DEDUP_REMOVED lines=11> */
.L_x_15229:
[----:B------:R-:W-:Y:S05]  /*11f90*/  BSYNC.RECONVERGENT B2 ;  /* 0x0000000000027941 */ /* 0x000fea0003800200 */
.L_x_15228:
        /* <DEDUP_REMOVED lines=47> */
.L_x_15226:
[----:B------:R-:W-:Y:S05]  /*12290*/  BSYNC.RECONVERGENT B1 ;  /* 0x0000000000017941 */ /* 0x000fea0003800200 */
.L_x_15225:
        /* <DEDUP_REMOVED lines=9> */
.L_x_15177:
        /* <DEDUP_REMOVED lines=25> */
.L_x_15132:
[----:B------:R-:W-:Y:S05]  /*124c0*/  BSYNC.RECONVERGENT B0 ;  /* 0x0000000000007941 */ /* 0x000fea0003800200 */
.L_x_15131:
        /* <DEDUP_REMOVED lines=110> */
.L_x_15231:
[----:B------:R-:W-:Y:S05]  /*12bb0*/  BSYNC.RECONVERGENT B0 ;  /* 0x0000000000007941 */ /* 0x000fea0003800200 */
.L_x_15230:
        /* <DEDUP_REMOVED lines=12> */
.L_x_15233:
[----:B------:R-:W-:Y:S05]  /*12c80*/  BSYNC.RECONVERGENT B0 ;  /* 0x0000000000007941 */ /* 0x000fea0003800200 */
.L_x_15232:
        /* <DEDUP_REMOVED lines=110> */
.L_x_15236:
[----:B------:R-:W-:Y:S05]  /*13370*/  BSYNC.RECONVERGENT B0 ;  /* 0x0000000000007941 */ /* 0x000fea0003800200 */
.L_x_15235:
        /* <DEDUP_REMOVED lines=34> */
.L_x_15238:
[----:B------:R-:W-:Y:S05]  /*135a0*/  BSYNC.RECONVERGENT B0 ;  /* 0x0000000000007941 */ /* 0x000fea0003800200 */
.L_x_15237:
        /* <DEDUP_REMOVED lines=33> */
.L_x_15239:
[----:B------:R-:W-:Y:S05]  /*137c0*/  BSYNC.RECONVERGENT B0 ;  /* 0x0000000000007941 */ /* 0x000fea0003800200 */
.L_x_15234:
[----:B------:R-:W-:Y:S02]  /*137d0*/  UIADD3 UR23, UPT, UPT, UR23, UR20, URZ ;  /* 0x0000001417177290 */ /* 0x000fe4000fffe0ff */
[----:B------:R-:W-:Y:S02]  /*137e0*/  UPLOP3.LUT UP1, UPT, UPT, UPT, UP1, 0x40, 0x4 ;  /* 0x000000000004789c */ /* 0x000fe40003f2e810 */
[----:B------:R-:W-:-:S09]  /*137f0*/  UISETP.GE.AND UP0, UPT, UR23, UR21, UPT ;  /* 0x000000151700728c */ /* 0x000fd2000bf06270 */
[----:B------:R-:W-:Y:S05]  /*13800*/  BRA.U !UP0, `(.L_x_15240) ;  /* 0xfffffed508247547 */ /* 0x000fea000b83ffff */
[----:B------:R-:W-:Y:S05]  /*13810*/  EXIT ;  /* 0x000000000000794d */ /* 0x000fea0003800000 */
.L_x_15241:
        /* <DEDUP_REMOVED lines=14> */
.L_x_21025:


//--------------------- .text._ZN10layer_norm13ln_fwd_kernelINS_13Kernel_traitsIf6__halffS2_fjLj6144ELj1ELj1ELj8ELj16ENS_18Kernel_traits_baseILj6144EfS2_fS2_fjLj256EEEEELb1ELb0ELb1ELb1EEEvNS_9FwdParamsE --------------------------
	.section	.text._ZN10layer_norm13ln_fwd_kernelINS_13Kernel_traitsIf6__halffS2_fjLj6144ELj1ELj1ELj8ELj16ENS_18Kernel_traits_baseILj6144EfS2_fS2_fjLj256EEEEELb1ELb0ELb1ELb1EEEvNS_9FwdParamsE,"ax",@progbits
	.align	128
        .global         _ZN10layer_norm13ln_fwd_kernelINS_13Kernel_traitsIf6__halffS2_fjLj6144ELj1ELj1ELj8ELj16ENS_18Kernel_traits_baseILj6144EfS2_fS2_fjLj256EEEEELb1ELb0ELb1ELb1EEEvNS_9FwdParamsE
        .type           _ZN10layer_norm13ln_fwd_kernelINS_13Kernel_traitsIf6__halffS2_fjLj6144ELj1ELj1ELj8ELj16ENS_18Kernel_traits_baseILj6144EfS2_fS2_fjLj256EEEEELb1ELb0ELb1ELb1EEEvNS_9FwdParamsE,@function
        .size           _ZN10layer_norm13ln_fwd_kernelINS_13Kernel_traitsIf6__halffS2_fjLj6144ELj1ELj1ELj8ELj16ENS_18Kernel_traits_baseILj6144EfS2_fS2_fjLj256EEEEELb1ELb0ELb1ELb1EEEvNS_9FwdParamsE,(.L_x_21026 - _ZN10layer_norm13ln_fwd_kernelINS_13Kernel_traitsIf6__halffS2_fjLj6144ELj1ELj1ELj8ELj16ENS_18Kernel_traits_baseILj6144EfS2_fS2_fjLj256EEEEELb1ELb0ELb1ELb1EEEvNS_9FwdParamsE)
        .other          _ZN10layer_norm13ln_fwd_kernelINS_13Kernel_traitsIf6__halffS2_fjLj6144ELj1ELj1ELj8ELj16ENS_18Kernel_traits_baseILj6144EfS2_fS2_fjLj256EEEEELb1ELb0ELb1ELb1EEEvNS_9FwdParamsE,@"STO_CUDA_ENTRY STV_DEFAULT"
_ZN10layer_norm13ln_fwd_kernelINS_13Kernel_traitsIf6__halffS2_fjLj6144ELj1ELj1ELj8ELj16ENS_18Kernel_traits_baseILj6144EfS2_fS2_fjLj256EEEEELb1ELb0ELb1ELb1EEEvNS_9FwdParamsE:
.text._ZN10layer_norm13ln_fwd_kernelINS_13Kernel_traitsIf6__halffS2_fjLj6144ELj1ELj1ELj8ELj16ENS_18Kernel_traits_baseILj6144EfS2_fS2_fjLj256EEEEELb1ELb0ELb1ELb1EEEvNS_9FwdParamsE:
        /* <DEDUP_REMOVED lines=66> */
.L_x_15242:
        /* <DEDUP_REMOVED lines=91> */
.L_x_15445:
[----:B------:R-:W-:-:S06]  /*09d0*/  UIMAD.WIDE UR4, UR7, 0x4, UR8 ;  /* 0x00000004070478a5 */ /* 0x000fcc000f8e0208 */
[----:B0-----:R-:W-:Y:S02]  /*09e0*/  IMAD.U32 R58, RZ, RZ, UR4 ;  /* 0x00000004ff3a7e24 */ /* 0x001fe4000f8e00ff */
[----:B------:R-:W-:-:S05]  /*09f0*/  IMAD.U32 R59, RZ, RZ, UR5 ;  /* 0x00000005ff3b7e24 */ /* 0x000fca000f8e00ff */
[----:B-1----:R-:W2:Y:S01]  /*0a00*/  LDG.E R0, desc[UR12][R58.64] ;  /* 0x0000000c3a007981 */ /* 0x002ea2000c1e1900 */
[----:B------:R-:W-:-:S06]  /*0a10*/  UIMAD.WIDE UR4, UR7, 0x4, UR10 ;  /* 0x00000004070478a5 */ /* 0x000fcc000f8e020a */
[----:B------:R-:W-:Y:S01]  /*0a20*/  IMAD.U32 R61, RZ, RZ, UR5 ;  /* 0x00000005ff3d7e24 */ /* 0x000fe2000f8e00ff */
[----:B------:R-:W-:Y:S02]  /*0a30*/  MOV R72, RZ ;  /* 0x000000ff00487202 */ /* 0x000fe40000000f00 */
        /* <DEDUP_REMOVED lines=44> */
.L_x_15246:
        /* <DEDUP_REMOVED lines=12> */
.L_x_15247:
        /* <DEDUP_REMOVED lines=43> */
.L_x_15245:
        /* <DEDUP_REMOVED lines=10> */
.L_x_15244:
        /* <DEDUP_REMOVED lines=18> */
.L_x_15250:
        /* <DEDUP_REMOVED lines=12> */
.L_x_15251:
        /* <DEDUP_REMOVED lines=43> */
.L_x_15249:
        /* <DEDUP_REMOVED lines=10> */
.L_x_15248:
        /* <DEDUP_REMOVED lines=18> */
.L_x_15254:
        /* <DEDUP_REMOVED lines=12> */
.L_x_15255:
        /* <DEDUP_REMOVED lines=43> */
.L_x_15253:
        /* <DEDUP_REMOVED lines=10> */
.L_x_15252:
        /* <DEDUP_REMOVED lines=18> */
.L_x_15258:
        /* <DEDUP_REMOVED lines=12> */
.L_x_15259:
        /* <DEDUP_REMOVED lines=43> */
.L_x_15257:
        /* <DEDUP_REMOVED lines=10> */
.L_x_15256:
        /* <DEDUP_REMOVED lines=18> */
.L_x_15262:
        /* <DEDUP_REMOVED lines=12> */
.L_x_15263:
        /* <DEDUP_REMOVED lines=43> */
.L_x_15261:
        /* <DEDUP_REMOVED lines=10> */
.L_x_15260:
        /* <DEDUP_REMOVED lines=18> */
.L_x_15266:
        /* <DEDUP_REMOVED lines=12> */
.L_x_15267:
        /* <DEDUP_REMOVED lines=43> */
.L_x_15265:
        /* <DEDUP_REMOVED lines=10> */
.L_x_15264:
        /* <DEDUP_REMOVED lines=18> */
.L_x_15270:
        /* <DEDUP_REMOVED lines=12> */
.L_x_15271:
        /* <DEDUP_REMOVED lines=43> */
.L_x_15269:
        /* <DEDUP_REMOVED lines=10> */
.L_x_15268:
        /* <DEDUP_REMOVED lines=18> */
.L_x_15274:
        /* <DEDUP_REMOVED lines=12> */
.L_x_15275:
        /* <DEDUP_REMOVED lines=42> */
.L_x_15273:
        /* <DEDUP_REMOVED lines=11> */
.L_x_15243:
        /* <DEDUP_REMOVED lines=19> */
.L_x_15278:
        /* <DEDUP_REMOVED lines=12> */
.L_x_15279:
        /* <DEDUP_REMOVED lines=42> */
.L_x_15277:
        /* <DEDUP_REMOVED lines=9> */
.L_x_15276:
        /* <DEDUP_REMOVED lines=15> */
.L_x_15282:
        /* <DEDUP_REMOVED lines=12> */
.L_x_15283:
        /* <DEDUP_REMOVED lines=43> */
.L_x_15281:
        /* <DEDUP_REMOVED lines=9> */
.L_x_15280:
        /* <DEDUP_REMOVED lines=15> */
.L_x_15286:
        /* <DEDUP_REMOVED lines=12> */
.L_x_15287:
        /* <DEDUP_REMOVED lines=43> */
.L_x_15285:
        /* <DEDUP_REMOVED lines=9> */
.L_x_15284:
        /* <DEDUP_REMOVED lines=15> */
.L_x_15290:
        /* <DEDUP_REMOVED lines=12> */
.L_x_15291:
        /* <DEDUP_REMOVED lines=43> */
.L_x_15289:
        /* <DEDUP_REMOVED lines=9> */
.L_x_15288:
        /* <DEDUP_REMOVED lines=15> */
.L_x_15294:
        /* <DEDUP_REMOVED lines=12> */
.L_x_15295:
        /* <DEDUP_REMOVED lines=43> */
.L_x_15293:
        /* <DEDUP_REMOVED lines=9> */
.L_x_15292:
        /* <DEDUP_REMOVED lines=15> */
.L_x_15298:
        /* <DEDUP_REMOVED lines=12> */
.L_x_15299:
        /* <DEDUP_REMOVED lines=43> */
.L_x_15297:
        /* <DEDUP_REMOVED lines=9> */
.L_x_15296:
        /* <DEDUP_REMOVED lines=15> */
.L_x_15302:
        /* <DEDUP_REMOVED lines=12> */
.L_x_15303:
        /* <DEDUP_REMOVED lines=43> */
.L_x_15301:
        /* <DEDUP_REMOVED lines=9> */
.L_x_15300:
        /* <DEDUP_REMOVED lines=15> */
.L_x_15305:
        /* <DEDUP_REMOVED lines=12> */
.L_x_15306:
        /* <DEDUP_REMOVED lines=43> */
.L_x_15304:
        /* <DEDUP_REMOVED lines=9> */
.L_x_15272:
        /* <DEDUP_REMOVED lines=25> */
.L_x_15307:
[----:B------:R-:W-:Y:S05]  /*5ea0*/  @!P0 BRA `(.L_x_15308) ;  /* 0x0000000000108947 */ /* 0x000fea0003800000 */
[----:B------:R-:W2:Y:S01]  /*5eb0*/  LDC.64 R52, c[0x0][0x390] ;  /* 0x0000e400ff347b82 */ /* 0x000ea20000000a00 */
[----:B------:R-:W-:-:S04]  /*5ec0*/  VIADD R55, R72, 0x100 ;  /* 0x0000010048377836 */ /* 0x000fc80000000000 */
[----:B--2---:R-:W-:-:S06]  /*5ed0*/  IMAD.WIDE.U32 R52, R55, 0x10, R52 ;  /* 0x0000001037347825 */ /* 0x004fcc00078e0034 */
[----:B------:R-:W5:Y:S02]  /*5ee0*/  LDG.E.128 R52, desc[UR12][R52.64] ;  /* 0x0000000c34347981 */ /* 0x000f64000c1e1d00 */
.L_x_15308:
[----:B------:R-:W-:Y:S05]  /*5ef0*/  BRA.U !UP0, `(.L_x_15309) ;  /* 0x0000002908787547 */ /* 0x000fea000b800000 */
[----:B------:R-:W2:Y:S01]  /*5f00*/  LDC.64 R78, c[0x0][0x3a0] ;  /* 0x0000e800ff4e7b82 */ /* 0x000ea20000000a00 */
[----:B01----:R-:W-:-:S04]  /*5f10*/  VIADD R65, R73, 0x100 ;  /* 0x0000010049417836 */ /* 0x003fc80000000000 */
[----:B--2---:R-:W-:-:S05]  /*5f20*/  IMAD.WIDE.U32 R78, R65, 0x20, R78 ;  /* 0x00000020414e7825 */ /* 0x004fca00078e004e */
        /* <DEDUP_REMOVED lines=21> */
.L_x_15312:
        /* <DEDUP_REMOVED lines=12> */
.L_x_15313:
        /* <DEDUP_REMOVED lines=43> */
.L_x_15311:
        /* <DEDUP_REMOVED lines=10> */
.L_x_15310:
        /* <DEDUP_REMOVED lines=18> */
.L_x_15316:
        /* <DEDUP_REMOVED lines=12> */
.L_x_15317:
        /* <DEDUP_REMOVED lines=43> */
.L_x_15315:
        /* <DEDUP_REMOVED lines=10> */
.L_x_15314:
        /* <DEDUP_REMOVED lines=18> */
.L_x_15320:
        /* <DEDUP_REMOVED lines=12> */
.L_x_15321:
        /* <DEDUP_REMOVED lines=43> */
.L_x_15319:
        /* <DEDUP_REMOVED lines=10> */
.L_x_15318:
        /* <DEDUP_REMOVED lines=18> */
.L_x_15324:
        /* <DEDUP_REMOVED lines=12> */
.L_x_15325:
        /* <DEDUP_REMOVED lines=43> */
.L_x_15323:
        /* <DEDUP_REMOVED lines=10> */
.L_x_15322:
        /* <DEDUP_REMOVED lines=18> */
.L_x_15328:
        /* <DEDUP_REMOVED lines=12> */
.L_x_15329:
        /* <DEDUP_REMOVED lines=43> */
.L_x_15327:
        /* <DEDUP_REMOVED lines=10> */
.L_x_15326:
        /* <DEDUP_REMOVED lines=18> */
.L_x_15332:
        /* <DEDUP_REMOVED lines=12> */
.L_x_15333:
        /* <DEDUP_REMOVED lines=43> */
.L_x_15331:
        /* <DEDUP_REMOVED lines=10> */
.L_x_15330:
        /* <DEDUP_REMOVED lines=18> */
.L_x_15336:
        /* <DEDUP_REMOVED lines=12> */
.L_x_15337:
        /* <DEDUP_REMOVED lines=43> */
.L_x_15335:
        /* <DEDUP_REMOVED lines=10> */
.L_x_15334:
        /* <DEDUP_REMOVED lines=18> */
.L_x_15340:
        /* <DEDUP_REMOVED lines=12> */
.L_x_15341:
        /* <DEDUP_REMOVED lines=42> */
.L_x_15339:
        /* <DEDUP_REMOVED lines=11> */
.L_x_15309:
[----:B-1----:R-:W-:Y:S01]  /*88e0*/  IMAD.MOV.U32 R66, RZ, RZ, R75 ;  /* 0x000000ffff427224 */ /* 0x002fe200078e004b */
        /* <DEDUP_REMOVED lines=18> */
.L_x_15344:
        /* <DEDUP_REMOVED lines=12> */
.L_x_15345:
        /* <DEDUP_REMOVED lines=42> */
.L_x_15343:
        /* <DEDUP_REMOVED lines=9> */
.L_x_15342:
        /* <DEDUP_REMOVED lines=15> */
.L_x_15348:
        /* <DEDUP_REMOVED lines=12> */
.L_x_15349:
        /* <DEDUP_REMOVED lines=43> */
.L_x_15347:
        /* <DEDUP_REMOVED lines=9> */
.L_x_15346:
        /* <DEDUP_REMOVED lines=15> */
.L_x_15352:
        /* <DEDUP_REMOVED lines=12> */
.L_x_15353:
        /* <DEDUP_REMOVED lines=43> */
.L_x_15351:
        /* <DEDUP_REMOVED lines=9> */
.L_x_15350:
        /* <DEDUP_REMOVED lines=15> */
.L_x_15356:
        /* <DEDUP_REMOVED lines=12> */
.L_x_15357:
        /* <DEDUP_REMOVED lines=43> */
.L_x_15355:
        /* <DEDUP_REMOVED lines=9> */
.L_x_15354:
        /* <DEDUP_REMOVED lines=15> */
.L_x_15360:
        /* <DEDUP_REMOVED lines=12> */
.L_x_15361:
        /* <DEDUP_REMOVED lines=43> */
.L_x_15359:
        /* <DEDUP_REMOVED lines=9> */
.L_x_15358:
        /* <DEDUP_REMOVED lines=15> */
.L_x_15364:
        /* <DEDUP_REMOVED lines=12> */
.L_x_15365:
        /* <DEDUP_REMOVED lines=43> */
.L_x_15363:
        /* <DEDUP_REMOVED lines=9> */
.L_x_15362:
        /* <DEDUP_REMOVED lines=15> */
.L_x_15368:
        /* <DEDUP_REMOVED lines=12> */
.L_x_15369:
        /* <DEDUP_REMOVED lines=43> */
.L_x_15367:
        /* <DEDUP_REMOVED lines=9> */
.L_x_15366:
        /* <DEDUP_REMOVED lines=15> */
.L_x_15371:
        /* <DEDUP_REMOVED lines=12> */
.L_x_15372:
        /* <DEDUP_REMOVED lines=43> */
.L_x_15370:
        /* <DEDUP_REMOVED lines=9> */
.L_x_15338:
        /* <DEDUP_REMOVED lines=27> */
.L_x_15373:
[----:B------:R-:W-:Y:S05]  /*b240*/  @!P0 BRA `(.L_x_15374) ;  /* 0x00000000000c8947 */ /* 0x000fea0003800000 */
[----:B------:R-:W2:Y:S02]  /*b250*/  LDC.64 R52, c[0x0][0x390] ;  /* 0x0000e400ff347b82 */ /* 0x000ea40000000a00 */
[----:B--2---:R-:W-:-:S06]  /*b260*/  IMAD.WIDE.U32 R52, R97, 0x10, R52 ;  /* 0x0000001061347825 */ /* 0x004fcc00078e0034 */
[----:B------:R-:W5:Y:S02]  /*b270*/  LDG.E.128 R52, desc[UR12][R52.64] ;  /* 0x0000000c34347981 */ /* 0x000f64000c1e1d00 */
.L_x_15374:
        /* <DEDUP_REMOVED lines=25> */
.L_x_15378:
        /* <DEDUP_REMOVED lines=12> */
.L_x_15379:
        /* <DEDUP_REMOVED lines=43> */
.L_x_15377:
        /* <DEDUP_REMOVED lines=10> */
.L_x_15376:
        /* <DEDUP_REMOVED lines=18> */
.L_x_15382:
        /* <DEDUP_REMOVED lines=12> */
.L_x_15383:
        /* <DEDUP_REMOVED lines=43> */
.L_x_15381:
[----:B------:R-:W-:Y:S01]  /*bcb0*/  I2FP.F32.U32 R0, R85 ;  /* 0x0000005500007245 */ /* 0x000fe20000201000 */
[----:B-----5:R-:W-:Y:S01]  /*bcc0*/  HADD2.F32 R98, -RZ, R52.H1_H1 ;  /* 0x30000034ff627230 */ /* 0x020fe20000004100 */
        /* <DEDUP_REMOVED lines=8> */
.L_x_15380:
        /* <DEDUP_REMOVED lines=18> */
.L_x_15386:
        /* <DEDUP_REMOVED lines=12> */
.L_x_15387:
        /* <DEDUP_REMOVED lines=43> */
.L_x_15385:
        /* <DEDUP_REMOVED lines=10> */
.L_x_15384:
        /* <DEDUP_REMOVED lines=18> */
.L_x_15390:
        /* <DEDUP_REMOVED lines=12> */
.L_x_15391:
        /* <DEDUP_REMOVED lines=43> */
.L_x_15389:
        /* <DEDUP_REMOVED lines=10> */
.L_x_15388:
        /* <DEDUP_REMOVED lines=18> */
.L_x_15394:
        /* <DEDUP_REMOVED lines=12> */
.L_x_15395:
        /* <DEDUP_REMOVED lines=43> */
.L_x_15393:
        /* <DEDUP_REMOVED lines=10> */
.L_x_15392:
        /* <DEDUP_REMOVED lines=18> */
.L_x_15398:
        /* <DEDUP_REMOVED lines=12> */
.L_x_15399:
        /* <DEDUP_REMOVED lines=43> */
.L_x_15397:
        /* <DEDUP_REMOVED lines=10> */
.L_x_15396:
        /* <DEDUP_REMOVED lines=18> */
.L_x_15402:
        /* <DEDUP_REMOVED lines=12> */
.L_x_15403:
        /* <DEDUP_REMOVED lines=43> */
.L_x_15401:
        /* <DEDUP_REMOVED lines=10> */
.L_x_15400:
        /* <DEDUP_REMOVED lines=18> */
.L_x_15406:
        /* <DEDUP_REMOVED lines=12> */
.L_x_15407:
        /* <DEDUP_REMOVED lines=43> */
.L_x_15405:
        /* <DEDUP_REMOVED lines=11> */
.L_x_15375:
        /* <DEDUP_REMOVED lines=19> */
.L_x_15410:
        /* <DEDUP_REMOVED lines=12> */
.L_x_15411:
        /* <DEDUP_REMOVED lines=43> */
.L_x_15409:
[----:B------:R-:W-:Y:S01]  /*e120*/  I2FP.F32.U32 R72, R72 ;  /* 0x0000004800487245 */ /* 0x000fe20000201000 */
[----:B01---5:R-:W-:Y:S01]  /*e130*/  HADD2.F32 R74, -RZ, R52.H0_H0 ;  /* 0x20000034ff4a7230 */ /* 0x023fe20000004100 */
[----:B------:R-:W-:-:S04]  /*e140*/  MOV R73, 0x2f800000 ;  /* 0x2f80000000497802 */ /* 0x000fc80000000f00 */
[----:B------:R-:W-:Y:S01]  /*e150*/  FMUL.FTZ R74, R74, UR17 ;  /* 0x000000114a4a7c20 */ /* 0x000fe20008410000 */
[----:B------:R-:W-:-:S03]  /*e160*/  FFMA.FTZ R72, R72, R73, 1.1641532182693481445e-10 ;  /* 0x2f00000048487423 */ /* 0x000fc60000010049 */
[----:B------:R-:W-:Y:S02]  /*e170*/  FMUL.FTZ R74, R74, UR16 ;  /* 0x000000104a4a7c20 */ /* 0x000fe40008410000 */
[----:B------:R-:W-:-:S04]  /*e180*/  FSETP.GTU.FTZ.AND P1, PT, R72, UR23, PT ;  /* 0x0000001748007c0b */ /* 0x000fc8000bf3c000 */
[----:B------:R-:W-:Y:S02]  /*e190*/  SEL R84, RZ, 0x1, P1 ;  /* 0x00000001ff547807 */ /* 0x000fe40000800000 */
[----:B------:R-:W-:-:S07]  /*e1a0*/  FSEL R72, R74, RZ, !P1 ;  /* 0x000000ff4a487208 */ /* 0x000fce0004800000 */
.L_x_15408:
[----:B------:R-:W-:Y:S02]  /*e1b0*/  HFMA2 R73, -RZ, RZ, 0, 0 ;  /* 0x00000000ff497431 */ /* 0x000fe400000001ff */
[----:B01----:R-:W-:Y:S01]  /*e1c0*/  IMAD.MOV.U32 R75, RZ, RZ, R0 ;  /* 0x000000ffff4b7224 */ /* 0x003fe200078e0000 */
        /* <DEDUP_REMOVED lines=13> */
.L_x_15414:
        /* <DEDUP_REMOVED lines=12> */
.L_x_15415:
        /* <DEDUP_REMOVED lines=43> */
.L_x_15413:
        /* <DEDUP_REMOVED lines=9> */
.L_x_15412:
        /* <DEDUP_REMOVED lines=15> */
.L_x_15418:
        /* <DEDUP_REMOVED lines=12> */
.L_x_15419:
        /* <DEDUP_REMOVED lines=43> */
.L_x_15417:
        /* <DEDUP_REMOVED lines=9> */
.L_x_15416:
        /* <DEDUP_REMOVED lines=15> */
.L_x_15422:
        /* <DEDUP_REMOVED lines=12> */
.L_x_15423:
        /* <DEDUP_REMOVED lines=43> */
.L_x_15421:
        /* <DEDUP_REMOVED lines=9> */
.L_x_15420:
        /* <DEDUP_REMOVED lines=15> */
.L_x_15426:
        /* <DEDUP_REMOVED lines=12> */
.L_x_15427:
        /* <DEDUP_REMOVED lines=43> */
.L_x_15425:
        /* <DEDUP_REMOVED lines=9> */
.L_x_15424:
        /* <DEDUP_REMOVED lines=15> */
.L_x_15430:
        /* <DEDUP_REMOVED lines=12> */
.L_x_15431:
        /* <DEDUP_REMOVED lines=43> */
.L_x_15429:
        /* <DEDUP_REMOVED lines=9> */
.L_x_15428:
        /* <DEDUP_REMOVED lines=15> */
.L_x_15434:
        /* <DEDUP_REMOVED lines=12> */
.L_x_15435:
        /* <DEDUP_REMOVED lines=43> */
.L_x_15433:
[----:B------:R-:W-:Y:S01]  /*fec0*/  HFMA2 R79, -RZ, RZ, 0.1171875, 0 ;  /* 0x2f800000ff4f7431 */ /* 0x000fe200000001ff */
[----:B------:R-:W-:Y:S01]  /*fed0*/  I2FP.F32.U32 R78, R78 ;  /* 0x0000004e004e7245 */ /* 0x000fe20000201000 */
[----:B-----5:R-:W-:-:S05]  /*fee0*/  HADD2.F32 R90, -RZ, R55.H0_H0 ;  /* 0x20000037ff5a7230 */ /* 0x020fca0000004100 */
[----:B------:R-:W-:Y:S01]  /*fef0*/  FMUL.FTZ R90, R90, UR17 ;  /* 0x000000115a5a7c20 */ /* 0x000fe20008410000 */
[----:B------:R-:W-:-:S05]  /*ff00*/  FFMA.FTZ R78, R78, R79, 1.1641532182693481445e-10 ;  /* 0x2f0000004e4e7423 */ /* 0x000fca000001004f */
[----:B------:R-:W-:Y:S01]  /*ff10*/  FSETP.GTU.FTZ.AND P1, PT, R78, UR23, PT ;  /* 0x000000174e007c0b */ /* 0x000fe2000bf3c000 */
[----:B------:R-:W-:-:S03]  /*ff20*/  FMUL.FTZ R78, R90, UR16 ;  /* 0x000000105a4e7c20 */ /* 0x000fc60008410000 */
[----:B------:R-:W-:Y:S02]  /*ff30*/  SEL R90, RZ, 0x1, P1 ;  /* 0x00000001ff5a7807 */ /* 0x000fe40000800000 */
[----:B------:R-:W-:-:S07]  /*ff40*/  FSEL R78, R78, RZ, !P1 ;  /* 0x000000ff4e4e7208 */ /* 0x000fce0004800000 */
.L_x_15432:
        /* <DEDUP_REMOVED lines=15> */
.L_x_15437:
        /* <DEDUP_REMOVED lines=12> */
.L_x_15438:
        /* <DEDUP_REMOVED lines=43> */
.L_x_15436:
        /* <DEDUP_REMOVED lines=9> */
.L_x_15404:
        /* <DEDUP_REMOVED lines=48> */
.L_x_15439:
        /* <DEDUP_REMOVED lines=82> */
.L_x_15441:
[----:B------:R-:W-:Y:S05]  /*10c60*/  BSYNC.RECONVERGENT B0 ;  /* 0x0000000000007941 */ /* 0x000fea0003800200 */
.L_x_15440:
        /* <DEDUP_REMOVED lines=12> */
.L_x_15443:
[----:B------:R-:W-:Y:S05]  /*10d30*/  BSYNC.RECONVERGENT B0 ;  /* 0x0000000000007941 */ /* 0x000fea0003800200 */
.L_x_15442:
        /* <DEDUP_REMOVED lines=135> */
[----:B------:R-:W-:Y:S01]  /*115b0*/  F2FP.F16.F32.PACK_AB R57, R62, R57 ;  /* 0x000000393e39723e */ /* 0x000fe200000000ff */
        /* <DEDUP_REMOVED lines=31> */
[----:B------:R-:W-:-:S05]  /*117b0*/  F2FP.F16.F32.PACK_AB R64, R75, R76 ;  /* 0x0000004c4b40723e */ /* 0x000fca00000000ff */
[----:B------:R0:W-:Y:S02]  /*117c0*/  STG.E.128 desc[UR12][R72.64], R64 ;  /* 0x0000004048007986 */ /* 0x0001e4000c101d0c */
.L_x_15444:
[----:B------:R-:W-:Y:S02]  /*117d0*/  UIADD3 UR7, UPT, UPT, UR7, UR20, URZ ;  /* 0x0000001407077290 */ /* 0x000fe4000fffe0ff */
[----:B------:R-:W-:Y:S02]  /*117e0*/  UPLOP3.LUT UP1, UPT, UPT, UPT, UP1, 0x40, 0x4 ;  /* 0x000000000004789c */ /* 0x000fe40003f2e810 */
[----:B------:R-:W-:-:S09]  /*117f0*/  UISETP.GE.AND UP0, UPT, UR7, UR21, UPT ;  /* 0x000000150700728c */ /* 0x000fd2000bf06270 */
[----:B------:R-:W-:Y:S05]  /*11800*/  BRA.U !UP0, `(.L_x_15445) ;  /* 0xfffffef108707547 */ /* 0x000fea000b83ffff */
[----:B------:R-:W-:Y:S05]  /*11810*/  EXIT ;  /* 0x000000000000794d */ /* 0x000fea0003800000 */
.L_x_15446:
        /* <DEDUP_REMOVED lines=14> */
.L_x_21026:


//--------------------- .text._ZN10layer_norm13ln_fwd_kernelINS_13Kernel_traitsIf6__halffS2_fjLj6144ELj1ELj1ELj8ELj16ENS_18Kernel_traits_baseILj6144EfS2_fS2_fjLj256EEEEELb1ELb1ELb0ELb0EEEvNS_9FwdParamsE --------------------------
	.section	.text._ZN10layer_norm13ln_fwd_kernelINS_13Kernel_traitsIf6__halffS2_fjLj6144ELj1ELj1ELj8ELj16ENS_18Kernel_traits_baseILj6144EfS2_fS2_fjLj256EEEEELb1ELb1ELb0ELb0EEEvNS_9FwdParamsE,"ax",@progbits
	.align	128
        .global         _ZN10layer_norm13ln_fwd_kernelINS_13Kernel_traitsIf6__halffS2_fjLj6144ELj1ELj1ELj8ELj16ENS_18Kernel_traits_baseILj6144EfS2_fS2_fjLj256EEEEELb1ELb1ELb0ELb0EEEvNS_9FwdParamsE
        .type           _ZN10layer_norm13ln_fwd_kernelINS_13Kernel_traitsIf6__halffS2_fjLj6144ELj1ELj1ELj8ELj16ENS_18Kernel_traits_baseILj6144EfS2_fS2_fjLj256EEEEELb1ELb1ELb0ELb0EEEvNS_9FwdParamsE,@function
        .size           _ZN10layer_norm13ln_fwd_kernelINS_13Kernel_traitsIf6__halffS2_fjLj6144ELj1ELj1ELj8ELj16ENS_18Kernel_traits_baseILj6144EfS2_fS2_fjLj256EEEEELb1ELb1ELb0ELb0EEEvNS_9FwdParamsE,(.L_x_21027 - _ZN10layer_norm13ln_fwd_kernelINS_13Kernel_traitsIf6__halffS2_fjLj6144ELj1ELj1ELj8ELj16ENS_18Kernel_traits_baseILj6144EfS2_fS2_fjLj256EEEEELb1ELb1ELb0ELb0EEEvNS_9FwdParamsE)
        .other          _ZN10layer_norm13ln_fwd_kernelINS_13Kernel_traitsIf6__halffS2_fjLj6144ELj1ELj1ELj8ELj16ENS_18Kernel_traits_baseILj6144EfS2_fS2_fjLj256EEEEELb1ELb1ELb0ELb0EEEvNS_9FwdParamsE,@"STO_CUDA_ENTRY STV_DEFAULT"
_ZN10layer_norm13ln_fwd_kernelINS_13Kernel_traitsIf6__halffS2_fjLj6144ELj1ELj1ELj8ELj16ENS_18Kernel_traits_baseILj6144EfS2_fS2_fjLj256EEEEELb1ELb1ELb0ELb0EEEvNS_9FwdParamsE:
.text._ZN10layer_norm13ln_fwd_kernelINS_13Kernel_traitsIf6__halffS2_fjLj6144ELj1ELj1ELj8ELj16ENS_18Kernel_traits_baseILj6144EfS2_fS2_fjLj256EEEEELb1ELb1ELb0ELb0EEEvNS_9FwdParamsE:
        /* <DEDUP_REMOVED lines=86> */
.L_x_15448:
        /* <DEDUP_REMOVED lines=41> */
.L_x_15449:
[----:B------:R-:W-:Y:S05]  /*07f0*/  BSYNC.RECONVERGENT B0 ;  /* 0x0000000000007941 */ /* 0x000fea0003800200 */
.L_x_15447:
        /* <DEDUP_REMOVED lines=101> */
.L_x_15711:
[----:B--2---:R-:W2:Y:S01]  /*0e50*/  @UP0 LDCU.64 UR4, c[0x0][0x3e0] ;  /* 0x00007c00ff0407ac */ /* 0x004ea20008000a00 */
[----:B------:R-:W-:Y:S01]  /*0e60*/  PLOP3.LUT P0, PT, PT, PT, UP0, 0x80, 0x8 ;  /* 0x000000000008781c */ /* 0x000fe20003f0f008 */
[----:B--2---:R-:W-:-:S06]  /*0e70*/  @UP0 UIMAD.WIDE UR4, UR14, 0x2, UR4 ;  /* 0x000000020e0408a5 */ /* 0x004fcc000f8e0204 */
[----:B01----:R-:W-:Y:S01]  /*0e80*/  IMAD.U32 R122, RZ, RZ, UR4 ;  /* 0x00000004ff7a7e24 */ /* 0x003fe2000f8e00ff */
[----:B------:R-:W-:-:S05]  /*0e90*/  MOV R123, UR5 ;  /* 0x00000005007b7c02 */ /* 0x000fca0008000f00 */
[----:B------:R-:W2:Y:S01]  /*0ea0*/  @P0 LDG.E.U16 R122, desc[UR8][R122.64] ;  /* 0x000000087a7a0981 */ /* 0x000ea2000c1e1500 */
[----:B------:R-:W-:Y:S01]  /*0eb0*/  UIMAD UR4, UR14, UR15, URZ ;  /* 0x0000000f0e0472a4 */ /* 0x000fe2000f8e02ff */
[----:B------:R-:W-:Y:S01]  /*0ec0*/  PLOP3.LUT P0, PT, PT, PT, UP0, 0x80, 0x8 ;  /* 0x000000000008781c */ /* 0x000fe20003f0f008 */
[----:B------:R-:W-:Y:S01]  /*0ed0*/  BSSY.RECONVERGENT B0, `(.L_x_15450) ;  /* 0x0000661000007945 */ /* 0x000fe20003800200 */
[----:B---3--:R-:W3:Y:S01]  /*0ee0*/  S2R R113, SR_TID.X ;  /* 0x0000000000717919 */ /* 0x008ee20000002100 */
[----:B------:R-:W-:Y:S01]  /*0ef0*/  USHF.R.S32.HI UR5, URZ, 0x1f, UR4 ;  /* 0x0000001fff057899 */ /* 0x000fe20008011404 */
[----:B------:R-:W-:Y:S02]  /*0f00*/  PLOP3.LUT P1, PT, PT, PT, UP0, 0x80, 0x8 ;  /* 0x000000000008781c */ /* 0x000fe40003f2f008 */
[----:B------:R-:W-:Y:S01]  /*0f10*/  ISETP.GE.U32.AND P2, PT, R2, 0x100, PT ;  /* 0x000001000200780c */ /* 0x000fe20003f46070 */
[----:B------:R-:W-:-:S03]  /*0f20*/  ULEA.HI UR5, UR5, UR4, URZ, 0x3 ;  /* 0x0000000405057291 */ /* 0x000fc6000f8f18ff */
[----:B------:R-:W-:Y:S01]  /*0f30*/  UMOV UR4, 0x3f800000 ;  /* 0x3f80000000047882 */ /* 0x000fe20000000000 */
[----:B------:R-:W-:Y:S02]  /*0f40*/  P2R R127, PR, RZ, 0x4 ;  /* 0x00000004ff7f7803 */ /* 0x000fe40000000000 */
[----:B------:R-:W-:-:S05]  /*0f50*/  IMAD.U32 R112, RZ, RZ, UR5 ;  /* 0x00000005ff707e24 */ /* 0x000fca000f8e00ff */
[----:B---3--:R-:W-:Y:S01]  /*0f60*/  LEA.HI.SX32 R112, R112, R113, 0x1d ;  /* 0x0000007170707211 */ /* 0x008fe200078feaff */
[----:B--2---:R-:W-:-:S05]  /*0f70*/  @P0 HADD2.F32 R0, -RZ, R122.H0_H0 ;  /* 0x2000007aff000230 */ /* 0x004fca0000004100 */
[----:B------:R-:W-:Y:S01]  /*0f80*/  @P1 R2UR UR4, R0 ;  /* 0x00000000000412ca */ /* 0x000fe200000e0000 */
[----:B------:R-:W-:Y:S01]  /*0f90*/  IMAD.MOV.U32 R0, RZ, RZ, R112 ;  /* 0x000000ffff007224 */ /* 0x000fe200078e0070 */
[----:B------:R-:W-:-:S13]  /*0fa0*/  @!P2 BRA `(.L_x_15451) ;  /* 0x00000064004ca947 */ /* 0x000fda0003800000 */
        /* <DEDUP_REMOVED lines=21> */
.L_x_20863:
[----:B------:R-:W-:Y:S05]  /*1100*/  BRX R96 -0x1110                                        (*"BRANCH_TARGETS .L_x_20864,.L_x_20865,.L_x_20866"*) ;  /* 0xffffffec60bc7949 */ /* 0x000fea000383ffff */
.L_x_20866:
[----:B------:R-:W-:Y:S01]  /*1110*/  VIADD R98, R121, 0x1 ;  /* 0x0000000179627836 */ /* 0x000fe20000000000 */
[----:B------:R-:W-:Y:S01]  /*1120*/  MOV R0, R114 ;  /* 0x0000007200007202 */ /* 0x000fe20000000f00 */
[----:B------:R-:W-:Y:S01]  /*1130*/  IMAD.MOV.U32 R99, RZ, RZ, R117 ;  /* 0x000000ffff637224 */ /* 0x000fe200078e0075 */
[----:B------:R-:W-:Y:S06]  /*1140*/  BRA `(.L_x_15454) ;  /* 0x0000000400387947 */ /* 0x000fec0003800000 */
.L_x_20864:
[----:B------:R-:W-:Y:S02]  /*1150*/  HFMA2 R98, -RZ, RZ, 0, 1.78813934326171875e-07 ;  /* 0x00000003ff627431 */ /* 0x000fe400000001ff */
[----:B------:R-:W-:Y:S02]  /*1160*/  IMAD.MOV.U32 R0, RZ, RZ, R114 ;  /* 0x000000ffff007224 */ /* 0x000fe400078e0072 */
[----:B------:R-:W-:Y:S01]  /*1170*/  IMAD.MOV.U32 R99, RZ, RZ, R119 ;  /* 0x000000ffff637224 */ /* 0x000fe200078e0077 */
[----:B------:R-:W-:Y:S06]  /*1180*/  BRA `(.L_x_15454) ;  /* 0x0000000400287947 */ /* 0x000fec0003800000 */
.L_x_20865:
        /* <DEDUP_REMOVED lines=13> */
.L_x_15456:
[----:B------:R-:W-:Y:S05]  /*1260*/  BSYNC.RECONVERGENT B2 ;  /* 0x0000000000027941 */ /* 0x000fea0003800200 */
.L_x_15455:
        /* <DEDUP_REMOVED lines=60> */
.L_x_15454:
[----:B------:R-:W-:Y:S05]  /*1630*/  BSYNC.RECONVERGENT B1 ;  /* 0x0000000000017941 */ /* 0x000fea0003800200 */
.L_x_15453:
[----:B------:R-:W0:Y:S01]  /*1640*/  LDC R115, c[0x0][0x408] ;  /* 0x00010200ff737b82 */ /* 0x000e220000000800 */
[----:B------:R-:W-:Y:S01]  /*1650*/  HFMA2 R116, -RZ, RZ, 0.1171875, 0 ;  /* 0x2f800000ff747431 */ /* 0x000fe200000001ff */
[----:B------:R-:W-:Y:S01]  /*1660*/  I2FP.F32.U32 R97, R99 ;  /* 0x0000006300617245 */ /* 0x000fe20000201000 */
[----:B-----5:R-:W-:Y:S01]  /*1670*/  HADD2.F32 R96, -RZ, R104.H0_H0 ;  /* 0x20000068ff607230 */ /* 0x020fe20000004100 */
[----:B------:R-:W-:Y:S01]  /*1680*/  ISETP.NE.AND P1, PT, R98, 0x1, PT ;  /* 0x000000016200780c */ /* 0x000fe20003f25270 */
[----:B------:R-:W-:Y:S01]  /*1690*/  BSSY.RECONVERGENT B1, `(.L_x_15457) ;  /* 0x0000060000017945 */ /* 0x000fe20003800200 */
[----:B------:R-:W-:Y:S02]  /*16a0*/  IMAD.MOV.U32 R120, RZ, RZ, 0x2 ;  /* 0x00000002ff787424 */ /* 0x000fe400078e00ff */
[----:B------:R-:W2:Y:S01]  /*16b0*/  LDC R114, c[0x0][0x404] ;  /* 0x00010100ff727b82 */ /* 0x000ea20000000800 */
[----:B------:R-:W-:Y:S01]  /*16c0*/  FMUL.FTZ R96, R96, UR4 ;  /* 0x0000000460607c20 */ /* 0x000fe20008410000 */
[----:B------:R-:W-:-:S02]  /*16d0*/  IMAD.MOV.U32 R99, RZ, RZ, R118 ;  /* 0x000000ffff637224 */ /* 0x000fc400078e0076 */
        /* <DEDUP_REMOVED lines=16> */
.L_x_15459:
        /* <DEDUP_REMOVED lines=13> */
.L_x_15461:
[----:B------:R-:W-:Y:S05]  /*18b0*/  BSYNC.RECONVERGENT B2 ;  /* 0x0000000000027941 */ /* 0x000fea0003800200 */
.L_x_15460:
        /* <DEDUP_REMOVED lines=61> */
.L_x_15458:
[----:B------:R-:W-:Y:S05]  /*1c90*/  BSYNC.RECONVERGENT B1 ;  /* 0x0000000000017941 */ /* 0x000fea0003800200 */
.L_x_15457:
        /* <DEDUP_REMOVED lines=22> */
.L_x_15464:
        /* <DEDUP_REMOVED lines=13> */
.L_x_15466:
[----:B------:R-:W-:Y:S05]  /*1ed0*/  BSYNC.RECONVERGENT B2 ;  /* 0x0000000000027941 */ /* 0x000fea0003800200 */
.L_x_15465:
        /* <DEDUP_REMOVED lines=61> */
.L_x_15463:
[----:B------:R-:W-:Y:S05]  /*22b0*/  BSYNC.RECONVERGENT B1 ;  /* 0x0000000000017941 */ /* 0x000fea0003800200 */
.L_x_15462:
        /* <DEDUP_REMOVED lines=22> */
.L_x_15469:
        /* <DEDUP_REMOVED lines=13> */
.L_x_15471:
[----:B------:R-:W-:Y:S05]  /*24f0*/  BSYNC.RECONVERGENT B2 ;  /* 0x0000000000027941 */ /* 0x000fea0003800200 */
.L_x_15470:
        /* <DEDUP_REMOVED lines=61> */
.L_x_15468:
[----:B------:R-:W-:Y:S05]  /*28d0*/  BSYNC.RECONVERGENT B1 ;  /* 0x0000000000017941 */ /* 0x000fea0003800200 */
.L_x_15467:
        /* <DEDUP_REMOVED lines=22> */
.L_x_15474:
        /* <DEDUP_REMOVED lines=13> */
.L_x_15476:
[----:B------:R-:W-:Y:S05]  /*2b10*/  BSYNC.RECONVERGENT B2 ;  /* 0x0000000000027941 */ /* 0x000fea0003800200 */
.L_x_15475:
        /* <DEDUP_REMOVED lines=61> */
.L_x_15473:
[----:B------:R-:W-:Y:S05]  /*2ef0*/  BSYNC.RECONVERGENT B1 ;  /* 0x0000000000017941 */ /* 0x000fea0003800200 */
.L_x_15472:
        /* <DEDUP_REMOVED lines=22> */
.L_x_15479:
        /* <DEDUP_REMOVED lines=13> */
.L_x_15481:
[----:B------:R-:W-:Y:S05]  /*3130*/  BSYNC.RECONVERGENT B2 ;  /* 0x0000000000027941 */ /* 0x000fea0003800200 */
.L_x_15480:
        /* <DEDUP_REMOVED lines=61> */
.L_x_15478:
[----:B------:R-:W-:Y:S05]  /*3510*/  BSYNC.RECONVERGENT B1 ;  /* 0x0000000000017941 */ /* 0x000fea0003800200 */
.L_x_15477:
        /* <DEDUP_REMOVED lines=22> */
.L_x_15484:
        /* <DEDUP_REMOVED lines=13> */
.L_x_15486:
[----:B------:R-:W-:Y:S05]  /*3750*/  BSYNC.RECONVERGENT B2 ;  /* 0x0000000000027941 */ /* 0x000fea0003800200 */
.L_x_15485:
        /* <DEDUP_REMOVED lines=61> */
.L_x_15483:
[----:B------:R-:W-:Y:S05]  /*3b30*/  BSYNC.RECONVERGENT B1 ;  /* 0x0000000000017941 */ /* 0x000fea0003800200 */
.L_x_15482:
        /* <DEDUP_REMOVED lines=22> */
.L_x_15489:
        /* <DEDUP_REMOVED lines=15> */
.L_x_15491:
[----:B------:R-:W-:Y:S05]  /*3d90*/  BSYNC.RECONVERGENT B2 ;  /* 0x0000000000027941 */ /* 0x000fea0003800200 */
.L_x_15490:
        /* <DEDUP_REMOVED lines=61> */
.L_x_15488:
[----:B------:R-:W-:Y:S05]  /*4170*/  BSYNC.RECONVERGENT B1 ;  /* 0x0000000000017941 */ /* 0x000fea0003800200 */
.L_x_15487:
        /* <DEDUP_REMOVED lines=10> */
.L_x_15452:
        /* <DEDUP_REMOVED lines=16> */
.L_x_15495:
        /* <DEDUP_REMOVED lines=13> */
.L_x_15497:
[----:B------:R-:W-:Y:S05]  /*43f0*/  BSYNC.RECONVERGENT B2 ;  /* 0x0000000000027941 */ /* 0x000fea0003800200 */
.L_x_15496:
        /* <DEDUP_REMOVED lines=60> */
.L_x_15494:
[----:B------:R-:W-:Y:S05]  /*47c0*/  BSYNC.RECONVERGENT B1 ;  /* 0x0000000000017941 */ /* 0x000fea0003800200 */
.L_x_15493:
[----:B------:R-:W0:Y:S01]  /*47d0*/  LDC R98, c[0x0][0x404] ;  /* 0x00010100ff627b82 */ /* 0x000e220000000800 */
[----:B------:R-:W-:Y:S01]  /*47e0*/  I2FP.F32.U32 R99, R96 ;  /* 0x0000006000637245 */ /* 0x000fe20000201000 */
[----:B------:R-:W-:Y:S01]  /*47f0*/  IMAD.MOV.U32 R96, RZ, RZ, 0x2f800000 ;  /* 0x2f800000ff607424 */ /* 0x000fe200078e00ff */
[----:B------:R-:W-:Y:S01]  /*4800*/  ISETP.NE.AND P1, PT, R115, 0x1, PT ;  /* 0x000000017300780c */ /* 0x000fe20003f25270 */
[----:B-----5:R-:W-:Y:S01]  /*4810*/  HADD2.F32 R114, -RZ, R104.H0_H0 ;  /* 0x20000068ff727230 */ /* 0x020fe20000004100 */
[----:B------:R-:W-:Y:S01]  /*4820*/  BSSY.RECONVERGENT B1, `(.L_x_15498) ;  /* 0x000005e000017945 */ /* 0x000fe20003800200 */
[----:B------:R-:W-:Y:S01]  /*4830*/  FFMA.FTZ R99, R99, R96, 1.1641532182693481445e-10 ;  /* 0x2f00000063637423 */ /* 0x000fe20000010060 */
[----:B------:R-:W-:Y:S01]  /*4840*/  IMAD.MOV.U32 R116, RZ, RZ, 0x2 ;  /* 0x00000002ff747424 */ /* 0x000fe200078e00ff */
[----:B------:R-:W2:Y:S01]  /*4850*/  LDC R97, c[0x0][0x408] ;  /* 0x00010200ff617b82 */ /* 0x000ea20000000800 */
[----:B------:R-:W-:Y:S02]  /*4860*/  FMUL.FTZ R114, R114, UR4 ;  /* 0x0000000472727c20 */ /* 0x000fe40008410000 */
        /* <DEDUP_REMOVED lines=15> */
.L_x_15500:
        /* <DEDUP_REMOVED lines=13> */
.L_x_15502:
[----:B------:R-:W-:Y:S05]  /*4a30*/  BSYNC.RECONVERGENT B2 ;  /* 0x0000000000027941 */ /* 0x000fea0003800200 */
.L_x_15501:
        /* <DEDUP_REMOVED lines=60> */
.L_x_15499:
[----:B------:R-:W-:Y:S05]  /*4e00*/  BSYNC.RECONVERGENT B1 ;  /* 0x0000000000017941 */ /* 0x000fea0003800200 */
.L_x_15498:
        /* <DEDUP_REMOVED lines=21> */
.L_x_15505:
        /* <DEDUP_REMOVED lines=13> */
.L_x_15507:
[----:B------:R-:W-:Y:S05]  /*5030*/  BSYNC.RECONVERGENT B2 ;  /* 0x0000000000027941 */ /* 0x000fea0003800200 */
.L_x_15506:
        /* <DEDUP_REMOVED lines=57> */
[----:B------:R-:W-:Y:S02]  /*53d0*/  IMAD.MOV.U32 R114, RZ, RZ, R0 ;  /* 0x000000ffff727224 */ /* 0x000fe400078e0000 */
[----:B------:R-:W-:Y:S02]  /*53e0*/  IMAD.MOV.U32 R0, RZ, RZ, R120 ;  /* 0x000000ffff007224 */ /* 0x000fe400078e0078 */
[----:B------:R-:W-:-:S07]  /*53f0*/  HFMA2 R120, -RZ, RZ, 0, 0 ;  /* 0x00000000ff787431 */ /* 0x000fce00000001ff */
.L_x_15504:
[----:B------:R-:W-:Y:S05]  /*5400*/  BSYNC.RECONVERGENT B1 ;  /* 0x0000000000017941 */ /* 0x000fea0003800200 */
.L_x_15503:
        /* <DEDUP_REMOVED lines=21> */
.L_x_15510:
        /* <DEDUP_REMOVED lines=13> */
.L_x_15512:
[----:B------:R-:W-:Y:S05]  /*5630*/  BSYNC.RECONVERGENT B2 ;  /* 0x0000000000027941 */ /* 0x000fea0003800200 */
.L_x_15511:
        /* <DEDUP_REMOVED lines=61> */
.L_x_15509:
[----:B------:R-:W-:Y:S05]  /*5a10*/  BSYNC.RECONVERGENT B1 ;  /* 0x0000000000017941 */ /* 0x000fea0003800200 */
.L_x_15508:
        /* <DEDUP_REMOVED lines=21> */
.L_x_15515:
        /* <DEDUP_REMOVED lines=13> */
.L_x_15517:
[----:B------:R-:W-:Y:S05]  /*5c40*/  BSYNC.RECONVERGENT B2 ;  /* 0x0000000000027941 */ /* 0x000fea0003800200 */
.L_x_15516:
        /* <DEDUP_REMOVED lines=61> */
.L_x_15514:
[----:B------:R-:W-:Y:S05]  /*6020*/  BSYNC.RECONVERGENT B1 ;  /* 0x0000000000017941 */ /* 0x000fea0003800200 */
.L_x_15513:
        /* <DEDUP_REMOVED lines=21> */
.L_x_15520:
        /* <DEDUP_REMOVED lines=13> */
.L_x_15522:
[----:B------:R-:W-:Y:S05]  /*6250*/  BSYNC.RECONVERGENT B2 ;  /* 0x0000000000027941 */ /* 0x000fea0003800200 */
.L_x_15521:
        /* <DEDUP_REMOVED lines=61> */
.L_x_15519:
[----:B------:R-:W-:Y:S05]  /*6630*/  BSYNC.RECONVERGENT B1 ;  /* 0x0000000000017941 */ /* 0x000fea0003800200 */
.L_x_15518:
        /* <DEDUP_REMOVED lines=21> */
.L_x_15525:
        /* <DEDUP_REMOVED lines=13> */
.L_x_15527:
[----:B------:R-:W-:Y:S05]  /*6860*/  BSYNC.RECONVERGENT B2 ;  /* 0x0000000000027941 */ /* 0x000fea0003800200 */
.L_x_15526:
        /* <DEDUP_REMOVED lines=61> */
.L_x_15524:
[----:B------:R-:W-:Y:S05]  /*6c40*/  BSYNC.RECONVERGENT B1 ;  /* 0x0000000000017941 */ /* 0x000fea0003800200 */
.L_x_15523:
[----:B------:R-:W-:Y:S01]  /*6c50*/  I2FP.F32.U32 R121, R116 ;  /* 0x0000007400797245 */ /* 0x000fe20000201000 */
[----:B------:R-:W-:Y:S01]  /*6c60*/  HADD2.F32 R116, -RZ, R107.H0_H0 ;  /* 0x2000006bff747230 */ /* 0x000fe20000004100 */
[----:B------:R-:W-:Y:S01]  /*6c70*/  ISETP.NE.AND P6, PT, R124, 0x1, PT ;  /* 0x000000017c00780c */ /* 0x000fe20003fc5270 */
[----:B------:R-:W-:Y:S02]  /*6c80*/  BSSY.RECONVERGENT B1, `(.L_x_15528) ;  /* 0x000005f000017945 */ /* 0x000fe40003800200 */
[----:B------:R-:W-:Y:S01]  /*6c90*/  FFMA.FTZ R123, R121, R96, 1.1641532182693481445e-10 ;  /* 0x2f000000797b7423 */ /* 0x000fe20000010060 */
[----:B------:R-:W-:Y:S01]  /*6ca0*/  FMUL.FTZ R120, R116, UR4 ;  /* 0x0000000474787c20 */ /* 0x000fe20008410000 */
[----:B------:R-:W-:Y:S02]  /*6cb0*/  HFMA2 R121, -RZ, RZ, 0, 1.1920928955078125e-07 ;  /* 0x00000002ff797431 */ /* 0x000fe400000001ff */
        /* <DEDUP_REMOVED lines=14> */
.L_x_15530:
        /* <DEDUP_REMOVED lines=15> */
.L_x_15532:
[----:B------:R-:W-:Y:S05]  /*6e90*/  BSYNC.RECONVERGENT B2 ;  /* 0x0000000000027941 */ /* 0x000fea0003800200 */
.L_x_15531:
        /* <DEDUP_REMOVED lines=61> */
.L_x_15529:
[----:B------:R-:W-:Y:S05]  /*7270*/  BSYNC.RECONVERGENT B1 ;  /* 0x0000000000017941 */ /* 0x000fea0003800200 */
.L_x_15528:
[----:B------:R-:W-:Y:S01]  /*7280*/  HADD2.F32 R120, -RZ, R107.H1_H1 ;  /* 0x3000006bff787230 */ /* 0x000fe20000004100 */
[----:B------:R-:W-:-:S04]  /*7290*/  I2FP.F32.U32 R107, R116 ;  /* 0x00000074006b7245 */ /* 0x000fc80000201000 */
[----:B------:R-:W-:Y:S01]  /*72a0*/  FMUL.FTZ R120, R120, UR4 ;  /* 0x0000000478787c20 */ /* 0x000fe20008410000 */
        /* <DEDUP_REMOVED lines=13> */
.L_x_15492:
[----:B------:R-:W0:Y:S01]  /*7380*/  LDC.64 R122, c[0x0][0x3a8] ;  /* 0x0000ea00ff7a7b82 */ /* 0x000e220000000a00 */
[----:B------:R-:W-:Y:S02]  /*7390*/  SEL R130, RZ, 0x1000000, !P6 ;  /* 0x01000000ff827807 */ /* 0x000fe40007000000 */
[----:B------:R-:W-:Y:S02]  /*73a0*/  SEL R120, RZ, 0x10000, !P5 ;  /* 0x00010000ff787807 */ /* 0x000fe40006800000 */
[----:B------:R-:W-:Y:S02]  /*73b0*/  SEL R129, RZ, 0x100, !P4 ;  /* 0x00000100ff817807 */ /* 0x000fe40006000000 */
[----:B------:R-:W-:Y:S01]  /*73c0*/  SEL R116, RZ, 0x1000000, !P2 ;  /* 0x01000000ff747807 */ /* 0x000fe20005000000 */
[----:B------:R-:W2:Y:S01]  /*73d0*/  LDC.64 R124, c[0x0][0x3b0] ;  /* 0x0000ec00ff7c7b82 */ /* 0x000ea20000000a00 */
        /* <DEDUP_REMOVED lines=12> */
[C---:B------:R-:W-:Y:S01]  /*74a0*/  IADD3 R0, PT, PT, R112.reuse, 0x100, RZ ;  /* 0x0000010070007810 */ /* 0x040fe20007ffe0ff */
[----:B--2---:R-:W-:Y:S02]  /*74b0*/  IMAD.WIDE.U32 R124, R112, 0x8, R124 ;  /* 0x00000008707c7825 */ /* 0x004fe400078e007c */
[----:B------:R3:W-:Y:S04]  /*74c0*/  STG.E.128 desc[UR8][R122.64+0x10], R104 ;  /* 0x000010687a007986 */ /* 0x0007e8000c101d08 */
[----:B------:R3:W-:Y:S02]  /*74d0*/  STG.E.64 desc[UR8][R124.64], R128 ;  /* 0x000000807c007986 */ /* 0x0007e4000c101b08 */
.L_x_15451:
[----:B0-----:R-:W-:Y:S05]  /*74e0*/  BSYNC.RECONVERGENT B0 ;  /* 0x0000000000007941 */ /* 0x001fea0003800200 */
.L_x_15450:
        /* <DEDUP_REMOVED lines=30> */
.L_x_15538:
        /* <DEDUP_REMOVED lines=13> */
.L_x_15540:
[----:B------:R-:W-:Y:S05]  /*77a0*/  BSYNC.RECONVERGENT B2 ;  /* 0x0000000000027941 */ /* 0x000fea0003800200 */
.L_x_15539:
        /* <DEDUP_REMOVED lines=60> */
.L_x_15537:
[----:B------:R-:W-:Y:S05]  /*7b70*/  BSYNC.RECONVERGENT B1 ;  /* 0x0000000000017941 */ /* 0x000fea0003800200 */
.L_x_15536:
        /* <DEDUP_REMOVED lines=9> */
[----:B------:R-:W-:Y:S01]  /*7c10*/  FFMA.FTZ R93, R93, R120, 1.1641532182693481445e-10 ;  /* 0x2f0000005d5d7423 */ /* 0x000fe20000010078 */
[----:B------:R-:W-:-:S02]  /*7c20*/  IMAD.MOV.U32 R94, RZ, RZ, R118 ;  /* 0x000000ffff5e7224 */ /* 0x000fc400078e0076 */
[----:B0-----:R-:W-:Y:S02]  /*7c30*/  FMUL.FTZ R92, R92, R115 ;  /* 0x000000735c5c7220 */ /* 0x001fe40000410000 */
        /* <DEDUP_REMOVED lines=14> */
.L_x_15543:
        /* <DEDUP_REMOVED lines=13> */
.L_x_15545:
[----:B------:R-:W-:Y:S05]  /*7df0*/  BSYNC.RECONVERGENT B2 ;  /* 0x0000000000027941 */ /* 0x000fea0003800200 */
.L_x_15544:
[----:B------:R-:W-:Y:S01]  /*7e00*/  IMAD.WIDE.U32 R118, R108, -0x326172a9, RZ ;  /* 0xcd9e8d576c767825 */ /* 0x000fe200078e00ff */
[----:B---3--:R-:W-:Y:S01]  /*7e10*/  LOP3.LUT R124, R110, UR7, R95, 0x96, !PT ;  /* 0x000000076e7c7c12 */ /* 0x008fe2000f8e965f */
        /* <DEDUP_REMOVED lines=59> */
.L_x_15542:
[----:B------:R-:W-:Y:S05]  /*81d0*/  BSYNC.RECONVERGENT B1 ;  /* 0x0000000000017941 */ /* 0x000fea0003800200 */
.L_x_15541:
[----:B------:R-:W-:Y:S01]  /*81e0*/  I2FP.F32.U32 R93, R94 ;  /* 0x0000005e005d7245 */ /* 0x000fe20000201000 */
[----:B------:R-:W-:Y:S01]  /*81f0*/  HADD2.F32 R100, -RZ, R100.H1_H1 ;  /* 0x30000064ff647230 */ /* 0x000fe20000004100 */
[----:B------:R-:W-:Y:S01]  /*8200*/  ISETP.NE.AND P2, PT, R121, 0x1, PT ;  /* 0x000000017900780c */ /* 0x000fe20003f45270 */
[----:B------:R-:W-:Y:S01]  /*8210*/  BSSY.RECONVERGENT B1, `(.L_x_15546) ;  /* 0x000005e000017945 */ /* 0x000fe20003800200 */
[----:B---3--:R-:W-:Y:S02]  /*8220*/  IMAD.MOV.U32 R122, RZ, RZ, 0x2 ;  /* 0x00000002ff7a7424 */ /* 0x008fe400078e00ff */
        /* <DEDUP_REMOVED lines=17> */
.L_x_15548:
        /* <DEDUP_REMOVED lines=13> */
.L_x_15550:
[----:B------:R-:W-:Y:S05]  /*8410*/  BSYNC.RECONVERGENT B2 ;  /* 0x0000000000027941 */ /* 0x000fea0003800200 */
.L_x_15549:
        /* <DEDUP_REMOVED lines=61> */
.L_x_15547:
[----:B------:R-:W-:Y:S05]  /*87f0*/  BSYNC.RECONVERGENT B1 ;  /* 0x0000000000017941 */ /* 0x000fea0003800200 */
.L_x_15546:
        /* <DEDUP_REMOVED lines=22> */
.L_x_15553:
        /* <DEDUP_REMOVED lines=13> */
.L_x_15555:
[----:B------:R-:W-:Y:S05]  /*8a30*/  BSYNC.RECONVERGENT B2 ;  /* 0x0000000000027941 */ /* 0x000fea0003800200 */
.L_x_15554:
        /* <DEDUP_REMOVED lines=61> */
.L_x_15552:
[----:B------:R-:W-:Y:S05]  /*8e10*/  BSYNC.RECONVERGENT B1 ;  /* 0x0000000000017941 */ /* 0x000fea0003800200 */
.L_x_15551:
        /* <DEDUP_REMOVED lines=22> */
.L_x_15558:
        /* <DEDUP_REMOVED lines=13> */
.L_x_15560:
[----:B------:R-:W-:Y:S05]  /*9050*/  BSYNC.RECONVERGENT B2 ;  /* 0x0000000000027941 */ /* 0x000fea0003800200 */
.L_x_15559:
        /* <DEDUP_REMOVED lines=61> */
.L_x_15557:
[----:B------:R-:W-:Y:S05]  /*9430*/  BSYNC.RECONVERGENT B1 ;  /* 0x0000000000017941 */ /* 0x000fea0003800200 */
.L_x_15556:
        /* <DEDUP_REMOVED lines=22> */
.L_x_15563:
        /* <DEDUP_REMOVED lines=13> */
.L_x_15565:
[----:B------:R-:W-:Y:S05]  /*9670*/  BSYNC.RECONVERGENT B2 ;  /* 0x0000000000027941 */ /* 0x000fea0003800200 */
.L_x_15564:
        /* <DEDUP_REMOVED lines=61> */
.L_x_15562:
[----:B------:R-:W-:Y:S05]  /*9a50*/  BSYNC.RECONVERGENT B1 ;  /* 0x0000000000017941 */ /* 0x000fea0003800200 */
.L_x_15561:
        /* <DEDUP_REMOVED lines=22> */
.L_x_15568:
        /* <DEDUP_REMOVED lines=13> */
.L_x_15570:
[----:B------:R-:W-:Y:S05]  /*9c90*/  BSYNC.RECONVERGENT B2 ;  /* 0x0000000000027941 */ /* 0x000fea0003800200 */
.L_x_15569:
        /* <DEDUP_REMOVED lines=61> */
.L_x_15567:
[----:B------:R-:W-:Y:S05]  /*a070*/  BSYNC.RECONVERGENT B1 ;  /* 0x0000000000017941 */ /* 0x000fea0003800200 */
.L_x_15566:
        /* <DEDUP_REMOVED lines=22> */
.L_x_15573:
        /* <DEDUP_REMOVED lines=15> */
.L_x_15575:
[----:B------:R-:W-:Y:S05]  /*a2d0*/  BSYNC.RECONVERGENT B2 ;  /* 0x0000000000027941 */ /* 0x000fea0003800200 */
.L_x_15574:
        /* <DEDUP_REMOVED lines=61> */
.L_x_15572:
[----:B------:R-:W-:Y:S05]  /*a6b0*/  BSYNC.RECONVERGENT B1 ;  /* 0x0000000000017941 */ /* 0x000fea0003800200 */
.L_x_15571:
        /* <DEDUP_REMOVED lines=10> */
.L_x_15535:
        /* <DEDUP_REMOVED lines=16> */
.L_x_15579:
        /* <DEDUP_REMOVED lines=13> */
.L_x_15581:
[----:B------:R-:W-:Y:S05]  /*a930*/  BSYNC.RECONVERGENT B2 ;  /* 0x0000000000027941 */ /* 0x000fea0003800200 */
.L_x_15580:
        /* <DEDUP_REMOVED lines=60> */
.L_x_15578:
[----:B------:R-:W-:Y:S05]  /*ad00*/  BSYNC.RECONVERGENT B1 ;  /* 0x0000000000017941 */ /* 0x000fea0003800200 */
.L_x_15577:
[----:B------:R-:W0:Y:S01]  /*ad10*/  LDC R94, c[0x0][0x404] ;  /* 0x00010100ff5e7b82 */ /* 0x000e220000000800 */
[----:B------:R-:W-:Y:S01]  /*ad20*/  I2FP.F32.U32 R95, R92 ;  /* 0x0000005c005f7245 */ /* 0x000fe20000201000 */
[----:B------:R-:W-:Y:S01]  /*ad30*/  HFMA2 R92, -RZ, RZ, 0.1171875, 0 ;  /* 0x2f800000ff5c7431 */ /* 0x000fe200000001ff */
[----:B------:R-:W-:Y:S01]  /*ad40*/  ISETP.NE.AND P1, PT, R115, 0x1, PT ;  /* 0x000000017300780c */ /* 0x000fe20003f25270 */
[----:B-----5:R-:W-:Y:S01]  /*ad50*/  HADD2.F32 R114, -RZ, R100.H0_H0 ;  /* 0x20000064ff727230 */ /* 0x020fe20000004100 */
[----:B------:R-:W-:Y:S01]  /*ad60*/  BSSY.RECONVERGENT B1, `(.L_x_15582) ;  /* 0x000005f000017945 */ /* 0x000fe20003800200 */
[----:B------:R-:W-:Y:S02]  /*ad70*/  IMAD.MOV.U32 R120, RZ, RZ, 0x2 ;  /* 0x00000002ff787424 */ /* 0x000fe400078e00ff */
        /* <DEDUP_REMOVED lines=18> */
.L_x_15584:
        /* <DEDUP_REMOVED lines=13> */
.L_x_15586:
[----:B------:R-:W-:Y:S05]  /*af70*/  BSYNC.RECONVERGENT B2 ;  /* 0x0000000000027941 */ /* 0x000fea0003800200 */
.L_x_15585:
        /* <DEDUP_REMOVED lines=61> */
.L_x_15583:
[----:B------:R-:W-:Y:S05]  /*b350*/  BSYNC.RECONVERGENT B1 ;  /* 0x0000000000017941 */ /* 0x000fea0003800200 */
.L_x_15582:
        /* <DEDUP_REMOVED lines=21> */
.L_x_15589:
        /* <DEDUP_REMOVED lines=13> */
.L_x_15591:
[----:B------:R-:W-:Y:S05]  /*b580*/  BSYNC.RECONVERGENT B2 ;  /* 0x0000000000027941 */ /* 0x000fea0003800200 */
.L_x_15590:
        /* <DEDUP_REMOVED lines=61> */
.L_x_15588:
[----:B------:R-:W-:Y:S05]  /*b960*/  BSYNC.RECONVERGENT B1 ;  /* 0x0000000000017941 */ /* 0x000fea0003800200 */
.L_x_15587:
        /* <DEDUP_REMOVED lines=21> */
.L_x_15594:
        /* <DEDUP_REMOVED lines=13> */
.L_x_15596:
[----:B------:R-:W-:Y:S05]  /*bb90*/  BSYNC.RECONVERGENT B2 ;  /* 0x0000000000027941 */ /* 0x000fea0003800200 */
.L_x_15595:
        /* <DEDUP_REMOVED lines=59> */
[----:B------:R-:W-:Y:S01]  /*bf50*/  IMAD.MOV.U32 R120, RZ, RZ, RZ ;  /* 0x000000ffff787224 */ /* 0x000fe200078e00ff */
[----:B------:R-:W-:-:S07]  /*bf60*/  MOV R116, R122 ;  /* 0x0000007a00747202 */ /* 0x000fce0000000f00 */
.L_x_15593:
[----:B------:R-:W-:Y:S05]  /*bf70*/  BSYNC.RECONVERGENT B1 ;  /* 0x0000000000017941 */ /* 0x000fea0003800200 */
.L_x_15592:
[----:B------:R-:W-:Y:S01]  /*bf80*/  I2FP.F32.U32 R121, R114 ;  /* 0x0000007200797245 */ /* 0x000fe20000201000 */
[----:B------:R-:W-:Y:S01]  /*bf90*/  HADD2.F32 R101, -RZ, R101.H1_H1 ;  /* 0x30000065ff657230 */ /* 0x000fe20000004100 */
[----:B------:R-:W-:Y:S01]  /*bfa0*/  ISETP.NE.AND P3, PT, R120, 0x1, PT ;  /* 0x000000017800780c */ /* 0x000fe20003f65270 */
[----:B------:R-:W-:Y:S01]  /*bfb0*/  BSSY.RECONVERGENT B1, `(.L_x_15597) ;  /* 0x000005d000017945 */ /* 0x000fe20003800200 */
[----:B---3--:R-:W-:Y:S02]  /*bfc0*/  HFMA2 R122, -RZ, RZ, 0, 1.1920928955078125e-07 ;  /* 0x00000002ff7a7431 */ /* 0x008fe400000001ff */
        /* <DEDUP_REMOVED lines=16> */
.L_x_15599:
        /* <DEDUP_REMOVED lines=13> */
.L_x_15601:
[----:B------:R-:W-:Y:S05]  /*c1a0*/  BSYNC.RECONVERGENT B2 ;  /* 0x0000000000027941 */ /* 0x000fea0003800200 */
.L_x_15600:
        /* <DEDUP_REMOVED lines=61> */
.L_x_15598:
[----:B------:R-:W-:Y:S05]  /*c580*/  BSYNC.RECONVERGENT B1 ;  /* 0x0000000000017941 */ /* 0x000fea0003800200 */
.L_x_15597:
        /* <DEDUP_REMOVED lines=21> */
.L_x_15604:
        /* <DEDUP_REMOVED lines=13> */
.L_x_15606:
[----:B------:R-:W-:Y:S05]  /*c7b0*/  BSYNC.RECONVERGENT B2 ;  /* 0x0000000000027941 */ /* 0x000fea0003800200 */
.L_x_15605:
        /* <DEDUP_REMOVED lines=61> */
.L_x_15603:
[----:B------:R-:W-:Y:S05]  /*cb90*/  BSYNC.RECONVERGENT B1 ;  /* 0x0000000000017941 */ /* 0x000fea0003800200 */
.L_x_15602:
        /* <DEDUP_REMOVED lines=21> */
.L_x_15609:
        /* <DEDUP_REMOVED lines=13> */
.L_x_15611:
[----:B------:R-:W-:Y:S05]  /*cdc0*/  BSYNC.RECONVERGENT B2 ;  /* 0x0000000000027941 */ /* 0x000fea0003800200 */
.L_x_15610:
        /* <DEDUP_REMOVED lines=61> */
.L_x_15608:
[----:B------:R-:W-:Y:S05]  /*d1a0*/  BSYNC.RECONVERGENT B1 ;  /* 0x0000000000017941 */ /* 0x000fea0003800200 */
.L_x_15607:
[----:B------:R-:W-:Y:S01]  /*d1b0*/  I2FP.F32.U32 R121, R120 ;  /* 0x0000007800797245 */ /* 0x000fe20000201000 */
[----:B------:R-:W-:Y:S01]  /*d1c0*/  HADD2.F32 R120, -RZ, R103.H0_H0 ;  /* 0x20000067ff787230 */ /* 0x000fe20000004100 */
[----:B------:R-:W-:Y:S01]  /*d1d0*/  ISETP.NE.AND P6, PT, R124, 0x1, PT ;  /* 0x000000017c00780c */ /* 0x000fe20003fc5270 */
[----:B------:R-:W-:Y:S02]  /*d1e0*/  BSSY.RECONVERGENT B1, `(.L_x_15612) ;  /* 0x000005f000017945 */ /* 0x000fe40003800200 */
        /* <DEDUP_REMOVED lines=17> */
.L_x_15614:
        /* <DEDUP_REMOVED lines=15> */
.L_x_15616:
[----:B------:R-:W-:Y:S05]  /*d3f0*/  BSYNC.RECONVERGENT B2 ;  /* 0x0000000000027941 */ /* 0x000fea0003800200 */
.L_x_15615:
        /* <DEDUP_REMOVED lines=61> */
.L_x_15613:
[----:B------:R-:W-:Y:S05]  /*d7d0*/  BSYNC.RECONVERGENT B1 ;  /* 0x0000000000017941 */ /* 0x000fea0003800200 */
.L_x_15612:
        /* <DEDUP_REMOVED lines=16> */
.L_x_15576:
        /* <DEDUP_REMOVED lines=18> */
[----:B--2---:R-:W-:-:S03]  /*da00*/  IMAD.WIDE.U32 R124, R0, 0x8, R124 ;  /* 0x00000008007c7825 */ /* 0x004fc600078e007c */
[----:B------:R0:W-:Y:S01]  /*da10*/  STG.E.128 desc[UR8][R122.64+0x10], R100 ;  /* 0x000010647a007986 */ /* 0x0001e2000c101d08 */
[----:B------:R-:W-:-:S03]  /*da20*/  VIADD R0, R0, 0x100 ;  /* 0x0000010000007836 */ /* 0x000fc60000000000 */
[----:B------:R0:W-:Y:S04]  /*da30*/  STG.E.64 desc[UR8][R124.64], R128 ;  /* 0x000000807c007986 */ /* 0x0001e8000c101b08 */
.L_x_15534:
[----:B------:R-:W-:Y:S05]  /*da40*/  BSYNC.RECONVERGENT B0 ;  /* 0x0000000000007941 */ /* 0x000fea0003800200 */
.L_x_15533:
        /* <DEDUP_REMOVED lines=16> */
[----:B--2---:R-:W-:Y:S01]  /*db50*/  IMAD.MOV.U32 R84, RZ, RZ, R118 ;  /* 0x000000ffff547224 */ /* 0x004fe200078e0076 */
        /* <DEDUP_REMOVED lines=12> */
.L_x_15622:
        /* <DEDUP_REMOVED lines=13> */
.L_x_15624:
[----:B------:R-:W-:Y:S05]  /*dcf0*/  BSYNC.RECONVERGENT B2 ;  /* 0x0000000000027941 */ /* 0x000fea0003800200 */
.L_x_15623:
        /* <DEDUP_REMOVED lines=58> */
[----:B------:R-:W-:Y:S01]  /*e0a0*/  IMAD.MOV.U32 R84, RZ, RZ, R114 ;  /* 0x000000ffff547224 */ /* 0x000fe200078e0072 */
[----:B------:R-:W-:-:S07]  /*e0b0*/  MOV R116, R120 ;  /* 0x0000007800747202 */ /* 0x000fce0000000f00 */
.L_x_15621:
[----:B------:R-:W-:Y:S05]  /*e0c0*/  BSYNC.RECONVERGENT B1 ;  /* 0x0000000000017941 */ /* 0x000fea0003800200 */
.L_x_15620:
[----:B------:R-:W2:Y:S01]  /*e0d0*/  LDC R115, c[0x0][0x408] ;  /* 0x00010200ff737b82 */ /* 0x000ea20000000800 */
[----:B------:R-:W-:Y:S01]  /*e0e0*/  I2FP.F32.U32 R85, R84 ;  /* 0x0000005400557245 */ /* 0x000fe20000201000 */
[----:B-----5:R-:W-:Y:S01]  /*e0f0*/  HADD2.F32 R84, -RZ, R88.H0_H0 ;  /* 0x20000058ff547230 */ /* 0x020fe20000004100 */
[----:B------:R-:W-:Y:S01]  /*e100*/  ISETP.NE.AND P2, PT, R87, 0x1, PT ;  /* 0x000000015700780c */ /* 0x000fe20003f45270 */
[----:B------:R-:W-:Y:S01]  /*e110*/  IMAD.MOV.U32 R120, RZ, RZ, 0x2f800000 ;  /* 0x2f800000ff787424 */ /* 0x000fe200078e00ff */
[----:B------:R-:W-:Y:S01]  /*e120*/  BSSY.RECONVERGENT B1, `(.L_x_15625) ;  /* 0x0000060000017945 */ /* 0x000fe20003800200 */
[----:B------:R-:W-:Y:S02]  /*e130*/  HFMA2 R121, -RZ, RZ, 0, 1.1920928955078125e-07 ;  /* 0x00000002ff797431 */ /* 0x000fe400000001ff */
[----:B------:R-:W-:Y:S01]  /*e140*/  FMUL.FTZ R84, R84, UR4 ;  /* 0x0000000454547c20 */ /* 0x000fe20008410000 */
[----:B------:R-:W4:Y:S01]  /*e150*/  LDC R114, c[0x0][0x404] ;  /* 0x00010100ff727b82 */ /* 0x000f220000000800 */
[----:B------:R-:W-:Y:S01]  /*e160*/  FFMA.FTZ R85, R85, R120, 1.1641532182693481445e-10 ;  /* 0x2f00000055557423 */ /* 0x000fe20000010078 */
[----:B------:R-:W-:-:S02]  /*e170*/  IMAD.MOV.U32 R86, RZ, RZ, R118 ;  /* 0x000000ffff567224 */ /* 0x000fc400078e0076 */
[----:B--2---:R-:W-:Y:S02]  /*e180*/  FMUL.FTZ R84, R84, R115 ;  /* 0x0000007354547220 */ /* 0x004fe40000410000 */
[----:B----4-:R-:W-:-:S04]  /*e190*/  FSETP.GTU.FTZ.AND P1, PT, R85, R114, PT ;  /* 0x000000725500720b */ /* 0x010fc80003f3c000 */
        /* <DEDUP_REMOVED lines=13> */
.L_x_15627:
        /* <DEDUP_REMOVED lines=13> */
.L_x_15629:
[----:B------:R-:W-:Y:S05]  /*e340*/  BSYNC.RECONVERGENT B2 ;  /* 0x0000000000027941 */ /* 0x000fea0003800200 */
.L_x_15628:
[----:B------:R-:W-:Y:S01]  /*e350*/  IMAD.WIDE.U32 R118, R108, -0x326172a9, RZ ;  /* 0xcd9e8d576c767825 */ /* 0x000fe200078e00ff */
[----:B0--3--:R-:W-:Y:S01]  /*e360*/  LOP3.LUT R124, R110, UR7, R87, 0x96, !PT ;  /* 0x000000076e7c7c12 */ /* 0x009fe2000f8e9657 */
        /* <DEDUP_REMOVED lines=59> */
.L_x_15626:
[----:B------:R-:W-:Y:S05]  /*e720*/  BSYNC.RECONVERGENT B1 ;  /* 0x0000000000017941 */ /* 0x000fea0003800200 */
.L_x_15625:
[----:B------:R-:W-:Y:S01]  /*e730*/  I2FP.F32.U32 R85, R86 ;  /* 0x0000005600557245 */ /* 0x000fe20000201000 */
[----:B------:R-:W-:Y:S01]  /*e740*/  HADD2.F32 R88, -RZ, R88.H1_H1 ;  /* 0x30000058ff587230 */ /* 0x000fe20000004100 */
[----:B------:R-:W-:Y:S01]  /*e750*/  ISETP.NE.AND P2, PT, R121, 0x1, PT ;  /* 0x000000017900780c */ /* 0x000fe20003f45270 */
[----:B------:R-:W-:Y:S01]  /*e760*/  BSSY.RECONVERGENT B1, `(.L_x_15630) ;  /* 0x000005f000017945 */ /* 0x000fe20003800200 */
[----:B0--3--:R-:W-:Y:S02]  /*e770*/  IMAD.MOV.U32 R122, RZ, RZ, 0x2 ;  /* 0x00000002ff7a7424 */ /* 0x009fe400078e00ff */
        /* <DEDUP_REMOVED lines=18> */
.L_x_15632:
        /* <DEDUP_REMOVED lines=13> */
.L_x_15634:
[----:B------:R-:W-:Y:S05]  /*e970*/  BSYNC.RECONVERGENT B2 ;  /* 0x0000000000027941 */ /* 0x000fea0003800200 */
.L_x_15633:
        /* <DEDUP_REMOVED lines=61> */
.L_x_15631:
[----:B------:R-:W-:Y:S05]  /*ed50*/  BSYNC.RECONVERGENT B1 ;  /* 0x0000000000017941 */ /* 0x000fea0003800200 */
.L_x_15630:
        /* <DEDUP_REMOVED lines=22> */
.L_x_15637:
        /* <DEDUP_REMOVED lines=13> */
.L_x_15639:
[----:B------:R-:W-:Y:S05]  /*ef90*/  BSYNC.RECONVERGENT B2 ;  /* 0x0000000000027941 */ /* 0x000fea0003800200 */
.L_x_15638:
        /* <DEDUP_REMOVED lines=61> */
.L_x_15636:
[----:B------:R-:W-:Y:S05]  /*f370*/  BSYNC.RECONVERGENT B1 ;  /* 0x0000000000017941 */ /* 0x000fea0003800200 */
.L_x_15635:
        /* <DEDUP_REMOVED lines=22> */
.L_x_15642:
        /* <DEDUP_REMOVED lines=13> */
.L_x_15644:
[----:B------:R-:W-:Y:S05]  /*f5b0*/  BSYNC.RECONVERGENT B2 ;  /* 0x0000000000027941 */ /* 0x000fea0003800200 */
.L_x_15643:
        /* <DEDUP_REMOVED lines=61> */
.L_x_15641:
[----:B------:R-:W-:Y:S05]  /*f990*/  BSYNC.RECONVERGENT B1 ;  /* 0x0000000000017941 */ /* 0x000fea0003800200 */
.L_x_15640:
        /* <DEDUP_REMOVED lines=22> */
.L_x_15647:
        /* <DEDUP_REMOVED lines=13> */
.L_x_15649:
[----:B------:R-:W-:Y:S05]  /*fbd0*/  BSYNC.RECONVERGENT B2 ;  /* 0x0000000000027941 */ /* 0x000fea0003800200 */
.L_x_15648:
        /* <DEDUP_REMOVED lines=61> */
.L_x_15646:
[----:B------:R-:W-:Y:S05]  /*ffb0*/  BSYNC.RECONVERGENT B1 ;  /* 0x0000000000017941 */ /* 0x000fea0003800200 */
.L_x_15645:
        /* <DEDUP_REMOVED lines=22> */
.L_x_15652:
        /* <DEDUP_REMOVED lines=13> */
.L_x_15654:
[----:B------:R-:W-:Y:S05]  /*101f0*/  BSYNC.RECONVERGENT B2 ;  /* 0x0000000000027941 */ /* 0x000fea0003800200 */
.L_x_15653:
        /* <DEDUP_REMOVED lines=61> */
.L_x_15651:
[----:B------:R-:W-:Y:S05]  /*105d0*/  BSYNC.RECONVERGENT B1 ;  /* 0x0000000000017941 */ /* 0x000fea0003800200 */
.L_x_15650:
        /* <DEDUP_REMOVED lines=22> */
.L_x_15657:
        /* <DEDUP_REMOVED lines=15> */
.L_x_15659:
[----:B------:R-:W-:Y:S05]  /*10830*/  BSYNC.RECONVERGENT B2 ;  /* 0x0000000000027941 */ /* 0x000fea0003800200 */
.L_x_15658:
        /* <DEDUP_REMOVED lines=61> */
.L_x_15656:
[----:B------:R-:W-:Y:S05]  /*10c10*/  BSYNC.RECONVERGENT B1 ;  /* 0x0000000000017941 */ /* 0x000fea0003800200 */
.L_x_15655:
        /* <DEDUP_REMOVED lines=10> */
.L_x_15619:
        /* <DEDUP_REMOVED lines=16> */
.L_x_15663:
        /* <DEDUP_REMOVED lines=13> */
.L_x_15665:
[----:B------:R-:W-:Y:S05]  /*10e90*/  BSYNC.RECONVERGENT B2 ;  /* 0x0000000000027941 */ /* 0x000fea0003800200 */
.L_x_15664:
        /* <DEDUP_REMOVED lines=60> */
.L_x_15662:
[----:B------:R-:W-:Y:S05]  /*11260*/  BSYNC.RECONVERGENT B1 ;  /* 0x0000000000017941 */ /* 0x000fea0003800200 */
.L_x_15661:
[----:B------:R-:W2:Y:S01]  /*11270*/  LDC R86, c[0x0][0x404] ;  /* 0x00010100ff567b82 */ /* 0x000ea20000000800 */
[----:B------:R-:W-:Y:S01]  /*11280*/  I2FP.F32.U32 R87, R84 ;  /* 0x0000005400577245 */ /* 0x000fe20000201000 */
[----:B------:R-:W-:Y:S01]  /*11290*/  HFMA2 R84, -RZ, RZ, 0.1171875, 0 ;  /* 0x2f800000ff547431 */ /* 0x000fe200000001ff */
[----:B------:R-:W-:Y:S01]  /*112a0*/  ISETP.NE.AND P2, PT, R115, 0x1, PT ;  /* 0x000000017300780c */ /* 0x000fe20003f45270 */
[----:B-----5:R-:W-:Y:S01]  /*112b0*/  HADD2.F32 R114, -RZ, R88.H0_H0 ;  /* 0x20000058ff727230 */ /* 0x020fe20000004100 */
[----:B------:R-:W-:Y:S01]  /*112c0*/  BSSY.RECONVERGENT B1, `(.L_x_15666) ;  /* 0x000005f000017945 */ /* 0x000fe20003800200 */
[----:B------:R-:W-:Y:S02]  /*112d0*/  IMAD.MOV.U32 R120, RZ, RZ, 0x2 ;  /* 0x00000002ff787424 */ /* 0x000fe400078e00ff */
[----:B------:R-:W4:Y:S01]  /*112e0*/  LDC R85, c[0x0][0x408] ;  /* 0x00010200ff557b82 */ /* 0x000f220000000800 */
[----:B------:R-:W-:Y:S01]  /*112f0*/  FMUL.FTZ R114, R114, UR4 ;  /* 0x0000000472727c20 */ /* 0x000fe20008410000 */
[----:B------:R-:W-:-:S05]  /*11300*/  FFMA.FTZ R87, R87, R84, 1.1641532182693481445e-10 ;  /* 0x2f00000057577423 */ /* 0x000fca0000010054 */
[----:B--2---:R-:W-:-:S04]  /*11310*/  FSETP.GTU.FTZ.AND P1, PT, R87, R86, PT ;  /* 0x000000565700720b */ /* 0x004fc80003f3c000 */
[----:B------:R-:W-:Y:S01]  /*11320*/  PLOP3.LUT P3, PT, P1, PT, PT, 0x8, 0x80 ;  /* 0x000000000080781c */ /* 0x000fe20000f6e170 */
[----:B----4-:R-:W-:-:S03]  /*11330*/  FMUL.FTZ R87, R114, R85 ;  /* 0x0000005572577220 */ /* 0x010fc60000410000 */
        /* <DEDUP_REMOVED lines=12> */
.L_x_15668:
        /* <DEDUP_REMOVED lines=13> */
.L_x_15670:
[----:B------:R-:W-:Y:S05]  /*114d0*/  BSYNC.RECONVERGENT B2 ;  /* 0x0000000000027941 */ /* 0x000fea0003800200 */
.L_x_15669:
[----:B------:R-:W-:Y:S01]  /*114e0*/  IMAD.WIDE.U32 R118, R108, -0x326172a9, RZ ;  /* 0xcd9e8d576c767825 */ /* 0x000fe200078e00ff */
[----:B0--3--:R-:W-:Y:S01]  /*114f0*/  LOP3.LUT R122, R110, UR7, R115, 0x96, !PT ;  /* 0x000000076e7a7c12 */ /* 0x009fe2000f8e9673 */
        /* <DEDUP_REMOVED lines=59> */
.L_x_15667:
[----:B------:R-:W-:Y:S05]  /*118b0*/  BSYNC.RECONVERGENT B1 ;  /* 0x0000000000017941 */ /* 0x000fea0003800200 */
.L_x_15666:
        /* <DEDUP_REMOVED lines=22> */
.L_x_15673:
        /* <DEDUP_REMOVED lines=13> */
.L_x_15675:
[----:B------:R-:W-:Y:S05]  /*11af0*/  BSYNC.RECONVERGENT B2 ;  /* 0x0000000000027941 */ /* 0x000fea0003800200 */
.L_x_15674:
        /* <DEDUP_REMOVED lines=61> */
.L_x_15672:
[----:B------:R-:W-:Y:S05]  /*11ed0*/  BSYNC.RECONVERGENT B1 ;  /* 0x0000000000017941 */ /* 0x000fea0003800200 */
.L_x_15671:
        /* <DEDUP_REMOVED lines=21> */
.L_x_15678:
        /* <DEDUP_REMOVED lines=13> */
.L_x_15680:
[----:B------:R-:W-:Y:S05]  /*12100*/  BSYNC.RECONVERGENT B2 ;  /* 0x0000000000027941 */ /* 0x000fea0003800200 */
.L_x_15679:
        /* <DEDUP_REMOVED lines=61> */
.L_x_15677:
[----:B------:R-:W-:Y:S05]  /*124e0*/  BSYNC.RECONVERGENT B1 ;  /* 0x0000000000017941 */ /* 0x000fea0003800200 */
.L_x_15676:
[----:B------:R-:W-:Y:S01]  /*124f0*/  I2FP.F32.U32 R121, R114 ;  /* 0x0000007200797245 */ /* 0x000fe20000201000 */
[----:B------:R-:W-:Y:S01]  /*12500*/  HADD2.F32 R89, -RZ, R89.H1_H1 ;  /* 0x30000059ff597230 */ /* 0x000fe20000004100 */
        /* <DEDUP_REMOVED lines=19> */
.L_x_15683:
        /* <DEDUP_REMOVED lines=13> */
.L_x_15685:
[----:B------:R-:W-:Y:S05]  /*12710*/  BSYNC.RECONVERGENT B2 ;  /* 0x0000000000027941 */ /* 0x000fea0003800200 */
.L_x_15684:
[----:B------:R-:W-:Y:S01]  /*12720*/  IMAD.WIDE.U32 R120, R108, -0x326172a9, RZ ;  /* 0xcd9e8d576c787825 */ /* 0x000fe200078e00ff */
[----:B0--3--:R-:W-:Y:S01]  /*12730*/  LOP3.LUT R124, R110, UR7, R119, 0x96, !PT ;  /* 0x000000076e7c7c12 */ /* 0x009fe2000f8e9677 */
        /* <DEDUP_REMOVED lines=59> */
.L_x_15682:
[----:B------:R-:W-:Y:S05]  /*12af0*/  BSYNC.RECONVERGENT B1 ;  /* 0x0000000000017941 */ /* 0x000fea0003800200 */
.L_x_15681:
[----:B------:R-:W-:Y:S01]  /*12b00*/  I2FP.F32.U32 R89, R89 ;  /* 0x0000005900597245 */ /* 0x000fe20000201000 */
[----:B------:R-:W-:Y:S01]  /*12b10*/  HADD2.F32 R120, -RZ, R90.H0_H0 ;  /* 0x2000005aff787230 */ /* 0x000fe20000004100 */
        /* <DEDUP_REMOVED lines=19> */
.L_x_15688:
        /* <DEDUP_REMOVED lines=13> */
.L_x_15690:
[----:B------:R-:W-:Y:S05]  /*12d20*/  BSYNC.RECONVERGENT B2 ;  /* 0x0000000000027941 */ /* 0x000fea0003800200 */
.L_x_15689:
        /* <DEDUP_REMOVED lines=61> */
.L_x_15687:
[----:B------:R-:W-:Y:S05]  /*13100*/  BSYNC.RECONVERGENT B1 ;  /* 0x0000000000017941 */ /* 0x000fea0003800200 */
.L_x_15686:
        /* <DEDUP_REMOVED lines=21> */
.L_x_15693:
        /* <DEDUP_REMOVED lines=13> */
.L_x_15695:
[----:B------:R-:W-:Y:S05]  /*13330*/  BSYNC.RECONVERGENT B2 ;  /* 0x0000000000027941 */ /* 0x000fea0003800200 */
.L_x_15694:
        /* <DEDUP_REMOVED lines=61> */
.L_x_15692:
[----:B------:R-:W-:Y:S05]  /*13710*/  BSYNC.RECONVERGENT B1 ;  /* 0x0000000000017941 */ /* 0x000fea0003800200 */
.L_x_15691:
        /* <DEDUP_REMOVED lines=21> */
.L_x_15698:
        /* <DEDUP_REMOVED lines=15> */
.L_x_15700:
[----:B------:R-:W-:Y:S05]  /*13960*/  BSYNC.RECONVERGENT B2 ;  /* 0x0000000000027941 */ /* 0x000fea0003800200 */
.L_x_15699:
        /* <DEDUP_REMOVED lines=61> */
.L_x_15697:
[----:B------:R-:W-:Y:S05]  /*13d40*/  BSYNC.RECONVERGENT B1 ;  /* 0x0000000000017941 */ /* 0x000fea0003800200 */
.L_x_15696:
        /* <DEDUP_REMOVED lines=16> */
.L_x_15660:
        /* <DEDUP_REMOVED lines=22> */
.L_x_15618:
[----:B------:R-:W-:Y:S05]  /*13fb0*/  BSYNC.RECONVERGENT B0 ;  /* 0x0000000000007941 */ /* 0x000fea0003800200 */
.L_x_15617:
        /* <DEDUP_REMOVED lines=111> */
.L_x_15702:
[----:B------:R-:W-:Y:S05]  /*146b0*/  BSYNC.RECONVERGENT B0 ;  /* 0x0000000000007941 */ /* 0x000fea0003800200 */
.L_x_15701:
        /* <DEDUP_REMOVED lines=12> */
.L_x_15704:
[----:B------:R-:W-:Y:S05]  /*14780*/  BSYNC.RECONVERGENT B0 ;  /* 0x0000000000007941 */ /* 0x000fea0003800200 */
.L_x_15703:
        /* <DEDUP_REMOVED lines=102> */
.L_x_15706:
[----:B------:R-:W-:Y:S05]  /*14df0*/  BSYNC.RECONVERGENT B0 ;  /* 0x0000000000007941 */ /* 0x000fea0003800200 */
.L_x_15705:
        /* <DEDUP_REMOVED lines=35> */
.L_x_15708:
[----:B------:R-:W-:Y:S05]  /*15030*/  BSYNC.RECONVERGENT B0 ;  /* 0x0000000000007941 */ /* 0x000fea0003800200 */
.L_x_15707:
        /* <DEDUP_REMOVED lines=31> */
[----:B------:R-:W-:-:S05]  /*15230*/  F2FP.F16.F32.PACK_AB R128, R115, R0 ;  /* 0x000000007380723e */ /* 0x000fca00000000ff */
[----:B------:R3:W-:Y:S02]  /*15240*/  STG.E.128 desc[UR8][R112.64], R128 ;  /* 0x0000008070007986 */ /* 0x0007e4000c101d08 */
.L_x_15710:
[----:B------:R-:W-:Y:S05]  /*15250*/  BSYNC.RECONVERGENT B0 ;  /* 0x0000000000007941 */ /* 0x000fea0003800200 */
.L_x_15709:
[----:B------:R-:W-:Y:S02]  /*15260*/  UIADD3 UR14, UPT, UPT, UR14, UR12, URZ ;  /* 0x0000000c0e0e7290 */ /* 0x000fe4000fffe0ff */
[----:B------:R-:W-:Y:S02]  /*15270*/  UPLOP3.LUT UP2, UPT, UPT, UPT, UP2, 0x40, 0x4 ;  /* 0x000000000004789c */ /* 0x000fe40003f4e820 */
[----:B------:R-:W-:-:S09]  /*15280*/  UISETP.GE.AND UP1, UPT, UR14, UR13, UPT ;  /* 0x0000000d0e00728c */ /* 0x000fd2000bf26270 */
[----:B------:R-:W-:Y:S05]  /*15290*/  BRA.U !UP1, `(.L_x_15711) ;  /* 0xfffffeb909ec7547 */ /* 0x000fea000b83ffff */
[----:B------:R-:W-:Y:S05]  /*152a0*/  EXIT ;  /* 0x000000000000794d */ /* 0x000fea0003800000 */
.L_x_15712:
        /* <DEDUP_REMOVED lines=13> */
.L_x_21027:


//--------------------- .text._ZN10layer_norm13ln_fwd_kernelINS_13Kernel_traitsIf6__halffS2_fjLj6144ELj1ELj1ELj8ELj16ENS_18Kernel_traits_baseILj6144EfS2_fS2_fjLj256EEEEELb1ELb1ELb0ELb1EEEvNS_9FwdParamsE --------------------------
	.section	.text._ZN10layer_norm13ln_fwd_kernelINS_13Kernel_traitsIf6__halffS2_fjLj6144ELj1ELj1ELj8ELj16ENS_18Kernel_traits_baseILj6144EfS2_fS2_fjLj256EEEEELb1ELb1ELb0ELb1EEEvNS_9FwdParamsE,"ax",@progbits
	.align	128
        .global         _ZN10layer_norm13ln_fwd_kernelINS_13Kernel_traitsIf6__halffS2_fjLj6144ELj1ELj1ELj8ELj16ENS_18Kernel_traits_baseILj6144EfS2_fS2_fjLj256EEEEELb1ELb1ELb0ELb1EEEvNS_9FwdParamsE
        .type           _ZN10layer_norm13ln_fwd_kernelINS_13Kernel_traitsIf6__halffS2_fjLj6144ELj1ELj1ELj8ELj16ENS_18Kernel_traits_baseILj6144EfS2_fS2_fjLj256EEEEELb1ELb1ELb0ELb1EEEvNS_9FwdParamsE,@function
        .size           _ZN10layer_norm13ln_fwd_kernelINS_13Kernel_traitsIf6__halffS2_fjLj6144ELj1ELj1ELj8ELj16ENS_18Kernel_traits_baseILj6144EfS2_fS2_fjLj256EEEEELb1ELb1ELb0ELb1EEEvNS_9FwdParamsE,(.L_x_21028 - _ZN10layer_norm13ln_fwd_kernelINS_13Kernel_traitsIf6__halffS2_fjLj6144ELj1ELj1ELj8ELj16ENS_18Kernel_traits_baseILj6144EfS2_fS2_fjLj256EEEEELb1ELb1ELb0ELb1EEEvNS_9FwdParamsE)
        .other          _ZN10layer_norm13ln_fwd_kernelINS_13Kernel_traitsIf6__halffS2_fjLj6144ELj1ELj1ELj8ELj16ENS_18Kernel_traits_baseILj6144EfS2_fS2_fjLj256EEEEELb1ELb1ELb0ELb1EEEvNS_9FwdParamsE,@"STO_CUDA_ENTRY STV_DEFAULT"
_ZN10layer_norm13ln_fwd_kernelINS_13Kernel_traitsIf6__halffS2_fjLj6144ELj1ELj1ELj8ELj16ENS_18Kernel_traits_baseILj6144EfS2_fS2_fjLj256EEEEELb1ELb1ELb0ELb1EEEvNS_9FwdParamsE:
.text._ZN10layer_norm13ln_fwd_kernelINS_13Kernel_traitsIf6__halffS2_fjLj6144ELj1ELj1ELj8ELj16ENS_18Kernel_traits_baseILj6144EfS2_fS2_fjLj256EEEEELb1ELb1ELb0ELb1EEEvNS_9FwdParamsE:
        /* <DEDUP_REMOVED lines=65> */
.L_x_15713:
        /* <DEDUP_REMOVED lines=30> */
.L_x_15714:
        /* <DEDUP_REMOVED lines=16> */
[----:B------:R-:W3:Y:S01]  /*06f0*/  LDCU UR20, c[0x0][0x400] ;  /* 0x00008000ff1477ac */ /* 0x000ee20008000800 */
        /* <DEDUP_REMOVED lines=27> */
[C---:B------:R-:W-:Y:S01]  /*08b0*/  IMAD.HI.U32 R2, R4.reuse, -0x326172a9, RZ ;  /* 0xcd9e8d5704027827 */ /* 0x040fe200078e00ff */
[----:B------:R-:W-:Y:S01]  /*08c0*/  LOP3.LUT R8, R9, UR15, R8, 0x96, !PT ;  /* 0x0000000f09087c12 */ /* 0x000fe2000f8e9608 */
[----:B------:R-:W4:Y:S02]  /*08d0*/  LDCU.64 UR14, c[0x0][0x3a0] ;  /* 0x00007400ff0e77ac */ /* 0x000f240008000a00 */
        /* <DEDUP_REMOVED lines=9> */
[----:B------:R-:W-:Y:S01]  /*0970*/  IMAD R10, R2, -0x2daee0ad, RZ ;  /* 0xd2511f53020a7824 */ /* 0x000fe200078e02ff */
[----:B------:R-:W1:Y:S01]  /*0980*/  LDCU.64 UR6, c[0x0][0x3e0] ;  /* 0x00007c00ff0677ac */ /* 0x000e620008000a00 */
        /* <DEDUP_REMOVED lines=9> */
[----:B-1----:R-:W-:Y:S02]  /*0a20*/  UISETP.NE.U32.AND UP0, UPT, UR6, URZ, UPT ;  /* 0x000000ff0600728c */ /* 0x002fe4000bf05070 */
[----:B------:R-:W-:Y:S01]  /*0a30*/  IMAD R8, R2, -0x2daee0ad, RZ ;  /* 0xd2511f5302087824 */ /* 0x000fe200078e02ff */
[----:B------:R-:W-:Y:S01]  /*0a40*/  LOP3.LUT R4, R5, UR22, R4, 0x96, !PT ;  /* 0x0000001605047c12 */ /* 0x000fe2000f8e9604 */
[----:B------:R-:W-:Y:S01]  /*0a50*/  IMAD.HI.U32 R5, R3, -0x2daee0ad, RZ ;  /* 0xd2511f5303057827 */ /* 0x000fe200078e00ff */
[----:B------:R-:W-:-:S03]  /*0a60*/  UISETP.NE.AND.EX UP0, UPT, UR7, URZ, UPT, UP0 ;  /* 0x000000ff0700728c */ /* 0x000fc6000bf05300 */
[----:B------:R-:W-:Y:S01]  /*0a70*/  IMAD R9, R9, -0x326172a9, RZ ;  /* 0xcd9e8d5709097824 */ /* 0x000fe200078e02ff */
[----:B------:R-:W-:Y:S01]  /*0a80*/  LOP3.LUT R8, R8, UR16, R5, 0x96, !PT ;  /* 0x0000001008087c12 */ /* 0x000fe2000f8e9605 */
[----:B------:R-:W-:Y:S01]  /*0a90*/  IMAD.HI.U32 R2, R4, -0x326172a9, RZ ;  /* 0xcd9e8d5704027827 */ /* 0x000fe200078e00ff */
[----:B------:R-:W1:Y:S03]  /*0aa0*/  LDCU.64 UR16, c[0x0][0x380] ;  /* 0x00007000ff1077ac */ /* 0x000e660008000a00 */
        /* <DEDUP_REMOVED lines=10> */
.L_x_15868:
        /* <DEDUP_REMOVED lines=9> */
[----:B------:R-:W3:Y:S01]  /*0be0*/  @P0 LDG.E.U16 R12, desc[UR12][R12.64] ;  /* 0x0000000c0c0c0981 */ /* 0x000ee2000c1e1500 */
[----:B------:R-:W-:-:S06]  /*0bf0*/  ULEA.HI UR6, UR6, UR8, URZ, 0x3 ;  /* 0x0000000806067291 */ /* 0x000fcc000f8f18ff */
[----:B------:R-:W-:-:S05]  /*0c00*/  IMAD.U32 R9, RZ, RZ, UR6 ;  /* 0x00000006ff097e24 */ /* 0x000fca000f8e00ff */
[----:B-1----:R-:W-:-:S05]  /*0c10*/  LEA.HI.SX32 R110, R9, R124, 0x1d ;  /* 0x0000007c096e7211 */ /* 0x002fca00078feaff */
[----:B--2---:R-:W-:-:S06]  /*0c20*/  IMAD.WIDE.U32 R8, R110, 0x10, R116 ;  /* 0x000000106e087825 */ /* 0x004fcc00078e0074 */
[----:B-----5:R-:W5:Y:S01]  /*0c30*/  LDG.E.128 R8, desc[UR12][R8.64] ;  /* 0x0000000c08087981 */ /* 0x020f62000c1e1d00 */
[----:B------:R-:W-:Y:S01]  /*0c40*/  PLOP3.LUT P0, PT, PT, PT, UP0, 0x80, 0x8 ;  /* 0x000000000008781c */ /* 0x000fe20003f0f008 */
[----:B------:R-:W-:Y:S01]  /*0c50*/  UMOV UR6, 0x3f800000 ;  /* 0x3f80000000067882 */ /* 0x000fe20000000000 */
[----:B------:R-:W-:Y:S01]  /*0c60*/  PLOP3.LUT P1, PT, PT, PT, UP0, 0x80, 0x8 ;  /* 0x000000000008781c */ /* 0x000fe20003f2f008 */
[----:B------:R-:W-:Y:S01]  /*0c70*/  UIADD3 UR7, UPT, UPT, UR11, -0x695add53, URZ ;  /* 0x96a522ad0b077890 */ /* 0x000fe2000fffe0ff */
[----:B------:R-:W-:Y:S01]  /*0c80*/  IMAD.MOV.U32 R119, RZ, RZ, 0x2f800000 ;  /* 0x2f800000ff777424 */ /* 0x000fe200078e00ff */
[----:B------:R-:W-:Y:S02]  /*0c90*/  UIADD3 UR8, UPT, UPT, UR10, 0x3c6ef372, URZ ;  /* 0x3c6ef3720a087890 */ /* 0x000fe4000fffe0ff */
[----:B------:R-:W-:Y:S02]  /*0ca0*/  UIADD3 UR21, UPT, UPT, UR10, -0xe443238, URZ ;  /* 0xf1bbcdc80a157890 */ /* 0x000fe4000fffe0ff */
[----:B------:R-:W-:-:S02]  /*0cb0*/  UIADD3 UR22, UPT, UPT, UR11, 0x646e171e, URZ ;  /* 0x646e171e0b167890 */ /* 0x000fc4000fffe0ff */
[----:B------:R-:W-:Y:S02]  /*0cc0*/  UIADD3 UR23, UPT, UPT, UR11, -0x126145ec, URZ ;  /* 0xed9eba140b177890 */ /* 0x000fe4000fffe0ff */
[----:B------:R-:W-:Y:S02]  /*0cd0*/  UIADD3 UR24, UPT, UPT, UR11, 0x32370b8f, URZ ;  /* 0x32370b8f0b187890 */ /* 0x000fe4000fffe0ff */
[----:B------:R-:W-:Y:S02]  /*0ce0*/  UIADD3 UR25, UPT, UPT, UR10, -0x700cb87f, URZ ;  /* 0x8ff347810a197890 */ /* 0x000fe4000fffe0ff */
        /* <DEDUP_REMOVED lines=24> */
.L_x_20867:
[----:B------:R-:W-:Y:S05]  /*0e70*/  BRX R12 -0xe80                                         (*"BRANCH_TARGETS .L_x_20868,.L_x_20869,.L_x_20870"*) ;  /* 0xfffffff00c607949 */ /* 0x000fea000383ffff */
.L_x_20870:
[----:B------:R-:W-:Y:S01]  /*0e80*/  VIADD R13, R109, 0x1 ;  /* 0x000000016d0d7836 */ /* 0x000fe20000000000 */
[----:B------:R-:W-:Y:S01]  /*0e90*/  MOV R12, R0 ;  /* 0x00000000000c7202 */ /* 0x000fe20000000f00 */
[----:B------:R-:W-:Y:S01]  /*0ea0*/  IMAD.MOV.U32 R16, RZ, RZ, R5 ;  /* 0x000000ffff107224 */ /* 0x000fe200078e0005 */
[----:B------:R-:W-:Y:S06]  /*0eb0*/  BRA `(.L_x_15716) ;  /* 0x0000000400047947 */ /* 0x000fec0003800000 */
.L_x_20868:
[----:B------:R-:W-:Y:S02]  /*0ec0*/  HFMA2 R13, -RZ, RZ, 0, 1.78813934326171875e-07 ;  /* 0x00000003ff0d7431 */ /* 0x000fe400000001ff */
[----:B------:R-:W-:Y:S02]  /*0ed0*/  IMAD.MOV.U32 R12, RZ, RZ, R0 ;  /* 0x000000ffff0c7224 */ /* 0x000fe400078e0000 */
[----:B------:R-:W-:Y:S01]  /*0ee0*/  IMAD.MOV.U32 R16, RZ, RZ, R4 ;  /* 0x000000ffff107224 */ /* 0x000fe200078e0004 */
[----:B------:R-:W-:Y:S06]  /*0ef0*/  BRA `(.L_x_15716) ;  /* 0x0000000000f47947 */ /* 0x000fec0003800000 */
.L_x_20869:
        /* <DEDUP_REMOVED lines=12> */
.L_x_15717:
        /* <DEDUP_REMOVED lines=49> */
.L_x_15716:
        /* <DEDUP_REMOVED lines=22> */
.L_x_15719:
        /* <DEDUP_REMOVED lines=12> */
.L_x_15720:
        /* <DEDUP_REMOVED lines=49> */
.L_x_15718:
        /* <DEDUP_REMOVED lines=22> */
.L_x_15722:
        /* <DEDUP_REMOVED lines=12> */
.L_x_15723:
        /* <DEDUP_REMOVED lines=49> */
.L_x_15721:
        /* <DEDUP_REMOVED lines=21> */
.L_x_15725:
        /* <DEDUP_REMOVED lines=12> */
.L_x_15726:
        /* <DEDUP_REMOVED lines=49> */
.L_x_15724:
        /* <DEDUP_REMOVED lines=21> */
.L_x_15728:
        /* <DEDUP_REMOVED lines=12> */
.L_x_15729:
        /* <DEDUP_REMOVED lines=49> */
.L_x_15727:
        /* <DEDUP_REMOVED lines=21> */
.L_x_15731:
        /* <DEDUP_REMOVED lines=12> */
.L_x_15732:
        /* <DEDUP_REMOVED lines=49> */
.L_x_15730:
[----:B------:R-:W-:Y:S01]  /*2c90*/  I2FP.F32.U32 R14, R13 ;  /* 0x0000000d000e7245 */ /* 0x000fe20000201000 */
[----:B------:R-:W-:Y:S01]  /*2ca0*/  HADD2.F32 R10, -RZ, R10.H1_H1 ;  /* 0x3000000aff0a7230 */ /* 0x000fe20000004100 */
        /* <DEDUP_REMOVED lines=19> */
.L_x_15734:
        /* <DEDUP_REMOVED lines=12> */
.L_x_15735:
        /* <DEDUP_REMOVED lines=49> */
.L_x_15733:
        /* <DEDUP_REMOVED lines=21> */
.L_x_15737:
        /* <DEDUP_REMOVED lines=14> */
.L_x_15738:
        /* <DEDUP_REMOVED lines=49> */
.L_x_15736:
        /* <DEDUP_REMOVED lines=10> */
.L_x_15715:
        /* <DEDUP_REMOVED lines=15> */
.L_x_15741:
        /* <DEDUP_REMOVED lines=12> */
.L_x_15742:
        /* <DEDUP_REMOVED lines=49> */
.L_x_15740:
[----:B------:R-:W-:Y:S01]  /*3c50*/  I2FP.F32.U32 R0, R13 ;  /* 0x0000000d00007245 */ /* 0x000fe20000201000 */
[----:B-----5:R-:W-:Y:S01]  /*3c60*/  HADD2.F32 R13, -RZ, R8.H0_H0 ;  /* 0x20000008ff0d7230 */ /* 0x020fe20000004100 */
[----:B------:R-:W-:Y:S01]  /*3c70*/  ISETP.NE.AND P2, PT, R14, 0x1, PT ;  /* 0x000000010e00780c */ /* 0x000fe20003f45270 */
[----:B------:R-:W-:Y:S02]  /*3c80*/  IMAD.MOV.U32 R15, RZ, RZ, 0x2 ;  /* 0x00000002ff0f7424 */ /* 0x000fe400078e00ff */
        /* <DEDUP_REMOVED lines=17> */
.L_x_15744:
        /* <DEDUP_REMOVED lines=12> */
.L_x_15745:
        /* <DEDUP_REMOVED lines=49> */
.L_x_15743:
[----:B------:R-:W-:Y:S01]  /*4170*/  I2FP.F32.U32 R14, R13 ;  /* 0x0000000d000e7245 */ /* 0x000fe20000201000 */
[----:B------:R-:W-:Y:S01]  /*4180*/  HADD2.F32 R8, -RZ, R8.H1_H1 ;  /* 0x30000008ff087230 */ /* 0x000fe20000004100 */
[----:B------:R-:W-:Y:S01]  /*4190*/  ISETP.NE.AND P2, PT, R15, 0x1, PT ;  /* 0x000000010f00780c */ /* 0x000fe20003f45270 */
[----:B------:R-:W-:Y:S02]  /*41a0*/  IMAD.MOV.U32 R16, RZ, RZ, 0x2 ;  /* 0x00000002ff107424 */ /* 0x000fe400078e00ff */
[----:B------:R-:W-:Y:S01]  /*41b0*/  FFMA.FTZ R14, R14, R119, 1.1641532182693481445e-10 ;  /* 0x2f0000000e0e7423 */ /* 0x000fe20000010077 */
[----:B------:R-:W-:Y:S01]  /*41c0*/  FMUL.FTZ R8, R8, UR6 ;  /* 0x0000000608087c20 */ /* 0x000fe20008410000 */
[----:B------:R-:W-:-:S03]  /*41d0*/  IMAD.MOV.U32 R13, RZ, RZ, R2 ;  /* 0x000000ffff0d7224 */ /* 0x000fc600078e0002 */
        /* <DEDUP_REMOVED lines=14> */
.L_x_15747:
        /* <DEDUP_REMOVED lines=12> */
.L_x_15748:
        /* <DEDUP_REMOVED lines=49> */
.L_x_15746:
        /* <DEDUP_REMOVED lines=20> */
.L_x_15750:
        /* <DEDUP_REMOVED lines=12> */
.L_x_15751:
        /* <DEDUP_REMOVED lines=49> */
.L_x_15749:
[----:B------:R-:W-:Y:S01]  /*4ba0*/  ISETP.NE.AND P4, PT, R15, 0x1, PT ;  /* 0x000000010f00780c */ /* 0x000fe20003f85270 */
[----:B------:R-:W-:Y:S01]  /*4bb0*/  HADD2.F32 R9, -RZ, R9.H1_H1 ;  /* 0x30000009ff097230 */ /* 0x000fe20000004100 */
[----:B------:R-:W-:Y:S01]  /*4bc0*/  I2FP.F32.U32 R14, R13 ;  /* 0x0000000d000e7245 */ /* 0x000fe20000201000 */
[----:B------:R-:W-:-:S03]  /*4bd0*/  IMAD.MOV.U32 R13, RZ, RZ, 0x2 ;  /* 0x00000002ff0d7424 */ /* 0x000fc600078e00ff */
[----:B------:R-:W-:Y:S01]  /*4be0*/  FMUL.FTZ R9, R9, UR6 ;  /* 0x0000000609097c20 */ /* 0x000fe20008410000 */
[----:B------:R-:W-:-:S03]  /*4bf0*/  FFMA.FTZ R14, R14, R119, 1.1641532182693481445e-10 ;  /* 0x2f0000000e0e7423 */ /* 0x000fc60000010077 */
[----:B------:R-:W-:Y:S01]  /*4c00*/  FMUL.FTZ R27, R9, UR5 ;  /* 0x00000005091b7c20 */ /* 0x000fe20008410000 */
[----:B------:R-:W-:Y:S02]  /*4c10*/  MOV R9, R2 ;  /* 0x0000000200097202 */ /* 0x000fe40000000f00 */
        /* <DEDUP_REMOVED lines=12> */
.L_x_15753:
        /* <DEDUP_REMOVED lines=12> */
.L_x_15754:
        /* <DEDUP_REMOVED lines=49> */
.L_x_15752:
        /* <DEDUP_REMOVED lines=20> */
.L_x_15756:
        /* <DEDUP_REMOVED lines=12> */
.L_x_15757:
        /* <DEDUP_REMOVED lines=49> */
.L_x_15755:
        /* <DEDUP_REMOVED lines=20> */
.L_x_15759:
        /* <DEDUP_REMOVED lines=12> */
.L_x_15760:
        /* <DEDUP_REMOVED lines=49> */
.L_x_15758:
[----:B------:R-:W-:Y:S01]  /*5ad0*/  I2FP.F32.U32 R10, R9 ;  /* 0x00000009000a7245 */ /* 0x000fe20000201000 */
[----:B------:R-:W-:Y:S01]  /*5ae0*/  HADD2.F32 R9, -RZ, R11.H0_H0 ;  /* 0x2000000bff097230 */ /* 0x000fe20000004100 */
[----:B------:R-:W-:Y:S01]  /*5af0*/  ISETP.NE.AND P6, PT, R16, 0x1, PT ;  /* 0x000000011000780c */ /* 0x000fe20003fc5270 */
[----:B------:R-:W-:Y:S02]  /*5b00*/  IMAD.MOV.U32 R13, RZ, RZ, 0x2 ;  /* 0x00000002ff0d7424 */ /* 0x000fe400078e00ff */
[----:B------:R-:W-:Y:S01]  /*5b10*/  FFMA.FTZ R10, R10, R119, 1.1641532182693481445e-10 ;  /* 0x2f0000000a0a7423 */ /* 0x000fe20000010077 */
[----:B------:R-:W-:Y:S01]  /*5b20*/  FMUL.FTZ R14, R9, UR6 ;  /* 0x00000006090e7c20 */ /* 0x000fe20008410000 */
[----:B------:R-:W-:-:S03]  /*5b30*/  MOV R9, R2 ;  /* 0x0000000200097202 */ /* 0x000fc60000000f00 */
        /* <DEDUP_REMOVED lines=13> */
.L_x_15762:
        /* <DEDUP_REMOVED lines=14> */
.L_x_15763:
        /* <DEDUP_REMOVED lines=49> */
.L_x_15761:
[----:B------:R-:W-:Y:S01]  /*6000*/  I2FP.F32.U32 R10, R9 ;  /* 0x00000009000a7245 */ /* 0x000fe20000201000 */
[----:B------:R-:W-:Y:S02]  /*6010*/  HADD2.F32 R11, -RZ, R11.H1_H1 ;  /* 0x3000000bff0b7230 */ /* 0x000fe40000004100 */
        /* <DEDUP_REMOVED lines=14> */
.L_x_15739:
        /* <DEDUP_REMOVED lines=44> */
.L_x_15766:
        /* <DEDUP_REMOVED lines=12> */
.L_x_15767:
        /* <DEDUP_REMOVED lines=49> */
.L_x_15765:
        /* <DEDUP_REMOVED lines=22> */
.L_x_15769:
        /* <DEDUP_REMOVED lines=12> */
.L_x_15770:
        /* <DEDUP_REMOVED lines=47> */
[----:B------:R-:W-:Y:S01]  /*6ca0*/  MOV R13, R109 ;  /* 0x0000006d000d7202 */ /* 0x000fe20000000f00 */
[----:B------:R-:W-:-:S07]  /*6cb0*/  IMAD.MOV.U32 R109, RZ, RZ, R12 ;  /* 0x000000ffff6d7224 */ /* 0x000fce00078e000c */
.L_x_15768:
        /* <DEDUP_REMOVED lines=22> */
.L_x_15772:
        /* <DEDUP_REMOVED lines=12> */
.L_x_15773:
        /* <DEDUP_REMOVED lines=49> */
.L_x_15771:
        /* <DEDUP_REMOVED lines=21> */
.L_x_15775:
        /* <DEDUP_REMOVED lines=12> */
.L_x_15776:
        /* <DEDUP_REMOVED lines=43> */
[----:B------:R-:W-:Y:S01]  /*76b0*/  HFMA2 R14, -RZ, RZ, 0, 0 ;  /* 0x00000000ff0e7431 */ /* 0x000fe200000001ff */
[----:B------:R-:W-:Y:S01]  /*76c0*/  MOV R2, R12 ;  /* 0x0000000c00027202 */ /* 0x000fe20000000f00 */
[----:B------:R-:W-:-:S05]  /*76d0*/  IMAD.WIDE.U32 R12, R15, -0x2daee0ad, RZ ;  /* 0xd2511f530f0c7825 */ /* 0x000fca00078e00ff */
[----:B------:R-:W-:Y:S01]  /*76e0*/  LOP3.LUT R4, R4, UR7, R13, 0x96, !PT ;  /* 0x0000000704047c12 */ /* 0x000fe2000f8e960d */
[----:B------:R-:W-:Y:S02]  /*76f0*/  IMAD.MOV.U32 R13, RZ, RZ, R109 ;  /* 0x000000ffff0d7224 */ /* 0x000fe400078e006d */
[----:B------:R-:W-:-:S07]  /*7700*/  IMAD.MOV.U32 R109, RZ, RZ, R12 ;  /* 0x000000ffff6d7224 */ /* 0x000fce00078e000c */
.L_x_15774:
        /* <DEDUP_REMOVED lines=21> */
.L_x_15778:
        /* <DEDUP_REMOVED lines=12> */
.L_x_15779:
        /* <DEDUP_REMOVED lines=49> */
.L_x_15777:
        /* <DEDUP_REMOVED lines=21> */
.L_x_15781:
        /* <DEDUP_REMOVED lines=12> */
.L_x_15782:
        /* <DEDUP_REMOVED lines=48> */
[----:B------:R-:W-:-:S07]  /*8140*/  HFMA2 R15, -RZ, RZ, 0, 0 ;  /* 0x00000000ff0f7431 */ /* 0x000fce00000001ff */
.L_x_15780:
        /* <DEDUP_REMOVED lines=21> */
.L_x_15784:
        /* <DEDUP_REMOVED lines=12> */
.L_x_15785:
        /* <DEDUP_REMOVED lines=44> */
[----:B------:R-:W-:Y:S01]  /*8620*/  MOV R2, R14 ;  /* 0x0000000e00027202 */ /* 0x000fe20000000f00 */
[----:B------:R-:W-:-:S04]  /*8630*/  IMAD.WIDE.U32 R14, R9, -0x2daee0ad, RZ ;  /* 0xd2511f53090e7825 */ /* 0x000fc800078e00ff */
[----:B------:R-:W-:Y:S01]  /*8640*/  IMAD.MOV.U32 R9, RZ, RZ, R109 ;  /* 0x000000ffff097224 */ /* 0x000fe200078e006d */
[----:B------:R-:W-:Y:S02]  /*8650*/  LOP3.LUT R4, R4, UR7, R15, 0x96, !PT ;  /* 0x0000000704047c12 */ /* 0x000fe4000f8e960f */
[----:B------:R-:W-:-:S07]  /*8660*/  MOV R109, R14 ;  /* 0x0000000e006d7202 */ /* 0x000fce0000000f00 */
.L_x_15783:
        /* <DEDUP_REMOVED lines=21> */
.L_x_15787:
        /* <DEDUP_REMOVED lines=14> */
.L_x_15788:
        /* <DEDUP_REMOVED lines=49> */
.L_x_15786:
        /* <DEDUP_REMOVED lines=10> */
.L_x_15764:
        /* <DEDUP_REMOVED lines=15> */
.L_x_15791:
        /* <DEDUP_REMOVED lines=12> */
.L_x_15792:
        /* <DEDUP_REMOVED lines=49> */
.L_x_15790:
        /* <DEDUP_REMOVED lines=21> */
.L_x_15794:
        /* <DEDUP_REMOVED lines=12> */
.L_x_15795:
        /* <DEDUP_REMOVED lines=45> */
[----:B------:R-:W-:Y:S01]  /*95f0*/  IMAD.MOV.U32 R16, RZ, RZ, RZ ;  /* 0x000000ffff107224 */ /* 0x000fe200078e00ff */
[----:B------:R-:W-:Y:S01]  /*9600*/  LOP3.LUT R4, R4, UR7, R13, 0x96, !PT ;  /* 0x0000000704047c12 */ /* 0x000fe2000f8e960d */
[----:B------:R-:W-:Y:S01]  /*9610*/  IMAD.MOV.U32 R13, RZ, RZ, R109 ;  /* 0x000000ffff0d7224 */ /* 0x000fe200078e006d */
[----:B------:R-:W-:-:S07]  /*9620*/  MOV R109, R12 ;  /* 0x0000000c006d7202 */ /* 0x000fce0000000f00 */
.L_x_15793:
        /* <DEDUP_REMOVED lines=21> */
.L_x_15797:
        /* <DEDUP_REMOVED lines=12> */
.L_x_15798:
        /* <DEDUP_REMOVED lines=49> */
.L_x_15796:
        /* <DEDUP_REMOVED lines=20> */
.L_x_15800:
        /* <DEDUP_REMOVED lines=12> */
.L_x_15801:
        /* <DEDUP_REMOVED lines=46> */
[----:B------:R-:W-:Y:S01]  /*a030*/  MOV R109, R16 ;  /* 0x00000010006d7202 */ /* 0x000fe20000000f00 */
[----:B------:R-:W-:Y:S01]  /*a040*/  IMAD.MOV.U32 R16, RZ, RZ, RZ ;  /* 0x000000ffff107224 */ /* 0x000fe200078e00ff */
[----:B------:R-:W-:-:S07]  /*a050*/  LOP3.LUT R4, R4, UR7, R17, 0x96, !PT ;  /* 0x0000000704047c12 */ /* 0x000fce000f8e9611 */
.L_x_15799:
        /* <DEDUP_REMOVED lines=20> */
.L_x_15803:
        /* <DEDUP_REMOVED lines=12> */
.L_x_15804:
        /* <DEDUP_REMOVED lines=49> */
.L_x_15802:
        /* <DEDUP_REMOVED lines=20> */
.L_x_15806:
        /* <DEDUP_REMOVED lines=12> */
.L_x_15807:
        /* <DEDUP_REMOVED lines=47> */
[----:B------:R-:W-:Y:S01]  /*aa60*/  IMAD.MOV.U32 R17, RZ, RZ, RZ ;  /* 0x000000ffff117224 */ /* 0x000fe200078e00ff */
[----:B------:R-:W-:-:S07]  /*aa70*/  MOV R109, R16 ;  /* 0x00000010006d7202 */ /* 0x000fce0000000f00 */
.L_x_15805:
        /* <DEDUP_REMOVED lines=20> */
.L_x_15809:
        /* <DEDUP_REMOVED lines=12> */
.L_x_15810:
        /* <DEDUP_REMOVED lines=49> */
.L_x_15808:
        /* <DEDUP_REMOVED lines=20> */
.L_x_15812:
        /* <DEDUP_REMOVED lines=14> */
.L_x_15813:
        /* <DEDUP_REMOVED lines=47> */
[----:B------:R-:W-:Y:S01]  /*b4a0*/  IMAD.MOV.U32 R17, RZ, RZ, R109 ;  /* 0x000000ffff117224 */ /* 0x000fe200078e006d */
[----:B------:R-:W-:-:S07]  /*b4b0*/  MOV R109, R16 ;  /* 0x00000010006d7202 */ /* 0x000fce0000000f00 */
.L_x_15811:
[----:B------:R-:W-:Y:S01]  /*b4c0*/  I2FP.F32.U32 R16, R17 ;  /* 0x0000001100107245 */ /* 0x000fe20000201000 */
[----:B------:R-:W-:Y:S02]  /*b4d0*/  HADD2.F32 R17, -RZ, R11.H1_H1 ;  /* 0x3000000bff117230 */ /* 0x000fe40000004100 */
[----:B------:R-:W-:Y:S02]  /*b4e0*/  FMUL.FTZ R12, R12, R44 ;  /* 0x0000002c0c0c7220 */ /* 0x000fe40000410000 */
        /* <DEDUP_REMOVED lines=8> */
[----:B------:R-:W-:Y:S01]  /*b570*/  FSEL R104, R19, RZ, !P6 ;  /* 0x000000ff13687208 */ /* 0x000fe20007000000 */
[----:B------:R-:W-:Y:S01]  /*b580*/  FMUL.FTZ R19, R14, R51 ;  /* 0x000000330e137220 */ /* 0x000fe20000410000 */
[----:B------:R-:W-:Y:S01]  /*b590*/  PLOP3.LUT P6, PT, P6, PT, PT, 0x8, 0x80 ;  /* 0x000000000080781c */ /* 0x000fe200037ce170 */
[----:B------:R-:W-:Y:S02]  /*b5a0*/  FMUL.FTZ R14, R9, R46 ;  /* 0x0000002e090e7220 */ /* 0x000fe40000410000 */
[----:B------:R-:W-:-:S10]  /*b5b0*/  FMUL.FTZ R15, R104, R47 ;  /* 0x0000002f680f7220 */ /* 0x000fd40000410000 */
.L_x_15789:
        /* <DEDUP_REMOVED lines=16> */
[----:B------:R-:W-:-:S04]  /*b6c0*/  SEL R105, RZ, 0x1, !P6 ;  /* 0x00000001ff697807 */ /* 0x000fc80007000000 */
[----:B------:R-:W-:Y:S01]  /*b6d0*/  LOP3.LUT R10, R0, R105, RZ, 0xfc, !PT ;  /* 0x00000069000a7212 */ /* 0x000fe200078efcff */
[----:B0-----:R-:W0:Y:S01]  /*b6e0*/  @P0 LDC.64 R8, c[0x0][0x3a0] ;  /* 0x0000e800ff080b82 */ /* 0x001e220000000a00 */
[----:B------:R-:W-:-:S05]  /*b6f0*/  IMAD.WIDE.U32 R104, R111, 0x8, R122 ;  /* 0x000000086f687825 */ /* 0x000fca00078e007a */
[----:B------:R1:W-:Y:S02]  /*b700*/  STG.E.64 desc[UR12][R104.64], R10 ;  /* 0x0000000a68007986 */ /* 0x0003e4000c101b0c */
[----:B-1----:R-:W-:-:S04]  /*b710*/  IMAD.WIDE.U32 R104, R114, 0x10, R116 ;  /* 0x0000001072687825 */ /* 0x002fc800078e0074 */
[----:B0-----:R-:W-:Y:S02]  /*b720*/  @P0 IMAD.WIDE.U32 R8, R114, 0x20, R8 ;  /* 0x0000002072080825 */ /* 0x001fe400078e0008 */
[----:B------:R-:W5:Y:S04]  /*b730*/  LDG.E.128 R104, desc[UR12][R104.64] ;  /* 0x0000000c68687981 */ /* 0x000f68000c1e1d00 */
        /* <DEDUP_REMOVED lines=18> */
.L_x_15816:
        /* <DEDUP_REMOVED lines=12> */
.L_x_15817:
        /* <DEDUP_REMOVED lines=49> */
.L_x_15815:
        /* <DEDUP_REMOVED lines=22> */
.L_x_15819:
        /* <DEDUP_REMOVED lines=12> */
.L_x_15820:
        /* <DEDUP_REMOVED lines=49> */
.L_x_15818:
        /* <DEDUP_REMOVED lines=21> */
.L_x_15822:
        /* <DEDUP_REMOVED lines=12> */
.L_x_15823:
        /* <DEDUP_REMOVED lines=49> */
.L_x_15821:
        /* <DEDUP_REMOVED lines=21> */
.L_x_15825:
        /* <DEDUP_REMOVED lines=12> */
.L_x_15826:
        /* <DEDUP_REMOVED lines=49> */
.L_x_15824:
        /* <DEDUP_REMOVED lines=21> */
.L_x_15828:
        /* <DEDUP_REMOVED lines=12> */
.L_x_15829:
        /* <DEDUP_REMOVED lines=49> */
.L_x_15827:
[----:B------:R-:W-:Y:S01]  /*d0c0*/  I2FP.F32.U32 R104, R109 ;  /* 0x0000006d00687245 */ /* 0x000fe20000201000 */
[----:B------:R-:W-:Y:S01]  /*d0d0*/  IMAD.MOV.U32 R109, RZ, RZ, 0x2 ;  /* 0x00000002ff6d7424 */ /* 0x000fe200078e00ff */
[----:B------:R-:W-:-:S03]  /*d0e0*/  ISETP.NE.AND P4, PT, R112, 0x1, PT ;  /* 0x000000017000780c */ /* 0x000fc60003f85270 */
[----:B------:R-:W-:-:S05]  /*d0f0*/  FFMA.FTZ R104, R104, R119, 1.1641532182693481445e-10 ;  /* 0x2f00000068687423 */ /* 0x000fca0000010077 */
[----:B------:R-:W-:Y:S01]  /*d100*/  FSETP.GTU.FTZ.AND P3, PT, R104, UR4, PT ;  /* 0x0000000468007c0b */ /* 0x000fe2000bf7c000 */
[----:B------:R-:W-:-:S05]  /*d110*/  HADD2.F32 R104, -RZ, R106.H0_H0 ;  /* 0x2000006aff687230 */ /* 0x000fca0000004100 */
[----:B------:R-:W-:-:S04]  /*d120*/  FMUL.FTZ R104, R104, UR6 ;  /* 0x0000000668687c20 */ /* 0x000fc80008410000 */
        /* <DEDUP_REMOVED lines=14> */
.L_x_15831:
        /* <DEDUP_REMOVED lines=12> */
.L_x_15832:
        /* <DEDUP_REMOVED lines=49> */
.L_x_15830:
        /* <DEDUP_REMOVED lines=21> */
.L_x_15834:
        /* <DEDUP_REMOVED lines=12> */
.L_x_15835:
        /* <DEDUP_REMOVED lines=49> */
.L_x_15833:
[----:B------:R-:W-:Y:S02]  /*db00*/  I2FP.F32.U32 R106, R106 ;  /* 0x0000006a006a7245 */ /* 0x000fe40000201000 */
[----:B------:R-:W-:Y:S02]  /*db10*/  ISETP.NE.AND P6, PT, R112, 0x1, PT ;  /* 0x000000017000780c */ /* 0x000fe40003fc5270 */
[----:B------:R-:W-:Y:S01]  /*db20*/  MOV R115, R2 ;  /* 0x0000000200737202 */ /* 0x000fe20000000f00 */
        /* <DEDUP_REMOVED lines=18> */
.L_x_15837:
        /* <DEDUP_REMOVED lines=14> */
.L_x_15838:
        /* <DEDUP_REMOVED lines=49> */
.L_x_15836:
        /* <DEDUP_REMOVED lines=10> */
.L_x_15814:
        /* <DEDUP_REMOVED lines=15> */
.L_x_15841:
        /* <DEDUP_REMOVED lines=12> */
.L_x_15842:
        /* <DEDUP_REMOVED lines=45> */
[----:B------:R-:W-:Y:S02]  /*e560*/  MOV R8, R109 ;  /* 0x0000006d00087202 */ /* 0x000fe40000000f00 */
[----:B------:R-:W-:Y:S01]  /*e570*/  MOV R2, R10 ;  /* 0x0000000a00027202 */ /* 0x000fe20000000f00 */
[----:B------:R-:W-:Y:S01]  /*e580*/  IMAD.MOV.U32 R10, RZ, RZ, RZ ;  /* 0x000000ffff0a7224 */ /* 0x000fe200078e00ff */
[----:B------:R-:W-:-:S07]  /*e590*/  LOP3.LUT R5, R112, UR25, R11, 0x96, !PT ;  /* 0x0000001970057c12 */ /* 0x000fce000f8e960b */
.L_x_15840:
[----:B------:R-:W-:Y:S01]  /*e5a0*/  I2FP.F32.U32 R8, R8 ;  /* 0x0000000800087245 */ /* 0x000fe20000201000 */
[----:B------:R-:W-:Y:S01]  /*e5b0*/  IMAD.MOV.U32 R9, RZ, RZ, R2 ;  /* 0x000000ffff097224 */ /* 0x000fe200078e0002 */
[----:B------:R-:W-:Y:S02]  /*e5c0*/  ISETP.NE.AND P1, PT, R10, 0x1, PT ;  /* 0x000000010a00780c */ /* 0x000fe40003f25270 */
[----:B------:R-:W-:Y:S01]  /*e5d0*/  MOV R11, 0x2 ;  /* 0x00000002000b7802 */ /* 0x000fe20000000f00 */
[----:B------:R-:W-:-:S05]  /*e5e0*/  FFMA.FTZ R8, R8, R119, 1.1641532182693481445e-10 ;  /* 0x2f00000008087423 */ /* 0x000fca0000010077 */
[----:B------:R-:W-:Y:S01]  /*e5f0*/  FSETP.GTU.FTZ.AND P0, PT, R8, UR4, PT ;  /* 0x0000000408007c0b */ /* 0x000fe2000bf1c000 */
[----:B-----5:R-:W-:-:S03]  /*e600*/  HADD2.F32 R8, -RZ, R104.H0_H0 ;  /* 0x20000068ff087230 */ /* 0x020fc60000004100 */
[----:B------:R-:W-:Y:S02]  /*e610*/  PLOP3.LUT P2, PT, P0, PT, PT, 0x8, 0x80 ;  /* 0x000000000080781c */ /* 0x000fe4000074e170 */
[----:B------:R-:W-:Y:S02]  /*e620*/  FMUL.FTZ R8, R8, UR6 ;  /* 0x0000000608087c20 */ /* 0x000fe40008410000 */
[----:B------:R-:W-:Y:S02]  /*e630*/  P2R R118, PR, RZ, 0x4 ;  /* 0x00000004ff767803 */ /* 0x000fe40000000000 */
[----:B------:R-:W-:-:S05]  /*e640*/  FMUL.FTZ R8, R8, UR5 ;  /* 0x0000000508087c20 */ /* 0x000fca0008410000 */
[----:B------:R-:W-:Y:S01]  /*e650*/  FSEL R8, R8, RZ, !P0 ;  /* 0x000000ff08087208 */ /* 0x000fe20004000000 */
        /* <DEDUP_REMOVED lines=9> */
.L_x_15844:
        /* <DEDUP_REMOVED lines=12> */
.L_x_15845:
        /* <DEDUP_REMOVED lines=49> */
.L_x_15843:
[----:B------:R-:W-:Y:S01]  /*eac0*/  ISETP.NE.AND P2, PT, R11, 0x1, PT ;  /* 0x000000010b00780c */ /* 0x000fe20003f45270 */
[----:B------:R-:W-:Y:S01]  /*ead0*/  HADD2.F32 R104, -RZ, R104.H1_H1 ;  /* 0x30000068ff687230 */ /* 0x000fe20000004100 */
[----:B------:R-:W-:-:S04]  /*eae0*/  I2FP.F32.U32 R10, R9 ;  /* 0x00000009000a7245 */ /* 0x000fc80000201000 */
[----:B------:R-:W-:Y:S01]  /*eaf0*/  FMUL.FTZ R104, R104, UR6 ;  /* 0x0000000668687c20 */ /* 0x000fe20008410000 */
[----:B------:R-:W-:-:S03]  /*eb00*/  FFMA.FTZ R10, R10, R119, 1.1641532182693481445e-10 ;  /* 0x2f0000000a0a7423 */ /* 0x000fc60000010077 */
[----:B------:R-:W-:Y:S01]  /*eb10*/  FMUL.FTZ R9, R104, UR5 ;  /* 0x0000000568097c20 */ /* 0x000fe20008410000 */
[----:B------:R-:W-:Y:S02]  /*eb20*/  MOV R104, R2 ;  /* 0x0000000200687202 */ /* 0x000fe40000000f00 */
[----:B------:R-:W-:Y:S01]  /*eb30*/  FSETP.GTU.FTZ.AND P1, PT, R10, UR4, PT ;  /* 0x000000040a007c0b */ /* 0x000fe2000bf3c000 */
        /* <DEDUP_REMOVED lines=12> */
.L_x_15847:
        /* <DEDUP_REMOVED lines=12> */
.L_x_15848:
        /* <DEDUP_REMOVED lines=49> */
.L_x_15846:
[----:B------:R-:W-:Y:S01]  /*efd0*/  ISETP.NE.AND P3, PT, R10, 0x1, PT ;  /* 0x000000010a00780c */ /* 0x000fe20003f65270 */
[----:B------:R-:W-:Y:S01]  /*efe0*/  HADD2.F32 R11, -RZ, R105.H0_H0 ;  /* 0x20000069ff0b7230 */ /* 0x000fe20000004100 */
[----:B------:R-:W-:Y:S01]  /*eff0*/  I2FP.F32.U32 R104, R104 ;  /* 0x0000006800687245 */ /* 0x000fe20000201000 */
[----:B------:R-:W-:-:S03]  /*f000*/  HFMA2 R109, -RZ, RZ, 0, 1.1920928955078125e-07 ;  /* 0x00000002ff6d7431 */ /* 0x000fc600000001ff */
[----:B------:R-:W-:Y:S01]  /*f010*/  FMUL.FTZ R11, R11, UR6 ;  /* 0x000000060b0b7c20 */ /* 0x000fe20008410000 */
[----:B------:R-:W-:-:S03]  /*f020*/  FFMA.FTZ R104, R104, R119, 1.1641532182693481445e-10 ;  /* 0x2f00000068687423 */ /* 0x000fc60000010077 */
[----:B------:R-:W-:Y:S02]  /*f030*/  FMUL.FTZ R11, R11, UR5 ;  /* 0x000000050b0b7c20 */ /* 0x000fe40008410000 */
        /* <DEDUP_REMOVED lines=13> */
.L_x_15850:
        /* <DEDUP_REMOVED lines=12> */
.L_x_15851:
        /* <DEDUP_REMOVED lines=49> */
.L_x_15849:
[----:B------:R-:W-:Y:S01]  /*f4e0*/  ISETP.NE.AND P4, PT, R109, 0x1, PT ;  /* 0x000000016d00780c */ /* 0x000fe20003f85270 */
[----:B------:R-:W-:Y:S01]  /*f4f0*/  HADD2.F32 R105, -RZ, R105.H1_H1 ;  /* 0x30000069ff697230 */ /* 0x000fe20000004100 */
[----:B------:R-:W-:-:S04]  /*f500*/  I2FP.F32.U32 R10, R104 ;  /* 0x00000068000a7245 */ /* 0x000fc80000201000 */
[----:B------:R-:W-:Y:S01]  /*f510*/  FMUL.FTZ R105, R105, UR6 ;  /* 0x0000000669697c20 */ /* 0x000fe20008410000 */
[----:B------:R-:W-:-:S03]  /*f520*/  FFMA.FTZ R10, R10, R119, 1.1641532182693481445e-10 ;  /* 0x2f0000000a0a7423 */ /* 0x000fc60000010077 */
[----:B------:R-:W-:Y:S01]  /*f530*/  FMUL.FTZ R11, R105, UR5 ;  /* 0x00000005690b7c20 */ /* 0x000fe20008410000 */
[----:B------:R-:W-:Y:S01]  /*f540*/  IMAD.MOV.U32 R105, RZ, RZ, 0x2 ;  /* 0x00000002ff697424 */ /* 0x000fe200078e00ff */
        /* <DEDUP_REMOVED lines=13> */
.L_x_15853:
        /* <DEDUP_REMOVED lines=12> */
.L_x_15854:
        /* <DEDUP_REMOVED lines=49> */
.L_x_15852:
[----:B------:R-:W-:Y:S01]  /*f9f0*/  I2FP.F32.U32 R10, R10 ;  /* 0x0000000a000a7245 */ /* 0x000fe20000201000 */
[----:B------:R-:W-:Y:S01]  /*fa00*/  HFMA2 R109, -RZ, RZ, 0, 1.1920928955078125e-07 ;  /* 0x00000002ff6d7431 */ /* 0x000fe200000001ff */
[----:B------:R-:W-:-:S03]  /*fa10*/  ISETP.NE.AND P5, PT, R105, 0x1, PT ;  /* 0x000000016900780c */ /* 0x000fc60003fa5270 */
[----:B------:R-:W-:-:S05]  /*fa20*/  FFMA.FTZ R10, R10, R119, 1.1641532182693481445e-10 ;  /* 0x2f0000000a0a7423 */ /* 0x000fca0000010077 */
[----:B------:R-:W-:Y:S01]  /*fa30*/  FSETP.GTU.FTZ.AND P4, PT, R10, UR4, PT ;  /* 0x000000040a007c0b */ /* 0x000fe2000bf9c000 */
[----:B------:R-:W-:-:S03]  /*fa40*/  HADD2.F32 R10, -RZ, R106.H0_H0 ;  /* 0x2000006aff0a7230 */ /* 0x000fc60000004100 */
[----:B------:R-:W-:Y:S02]  /*fa50*/  PLOP3.LUT P3, PT, P4, PT, PT, 0x8, 0x80 ;  /* 0x000000000080781c */ /* 0x000fe4000276e170 */
[----:B------:R-:W-:-:S04]  /*fa60*/  FMUL.FTZ R10, R10, UR6 ;  /* 0x000000060a0a7c20 */ /* 0x000fc80008410000 */
[----:B------:R-:W-:-:S05]  /*fa70*/  FMUL.FTZ R10, R10, UR5 ;  /* 0x000000050a0a7c20 */ /* 0x000fca0008410000 */
[----:B------:R-:W-:Y:S01]  /*fa80*/  FSEL R104, R10, RZ, !P4 ;  /* 0x000000ff0a687208 */ /* 0x000fe20006000000 */
[----:B------:R-:W-:Y:S01]  /*fa90*/  IMAD.MOV.U32 R10, RZ, RZ, R2 ;  /* 0x000000ffff0a7224 */ /* 0x000fe200078e0002 */
        /* <DEDUP_REMOVED lines=9> */
.L_x_15856:
        /* <DEDUP_REMOVED lines=12> */
.L_x_15857:
        /* <DEDUP_REMOVED lines=49> */
.L_x_15855:
[----:B------:R-:W-:Y:S01]  /*ff00*/  I2FP.F32.U32 R10, R10 ;  /* 0x0000000a000a7245 */ /* 0x000fe20000201000 */
[----:B------:R-:W-:Y:S01]  /*ff10*/  HADD2.F32 R106, -RZ, R106.H1_H1 ;  /* 0x3000006aff6a7230 */ /* 0x000fe20000004100 */
        /* <DEDUP_REMOVED lines=18> */
.L_x_15859:
        /* <DEDUP_REMOVED lines=12> */
.L_x_15860:
        /* <DEDUP_REMOVED lines=49> */
.L_x_15858:
[----:B------:R-:W-:Y:S01]  /*10410*/  I2FP.F32.U32 R10, R10 ;  /* 0x0000000a000a7245 */ /* 0x000fe20000201000 */
[----:B------:R-:W-:Y:S01]  /*10420*/  HFMA2 R109, -RZ, RZ, 0, 1.1920928955078125e-07 ;  /* 0x00000002ff6d7431 */ /* 0x000fe200000001ff */
[----:B------:R-:W-:-:S03]  /*10430*/  ISETP.NE.AND P6, PT, R112, 0x1, PT ;  /* 0x000000017000780c */ /* 0x000fc60003fc5270 */
[----:B------:R-:W-:-:S05]  /*10440*/  FFMA.FTZ R10, R10, R119, 1.1641532182693481445e-10 ;  /* 0x2f0000000a0a7423 */ /* 0x000fca0000010077 */
[----:B------:R-:W-:Y:S01]  /*10450*/  FSETP.GTU.FTZ.AND P5, PT, R10, UR4, PT ;  /* 0x000000040a007c0b */ /* 0x000fe2000bfbc000 */
[----:B------:R-:W-:-:S05]  /*10460*/  HADD2.F32 R10, -RZ, R107.H0_H0 ;  /* 0x2000006bff0a7230 */ /* 0x000fca0000004100 */
[----:B------:R-:W-:-:S04]  /*10470*/  FMUL.FTZ R10, R10, UR6 ;  /* 0x000000060a0a7c20 */ /* 0x000fc80008410000 */
[----:B------:R-:W-:-:S05]  /*10480*/  FMUL.FTZ R10, R10, UR5 ;  /* 0x000000050a0a7c20 */ /* 0x000fca0008410000 */
        /* <DEDUP_REMOVED lines=12> */
.L_x_15862:
        /* <DEDUP_REMOVED lines=14> */
.L_x_15863:
        /* <DEDUP_REMOVED lines=49> */
.L_x_15861:
        /* <DEDUP_REMOVED lines=16> */
.L_x_15839:
        /* <DEDUP_REMOVED lines=121> */
.L_x_15865:
[----:B------:R-:W-:Y:S05]  /*111d0*/  BSYNC.RECONVERGENT B0 ;  /* 0x0000000000007941 */ /* 0x000fea0003800200 */
.L_x_15864:
        /* <DEDUP_REMOVED lines=14> */
.L_x_15867:
[----:B------:R-:W-:Y:S05]  /*112c0*/  BSYNC.RECONVERGENT B0 ;  /* 0x0000000000007941 */ /* 0x000fea0003800200 */
.L_x_15866:
        /* <DEDUP_REMOVED lines=106> */
[----:B------:R-:W-:Y:S01]  /*11970*/  F2FP.F16.F32.PACK_AB R10, R10, R21 ;  /* 0x000000150a0a723e */ /* 0x000fe200000000ff */
[----:B------:R-:W-:Y:S01]  /*11980*/  FMUL.FTZ R21, R20, R12 ;  /* 0x0000000c14157220 */ /* 0x000fe20000410000 */
[----:B------:R-:W-:Y:S01]  /*11990*/  FFMA.FTZ R26, R26, R103, R79 ;  /* 0x000000671a1a7223 */ /* 0x000fe2000001004f */
[C---:B------:R-:W-:Y:S01]  /*119a0*/  FMUL.FTZ R12, R20.reuse, R13 ;  /* 0x0000000d140c7220 */ /* 0x040fe20000410000 */
[C---:B------:R-:W-:Y:S01]  /*119b0*/  FMUL.FTZ R25, R20.reuse, R14 ;  /* 0x0000000e14197220 */ /* 0x040fe20000410000 */
[C---:B------:R-:W-:Y:S01]  /*119c0*/  FMUL.FTZ R123, R20.reuse, R123 ;  /* 0x0000007b147b7220 */ /* 0x040fe20000410000 */
[----:B------:R-:W-:Y:S01]  /*119d0*/  FMUL.FTZ R119, R20, R119 ;  /* 0x0000007714777220 */ /* 0x000fe20000410000 */
[----:B------:R-:W-:Y:S01]  /*119e0*/  F2FP.F16.F32.PACK_AB R11, R26, R11 ;  /* 0x0000000b1a0b723e */ /* 0x000fe200000000ff */
        /* <DEDUP_REMOVED lines=12> */
[----:B------:R-:W-:Y:S01]  /*11ab0*/  F2FP.F16.F32.PACK_AB R14, R21, R14 ;  /* 0x0000000e150e723e */ /* 0x000fe200000000ff */
[----:B------:R-:W-:Y:S01]  /*11ac0*/  FFMA.FTZ R112, R112, R87, R63 ;  /* 0x0000005770707223 */ /* 0x000fe2000001003f */
[----:B------:R-:W-:Y:S01]  /*11ad0*/  FFMA.FTZ R117, R117, R84, R60 ;  /* 0x0000005475757223 */ /* 0x000fe2000001003c */
[----:B------:R-:W-:Y:S01]  /*11ae0*/  FFMA.FTZ R118, R118, R85, R61 ;  /* 0x0000005576767223 */ /* 0x000fe2000001003d */
[----:B------:R-:W-:Y:S01]  /*11af0*/  FFMA.FTZ R116, R116, R91, R67 ;  /* 0x0000005b74747223 */ /* 0x000fe20000010043 */
[----:B------:R-:W-:Y:S01]  /*11b00*/  F2FP.F16.F32.PACK_AB R15, R26, R15 ;  /* 0x0000000f1a0f723e */ /* 0x000fe200000000ff */
        /* <DEDUP_REMOVED lines=8> */
[----:B------:R-:W-:Y:S01]  /*11b90*/  F2FP.F16.F32.PACK_AB R12, R17, R12 ;  /* 0x0000000c110c723e */ /* 0x000fe200000000ff */
[----:B------:R-:W-:Y:S01]  /*11ba0*/  FMUL.FTZ R17, R20, R16 ;  /* 0x0000001014117220 */ /* 0x000fe20000410000 */
[----:B-----5:R-:W-:-:S03]  /*11bb0*/  FFMA.FTZ R8, R8, R125, R83 ;  /* 0x0000007d08087223 */ /* 0x020fc60000010053 */
[----:B------:R-:W-:Y:S01]  /*11bc0*/  FFMA.FTZ R16, R17, R88, R64 ;  /* 0x0000005811107223 */ /* 0x000fe20000010040 */
[----:B------:R-:W-:Y:S01]  /*11bd0*/  FFMA.FTZ R17, R115, R90, R66 ;  /* 0x0000005a73117223 */ /* 0x000fe20000010042 */
[----:B------:R-:W-:Y:S01]  /*11be0*/  F2FP.F16.F32.PACK_AB R9, R8, R9 ;  /* 0x000000090809723e */ /* 0x000fe200000000ff */
[----:B---3--:R-:W-:-:S03]  /*11bf0*/  FFMA.FTZ R8, R123, R111, R80 ;  /* 0x0000006f7b087223 */ /* 0x008fc60000010050 */
[----:B------:R-:W-:Y:S02]  /*11c00*/  F2FP.F16.F32.PACK_AB R17, R116, R17 ;  /* 0x000000117411723e */ /* 0x000fe400000000ff */
[----:B------:R-:W-:Y:S01]  /*11c10*/  F2FP.F16.F32.PACK_AB R8, R13, R8 ;  /* 0x000000080d08723e */ /* 0x000fe200000000ff */
[C---:B------:R-:W-:Y:S01]  /*11c20*/  FMUL.FTZ R13, R20.reuse, R18 ;  /* 0x00000012140d7220 */ /* 0x040fe20000410000 */
[C---:B------:R-:W-:Y:S01]  /*11c30*/  FMUL.FTZ R18, R20.reuse, R19 ;  /* 0x0000001314127220 */ /* 0x040fe20000410000 */
[----:B------:R-:W-:Y:S02]  /*11c40*/  FMUL.FTZ R19, R20, R122 ;  /* 0x0000007a14137220 */ /* 0x000fe40000410000 */
[----:B------:R-:W-:Y:S01]  /*11c50*/  FFMA.FTZ R13, R13, R98, R74 ;  /* 0x000000620d0d7223 */ /* 0x000fe2000001004a */
[----:B------:R-:W-:Y:S01]  /*11c60*/  FFMA.FTZ R18, R18, R99, R75 ;  /* 0x0000006312127223 */ /* 0x000fe2000001004b */
[----:B------:R-:W-:Y:S01]  /*11c70*/  FFMA.FTZ R19, R19, R86, R62 ;  /* 0x0000005613137223 */ /* 0x000fe2000001003e */
[----:B0-----:R-:W-:-:S03]  /*11c80*/  @!P0 IMAD.WIDE R24, R27, 0x4, R24 ;  /* 0x000000041b188825 */ /* 0x001fc600078e0218 */
[----:B------:R-:W-:Y:S01]  /*11c90*/  F2FP.F16.F32.PACK_AB R13, R18, R13 ;  /* 0x0000000d120d723e */ /* 0x000fe200000000ff */
[----:B------:R-:W-:Y:S01]  /*11ca0*/  FMUL.FTZ R18, R20, R113 ;  /* 0x0000007114127220 */ /* 0x000fe20000410000 */
[----:B------:R-:W-:Y:S01]  /*11cb0*/  F2FP.F16.F32.PACK_AB R19, R112, R19 ;  /* 0x000000137013723e */ /* 0x000fe200000000ff */
[----:B------:R0:W-:Y:S02]  /*11cc0*/  @!P0 STG.E desc[UR12][R24.64], R20 ;  /* 0x0000001418008986 */ /* 0x0001e4000c10190c */
[----:B------:R-:W-:Y:S01]  /*11cd0*/  FFMA.FTZ R21, R18, R89, R65 ;  /* 0x0000005912157223 */ /* 0x000fe20000010041 */
[----:B------:R-:W-:Y:S01]  /*11ce0*/  F2FP.F16.F32.PACK_AB R18, R118, R117 ;  /* 0x000000757612723e */ /* 0x000fe200000000ff */
[----:B------:R0:W-:Y:S03]  /*11cf0*/  STG.E.128 desc[UR12][R22.64], R8 ;  /* 0x0000000816007986 */ /* 0x0001e6000c101d0c */
[----:B------:R-:W-:Y:S01]  /*11d00*/  F2FP.F16.F32.PACK_AB R16, R21, R16 ;  /* 0x000000101510723e */ /* 0x000fe200000000ff */
[----:B------:R0:W-:Y:S04]  /*11d10*/  STG.E.128 desc[UR12][R104.64], R12 ;  /* 0x0000000c68007986 */ /* 0x0001e8000c101d0c */
[----:B------:R0:W-:Y:S01]  /*11d20*/  STG.E.128 desc[UR12][R106.64], R16 ;  /* 0x000000106a007986 */ /* 0x0001e2000c101d0c */
[----:B------:R-:W-:Y:S05]  /*11d30*/  BRA.U !UP2, `(.L_x_15868) ;  /* 0xfffffeed0a847547 */ /* 0x000fea000b83ffff */
[----:B------:R-:W-:Y:S05]  /*11d40*/  EXIT ;  /* 0x000000000000794d */ /* 0x000fea0003800000 */
.L_x_15869:
        /* <DEDUP_REMOVED lines=11> */
.L_x_21028:


//--------------------- .text._ZN10layer_norm13ln_fwd_kernelINS_13Kernel_traitsIf6__halffS2_fjLj6144ELj1ELj1ELj8ELj16ENS_18Kernel_traits_baseILj6144EfS2_fS2_fjLj256EEEEELb1ELb1ELb1ELb0EEEvNS_9FwdParamsE --------------------------
	.section	.text._ZN10layer_norm13ln_fwd_kernelINS_13Kernel_traitsIf6__halffS2_fjLj6144ELj1ELj1ELj8ELj16ENS_18Kernel_traits_baseILj6144EfS2_fS2_fjLj256EEEEELb1ELb1ELb1ELb0EEEvNS_9FwdParamsE,"ax",@progbits
	.align	128
        .global         _ZN10layer_norm13ln_fwd_kernelINS_13Kernel_traitsIf6__halffS2_fjLj6144ELj1ELj1ELj8ELj16ENS_18Kernel_traits_baseILj6144EfS2_fS2_fjLj256EEEEELb1ELb1ELb1ELb0EEEvNS_9FwdParamsE
        .type           _ZN10layer_norm13ln_fwd_kernelINS_13Kernel_traitsIf6__halffS2_fjLj6144ELj1ELj1ELj8ELj16ENS_18Kernel_traits_baseILj6144EfS2_fS2_fjLj256EEEEELb1ELb1ELb1ELb0EEEvNS_9FwdParamsE,@function
        .size           _ZN10layer_norm13ln_fwd_kernelINS_13Kernel_traitsIf6__halffS2_fjLj6144ELj1ELj1ELj8ELj16ENS_18Kernel_traits_baseILj6144EfS2_fS2_fjLj256EEEEELb1ELb1ELb1ELb0EEEvNS_9FwdParamsE,(.L_x_21029 - _ZN10layer_norm13ln_fwd_kernelINS_13Kernel_traitsIf6__halffS2_fjLj6144ELj1ELj1ELj8ELj16ENS_18Kernel_traits_baseILj6144EfS2_fS2_fjLj256EEEEELb1ELb1ELb1ELb0EEEvNS_9FwdParamsE)
        .other          _ZN10layer_norm13ln_fwd_kernelINS_13Kernel_traitsIf6__halffS2_fjLj6144ELj1ELj1ELj8ELj16ENS_18Kernel_traits_baseILj6144EfS2_fS2_fjLj256EEEEELb1ELb1ELb1ELb0EEEvNS_9FwdParamsE,@"STO_CUDA_ENTRY STV_DEFAULT"
_ZN10layer_norm13ln_fwd_kernelINS_13Kernel_traitsIf6__halffS2_fjLj6144ELj1ELj1ELj8ELj16ENS_18Kernel_traits_baseILj6144EfS2_fS2_fjLj256EEEEELb1ELb1ELb1ELb0EEEvNS_9FwdParamsE:
.text._ZN10layer_norm13ln_fwd_kernelINS_13Kernel_traitsIf6__halffS2_fjLj6144ELj1ELj1ELj8ELj16ENS_18Kernel_traits_baseILj6144EfS2_fS2_fjLj256EEEEELb1ELb1ELb1ELb0EEEvNS_9FwdParamsE:
        /* <DEDUP_REMOVED lines=86> */
.L_x_15871:
        /* <DEDUP_REMOVED lines=41> */
.L_x_15872:
[----:B------:R-:W-:Y:S05]  /*07f0*/  BSYNC.RECONVERGENT B0 ;  /* 0x0000000000007941 */ /* 0x000fea0003800200 */
.L_x_15870:
        /* <DEDUP_REMOVED lines=97> */
.L_x_16180:
        /* <DEDUP_REMOVED lines=28> */
.L_x_15875:
        /* <DEDUP_REMOVED lines=26> */
.L_x_15880:
        /* <DEDUP_REMOVED lines=13> */
.L_x_15882:
[----:B0-----:R-:W-:Y:S05]  /*1240*/  BSYNC.RECONVERGENT B2 ;  /* 0x0000000000027941 */ /* 0x001fea0003800200 */
.L_x_15881:
        /* <DEDUP_REMOVED lines=59> */
.L_x_15879:
[----:B0-----:R-:W-:Y:S05]  /*1600*/  BSYNC.RECONVERGENT B1 ;  /* 0x0000000000017941 */ /* 0x001fea0003800200 */
.L_x_15878:
        /* <DEDUP_REMOVED lines=9> */
[----:B------:R-:W-:-:S07]  /*16a0*/  FFMA.FTZ R104, R105, R12, R60 ;  /* 0x0000000c69687223 */ /* 0x000fce000001003c */
.L_x_15877:
        /* <DEDUP_REMOVED lines=16> */
.L_x_15886:
        /* <DEDUP_REMOVED lines=13> */
.L_x_15888:
[----:B0-----:R-:W-:Y:S05]  /*1880*/  BSYNC.RECONVERGENT B2 ;  /* 0x0000000000027941 */ /* 0x001fea0003800200 */
.L_x_15887:
        /* <DEDUP_REMOVED lines=60> */
.L_x_15885:
[----:B0-----:R-:W-:Y:S05]  /*1c50*/  BSYNC.RECONVERGENT B1 ;  /* 0x0000000000017941 */ /* 0x001fea0003800200 */
.L_x_15884:
        /* <DEDUP_REMOVED lines=9> */
[----:B------:R-:W-:-:S07]  /*1cf0*/  FFMA.FTZ R105, R106, R13, R61 ;  /* 0x0000000d6a697223 */ /* 0x000fce000001003d */
.L_x_15883:
        /* <DEDUP_REMOVED lines=16> */
.L_x_15892:
        /* <DEDUP_REMOVED lines=13> */
.L_x_15894:
[----:B0-----:R-:W-:Y:S05]  /*1ed0*/  BSYNC.RECONVERGENT B2 ;  /* 0x0000000000027941 */ /* 0x001fea0003800200 */
.L_x_15893:
        /* <DEDUP_REMOVED lines=29> */
[----:B------:R-:W-:Y:S02]  /*20b0*/  VIADD R109, R3, 0xa9066899 ;  /* 0xa9066899036d7836 */ /* 0x000fe40000000000 */
[----:B------:R-:W-:Y:S01]  /*20c0*/  IMAD.WIDE.U32 R134, R131, -0x326172a9, RZ ;  /* 0xcd9e8d5783867825 */ /* 0x000fe200078e00ff */
[----:B------:R-:W-:-:S03]  /*20d0*/  IADD3 R131, PT, PT, R3, 0x646e171e, RZ ;  /* 0x646e171e03837810 */ /* 0x000fc60007ffe0ff */
        /* <DEDUP_REMOVED lines=24> */
[----:B------:R-:W-:Y:S01]  /*2260*/  IMAD.MOV.U32 R108, RZ, RZ, RZ ;  /* 0x000000ffff6c7224 */ /* 0x000fe200078e00ff */
[----:B------:R-:W-:Y:S01]  /*2270*/  LOP3.LUT R133, R133, R106, R111, 0x96, !PT ;  /* 0x0000006a85857212 */ /* 0x000fe200078e966f */
[----:B------:R-:W-:Y:S01]  /*2280*/  IMAD.MOV.U32 R106, RZ, RZ, R132 ;  /* 0x000000ffff6a7224 */ /* 0x000fe200078e0084 */
[----:B------:R-:W-:-:S07]  /*2290*/  MOV R132, R110 ;  /* 0x0000006e00847202 */ /* 0x000fce0000000f00 */
.L_x_15891:
[----:B0-----:R-:W-:Y:S05]  /*22a0*/  BSYNC.RECONVERGENT B1 ;  /* 0x0000000000017941 */ /* 0x001fea0003800200 */
.L_x_15890:
        /* <DEDUP_REMOVED lines=10> */
.L_x_15889:
        /* <DEDUP_REMOVED lines=16> */
.L_x_15898:
        /* <DEDUP_REMOVED lines=13> */
.L_x_15900:
[----:B0-----:R-:W-:Y:S05]  /*2520*/  BSYNC.RECONVERGENT B2 ;  /* 0x0000000000027941 */ /* 0x001fea0003800200 */
.L_x_15899:
        /* <DEDUP_REMOVED lines=60> */
.L_x_15897:
[----:B0-----:R-:W-:Y:S05]  /*28f0*/  BSYNC.RECONVERGENT B1 ;  /* 0x0000000000017941 */ /* 0x001fea0003800200 */
.L_x_15896:
        /* <DEDUP_REMOVED lines=9> */
[----:B------:R-:W-:-:S07]  /*2990*/  FFMA.FTZ R107, R108, R15, R63 ;  /* 0x0000000f6c6b7223 */ /* 0x000fce000001003f */
.L_x_15895:
        /* <DEDUP_REMOVED lines=16> */
.L_x_15904:
        /* <DEDUP_REMOVED lines=13> */
.L_x_15906:
[----:B0-----:R-:W-:Y:S05]  /*2b70*/  BSYNC.RECONVERGENT B2 ;  /* 0x0000000000027941 */ /* 0x001fea0003800200 */
.L_x_15905:
        /* <DEDUP_REMOVED lines=60> */
.L_x_15903:
[----:B0-----:R-:W-:Y:S05]  /*2f40*/  BSYNC.RECONVERGENT B1 ;  /* 0x0000000000017941 */ /* 0x001fea0003800200 */
.L_x_15902:
[----:B------:R-:W-:Y:S01]  /*2f50*/  I2FP.F32.U32 R108, R108 ;  /* 0x0000006c006c7245 */ /* 0x000fe20000201000 */
[----:B------:R-:W-:Y:S02]  /*2f60*/  HADD2.F32 R109, -RZ, R98.H0_H0 ;  /* 0x20000062ff6d7230 */ /* 0x000fe40000004100 */
        /* <DEDUP_REMOVED lines=8> */
.L_x_15901:
        /* <DEDUP_REMOVED lines=16> */
.L_x_15910:
        /* <DEDUP_REMOVED lines=13> */
.L_x_15912:
[----:B0-----:R-:W-:Y:S05]  /*31c0*/  BSYNC.RECONVERGENT B2 ;  /* 0x0000000000027941 */ /* 0x001fea0003800200 */
.L_x_15911:
        /* <DEDUP_REMOVED lines=53> */
[----:B------:R-:W-:Y:S01]  /*3520*/  LOP3.LUT R138, R109, R138, R135, 0x96, !PT ;  /* 0x0000008a6d8a7212 */ /* 0x000fe200078e9687 */
[----:B------:R-:W-:Y:S01]  /*3530*/  IMAD.MOV.U32 R109, RZ, RZ, R132 ;  /* 0x000000ffff6d7224 */ /* 0x000fe200078e0084 */
[----:B------:R-:W-:Y:S01]  /*3540*/  LOP3.LUT R131, R131, R134, R137, 0x96, !PT ;  /* 0x0000008683837212 */ /* 0x000fe200078e9689 */
[----:B------:R-:W-:Y:S02]  /*3550*/  IMAD.MOV.U32 R111, RZ, RZ, RZ ;  /* 0x000000ffff6f7224 */ /* 0x000fe400078e00ff */
[----:B------:R-:W-:-:S05]  /*3560*/  IMAD.WIDE.U32 R138, R138, -0x2daee0ad, RZ ;  /* 0xd2511f538a8a7825 */ /* 0x000fca00078e00ff */
[----:B------:R-:W-:Y:S02]  /*3570*/  LOP3.LUT R133, R133, R110, R139, 0x96, !PT ;  /* 0x0000006e85857212 */ /* 0x000fe400078e968b */
[----:B------:R-:W-:-:S07]  /*3580*/  MOV R132, R138 ;  /* 0x0000008a00847202 */ /* 0x000fce0000000f00 */
.L_x_15909:
[----:B0-----:R-:W-:Y:S05]  /*3590*/  BSYNC.RECONVERGENT B1 ;  /* 0x0000000000017941 */ /* 0x001fea0003800200 */
.L_x_15908:
[----:B------:R-:W-:Y:S01]  /*35a0*/  I2FP.F32.U32 R109, R109 ;  /* 0x0000006d006d7245 */ /* 0x000fe20000201000 */
[----:B------:R-:W-:Y:S02]  /*35b0*/  HADD2.F32 R110, -RZ, R98.H1_H1 ;  /* 0x30000062ff6e7230 */ /* 0x000fe40000004100 */
        /* <DEDUP_REMOVED lines=8> */
.L_x_15907:
        /* <DEDUP_REMOVED lines=16> */
.L_x_15916:
        /* <DEDUP_REMOVED lines=13> */
.L_x_15918:
[----:B0-----:R-:W-:Y:S05]  /*3810*/  BSYNC.RECONVERGENT B2 ;  /* 0x0000000000027941 */ /* 0x001fea0003800200 */
.L_x_15917:
        /* <DEDUP_REMOVED lines=60> */
.L_x_15915:
[----:B0-----:R-:W-:Y:S05]  /*3be0*/  BSYNC.RECONVERGENT B1 ;  /* 0x0000000000017941 */ /* 0x001fea0003800200 */
.L_x_15914:
[----:B------:R-:W-:Y:S01]  /*3bf0*/  HFMA2 R135, -RZ, RZ, 0.1171875, 0 ;  /* 0x2f800000ff877431 */ /* 0x000fe200000001ff */
[----:B------:R-:W-:Y:S01]  /*3c00*/  I2FP.F32.U32 R110, R110 ;  /* 0x0000006e006e7245 */ /* 0x000fe20000201000 */
[----:B------:R-:W-:-:S05]  /*3c10*/  HADD2.F32 R111, -RZ, R99.H0_H0 ;  /* 0x20000063ff6f7230 */ /* 0x000fca0000004100 */
[----:B------:R-:W-:Y:S01]  /*3c20*/  FMUL.FTZ R111, R111, UR13 ;  /* 0x0000000d6f6f7c20 */ /* 0x000fe20008410000 */
[----:B------:R-:W-:-:S03]  /*3c30*/  FFMA.FTZ R110, R110, R135, 1.1641532182693481445e-10 ;  /* 0x2f0000006e6e7423 */ /* 0x000fc60000010087 */
[----:B------:R-:W-:Y:S02]  /*3c40*/  FMUL.FTZ R111, R111, UR12 ;  /* 0x0000000c6f6f7c20 */ /* 0x000fe40008410000 */
[----:B------:R-:W-:-:S04]  /*3c50*/  FSETP.GTU.FTZ.AND P1, PT, R110, UR7, PT ;  /* 0x000000076e007c0b */ /* 0x000fc8000bf3c000 */
[----:B------:R-:W-:Y:S02]  /*3c60*/  FSEL R111, R111, RZ, !P1 ;  /* 0x000000ff6f6f7208 */ /* 0x000fe40004800000 */
[----:B------:R-:W-:-:S03]  /*3c70*/  SEL R122, RZ, 0x1, P1 ;  /* 0x00000001ff7a7807 */ /* 0x000fc60000800000 */
[----:B------:R-:W-:-:S07]  /*3c80*/  FFMA.FTZ R110, R111, R18, R102 ;  /* 0x000000126f6e7223 */ /* 0x000fce0000010066 */
.L_x_15913:
        /* <DEDUP_REMOVED lines=16> */
.L_x_15922:
        /* <DEDUP_REMOVED lines=13> */
.L_x_15924:
[----:B0-----:R-:W-:Y:S05]  /*3e60*/  BSYNC.RECONVERGENT B2 ;  /* 0x0000000000027941 */ /* 0x001fea0003800200 */
.L_x_15923:
        /* <DEDUP_REMOVED lines=61> */
.L_x_15921:
[----:B0-----:R-:W-:Y:S05]  /*4240*/  BSYNC.RECONVERGENT B1 ;  /* 0x0000000000017941 */ /* 0x001fea0003800200 */
.L_x_15920:
        /* <DEDUP_REMOVED lines=9> */
[----:B------:R-:W-:Y:S01]  /*42e0*/  FFMA.FTZ R111, R134, R19, R103 ;  /* 0x00000013866f7223 */ /* 0x000fe20000010067 */
[----:B------:R-:W-:Y:S06]  /*42f0*/  BRA `(.L_x_15919) ;  /* 0x0000003000b07947 */ /* 0x000fec0003800000 */
.L_x_15876:
[----:B------:R-:W-:Y:S01]  /*4300*/  MOV R106, R135 ;  /* 0x00000087006a7202 */ /* 0x000fe20000000f00 */
[----:B------:R-:W-:Y:S02]  /*4310*/  IMAD.MOV.U32 R132, RZ, RZ, R134 ;  /* 0x000000ffff847224 */ /* 0x000fe400078e0086 */
[----:B------:R-:W-:Y:S01]  /*4320*/  IMAD.MOV.U32 R104, RZ, RZ, RZ ;  /* 0x000000ffff687224 */ /* 0x000fe200078e00ff */
        /* <DEDUP_REMOVED lines=17> */
.L_x_15928:
        /* <DEDUP_REMOVED lines=13> */
.L_x_15930:
[----:B0-----:R-:W-:Y:S05]  /*4510*/  BSYNC.RECONVERGENT B2 ;  /* 0x0000000000027941 */ /* 0x001fea0003800200 */
.L_x_15929:
        /* <DEDUP_REMOVED lines=59> */
.L_x_15927:
[----:B0-----:R-:W-:Y:S05]  /*48d0*/  BSYNC.RECONVERGENT B1 ;  /* 0x0000000000017941 */ /* 0x001fea0003800200 */
.L_x_15926:
        /* <DEDUP_REMOVED lines=10> */
.L_x_15925:
        /* <DEDUP_REMOVED lines=16> */
.L_x_15934:
        /* <DEDUP_REMOVED lines=13> */
.L_x_15936:
[----:B0-----:R-:W-:Y:S05]  /*4b50*/  BSYNC.RECONVERGENT B2 ;  /* 0x0000000000027941 */ /* 0x001fea0003800200 */
.L_x_15935:
        /* <DEDUP_REMOVED lines=60> */
.L_x_15933:
[----:B0-----:R-:W-:Y:S05]  /*4f20*/  BSYNC.RECONVERGENT B1 ;  /* 0x0000000000017941 */ /* 0x001fea0003800200 */
.L_x_15932:
        /* <DEDUP_REMOVED lines=10> */
.L_x_15931:
        /* <DEDUP_REMOVED lines=16> */
.L_x_15940:
        /* <DEDUP_REMOVED lines=13> */
.L_x_15942:
[----:B0-----:R-:W-:Y:S05]  /*51a0*/  BSYNC.RECONVERGENT B2 ;  /* 0x0000000000027941 */ /* 0x001fea0003800200 */
.L_x_15941:
        /* <DEDUP_REMOVED lines=60> */
.L_x_15939:
[----:B0-----:R-:W-:Y:S05]  /*5570*/  BSYNC.RECONVERGENT B1 ;  /* 0x0000000000017941 */ /* 0x001fea0003800200 */
.L_x_15938:
        /* <DEDUP_REMOVED lines=10> */
.L_x_15937:
        /* <DEDUP_REMOVED lines=16> */
.L_x_15946:
        /* <DEDUP_REMOVED lines=13> */
.L_x_15948:
[----:B0-----:R-:W-:Y:S05]  /*57f0*/  BSYNC.RECONVERGENT B2 ;  /* 0x0000000000027941 */ /* 0x001fea0003800200 */
.L_x_15947:
        /* <DEDUP_REMOVED lines=60> */
.L_x_15945:
[----:B0-----:R-:W-:Y:S05]  /*5bc0*/  BSYNC.RECONVERGENT B1 ;  /* 0x0000000000017941 */ /* 0x001fea0003800200 */
.L_x_15944:
        /* <DEDUP_REMOVED lines=10> */
.L_x_15943:
        /* <DEDUP_REMOVED lines=16> */
.L_x_15952:
        /* <DEDUP_REMOVED lines=13> */
.L_x_15954:
[----:B0-----:R-:W-:Y:S05]  /*5e40*/  BSYNC.RECONVERGENT B2 ;  /* 0x0000000000027941 */ /* 0x001fea0003800200 */
.L_x_15953:
        /* <DEDUP_REMOVED lines=60> */
.L_x_15951:
[----:B0-----:R-:W-:Y:S05]  /*6210*/  BSYNC.RECONVERGENT B1 ;  /* 0x0000000000017941 */ /* 0x001fea0003800200 */
.L_x_15950:
        /* <DEDUP_REMOVED lines=10> */
.L_x_15949:
        /* <DEDUP_REMOVED lines=16> */
.L_x_15958:
        /* <DEDUP_REMOVED lines=13> */
.L_x_15960:
[----:B0-----:R-:W-:Y:S05]  /*6490*/  BSYNC.RECONVERGENT B2 ;  /* 0x0000000000027941 */ /* 0x001fea0003800200 */
.L_x_15959:
        /* <DEDUP_REMOVED lines=54> */
[----:B------:R-:W-:Y:S02]  /*6800*/  IMAD.MOV.U32 R109, RZ, RZ, R132 ;  /* 0x000000ffff6d7224 */ /* 0x000fe400078e0084 */
[----:B------:R-:W-:-:S04]  /*6810*/  IMAD.WIDE.U32 R136, R136, -0x326172a9, RZ ;  /* 0xcd9e8d5788887825 */ /* 0x000fc800078e00ff */
[----:B------:R-:W-:Y:S01]  /*6820*/  IMAD.WIDE.U32 R138, R138, -0x2daee0ad, RZ ;  /* 0xd2511f538a8a7825 */ /* 0x000fe200078e00ff */
[----:B------:R-:W-:-:S04]  /*6830*/  LOP3.LUT R131, R131, R134, R137, 0x96, !PT ;  /* 0x0000008683837212 */ /* 0x000fc800078e9689 */
[----:B------:R-:W-:Y:S02]  /*6840*/  LOP3.LUT R133, R133, R110, R139, 0x96, !PT ;  /* 0x0000006e85857212 */ /* 0x000fe400078e968b */
[----:B------:R-:W-:-:S07]  /*6850*/  MOV R132, R138 ;  /* 0x0000008a00847202 */ /* 0x000fce0000000f00 */
.L_x_15957:
[----:B0-----:R-:W-:Y:S05]  /*6860*/  BSYNC.RECONVERGENT B1 ;  /* 0x0000000000017941 */ /* 0x001fea0003800200 */
.L_x_15956:
        /* <DEDUP_REMOVED lines=10> */
.L_x_15955:
        /* <DEDUP_REMOVED lines=16> */
.L_x_15964:
        /* <DEDUP_REMOVED lines=13> */
.L_x_15966:
[----:B0-----:R-:W-:Y:S05]  /*6ae0*/  BSYNC.RECONVERGENT B2 ;  /* 0x0000000000027941 */ /* 0x001fea0003800200 */
.L_x_15965:
        /* <DEDUP_REMOVED lines=60> */
.L_x_15963:
[----:B0-----:R-:W-:Y:S05]  /*6eb0*/  BSYNC.RECONVERGENT B1 ;  /* 0x0000000000017941 */ /* 0x001fea0003800200 */
.L_x_15962:
        /* <DEDUP_REMOVED lines=10> */
.L_x_15961:
        /* <DEDUP_REMOVED lines=16> */
.L_x_15969:
        /* <DEDUP_REMOVED lines=13> */
.L_x_15971:
[----:B0-----:R-:W-:Y:S05]  /*7130*/  BSYNC.RECONVERGENT B2 ;  /* 0x0000000000027941 */ /* 0x001fea0003800200 */
.L_x_15970:
        /* <DEDUP_REMOVED lines=51> */
[----:B------:R-:W-:Y:S01]  /*7470*/  LOP3.LUT R123, R123, R138, R135, 0x96, !PT ;  /* 0x0000008a7b7b7212 */ /* 0x000fe200078e9687 */
[----:B------:R-:W-:Y:S01]  /*7480*/  HFMA2 R135, -RZ, RZ, 0, 0 ;  /* 0x00000000ff877431 */ /* 0x000fe200000001ff */
[----:B------:R-:W-:-:S03]  /*7490*/  LOP3.LUT R111, R111, R140, R137, 0x96, !PT ;  /* 0x0000008c6f6f7212 */ /* 0x000fc600078e9689 */
[----:B------:R-:W-:-:S04]  /*74a0*/  IMAD.WIDE.U32 R140, R123, -0x326172a9, RZ ;  /* 0xcd9e8d577b8c7825 */ /* 0x000fc800078e00ff */
[----:B------:R-:W-:Y:S01]  /*74b0*/  IMAD.WIDE.U32 R138, R111, -0x2daee0ad, RZ ;  /* 0xd2511f536f8a7825 */ /* 0x000fe200078e00ff */
[----:B------:R-:W-:Y:S02]  /*74c0*/  LOP3.LUT R131, R131, R136, R141, 0x96, !PT ;  /* 0x0000008883837212 */ /* 0x000fe400078e968d */
[----:B------:R-:W-:Y:S01]  /*74d0*/  MOV R111, R132 ;  /* 0x00000084006f7202 */ /* 0x000fe20000000f00 */
[----:B------:R-:W-:Y:S01]  /*74e0*/  IMAD.MOV.U32 R136, RZ, RZ, R140 ;  /* 0x000000ffff887224 */ /* 0x000fe200078e008c */
[----:B------:R-:W-:Y:S01]  /*74f0*/  LOP3.LUT R133, R133, R134, R139, 0x96, !PT ;  /* 0x0000008685857212 */ /* 0x000fe200078e968b */
[----:B------:R-:W-:-:S07]  /*7500*/  IMAD.MOV.U32 R132, RZ, RZ, R138 ;  /* 0x000000ffff847224 */ /* 0x000fce00078e008a */
.L_x_15968:
[----:B0-----:R-:W-:Y:S05]  /*7510*/  BSYNC.RECONVERGENT B1 ;  /* 0x0000000000017941 */ /* 0x001fea0003800200 */
.L_x_15967:
        /* <DEDUP_REMOVED lines=10> */
.L_x_15919:
        /* <DEDUP_REMOVED lines=26> */
.L_x_15972:
[----:B------:R-:W-:Y:S01]  /*7760*/  IADD3 R128, PT, PT, R128, 0x100, RZ ;  /* 0x0000010080807810 */ /* 0x000fe20007ffe0ff */
[----:B------:R-:W-:-:S07]  /*7770*/  VIADD R0, R0, 0x100 ;  /* 0x0000010000007836 */ /* 0x000fce0000000000 */
.L_x_15874:
[----:B0-----:R-:W-:Y:S05]  /*7780*/  BSYNC.RECONVERGENT B0 ;  /* 0x0000000000007941 */ /* 0x001fea0003800200 */
.L_x_15873:
        /* <DEDUP_REMOVED lines=34> */
.L_x_15979:
        /* <DEDUP_REMOVED lines=13> */
.L_x_15981:
[----:B------:R-:W-:Y:S05]  /*7a80*/  BSYNC.RECONVERGENT B2 ;  /* 0x0000000000027941 */ /* 0x000fea0003800200 */
.L_x_15980:
        /* <DEDUP_REMOVED lines=59> */
.L_x_15978:
[----:B------:R-:W-:Y:S05]  /*7e40*/  BSYNC.RECONVERGENT B1 ;  /* 0x0000000000017941 */ /* 0x000fea0003800200 */
.L_x_15977:
        /* <DEDUP_REMOVED lines=10> */
.L_x_15976:
        /* <DEDUP_REMOVED lines=16> */
.L_x_15985:
        /* <DEDUP_REMOVED lines=13> */
.L_x_15987:
[----:B------:R-:W-:Y:S05]  /*80c0*/  BSYNC.RECONVERGENT B2 ;  /* 0x0000000000027941 */ /* 0x000fea0003800200 */
.L_x_15986:
        /* <DEDUP_REMOVED lines=60> */
.L_x_15984:
[----:B------:R-:W-:Y:S05]  /*8490*/  BSYNC.RECONVERGENT B1 ;  /* 0x0000000000017941 */ /* 0x000fea0003800200 */
.L_x_15983:
[----:B------:R-:W-:Y:S01]  /*84a0*/  HFMA2 R90, -RZ, RZ, 0.1171875, 0 ;  /* 0x2f800000ff5a7431 */ /* 0x000fe200000001ff */
[----:B------:R-:W-:Y:S01]  /*84b0*/  I2FP.F32.U32 R89, R89 ;  /* 0x0000005900597245 */ /* 0x000fe20000201000 */
[----:B------:R-:W-:-:S05]  /*84c0*/  HADD2.F32 R92, -RZ, R96.H1_H1 ;  /* 0x30000060ff5c7230 */ /* 0x000fca0000004100 */
[----:B------:R-:W-:Y:S01]  /*84d0*/  FMUL.FTZ R92, R92, UR13 ;  /* 0x0000000d5c5c7c20 */ /* 0x000fe20008410000 */
[----:B------:R-:W-:-:S03]  /*84e0*/  FFMA.FTZ R89, R89, R90, 1.1641532182693481445e-10 ;  /* 0x2f00000059597423 */ /* 0x000fc6000001005a */
[----:B------:R-:W-:Y:S02]  /*84f0*/  FMUL.FTZ R90, R92, UR12 ;  /* 0x0000000c5c5a7c20 */ /* 0x000fe40008410000 */
[----:B------:R-:W-:-:S04]  /*8500*/  FSETP.GTU.FTZ.AND P4, PT, R89, UR7, PT ;  /* 0x0000000759007c0b */ /* 0x000fc8000bf9c000 */
[----:B------:R-:W-:Y:S02]  /*8510*/  FSEL R90, R90, RZ, !P4 ;  /* 0x000000ff5a5a7208 */ /* 0x000fe40006000000 */
[----:B------:R-:W-:-:S03]  /*8520*/  SEL R130, RZ, 0x1, P4 ;  /* 0x00000001ff827807 */ /* 0x000fc60002000000 */
[----:B------:R-:W-:-:S07]  /*8530*/  FFMA.FTZ R89, R90, R29, R61 ;  /* 0x0000001d5a597223 */ /* 0x000fce000001003d */
.L_x_15982:
        /* <DEDUP_REMOVED lines=16> */
.L_x_15991:
        /* <DEDUP_REMOVED lines=13> */
.L_x_15993:
[----:B------:R-:W-:Y:S05]  /*8710*/  BSYNC.RECONVERGENT B2 ;  /* 0x0000000000027941 */ /* 0x000fea0003800200 */
.L_x_15992:
        /* <DEDUP_REMOVED lines=60> */
.L_x_15990:
[----:B------:R-:W-:Y:S05]  /*8ae0*/  BSYNC.RECONVERGENT B1 ;  /* 0x0000000000017941 */ /* 0x000fea0003800200 */
.L_x_15989:
        /* <DEDUP_REMOVED lines=10> */
.L_x_15988:
        /* <DEDUP_REMOVED lines=16> */
.L_x_15997:
        /* <DEDUP_REMOVED lines=13> */
.L_x_15999:
[----:B------:R-:W-:Y:S05]  /*8d60*/  BSYNC.RECONVERGENT B2 ;  /* 0x0000000000027941 */ /* 0x000fea0003800200 */
.L_x_15998:
        /* <DEDUP_REMOVED lines=60> */
.L_x_15996:
[----:B------:R-:W-:Y:S05]  /*9130*/  BSYNC.RECONVERGENT B1 ;  /* 0x0000000000017941 */ /* 0x000fea0003800200 */
.L_x_15995:
        /* <DEDUP_REMOVED lines=10> */
.L_x_15994:
        /* <DEDUP_REMOVED lines=16> */
.L_x_16003:
        /* <DEDUP_REMOVED lines=13> */
.L_x_16005:
[----:B------:R-:W-:Y:S05]  /*93b0*/  BSYNC.RECONVERGENT B2 ;  /* 0x0000000000027941 */ /* 0x000fea0003800200 */
.L_x_16004:
        /* <DEDUP_REMOVED lines=60> */
.L_x_16002:
[----:B------:R-:W-:Y:S05]  /*9780*/  BSYNC.RECONVERGENT B1 ;  /* 0x0000000000017941 */ /* 0x000fea0003800200 */
.L_x_16001:
        /* <DEDUP_REMOVED lines=10> */
.L_x_16000:
        /* <DEDUP_REMOVED lines=16> */
.L_x_16009:
        /* <DEDUP_REMOVED lines=13> */
.L_x_16011:
[----:B------:R-:W-:Y:S05]  /*9a00*/  BSYNC.RECONVERGENT B2 ;  /* 0x0000000000027941 */ /* 0x000fea0003800200 */
.L_x_16010:
[----:B------:R-:W-:Y:S01]  /*9a10*/  IMAD.WIDE.U32 R134, R145, -0x326172a9, RZ ;  /* 0xcd9e8d5791867825 */ /* 0x000fe200078e00ff */
[----:B-12---:R-:W-:Y:S02]  /*9a20*/  LOP3.LUT R138, R117, R95, R3, 0x96, !PT ;  /* 0x0000005f758a7212 */ /* 0x006fe400078e9603 */
        /* <DEDUP_REMOVED lines=58> */
.L_x_16008:
[----:B------:R-:W-:Y:S05]  /*9dd0*/  BSYNC.RECONVERGENT B1 ;  /* 0x0000000000017941 */ /* 0x000fea0003800200 */
.L_x_16007:
        /* <DEDUP_REMOVED lines=10> */
.L_x_16006:
        /* <DEDUP_REMOVED lines=16> */
.L_x_16015:
        /* <DEDUP_REMOVED lines=13> */
.L_x_16017:
[----:B------:R-:W-:Y:S05]  /*a050*/  BSYNC.RECONVERGENT B2 ;  /* 0x0000000000027941 */ /* 0x000fea0003800200 */
.L_x_16016:
        /* <DEDUP_REMOVED lines=60> */
.L_x_16014:
[----:B------:R-:W-:Y:S05]  /*a420*/  BSYNC.RECONVERGENT B1 ;  /* 0x0000000000017941 */ /* 0x000fea0003800200 */
.L_x_16013:
        /* <DEDUP_REMOVED lines=10> */
.L_x_16012:
        /* <DEDUP_REMOVED lines=16> */
.L_x_16021:
        /* <DEDUP_REMOVED lines=13> */
.L_x_16023:
[----:B------:R-:W-:Y:S05]  /*a6a0*/  BSYNC.RECONVERGENT B2 ;  /* 0x0000000000027941 */ /* 0x000fea0003800200 */
.L_x_16022:
[----:B------:R-:W-:Y:S01]  /*a6b0*/  IMAD.WIDE.U32 R136, R145, -0x326172a9, RZ ;  /* 0xcd9e8d5791887825 */ /* 0x000fe200078e00ff */
[----:B--2---:R-:W-:Y:S02]  /*a6c0*/  LOP3.LUT R140, R117, R135, R3, 0x96, !PT ;  /* 0x00000087758c7212 */ /* 0x004fe400078e9603 */
[----:B------:R-:W-:Y:S01]  /*a6d0*/  IADD3 R123, PT, PT, R3, -0x4498517b, RZ ;  /* 0xbb67ae85037b7810 */ /* 0x000fe20007ffe0ff */
[----:B------:R-:W-:Y:S01]  /*a6e0*/  VIADD R95, R2, 0x9e3779b9 ;  /* 0x9e3779b9025f7836 */ /* 0x000fe20000000000 */
[----:B-1----:R-:W-:Y:S01]  /*a6f0*/  LOP3.LUT R138, R115, R137, R2, 0x96, !PT ;  /* 0x00000089738a7212 */ /* 0x002fe200078e9602 */
        /* <DEDUP_REMOVED lines=56> */
.L_x_16020:
[----:B------:R-:W-:Y:S05]  /*aa80*/  BSYNC.RECONVERGENT B1 ;  /* 0x0000000000017941 */ /* 0x000fea0003800200 */
.L_x_16019:
        /* <DEDUP_REMOVED lines=11> */
.L_x_15975:
        /* <DEDUP_REMOVED lines=20> */
.L_x_16027:
        /* <DEDUP_REMOVED lines=13> */
.L_x_16029:
[----:B------:R-:W-:Y:S05]  /*ad50*/  BSYNC.RECONVERGENT B2 ;  /* 0x0000000000027941 */ /* 0x000fea0003800200 */
.L_x_16028:
        /* <DEDUP_REMOVED lines=59> */
.L_x_16026:
[----:B------:R-:W-:Y:S05]  /*b110*/  BSYNC.RECONVERGENT B1 ;  /* 0x0000000000017941 */ /* 0x000fea0003800200 */
.L_x_16025:
        /* <DEDUP_REMOVED lines=10> */
.L_x_16024:
        /* <DEDUP_REMOVED lines=16> */
.L_x_16033:
        /* <DEDUP_REMOVED lines=13> */
.L_x_16035:
[----:B------:R-:W-:Y:S05]  /*b390*/  BSYNC.RECONVERGENT B2 ;  /* 0x0000000000027941 */ /* 0x000fea0003800200 */
.L_x_16034:
        /* <DEDUP_REMOVED lines=60> */
.L_x_16032:
[----:B------:R-:W-:Y:S05]  /*b760*/  BSYNC.RECONVERGENT B1 ;  /* 0x0000000000017941 */ /* 0x000fea0003800200 */
.L_x_16031:
        /* <DEDUP_REMOVED lines=10> */
.L_x_16030:
        /* <DEDUP_REMOVED lines=16> */
.L_x_16039:
        /* <DEDUP_REMOVED lines=13> */
.L_x_16041:
[----:B------:R-:W-:Y:S05]  /*b9e0*/  BSYNC.RECONVERGENT B2 ;  /* 0x0000000000027941 */ /* 0x000fea0003800200 */
.L_x_16040:
        /* <DEDUP_REMOVED lines=60> */
.L_x_16038:
[----:B------:R-:W-:Y:S05]  /*bdb0*/  BSYNC.RECONVERGENT B1 ;  /* 0x0000000000017941 */ /* 0x000fea0003800200 */
.L_x_16037:
        /* <DEDUP_REMOVED lines=10> */
.L_x_16036:
        /* <DEDUP_REMOVED lines=16> */
.L_x_16045:
        /* <DEDUP_REMOVED lines=13> */
.L_x_16047:
[----:B------:R-:W-:Y:S05]  /*c030*/  BSYNC.RECONVERGENT B2 ;  /* 0x0000000000027941 */ /* 0x000fea0003800200 */
.L_x_16046:
        /* <DEDUP_REMOVED lines=60> */
.L_x_16044:
[----:B------:R-:W-:Y:S05]  /*c400*/  BSYNC.RECONVERGENT B1 ;  /* 0x0000000000017941 */ /* 0x000fea0003800200 */
.L_x_16043:
        /* <DEDUP_REMOVED lines=10> */
.L_x_16042:
        /* <DEDUP_REMOVED lines=16> */
.L_x_16051:
        /* <DEDUP_REMOVED lines=13> */
.L_x_16053:
[----:B------:R-:W-:Y:S05]  /*c680*/  BSYNC.RECONVERGENT B2 ;  /* 0x0000000000027941 */ /* 0x000fea0003800200 */
.L_x_16052:
        /* <DEDUP_REMOVED lines=60> */
.L_x_16050:
[----:B------:R-:W-:Y:S05]  /*ca50*/  BSYNC.RECONVERGENT B1 ;  /* 0x0000000000017941 */ /* 0x000fea0003800200 */
.L_x_16049:
        /* <DEDUP_REMOVED lines=10> */
.L_x_16048:
        /* <DEDUP_REMOVED lines=16> */
.L_x_16057:
        /* <DEDUP_REMOVED lines=13> */
.L_x_16059:
[----:B------:R-:W-:Y:S05]  /*ccd0*/  BSYNC.RECONVERGENT B2 ;  /* 0x0000000000027941 */ /* 0x000fea0003800200 */
.L_x_16058:
        /* <DEDUP_REMOVED lines=60> */
.L_x_16056:
[----:B------:R-:W-:Y:S05]  /*d0a0*/  BSYNC.RECONVERGENT B1 ;  /* 0x0000000000017941 */ /* 0x000fea0003800200 */
.L_x_16055:
        /* <DEDUP_REMOVED lines=10> */
.L_x_16054:
        /* <DEDUP_REMOVED lines=16> */
.L_x_16063:
        /* <DEDUP_REMOVED lines=13> */
.L_x_16065:
[----:B------:R-:W-:Y:S05]  /*d320*/  BSYNC.RECONVERGENT B2 ;  /* 0x0000000000027941 */ /* 0x000fea0003800200 */
.L_x_16064:
        /* <DEDUP_REMOVED lines=60> */
.L_x_16062:
[----:B------:R-:W-:Y:S05]  /*d6f0*/  BSYNC.RECONVERGENT B1 ;  /* 0x0000000000017941 */ /* 0x000fea0003800200 */
.L_x_16061:
        /* <DEDUP_REMOVED lines=10> */
.L_x_16060:
        /* <DEDUP_REMOVED lines=16> */
.L_x_16068:
        /* <DEDUP_REMOVED lines=13> */
.L_x_16070:
[----:B------:R-:W-:Y:S05]  /*d970*/  BSYNC.RECONVERGENT B2 ;  /* 0x0000000000027941 */ /* 0x000fea0003800200 */
.L_x_16069:
        /* <DEDUP_REMOVED lines=61> */
.L_x_16067:
[----:B------:R-:W-:Y:S05]  /*dd50*/  BSYNC.RECONVERGENT B1 ;  /* 0x0000000000017941 */ /* 0x000fea0003800200 */
.L_x_16066:
        /* <DEDUP_REMOVED lines=10> */
.L_x_16018:
        /* <DEDUP_REMOVED lines=26> */
.L_x_16071:
[----:B------:R-:W-:Y:S01]  /*dfa0*/  IADD3 R128, PT, PT, R128, 0x100, RZ ;  /* 0x0000010080807810 */ /* 0x000fe20007ffe0ff */
[----:B------:R-:W-:-:S07]  /*dfb0*/  VIADD R0, R0, 0x100 ;  /* 0x0000010000007836 */ /* 0x000fce0000000000 */
.L_x_15974:
[----:B------:R-:W-:Y:S05]  /*dfc0*/  BSYNC.RECONVERGENT B0 ;  /* 0x0000000000007941 */ /* 0x000fea0003800200 */
.L_x_15973:
        /* <DEDUP_REMOVED lines=34> */
.L_x_16078:
        /* <DEDUP_REMOVED lines=13> */
.L_x_16080:
[----:B------:R-:W-:Y:S05]  /*e2c0*/  BSYNC.RECONVERGENT B2 ;  /* 0x0000000000027941 */ /* 0x000fea0003800200 */
.L_x_16079:
        /* <DEDUP_REMOVED lines=59> */
.L_x_16077:
[----:B------:R-:W-:Y:S05]  /*e680*/  BSYNC.RECONVERGENT B1 ;  /* 0x0000000000017941 */ /* 0x000fea0003800200 */
.L_x_16076:
        /* <DEDUP_REMOVED lines=10> */
.L_x_16075:
        /* <DEDUP_REMOVED lines=16> */
.L_x_16084:
        /* <DEDUP_REMOVED lines=13> */
.L_x_16086:
[----:B------:R-:W-:Y:S05]  /*e900*/  BSYNC.RECONVERGENT B2 ;  /* 0x0000000000027941 */ /* 0x000fea0003800200 */
.L_x_16085:
        /* <DEDUP_REMOVED lines=60> */
.L_x_16083:
[----:B------:R-:W-:Y:S05]  /*ecd0*/  BSYNC.RECONVERGENT B1 ;  /* 0x0000000000017941 */ /* 0x000fea0003800200 */
.L_x_16082:
        /* <DEDUP_REMOVED lines=10> */
.L_x_16081:
        /* <DEDUP_REMOVED lines=16> */
.L_x_16090:
        /* <DEDUP_REMOVED lines=13> */
.L_x_16092:
[----:B------:R-:W-:Y:S05]  /*ef50*/  BSYNC.RECONVERGENT B2 ;  /* 0x0000000000027941 */ /* 0x000fea0003800200 */
.L_x_16091:
        /* <DEDUP_REMOVED lines=60> */
.L_x_16089:
[----:B------:R-:W-:Y:S05]  /*f320*/  BSYNC.RECONVERGENT B1 ;  /* 0x0000000000017941 */ /* 0x000fea0003800200 */
.L_x_16088:
        /* <DEDUP_REMOVED lines=10> */
.L_x_16087:
        /* <DEDUP_REMOVED lines=16> */
.L_x_16096:
        /* <DEDUP_REMOVED lines=13> */
.L_x_16098:
[----:B------:R-:W-:Y:S05]  /*f5a0*/  BSYNC.RECONVERGENT B2 ;  /* 0x0000000000027941 */ /* 0x000fea0003800200 */
.L_x_16097:
        /* <DEDUP_REMOVED lines=60> */
.L_x_16095:
[----:B------:R-:W-:Y:S05]  /*f970*/  BSYNC.RECONVERGENT B1 ;  /* 0x0000000000017941 */ /* 0x000fea0003800200 */
.L_x_16094:
        /* <DEDUP_REMOVED lines=10> */
.L_x_16093:
        /* <DEDUP_REMOVED lines=16> */
.L_x_16102:
        /* <DEDUP_REMOVED lines=13> */
.L_x_16104:
[----:B------:R-:W-:Y:S05]  /*fbf0*/  BSYNC.RECONVERGENT B2 ;  /* 0x0000000000027941 */ /* 0x000fea0003800200 */
.L_x_16103:
        /* <DEDUP_REMOVED lines=60> */
.L_x_16101:
[----:B------:R-:W-:Y:S05]  /*ffc0*/  BSYNC.RECONVERGENT B1 ;  /* 0x0000000000017941 */ /* 0x000fea0003800200 */
.L_x_16100:
        /* <DEDUP_REMOVED lines=10> */
.L_x_16099:
        /* <DEDUP_REMOVED lines=16> */
.L_x_16108:
        /* <DEDUP_REMOVED lines=13> */
.L_x_16110:
[----:B------:R-:W-:Y:S05]  /*10240*/  BSYNC.RECONVERGENT B2 ;  /* 0x0000000000027941 */ /* 0x000fea0003800200 */
.L_x_16109:
[----:B------:R-:W-:Y:S01]  /*10250*/  IMAD.WIDE.U32 R134, R145, -0x326172a9, RZ ;  /* 0xcd9e8d5791867825 */ /* 0x000fe200078e00ff */
[----:B012---:R-:W-:Y:S02]  /*10260*/  LOP3.LUT R138, R117, R87, R3, 0x96, !PT ;  /* 0x00000057758a7212 */ /* 0x007fe400078e9603 */
        /* <DEDUP_REMOVED lines=58> */
.L_x_16107:
[----:B------:R-:W-:Y:S05]  /*10610*/  BSYNC.RECONVERGENT B1 ;  /* 0x0000000000017941 */ /* 0x000fea0003800200 */
.L_x_16106:
        /* <DEDUP_REMOVED lines=10> */
.L_x_16105:
        /* <DEDUP_REMOVED lines=16> */
.L_x_16114:
        /* <DEDUP_REMOVED lines=13> */
.L_x_16116:
[----:B------:R-:W-:Y:S05]  /*10890*/  BSYNC.RECONVERGENT B2 ;  /* 0x0000000000027941 */ /* 0x000fea0003800200 */
.L_x_16115:
        /* <DEDUP_REMOVED lines=60> */
.L_x_16113:
[----:B------:R-:W-:Y:S05]  /*10c60*/  BSYNC.RECONVERGENT B1 ;  /* 0x0000000000017941 */ /* 0x000fea0003800200 */
.L_x_16112:
        /* <DEDUP_REMOVED lines=10> */
.L_x_16111:
        /* <DEDUP_REMOVED lines=20> */
.L_x_16120:
        /* <DEDUP_REMOVED lines=13> */
.L_x_16122:
[----:B------:R-:W-:Y:S05]  /*10f20*/  BSYNC.RECONVERGENT B2 ;  /* 0x0000000000027941 */ /* 0x000fea0003800200 */
.L_x_16121:
[----:B------:R-:W-:Y:S01]  /*10f30*/  IMAD.WIDE.U32 R136, R145, -0x326172a9, RZ ;  /* 0xcd9e8d5791887825 */ /* 0x000fe200078e00ff */
[----:B--2---:R-:W-:Y:S02]  /*10f40*/  LOP3.LUT R140, R117, R135, R3, 0x96, !PT ;  /* 0x00000087758c7212 */ /* 0x004fe400078e9603 */
[----:B------:R-:W-:Y:S01]  /*10f50*/  IADD3 R123, PT, PT, R3, -0x4498517b, RZ ;  /* 0xbb67ae85037b7810 */ /* 0x000fe20007ffe0ff */
[----:B------:R-:W-:Y:S01]  /*10f60*/  VIADD R87, R2, 0x9e3779b9 ;  /* 0x9e3779b902577836 */ /* 0x000fe20000000000 */
[----:B01----:R-:W-:Y:S01]  /*10f70*/  LOP3.LUT R138, R115, R137, R2, 0x96, !PT ;  /* 0x00000089738a7212 */ /* 0x003fe200078e9602 */
        /* <DEDUP_REMOVED lines=51> */
[----:B------:R-:W-:-:S03]  /*112b0*/  LOP3.LUT R131, R131, R136, R141, 0x96, !PT ;  /* 0x0000008883837212 */ /* 0x000fc600078e968d */
[----:B------:R-:W-:Y:S01]  /*112c0*/  IMAD.MOV.U32 R136, RZ, RZ, R140 ;  /* 0x000000ffff887224 */ /* 0x000fe200078e008c */
[----:B------:R-:W-:Y:S01]  /*112d0*/  LOP3.LUT R133, R133, R134, R139, 0x96, !PT ;  /* 0x0000008685857212 */ /* 0x000fe200078e968b */
[----:B------:R-:W-:Y:S01]  /*112e0*/  IMAD.MOV.U32 R87, RZ, RZ, R132 ;  /* 0x000000ffff577224 */ /* 0x000fe200078e0084 */
[----:B------:R-:W-:-:S07]  /*112f0*/  MOV R134, R138 ;  /* 0x0000008a00867202 */ /* 0x000fce0000000f00 */
.L_x_16119:
[----:B------:R-:W-:Y:S05]  /*11300*/  BSYNC.RECONVERGENT B1 ;  /* 0x0000000000017941 */ /* 0x000fea0003800200 */
.L_x_16118:
        /* <DEDUP_REMOVED lines=11> */
.L_x_16074:
        /* <DEDUP_REMOVED lines=20> */
.L_x_16126:
        /* <DEDUP_REMOVED lines=13> */
.L_x_16128:
[----:B------:R-:W-:Y:S05]  /*115d0*/  BSYNC.RECONVERGENT B2 ;  /* 0x0000000000027941 */ /* 0x000fea0003800200 */
.L_x_16127:
        /* <DEDUP_REMOVED lines=59> */
.L_x_16125:
[----:B------:R-:W-:Y:S05]  /*11990*/  BSYNC.RECONVERGENT B1 ;  /* 0x0000000000017941 */ /* 0x000fea0003800200 */
.L_x_16124:
        /* <DEDUP_REMOVED lines=10> */
.L_x_16123:
        /* <DEDUP_REMOVED lines=16> */
.L_x_16132:
        /* <DEDUP_REMOVED lines=13> */
.L_x_16134:
[----:B------:R-:W-:Y:S05]  /*11c10*/  BSYNC.RECONVERGENT B2 ;  /* 0x0000000000027941 */ /* 0x000fea0003800200 */
.L_x_16133:
        /* <DEDUP_REMOVED lines=60> */
.L_x_16131:
[----:B------:R-:W-:Y:S05]  /*11fe0*/  BSYNC.RECONVERGENT B1 ;  /* 0x0000000000017941 */ /* 0x000fea0003800200 */
.L_x_16130:
        /* <DEDUP_REMOVED lines=10> */
.L_x_16129:
        /* <DEDUP_REMOVED lines=16> */
.L_x_16138:
        /* <DEDUP_REMOVED lines=13> */
.L_x_16140:
[----:B------:R-:W-:Y:S05]  /*12260*/  BSYNC.RECONVERGENT B2 ;  /* 0x0000000000027941 */ /* 0x000fea0003800200 */
.L_x_16139:
        /* <DEDUP_REMOVED lines=60> */
.L_x_16137:
[----:B------:R-:W-:Y:S05]  /*12630*/  BSYNC.RECONVERGENT B1 ;  /* 0x0000000000017941 */ /* 0x000fea0003800200 */
.L_x_16136:
        /* <DEDUP_REMOVED lines=10> */
.L_x_16135:
        /* <DEDUP_REMOVED lines=16> */
.L_x_16144:
        /* <DEDUP_REMOVED lines=13> */
.L_x_16146:
[----:B------:R-:W-:Y:S05]  /*128b0*/  BSYNC.RECONVERGENT B2 ;  /* 0x0000000000027941 */ /* 0x000fea0003800200 */
.L_x_16145:
        /* <DEDUP_REMOVED lines=60> */
.L_x_16143:
[----:B------:R-:W-:Y:S05]  /*12c80*/  BSYNC.RECONVERGENT B1 ;  /* 0x0000000000017941 */ /* 0x000fea0003800200 */
.L_x_16142:
        /* <DEDUP_REMOVED lines=10> */
.L_x_16141:
        /* <DEDUP_REMOVED lines=16> */
.L_x_16150:
        /* <DEDUP_REMOVED lines=13> */
.L_x_16152:
[----:B------:R-:W-:Y:S05]  /*12f00*/  BSYNC.RECONVERGENT B2 ;  /* 0x0000000000027941 */ /* 0x000fea0003800200 */
.L_x_16151:
        /* <DEDUP_REMOVED lines=60> */
.L_x_16149:
[----:B------:R-:W-:Y:S05]  /*132d0*/  BSYNC.RECONVERGENT B1 ;  /* 0x0000000000017941 */ /* 0x000fea0003800200 */
.L_x_16148:
        /* <DEDUP_REMOVED lines=10> */
.L_x_16147:
        /* <DEDUP_REMOVED lines=16> */
.L_x_16156:
        /* <DEDUP_REMOVED lines=13> */
.L_x_16158:
[----:B------:R-:W-:Y:S05]  /*13550*/  BSYNC.RECONVERGENT B2 ;  /* 0x0000000000027941 */ /* 0x000fea0003800200 */
.L_x_16157:
        /* <DEDUP_REMOVED lines=60> */
.L_x_16155:
[----:B------:R-:W-:Y:S05]  /*13920*/  BSYNC.RECONVERGENT B1 ;  /* 0x0000000000017941 */ /* 0x000fea0003800200 */
.L_x_16154:
        /* <DEDUP_REMOVED lines=10> */
.L_x_16153:
        /* <DEDUP_REMOVED lines=16> */
.L_x_16162:
        /* <DEDUP_REMOVED lines=13> */
.L_x_16164:
[----:B------:R-:W-:Y:S05]  /*13ba0*/  BSYNC.RECONVERGENT B2 ;  /* 0x0000000000027941 */ /* 0x000fea0003800200 */
.L_x_16163:
        /* <DEDUP_REMOVED lines=60> */
.L_x_16161:
[----:B------:R-:W-:Y:S05]  /*13f70*/  BSYNC.RECONVERGENT B1 ;  /* 0x0000000000017941 */ /* 0x000fea0003800200 */
.L_x_16160:
        /* <DEDUP_REMOVED lines=10> */
.L_x_16159:
        /* <DEDUP_REMOVED lines=20> */
.L_x_16167:
        /* <DEDUP_REMOVED lines=13> */
.L_x_16169:
[----:B------:R-:W-:Y:S05]  /*14230*/  BSYNC.RECONVERGENT B2 ;  /* 0x0000000000027941 */ /* 0x000fea0003800200 */
.L_x_16168:
        /* <DEDUP_REMOVED lines=61> */
.L_x_16166:
[----:B------:R-:W-:Y:S05]  /*14610*/  BSYNC.RECONVERGENT B1 ;  /* 0x0000000000017941 */ /* 0x000fea0003800200 */
.L_x_16165:
        /* <DEDUP_REMOVED lines=10> */
.L_x_16117:
        /* <DEDUP_REMOVED lines=25> */
.L_x_16073:
[----:B------:R-:W-:Y:S05]  /*14850*/  BSYNC.RECONVERGENT B0 ;  /* 0x0000000000007941 */ /* 0x000fea0003800200 */
.L_x_16072:
        /* <DEDUP_REMOVED lines=110> */
.L_x_16171:
[----:B------:R-:W-:Y:S05]  /*14f40*/  BSYNC.RECONVERGENT B0 ;  /* 0x0000000000007941 */ /* 0x000fea0003800200 */
.L_x_16170:
        /* <DEDUP_REMOVED lines=12> */
.L_x_16173:
[----:B------:R-:W-:Y:S05]  /*15010*/  BSYNC.RECONVERGENT B0 ;  /* 0x0000000000007941 */ /* 0x000fea0003800200 */
.L_x_16172:
        /* <DEDUP_REMOVED lines=107> */
.L_x_16176:
[----:B------:R-:W-:Y:S05]  /*156d0*/  BSYNC.RECONVERGENT B0 ;  /* 0x0000000000007941 */ /* 0x000fea0003800200 */
.L_x_16175:
        /* <DEDUP_REMOVED lines=34> */
.L_x_16178:
[----:B------:R-:W-:Y:S05]  /*15900*/  BSYNC.RECONVERGENT B0 ;  /* 0x0000000000007941 */ /* 0x000fea0003800200 */
.L_x_16177:
        /* <DEDUP_REMOVED lines=33> */
.L_x_16179:
[----:B------:R-:W-:Y:S05]  /*15b20*/  BSYNC.RECONVERGENT B0 ;  /* 0x0000000000007941 */ /* 0x000fea0003800200 */
.L_x_16174:
[----:B012---:R-:W0:Y:S01]  /*15b30*/  LDC.64 R124, c[0x0][0x380] ;  /* 0x0000e000ff7c7b82 */ /* 0x007e220000000a00 */
[----:B------:R-:W-:Y:S01]  /*15b40*/  UPLOP3.LUT UP1, UPT, UPT, UPT, UP1, 0x40, 0x4 ;  /* 0x000000000004789c */ /* 0x000fe20003f2e810 */
[----:B0-----:R-:W-:-:S04]  /*15b50*/  IADD3 R112, PT, PT, R112, R124, RZ ;  /* 0x0000007c70707210 */ /* 0x001fc80007ffe0ff */
[----:B------:R-:W-:-:S13]  /*15b60*/  ISETP.GE.AND P0, PT, R112, R125, PT ;  /* 0x0000007d7000720c */ /* 0x000fda0003f06270 */
[----:B------:R-:W-:Y:S05]  /*15b70*/  @!P0 BRA `(.L_x_16180) ;  /* 0xfffffeb000a48947 */ /* 0x000fea000383ffff */
[----:B------:R-:W-:Y:S05]  /*15b80*/  EXIT ;  /* 0x000000000000794d */ /* 0x000fea0003800000 */
.L_x_16181:
        /* <DEDUP_REMOVED lines=15> */
.L_x_21029:


//--------------------- .text._ZN10layer_norm13ln_fwd_kernelINS_13Kernel_traitsIf6__halffS2_fjLj6144ELj1ELj1ELj8ELj16ENS_18Kernel_traits_baseILj6144EfS2_fS2_fjLj256EEEEELb1ELb1ELb1ELb1EEEvNS_9FwdParamsE --------------------------
	.section	.text._ZN10layer_norm13ln_fwd_kernelINS_13Kernel_traitsIf6__halffS2_fjLj6144ELj1ELj1ELj8ELj16ENS_18Kernel_traits_baseILj6144EfS2_fS2_fjLj256EEEEELb1ELb1ELb1ELb1EEEvNS_9FwdParamsE,"ax",@progbits
	.align	128
        .global         _ZN10layer_norm13ln_fwd_kernelINS_13Kernel_traitsIf6__halffS2_fjLj6144ELj1ELj1ELj8ELj16ENS_18Kernel_traits_baseILj6144EfS2_fS2_fjLj256EEEEELb1ELb1ELb1ELb1EEEvNS_9FwdParamsE
        .type           _ZN10layer_norm13ln_fwd_kernelINS_13Kernel_traitsIf6__halffS2_fjLj6144ELj1ELj1ELj8ELj16ENS_18Kernel_traits_baseILj6144EfS2_fS2_fjLj256EEEEELb1ELb1ELb1ELb1EEEvNS_9FwdParamsE,@function
        .size           _ZN10layer_norm13ln_fwd_kernelINS_13Kernel_traitsIf6__halffS2_fjLj6144ELj1ELj1ELj8ELj16ENS_18Kernel_traits_baseILj6144EfS2_fS2_fjLj256EEEEELb1ELb1ELb1ELb1EEEvNS_9FwdParamsE,(.L_x_21030 - _ZN10layer_norm13ln_fwd_kernelINS_13Kernel_traitsIf6__halffS2_fjLj6144ELj1ELj1ELj8ELj16ENS_18Kernel_traits_baseILj6144EfS2_fS2_fjLj256EEEEELb1ELb1ELb1ELb1EEEvNS_9FwdParamsE)
        .other          _ZN10layer_norm13ln_fwd_kernelINS_13Kernel_traitsIf6__halffS2_fjLj6144ELj1ELj1ELj8ELj16ENS_18Kernel_traits_baseILj6144EfS2_fS2_fjLj256EEEEELb1ELb1ELb1ELb1EEEvNS_9FwdParamsE,@"STO_CUDA_ENTRY STV_DEFAULT"
_ZN10layer_norm13ln_fwd_kernelINS_13Kernel_traitsIf6__halffS2_fjLj6144ELj1ELj1ELj8ELj16ENS_18Kernel_traits_baseILj6144EfS2_fS2_fjLj256EEEEELb1ELb1ELb1ELb1EEEvNS_9FwdParamsE:
.text._ZN10layer_norm13ln_fwd_kernelINS_13Kernel_traitsIf6__halffS2_fjLj6144ELj1ELj1ELj8ELj16ENS_18Kernel_traits_baseILj6144EfS2_fS2_fjLj256EEEEELb1ELb1ELb1ELb1EEEvNS_9FwdParamsE:
        /* <DEDUP_REMOVED lines=62> */
.L_x_16182:
        /* <DEDUP_REMOVED lines=28> */
.L_x_16183:
        /* <DEDUP_REMOVED lines=79> */
.L_x_16384:
        /* <DEDUP_REMOVED lines=51> */
.L_x_16187:
        /* <DEDUP_REMOVED lines=12> */
.L_x_16188:
        /* <DEDUP_REMOVED lines=57> */
.L_x_16186:
        /* <DEDUP_REMOVED lines=10> */
.L_x_16185:
        /* <DEDUP_REMOVED lines=15> */
.L_x_16191:
        /* <DEDUP_REMOVED lines=12> */
.L_x_16192:
        /* <DEDUP_REMOVED lines=58> */
.L_x_16190:
        /* <DEDUP_REMOVED lines=10> */
.L_x_16189:
        /* <DEDUP_REMOVED lines=15> */
.L_x_16195:
        /* <DEDUP_REMOVED lines=12> */
.L_x_16196:
        /* <DEDUP_REMOVED lines=56> */
[----:B------:R-:W-:Y:S01]  /*1dd0*/  IMAD.MOV.U32 R90, RZ, RZ, R98 ;  /* 0x000000ffff5a7224 */ /* 0x000fe200078e0062 */
[----:B------:R-:W-:-:S07]  /*1de0*/  MOV R98, R94 ;  /* 0x0000005e00627202 */ /* 0x000fce0000000f00 */
.L_x_16194:
        /* <DEDUP_REMOVED lines=10> */
.L_x_16193:
        /* <DEDUP_REMOVED lines=15> */
.L_x_16199:
        /* <DEDUP_REMOVED lines=12> */
.L_x_16200:
        /* <DEDUP_REMOVED lines=58> */
.L_x_16198:
        /* <DEDUP_REMOVED lines=10> */
.L_x_16197:
[----:B------:R-:W-:Y:S01]  /*2480*/  IMAD.MOV.U32 R94, RZ, RZ, R93 ;  /* 0x000000ffff5e7224 */ /* 0x000fe200078e005d */
[----:B-----5:R-:W-:Y:S01]  /*2490*/  MOV R92, R84 ;  /* 0x00000054005c7202 */ /* 0x020fe20000000f00 */
        /* <DEDUP_REMOVED lines=13> */
.L_x_16203:
        /* <DEDUP_REMOVED lines=12> */
.L_x_16204:
        /* <DEDUP_REMOVED lines=56> */
[----:B------:R-:W-:Y:S01]  /*29b0*/  MOV R92, R98 ;  /* 0x00000062005c7202 */ /* 0x000fe20000000f00 */
[----:B------:R-:W-:-:S07]  /*29c0*/  IMAD.MOV.U32 R98, RZ, RZ, R96 ;  /* 0x000000ffff627224 */ /* 0x000fce00078e0060 */
.L_x_16202:
        /* <DEDUP_REMOVED lines=10> */
.L_x_16201:
        /* <DEDUP_REMOVED lines=15> */
.L_x_16207:
        /* <DEDUP_REMOVED lines=12> */
.L_x_16208:
        /* <DEDUP_REMOVED lines=58> */
.L_x_16206:
        /* <DEDUP_REMOVED lines=10> */
.L_x_16205:
        /* <DEDUP_REMOVED lines=15> */
.L_x_16211:
        /* <DEDUP_REMOVED lines=12> */
.L_x_16212:
        /* <DEDUP_REMOVED lines=58> */
.L_x_16210:
        /* <DEDUP_REMOVED lines=10> */
.L_x_16209:
        /* <DEDUP_REMOVED lines=15> */
.L_x_16215:
        /* <DEDUP_REMOVED lines=12> */
.L_x_16216:
        /* <DEDUP_REMOVED lines=58> */
.L_x_16214:
        /* <DEDUP_REMOVED lines=11> */
.L_x_16184:
[----:B------:R-:W-:Y:S01]  /*3c50*/  IMAD.MOV.U32 R90, RZ, RZ, R132 ;  /* 0x000000ffff5a7224 */ /* 0x000fe200078e0084 */
[----:B------:R-:W-:Y:S01]  /*3c60*/  MOV R98, R128 ;  /* 0x0000008000627202 */ /* 0x000fe20000000f00 */
[----:B------:R-:W-:Y:S01]  /*3c70*/  IMAD.MOV.U32 R88, RZ, RZ, RZ ;  /* 0x000000ffff587224 */ /* 0x000fe200078e00ff */
        /* <DEDUP_REMOVED lines=16> */
.L_x_16219:
        /* <DEDUP_REMOVED lines=12> */
.L_x_16220:
[----:B------:R-:W-:Y:S01]  /*3e40*/  IMAD.WIDE.U32 R90, R106, -0x326172a9, RZ ;  /* 0xcd9e8d576a5a7825 */ /* 0x000fe200078e00ff */
[----:B------:R-:W-:Y:S02]  /*3e50*/  LOP3.LUT R94, R107, R89, R3, 0x96, !PT ;  /* 0x000000596b5e7212 */ /* 0x000fe400078e9603 */
[----:B------:R-:W-:Y:S02]  /*3e60*/  IADD3 R89, PT, PT, R2, -0x61c88647, RZ ;  /* 0x9e3779b902597810 */ /* 0x000fe40007ffe0ff */
        /* <DEDUP_REMOVED lines=54> */
.L_x_16218:
        /* <DEDUP_REMOVED lines=10> */
.L_x_16217:
        /* <DEDUP_REMOVED lines=15> */
.L_x_16223:
        /* <DEDUP_REMOVED lines=12> */
.L_x_16224:
        /* <DEDUP_REMOVED lines=57> */
[----:B------:R-:W-:-:S07]  /*47b0*/  IMAD.MOV.U32 R98, RZ, RZ, R94 ;  /* 0x000000ffff627224 */ /* 0x000fce00078e005e */
.L_x_16222:
        /* <DEDUP_REMOVED lines=10> */
.L_x_16221:
        /* <DEDUP_REMOVED lines=15> */
.L_x_16227:
        /* <DEDUP_REMOVED lines=12> */
.L_x_16228:
        /* <DEDUP_REMOVED lines=58> */
.L_x_16226:
        /* <DEDUP_REMOVED lines=9> */
[----:B------:R-:W-:-:S07]  /*4e40*/  FMUL.FTZ R90, R91, R54 ;  /* 0x000000365b5a7220 */ /* 0x000fce0000410000 */
.L_x_16225:
        /* <DEDUP_REMOVED lines=15> */
.L_x_16231:
        /* <DEDUP_REMOVED lines=12> */
.L_x_16232:
        /* <DEDUP_REMOVED lines=58> */
.L_x_16230:
        /* <DEDUP_REMOVED lines=10> */
.L_x_16229:
        /* <DEDUP_REMOVED lines=15> */
.L_x_16235:
        /* <DEDUP_REMOVED lines=12> */
.L_x_16236:
        /* <DEDUP_REMOVED lines=58> */
.L_x_16234:
        /* <DEDUP_REMOVED lines=10> */
.L_x_16233:
        /* <DEDUP_REMOVED lines=15> */
.L_x_16239:
        /* <DEDUP_REMOVED lines=12> */
.L_x_16240:
        /* <DEDUP_REMOVED lines=58> */
.L_x_16238:
        /* <DEDUP_REMOVED lines=10> */
.L_x_16237:
        /* <DEDUP_REMOVED lines=15> */
.L_x_16243:
        /* <DEDUP_REMOVED lines=12> */
.L_x_16244:
        /* <DEDUP_REMOVED lines=58> */
.L_x_16242:
        /* <DEDUP_REMOVED lines=10> */
.L_x_16241:
        /* <DEDUP_REMOVED lines=15> */
.L_x_16246:
        /* <DEDUP_REMOVED lines=12> */
.L_x_16247:
        /* <DEDUP_REMOVED lines=53> */
[----:B------:R-:W-:-:S04]  /*6b10*/  IMAD.WIDE.U32 R102, R95, -0x2daee0ad, RZ ;  /* 0xd2511f535f667825 */ /* 0x000fc800078e00ff */
[----:B------:R-:W-:-:S05]  /*6b20*/  VIADD R95, R3, 0x96a522ad ;  /* 0x96a522ad035f7836 */ /* 0x000fca0000000000 */
[----:B------:R-:W-:Y:S02]  /*6b30*/  LOP3.LUT R127, R95, R96, R103, 0x96, !PT ;  /* 0x000000605f7f7212 */ /* 0x000fe400078e9667 */
[----:B------:R-:W-:Y:S01]  /*6b40*/  MOV R95, R98 ;  /* 0x00000062005f7202 */ /* 0x000fe20000000f00 */
[----:B------:R-:W-:-:S07]  /*6b50*/  IMAD.MOV.U32 R98, RZ, RZ, R102 ;  /* 0x000000ffff627224 */ /* 0x000fce00078e0066 */
.L_x_16245:
        /* <DEDUP_REMOVED lines=10> */
.L_x_16213:
        /* <DEDUP_REMOVED lines=31> */
.L_x_16248:
        /* <DEDUP_REMOVED lines=24> */
.L_x_16252:
        /* <DEDUP_REMOVED lines=12> */
.L_x_16253:
        /* <DEDUP_REMOVED lines=57> */
.L_x_16251:
[----:B------:R-:W-:Y:S01]  /*73c0*/  I2FP.F32.U32 R96, R96 ;  /* 0x0000006000607245 */ /* 0x000fe20000201000 */
[----:B------:R-:W-:Y:S01]  /*73d0*/  HADD2.F32 R98, -RZ, R76.H0_H0 ;  /* 0x2000004cff627230 */ /* 0x000fe20000004100 */
[----:B------:R-:W-:-:S04]  /*73e0*/  MOV R97, 0x2f800000 ;  /* 0x2f80000000617802 */ /* 0x000fc80000000f00 */
[----:B------:R-:W-:Y:S01]  /*73f0*/  FMUL.FTZ R98, R98, UR13 ;  /* 0x0000000d62627c20 */ /* 0x000fe20008410000 */
[----:B------:R-:W-:-:S03]  /*7400*/  FFMA.FTZ R96, R96, R97, 1.1641532182693481445e-10 ;  /* 0x2f00000060607423 */ /* 0x000fc60000010061 */
[----:B------:R-:W-:Y:S02]  /*7410*/  FMUL.FTZ R97, R98, UR12 ;  /* 0x0000000c62617c20 */ /* 0x000fe40008410000 */
[----:B------:R-:W-:-:S04]  /*7420*/  FSETP.GTU.FTZ.AND P3, PT, R96, UR10, PT ;  /* 0x0000000a60007c0b */ /* 0x000fc8000bf7c000 */
[----:B------:R-:W-:Y:S02]  /*7430*/  FSEL R97, R97, RZ, !P3 ;  /* 0x000000ff61617208 */ /* 0x000fe40005800000 */
[----:B------:R-:W-:-:S03]  /*7440*/  SEL R124, RZ, 0x1, P3 ;  /* 0x00000001ff7c7807 */ /* 0x000fc60001800000 */
[----:B------:R-:W-:-:S07]  /*7450*/  FFMA.FTZ R96, R97, R60, R80 ;  /* 0x0000003c61607223 */ /* 0x000fce0000010050 */
.L_x_16250:
        /* <DEDUP_REMOVED lines=15> */
.L_x_16256:
        /* <DEDUP_REMOVED lines=12> */
.L_x_16257:
        /* <DEDUP_REMOVED lines=58> */
.L_x_16255:
        /* <DEDUP_REMOVED lines=10> */
.L_x_16254:
        /* <DEDUP_REMOVED lines=15> */
.L_x_16260:
        /* <DEDUP_REMOVED lines=12> */
.L_x_16261:
        /* <DEDUP_REMOVED lines=58> */
.L_x_16259:
        /* <DEDUP_REMOVED lines=10> */
.L_x_16258:
        /* <DEDUP_REMOVED lines=15> */
.L_x_16264:
        /* <DEDUP_REMOVED lines=12> */
.L_x_16265:
        /* <DEDUP_REMOVED lines=58> */
.L_x_16263:
        /* <DEDUP_REMOVED lines=10> */
.L_x_16262:
        /* <DEDUP_REMOVED lines=15> */
.L_x_16268:
        /* <DEDUP_REMOVED lines=12> */
.L_x_16269:
        /* <DEDUP_REMOVED lines=58> */
.L_x_16267:
        /* <DEDUP_REMOVED lines=10> */
.L_x_16266:
        /* <DEDUP_REMOVED lines=15> */
.L_x_16272:
        /* <DEDUP_REMOVED lines=12> */
.L_x_16273:
        /* <DEDUP_REMOVED lines=59> */
.L_x_16271:
        /* <DEDUP_REMOVED lines=10> */
.L_x_16270:
        /* <DEDUP_REMOVED lines=15> */
.L_x_16276:
        /* <DEDUP_REMOVED lines=12> */
.L_x_16277:
        /* <DEDUP_REMOVED lines=59> */
.L_x_16275:
        /* <DEDUP_REMOVED lines=10> */
.L_x_16274:
        /* <DEDUP_REMOVED lines=15> */
.L_x_16280:
        /* <DEDUP_REMOVED lines=12> */
.L_x_16281:
        /* <DEDUP_REMOVED lines=56> */
[----:B------:R-:W-:Y:S01]  /*9d50*/  MOV R122, R132 ;  /* 0x00000084007a7202 */ /* 0x000fe20000000f00 */
[----:B------:R-:W-:Y:S01]  /*9d60*/  IMAD.MOV.U32 R132, RZ, RZ, RZ ;  /* 0x000000ffff847224 */ /* 0x000fe200078e00ff */
[----:B------:R-:W-:-:S07]  /*9d70*/  LOP3.LUT R127, R127, R128, R133, 0x96, !PT ;  /* 0x000000807f7f7212 */ /* 0x000fce00078e9685 */
.L_x_16279:
        /* <DEDUP_REMOVED lines=11> */
.L_x_16249:
        /* <DEDUP_REMOVED lines=19> */
.L_x_16284:
        /* <DEDUP_REMOVED lines=12> */
.L_x_16285:
        /* <DEDUP_REMOVED lines=57> */
.L_x_16283:
        /* <DEDUP_REMOVED lines=10> */
.L_x_16282:
        /* <DEDUP_REMOVED lines=15> */
.L_x_16288:
        /* <DEDUP_REMOVED lines=12> */
.L_x_16289:
        /* <DEDUP_REMOVED lines=58> */
.L_x_16287:
        /* <DEDUP_REMOVED lines=10> */
.L_x_16286:
        /* <DEDUP_REMOVED lines=15> */
.L_x_16292:
        /* <DEDUP_REMOVED lines=12> */
.L_x_16293:
        /* <DEDUP_REMOVED lines=58> */
.L_x_16291:
        /* <DEDUP_REMOVED lines=10> */
.L_x_16290:
        /* <DEDUP_REMOVED lines=15> */
.L_x_16296:
        /* <DEDUP_REMOVED lines=12> */
.L_x_16297:
        /* <DEDUP_REMOVED lines=58> */
.L_x_16295:
        /* <DEDUP_REMOVED lines=10> */
.L_x_16294:
        /* <DEDUP_REMOVED lines=15> */
.L_x_16300:
        /* <DEDUP_REMOVED lines=12> */
.L_x_16301:
        /* <DEDUP_REMOVED lines=58> */
.L_x_16299:
        /* <DEDUP_REMOVED lines=10> */
.L_x_16298:
        /* <DEDUP_REMOVED lines=15> */
.L_x_16304:
        /* <DEDUP_REMOVED lines=12> */
.L_x_16305:
        /* <DEDUP_REMOVED lines=59> */
.L_x_16303:
        /* <DEDUP_REMOVED lines=10> */
.L_x_16302:
        /* <DEDUP_REMOVED lines=15> */
.L_x_16308:
        /* <DEDUP_REMOVED lines=12> */
.L_x_16309:
        /* <DEDUP_REMOVED lines=59> */
.L_x_16307:
        /* <DEDUP_REMOVED lines=10> */
.L_x_16306:
        /* <DEDUP_REMOVED lines=15> */
.L_x_16311:
        /* <DEDUP_REMOVED lines=12> */
.L_x_16312:
        /* <DEDUP_REMOVED lines=59> */
.L_x_16310:
        /* <DEDUP_REMOVED lines=10> */
.L_x_16278:
        /* <DEDUP_REMOVED lines=32> */
.L_x_16313:
        /* <DEDUP_REMOVED lines=24> */
.L_x_16317:
        /* <DEDUP_REMOVED lines=12> */
.L_x_16318:
        /* <DEDUP_REMOVED lines=58> */
.L_x_16316:
        /* <DEDUP_REMOVED lines=10> */
.L_x_16315:
        /* <DEDUP_REMOVED lines=15> */
.L_x_16321:
        /* <DEDUP_REMOVED lines=12> */
.L_x_16322:
        /* <DEDUP_REMOVED lines=59> */
.L_x_16320:
        /* <DEDUP_REMOVED lines=10> */
.L_x_16319:
        /* <DEDUP_REMOVED lines=15> */
.L_x_16325:
        /* <DEDUP_REMOVED lines=12> */
.L_x_16326:
        /* <DEDUP_REMOVED lines=59> */
.L_x_16324:
        /* <DEDUP_REMOVED lines=10> */
.L_x_16323:
        /* <DEDUP_REMOVED lines=15> */
.L_x_16329:
        /* <DEDUP_REMOVED lines=12> */
.L_x_16330:
        /* <DEDUP_REMOVED lines=59> */
.L_x_16328:
        /* <DEDUP_REMOVED lines=10> */
.L_x_16327:
        /* <DEDUP_REMOVED lines=15> */
.L_x_16333:
        /* <DEDUP_REMOVED lines=12> */
.L_x_16334:
        /* <DEDUP_REMOVED lines=59> */
.L_x_16332:
        /* <DEDUP_REMOVED lines=10> */
.L_x_16331:
        /* <DEDUP_REMOVED lines=15> */
.L_x_16337:
        /* <DEDUP_REMOVED lines=12> */
.L_x_16338:
        /* <DEDUP_REMOVED lines=59> */
.L_x_16336:
        /* <DEDUP_REMOVED lines=10> */
.L_x_16335:
        /* <DEDUP_REMOVED lines=15> */
.L_x_16341:
        /* <DEDUP_REMOVED lines=12> */
.L_x_16342:
        /* <DEDUP_REMOVED lines=59> */
.L_x_16340:
        /* <DEDUP_REMOVED lines=10> */
.L_x_16339:
        /* <DEDUP_REMOVED lines=15> */
.L_x_16345:
        /* <DEDUP_REMOVED lines=12> */
.L_x_16346:
        /* <DEDUP_REMOVED lines=59> */
.L_x_16344:
[----:B------:R-:W-:Y:S01]  /*fff0*/  I2FP.F32.U32 R0, R113 ;  /* 0x0000007100007245 */ /* 0x000fe20000201000 */
[----:B------:R-:W-:Y:S02]  /*10000*/  HFMA2 R113, -RZ, RZ, 0.1171875, 0 ;  /* 0x2f800000ff717431 */ /* 0x000fe400000001ff */
        /* <DEDUP_REMOVED lines=9> */
.L_x_16314:
        /* <DEDUP_REMOVED lines=19> */
.L_x_16349:
        /* <DEDUP_REMOVED lines=12> */
.L_x_16350:
        /* <DEDUP_REMOVED lines=58> */
.L_x_16348:
        /* <DEDUP_REMOVED lines=10> */
.L_x_16347:
        /* <DEDUP_REMOVED lines=15> */
.L_x_16353:
        /* <DEDUP_REMOVED lines=12> */
.L_x_16354:
        /* <DEDUP_REMOVED lines=59> */
.L_x_16352:
        /* <DEDUP_REMOVED lines=10> */
.L_x_16351:
        /* <DEDUP_REMOVED lines=15> */
.L_x_16357:
        /* <DEDUP_REMOVED lines=12> */
.L_x_16358:
        /* <DEDUP_REMOVED lines=59> */
.L_x_16356:
        /* <DEDUP_REMOVED lines=10> */
.L_x_16355:
        /* <DEDUP_REMOVED lines=15> */
.L_x_16361:
        /* <DEDUP_REMOVED lines=12> */
.L_x_16362:
        /* <DEDUP_REMOVED lines=59> */
.L_x_16360:
        /* <DEDUP_REMOVED lines=10> */
.L_x_16359:
[----:B------:R-:W-:Y:S01]  /*118d0*/  MOV R0, R132 ;  /* 0x0000008400007202 */ /* 0x000fe20000000f00 */
[----:B-1----:R-:W-:Y:S01]  /*118e0*/  IMAD.MOV.U32 R136, RZ, RZ, RZ ;  /* 0x000000ffff887224 */ /* 0x002fe200078e00ff */
        /* <DEDUP_REMOVED lines=13> */
.L_x_16365:
        /* <DEDUP_REMOVED lines=12> */
.L_x_16366:
        /* <DEDUP_REMOVED lines=59> */
.L_x_16364:
        /* <DEDUP_REMOVED lines=10> */
.L_x_16363:
        /* <DEDUP_REMOVED lines=15> */
.L_x_16369:
        /* <DEDUP_REMOVED lines=12> */
.L_x_16370:
        /* <DEDUP_REMOVED lines=59> */
.L_x_16368:
        /* <DEDUP_REMOVED lines=10> */
.L_x_16367:
        /* <DEDUP_REMOVED lines=15> */
.L_x_16373:
        /* <DEDUP_REMOVED lines=12> */
.L_x_16374:
        /* <DEDUP_REMOVED lines=59> */
.L_x_16372:
        /* <DEDUP_REMOVED lines=10> */
.L_x_16371:
        /* <DEDUP_REMOVED lines=15> */
.L_x_16376:
        /* <DEDUP_REMOVED lines=12> */
.L_x_16377:
        /* <DEDUP_REMOVED lines=59> */
.L_x_16375:
        /* <DEDUP_REMOVED lines=10> */
.L_x_16343:
        /* <DEDUP_REMOVED lines=48> */
.L_x_16378:
        /* <DEDUP_REMOVED lines=82> */
.L_x_16380:
[----:B------:R-:W-:Y:S05]  /*138f0*/  BSYNC.RECONVERGENT B0 ;  /* 0x0000000000007941 */ /* 0x000fea0003800200 */
.L_x_16379:
        /* <DEDUP_REMOVED lines=12> */
.L_x_16382:
[----:B------:R-:W-:Y:S05]  /*139c0*/  BSYNC.RECONVERGENT B0 ;  /* 0x0000000000007941 */ /* 0x000fea0003800200 */
.L_x_16381:
        /* <DEDUP_REMOVED lines=119> */
[----:B------:R-:W-:Y:S01]  /*14140*/  F2FP.F16.F32.PACK_AB R91, R94, R91 ;  /* 0x0000005b5e5b723e */ /* 0x000fe200000000ff */
[----:B0-----:R-:W-:Y:S01]  /*14150*/  IMAD.WIDE.U32 R96, R89, 0x10, R100 ;  /* 0x0000001059607825 */ /* 0x001fe200078e0064 */
[----:B------:R-:W-:-:S03]  /*14160*/  F2FP.F16.F32.PACK_AB R90, R103, R90 ;  /* 0x0000005a675a723e */ /* 0x000fc600000000ff */
        /* <DEDUP_REMOVED lines=33> */
[----:B------:R-:W-:-:S02]  /*14380*/  F2FP.F16.F32.PACK_AB R95, R118, R95 ;  /* 0x0000005f765f723e */ /* 0x000fc400000000ff */
[----:B------:R-:W-:Y:S01]  /*14390*/  F2FP.F16.F32.PACK_AB R93, R102, R117 ;  /* 0x00000075665d723e */ /* 0x000fe200000000ff */
[----:B------:R-:W-:Y:S01]  /*143a0*/  IMAD.WIDE.U32 R100, R121, 0x10, R100 ;  /* 0x0000001079647825 */ /* 0x000fe200078e0064 */
        /* <DEDUP_REMOVED lines=8> */
.L_x_16383:
[----:B0-----:R-:W0:Y:S01]  /*14430*/  LDC.64 R88, c[0x0][0x380] ;  /* 0x0000e000ff587b82 */ /* 0x001e220000000a00 */
[----:B------:R-:W-:Y:S01]  /*14440*/  UPLOP3.LUT UP0, UPT, UPT, UPT, UP0, 0x40, 0x4 ;  /* 0x000000000004789c */ /* 0x000fe20003f0e800 */
[----:B0-----:R-:W-:-:S04]  /*14450*/  IADD3 R104, PT, PT, R104, R88, RZ ;  /* 0x0000005868687210 */ /* 0x001fc80007ffe0ff */
[----:B------:R-:W-:-:S13]  /*14460*/  ISETP.GE.AND P0, PT, R104, R89, PT ;  /* 0x000000596800720c */ /* 0x000fda0003f06270 */
[----:B------:R-:W-:Y:S05]  /*14470*/  @!P0 BRA `(.L_x_16384) ;  /* 0xfffffec400848947 */ /* 0x000fea000383ffff */
[----:B------:R-:W-:Y:S05]  /*14480*/  EXIT ;  /* 0x000000000000794d */ /* 0x000fea0003800000 */
.L_x_16385:
        /* <DEDUP_REMOVED lines=15> */
.L_x_21030:


//--------------------- .text._ZN10layer_norm13ln_fwd_kernelINS_13Kernel_traitsI6__halfffffjLj6144ELj1ELj1ELj8ELj16ENS_18Kernel_traits_baseILj6144ES2_ffffjLj256EEEEELb0ELb0ELb0ELb0EEEvNS_9FwdParamsE --------------------------
	.section	.text._ZN10layer_norm13ln_fwd_kernelINS_13Kernel_traitsI6__halfffffjLj6144ELj1ELj1ELj8ELj16ENS_18Kernel_traits_baseILj6144ES2_ffffjLj256EEEEELb0ELb0ELb0ELb0EEEvNS_9FwdParamsE,"ax",@progbits
	.align	128
        .global         _ZN10layer_norm13ln_fwd_kernelINS_13Kernel_traitsI6__halfffffjLj6144ELj1ELj1ELj8ELj16ENS_18Kernel_traits_baseILj6144ES2_ffffjLj256EEEEELb0ELb0ELb0ELb0EEEvNS_9FwdParamsE
        .type           _ZN10layer_norm13ln_fwd_kernelINS_13Kernel_traitsI6__halfffffjLj6144ELj1ELj1ELj8ELj16ENS_18Kernel_traits_baseILj6144ES2_ffffjLj256EEEEELb0ELb0ELb0ELb0EEEvNS_9FwdParamsE,@function
        .size           _ZN10layer_norm13ln_fwd_kernelINS_13Kernel_traitsI6__halfffffjLj6144ELj1ELj1ELj8ELj16ENS_18Kernel_traits_baseILj6144ES2_ffffjLj256EEEEELb0ELb0ELb0ELb0EEEvNS_9FwdParamsE,(.L_x_21031 - _ZN10layer_norm13ln_fwd_kernelINS_13Kernel_traitsI6__halfffffjLj6144ELj1ELj1ELj8ELj16ENS_18Kernel_traits_baseILj6144ES2_ffffjLj256EEEEELb0ELb0ELb0ELb0EEEvNS_9FwdParamsE)
        .other          _ZN10layer_norm13ln_fwd_kernelINS_13Kernel_traitsI6__halfffffjLj6144ELj1ELj1ELj8ELj16ENS_18Kernel_traits_baseILj6144ES2_ffffjLj256EEEEELb0ELb0ELb0ELb0EEEvNS_9FwdParamsE,@"STO_CUDA_ENTRY STV_DEFAULT"
_ZN10layer_norm13ln_fwd_kernelINS_13Kernel_traitsI6__halfffffjLj6144ELj1ELj1ELj8ELj16ENS_18Kernel_traits_baseILj6144ES2_ffffjLj256EEEEELb0ELb0ELb0ELb0EEEvNS_9FwdParamsE:
.text._ZN10layer_norm13ln_fwd_kernelINS_13Kernel_traitsI6__halfffffjLj6144ELj1ELj1ELj8ELj16ENS_18Kernel_traits_baseILj6144ES2_ffffjLj256EEEEELb0ELb0ELb0ELb0EEEvNS_9FwdParamsE:
        /* <DEDUP_REMOVED lines=11> */
[----:B0-----:R-:W-:Y:S02]  /*00b0*/  LOP3.LUT R4, R2, 0xff, RZ, 0x3c, !PT ;  /* 0x000000ff02047812 */ /* 0x001fe400078e3cff */
[----:B------:R-:W-:Y:S02]  /*00c0*/  MOV R22, R2 ;  /* 0x0000000200167202 */ /* 0x000fe40000000f00 */
[----:B----4-:R-:W-:Y:S02]  /*00d0*/  MOV R0, UR4 ;  /* 0x0000000400007c02 */ /* 0x010fe40008000f00 */
[----:B------:R-:W-:Y:S01]  /*00e0*/  LEA.HI.SX32 R23, R3, R4, 0x1e ;  /* 0x0000000403177211 */ /* 0x000fe200078ff2ff */
[----:B---3--:R-:W-:Y:S06]  /*00f0*/  BRA.U !UP0, `(.L_x_16387) ;  /* 0x0000000108c47547 */ /* 0x008fec000b800000 */
[C---:B------:R-:W-:Y:S02]  /*0100*/  ISETP.GE.U32.AND P0, PT, R23.reuse, 0x100, PT ;  /* 0x000001001700780c */ /* 0x040fe40003f06070 */
[C---:B------:R-:W-:Y:S02]  /*0110*/  ISETP.GE.U32.AND P1, PT, R23.reuse, 0x200, PT ;  /* 0x000002001700780c */ /* 0x040fe40003f26070 */
[C---:B------:R-:W-:Y:S02]  /*0120*/  ISETP.GE.U32.AND P2, PT, R23.reuse, 0x300, PT ;  /* 0x000003001700780c */ /* 0x040fe40003f46070 */
[C---:B------:R-:W-:Y:S02]  /*0130*/  ISETP.GE.U32.AND P3, PT, R23.reuse, 0x400, PT ;  /* 0x000004001700780c */ /* 0x040fe40003f66070 */
[----:B------:R-:W-:-:S05]  /*0140*/  ISETP.GE.U32.AND P4, PT, R23, 0x500, PT ;  /* 0x000005001700780c */ /* 0x000fca0003f86070 */
[----:B------:R-:W0:Y:S08]  /*0150*/  @P0 LDC.64 R4, c[0x0][0x3d0] ;  /* 0x0000f400ff040b82 */ /* 0x000e300000000a00 */
[----:B------:R-:W1:Y:S08]  /*0160*/  @P0 LDC.64 R28, c[0x0][0x438] ;  /* 0x00010e00ff1c0b82 */ /* 0x000e700000000a00 */
[----:B------:R-:W2:Y:S08]  /*0170*/  @P1 LDC.64 R30, c[0x0][0x3d0] ;  /* 0x0000f400ff1e1b82 */ /* 0x000eb00000000a00 */
[----:B------:R-:W3:Y:S01]  /*0180*/  @P1 LDC.64 R32, c[0x0][0x438] ;  /* 0x00010e00ff201b82 */ /* 0x000ee20000000a00 */
[----:B0-----:R-:W-:-:S05]  /*0190*/  @P0 IMAD.WIDE.U32 R4, R22, 0x8, R4 ;  /* 0x0000000816040825 */ /* 0x001fca00078e0004 */
[----:B------:R0:W5:Y:S02]  /*01a0*/  @P0 LDG.E.64 R26, desc[UR6][R4.64] ;  /* 0x00000006041a0981 */ /* 0x000164000c1e1b00 */
[----:B------:R-:W4:Y:S01]  /*01b0*/  @P2 LDC.64 R34, c[0x0][0x3d0] ;  /* 0x0000f400ff222b82 */ /* 0x000f220000000a00 */
[C---:B-1----:R-:W-:Y:S01]  /*01c0*/  @P0 IMAD.WIDE.U32 R28, R22.reuse, 0x8, R28 ;  /* 0x00000008161c0825 */ /* 0x042fe200078e001c */
[----:B------:R-:W-:-:S04]  /*01d0*/  @P0 LOP3.LUT R22, R22, 0x100, RZ, 0xfc, !PT ;  /* 0x0000010016160812 */ /* 0x000fc800078efcff */
[----:B------:R0:W5:Y:S02]  /*01e0*/  @P0 LD.E.64 R20, desc[UR6][R28.64] ;  /* 0x000000061c140980 */ /* 0x000164000c101b00 */
[----:B------:R-:W1:Y:S01]  /*01f0*/  @P2 LDC.64 R36, c[0x0][0x438] ;  /* 0x00010e00ff242b82 */ /* 0x000e620000000a00 */
[----:B--2---:R-:W-:-:S05]  /*0200*/  @P1 IMAD.WIDE.U32 R30, R22, 0x8, R30 ;  /* 0x00000008161e1825 */ /* 0x004fca00078e001e */
[----:B------:R0:W5:Y:S02]  /*0210*/  @P1 LDG.E.64 R24, desc[UR6][R30.64] ;  /* 0x000000061e181981 */ /* 0x000164000c1e1b00 */
[----:B------:R-:W2:Y:S01]  /*0220*/  @P3 LDC.64 R38, c[0x0][0x3d0] ;  /* 0x0000f400ff263b82 */ /* 0x000ea20000000a00 */
[C---:B---3--:R-:W-:Y:S01]  /*0230*/  @P1 IMAD.WIDE.U32 R32, R22.reuse, 0x8, R32 ;  /* 0x0000000816201825 */ /* 0x048fe200078e0020 */
[----:B------:R-:W-:-:S04]  /*0240*/  @P1 IADD3 R22, PT, PT, R22, 0x100, RZ ;  /* 0x0000010016161810 */ /* 0x000fc80007ffe0ff */
[----:B------:R0:W5:Y:S02]  /*0250*/  @P1 LD.E.64 R18, desc[UR6][R32.64] ;  /* 0x0000000620121980 */ /* 0x000164000c101b00 */
[----:B------:R-:W3:Y:S01]  /*0260*/  @P3 LDC.64 R40, c[0x0][0x438] ;  /* 0x00010e00ff283b82 */ /* 0x000ee20000000a00 */
[----:B----4-:R-:W-:-:S05]  /*0270*/  @P2 IMAD.WIDE.U32 R34, R22, 0x8, R34 ;  /* 0x0000000816222825 */ /* 0x010fca00078e0022 */
[----:B------:R0:W5:Y:S02]  /*0280*/  @P2 LDG.E.64 R10, desc[UR6][R34.64] ;  /* 0x00000006220a2981 */ /* 0x000164000c1e1b00 */
[----:B------:R-:W4:Y:S01]  /*0290*/  @P4 LDC.64 R42, c[0x0][0x3d0] ;  /* 0x0000f400ff2a4b82 */ /* 0x000f220000000a00 */
[C---:B-1----:R-:W-:Y:S01]  /*02a0*/  @P2 IMAD.WIDE.U32 R36, R22.reuse, 0x8, R36 ;  /* 0x0000000816242825 */ /* 0x042fe200078e0024 */
[----:B------:R-:W-:-:S04]  /*02b0*/  @P2 IADD3 R22, PT, PT, R22, 0x100, RZ ;  /* 0x0000010016162810 */ /* 0x000fc80007ffe0ff */
[----:B------:R0:W5:Y:S02]  /*02c0*/  @P2 LD.E.64 R16, desc[UR6][R36.64] ;  /* 0x0000000624102980 */ /* 0x000164000c101b00 */
[----:B------:R-:W1:Y:S01]  /*02d0*/  @P4 LDC.64 R44, c[0x0][0x438] ;  /* 0x00010e00ff2c4b82 */ /* 0x000e620000000a00 */
[----:B--2---:R-:W-:-:S05]  /*02e0*/  @P3 IMAD.WIDE.U32 R38, R22, 0x8, R38 ;  /* 0x0000000816263825 */ /* 0x004fca00078e0026 */
[----:B------:R0:W5:Y:S01]  /*02f0*/  @P3 LDG.E.64 R8, desc[UR6][R38.64] ;  /* 0x0000000626083981 */ /* 0x000162000c1e1b00 */
[C---:B---3--:R-:W-:Y:S01]  /*0300*/  @P3 IMAD.WIDE.U32 R40, R22.reuse, 0x8, R40 ;  /* 0x0000000816283825 */ /* 0x048fe200078e0028 */
[----:B------:R-:W-:-:S04]  /*0310*/  @P3 IADD3 R22, PT, PT, R22, 0x100, RZ ;  /* 0x0000010016163810 */ /* 0x000fc80007ffe0ff */
[----:B------:R0:W5:Y:S01]  /*0320*/  @P3 LD.E.64 R14, desc[UR6][R40.64] ;  /* 0x00000006280e3980 */ /* 0x000162000c101b00 */
[----:B----4-:R-:W-:-:S05]  /*0330*/  @P4 IMAD.WIDE.U32 R42, R22, 0x8, R42 ;  /* 0x00000008162a4825 */ /* 0x010fca00078e002a */
[----:B------:R0:W5:Y:S01]  /*0340*/  @P4 LDG.E.64 R6, desc[UR6][R42.64] ;  /* 0x000000062a064981 */ /* 0x000162000c1e1b00 */
[----:B-1----:R-:W-:-:S05]  /*0350*/  @P4 IMAD.WIDE.U32 R44, R22, 0x8, R44 ;  /* 0x00000008162c4825 */ /* 0x002fca00078e002c */
[----:B------:R0:W5:Y:S01]  /*0360*/  @P4 LD.E.64 R12, desc[UR6][R44.64] ;  /* 0x000000062c0c4980 */ /* 0x000162000c101b00 */
[----:B------:R-:W-:Y:S02]  /*0370*/  ISETP.GE.U32.AND P0, PT, R23, 0x600, PT ;  /* 0x000006001700780c */ /* 0x000fe40003f06070 */
[----:B------:R-:W-:-:S11]  /*0380*/  @P4 IADD3 R22, PT, PT, R22, 0x100, RZ ;  /* 0x0000010016164810 */ /* 0x000fd60007ffe0ff */
[----:B0-----:R-:W-:Y:S05]  /*0390*/  @!P0 BRA `(.L_x_16388) ;  /* 0x0000000000a88947 */ /* 0x001fea0003800000 */
[----:B------:R-:W0:Y:S08]  /*03a0*/  LDC.64 R28, c[0x0][0x3d0] ;  /* 0x0000f400ff1c7b82 */ /* 0x000e300000000a00 */
[----:B------:R-:W1:Y:S01]  /*03b0*/  LDC.64 R4, c[0x0][0x438] ;  /* 0x00010e00ff047b82 */ /* 0x000e620000000a00 */
[----:B0-----:R-:W-:-:S06]  /*03c0*/  IMAD.WIDE.U32 R28, R22, 0x8, R28 ;  /* 0x00000008161c7825 */ /* 0x001fcc00078e001c */
[----:B------:R-:W5:Y:S01]  /*03d0*/  LDG.E.64 R28, desc[UR6][R28.64] ;  /* 0x000000061c1c7981 */ /* 0x000f62000c1e1b00 */
[----:B-1----:R-:W-:-:S06]  /*03e0*/  IMAD.WIDE.U32 R4, R22, 0x8, R4 ;  /* 0x0000000816047825 */ /* 0x002fcc00078e0004 */
[----:B------:R-:W5:Y:S01]  /*03f0*/  LD.E.64 R4, desc[UR6][R4.64] ;  /* 0x0000000604047980 */ /* 0x000f62000c101b00 */
[----:B------:R-:W-:Y:S05]  /*0400*/  BRA `(.L_x_16388) ;  /* 0x00000000008c7947 */ /* 0x000fea0003800000 */
.L_x_16387:
[C---:B------:R-:W-:Y:S02]  /*0410*/  ISETP.GE.U32.AND P0, PT, R23.reuse, 0x100, PT ;  /* 0x000001001700780c */ /* 0x040fe40003f06070 */
[C---:B------:R-:W-:Y:S02]  /*0420*/  ISETP.GE.U32.AND P1, PT, R23.reuse, 0x200, PT ;  /* 0x000002001700780c */ /* 0x040fe40003f26070 */
[C---:B------:R-:W-:Y:S02]  /*0430*/  ISETP.GE.U32.AND P2, PT, R23.reuse, 0x300, PT ;  /* 0x000003001700780c */ /* 0x040fe40003f46070 */
[C---:B------:R-:W-:Y:S02]  /*0440*/  ISETP.GE.U32.AND P3, PT, R23.reuse, 0x400, PT ;  /* 0x000004001700780c */ /* 0x040fe40003f66070 */
[C---:B------:R-:W-:Y:S02]  /*0450*/  ISETP.GE.U32.AND P4, PT, R23.reuse, 0x500, PT ;  /* 0x000005001700780c */ /* 0x040fe40003f86070 */
[----:B------:R-:W-:-:S03]  /*0460*/  ISETP.GE.U32.AND P5, PT, R23, 0x600, PT ;  /* 0x000006001700780c */ /* 0x000fc60003fa6070 */
[----:B------:R-:W0:Y:S08]  /*0470*/  @P0 LDC.64 R30, c[0x0][0x3d0] ;  /* 0x0000f400ff1e0b82 */ /* 0x000e300000000a00 */
[----:B------:R-:W1:Y:S08]  /*0480*/  @P1 LDC.64 R34, c[0x0][0x3d0] ;  /* 0x0000f400ff221b82 */ /* 0x000e700000000a00 */
[----:B------:R-:W2:Y:S08]  /*0490*/  @P2 LDC.64 R36, c[0x0][0x3d0] ;  /* 0x0000f400ff242b82 */ /* 0x000eb00000000a00 */
[----:B------:R-:W3:Y:S01]  /*04a0*/  @P3 LDC.64 R38, c[0x0][0x3d0] ;  /* 0x0000f400ff263b82 */ /* 0x000ee20000000a00 */
[C---:B0-----:R-:W-:Y:S01]  /*04b0*/  @P0 IMAD.WIDE.U32 R32, R22.reuse, 0x8, R30 ;  /* 0x0000000816200825 */ /* 0x041fe200078e001e */
[----:B------:R-:W-:-:S04]  /*04c0*/  @P0 LOP3.LUT R22, R22, 0x100, RZ, 0xfc, !PT ;  /* 0x0000010016160812 */ /* 0x000fc800078efcff */
[----:B------:R0:W5:Y:S02]  /*04d0*/  @P0 LDG.E.64 R26, desc[UR6][R32.64] ;  /* 0x00000006201a0981 */ /* 0x000164000c1e1b00 */
[----:B------:R-:W4:Y:S01]  /*04e0*/  @P4 LDC.64 R40, c[0x0][0x3d0] ;  /* 0x0000f400ff284b82 */ /* 0x000f220000000a00 */
[C---:B-1----:R-:W-:Y:S01]  /*04f0*/  @P1 IMAD.WIDE.U32 R34, R22.reuse, 0x8, R34 ;  /* 0x0000000816221825 */ /* 0x042fe200078e0022 */
[----:B------:R-:W-:-:S04]  /*0500*/  @P1 IADD3 R22, PT, PT, R22, 0x100, RZ ;  /* 0x0000010016161810 */ /* 0x000fc80007ffe0ff */
[----:B------:R0:W5:Y:S02]  /*0510*/  @P1 LDG.E.64 R24, desc[UR6][R34.64] ;  /* 0x0000000622181981 */ /* 0x000164000c1e1b00 */
[----:B------:R-:W1:Y:S01]  /*0520*/  @P5 LDC.64 R30, c[0x0][0x3d0] ;  /* 0x0000f400ff1e5b82 */ /* 0x000e620000000a00 */
[C---:B--2---:R-:W-:Y:S01]  /*0530*/  @P2 IMAD.WIDE.U32 R36, R22.reuse, 0x8, R36 ;  /* 0x0000000816242825 */ /* 0x044fe200078e0024 */
[----:B------:R-:W-:-:S04]  /*0540*/  @P2 IADD3 R22, PT, PT, R22, 0x100, RZ ;  /* 0x0000010016162810 */ /* 0x000fc80007ffe0ff */
[----:B------:R0:W5:Y:S01]  /*0550*/  @P2 LDG.E.64 R10, desc[UR6][R36.64] ;  /* 0x00000006240a2981 */ /* 0x000162000c1e1b00 */
[C---:B---3--:R-:W-:Y:S01]  /*0560*/  @P3 IMAD.WIDE.U32 R38, R22.reuse, 0x8, R38 ;  /* 0x0000000816263825 */ /* 0x048fe200078e0026 */
[----:B------:R-:W-:-:S04]  /*0570*/  @P3 IADD3 R22, PT, PT, R22, 0x100, RZ ;  /* 0x0000010016163810 */ /* 0x000fc80007ffe0ff */
[----:B------:R0:W5:Y:S01]  /*0580*/  @P3 LDG.E.64 R8, desc[UR6][R38.64] ;  /* 0x0000000626083981 */ /* 0x000162000c1e1b00 */
[C---:B----4-:R-:W-:Y:S01]  /*0590*/  @P4 IMAD.WIDE.U32 R40, R22.reuse, 0x8, R40 ;  /* 0x0000000816284825 */ /* 0x050fe200078e0028 */
[----:B------:R-:W-:-:S04]  /*05a0*/  @P4 IADD3 R22, PT, PT, R22, 0x100, RZ ;  /* 0x0000010016164810 */ /* 0x000fc80007ffe0ff */
[----:B------:R0:W5:Y:S01]  /*05b0*/  @P4 LDG.E.64 R6, desc[UR6][R40.64] ;  /* 0x0000000628064981 */ /* 0x000162000c1e1b00 */
[----:B-1----:R-:W-:-:S05]  /*05c0*/  @P5 IMAD.WIDE.U32 R30, R22, 0x8, R30 ;  /* 0x00000008161e5825 */ /* 0x002fca00078e001e */
[----:B------:R0:W5:Y:S01]  /*05d0*/  @P5 LDG.E.64 R28, desc[UR6][R30.64] ;  /* 0x000000061e1c5981 */ /* 0x000162000c1e1b00 */
[----:B------:R-:W-:Y:S02]  /*05e0*/  @P0 CS2R R20, SRZ ;  /* 0x0000000000140805 */ /* 0x000fe4000001ff00 */
[----:B------:R-:W-:Y:S02]  /*05f0*/  @P1 CS2R R18, SRZ ;  /* 0x0000000000121805 */ /* 0x000fe4000001ff00 */
[----:B------:R-:W-:Y:S02]  /*0600*/  @P2 CS2R R16, SRZ ;  /* 0x0000000000102805 */ /* 0x000fe4000001ff00 */
[----:B------:R-:W-:Y:S02]  /*0610*/  @P3 CS2R R14, SRZ ;  /* 0x00000000000e3805 */ /* 0x000fe4000001ff00 */
[----:B------:R-:W-:Y:S02]  /*0620*/  @P4 CS2R R12, SRZ ;  /* 0x00000000000c4805 */ /* 0x000fe4000001ff00 */
[----:B0-----:R-:W-:-:S07]  /*0630*/  @P5 CS2R R4, SRZ ;  /* 0x0000000000045805 */ /* 0x001fce000001ff00 */
.L_x_16388:
[----:B------:R-:W-:Y:S05]  /*0640*/  BSYNC.RECONVERGENT B0 ;  /* 0x0000000000007941 */ /* 0x000fea0003800200 */
.L_x_16386:
[----:B------:R-:W0:Y:S02]  /*0650*/  LDCU UR4, c[0x0][0x384] ;  /* 0x00007080ff0477ac */ /* 0x000e240008000800 */
[----:B0-----:R-:W-:-:S13]  /*0660*/  ISETP.GE.AND P0, PT, R0, UR4, PT ;  /* 0x0000000400007c0c */ /* 0x001fda000bf06270 */
[----:B------:R-:W-:Y:S05]  /*0670*/  @P0 EXIT ;  /* 0x000000000000094d */ /* 0x000fea0003800000 */
[----:B-----5:R-:W-:Y:S01]  /*0680*/  MOV R62, R24 ;  /* 0x00000018003e7202 */ /* 0x020fe20000000f00 */
[----:B------:R-:W0:Y:S01]  /*0690*/  LDCU.64 UR4, c[0x0][0x3e0] ;  /* 0x00007c00ff0477ac */ /* 0x000e220008000a00 */
[----:B------:R-:W-:Y:S02]  /*06a0*/  SHF.R.U64 R60, R24, 0x10, R25 ;  /* 0x00000010183c7819 */ /* 0x000fe40000001219 */
[----:B------:R-:W-:Y:S01]  /*06b0*/  MOV R58, R10 ;  /* 0x0000000a003a7202 */ /* 0x000fe20000000f00 */
[----:B------:R-:W1:Y:S01]  /*06c0*/  LDCU UR12, c[0x0][0x388] ;  /* 0x00007100ff0c77ac */ /* 0x000e620008000800 */
[----:B------:R-:W-:Y:S02]  /*06d0*/  MOV R24, R11 ;  /* 0x0000000b00187202 */ /* 0x000fe40000000f00 */
[--C-:B------:R-:W-:Y:S01]  /*06e0*/  SHF.R.U64 R56, R10, 0x10, R11.reuse ;  /* 0x000000100a387819 */ /* 0x100fe2000000120b */
[----:B------:R-:W2:Y:S01]  /*06f0*/  LDCU.U8 UR10, c[0x0][0x410] ;  /* 0x00008200ff0a77ac */ /* 0x000ea20008000000 */
[----:B------:R-:W-:-:S02]  /*0700*/  SHF.R.U32.HI R30, RZ, 0x10, R11 ;  /* 0x00000010ff1e7819 */ /* 0x000fc4000001160b */
[----:B------:R-:W-:Y:S01]  /*0710*/  MOV R54, R8 ;  /* 0x0000000800367202 */ /* 0x000fe20000000f00 */
[----:B------:R-:W3:Y:S01]  /*0720*/  LDCU UR11, c[0x0][0x400] ;  /* 0x00008000ff0b77ac */ /* 0x000ee20008000800 */
[----:B------:R-:W-:Y:S02]  /*0730*/  MOV R10, R9 ;  /* 0x00000009000a7202 */ /* 0x000fe40000000f00 */
[----:B------:R-:W-:Y:S01]  /*0740*/  MOV R50, R6 ;  /* 0x0000000600327202 */ /* 0x000fe20000000f00 */
[----:B------:R-:W4:Y:S01]  /*0750*/  LDCU.64 UR8, c[0x0][0x3a0] ;  /* 0x00007400ff0877ac */ /* 0x000f220008000a00 */
[----:B------:R-:W-:Y:S02]  /*0760*/  MOV R11, R7 ;  /* 0x00000007000b7202 */ /* 0x000fe40000000f00 */
[----:B------:R-:W-:Y:S01]  /*0770*/  SHF.R.U64 R46, R20, 0x10, R21 ;  /* 0x00000010142e7819 */ /* 0x000fe20000001215 */
[----:B0-----:R-:W-:Y:S01]  /*0780*/  UISETP.NE.U32.AND UP0, UPT, UR4, URZ, UPT ;  /* 0x000000ff0400728c */ /* 0x001fe2000bf05070 */
[----:B------:R-:W-:Y:S01]  /*0790*/  PRMT R54, R10, 0x5410, R54 ;  /* 0x000054100a367816 */ /* 0x000fe20000000036 */
[----:B------:R-:W-:Y:S01]  /*07a0*/  UPLOP3.LUT UP1, UPT, UPT, UPT, UPT, 0x40, 0x4 ;  /* 0x000000000004789c */ /* 0x000fe20003f2e870 */
[----:B------:R-:W-:Y:S01]  /*07b0*/  PRMT R50, R11, 0x5410, R50 ;  /* 0x000054100b327816 */ /* 0x000fe20000000032 */
[----:B------:R-:W-:Y:S01]  /*07c0*/  UISETP.NE.AND.EX UP0, UPT, UR5, URZ, UPT, UP0 ;  /* 0x000000ff0500728c */ /* 0x000fe2000bf05300 */
[----:B------:R-:W-:-:S02]  /*07d0*/  PRMT R46, R46, 0x5410, R46 ;  /* 0x000054102e2e7816 */ /* 0x000fc4000000002e */
[----:B------:R-:W-:Y:S02]  /*07e0*/  SHF.R.U32.HI R10, RZ, 0x10, R21 ;  /* 0x00000010ff0a7819 */ /* 0x000fe40000011615 */
[--C-:B------:R-:W-:Y:S02]  /*07f0*/  SHF.R.U64 R44, R18, 0x10, R19.reuse ;  /* 0x00000010122c7819 */ /* 0x100fe40000001213 */
[----:B------:R-:W-:Y:S02]  /*0800*/  SHF.R.U32.HI R11, RZ, 0x10, R19 ;  /* 0x00000010ff0b7819 */ /* 0x000fe40000011613 */
[----:B------:R-:W-:Y:S02]  /*0810*/  SHF.R.U64 R42, R16, 0x10, R17 ;  /* 0x00000010102a7819 */ /* 0x000fe40000001211 */
[----:B------:R-:W-:Y:S02]  /*0820*/  PRMT R46, R10, 0x7610, R46 ;  /* 0x000076100a2e7816 */ /* 0x000fe4000000002e */
[----:B------:R-:W-:-:S02]  /*0830*/  PRMT R44, R11, 0x5410, R44 ;  /* 0x000054100b2c7816 */ /* 0x000fc4000000002c */
[----:B------:R-:W-:Y:S02]  /*0840*/  PRMT R42, R42, 0x5410, R42 ;  /* 0x000054102a2a7816 */ /* 0x000fe4000000002a */
[----:B------:R-:W-:Y:S02]  /*0850*/  SHF.R.U32.HI R10, RZ, 0x10, R17 ;  /* 0x00000010ff0a7819 */ /* 0x000fe40000011611 */
[--C-:B------:R-:W-:Y:S02]  /*0860*/  SHF.R.U64 R40, R14, 0x10, R15.reuse ;  /* 0x000000100e287819 */ /* 0x100fe4000000120f */
[----:B------:R-:W-:Y:S02]  /*0870*/  SHF.R.U32.HI R11, RZ, 0x10, R15 ;  /* 0x00000010ff0b7819 */ /* 0x000fe4000001160f */
[----:B------:R-:W-:Y:S02]  /*0880*/  MOV R66, R26 ;  /* 0x0000001a00427202 */ /* 0x000fe40000000f00 */
[----:B------:R-:W-:-:S02]  /*0890*/  SHF.R.U64 R64, R26, 0x10, R27 ;  /* 0x000000101a407819 */ /* 0x000fc4000000121b */
[----:B------:R-:W-:Y:S02]  /*08a0*/  SHF.R.S32.HI R3, RZ, 0x2, R3 ;  /* 0x00000002ff037819 */ /* 0x000fe40000011403 */
[----:B------:R-:W-:Y:S02]  /*08b0*/  MOV R26, R25 ;  /* 0x00000019001a7202 */ /* 0x000fe40000000f00 */
[----:B------:R-:W-:Y:S02]  /*08c0*/  SHF.R.U32.HI R25, RZ, 0x10, R25 ;  /* 0x00000010ff197819 */ /* 0x000fe40000011619 */
[----:B------:R-:W-:Y:S02]  /*08d0*/  PRMT R42, R10, 0x7610, R42 ;  /* 0x000076100a2a7816 */ /* 0x000fe4000000002a */
[----:B------:R-:W-:Y:S02]  /*08e0*/  PRMT R40, R11, 0x5410, R40 ;  /* 0x000054100b287816 */ /* 0x000fe40000000028 */
[----:B------:R-:W-:-:S02]  /*08f0*/  SHF.L.U32 R10, R2, 0x5, RZ ;  /* 0x00000005020a7819 */ /* 0x000fc400000006ff */
[----:B------:R-:W-:Y:S02]  /*0900*/  LOP3.LUT R11, R2, 0xe0, RZ, 0xc0, !PT ;  /* 0x000000e0020b7812 */ /* 0x000fe400078ec0ff */
[----:B------:R-:W-:Y:S02]  /*0910*/  LOP3.LUT R2, R3, 0xff, RZ, 0xc0, !PT ;  /* 0x000000ff03027812 */ /* 0x000fe400078ec0ff */
[----:B------:R-:W-:Y:S02]  /*0920*/  PRMT R60, R25, 0x5410, R60 ;  /* 0x00005410193c7816 */ /* 0x000fe4000000003c */
[----:B------:R-:W-:Y:S02]  /*0930*/  LOP3.LUT R25, R10, 0x3e0, RZ, 0xc0, !PT ;  /* 0x000003e00a197812 */ /* 0x000fe400078ec0ff */
[----:B------:R-:W-:Y:S02]  /*0940*/  SHF.R.U32.HI R3, RZ, 0x1, R3 ;  /* 0x00000001ff037819 */ /* 0x000fe40000011603 */
[----:B------:R-:W-:-:S02]  /*0950*/  VIADDMNMX R11, R2, -R11, RZ, !PT ;  /* 0x8000000b020b7246 */ /* 0x000fc400078001ff */
[----:B------:R-:W-:Y:S02]  /*0960*/  VIADDMNMX R25, R2, -R25, RZ, !PT ;  /* 0x8000001902197246 */ /* 0x000fe400078001ff */
[----:B------:R-:W-:Y:S02]  /*0970*/  LOP3.LUT R2, R3, 0x7fffff80, RZ, 0xc0, !PT ;  /* 0x7fffff8003027812 */ /* 0x000fe400078ec0ff */
[----:B------:R-:W-:Y:S02]  /*0980*/  VIMNMX R11, PT, PT, R11, 0x20, PT ;  /* 0x000000200b0b7848 */ /* 0x000fe40003fe0100 */
[----:B------:R-:W-:Y:S02]  /*0990*/  SHF.R.U64 R38, R12, 0x10, R13 ;  /* 0x000000100c267819 */ /* 0x000fe4000000120d */
[----:B------:R-:W-:Y:S02]  /*09a0*/  LEA R11, R11, R2, 0x2 ;  /* 0x000000020b0b7211 */ /* 0x000fe400078e10ff */
[----:B------:R-:W-:-:S02]  /*09b0*/  MOV R22, R27 ;  /* 0x0000001b00167202 */ /* 0x000fc40000000f00 */
[----:B------:R-:W-:Y:S02]  /*09c0*/  PRMT R38, R38, 0x5410, R38 ;  /* 0x0000541026267816 */ /* 0x000fe40000000026 */
[----:B------:R-:W-:Y:S02]  /*09d0*/  SHF.R.U32.HI R3, RZ, 0x10, R13 ;  /* 0x00000010ff037819 */ /* 0x000fe4000001160d */
[----:B------:R-:W-:Y:S02]  /*09e0*/  I2FP.F32.U32 R11, R11 ;  /* 0x0000000b000b7245 */ /* 0x000fe40000201000 */
[----:B------:R-:W-:Y:S02]  /*09f0*/  PRMT R66, R22, 0x5410, R66 ;  /* 0x0000541016427816 */ /* 0x000fe40000000042 */
[----:B------:R-:W-:Y:S01]  /*0a00*/  PRMT R38, R3, 0x7610, R38 ;  /* 0x0000761003267816 */ /* 0x000fe20000000026 */
[----:B------:R-:W-:Y:S01]  /*0a10*/  HADD2.F32 R3, -RZ, R4.H0_H0 ;  /* 0x20000004ff037230 */ /* 0x000fe20000004100 */
[----:B------:R-:W-:-:S02]  /*0a20*/  SHF.R.U64 R22, R4, 0x10, R5 ;  /* 0x0000001004167819 */ /* 0x000fc40000001205 */
[----:B------:R0:W0:Y:S01]  /*0a30*/  MUFU.RCP R4, R11 ;  /* 0x0000000b00047308 */ /* 0x0000220000001000 */
[--C-:B------:R-:W-:Y:S02]  /*0a40*/  SHF.R.U64 R52, R8, 0x10, R9.reuse ;  /* 0x0000001008347819 */ /* 0x100fe40000001209 */
[----:B------:R-:W-:Y:S01]  /*0a50*/  SHF.R.U32.HI R31, RZ, 0x10, R9 ;  /* 0x00000010ff1f7819 */ /* 0x000fe20000011609 */
[----:B------:R-:W-:Y:S01]  /*0a60*/  HADD2.F32 R22, -RZ, R22.H0_H0 ;  /* 0x20000016ff167230 */ /* 0x000fe20000004100 */
[--C-:B------:R-:W-:Y:S02]  /*0a70*/  SHF.R.U64 R48, R6, 0x10, R7.reuse ;  /* 0x0000001006307819 */ /* 0x100fe40000001207 */
[----:B------:R-:W-:Y:S02]  /*0a80*/  SHF.R.U32.HI R32, RZ, 0x10, R7 ;  /* 0x00000010ff207819 */ /* 0x000fe40000011607 */
[----:B------:R-:W-:Y:S02]  /*0a90*/  MOV R6, R28 ;  /* 0x0000001c00067202 */ /* 0x000fe40000000f00 */
[----:B------:R-:W-:-:S02]  /*0aa0*/  MOV R8, R29 ;  /* 0x0000001d00087202 */ /* 0x000fc40000000f00 */
[--C-:B------:R-:W-:Y:S01]  /*0ab0*/  SHF.R.U64 R7, R28, 0x10, R29.reuse ;  /* 0x000000101c077819 */ /* 0x100fe2000000121d */
[----:B------:R-:W-:Y:S01]  /*0ac0*/  HADD2.F32 R6, -RZ, R6.H0_H0 ;  /* 0x20000006ff067230 */ /* 0x000fe20000004100 */
[----:B------:R-:W-:Y:S01]  /*0ad0*/  SHF.R.U32.HI R9, RZ, 0x10, R29 ;  /* 0x00000010ff097819 */ /* 0x000fe2000001161d */
[----:B------:R-:W-:Y:S01]  /*0ae0*/  HADD2.F32 R8, -RZ, R8.H0_H0 ;  /* 0x20000008ff087230 */ /* 0x000fe20000004100 */
[----:B------:R-:W-:Y:S01]  /*0af0*/  SHF.R.U32.HI R36, RZ, 0x10, R5 ;  /* 0x00000010ff247819 */ /* 0x000fe20000011605 */
[----:B------:R-:W-:Y:S01]  /*0b00*/  HADD2.F32 R5, -RZ, R5.H0_H0 ;  /* 0x20000005ff057230 */ /* 0x000fe20000004100 */
[----:B------:R-:W-:Y:S01]  /*0b10*/  SHF.R.U32.HI R27, RZ, 0x10, R27 ;  /* 0x00000010ff1b7819 */ /* 0x000fe2000001161b */
[----:B------:R-:W-:Y:S01]  /*0b20*/  HADD2.F32 R7, -RZ, R7.H0_H0 ;  /* 0x20000007ff077230 */ /* 0x000fe20000004100 */
[----:B------:R-:W-:Y:S01]  /*0b30*/  VIMNMX R25, PT, PT, R25, 0x20, PT ;  /* 0x0000002019197848 */ /* 0x000fe20003fe0100 */
[----:B------:R-:W-:Y:S01]  /*0b40*/  HADD2.F32 R9, -RZ, R9.H0_H0 ;  /* 0x20000009ff097230 */ /* 0x000fe20000004100 */
[----:B------:R-:W-:Y:S01]  /*0b50*/  PRMT R64, R27, 0x5410, R64 ;  /* 0x000054101b407816 */ /* 0x000fe20000000040 */
[----:B------:R-:W-:Y:S01]  /*0b60*/  HADD2.F32 R36, -RZ, R36.H0_H0 ;  /* 0x20000024ff247230 */ /* 0x000fe20000004100 */
[----:B------:R-:W-:-:S02]  /*0b70*/  PRMT R62, R26, 0x5410, R62 ;  /* 0x000054101a3e7816 */ /* 0x000fc4000000003e */
[----:B------:R-:W-:Y:S02]  /*0b80*/  PRMT R58, R24, 0x5410, R58 ;  /* 0x00005410183a7816 */ /* 0x000fe4000000003a */
[----:B------:R-:W-:Y:S02]  /*0b90*/  PRMT R56, R30, 0x5410, R56 ;  /* 0x000054101e387816 */ /* 0x000fe40000000038 */
[----:B------:R-:W-:Y:S02]  /*0ba0*/  PRMT R52, R31, 0x5410, R52 ;  /* 0x000054101f347816 */ /* 0x000fe40000000034 */
[----:B------:R-:W-:Y:S02]  /*0bb0*/  PRMT R48, R32, 0x5410, R48 ;  /* 0x0000541020307816 */ /* 0x000fe40000000030 */
[----:B------:R-:W-:Y:S02]  /*0bc0*/  LEA R2, R25, R2, 0x2 ;  /* 0x0000000219027211 */ /* 0x000fe400078e10ff */
[----:B01234-:R-:W-:-:S13]  /*0bd0*/  PLOP3.LUT P0, PT, PT, PT, UP0, 0x80, 0x8 ;  /* 0x000000000008781c */ /* 0x01ffda0003f0f008 */
.L_x_16423:
[----:B0-----:R-:W0:Y:S01]  /*0be0*/  @P0 LDC.64 R10, c[0x0][0x3e0] ;  /* 0x0000f800ff0a0b82 */ /* 0x001e220000000a00 */
[----:B------:R-:W-:Y:S02]  /*0bf0*/  HFMA2 R78, -RZ, RZ, 1.875, 0 ;  /* 0x3f800000ff4e7431 */ /* 0x000fe400000001ff */
[C---:B0-234-:R-:W-:Y:S01]  /*0c00*/  @P0 IMAD.WIDE R30, R0.reuse, 0x4, R10 ;  /* 0x00000004001e0825 */ /* 0x05dfe200078e020a */
[----:B------:R-:W0:Y:S04]  /*0c10*/  S2R R76, SR_TID.X ;  /* 0x00000000004c7919 */ /* 0x000e280000002100 */
[----:B------:R-:W1:Y:S01]  /*0c20*/  LDC.64 R10, c[0x0][0x3e0] ;  /* 0x0000f800ff0a7b82 */ /* 0x000e620000000a00 */
[----:B------:R2:W5:Y:S01]  /*0c30*/  @P0 LDG.E R78, desc[UR6][R30.64] ;  /* 0x000000061e4e0981 */ /* 0x000562000c1e1900 */
[----:B------:R-:W-:Y:S01]  /*0c40*/  IMAD R29, R0, UR12, RZ ;  /* 0x0000000c001d7c24 */ /* 0x000fe2000f8e02ff */
[----:B------:R-:W-:Y:S01]  /*0c50*/  ISETP.GE.U32.AND P1, PT, R23, 0x100, PT ;  /* 0x000001001700780c */ /* 0x000fe20003f26070 */
[----:B------:R-:W-:Y:S03]  /*0c60*/  BSSY.RECONVERGENT B0, `(.L_x_16389) ;  /* 0x000002b000007945 */ /* 0x000fe60003800200 */
[----:B------:R-:W-:-:S04]  /*0c70*/  SHF.R.S32.HI R28, RZ, 0x1f, R29 ;  /* 0x0000001fff1c7819 */ /* 0x000fc8000001141d */
[----:B------:R-:W-:Y:S02]  /*0c80*/  LEA.HI R29, R28, R29, RZ, 0x2 ;  /* 0x0000001d1c1d7211 */ /* 0x000fe400078f10ff */
[----:B-1----:R-:W-:-:S04]  /*0c90*/  LOP3.LUT P5, RZ, R10, UR8, RZ, 0xfc, !PT ;  /* 0x000000080aff7c12 */ /* 0x002fc8000f8afcff */
[----:B------:R-:W-:Y:S02]  /*0ca0*/  LOP3.LUT P5, RZ, R11, UR9, RZ, 0xfc, P5 ;  /* 0x000000090bff7c12 */ /* 0x000fe4000a8afcff */
[----:B0-----:R-:W-:-:S04]  /*0cb0*/  LEA.HI.SX32 R74, R29, R76, 0x1e ;  /* 0x0000004c1d4a7211 */ /* 0x001fc800078ff2ff */
[----:B------:R-:W-:Y:S01]  /*0cc0*/  MOV R79, R74 ;  /* 0x0000004a004f7202 */ /* 0x000fe20000000f00 */
[----:B--2---:R-:W-:Y:S06]  /*0cd0*/  @!P1 BRA `(.L_x_16390) ;  /* 0x00000000008c9947 */ /* 0x004fec0003800000 */
[----:B------:R-:W-:Y:S01]  /*0ce0*/  ISETP.NE.U32.AND P2, PT, RZ, UR8, PT ;  /* 0x00000008ff007c0c */ /* 0x000fe2000bf45070 */
[----:B------:R-:W0:Y:S03]  /*0cf0*/  LDC.64 R28, c[0x0][0x390] ;  /* 0x0000e400ff1c7b82 */ /* 0x000e260000000a00 */
[----:B------:R-:W-:-:S13]  /*0d00*/  ISETP.NE.AND.EX P2, PT, RZ, UR9, PT, P2 ;  /* 0x00000009ff007c0c */ /* 0x000fda000bf45320 */
[----:B------:R-:W1:Y:S01]  /*0d10*/  @P2 LDC.64 R32, c[0x0][0x3a0] ;  /* 0x0000e800ff202b82 */ /* 0x000e620000000a00 */
[----:B0-----:R-:W-:-:S06]  /*0d20*/  IMAD.WIDE.U32 R28, R74, 0x10, R28 ;  /* 0x000000104a1c7825 */ /* 0x001fcc00078e001c */
[----:B------:R-:W2:Y:S01]  /*0d30*/  LDG.E.128 R28, desc[UR6][R28.64] ;  /* 0x000000061c1c7981 */ /* 0x000ea2000c1e1d00 */
[----:B-1----:R-:W-:-:S06]  /*0d40*/  @P2 IMAD.WIDE.U32 R32, R74, 0x10, R32 ;  /* 0x000000104a202825 */ /* 0x002fcc00078e0020 */
[----:B------:R-:W2:Y:S02]  /*0d50*/  @P2 LDG.E.128 R32, desc[UR6][R32.64] ;  /* 0x0000000620202981 */ /* 0x000ea4000c1e1d00 */
[-C--:B--2--5:R-:W-:Y:S01]  /*0d60*/  @P2 FFMA.FTZ R37, R28, R78.reuse, R32 ;  /* 0x0000004e1c252223 */ /* 0x0a4fe20000010020 */
[-C--:B------:R-:W-:Y:S01]  /*0d70*/  @P2 FFMA.FTZ R49, R29, R78.reuse, R33 ;  /* 0x0000004e1d312223 */ /* 0x080fe20000010021 */
[-C--:B------:R-:W-:Y:S01]  /*0d80*/  @P2 FFMA.FTZ R61, R30, R78.reuse, R34 ;  /* 0x0000004e1e3d2223 */ /* 0x080fe20000010022 */
[----:B------:R-:W-:Y:S02]  /*0d90*/  @P2 FFMA.FTZ R73, R31, R78, R35 ;  /* 0x0000004e1f492223 */ /* 0x000fe40000010023 */
[----:B------:R-:W-:Y:S02]  /*0da0*/  @P2 MOV R24, R37 ;  /* 0x0000002500182202 */ /* 0x000fe40000000f00 */
[----:B------:R-:W-:Y:S02]  /*0db0*/  @P2 MOV R25, R49 ;  /* 0x0000003100192202 */ /* 0x000fe40000000f00 */
[----:B------:R-:W-:-:S02]  /*0dc0*/  @P2 MOV R26, R61 ;  /* 0x0000003d001a2202 */ /* 0x000fc40000000f00 */
[----:B------:R-:W-:Y:S01]  /*0dd0*/  @P2 MOV R27, R73 ;  /* 0x00000049001b2202 */ /* 0x000fe20000000f00 */
[----:B------:R-:W-:Y:S06]  /*0de0*/  @P2 BRA `(.L_x_16391) ;  /* 0x0000000000382947 */ /* 0x000fec0003800000 */
[----:B------:R-:W-:-:S04]  /*0df0*/  ISETP.NE.U32.AND P0, PT, R10, RZ, PT ;  /* 0x000000ff0a00720c */ /* 0x000fc80003f05070 */
[----:B------:R-:W-:-:S13]  /*0e00*/  ISETP.NE.AND.EX P0, PT, R11, RZ, PT, P0 ;  /* 0x000000ff0b00720c */ /* 0x000fda0003f05300 */
[-C--:B------:R-:W-:Y:S01]  /*0e10*/  @P0 FMUL.FTZ R24, R28, R78.reuse ;  /* 0x0000004e1c180220 */ /* 0x080fe20000410000 */
[-C--:B------:R-:W-:Y:S01]  /*0e20*/  @P0 FMUL.FTZ R25, R29, R78.reuse ;  /* 0x0000004e1d190220 */ /* 0x080fe20000410000 */
[-C--:B------:R-:W-:Y:S01]  /*0e30*/  @P0 FMUL.FTZ R26, R30, R78.reuse ;  /* 0x0000004e1e1a0220 */ /* 0x080fe20000410000 */
[----:B------:R-:W-:Y:S02]  /*0e40*/  @P0 FMUL.FTZ R27, R31, R78 ;  /* 0x0000004e1f1b0220 */ /* 0x000fe40000410000 */
[----:B------:R-:W-:Y:S01]  /*0e50*/  @P0 MOV R37, R24 ;  /* 0x0000001800250202 */ /* 0x000fe20000000f00 */
[-C--:B------:R-:W-:Y:S01]  /*0e60*/  @!P0 FMUL.FTZ R37, R28, R78.reuse ;  /* 0x0000004e1c258220 */ /* 0x080fe20000410000 */
[----:B------:R-:W-:Y:S01]  /*0e70*/  @P0 MOV R49, R25 ;  /* 0x0000001900310202 */ /* 0x000fe20000000f00 */
[----:B------:R-:W-:Y:S01]  /*0e80*/  @!P0 FMUL.FTZ R49, R29, R78 ;  /* 0x0000004e1d318220 */ /* 0x000fe20000410000 */
[----:B------:R-:W-:Y:S01]  /*0e90*/  @P0 MOV R61, R26 ;  /* 0x0000001a003d0202 */ /* 0x000fe20000000f00 */
[-C--:B------:R-:W-:Y:S01]  /*0ea0*/  @!P0 FMUL.FTZ R61, R30, R78.reuse ;  /* 0x0000004e1e3d8220 */ /* 0x080fe20000410000 */
[----:B------:R-:W-:Y:S01]  /*0eb0*/  @P0 MOV R73, R27 ;  /* 0x0000001b00490202 */ /* 0x000fe20000000f00 */
[----:B------:R-:W-:-:S07]  /*0ec0*/  @!P0 FMUL.FTZ R73, R31, R78 ;  /* 0x0000004e1f498220 */ /* 0x000fce0000410000 */
.L_x_16391:
[----:B------:R-:W0:Y:S01]  /*0ed0*/  @P5 LDC.64 R28, c[0x0][0x3a8] ;  /* 0x0000ea00ff1c5b82 */ /* 0x000e220000000a00 */
[C---:B------:R-:W-:Y:S01]  /*0ee0*/  IADD3 R79, PT, PT, R74.reuse, 0x100, RZ ;  /* 0x000001004a4f7810 */ /* 0x040fe20007ffe0ff */
[----:B0-----:R-:W-:-:S05]  /*0ef0*/  @P5 IMAD.WIDE.U32 R28, R74, 0x10, R28 ;  /* 0x000000104a1c5825 */ /* 0x001fca00078e001c */
[----:B------:R0:W-:Y:S02]  /*0f00*/  @P5 STG.E.128 desc[UR6][R28.64], R24 ;  /* 0x000000181c005986 */ /* 0x0001e4000c101d06 */
.L_x_16390:
[----:B------:R-:W-:Y:S05]  /*0f10*/  BSYNC.RECONVERGENT B0 ;  /* 0x0000000000007941 */ /* 0x000fea0003800200 */
.L_x_16389:
[----:B------:R-:W-:Y:S01]  /*0f20*/  ISETP.GE.U32.AND P2, PT, R23, 0x200, PT ;  /* 0x000002001700780c */ /* 0x000fe20003f46070 */
[----:B------:R-:W-:Y:S03]  /*0f30*/  BSSY.RECONVERGENT B0, `(.L_x_16392) ;  /* 0x0000022000007945 */ /* 0x000fe60003800200 */
[----:B0-----:R-:W-:-:S09]  /*0f40*/  P2R R28, PR, RZ, 0x4 ;  /* 0x00000004ff1c7803 */ /* 0x001fd20000000000 */
[----:B------:R-:W-:Y:S05]  /*0f50*/  @!P2 BRA `(.L_x_16393) ;  /* 0x00000000007ca947 */ /* 0x000fea0003800000 */
        /* <DEDUP_REMOVED lines=17> */
[----:B------:R-:W-:Y:S01]  /*1070*/  ISETP.NE.U32.AND P2, PT, R10, RZ, PT ;  /* 0x000000ff0a00720c */ /* 0x000fe20003f45070 */
[-C--:B------:R-:W-:Y:S01]  /*1080*/  FMUL.FTZ R39, R28, R78.reuse ;  /* 0x0000004e1c277220 */ /* 0x080fe20000410000 */
[-C--:B------:R-:W-:Y:S01]  /*1090*/  FMUL.FTZ R51, R29, R78.reuse ;  /* 0x0000004e1d337220 */ /* 0x080fe20000410000 */
[-C--:B------:R-:W-:Y:S01]  /*10a0*/  FMUL.FTZ R63, R30, R78.reuse ;  /* 0x0000004e1e3f7220 */ /* 0x080fe20000410000 */
[----:B------:R-:W-:Y:S01]  /*10b0*/  ISETP.NE.AND.EX P2, PT, R11, RZ, PT, P2 ;  /* 0x000000ff0b00720c */ /* 0x000fe20003f45320 */
[----:B------:R-:W-:-:S12]  /*10c0*/  FMUL.FTZ R75, R31, R78 ;  /* 0x0000004e1f4b7220 */ /* 0x000fd80000410000 */
[----:B------:R-:W-:Y:S02]  /*10d0*/  @P2 MOV R24, R39 ;  /* 0x0000002700182202 */ /* 0x000fe40000000f00 */
[----:B------:R-:W-:Y:S02]  /*10e0*/  @P2 MOV R25, R51 ;  /* 0x0000003300192202 */ /* 0x000fe40000000f00 */
[----:B------:R-:W-:Y:S02]  /*10f0*/  @P2 MOV R26, R63 ;  /* 0x0000003f001a2202 */ /* 0x000fe40000000f00 */
[----:B------:R-:W-:-:S07]  /*1100*/  @P2 MOV R27, R75 ;  /* 0x0000004b001b2202 */ /* 0x000fce0000000f00 */
.L_x_16394:
[----:B------:R-:W0:Y:S02]  /*1110*/  @P5 LDC.64 R28, c[0x0][0x3a8] ;  /* 0x0000ea00ff1c5b82 */ /* 0x000e240000000a00 */
[C---:B0-----:R-:W-:Y:S01]  /*1120*/  @P5 IMAD.WIDE.U32 R28, R79.reuse, 0x10, R28 ;  /* 0x000000104f1c5825 */ /* 0x041fe200078e001c */
[----:B------:R-:W-:-:S04]  /*1130*/  IADD3 R79, PT, PT, R79, 0x100, RZ ;  /* 0x000001004f4f7810 */ /* 0x000fc80007ffe0ff */
[----:B------:R0:W-:Y:S03]  /*1140*/  @P5 STG.E.128 desc[UR6][R28.64], R24 ;  /* 0x000000181c005986 */ /* 0x0001e6000c101d06 */
.L_x_16393:
[----:B------:R-:W-:Y:S05]  /*1150*/  BSYNC.RECONVERGENT B0 ;  /* 0x0000000000007941 */ /* 0x000fea0003800200 */
.L_x_16392:
        /* <DEDUP_REMOVED lines=31> */
.L_x_16397:
[----:B------:R-:W0:Y:S02]  /*1350*/  @P5 LDC.64 R28, c[0x0][0x3a8] ;  /* 0x0000ea00ff1c5b82 */ /* 0x000e240000000a00 */
[C---:B0-----:R-:W-:Y:S01]  /*1360*/  @P5 IMAD.WIDE.U32 R28, R79.reuse, 0x10, R28 ;  /* 0x000000104f1c5825 */ /* 0x041fe200078e001c */
[----:B------:R-:W-:-:S04]  /*1370*/  IADD3 R79, PT, PT, R79, 0x100, RZ ;  /* 0x000001004f4f7810 */ /* 0x000fc80007ffe0ff */
[----:B------:R0:W-:Y:S03]  /*1380*/  @P5 STG.E.128 desc[UR6][R28.64], R24 ;  /* 0x000000181c005986 */ /* 0x0001e6000c101d06 */
.L_x_16396:
[----:B------:R-:W-:Y:S05]  /*1390*/  BSYNC.RECONVERGENT B0 ;  /* 0x0000000000007941 */ /* 0x000fea0003800200 */
.L_x_16395:
        /* <DEDUP_REMOVED lines=30> */
.L_x_16400:
[----:B------:R-:W0:Y:S02]  /*1580*/  @P5 LDC.64 R28, c[0x0][0x3a8] ;  /* 0x0000ea00ff1c5b82 */ /* 0x000e240000000a00 */
[C---:B0-----:R-:W-:Y:S01]  /*1590*/  @P5 IMAD.WIDE.U32 R28, R79.reuse, 0x10, R28 ;  /* 0x000000104f1c5825 */ /* 0x041fe200078e001c */
[----:B------:R-:W-:-:S04]  /*15a0*/  IADD3 R79, PT, PT, R79, 0x100, RZ ;  /* 0x000001004f4f7810 */ /* 0x000fc80007ffe0ff */
[----:B------:R1:W-:Y:S03]  /*15b0*/  @P5 STG.E.128 desc[UR6][R28.64], R24 ;  /* 0x000000181c005986 */ /* 0x0003e6000c101d06 */
.L_x_16399:
[----:B------:R-:W-:Y:S05]  /*15c0*/  BSYNC.RECONVERGENT B0 ;  /* 0x0000000000007941 */ /* 0x000fea0003800200 */
.L_x_16398:
        /* <DEDUP_REMOVED lines=30> */
.L_x_16403:
[----:B------:R-:W0:Y:S02]  /*17b0*/  @P5 LDC.64 R28, c[0x0][0x3a8] ;  /* 0x0000ea00ff1c5b82 */ /* 0x000e240000000a00 */
[C---:B0-----:R-:W-:Y:S01]  /*17c0*/  @P5 IMAD.WIDE.U32 R28, R79.reuse, 0x10, R28 ;  /* 0x000000104f1c5825 */ /* 0x041fe200078e001c */
[----:B------:R-:W-:-:S04]  /*17d0*/  IADD3 R79, PT, PT, R79, 0x100, RZ ;  /* 0x000001004f4f7810 */ /* 0x000fc80007ffe0ff */
[----:B------:R2:W-:Y:S03]  /*17e0*/  @P5 STG.E.128 desc[UR6][R28.64], R24 ;  /* 0x000000181c005986 */ /* 0x0005e6000c101d06 */
.L_x_16402:
[----:B------:R-:W-:Y:S05]  /*17f0*/  BSYNC.RECONVERGENT B0 ;  /* 0x0000000000007941 */ /* 0x000fea0003800200 */
.L_x_16401:
[----:B------:R-:W-:Y:S01]  /*1800*/  ISETP.GE.U32.AND P4, PT, R23, 0x600, PT ;  /* 0x000006001700780c */ /* 0x000fe20003f86070 */
[----:B------:R-:W-:-:S12]  /*1810*/  BSSY.RECONVERGENT B0, `(.L_x_16404) ;  /* 0x0000020000007945 */ /* 0x000fd80003800200 */
[----:B------:R-:W-:Y:S05]  /*1820*/  @!P4 BRA `(.L_x_16405) ;  /* 0x000000000078c947 */ /* 0x000fea0003800000 */
[----:B------:R-:W-:Y:S01]  /*1830*/  ISETP.NE.U32.AND P6, PT, RZ, UR8, PT ;  /* 0x00000008ff007c0c */ /* 0x000fe2000bfc5070 */
[----:B012---:R-:W0:Y:S03]  /*1840*/  LDC.64 R28, c[0x0][0x390] ;  /* 0x0000e400ff1c7b82 */ /* 0x007e260000000a00 */
        /* <DEDUP_REMOVED lines=25> */
.L_x_16406:
[----:B------:R-:W0:Y:S02]  /*19e0*/  @P5 LDC.64 R10, c[0x0][0x3a8] ;  /* 0x0000ea00ff0a5b82 */ /* 0x000e240000000a00 */
[----:B0-----:R-:W-:-:S05]  /*19f0*/  @P5 IMAD.WIDE.U32 R10, R79, 0x10, R10 ;  /* 0x000000104f0a5825 */ /* 0x001fca00078e000a */
[----:B------:R3:W-:Y:S02]  /*1a00*/  @P5 STG.E.128 desc[UR6][R10.64], R24 ;  /* 0x000000180a005986 */ /* 0x0007e4000c101d06 */
.L_x_16405:
[----:B------:R-:W-:Y:S05]  /*1a10*/  BSYNC.RECONVERGENT B0 ;  /* 0x0000000000007941 */ /* 0x000fea0003800200 */
.L_x_16404:
[----:B012---:R-:W-:Y:S01]  /*1a20*/  FADD.FTZ R28, RZ, R37 ;  /* 0x00000025ff1c7221 */ /* 0x007fe20000010000 */
[C---:B------:R-:W-:Y:S01]  /*1a30*/  ISETP.GT.U32.AND P5, PT, R23.reuse, 0x1ff, PT ;  /* 0x000001ff1700780c */ /* 0x040fe20003fa4070 */
[----:B------:R-:W-:Y:S01]  /*1a40*/  BSSY.RECONVERGENT B0, `(.L_x_16407) ;  /* 0x0000071000007945 */ /* 0x000fe20003800200 */
[----:B------:R-:W-:Y:S01]  /*1a50*/  ISETP.GT.U32.AND P6, PT, R23, 0x2ff, PT ;  /* 0x000002ff1700780c */ /* 0x000fe20003fc4070 */
[----:B------:R-:W-:Y:S01]  /*1a60*/  FADD.FTZ R28, R49, R28 ;  /* 0x0000001c311c7221 */ /* 0x000fe20000010000 */
[----:B---3--:R-:W-:Y:S02]  /*1a70*/  P2R R10, PR, RZ, 0x1 ;  /* 0x00000001ff0a7803 */ /* 0x008fe40000000000 */
[----:B------:R-:W-:Y:S01]  /*1a80*/  ISETP.GT.U32.AND P0, PT, R23, 0x3ff, PT ;  /* 0x000003ff1700780c */ /* 0x000fe20003f04070 */
[----:B------:R-:W-:-:S04]  /*1a90*/  FADD.FTZ R28, R61, R28 ;  /* 0x0000001c3d1c7221 */ /* 0x000fc80000010000 */
[----:B------:R-:W-:-:S05]  /*1aa0*/  FADD.FTZ R28, R73, R28 ;  /* 0x0000001c491c7221 */ /* 0x000fca0000010000 */
[----:B------:R-:W-:-:S05]  /*1ab0*/  FSEL R28, R28, RZ, P1 ;  /* 0x000000ff1c1c7208 */ /* 0x000fca0000800000 */
[----:B------:R-:W-:-:S04]  /*1ac0*/  FADD.FTZ R30, R39, R28 ;  /* 0x0000001c271e7221 */ /* 0x000fc80000010000 */
[----:B------:R-:W-:-:S04]  /*1ad0*/  FADD.FTZ R30, R51, R30 ;  /* 0x0000001e331e7221 */ /* 0x000fc80000010000 */
[----:B------:R-:W-:-:S04]  /*1ae0*/  FADD.FTZ R30, R63, R30 ;  /* 0x0000001e3f1e7221 */ /* 0x000fc80000010000 */
[----:B------:R-:W-:-:S04]  /*1af0*/  @P5 FADD.FTZ R28, R75, R30 ;  /* 0x0000001e4b1c5221 */ /* 0x000fc80000010000 */
[----:B------:R-:W-:-:S04]  /*1b00*/  FADD.FTZ R30, R41, R28 ;  /* 0x0000001c291e7221 */ /* 0x000fc80000010000 */
[----:B------:R-:W-:-:S04]  /*1b10*/  FADD.FTZ R30, R53, R30 ;  /* 0x0000001e351e7221 */ /* 0x000fc80000010000 */
[----:B------:R-:W-:-:S04]  /*1b20*/  FADD.FTZ R30, R65, R30 ;  /* 0x0000001e411e7221 */ /* 0x000fc80000010000 */
[----:B------:R-:W-:-:S04]  /*1b30*/  @P6 FADD.FTZ R28, R77, R30 ;  /* 0x0000001e4d1c6221 */ /* 0x000fc80000010000 */
[----:B------:R-:W-:-:S04]  /*1b40*/  FADD.FTZ R30, R43, R28 ;  /* 0x0000001c2b1e7221 */ /* 0x000fc80000010000 */
[----:B------:R-:W-:-:S04]  /*1b50*/  FADD.FTZ R30, R55, R30 ;  /* 0x0000001e371e7221 */ /* 0x000fc80000010000 */
[----:B------:R-:W-:-:S04]  /*1b60*/  FADD.FTZ R11, R67, R30 ;  /* 0x0000001e430b7221 */ /* 0x000fc80000010000 */
[----:B------:R-:W-:Y:S01]  /*1b70*/  @P0 FADD.FTZ R28, R68, R11 ;  /* 0x0000000b441c0221 */ /* 0x000fe20000010000 */
[----:B------:R-:W-:-:S03]  /*1b80*/  ISETP.GT.U32.AND P0, PT, R23, 0x4ff, PT ;  /* 0x000004ff1700780c */ /* 0x000fc60003f04070 */
        /* <DEDUP_REMOVED lines=9> */
[----:B------:R-:W-:-:S04]  /*1c20*/  ISETP.NE.AND P0, PT, R10, RZ, PT ;  /* 0x000000ff0a00720c */ /* 0x000fc80003f05270 */
        /* <DEDUP_REMOVED lines=12> */
[----:B------:R-:W-:-:S03]  /*1cf0*/  FADD.FTZ R11, R49, -R10 ;  /* 0x8000000a310b7221 */ /* 0x000fc60000010000 */
[----:B------:R-:W-:-:S04]  /*1d00*/  FFMA.FTZ R28, R28, R28, RZ ;  /* 0x0000001c1c1c7223 */ /* 0x000fc800000100ff */
[----:B------:R-:W-:Y:S01]  /*1d10*/  FFMA.FTZ R11, R11, R11, R28 ;  /* 0x0000000b0b0b7223 */ /* 0x000fe2000001001c */
[----:B------:R-:W-:-:S04]  /*1d20*/  FADD.FTZ R28, R61, -R10 ;  /* 0x8000000a3d1c7221 */ /* 0x000fc80000010000 */
[----:B------:R-:W-:Y:S01]  /*1d30*/  FFMA.FTZ R28, R28, R28, R11 ;  /* 0x0000001c1c1c7223 */ /* 0x000fe2000001000b */
[----:B------:R-:W-:-:S04]  /*1d40*/  FADD.FTZ R11, R73, -R10 ;  /* 0x8000000a490b7221 */ /* 0x000fc80000010000 */
[----:B------:R-:W-:Y:S01]  /*1d50*/  FFMA.FTZ R28, R11, R11, R28 ;  /* 0x0000000b0b1c7223 */ /* 0x000fe2000001001c */
[----:B------:R-:W-:-:S04]  /*1d60*/  FADD.FTZ R11, R51, -R10 ;  /* 0x8000000a330b7221 */ /* 0x000fc80000010000 */
[----:B------:R-:W-:Y:S01]  /*1d70*/  FSEL R29, R28, RZ, P1 ;  /* 0x000000ff1c1d7208 */ /* 0x000fe20000800000 */
[----:B------:R-:W-:-:S04]  /*1d80*/  FADD.FTZ R28, R39, -R10 ;  /* 0x8000000a271c7221 */ /* 0x000fc80000010000 */
[----:B------:R-:W-:-:S04]  /*1d90*/  FFMA.FTZ R28, R28, R28, R29 ;  /* 0x0000001c1c1c7223 */ /* 0x000fc8000001001d */
        /* <DEDUP_REMOVED lines=59> */
.L_x_16408:
[----:B------:R-:W-:Y:S05]  /*2150*/  BSYNC.RECONVERGENT B0 ;  /* 0x0000000000007941 */ /* 0x000fea0003800200 */
.L_x_16407:
[----:B0-----:R-:W-:Y:S01]  /*2160*/  LOP3.LUT R28, R76, 0x1f, RZ, 0xc0, !PT ;  /* 0x0000001f4c1c7812 */ /* 0x001fe200078ec0ff */
[----:B------:R-:W-:Y:S01]  /*2170*/  BAR.SYNC.DEFER_BLOCKING 0x0 ;  /* 0x0000000000007b1d */ /* 0x000fe20000010000 */
[----:B------:R-:W-:Y:S01]  /*2180*/  HFMA2 R34, -RZ, RZ, 0, 0 ;  /* 0x00000000ff227431 */ /* 0x000fe200000001ff */
[----:B------:R-:W-:Y:S02]  /*2190*/  CS2R R10, SRZ ;  /* 0x00000000000a7805 */ /* 0x000fe4000001ff00 */
[----:B------:R-:W-:Y:S02]  /*21a0*/  ISETP.GT.U32.AND P5, PT, R28, 0x7, PT ;  /* 0x000000071c00780c */ /* 0x000fe40003fa4070 */
[----:B------:R-:W-:Y:S11]  /*21b0*/  BSSY.RECONVERGENT B0, `(.L_x_16409) ;  /* 0x000000a000007945 */ /* 0x000ff60003800200 */
        /* <DEDUP_REMOVED lines=9> */
.L_x_16410:
[----:B------:R-:W-:Y:S05]  /*2250*/  BSYNC.RECONVERGENT B0 ;  /* 0x0000000000007941 */ /* 0x000fea0003800200 */
.L_x_16409:
        /* <DEDUP_REMOVED lines=11> */
[----:B------:R-:W-:-:S03]  /*2310*/  FMUL.FTZ R32, R32, R32 ;  /* 0x0000002020207220 */ /* 0x000fc60000410000 */
[----:B------:R-:W-:Y:S01]  /*2320*/  FFMA.FTZ R30, R31, R10, R30 ;  /* 0x0000000a1f1e7223 */ /* 0x000fe2000001001e */
[----:B------:R-:W-:Y:S01]  /*2330*/  FMUL.FTZ R32, R32, R31 ;  /* 0x0000001f20207220 */ /* 0x000fe20000410000 */
[----:B------:R-:W0:Y:S03]  /*2340*/  SHFL.DOWN PT, R10, R11, 0x4, 0x1f ;  /* 0x08801f000b0a7f89 */ /* 0x000e2600000e0000 */
[----:B------:R-:W-:Y:S01]  /*2350*/  FMUL.FTZ R32, R32, R29 ;  /* 0x0000001d20207220 */ /* 0x000fe20000410000 */
[----:B------:R-:W1:Y:S01]  /*2360*/  SHFL.DOWN PT, R31, R28, 0x2, 0x1f ;  /* 0x08401f001c1f7f89 */ /* 0x000e6200000e0000 */
[----:B0-----:R-:W-:Y:S02]  /*2370*/  FADD.FTZ R29, R10, R11 ;  /* 0x0000000b0a1d7221 */ /* 0x001fe40000010000 */
[----:B------:R-:W0:Y:S01]  /*2380*/  MUFU.RCP R10, R33 ;  /* 0x00000021000a7308 */ /* 0x000e220000001000 */
[----:B-1---5:R-:W-:-:S02]  /*2390*/  I2FP.F32.S32 R78, R31 ;  /* 0x0000001f004e7245 */ /* 0x022fc40000201400 */
[----:B------:R-:W-:-:S04]  /*23a0*/  IADD3 R34, PT, PT, R28, R31, RZ ;  /* 0x0000001f1c227210 */ /* 0x000fc80007ffe0ff */
[----:B------:R-:W-:Y:S01]  /*23b0*/  I2FP.F32.S32 R28, R34 ;  /* 0x00000022001c7245 */ /* 0x000fe20000201400 */
[----:B------:R-:W-:Y:S01]  /*23c0*/  SHFL.DOWN PT, R31, R34, 0x1, 0x1f ;  /* 0x08201f00221f7f89 */ /* 0x000fe200000e0000 */
[C---:B0-----:R-:W-:Y:S01]  /*23d0*/  FMUL.FTZ R30, R10.reuse, R30 ;  /* 0x0000001e0a1e7220 */ /* 0x041fe20000410000 */
[----:B------:R-:W-:-:S04]  /*23e0*/  FFMA.FTZ R32, R10, R32, R29 ;  /* 0x000000200a207223 */ /* 0x000fc8000001001d */
[----:B------:R-:W0:Y:S02]  /*23f0*/  SHFL.DOWN PT, R29, R30, 0x2, 0x1f ;  /* 0x08401f001e1d7f89 */ /* 0x000e2400000e0000 */
[----:B0-----:R-:W-:-:S04]  /*2400*/  FADD.FTZ R10, R30, -R29 ;  /* 0x8000001d1e0a7221 */ /* 0x001fc80000010000 */
[----:B------:R-:W-:-:S04]  /*2410*/  FMUL.FTZ R10, R10, R10 ;  /* 0x0000000a0a0a7220 */ /* 0x000fc80000410000 */
[----:B------:R-:W-:-:S04]  /*2420*/  FMUL.FTZ R11, R33, R10 ;  /* 0x0000000a210b7220 */ /* 0x000fc80000410000 */
[-C--:B------:R-:W-:Y:S01]  /*2430*/  FMUL.FTZ R10, R11, R78.reuse ;  /* 0x0000004e0b0a7220 */ /* 0x080fe20000410000 */
[----:B------:R-:W-:Y:S02]  /*2440*/  FMUL.FTZ R78, R29, R78 ;  /* 0x0000004e1d4e7220 */ /* 0x000fe40000410000 */
[----:B------:R-:W0:Y:S02]  /*2450*/  SHFL.DOWN PT, R29, R32, 0x2, 0x1f ;  /* 0x08401f00201d7f89 */ /* 0x000e2400000e0000 */
[----:B------:R-:W-:Y:S01]  /*2460*/  FFMA.FTZ R11, R33, R30, R78 ;  /* 0x0000001e210b7223 */ /* 0x000fe2000001004e */
[-C--:B------:R-:W-:Y:S01]  /*2470*/  IADD3 R33, PT, PT, R34, R31.reuse, RZ ;  /* 0x0000001f22217210 */ /* 0x080fe20007ffe0ff */
[----:B------:R-:W1:Y:S01]  /*2480*/  MUFU.RCP R30, R28 ;  /* 0x0000001c001e7308 */ /* 0x000e620000001000 */
[----:B------:R-:W-:Y:S01]  /*2490*/  I2FP.F32.S32 R31, R31 ;  /* 0x0000001f001f7245 */ /* 0x000fe20000201400 */
[----:B-1----:R-:W-:Y:S01]  /*24a0*/  FMUL.FTZ R11, R30, R11 ;  /* 0x0000000b1e0b7220 */ /* 0x002fe20000410000 */
[----:B0-----:R-:W-:-:S04]  /*24b0*/  FADD.FTZ R29, R32, R29 ;  /* 0x0000001d201d7221 */ /* 0x001fc80000010000 */
[----:B------:R-:W-:Y:S02]  /*24c0*/  FFMA.FTZ R30, R30, R10, R29 ;  /* 0x0000000a1e1e7223 */ /* 0x000fe4000001001d */
[----:B------:R-:W0:Y:S04]  /*24d0*/  SHFL.DOWN PT, R10, R11, 0x1, 0x1f ;  /* 0x08201f000b0a7f89 */ /* 0x000e2800000e0000 */
[----:B------:R-:W1:Y:S01]  /*24e0*/  SHFL.DOWN PT, R35, R30, 0x1, 0x1f ;  /* 0x08201f001e237f89 */ /* 0x000e6200000e0000 */
[----:B0-----:R-:W-:-:S04]  /*24f0*/  FADD.FTZ R29, R11, -R10 ;  /* 0x8000000a0b1d7221 */ /* 0x001fc80000010000 */
[----:B------:R-:W-:Y:S01]  /*2500*/  FMUL.FTZ R29, R29, R29 ;  /* 0x0000001d1d1d7220 */ /* 0x000fe20000410000 */
[----:B-1----:R-:W-:-:S03]  /*2510*/  FADD.FTZ R35, R30, R35 ;  /* 0x000000231e237221 */ /* 0x002fc60000010000 */
[----:B------:R-:W-:-:S04]  /*2520*/  FMUL.FTZ R32, R28, R29 ;  /* 0x0000001d1c207220 */ /* 0x000fc80000410000 */
[-C--:B------:R-:W-:Y:S01]  /*2530*/  FMUL.FTZ R29, R32, R31.reuse ;  /* 0x0000001f201d7220 */ /* 0x080fe20000410000 */
[----:B------:R-:W-:Y:S01]  /*2540*/  FMUL.FTZ R31, R10, R31 ;  /* 0x0000001f0a1f7220 */ /* 0x000fe20000410000 */
[----:B------:R-:W-:Y:S01]  /*2550*/  I2FP.F32.S32 R10, R33 ;  /* 0x00000021000a7245 */ /* 0x000fe20000201400 */
[----:B------:R-:W0:Y:S02]  /*2560*/  LDC R32, c[0x0][0x448] ;  /* 0x00011200ff207b82 */ /* 0x000e240000000800 */
[----:B------:R-:W-:-:S03]  /*2570*/  FFMA.FTZ R31, R28, R11, R31 ;  /* 0x0000000b1c1f7223 */ /* 0x000fc6000001001f */
[----:B------:R-:W1:Y:S02]  /*2580*/  MUFU.RCP R10, R10 ;  /* 0x0000000a000a7308 */ /* 0x000e640000001000 */
[C---:B-1----:R-:W-:Y:S01]  /*2590*/  FMUL.FTZ R28, R10.reuse, R31 ;  /* 0x0000001f0a1c7220 */ /* 0x042fe20000410000 */
[----:B------:R-:W-:Y:S01]  /*25a0*/  FFMA.FTZ R29, R10, R29, R35 ;  /* 0x0000001d0a1d7223 */ /* 0x000fe20000010023 */
[----:B------:R-:W1:Y:S04]  /*25b0*/  @!P5 LDC.64 R30, c[0x0][0x3c0] ;  /* 0x0000f000ff1edb82 */ /* 0x000e680000000a00 */
[----:B------:R-:W2:Y:S04]  /*25c0*/  SHFL.IDX PT, R28, R28, RZ, 0x1f ;  /* 0x00001fff1c1c7589 */ /* 0x000ea800000e0000 */
[----:B------:R-:W0:Y:S01]  /*25d0*/  SHFL.IDX PT, R29, R29, RZ, 0x1f ;  /* 0x00001fff1d1d7589 */ /* 0x000e2200000e0000 */
[----:B------:R-:W3:Y:S01]  /*25e0*/  @!P5 LDC.64 R34, c[0x0][0x3c8] ;  /* 0x0000f200ff22db82 */ /* 0x000ee20000000a00 */
[----:B-1----:R-:W-:-:S04]  /*25f0*/  @!P5 IMAD.WIDE R30, R0, 0x4, R30 ;  /* 0x00000004001ed825 */ /* 0x002fc800078e021e */
[C---:B--2---:R-:W-:Y:S01]  /*2600*/  FMUL.FTZ R11, R28.reuse, R28 ;  /* 0x0000001c1c0b7220 */ /* 0x044fe20000410000 */
[----:B------:R1:W-:Y:S01]  /*2610*/  @!P5 STG.E desc[UR6][R30.64], R28 ;  /* 0x0000001c1e00d986 */ /* 0x0003e2000c101906 */
[----:B------:R-:W-:Y:S01]  /*2620*/  FSEL R10, R28, RZ, !P6 ;  /* 0x000000ff1c0a7208 */ /* 0x000fe20007000000 */
[----:B0-----:R-:W-:Y:S02]  /*2630*/  FFMA.FTZ R32, R29, UR11, R32 ;  /* 0x0000000b1d207c23 */ /* 0x001fe40008010020 */
[----:B------:R-:W-:Y:S01]  /*2640*/  FSEL R11, R11, RZ, P6 ;  /* 0x000000ff0b0b7208 */ /* 0x000fe20003000000 */
[----:B---3--:R-:W-:-:S04]  /*2650*/  @!P5 IMAD.WIDE R34, R0, 0x4, R34 ;  /* 0x000000040022d825 */ /* 0x008fc800078e0222 */
[----:B------:R-:W-:-:S06]  /*2660*/  FADD.FTZ R11, R32, R11 ;  /* 0x0000000b200b7221 */ /* 0x000fcc0000010000 */
[----:B------:R-:W0:Y:S02]  /*2670*/  MUFU.RSQ R11, R11 ;  /* 0x0000000b000b7308 */ /* 0x000e240000001400 */
[----:B0-----:R1:W-:Y:S01]  /*2680*/  @!P5 STG.E desc[UR6][R34.64], R11 ;  /* 0x0000000b2200d986 */ /* 0x0013e2000c101906 */
[----:B------:R-:W-:Y:S05]  /*2690*/  @!P1 BRA `(.L_x_16412) ;  /* 0x0000000000609947 */ /* 0x000fea0003800000 */
[--C-:B-1----:R-:W-:Y:S01]  /*26a0*/  FADD.FTZ R28, R37, -R10.reuse ;  /* 0x8000000a251c7221 */ /* 0x102fe20000010000 */
[----:B------:R-:W-:Y:S02]  /*26b0*/  HADD2.F32 R29, -RZ, R66.H1_H1 ;  /* 0x30000042ff1d7230 */ /* 0x000fe40000004100 */
[--C-:B------:R-:W-:Y:S01]  /*26c0*/  FADD.FTZ R32, R49, -R10.reuse ;  /* 0x8000000a31207221 */ /* 0x100fe20000010000 */
[----:B------:R-:W-:Y:S02]  /*26d0*/  HADD2.F32 R30, -RZ, R64.H1_H1 ;  /* 0x30000040ff1e7230 */ /* 0x000fe40000004100 */
[C---:B------:R-:W-:Y:S01]  /*26e0*/  FMUL.FTZ R31, R11.reuse, R28 ;  /* 0x0000001c0b1f7220 */ /* 0x040fe20000410000 */
[----:B------:R-:W-:Y:S02]  /*26f0*/  HADD2.F32 R28, -RZ, R20.H0_H0 ;  /* 0x20000014ff1c7230 */ /* 0x000fe40000004100 */
[----:B------:R-:W-:Y:S01]  /*2700*/  FMUL.FTZ R32, R11, R32 ;  /* 0x000000200b207220 */ /* 0x000fe20000410000 */
[----:B------:R-:W-:-:S02]  /*2710*/  FADD.FTZ R34, R73, -R10 ;  /* 0x8000000a49227221 */ /* 0x000fc40000010000 */
[----:B------:R-:W-:Y:S01]  /*2720*/  FFMA.FTZ R28, R31, R29, R28 ;  /* 0x0000001d1f1c7223 */ /* 0x000fe2000001001c */
[----:B------:R-:W-:Y:S02]  /*2730*/  HADD2.F32 R29, -RZ, R46.H1_H1 ;  /* 0x3000002eff1d7230 */ /* 0x000fe40000004100 */
[----:B------:R-:W-:Y:S01]  /*2740*/  FMUL.FTZ R34, R11, R34 ;  /* 0x000000220b227220 */ /* 0x000fe20000410000 */
[----:B------:R-:W-:Y:S02]  /*2750*/  HADD2.F32 R31, -RZ, R66.H0_H0 ;  /* 0x20000042ff1f7230 */ /* 0x000fe40000004100 */
[----:B------:R-:W-:Y:S01]  /*2760*/  FFMA.FTZ R29, R32, R30, R29 ;  /* 0x0000001e201d7223 */ /* 0x000fe2000001001d */
[----:B------:R-:W-:Y:S01]  /*2770*/  FADD.FTZ R30, R61, -R10 ;  /* 0x8000000a3d1e7221 */ /* 0x000fe20000010000 */
[----:B------:R-:W-:-:S03]  /*2780*/  HADD2.F32 R32, -RZ, R64.H0_H0 ;  /* 0x20000040ff207230 */ /* 0x000fc60000004100 */
[----:B------:R-:W-:Y:S01]  /*2790*/  FMUL.FTZ R33, R11, R30 ;  /* 0x0000001e0b217220 */ /* 0x000fe20000410000 */
[----:B------:R-:W-:-:S05]  /*27a0*/  HADD2.F32 R30, -RZ, R21.H0_H0 ;  /* 0x20000015ff1e7230 */ /* 0x000fca0000004100 */
[----:B------:R-:W-:Y:S01]  /*27b0*/  FFMA.FTZ R30, R33, R31, R30 ;  /* 0x0000001f211e7223 */ /* 0x000fe2000001001e */
[----:B------:R-:W-:-:S05]  /*27c0*/  HADD2.F32 R31, -RZ, R46.H0_H0 ;  /* 0x2000002eff1f7230 */ /* 0x000fca0000004100 */
[----:B------:R-:W-:Y:S02]  /*27d0*/  FFMA.FTZ R31, R34, R32, R31 ;  /* 0x00000020221f7223 */ /* 0x000fe4000001001f */
[----:B------:R-:W0:Y:S02]  /*27e0*/  LDC.64 R32, c[0x0][0x428] ;  /* 0x00010a00ff207b82 */ /* 0x000e240000000a00 */
[C---:B0-----:R-:W-:Y:S01]  /*27f0*/  IMAD.WIDE.U32 R32, R74.reuse, 0x10, R32 ;  /* 0x000000104a207825 */ /* 0x041fe200078e0020 */
[----:B------:R-:W-:-:S04]  /*2800*/  IADD3 R74, PT, PT, R74, 0x100, RZ ;  /* 0x000001004a4a7810 */ /* 0x000fc80007ffe0ff */
[----:B------:R0:W-:Y:S03]  /*2810*/  STG.E.128 desc[UR6][R32.64], R28 ;  /* 0x0000001c20007986 */ /* 0x0001e6000c101d06 */
.L_x_16412:
[----:B------:R-:W-:Y:S05]  /*2820*/  BSYNC.RECONVERGENT B0 ;  /* 0x0000000000007941 */ /* 0x000fea0003800200 */
.L_x_16411:
[----:B------:R-:W-:Y:S01]  /*2830*/  ISETP.GE.U32.AND P1, PT, R23, 0x200, PT ;  /* 0x000002001700780c */ /* 0x000fe20003f26070 */
[----:B------:R-:W-:-:S12]  /*2840*/  BSSY.RECONVERGENT B0, `(.L_x_16413) ;  /* 0x000001a000007945 */ /* 0x000fd80003800200 */
[----:B------:R-:W-:Y:S05]  /*2850*/  @!P1 BRA `(.L_x_16414) ;  /* 0x0000000000609947 */ /* 0x000fea0003800000 */
[--C-:B01----:R-:W-:Y:S01]  /*2860*/  FADD.FTZ R28, R39, -R10.reuse ;  /* 0x8000000a271c7221 */ /* 0x103fe20000010000 */
        /* <DEDUP_REMOVED lines=23> */
.L_x_16414:
[----:B------:R-:W-:Y:S05]  /*29e0*/  BSYNC.RECONVERGENT B0 ;  /* 0x0000000000007941 */ /* 0x000fea0003800200 */
.L_x_16413:
[----:B------:R-:W-:Y:S01]  /*29f0*/  ISETP.GE.U32.AND P1, PT, R23, 0x300, PT ;  /* 0x000003001700780c */ /* 0x000fe20003f26070 */
[----:B------:R-:W-:-:S12]  /*2a00*/  BSSY.RECONVERGENT B0, `(.L_x_16415) ;  /* 0x000001a000007945 */ /* 0x000fd80003800200 */
[----:B------:R-:W-:Y:S05]  /*2a10*/  @!P1 BRA `(.L_x_16416) ;  /* 0x0000000000609947 */ /* 0x000fea0003800000 */
[--C-:B012---:R-:W-:Y:S01]  /*2a20*/  FADD.FTZ R28, R41, -R10.reuse ;  /* 0x8000000a291c7221 */ /* 0x107fe20000010000 */
        /* <DEDUP_REMOVED lines=23> */
.L_x_16416:
[----:B------:R-:W-:Y:S05]  /*2ba0*/  BSYNC.RECONVERGENT B0 ;  /* 0x0000000000007941 */ /* 0x000fea0003800200 */
.L_x_16415:
[----:B------:R-:W-:Y:S04]  /*2bb0*/  BSSY.RECONVERGENT B0, `(.L_x_16417) ;  /* 0x000001a000007945 */ /* 0x000fe80003800200 */
[----:B------:R-:W-:Y:S05]  /*2bc0*/  @!P2 BRA `(.L_x_16418) ;  /* 0x000000000060a947 */ /* 0x000fea0003800000 */
[--C-:B0123--:R-:W-:Y:S01]  /*2bd0*/  FADD.FTZ R28, R43, -R10.reuse ;  /* 0x8000000a2b1c7221 */ /* 0x10ffe20000010000 */
        /* <DEDUP_REMOVED lines=23> */
.L_x_16418:
[----:B------:R-:W-:Y:S05]  /*2d50*/  BSYNC.RECONVERGENT B0 ;  /* 0x0000000000007941 */ /* 0x000fea0003800200 */
.L_x_16417:
[----:B------:R-:W-:Y:S04]  /*2d60*/  BSSY.RECONVERGENT B0, `(.L_x_16419) ;  /* 0x000001a000007945 */ /* 0x000fe80003800200 */
[----:B------:R-:W-:Y:S05]  /*2d70*/  @!P3 BRA `(.L_x_16420) ;  /* 0x000000000060b947 */ /* 0x000fea0003800000 */
[--C-:B01234-:R-:W-:Y:S01]  /*2d80*/  FADD.FTZ R28, R45, -R10.reuse ;  /* 0x8000000a2d1c7221 */ /* 0x11ffe20000010000 */
        /* <DEDUP_REMOVED lines=23> */
.L_x_16420:
[----:B------:R-:W-:Y:S05]  /*2f00*/  BSYNC.RECONVERGENT B0 ;  /* 0x0000000000007941 */ /* 0x000fea0003800200 */
.L_x_16419:
[----:B------:R-:W-:Y:S04]  /*2f10*/  BSSY.RECONVERGENT B0, `(.L_x_16421) ;  /* 0x0000011000007945 */ /* 0x000fe80003800200 */
[----:B------:R-:W-:Y:S05]  /*2f20*/  @!P4 BRA `(.L_x_16422) ;  /* 0x00000000003cc947 */ /* 0x000fea0003800000 */
[----:B-1----:R-:W1:Y:S01]  /*2f30*/  LDC.64 R34, c[0x0][0x428] ;  /* 0x00010a00ff227b82 */ /* 0x002e620000000a00 */
[--C-:B0-234-:R-:W-:Y:S01]  /*2f40*/  FADD.FTZ R28, R47, -R10.reuse ;  /* 0x8000000a2f1c7221 */ /* 0x11dfe20000010000 */
        /* <DEDUP_REMOVED lines=11> */
[----:B-1----:R-:W-:-:S05]  /*3000*/  IMAD.WIDE.U32 R34, R74, 0x10, R34 ;  /* 0x000000104a227825 */ /* 0x002fca00078e0022 */
[----:B------:R0:W-:Y:S02]  /*3010*/  STG.E.128 desc[UR6][R34.64], R28 ;  /* 0x0000001c22007986 */ /* 0x0001e4000c101d06 */
.L_x_16422:
[----:B------:R-:W-:Y:S05]  /*3020*/  BSYNC.RECONVERGENT B0 ;  /* 0x0000000000007941 */ /* 0x000fea0003800200 */
.L_x_16421:
[----:B-1----:R-:W1:Y:S01]  /*3030*/  LDC.64 R10, c[0x0][0x380] ;  /* 0x0000e000ff0a7b82 */ /* 0x002e620000000a00 */
[----:B------:R-:W-:Y:S01]  /*3040*/  UPLOP3.LUT UP1, UPT, UPT, UPT, UP1, 0x40, 0x4 ;  /* 0x000000000004789c */ /* 0x000fe20003f2e810 */
[----:B-1----:R-:W-:-:S04]  /*3050*/  IADD3 R0, PT, PT, R0, R10, RZ ;  /* 0x0000000a00007210 */ /* 0x002fc80007ffe0ff */
[----:B------:R-:W-:-:S13]  /*3060*/  ISETP.GE.AND P1, PT, R0, R11, PT ;  /* 0x0000000b0000720c */ /* 0x000fda0003f26270 */
[----:B------:R-:W-:Y:S05]  /*3070*/  @!P1 BRA `(.L_x_16423) ;  /* 0xffffffd800d89947 */ /* 0x000fea000383ffff */
[----:B------:R-:W-:Y:S05]  /*3080*/  EXIT ;  /* 0x000000000000794d */ /* 0x000fea0003800000 */
.L_x_16424:
        /* <DEDUP_REMOVED lines=15> */
.L_x_21031:


//--------------------- .text._ZN10layer_norm13ln_fwd_kernelINS_13Kernel_traitsI6__halfffffjLj6144ELj1ELj1ELj8ELj16ENS_18Kernel_traits_baseILj6144ES2_ffffjLj256EEEEELb0ELb0ELb0ELb1EEEvNS_9FwdParamsE --------------------------
	.section	.text._ZN10layer_norm13ln_fwd_kernelINS_13Kernel_traitsI6__halfffffjLj6144ELj1ELj1ELj8ELj16ENS_18Kernel_traits_baseILj6144ES2_ffffjLj256EEEEELb0ELb0ELb0ELb1EEEvNS_9FwdParamsE,"ax",@progbits
	.align	128
        .global         _ZN10layer_norm13ln_fwd_kernelINS_13Kernel_traitsI6__halfffffjLj6144ELj1ELj1ELj8ELj16ENS_18Kernel_traits_baseILj6144ES2_ffffjLj256EEEEELb0ELb0ELb0ELb1EEEvNS_9FwdParamsE
        .type           _ZN10layer_norm13ln_fwd_kernelINS_13Kernel_traitsI6__halfffffjLj6144ELj1ELj1ELj8ELj16ENS_18Kernel_traits_baseILj6144ES2_ffffjLj256EEEEELb0ELb0ELb0ELb1EEEvNS_9FwdParamsE,@function
        .size           _ZN10layer_norm13ln_fwd_kernelINS_13Kernel_traitsI6__halfffffjLj6144ELj1ELj1ELj8ELj16ENS_18Kernel_traits_baseILj6144ES2_ffffjLj256EEEEELb0ELb0ELb0ELb1EEEvNS_9FwdParamsE,(.L_x_21032 - _ZN10layer_norm13ln_fwd_kernelINS_13Kernel_traitsI6__halfffffjLj6144ELj1ELj1ELj8ELj16ENS_18Kernel_traits_baseILj6144ES2_ffffjLj256EEEEELb0ELb0ELb0ELb1EEEvNS_9FwdParamsE)
        .other          _ZN10layer_norm13ln_fwd_kernelINS_13Kernel_traitsI6__halfffffjLj6144ELj1ELj1ELj8ELj16ENS_18Kernel_traits_baseILj6144ES2_ffffjLj256EEEEELb0ELb0ELb0ELb1EEEvNS_9FwdParamsE,@"STO_CUDA_ENTRY STV_DEFAULT"
_ZN10layer_norm13ln_fwd_kernelINS_13Kernel_traitsI6__halfffffjLj6144ELj1ELj1ELj8ELj16ENS_18Kernel_traits_baseILj6144ES2_ffffjLj256EEEEELb0ELb0ELb0ELb1EEEvNS_9FwdParamsE:
.text._ZN10layer_norm13ln_fwd_kernelINS_13Kernel_traitsI6__halfffffjLj6144ELj1ELj1ELj8ELj16ENS_18Kernel_traits_baseILj6144ES2_ffffjLj256EEEEELb0ELb0ELb0ELb1EEEvNS_9FwdParamsE:
[----:B------:R-:W-:Y:S01]  /*0000*/  LDC R1, c[0x0][0x37c] ;  /* 0x0000df00ff017b82 */ /* 0x000fe20000000800 */
[----:B------:R-:W0:Y:S01]  /*0010*/  LDCU.64 UR4, c[0x0][0x438] ;  /* 0x00008700ff0477ac */ /* 0x000e220008000a00 */
[----:B------:R-:W1:Y:S06]  /*0020*/  S2R R3, SR_TID.X ;  /* 0x0000000000037919 */ /* 0x000e6c0000002100 */
[----:B------:R-:W1:Y:S01]  /*0030*/  LDC.64 R4, c[0x0][0x3d0] ;  /* 0x0000f400ff047b82 */ /* 0x000e620000000a00 */
[----:B------:R-:W2:Y:S01]  /*0040*/  LDCU.64 UR6, c[0x0][0x358] ;  /* 0x00006b00ff0677ac */ /* 0x000ea20008000a00 */
[----:B0-----:R-:W-:-:S04]  /*0050*/  ISETP.NE.U32.AND P2, PT, RZ, UR4, PT ;  /* 0x00000004ff007c0c */ /* 0x001fc8000bf45070 */
[----:B------:R-:W-:Y:S01]  /*0060*/  ISETP.NE.AND.EX P2, PT, RZ, UR5, PT, P2 ;  /* 0x00000005ff007c0c */ /* 0x000fe2000bf45320 */
[C---:B-1----:R-:W-:Y:S01]  /*0070*/  IMAD.WIDE.U32 R4, R3.reuse, 0x8, R4 ;  /* 0x0000000803047825 */ /* 0x042fe200078e0004 */
[----:B------:R-:W0:Y:S01]  /*0080*/  S2UR UR4, SR_CTAID.X ;  /* 0x00000000000479c3 */ /* 0x000e220000002500 */
[----:B------:R-:W1:Y:S03]  /*0090*/  LDCU UR5, c[0x0][0x384] ;  /* 0x00007080ff0577ac */ /* 0x000e660008000800 */
[----:B--2---:R-:W2:Y:S07]  /*00a0*/  LDG.E.64 R6, desc[UR6][R4.64] ;  /* 0x0000000604067981 */ /* 0x004eae000c1e1b00 */
[----:B------:R-:W3:Y:S01]  /*00b0*/  @P2 LDC.64 R8, c[0x0][0x438] ;  /* 0x00010e00ff082b82 */ /* 0x000ee20000000a00 */
[----:B------:R-:W4:Y:S04]  /*00c0*/  LDG.E.64 R10, desc[UR6][R4.64+0x800] ;  /* 0x00080006040a7981 */ /* 0x000f28000c1e1b00 */
[----:B------:R-:W5:Y:S04]  /*00d0*/  LDG.E.64 R12, desc[UR6][R4.64+0x1000] ;  /* 0x00100006040c7981 */ /* 0x000f68000c1e1b00 */
[----:B------:R-:W5:Y:S04]  /*00e0*/  LDG.E.64 R14, desc[UR6][R4.64+0x1800] ;  /* 0x00180006040e7981 */ /* 0x000f68000c1e1b00 */
[----:B------:R-:W5:Y:S04]  /*00f0*/  LDG.E.64 R16, desc[UR6][R4.64+0x2000] ;  /* 0x0020000604107981 */ /* 0x000f68000c1e1b00 */
[----:B------:R2:W5:Y:S01]  /*0100*/  LDG.E.64 R18, desc[UR6][R4.64+0x2800] ;  /* 0x0028000604127981 */ /* 0x000562000c1e1b00 */
[----:B---3--:R-:W-:-:S05]  /*0110*/  @P2 IMAD.WIDE.U32 R8, R3, 0x8, R8 ;  /* 0x0000000803082825 */ /* 0x008fca00078e0008 */
[----:B------:R3:W5:Y:S04]  /*0120*/  @P2 LDG.E.64 R28, desc[UR6][R8.64] ;  /* 0x00000006081c2981 */ /* 0x000768000c1e1b00 */
[----:B------:R3:W5:Y:S04]  /*0130*/  @P2 LDG.E.64 R30, desc[UR6][R8.64+0x800] ;  /* 0x00080006081e2981 */ /* 0x000768000c1e1b00 */
[----:B------:R3:W5:Y:S04]  /*0140*/  @P2 LDG.E.64 R32, desc[UR6][R8.64+0x1000] ;  /* 0x0010000608202981 */ /* 0x000768000c1e1b00 */
[----:B------:R3:W5:Y:S04]  /*0150*/  @P2 LDG.E.64 R34, desc[UR6][R8.64+0x1800] ;  /* 0x0018000608222981 */ /* 0x000768000c1e1b00 */
[----:B------:R3:W5:Y:S04]  /*0160*/  @P2 LDG.E.64 R2, desc[UR6][R8.64+0x2000] ;  /* 0x0020000608022981 */ /* 0x000768000c1e1b00 */
[----:B------:R3:W5:Y:S01]  /*0170*/  @P2 LDG.E.64 R56, desc[UR6][R8.64+0x2800] ;  /* 0x0028000608382981 */ /* 0x000762000c1e1b00 */
[----:B0-----:R-:W-:-:S04]  /*0180*/  MOV R68, UR4 ;  /* 0x0000000400447c02 */ /* 0x001fc80008000f00 */
[----:B-1----:R-:W-:Y:S02]  /*0190*/  ISETP.GE.AND P0, PT, R68, UR5, PT ;  /* 0x0000000544007c0c */ /* 0x002fe4000bf06270 */
[-C--:B--2---:R-:W-:Y:S02]  /*01a0*/  @P2 MOV R4, R6.reuse ;  /* 0x0000000600042202 */ /* 0x084fe40000000f00 */
[-C--:B------:R-:W-:Y:S02]  /*01b0*/  @P2 MOV R5, R7.reuse ;  /* 0x0000000700052202 */ /* 0x080fe40000000f00 */
[----:B------:R-:W-:Y:S02]  /*01c0*/  @!P2 MOV R4, R6 ;  /* 0x000000060004a202 */ /* 0x000fe40000000f00 */
[----:B------:R-:W-:Y:S02]  /*01d0*/  @!P2 MOV R5, R7 ;  /* 0x000000070005a202 */ /* 0x000fe40000000f00 */
[----:B----4-:R-:W-:-:S02]  /*01e0*/  @P2 MOV R6, R10 ;  /* 0x0000000a00062202 */ /* 0x010fc40000000f00 */
[----:B------:R-:W-:Y:S01]  /*01f0*/  @P2 MOV R7, R11 ;  /* 0x0000000b00072202 */ /* 0x000fe20000000f00 */
[----:B---3--:R-:W-:Y:S06]  /*0200*/  @P0 EXIT ;  /* 0x000000000000094d */ /* 0x008fec0003800000 */
[----:B------:R-:W-:Y:S01]  /*0210*/  @!P2 MOV R6, R10 ;  /* 0x0000000a0006a202 */ /* 0x000fe20000000f00 */
[----:B------:R-:W0:Y:S01]  /*0220*/  LDCU.64 UR4, c[0x0][0x3a0] ;  /* 0x00007400ff0477ac */ /* 0x000e220008000a00 */
[----:B------:R-:W-:Y:S02]  /*0230*/  @!P2 MOV R7, R11 ;  /* 0x0000000b0007a202 */ /* 0x000fe40000000f00 */
[----:B-----5:R-:W-:Y:S01]  /*0240*/  @!P2 CS2R R28, SRZ ;  /* 0x00000000001ca805 */ /* 0x020fe2000001ff00 */
[----:B------:R-:W0:Y:S01]  /*0250*/  LDC.64 R10, c[0x0][0x3e0] ;  /* 0x0000f800ff0a7b82 */ /* 0x000e220000000a00 */
[----:B------:R-:W-:Y:S02]  /*0260*/  MOV R20, R4 ;  /* 0x0000000400147202 */ /* 0x000fe40000000f00 */
[----:B------:R-:W-:Y:S02]  /*0270*/  @!P2 CS2R R2, SRZ ;  /* 0x000000000002a805 */ /* 0x000fe4000001ff00 */
[----:B------:R-:W-:-:S02]  /*0280*/  MOV R55, R5 ;  /* 0x0000000500377202 */ /* 0x000fc40000000f00 */
[----:B------:R-:W-:Y:S02]  /*0290*/  @!P2 CS2R R30, SRZ ;  /* 0x00000000001ea805 */ /* 0x000fe4000001ff00 */
[--C-:B------:R-:W-:Y:S02]  /*02a0*/  SHF.R.U64 R53, R4, 0x10, R5.reuse ;  /* 0x0000001004357819 */ /* 0x100fe40000001205 */
[----:B------:R-:W-:Y:S02]  /*02b0*/  @!P2 CS2R R32, SRZ ;  /* 0x000000000020a805 */ /* 0x000fe4000001ff00 */
[----:B------:R-:W-:Y:S02]  /*02c0*/  SHF.R.U32.HI R54, RZ, 0x10, R5 ;  /* 0x00000010ff367819 */ /* 0x000fe40000011605 */
[----:B------:R-:W-:Y:S02]  /*02d0*/  @!P2 CS2R R34, SRZ ;  /* 0x000000000022a805 */ /* 0x000fe4000001ff00 */
[----:B------:R-:W-:-:S02]  /*02e0*/  @P2 MOV R4, R12 ;  /* 0x0000000c00042202 */ /* 0x000fc40000000f00 */
[----:B------:R-:W-:Y:S02]  /*02f0*/  @!P2 CS2R R56, SRZ ;  /* 0x000000000038a805 */ /* 0x000fe4000001ff00 */
[-C--:B------:R-:W-:Y:S01]  /*0300*/  @P2 MOV R5, R13.reuse ;  /* 0x0000000d00052202 */ /* 0x080fe20000000f00 */
[----:B------:R-:W-:Y:S01]  /*0310*/  HADD2.F32 R69, -RZ, R28.H0_H0 ;  /* 0x2000001cff457230 */ /* 0x000fe20000004100 */
[----:B------:R-:W-:Y:S01]  /*0320*/  @!P2 MOV R4, R12 ;  /* 0x0000000c0004a202 */ /* 0x000fe20000000f00 */
[----:B------:R-:W-:Y:S01]  /*0330*/  HADD2.F32 R61, -RZ, R2.H0_H0 ;  /* 0x20000002ff3d7230 */ /* 0x000fe20000004100 */
[----:B------:R-:W-:Y:S01]  /*0340*/  @!P2 MOV R5, R13 ;  /* 0x0000000d0005a202 */ /* 0x000fe20000000f00 */
[----:B------:R-:W-:Y:S01]  /*0350*/  HADD2.F32 R59, -RZ, R56.H0_H0 ;  /* 0x20000038ff3b7230 */ /* 0x000fe20000004100 */
[----:B------:R-:W-:Y:S01]  /*0360*/  MOV R48, R4 ;  /* 0x0000000400307202 */ /* 0x000fe20000000f00 */
[----:B------:R-:W-:Y:S01]  /*0370*/  HADD2.F32 R58, -RZ, R3.H0_H0 ;  /* 0x20000003ff3a7230 */ /* 0x000fe20000004100 */
[----:B------:R-:W-:Y:S01]  /*0380*/  MOV R27, R5 ;  /* 0x00000005001b7202 */ /* 0x000fe20000000f00 */
[----:B------:R-:W-:Y:S01]  /*0390*/  HADD2.F32 R66, -RZ, R29.H0_H0 ;  /* 0x2000001dff427230 */ /* 0x000fe20000004100 */
[--C-:B------:R-:W-:Y:S01]  /*03a0*/  SHF.R.U64 R25, R4, 0x10, R5.reuse ;  /* 0x0000001004197819 */ /* 0x100fe20000001205 */
[----:B------:R-:W-:Y:S01]  /*03b0*/  HADD2.F32 R67, -RZ, R30.H0_H0 ;  /* 0x2000001eff437230 */ /* 0x000fe20000004100 */
[----:B------:R-:W-:Y:S01]  /*03c0*/  SHF.R.U32.HI R26, RZ, 0x10, R5 ;  /* 0x00000010ff1a7819 */ /* 0x000fe20000011605 */
        /* <DEDUP_REMOVED lines=9> */
[----:B------:R-:W-:Y:S01]  /*0460*/  @P2 MOV R4, R18 ;  /* 0x0000001200042202 */ /* 0x000fe20000000f00 */
        /* <DEDUP_REMOVED lines=11> */
[----:B------:R-:W-:Y:S01]  /*0520*/  @!P2 MOV R4, R18 ;  /* 0x000000120004a202 */ /* 0x000fe20000000f00 */
        /* <DEDUP_REMOVED lines=10> */
[----:B------:R-:W-:Y:S01]  /*05d0*/  UPLOP3.LUT UP0, UPT, UPT, UPT, UPT, 0x40, 0x4 ;  /* 0x000000000004789c */ /* 0x000fe20003f0e870 */
[C---:B0-----:R-:W-:Y:S01]  /*05e0*/  LOP3.LUT P0, RZ, R10.reuse, UR4, RZ, 0xfc, !PT ;  /* 0x000000040aff7c12 */ /* 0x041fe2000f80fcff */
[----:B------:R-:W0:Y:S01]  /*05f0*/  LDCU UR8, c[0x0][0x388] ;  /* 0x00007100ff0877ac */ /* 0x000e220008000800 */
[----:B------:R-:W-:-:S02]  /*0600*/  ISETP.NE.U32.AND P1, PT, R10, RZ, PT ;  /* 0x000000ff0a00720c */ /* 0x000fc40003f25070 */
[----:B------:R-:W-:Y:S01]  /*0610*/  MOV R16, R4 ;  /* 0x0000000400107202 */ /* 0x000fe20000000f00 */
[----:B------:R-:W1:Y:S01]  /*0620*/  LDCU.U8 UR14, c[0x0][0x410] ;  /* 0x00008200ff0e77ac */ /* 0x000e620008000000 */
[----:B------:R-:W-:Y:S02]  /*0630*/  SHF.R.U64 R15, R4, 0x10, R5 ;  /* 0x00000010040f7819 */ /* 0x000fe40000001205 */
        /* <DEDUP_REMOVED lines=13> */
[----:B------:R-:W2:Y:S01]  /*0710*/  LDCU UR9, c[0x0][0x400] ;  /* 0x00008000ff0977ac */ /* 0x000ea20008000800 */
[----:B------:R-:W-:Y:S01]  /*0720*/  SHF.R.U32.HI R18, RZ, 0x10, R7 ;  /* 0x00000010ff127819 */ /* 0x000fe20000011607 */
[----:B------:R-:W-:Y:S01]  /*0730*/  HADD2.F32 R19, -RZ, R19.H0_H0 ;  /* 0x20000013ff137230 */ /* 0x000fe20000004100 */
[----:B------:R-:W-:Y:S01]  /*0740*/  MOV R36, R5 ;  /* 0x0000000500247202 */ /* 0x000fe20000000f00 */
[----:B------:R-:W-:Y:S01]  /*0750*/  HADD2.F32 R17, -RZ, R17.H0_H0 ;  /* 0x20000011ff117230 */ /* 0x000fe20000004100 */
[----:B------:R-:W-:Y:S01]  /*0760*/  SHF.R.U32.HI R13, RZ, 0x10, R5 ;  /* 0x00000010ff0d7819 */ /* 0x000fe20000011605 */
[----:B------:R-:W-:Y:S01]  /*0770*/  HADD2.F32 R18, -RZ, R18.H0_H0 ;  /* 0x20000012ff127230 */ /* 0x000fe20000004100 */
[C---:B------:R-:W-:Y:S01]  /*0780*/  LOP3.LUT P0, RZ, R11.reuse, UR5, RZ, 0xfc, P0 ;  /* 0x000000050bff7c12 */ /* 0x040fe2000800fcff */
[----:B------:R-:W3:Y:S01]  /*0790*/  LDCU.64 UR12, c[0x0][0x3e0] ;  /* 0x00007c00ff0c77ac */ /* 0x000ee20008000a00 */
[----:B------:R-:W-:Y:S01]  /*07a0*/  ISETP.NE.AND.EX P1, PT, R11, RZ, PT, P1 ;  /* 0x000000ff0b00720c */ /* 0x000fe20003f25310 */
[----:B------:R-:W-:Y:S01]  /*07b0*/  HADD2.F32 R13, -RZ, R13.H0_H0 ;  /* 0x2000000dff0d7230 */ /* 0x000fe20000004100 */
[----:B------:R-:W-:Y:S01]  /*07c0*/  SHF.R.U64 R12, R28, 0x10, R29 ;  /* 0x000000101c0c7819 */ /* 0x000fe2000000121d */
[----:B------:R-:W4:Y:S01]  /*07d0*/  LDCU.64 UR10, c[0x0][0x3a0] ;  /* 0x00007400ff0a77ac */ /* 0x000f220008000a00 */
[----:B------:R-:W-:-:S02]  /*07e0*/  SHF.R.U64 R4, R2, 0x10, R3 ;  /* 0x0000001002047819 */ /* 0x000fc40000001203 */
[----:B------:R-:W-:Y:S01]  /*07f0*/  SHF.R.U32.HI R11, RZ, 0x10, R29 ;  /* 0x00000010ff0b7819 */ /* 0x000fe2000001161d */
[----:B------:R-:W-:Y:S01]  /*0800*/  HADD2.F32 R12, -RZ, R12.H0_H0 ;  /* 0x2000000cff0c7230 */ /* 0x000fe20000004100 */
[--C-:B------:R-:W-:Y:S01]  /*0810*/  SHF.R.U64 R10, R30, 0x10, R31.reuse ;  /* 0x000000101e0a7819 */ /* 0x100fe2000000121f */
[----:B------:R-:W-:Y:S01]  /*0820*/  HADD2.F32 R4, -RZ, R4.H0_H0 ;  /* 0x20000004ff047230 */ /* 0x000fe20000004100 */
        /* <DEDUP_REMOVED lines=10> */
[----:B------:R-:W-:Y:S01]  /*08d0*/  SHF.R.U32.HI R28, RZ, 0x10, R3 ;  /* 0x00000010ff1c7819 */ /* 0x000fe20000011603 */
[----:B------:R-:W-:Y:S01]  /*08e0*/  HADD2.F32 R6, -RZ, R6.H0_H0 ;  /* 0x20000006ff067230 */ /* 0x000fe20000004100 */
[--C-:B------:R-:W-:Y:S01]  /*08f0*/  SHF.R.U64 R2, R56, 0x10, R57.reuse ;  /* 0x0000001038027819 */ /* 0x100fe20000001239 */
[----:B------:R-:W-:Y:S01]  /*0900*/  HADD2.F32 R56, -RZ, R20.H0_H0 ;  /* 0x20000014ff387230 */ /* 0x000fe20000004100 */
[----:B------:R-:W-:Y:S01]  /*0910*/  SHF.R.U32.HI R0, RZ, 0x10, R57 ;  /* 0x00000010ff007819 */ /* 0x000fe20000011639 */
[----:B------:R-:W-:-:S02]  /*0920*/  HADD2.F32 R20, -RZ, R14.H0_H0 ;  /* 0x2000000eff147230 */ /* 0x000fc40000004100 */
[----:B------:R-:W-:Y:S02]  /*0930*/  HADD2.F32 R57, -RZ, R57.H0_H0 ;  /* 0x20000039ff397230 */ /* 0x000fe40000004100 */
[----:B------:R-:W-:Y:S02]  /*0940*/  HADD2.F32 R14, -RZ, R36.H0_H0 ;  /* 0x20000024ff0e7230 */ /* 0x000fe40000004100 */
[----:B------:R-:W-:Y:S02]  /*0950*/  HADD2.F32 R5, -RZ, R5.H0_H0 ;  /* 0x20000005ff057230 */ /* 0x000fe40000004100 */
[----:B------:R-:W-:Y:S02]  /*0960*/  HADD2.F32 R3, -RZ, R28.H0_H0 ;  /* 0x2000001cff037230 */ /* 0x000fe40000004100 */
[----:B------:R-:W-:Y:S02]  /*0970*/  HADD2.F32 R2, -RZ, R2.H0_H0 ;  /* 0x20000002ff027230 */ /* 0x000fe40000004100 */
[----:B01234-:R-:W-:-:S07]  /*0980*/  HADD2.F32 R0, -RZ, R0.H0_H0 ;  /* 0x20000000ff007230 */ /* 0x01ffce0000004100 */
.L_x_16435:
[----:B------:R-:W-:Y:S01]  /*0990*/  ISETP.NE.U32.AND P2, PT, RZ, UR10, PT ;  /* 0x0000000aff007c0c */ /* 0x000fe2000bf45070 */
[----:B--2---:R-:W0:Y:S01]  /*09a0*/  S2R R44, SR_TID.X ;  /* 0x00000000002c7919 */ /* 0x004e220000002100 */
[----:B------:R-:W1:Y:S01]  /*09b0*/  LDC.64 R40, c[0x0][0x390] ;  /* 0x0000e400ff287b82 */ /* 0x000e620000000a00 */
[----:B------:R-:W-:Y:S01]  /*09c0*/  IMAD R32, R68, UR8, RZ ;  /* 0x0000000844207c24 */ /* 0x000fe2000f8e02ff */
[----:B------:R-:W-:Y:S01]  /*09d0*/  ISETP.NE.AND.EX P2, PT, RZ, UR11, PT, P2 ;  /* 0x0000000bff007c0c */ /* 0x000fe2000bf45320 */
[----:B------:R-:W-:-:S03]  /*09e0*/  HFMA2 R42, -RZ, RZ, 1.875, 0 ;  /* 0x3f800000ff2a7431 */ /* 0x000fc600000001ff */
[----:B------:R-:W-:Y:S02]  /*09f0*/  SHF.R.S32.HI R33, RZ, 0x1f, R32 ;  /* 0x0000001fff217819 */ /* 0x000fe40000011420 */
[----:B------:R-:W2:Y:S02]  /*0a00*/  @P1 LDC.64 R72, c[0x0][0x3e0] ;  /* 0x0000f800ff481b82 */ /* 0x000ea40000000a00 */
[----:B------:R-:W-:-:S06]  /*0a10*/  LEA.HI R33, R33, R32, RZ, 0x2 ;  /* 0x0000002021217211 */ /* 0x000fcc00078f10ff */
[----:B------:R-:W3:Y:S08]  /*0a20*/  @P2 LDC.64 R36, c[0x0][0x3a0] ;  /* 0x0000e800ff242b82 */ /* 0x000ef00000000a00 */
[----:B------:R-:W4:Y:S01]  /*0a30*/  @P0 LDC.64 R70, c[0x0][0x3a8] ;  /* 0x0000ea00ff460b82 */ /* 0x000f220000000a00 */
[----:B0-----:R-:W-:Y:S01]  /*0a40*/  LEA.HI.SX32 R45, R33, R44, 0x1e ;  /* 0x0000002c212d7211 */ /* 0x001fe200078ff2ff */
[----:B--2---:R-:W-:-:S06]  /*0a50*/  @P1 IMAD.WIDE R72, R68, 0x4, R72 ;  /* 0x0000000444481825 */ /* 0x004fcc00078e0248 */
[----:B------:R-:W0:Y:S01]  /*0a60*/  @P2 LDC.64 R46, c[0x0][0x3a0] ;  /* 0x0000e800ff2e2b82 */ /* 0x000e220000000a00 */
[C---:B-1----:R-:W-:Y:S01]  /*0a70*/  IMAD.WIDE.U32 R32, R45.reuse, 0x10, R40 ;  /* 0x000000102d207825 */ /* 0x042fe200078e0028 */
[----:B------:R-:W2:Y:S03]  /*0a80*/  @P1 LDG.E R42, desc[UR6][R72.64] ;  /* 0x00000006482a1981 */ /* 0x000ea6000c1e1900 */
[C---:B---3--:R-:W-:Y:S02]  /*0a90*/  @P2 IMAD.WIDE.U32 R36, R45.reuse, 0x10, R36 ;  /* 0x000000102d242825 */ /* 0x048fe400078e0024 */
[----:B------:R-:W2:Y:S04]  /*0aa0*/  LDG.E.128 R32, desc[UR6][R32.64] ;  /* 0x0000000620207981 */ /* 0x000ea8000c1e1d00 */
[----:B------:R-:W2:Y:S01]  /*0ab0*/  @P2 LDG.E.128 R36, desc[UR6][R36.64] ;  /* 0x0000000624242981 */ /* 0x000ea2000c1e1d00 */
[C---:B------:R-:W-:Y:S01]  /*0ac0*/  IADD3 R43, PT, PT, R45.reuse, 0x100, RZ ;  /* 0x000001002d2b7810 */ /* 0x040fe20007ffe0ff */
[----:B----4-:R-:W-:-:S04]  /*0ad0*/  @P0 IMAD.WIDE.U32 R92, R45, 0x10, R70 ;  /* 0x000000102d5c0825 */ /* 0x010fc800078e0046 */
[----:B------:R-:W-:-:S04]  /*0ae0*/  IMAD.WIDE.U32 R76, R43, 0x10, R40 ;  /* 0x000000102b4c7825 */ /* 0x000fc800078e0028 */
[-C--:B--2---:R-:W-:Y:S01]  /*0af0*/  @P2 FFMA.FTZ R75, R32, R42.reuse, R36 ;  /* 0x0000002a204b2223 */ /* 0x084fe20000010024 */
[-C--:B------:R-:W-:Y:S01]  /*0b00*/  @P2 FFMA.FTZ R79, R33, R42.reuse, R37 ;  /* 0x0000002a214f2223 */ /* 0x080fe20000010025 */
[-C--:B------:R-:W-:Y:S01]  /*0b10*/  @P2 FFMA.FTZ R81, R34, R42.reuse, R38 ;  /* 0x0000002a22512223 */ /* 0x080fe20000010026 */
[----:B------:R-:W-:Y:S01]  /*0b20*/  @P2 FFMA.FTZ R83, R35, R42, R39 ;  /* 0x0000002a23532223 */ /* 0x000fe20000010027 */
[----:B0-----:R-:W-:Y:S01]  /*0b30*/  @P2 IMAD.WIDE.U32 R36, R43, 0x10, R46 ;  /* 0x000000102b242825 */ /* 0x001fe200078e002e */
[----:B------:R-:W-:Y:S02]  /*0b40*/  @P2 MOV R28, R75 ;  /* 0x0000004b001c2202 */ /* 0x000fe40000000f00 */
[----:B------:R-:W-:Y:S02]  /*0b50*/  @P2 MOV R29, R79 ;  /* 0x0000004f001d2202 */ /* 0x000fe40000000f00 */
[----:B------:R-:W-:Y:S02]  /*0b60*/  @P2 MOV R30, R81 ;  /* 0x00000051001e2202 */ /* 0x000fe40000000f00 */
[----:B------:R-:W-:Y:S01]  /*0b70*/  @P2 MOV R31, R83 ;  /* 0x00000053001f2202 */ /* 0x000fe20000000f00 */
[----:B------:R-:W-:Y:S06]  /*0b80*/  @P2 BRA `(.L_x_16425) ;  /* 0x00000000003c2947 */ /* 0x000fec0003800000 */
[----:B------:R-:W0:Y:S02]  /*0b90*/  LDC.64 R38, c[0x0][0x3e0] ;  /* 0x0000f800ff267b82 */ /* 0x000e240000000a00 */
[----:B0-----:R-:W-:-:S04]  /*0ba0*/  ISETP.NE.U32.AND P1, PT, R38, RZ, PT ;  /* 0x000000ff2600720c */ /* 0x001fc80003f25070 */
        /* <DEDUP_REMOVED lines=13> */
.L_x_16425:
[----:B------:R0:W-:Y:S01]  /*0c80*/  @P0 STG.E.128 desc[UR6][R92.64], R28 ;  /* 0x0000001c5c000986 */ /* 0x0001e2000c101d06 */
[----:B------:R-:W1:Y:S03]  /*0c90*/  @P0 LDC.64 R72, c[0x0][0x3a8] ;  /* 0x0000ea00ff480b82 */ /* 0x000e660000000a00 */
[----:B------:R-:W2:Y:S04]  /*0ca0*/  LDG.E.128 R32, desc[UR6][R76.64] ;  /* 0x000000064c207981 */ /* 0x000ea8000c1e1d00 */
[----:B------:R-:W2:Y:S01]  /*0cb0*/  @P2 LDG.E.128 R36, desc[UR6][R36.64] ;  /* 0x0000000624242981 */ /* 0x000ea2000c1e1d00 */
[----:B------:R-:W3:Y:S01]  /*0cc0*/  @P2 LDC.64 R46, c[0x0][0x3a0] ;  /* 0x0000e800ff2e2b82 */ /* 0x000ee20000000a00 */
[----:B------:R-:W-:-:S05]  /*0cd0*/  IADD3 R71, PT, PT, R45, 0x200, RZ ;  /* 0x000002002d477810 */ /* 0x000fca0007ffe0ff */
[----:B------:R-:W-:-:S04]  /*0ce0*/  IMAD.WIDE.U32 R102, R71, 0x10, R40 ;  /* 0x0000001047667825 */ /* 0x000fc800078e0028 */
[----:B-1----:R-:W-:-:S04]  /*0cf0*/  @P0 IMAD.WIDE.U32 R104, R43, 0x10, R72 ;  /* 0x000000102b680825 */ /* 0x002fc800078e0048 */
[-C--:B--2---:R-:W-:Y:S01]  /*0d00*/  @P2 FFMA.FTZ R85, R32, R42.reuse, R36 ;  /* 0x0000002a20552223 */ /* 0x084fe20000010024 */
[-C--:B------:R-:W-:Y:S01]  /*0d10*/  @P2 FFMA.FTZ R87, R33, R42.reuse, R37 ;  /* 0x0000002a21572223 */ /* 0x080fe20000010025 */
[-C--:B------:R-:W-:Y:S01]  /*0d20*/  @P2 FFMA.FTZ R89, R34, R42.reuse, R38 ;  /* 0x0000002a22592223 */ /* 0x080fe20000010026 */
[----:B------:R-:W-:Y:S01]  /*0d30*/  @P2 FFMA.FTZ R91, R35, R42, R39 ;  /* 0x0000002a235b2223 */ /* 0x000fe20000010027 */
[----:B---3--:R-:W-:Y:S01]  /*0d40*/  @P2 IMAD.WIDE.U32 R38, R71, 0x10, R46 ;  /* 0x0000001047262825 */ /* 0x008fe200078e002e */
[----:B0-----:R-:W-:Y:S02]  /*0d50*/  @P2 MOV R28, R85 ;  /* 0x00000055001c2202 */ /* 0x001fe40000000f00 */
[----:B------:R-:W-:Y:S02]  /*0d60*/  @P2 MOV R29, R87 ;  /* 0x00000057001d2202 */ /* 0x000fe40000000f00 */
[----:B------:R-:W-:Y:S02]  /*0d70*/  @P2 MOV R30, R89 ;  /* 0x00000059001e2202 */ /* 0x000fe40000000f00 */
[----:B------:R-:W-:Y:S01]  /*0d80*/  @P2 MOV R31, R91 ;  /* 0x0000005b001f2202 */ /* 0x000fe20000000f00 */
[----:B------:R-:W-:Y:S06]  /*0d90*/  @P2 BRA `(.L_x_16426) ;  /* 0x0000000000282947 */ /* 0x000fec0003800000 */
[----:B------:R-:W-:Y:S01]  /*0da0*/  ISETP.NE.U32.AND P3, PT, RZ, UR12, PT ;  /* 0x0000000cff007c0c */ /* 0x000fe2000bf65070 */
[-C--:B------:R-:W-:Y:S01]  /*0db0*/  FMUL.FTZ R85, R32, R42.reuse ;  /* 0x0000002a20557220 */ /* 0x080fe20000410000 */
[-C--:B------:R-:W-:Y:S01]  /*0dc0*/  FMUL.FTZ R87, R33, R42.reuse ;  /* 0x0000002a21577220 */ /* 0x080fe20000410000 */
[-C--:B------:R-:W-:Y:S01]  /*0dd0*/  FMUL.FTZ R89, R34, R42.reuse ;  /* 0x0000002a22597220 */ /* 0x080fe20000410000 */
[----:B------:R-:W-:Y:S01]  /*0de0*/  ISETP.NE.AND.EX P3, PT, RZ, UR13, PT, P3 ;  /* 0x0000000dff007c0c */ /* 0x000fe2000bf65330 */
[----:B------:R-:W-:-:S12]  /*0df0*/  FMUL.FTZ R91, R35, R42 ;  /* 0x0000002a235b7220 */ /* 0x000fd80000410000 */
[----:B------:R-:W-:Y:S02]  /*0e00*/  @P3 MOV R28, R85 ;  /* 0x00000055001c3202 */ /* 0x000fe40000000f00 */
[----:B------:R-:W-:Y:S02]  /*0e10*/  @P3 MOV R29, R87 ;  /* 0x00000057001d3202 */ /* 0x000fe40000000f00 */
[----:B------:R-:W-:Y:S02]  /*0e20*/  @P3 MOV R30, R89 ;  /* 0x00000059001e3202 */ /* 0x000fe40000000f00 */
[----:B------:R-:W-:-:S07]  /*0e30*/  @P3 MOV R31, R91 ;  /* 0x0000005b001f3202 */ /* 0x000fce0000000f00 */
.L_x_16426:
        /* <DEDUP_REMOVED lines=28> */
.L_x_16427:
[----:B------:R0:W-:Y:S01]  /*1000*/  @P0 STG.E.128 desc[UR6][R110.64], R28 ;  /* 0x0000001c6e000986 */ /* 0x0001e2000c101d06 */
[----:B------:R-:W1:Y:S03]  /*1010*/  @P0 LDC.64 R46, c[0x0][0x3a8] ;  /* 0x0000ea00ff2e0b82 */ /* 0x000e660000000a00 */
[----:B------:R-:W2:Y:S04]  /*1020*/  LDG.E.128 R32, desc[UR6][R76.64] ;  /* 0x000000064c207981 */ /* 0x000ea8000c1e1d00 */
[----:B------:R-:W2:Y:S01]  /*1030*/  @P2 LDG.E.128 R36, desc[UR6][R36.64] ;  /* 0x0000000624242981 */ /* 0x000ea2000c1e1d00 */
[----:B------:R-:W3:Y:S01]  /*1040*/  @P2 LDC.64 R72, c[0x0][0x3a0] ;  /* 0x0000e800ff482b82 */ /* 0x000ee20000000a00 */
[-C--:B--2---:R-:W-:Y:S01]  /*1050*/  @P2 FFMA.FTZ R103, R32, R42.reuse, R36 ;  /* 0x0000002a20672223 */ /* 0x084fe20000010024 */
[-C--:B------:R-:W-:Y:S01]  /*1060*/  @P2 FFMA.FTZ R105, R33, R42.reuse, R37 ;  /* 0x0000002a21692223 */ /* 0x080fe20000010025 */
[-C--:B------:R-:W-:Y:S01]  /*1070*/  @P2 FFMA.FTZ R107, R34, R42.reuse, R38 ;  /* 0x0000002a226b2223 */ /* 0x080fe20000010026 */
[----:B------:R-:W-:-:S02]  /*1080*/  @P2 FFMA.FTZ R109, R35, R42, R39 ;  /* 0x0000002a236d2223 */ /* 0x000fc40000010027 */
[----:B0-----:R-:W-:Y:S02]  /*1090*/  @P2 MOV R28, R103 ;  /* 0x00000067001c2202 */ /* 0x001fe40000000f00 */
[----:B------:R-:W-:Y:S02]  /*10a0*/  @P2 MOV R29, R105 ;  /* 0x00000069001d2202 */ /* 0x000fe40000000f00 */
[----:B------:R-:W-:Y:S02]  /*10b0*/  @P2 MOV R30, R107 ;  /* 0x0000006b001e2202 */ /* 0x000fe40000000f00 */
[----:B------:R-:W-:Y:S01]  /*10c0*/  @P2 MOV R31, R109 ;  /* 0x0000006d001f2202 */ /* 0x000fe20000000f00 */
[----:B-1-3--:R-:W-:Y:S06]  /*10d0*/  @P2 BRA `(.L_x_16428) ;  /* 0x0000000000282947 */ /* 0x00afec0003800000 */
        /* <DEDUP_REMOVED lines=10> */
.L_x_16428:
[----:B------:R-:W-:Y:S01]  /*1180*/  IADD3 R111, PT, PT, R45, 0x400, RZ ;  /* 0x000004002d6f7810 */ /* 0x000fe20007ffe0ff */
[----:B------:R-:W-:Y:S02]  /*1190*/  @P0 IMAD.WIDE.U32 R76, R93, 0x10, R46 ;  /* 0x000000105d4c0825 */ /* 0x000fe400078e002e */
[----:B------:R-:W0:Y:S02]  /*11a0*/  @P0 LDC.64 R46, c[0x0][0x3a8] ;  /* 0x0000ea00ff2e0b82 */ /* 0x000e240000000a00 */
[C---:B------:R-:W-:Y:S01]  /*11b0*/  IMAD.WIDE.U32 R32, R111.reuse, 0x10, R40 ;  /* 0x000000106f207825 */ /* 0x040fe200078e0028 */
[----:B------:R1:W-:Y:S03]  /*11c0*/  @P0 STG.E.128 desc[UR6][R76.64], R28 ;  /* 0x0000001c4c000986 */ /* 0x0003e6000c101d06 */
[----:B------:R-:W-:Y:S02]  /*11d0*/  @P2 IMAD.WIDE.U32 R36, R111, 0x10, R72 ;  /* 0x000000106f242825 */ /* 0x000fe400078e0048 */
[----:B------:R-:W2:Y:S04]  /*11e0*/  LDG.E.128 R32, desc[UR6][R32.64] ;  /* 0x0000000620207981 */ /* 0x000ea8000c1e1d00 */
[----:B------:R-:W2:Y:S02]  /*11f0*/  @P2 LDG.E.128 R36, desc[UR6][R36.64] ;  /* 0x0000000624242981 */ /* 0x000ea4000c1e1d00 */
[-C--:B--2---:R-:W-:Y:S01]  /*1200*/  @P2 FFMA.FTZ R73, R32, R42.reuse, R36 ;  /* 0x0000002a20492223 */ /* 0x084fe20000010024 */
[-C--:B------:R-:W-:Y:S01]  /*1210*/  @P2 FFMA.FTZ R113, R33, R42.reuse, R37 ;  /* 0x0000002a21712223 */ /* 0x080fe20000010025 */
[-C--:B------:R-:W-:Y:S01]  /*1220*/  @P2 FFMA.FTZ R115, R34, R42.reuse, R38 ;  /* 0x0000002a22732223 */ /* 0x080fe20000010026 */
[----:B------:R-:W-:-:S02]  /*1230*/  @P2 FFMA.FTZ R117, R35, R42, R39 ;  /* 0x0000002a23752223 */ /* 0x000fc40000010027 */
[----:B-1----:R-:W-:Y:S02]  /*1240*/  @P2 MOV R28, R73 ;  /* 0x00000049001c2202 */ /* 0x002fe40000000f00 */
[----:B------:R-:W-:Y:S02]  /*1250*/  @P2 MOV R29, R113 ;  /* 0x00000071001d2202 */ /* 0x000fe40000000f00 */
[----:B------:R-:W-:Y:S02]  /*1260*/  @P2 MOV R30, R115 ;  /* 0x00000073001e2202 */ /* 0x000fe40000000f00 */
[----:B------:R-:W-:Y:S01]  /*1270*/  @P2 MOV R31, R117 ;  /* 0x00000075001f2202 */ /* 0x000fe20000000f00 */
[----:B0-----:R-:W-:Y:S06]  /*1280*/  @P2 BRA `(.L_x_16429) ;  /* 0x0000000000282947 */ /* 0x001fec0003800000 */
        /* <DEDUP_REMOVED lines=10> */
.L_x_16429:
[----:B------:R-:W0:Y:S01]  /*1330*/  @P2 LDC.64 R32, c[0x0][0x3a0] ;  /* 0x0000e800ff202b82 */ /* 0x000e220000000a00 */
[----:B------:R-:W-:Y:S01]  /*1340*/  IADD3 R77, PT, PT, R45, 0x500, RZ ;  /* 0x000005002d4d7810 */ /* 0x000fe20007ffe0ff */
[----:B------:R-:W-:-:S04]  /*1350*/  @P0 IMAD.WIDE.U32 R46, R111, 0x10, R46 ;  /* 0x000000106f2e0825 */ /* 0x000fc800078e002e */
[C---:B------:R-:W-:Y:S01]  /*1360*/  IMAD.WIDE.U32 R34, R77.reuse, 0x10, R40 ;  /* 0x000000104d227825 */ /* 0x040fe200078e0028 */
[----:B------:R1:W-:Y:S03]  /*1370*/  @P0 STG.E.128 desc[UR6][R46.64], R28 ;  /* 0x0000001c2e000986 */ /* 0x0003e6000c101d06 */
[----:B0-----:R-:W-:Y:S02]  /*1380*/  @P2 IMAD.WIDE.U32 R36, R77, 0x10, R32 ;  /* 0x000000104d242825 */ /* 0x001fe400078e0020 */
        /* <DEDUP_REMOVED lines=21> */
.L_x_16430:
        /* <DEDUP_REMOVED lines=106> */
.L_x_16432:
[----:B------:R-:W-:Y:S05]  /*1b80*/  BSYNC.RECONVERGENT B0 ;  /* 0x0000000000007941 */ /* 0x000fea0003800200 */
.L_x_16431:
[----:B0-----:R-:W-:Y:S01]  /*1b90*/  LOP3.LUT R32, R44, 0x1f, RZ, 0xc0, !PT ;  /* 0x0000001f2c207812 */ /* 0x001fe200078ec0ff */
[----:B------:R-:W-:Y:S01]  /*1ba0*/  BAR.SYNC.DEFER_BLOCKING 0x0 ;  /* 0x0000000000007b1d */ /* 0x000fe20000010000 */
[----:B------:R-:W-:Y:S02]  /*1bb0*/  HFMA2 R34, -RZ, RZ, 0, 0 ;  /* 0x00000000ff227431 */ /* 0x000fe400000001ff */
[----:B------:R-:W-:Y:S02]  /*1bc0*/  ISETP.GT.U32.AND P2, PT, R32, 0x7, PT ;  /* 0x000000072000780c */ /* 0x000fe40003f44070 */
[----:B------:R-:W-:Y:S01]  /*1bd0*/  CS2R R32, SRZ ;  /* 0x0000000000207805 */ /* 0x000fe2000001ff00 */
[----:B------:R-:W-:Y:S10]  /*1be0*/  BSSY.RECONVERGENT B0, `(.L_x_16433) ;  /* 0x000000a000007945 */ /* 0x000ff40003800200 */
        /* <DEDUP_REMOVED lines=9> */
.L_x_16434:
[----:B------:R-:W-:Y:S05]  /*1c80*/  BSYNC.RECONVERGENT B0 ;  /* 0x0000000000007941 */ /* 0x000fea0003800200 */
.L_x_16433:
[----:B0-----:R-:W0:Y:S01]  /*1c90*/  SHFL.DOWN PT, R37, R32, 0x4, 0x1f ;  /* 0x08801f0020257f89 */ /* 0x001e2200000e0000 */
[----:B------:R-:W-:Y:S01]  /*1ca0*/  I2FP.F32.U32 R39, R34 ;  /* 0x0000002200277245 */ /* 0x000fe20000201000 */
[----:B------:R-:W-:Y:S01]  /*1cb0*/  UPLOP3.LUT UP0, UPT, UPT, UPT, UP0, 0x40, 0x4 ;  /* 0x000000000004789c */ /* 0x000fe20003f0e800 */
        /* <DEDUP_REMOVED lines=46> */
[----:B0-----:R-:W-:-:S05]  /*1fa0*/  FMUL.FTZ R37, R39, R36 ;  /* 0x0000002427257220 */ /* 0x001fca0000410000 */
[----:B------:R-:W0:Y:S01]  /*1fb0*/  SHFL.IDX PT, R125, R37, RZ, 0x1f ;  /* 0x00001fff257d7589 */ /* 0x000e2200000e0000 */
[----:B-1----:R-:W-:-:S04]  /*1fc0*/  FADD.FTZ R32, R34, R33 ;  /* 0x0000002122207221 */ /* 0x002fc80000010000 */
[----:B------:R-:W-:Y:S02]  /*1fd0*/  FFMA.FTZ R36, R39, R47, R32 ;  /* 0x0000002f27247223 */ /* 0x000fe40000010020 */
[----:B------:R-:W1:Y:S03]  /*1fe0*/  LDC R32, c[0x0][0x448] ;  /* 0x00011200ff207b82 */ /* 0x000e660000000800 */
[----:B------:R2:W1:Y:S05]  /*1ff0*/  SHFL.IDX PT, R35, R36, RZ, 0x1f ;  /* 0x00001fff24237589 */ /* 0x00046a00000e0000 */
[----:B--2---:R-:W2:Y:S01]  /*2000*/  LDC.64 R36, c[0x0][0x428] ;  /* 0x00010a00ff247b82 */ /* 0x004ea20000000a00 */
[C---:B0-----:R-:W-:Y:S01]  /*2010*/  FMUL.FTZ R33, R125.reuse, R125 ;  /* 0x0000007d7d217220 */ /* 0x041fe20000410000 */
[----:B------:R-:W-:-:S04]  /*2020*/  FSEL R40, R125, RZ, !P3 ;  /* 0x000000ff7d287208 */ /* 0x000fc80005800000 */
[----:B------:R-:W-:Y:S01]  /*2030*/  FSEL R33, R33, RZ, P3 ;  /* 0x000000ff21217208 */ /* 0x000fe20001800000 */
        /* <DEDUP_REMOVED lines=24> */
[----:B------:R-:W-:Y:S01]  /*21c0*/  FADD.FTZ R100, -R40, R123 ;  /* 0x0000007b28647221 */ /* 0x000fe20000010100 */
[----:B0-----:R-:W-:-:S04]  /*21d0*/  @!P2 IMAD.WIDE R34, R68, 0x4, R34 ;  /* 0x000000044422a825 */ /* 0x001fc800078e0222 */
[C---:B---3--:R-:W-:Y:S01]  /*21e0*/  FMUL.FTZ R38, R47.reuse, R38 ;  /* 0x000000262f267220 */ /* 0x048fe20000410000 */
[C---:B------:R-:W-:Y:S01]  /*21f0*/  FMUL.FTZ R39, R47.reuse, R42 ;  /* 0x0000002a2f277220 */ /* 0x040fe20000410000 */
[C---:B------:R-:W-:Y:S01]  /*2200*/  FMUL.FTZ R46, R47.reuse, R46 ;  /* 0x0000002e2f2e7220 */ /* 0x040fe20000410000 */
[----:B------:R0:W-:Y:S01]  /*2210*/  @!P2 STG.E desc[UR6][R34.64], R125 ;  /* 0x0000007d2200a986 */ /* 0x0001e2000c101906 */
[----:B------:R-:W-:Y:S01]  /*2220*/  FADD.FTZ R42, -R40, R85 ;  /* 0x00000055282a7221 */ /* 0x000fe20000010100 */
[----:B------:R-:W-:Y:S01]  /*2230*/  FMUL.FTZ R72, R47, R72 ;  /* 0x000000482f487220 */ /* 0x000fe20000410000 */
[----:B-1----:R-:W-:-:S04]  /*2240*/  @!P2 IMAD.WIDE R32, R68, 0x4, R32 ;  /* 0x000000044420a825 */ /* 0x002fc800078e0220 */
[C---:B------:R-:W-:Y:S01]  /*2250*/  FMUL.FTZ R80, R47.reuse, R80 ;  /* 0x000000502f507220 */ /* 0x040fe20000410000 */
[C---:B------:R-:W-:Y:S01]  /*2260*/  FMUL.FTZ R82, R47.reuse, R82 ;  /* 0x000000522f527220 */ /* 0x040fe20000410000 */
[C---:B------:R-:W-:Y:S01]  /*2270*/  FMUL.FTZ R41, R47.reuse, R84 ;  /* 0x000000542f297220 */ /* 0x040fe20000410000 */
[C---:B------:R-:W-:Y:S01]  /*2280*/  FMUL.FTZ R86, R47.reuse, R86 ;  /* 0x000000562f567220 */ /* 0x040fe20000410000 */
[----:B------:R1:W-:Y:S01]  /*2290*/  @!P2 STG.E desc[UR6][R32.64], R47 ;  /* 0x0000002f2000a986 */ /* 0x0003e2000c101906 */
[C---:B------:R-:W-:Y:S01]  /*22a0*/  FMUL.FTZ R83, R47.reuse, R88 ;  /* 0x000000582f537220 */ /* 0x040fe20000410000 */
[C---:B------:R-:W-:Y:S01]  /*22b0*/  FMUL.FTZ R85, R47.reuse, R90 ;  /* 0x0000005a2f557220 */ /* 0x040fe20000410000 */
[C---:B------:R-:W-:Y:S01]  /*22c0*/  FMUL.FTZ R92, R47.reuse, R92 ;  /* 0x0000005c2f5c7220 */ /* 0x040fe20000410000 */
[C---:B0-----:R-:W-:Y:S01]  /*22d0*/  FMUL.FTZ R35, R47.reuse, R44 ;  /* 0x0000002c2f237220 */ /* 0x041fe20000410000 */
[C---:B------:R-:W-:Y:S01]  /*22e0*/  FMUL.FTZ R44, R47.reuse, R42 ;  /* 0x0000002a2f2c7220 */ /* 0x040fe20000410000 */
[C---:B------:R-:W-:Y:S01]  /*22f0*/  FMUL.FTZ R94, R47.reuse, R94 ;  /* 0x0000005e2f5e7220 */ /* 0x040fe20000410000 */
[----:B------:R-:W-:Y:S01]  /*2300*/  FMUL.FTZ R98, R47, R98 ;  /* 0x000000622f627220 */ /* 0x000fe20000410000 */
[----:B------:R-:W-:Y:S01]  /*2310*/  FFMA.FTZ R34, R35, R55, R66 ;  /* 0x0000003723227223 */ /* 0x000fe20000010042 */
[----:B------:R-:W-:Y:S01]  /*2320*/  FFMA.FTZ R35, R46, R54, R11 ;  /* 0x000000362e237223 */ /* 0x000fe2000001000b */
[----:B------:R-:W-:Y:S01]  /*2330*/  FADD.FTZ R46, -R40, R87 ;  /* 0x00000057282e7221 */ /* 0x000fe20000010100 */
[----:B------:R-:W-:Y:S01]  /*2340*/  FMUL.FTZ R87, R47, R96 ;  /* 0x000000602f577220 */ /* 0x000fe20000410000 */
[----:B-1----:R-:W-:Y:S01]  /*2350*/  FFMA.FTZ R32, R38, R56, R69 ;  /* 0x0000003826207223 */ /* 0x002fe20000010045 */
[----:B------:R-:W-:Y:S01]  /*2360*/  FFMA.FTZ R33, R39, R53, R12 ;  /* 0x0000003527217223 */ /* 0x000fe2000001000c */
[----:B--2---:R-:W-:-:S04]  /*2370*/  IMAD.WIDE.U32 R38, R45, 0x10, R36 ;  /* 0x000000102d267825 */ /* 0x004fc800078e0024 */
[C---:B------:R-:W-:Y:S01]  /*2380*/  FMUL.FTZ R45, R47.reuse, R46 ;  /* 0x0000002e2f2d7220 */ /* 0x040fe20000410000 */
[----:B------:R-:W-:Y:S01]  /*2390*/  FMUL.FTZ R89, R47, R100 ;  /* 0x000000642f597220 */ /* 0x000fe20000410000 */
[----:B------:R-:W-:Y:S01]  /*23a0*/  FFMA.FTZ R44, R44, R52, R67 ;  /* 0x000000342c2c7223 */ /* 0x000fe20000010043 */
[----:B------:R-:W-:Y:S01]  /*23b0*/  IMAD.WIDE.U32 R42, R43, 0x10, R36 ;  /* 0x000000102b2a7825 */ /* 0x000fe200078e0024 */
[----:B------:R0:W-:Y:S03]  /*23c0*/  STG.E.128 desc[UR6][R38.64], R32 ;  /* 0x0000002026007986 */ /* 0x0001e6000c101d06 */
[----:B------:R-:W-:Y:S01]  /*23d0*/  FFMA.FTZ R45, R45, R49, R10 ;  /* 0x000000312d2d7223 */ /* 0x000fe2000001000a */
[C---:B0-----:R-:W-:Y:S01]  /*23e0*/  FMUL.FTZ R32, R47.reuse, R74 ;  /* 0x0000004a2f207220 */ /* 0x041fe20000410000 */
[C---:B------:R-:W-:Y:S01]  /*23f0*/  FADD.FTZ R34, -R40.reuse, R107 ;  /* 0x0000006b28227221 */ /* 0x040fe20000010100 */
[----:B------:R-:W0:Y:S01]  /*2400*/  LDC.64 R74, c[0x0][0x380] ;  /* 0x0000e000ff4a7b82 */ /* 0x000e220000000a00 */
[----:B------:R-:W-:Y:S01]  /*2410*/  FADD.FTZ R38, -R40, R109 ;  /* 0x0000006d28267221 */ /* 0x000fe20000010100 */
        /* <DEDUP_REMOVED lines=8> */
[----:B------:R-:W-:-:S04]  /*24a0*/  IMAD.WIDE.U32 R70, R71, 0x10, R36 ;  /* 0x0000001047467825 */ /* 0x000fc800078e0024 */
[----:B------:R-:W-:Y:S01]  /*24b0*/  FFMA.FTZ R32, R32, R48, R65 ;  /* 0x0000003020207223 */ /* 0x000fe20000010041 */
[----:B------:R-:W-:Y:S01]  /*24c0*/  FFMA.FTZ R34, R39, R27, R62 ;  /* 0x0000001b27227223 */ /* 0x000fe2000001003e */
[----:B------:R-:W-:Y:S01]  /*24d0*/  FFMA.FTZ R35, R80, R26, R7 ;  /* 0x0000001a50237223 */ /* 0x000fe20000010007 */
[----:B------:R-:W-:Y:S01]  /*24e0*/  IMAD.WIDE.U32 R72, R93, 0x10, R36 ;  /* 0x000000105d487825 */ /* 0x000fe200078e0024 */
[----:B------:R1:W-:Y:S03]  /*24f0*/  STG.E.128 desc[UR6][R42.64], R44 ;  /* 0x0000002c2a007986 */ /* 0x0003e6000c101d06 */
[----:B------:R-:W-:Y:S01]  /*2500*/  FFMA.FTZ R38, R81, R23, R60 ;  /* 0x0000001751267223 */ /* 0x000fe2000001003c */
[----:B------:R-:W-:Y:S01]  /*2510*/  FFMA.FTZ R39, R40, R22, R5 ;  /* 0x0000001628277223 */ /* 0x000fe20000010005 */
[----:B------:R-:W-:-:S04]  /*2520*/  IMAD.WIDE.U32 R78, R111, 0x10, R36 ;  /* 0x000000106f4e7825 */ /* 0x000fc800078e0024 */
[----:B------:R-:W-:Y:S01]  /*2530*/  FFMA.FTZ R40, R86, R20, R61 ;  /* 0x0000001456287223 */ /* 0x000fe2000001003d */
[----:B------:R2:W-:Y:S01]  /*2540*/  STG.E.128 desc[UR6][R70.64], R32 ;  /* 0x0000002046007986 */ /* 0x0005e2000c101d06 */
[----:B------:R-:W-:-:S04]  /*2550*/  IMAD.WIDE.U32 R76, R77, 0x10, R36 ;  /* 0x000000104d4c7825 */ /* 0x000fc800078e0024 */
[----:B------:R-:W-:Y:S01]  /*2560*/  FFMA.FTZ R36, R82, R24, R63 ;  /* 0x0000001852247223 */ /* 0x000fe2000001003f */
[----:B------:R-:W-:Y:S01]  /*2570*/  FFMA.FTZ R37, R41, R21, R6 ;  /* 0x0000001529257223 */ /* 0x000fe20000010006 */
[----:B------:R-:W-:Y:S01]  /*2580*/  FFMA.FTZ R41, R83, R17, R4 ;  /* 0x0000001153297223 */ /* 0x000fe20000010004 */
[----:B0-----:R-:W-:-:S03]  /*2590*/  IADD3 R68, PT, PT, R68, R74, RZ ;  /* 0x0000004a44447210 */ /* 0x001fc60007ffe0ff */
[----:B------:R2:W-:Y:S01]  /*25a0*/  STG.E.128 desc[UR6][R72.64], R36 ;  /* 0x0000002448007986 */ /* 0x0005e2000c101d06 */
[----:B------:R-:W-:Y:S01]  /*25b0*/  ISETP.GE.AND P2, PT, R68, R75, PT ;  /* 0x0000004b4400720c */ /* 0x000fe20003f46270 */
[----:B-1----:R-:W-:Y:S01]  /*25c0*/  FFMA.FTZ R42, R85, R19, R58 ;  /* 0x00000013552a7223 */ /* 0x002fe2000001003a */
[----:B------:R-:W-:Y:S01]  /*25d0*/  FFMA.FTZ R43, R92, R18, R3 ;  /* 0x000000125c2b7223 */ /* 0x000fe20000010003 */
[----:B------:R-:W-:Y:S01]  /*25e0*/  FFMA.FTZ R44, R94, R16, R59 ;  /* 0x000000105e2c7223 */ /* 0x000fe2000001003b */
[----:B------:R-:W-:Y:S01]  /*25f0*/  FFMA.FTZ R45, R87, R15, R2 ;  /* 0x0000000f572d7223 */ /* 0x000fe20000010002 */
[----:B------:R-:W-:Y:S01]  /*2600*/  FFMA.FTZ R46, R98, R14, R57 ;  /* 0x0000000e622e7223 */ /* 0x000fe20000010039 */
[----:B------:R-:W-:Y:S01]  /*2610*/  FFMA.FTZ R47, R89, R13, R0 ;  /* 0x0000000d592f7223 */ /* 0x000fe20000010000 */
[----:B------:R2:W-:Y:S04]  /*2620*/  STG.E.128 desc[UR6][R78.64], R40 ;  /* 0x000000284e007986 */ /* 0x0005e8000c101d06 */
[----:B------:R2:W-:Y:S02]  /*2630*/  STG.E.128 desc[UR6][R76.64], R44 ;  /* 0x0000002c4c007986 */ /* 0x0005e4000c101d06 */
[----:B------:R-:W-:Y:S05]  /*2640*/  @!P2 BRA `(.L_x_16435) ;  /* 0xffffffe000d0a947 */ /* 0x000fea000383ffff */
[----:B------:R-:W-:Y:S05]  /*2650*/  EXIT ;  /* 0x000000000000794d */ /* 0x000fea0003800000 */
.L_x_16436:
        /* <DEDUP_REMOVED lines=10> */
.L_x_21032:


//--------------------- .text._ZN10layer_norm13ln_fwd_kernelINS_13Kernel_traitsI6__halfffffjLj6144ELj1ELj1ELj8ELj16ENS_18Kernel_traits_baseILj6144ES2_ffffjLj256EEEEELb0ELb0ELb1ELb0EEEvNS_9FwdParamsE --------------------------
	.section	.text._ZN10layer_norm13ln_fwd_kernelINS_13Kernel_traitsI6__halfffffjLj6144ELj1ELj1ELj8ELj16ENS_18Kernel_traits_baseILj6144ES2_ffffjLj256EEEEELb0ELb0ELb1ELb0EEEvNS_9FwdParamsE,"ax",@progbits
	.align	128
        .global         _ZN10layer_norm13ln_fwd_kernelINS_13Kernel_traitsI6__halfffffjLj6144ELj1ELj1ELj8ELj16ENS_18Kernel_traits_baseILj6144ES2_ffffjLj256EEEEELb0ELb0ELb1ELb0EEEvNS_9FwdParamsE
        .type           _ZN10layer_norm13ln_fwd_kernelINS_13Kernel_traitsI6__halfffffjLj6144ELj1ELj1ELj8ELj16ENS_18Kernel_traits_baseILj6144ES2_ffffjLj256EEEEELb0ELb0ELb1ELb0EEEvNS_9FwdParamsE,@function
        .size           _ZN10layer_norm13ln_fwd_kernelINS_13Kernel_traitsI6__halfffffjLj6144ELj1ELj1ELj8ELj16ENS_18Kernel_traits_baseILj6144ES2_ffffjLj256EEEEELb0ELb0ELb1ELb0EEEvNS_9FwdParamsE,(.L_x_21033 - _ZN10layer_norm13ln_fwd_kernelINS_13Kernel_traitsI6__halfffffjLj6144ELj1ELj1ELj8ELj16ENS_18Kernel_traits_baseILj6144ES2_ffffjLj256EEEEELb0ELb0ELb1ELb0EEEvNS_9FwdParamsE)
        .other          _ZN10layer_norm13ln_fwd_kernelINS_13Kernel_traitsI6__halfffffjLj6144ELj1ELj1ELj8ELj16ENS_18Kernel_traits_baseILj6144ES2_ffffjLj256EEEEELb0ELb0ELb1ELb0EEEvNS_9FwdParamsE,@"STO_CUDA_ENTRY STV_DEFAULT"
_ZN10layer_norm13ln_fwd_kernelINS_13Kernel_traitsI6__halfffffjLj6144ELj1ELj1ELj8ELj16ENS_18Kernel_traits_baseILj6144ES2_ffffjLj256EEEEELb0ELb0ELb1ELb0EEEvNS_9FwdParamsE:
.text._ZN10layer_norm13ln_fwd_kernelINS_13Kernel_traitsI6__halfffffjLj6144ELj1ELj1ELj8ELj16ENS_18Kernel_traits_baseILj6144ES2_ffffjLj256EEEEELb0ELb0ELb1ELb0EEEvNS_9FwdParamsE:
        /* <DEDUP_REMOVED lines=17> */
[C---:B------:R-:W-:Y:S02]  /*0110*/  ISETP.GE.U32.AND P2, PT, R54.reuse, 0x300, PT ;  /* 0x000003003600780c */ /* 0x040fe40003f46070 */
[C---:B------:R-:W-:Y:S02]  /*0120*/  ISETP.GE.U32.AND P3, PT, R54.reuse, 0x400, PT ;  /* 0x000004003600780c */ /* 0x040fe40003f66070 */
[C---:B------:R-:W-:Y:S02]  /*0130*/  ISETP.GE.U32.AND P4, PT, R54.reuse, 0x500, PT ;  /* 0x000005003600780c */ /* 0x040fe40003f86070 */
[----:B------:R-:W-:Y:S02]  /*0140*/  ISETP.GE.U32.AND P0, PT, R54, 0x100, PT ;  /* 0x000001003600780c */ /* 0x000fe40003f06070 */
[----:B------:R-:W-:-:S03]  /*0150*/  MOV R5, R55 ;  /* 0x0000003700057202 */ /* 0x000fc60000000f00 */
[----:B------:R-:W0:Y:S08]  /*0160*/  @P1 LDC.64 R26, c[0x0][0x3d0] ;  /* 0x0000f400ff1a1b82 */ /* 0x000e300000000a00 */
[----:B------:R-:W1:Y:S01]  /*0170*/  @P1 LDC.64 R28, c[0x0][0x438] ;  /* 0x00010e00ff1c1b82 */ /* 0x000e620000000a00 */
[----:B------:R-:W-:-:S07]  /*0180*/  @P0 LOP3.LUT R5, R55, 0x100, RZ, 0xfc, !PT ;  /* 0x0000010037050812 */ /* 0x000fce00078efcff */
[----:B------:R-:W2:Y:S08]  /*0190*/  @P2 LDC.64 R30, c[0x0][0x3d0] ;  /* 0x0000f400ff1e2b82 */ /* 0x000eb00000000a00 */
[----:B------:R-:W3:Y:S01]  /*01a0*/  @P2 LDC.64 R32, c[0x0][0x438] ;  /* 0x00010e00ff202b82 */ /* 0x000ee20000000a00 */
[----:B0-----:R-:W-:-:S05]  /*01b0*/  @P1 IMAD.WIDE.U32 R26, R5, 0x8, R26 ;  /* 0x00000008051a1825 */ /* 0x001fca00078e001a */
[----:B------:R0:W5:Y:S02]  /*01c0*/  @P1 LDG.E.64 R18, desc[UR6][R26.64] ;  /* 0x000000061a121981 */ /* 0x000164000c1e1b00 */
[----:B------:R-:W4:Y:S01]  /*01d0*/  @P3 LDC.64 R34, c[0x0][0x3d0] ;  /* 0x0000f400ff223b82 */ /* 0x000f220000000a00 */
[C---:B-1----:R-:W-:Y:S01]  /*01e0*/  @P1 IMAD.WIDE.U32 R28, R5.reuse, 0x8, R28 ;  /* 0x00000008051c1825 */ /* 0x042fe200078e001c */
[----:B------:R-:W-:-:S04]  /*01f0*/  @P1 IADD3 R5, PT, PT, R5, 0x100, RZ ;  /* 0x0000010005051810 */ /* 0x000fc80007ffe0ff */
        /* <DEDUP_REMOVED lines=10> */
[----:B------:R0:W5:Y:S01]  /*02a0*/  @P3 LDG.E.64 R6, desc[UR6][R34.64] ;  /* 0x0000000622063981 */ /* 0x000162000c1e1b00 */
[C---:B-1----:R-:W-:Y:S01]  /*02b0*/  @P3 IMAD.WIDE.U32 R36, R5.reuse, 0x8, R36 ;  /* 0x0000000805243825 */ /* 0x042fe200078e0024 */
[----:B------:R-:W-:Y:S01]  /*02c0*/  @P3 IADD3 R5, PT, PT, R5, 0x100, RZ ;  /* 0x0000010005053810 */ /* 0x000fe20007ffe0ff */
[----:B------:R-:W1:Y:S03]  /*02d0*/  @P0 LDC.64 R2, c[0x0][0x3d0] ;  /* 0x0000f400ff020b82 */ /* 0x000e660000000a00 */
[----:B------:R0:W5:Y:S01]  /*02e0*/  @P3 LD.E.64 R14, desc[UR6][R36.64] ;  /* 0x00000006240e3980 */ /* 0x000162000c101b00 */
[----:B--2---:R-:W-:-:S04]  /*02f0*/  @P4 IMAD.WIDE.U32 R38, R5, 0x8, R38 ;  /* 0x0000000805264825 */ /* 0x004fc800078e0026 */
[----:B------:R-:W2:Y:S01]  /*0300*/  @P0 LDC.64 R24, c[0x0][0x438] ;  /* 0x00010e00ff180b82 */ /* 0x000ea20000000a00 */
[----:B------:R0:W5:Y:S01]  /*0310*/  @P4 LDG.E.64 R22, desc[UR6][R38.64] ;  /* 0x0000000626164981 */ /* 0x000162000c1e1b00 */
[----:B---3--:R-:W-:-:S05]  /*0320*/  @P4 IMAD.WIDE.U32 R40, R5, 0x8, R40 ;  /* 0x0000000805284825 */ /* 0x008fca00078e0028 */
[----:B------:R0:W5:Y:S01]  /*0330*/  @P4 LD.E.64 R48, desc[UR6][R40.64] ;  /* 0x0000000628304980 */ /* 0x000162000c101b00 */
[----:B-1----:R-:W-:-:S05]  /*0340*/  @P0 IMAD.WIDE.U32 R2, R55, 0x8, R2 ;  /* 0x0000000837020825 */ /* 0x002fca00078e0002 */
[----:B------:R0:W5:Y:S01]  /*0350*/  @P0 LDG.E.64 R20, desc[UR6][R2.64] ;  /* 0x0000000602140981 */ /* 0x000162000c1e1b00 */
[----:B--2---:R-:W-:-:S05]  /*0360*/  @P0 IMAD.WIDE.U32 R24, R55, 0x8, R24 ;  /* 0x0000000837180825 */ /* 0x004fca00078e0018 */
        /* <DEDUP_REMOVED lines=11> */
.L_x_16438:
[C---:B------:R-:W-:Y:S02]  /*0420*/  ISETP.GE.U32.AND P1, PT, R54.reuse, 0x200, PT ;  /* 0x000002003600780c */ /* 0x040fe40003f26070 */
[C---:B------:R-:W-:Y:S02]  /*0430*/  ISETP.GE.U32.AND P2, PT, R54.reuse, 0x300, PT ;  /* 0x000003003600780c */ /* 0x040fe40003f46070 */
[C---:B------:R-:W-:Y:S02]  /*0440*/  ISETP.GE.U32.AND P3, PT, R54.reuse, 0x400, PT ;  /* 0x000004003600780c */ /* 0x040fe40003f66070 */
[C---:B------:R-:W-:Y:S02]  /*0450*/  ISETP.GE.U32.AND P4, PT, R54.reuse, 0x500, PT ;  /* 0x000005003600780c */ /* 0x040fe40003f86070 */
[C---:B------:R-:W-:Y:S02]  /*0460*/  ISETP.GE.U32.AND P0, PT, R54.reuse, 0x100, PT ;  /* 0x000001003600780c */ /* 0x040fe40003f06070 */
[----:B------:R-:W-:-:S02]  /*0470*/  ISETP.GE.U32.AND P5, PT, R54, 0x600, PT ;  /* 0x000006003600780c */ /* 0x000fc40003fa6070 */
[----:B------:R-:W-:Y:S01]  /*0480*/  MOV R5, R55 ;  /* 0x0000003700057202 */ /* 0x000fe20000000f00 */
[----:B------:R-:W0:Y:S08]  /*0490*/  @P1 LDC.64 R26, c[0x0][0x3d0] ;  /* 0x0000f400ff1a1b82 */ /* 0x000e300000000a00 */
[----:B------:R-:W1:Y:S01]  /*04a0*/  @P2 LDC.64 R30, c[0x0][0x3d0] ;  /* 0x0000f400ff1e2b82 */ /* 0x000e620000000a00 */
[----:B------:R-:W-:-:S07]  /*04b0*/  @P0 LOP3.LUT R5, R55, 0x100, RZ, 0xfc, !PT ;  /* 0x0000010037050812 */ /* 0x000fce00078efcff */
[----:B------:R-:W2:Y:S08]  /*04c0*/  @P3 LDC.64 R34, c[0x0][0x3d0] ;  /* 0x0000f400ff223b82 */ /* 0x000eb00000000a00 */
[----:B------:R-:W3:Y:S01]  /*04d0*/  @P4 LDC.64 R36, c[0x0][0x3d0] ;  /* 0x0000f400ff244b82 */ /* 0x000ee20000000a00 */
[C---:B0-----:R-:W-:Y:S01]  /*04e0*/  @P1 IMAD.WIDE.U32 R26, R5.reuse, 0x8, R26 ;  /* 0x00000008051a1825 */ /* 0x041fe200078e001a */
[----:B------:R-:W-:-:S04]  /*04f0*/  @P1 IADD3 R5, PT, PT, R5, 0x100, RZ ;  /* 0x0000010005051810 */ /* 0x000fc80007ffe0ff */
        /* <DEDUP_REMOVED lines=12> */
[----:B----4-:R-:W-:-:S05]  /*05c0*/  @P0 IMAD.WIDE.U32 R30, R55, 0x8, R28 ;  /* 0x00000008371e0825 */ /* 0x010fca00078e001c */
        /* <DEDUP_REMOVED lines=9> */
.L_x_16439:
[----:B------:R-:W-:Y:S05]  /*0660*/  BSYNC.RECONVERGENT B0 ;  /* 0x0000000000007941 */ /* 0x000fea0003800200 */
.L_x_16437:
[----:B------:R-:W0:Y:S02]  /*0670*/  LDCU UR4, c[0x0][0x384] ;  /* 0x00007080ff0477ac */ /* 0x000e240008000800 */
[----:B0-----:R-:W-:-:S13]  /*0680*/  ISETP.GE.AND P0, PT, R53, UR4, PT ;  /* 0x0000000435007c0c */ /* 0x001fda000bf06270 */
[----:B------:R-:W-:Y:S05]  /*0690*/  @P0 EXIT ;  /* 0x000000000000094d */ /* 0x000fea0003800000 */
[----:B-----5:R-:W-:Y:S01]  /*06a0*/  MOV R61, R18 ;  /* 0x00000012003d7202 */ /* 0x020fe20000000f00 */
[----:B------:R-:W0:Y:S01]  /*06b0*/  LDCU UR10, c[0x0][0x40c] ;  /* 0x00008180ff0a77ac */ /* 0x000e220008000800 */
[----:B------:R-:W-:Y:S02]  /*06c0*/  SHF.R.U64 R62, R18, 0x10, R19 ;  /* 0x00000010123e7819 */ /* 0x000fe40000001213 */
[----:B------:R-:W-:Y:S01]  /*06d0*/  MOV R18, R17 ;  /* 0x0000001100127202 */ /* 0x000fe20000000f00 */
[----:B------:R-:W1:Y:S01]  /*06e0*/  LDCU.U8 UR11, c[0x0][0x410] ;  /* 0x00008200ff0b77ac */ /* 0x000e620008000000 */
[--C-:B------:R-:W-:Y:S02]  /*06f0*/  SHF.R.U64 R64, R16, 0x10, R17.reuse ;  /* 0x0000001010407819 */ /* 0x100fe40000001211 */
[----:B------:R-:W-:Y:S01]  /*0700*/  SHF.R.U32.HI R27, RZ, 0x10, R17 ;  /* 0x00000010ff1b7819 */ /* 0x000fe20000011611 */
[----:B------:R-:W2:Y:S01]  /*0710*/  LDCU UR12, c[0x0][0x400] ;  /* 0x00008000ff0c77ac */ /* 0x000ea20008000800 */
[----:B------:R-:W-:-:S02]  /*0720*/  MOV R17, R7 ;  /* 0x0000000700117202 */ /* 0x000fc40000000f00 */
[--C-:B------:R-:W-:Y:S01]  /*0730*/  SHF.R.U64 R66, R6, 0x10, R7.reuse ;  /* 0x0000001006427819 */ /* 0x100fe20000001207 */
[----:B------:R-:W3:Y:S01]  /*0740*/  LDCU.64 UR8, c[0x0][0x3a0] ;  /* 0x00007400ff0877ac */ /* 0x000ee20008000a00 */
[----:B------:R-:W-:Y:S02]  /*0750*/  SHF.R.U32.HI R28, RZ, 0x10, R7 ;  /* 0x00000010ff1c7819 */ /* 0x000fe40000011607 */
[----:B------:R-:W-:Y:S01]  /*0760*/  MOV R67, R22 ;  /* 0x0000001600437202 */ /* 0x000fe20000000f00 */
[----:B------:R-:W-:Y:S01]  /*0770*/  UPLOP3.LUT UP0, UPT, UPT, UPT, UPT, 0x40, 0x4 ;  /* 0x000000000004789c */ /* 0x000fe20003f0e870 */
[----:B------:R-:W-:Y:S02]  /*0780*/  MOV R7, R23 ;  /* 0x0000001700077202 */ /* 0x000fe40000000f00 */
[----:B------:R-:W-:Y:S02]  /*0790*/  SHF.R.U64 R71, R8, 0x10, R9 ;  /* 0x0000001008477819 */ /* 0x000fe40000001209 */
[----:B------:R-:W-:-:S02]  /*07a0*/  PRMT R67, R67, 0x5410, R7 ;  /* 0x0000541043437816 */ /* 0x000fc40000000007 */
[----:B------:R-:W-:Y:S02]  /*07b0*/  SHF.R.U32.HI R7, RZ, 0x10, R9 ;  /* 0x00000010ff077819 */ /* 0x000fe40000011609 */
[----:B------:R-:W-:Y:S02]  /*07c0*/  SHF.R.U64 R72, R10, 0x10, R11 ;  /* 0x000000100a487819 */ /* 0x000fe4000000120b */
[----:B------:R-:W-:Y:S02]  /*07d0*/  PRMT R71, R71, 0x5410, R7 ;  /* 0x0000541047477816 */ /* 0x000fe40000000007 */
[----:B------:R-:W-:Y:S02]  /*07e0*/  SHF.R.U32.HI R7, RZ, 0x10, R11 ;  /* 0x00000010ff077819 */ /* 0x000fe4000001160b */
[----:B------:R-:W-:Y:S02]  /*07f0*/  SHF.R.U64 R74, R14, 0x10, R15 ;  /* 0x000000100e4a7819 */ /* 0x000fe4000000120f */
[----:B------:R-:W-:-:S02]  /*0800*/  PRMT R72, R72, 0x5410, R7 ;  /* 0x0000541048487816 */ /* 0x000fc40000000007 */
[----:B------:R-:W-:Y:S02]  /*0810*/  SHF.R.U32.HI R7, RZ, 0x10, R15 ;  /* 0x00000010ff077819 */ /* 0x000fe4000001160f */
[----:B------:R-:W-:Y:S02]  /*0820*/  SHF.R.S32.HI R4, RZ, 0x2, R4 ;  /* 0x00000002ff047819 */ /* 0x000fe40000011404 */
[----:B------:R-:W-:Y:S02]  /*0830*/  PRMT R74, R74, 0x5410, R7 ;  /* 0x000054104a4a7816 */ /* 0x000fe40000000007 */
[----:B------:R-:W-:Y:S02]  /*0840*/  LOP3.LUT R7, R4, 0xff, RZ, 0xc0, !PT ;  /* 0x000000ff04077812 */ /* 0x000fe400078ec0ff */
[----:B------:R-:W-:Y:S02]  /*0850*/  MOV R65, R6 ;  /* 0x0000000600417202 */ /* 0x000fe40000000f00 */
[----:B------:R-:W-:-:S02]  /*0860*/  SHF.R.U32.HI R4, RZ, 0x1, R4 ;  /* 0x00000001ff047819 */ /* 0x000fc40000011604 */
[----:B------:R-:W-:Y:S02]  /*0870*/  VIADDMNMX R0, R7, -R0, RZ, !PT ;  /* 0x8000000007007246 */ /* 0x000fe400078001ff */
[----:B------:R-:W-:Y:S02]  /*0880*/  PRMT R65, R65, 0x5410, R17 ;  /* 0x0000541041417816 */ /* 0x000fe40000000011 */
[--C-:B------:R-:W-:Y:S02]  /*0890*/  SHF.R.U64 R73, R12, 0x10, R13.reuse ;  /* 0x000000100c497819 */ /* 0x100fe4000000120d */
[----:B------:R-:W-:Y:S02]  /*08a0*/  SHF.R.U32.HI R17, RZ, 0x10, R13 ;  /* 0x00000010ff117819 */ /* 0x000fe4000001160d */
[----:B------:R-:W-:Y:S02]  /*08b0*/  LOP3.LUT R51, R4, 0x7fffff80, RZ, 0xc0, !PT ;  /* 0x7fffff8004337812 */ /* 0x000fe400078ec0ff */
[----:B------:R-:W-:-:S02]  /*08c0*/  VIMNMX R0, PT, PT, R0, 0x20, PT ;  /* 0x0000002000007848 */ /* 0x000fc40003fe0100 */
[----:B------:R-:W-:Y:S02]  /*08d0*/  MOV R63, R16 ;  /* 0x00000010003f7202 */ /* 0x000fe40000000f00 */
[----:B------:R-:W-:Y:S02]  /*08e0*/  PRMT R73, R73, 0x5410, R17 ;  /* 0x0000541049497816 */ /* 0x000fe40000000011 */
[----:B------:R-:W-:Y:S02]  /*08f0*/  SHF.L.U32 R17, R55, 0x5, RZ ;  /* 0x0000000537117819 */ /* 0x000fe400000006ff */
[----:B------:R-:W-:Y:S02]  /*0900*/  LEA R0, R0, R51, 0x2 ;  /* 0x0000003300007211 */ /* 0x000fe400078e10ff */
[----:B------:R-:W-:Y:S02]  /*0910*/  PRMT R63, R63, 0x5410, R18 ;  /* 0x000054103f3f7816 */ /* 0x000fe40000000012 */
[----:B------:R-:W-:-:S02]  /*0920*/  LOP3.LUT R18, R17, 0x3e0, RZ, 0xc0, !PT ;  /* 0x000003e011127812 */ /* 0x000fc400078ec0ff */
[----:B------:R-:W-:Y:S01]  /*0930*/  I2FP.F32.U32 R52, R0 ;  /* 0x0000000000347245 */ /* 0x000fe20000201000 */
[----:B------:R-:W-:Y:S01]  /*0940*/  HADD2.F32 R0, -RZ, R3.H0_H0 ;  /* 0x20000003ff007230 */ /* 0x000fe20000004100 */
[----:B------:R-:W-:Y:S01]  /*0950*/  VIADDMNMX R18, R7, -R18, RZ, !PT ;  /* 0x8000001207127246 */ /* 0x000fe200078001ff */
[----:B------:R-:W-:Y:S01]  /*0960*/  HADD2.F32 R7, -RZ, R2.H0_H0 ;  /* 0x20000002ff077230 */ /* 0x000fe20000004100 */
[----:B------:R-:W-:Y:S02]  /*0970*/  MOV R56, R20 ;  /* 0x0000001400387202 */ /* 0x000fe40000000f00 */
[----:B------:R-:W4:Y:S01]  /*0980*/  MUFU.RCP R52, R52 ;  /* 0x0000003400347308 */ /* 0x000f220000001000 */
[----:B------:R-:W-:Y:S02]  /*0990*/  VIMNMX R18, PT, PT, R18, 0x20, PT ;  /* 0x0000002012127848 */ /* 0x000fe40003fe0100 */
[----:B------:R-:W-:Y:S02]  /*09a0*/  SHF.R.U64 R57, R20, 0x10, R21 ;  /* 0x0000001014397819 */ /* 0x000fe40000001215 */
[----:B------:R-:W-:-:S02]  /*09b0*/  MOV R6, R25 ;  /* 0x0000001900067202 */ /* 0x000fc40000000f00 */
[----:B------:R-:W-:Y:S02]  /*09c0*/  SHF.R.U64 R5, R24, 0x10, R25 ;  /* 0x0000001018057819 */ /* 0x000fe40000001219 */
[----:B------:R-:W-:Y:S02]  /*09d0*/  LEA R51, R18, R51, 0x2 ;  /* 0x0000003312337211 */ /* 0x000fe400078e10ff */
[----:B------:R-:W-:Y:S02]  /*09e0*/  MOV R26, R21 ;  /* 0x00000015001a7202 */ /* 0x000fe40000000f00 */
[----:B------:R-:W-:Y:S02]  /*09f0*/  MOV R20, R19 ;  /* 0x0000001300147202 */ /* 0x000fe40000000f00 */
[----:B------:R-:W-:Y:S02]  /*0a00*/  SHF.R.U64 R70, R22, 0x10, R23 ;  /* 0x0000001016467819 */ /* 0x000fe40000001217 */
[----:B------:R-:W-:-:S02]  /*0a10*/  MOV R50, R24 ;  /* 0x0000001800327202 */ /* 0x000fc40000000f00 */
[----:B------:R-:W-:Y:S02]  /*0a20*/  SHF.R.U32.HI R16, RZ, 0x10, R25 ;  /* 0x00000010ff107819 */ /* 0x000fe40000011619 */
[--C-:B------:R-:W-:Y:S01]  /*0a30*/  SHF.R.U64 R75, R48, 0x10, R49.reuse ;  /* 0x00000010304b7819 */ /* 0x100fe20000001231 */
[----:B------:R-:W-:Y:S01]  /*0a40*/  HADD2.F32 R50, -RZ, R50.H0_H0 ;  /* 0x20000032ff327230 */ /* 0x000fe20000004100 */
[----:B------:R-:W-:Y:S02]  /*0a50*/  SHF.R.U32.HI R4, RZ, 0x10, R49 ;  /* 0x00000010ff047819 */ /* 0x000fe40000011631 */
        /* <DEDUP_REMOVED lines=8> */
[----:B------:R-:W-:-:S02]  /*0ae0*/  SHF.R.U32.HI R22, RZ, 0x10, R23 ;  /* 0x00000010ff167819 */ /* 0x000fc40000011617 */
[----:B------:R-:W-:Y:S01]  /*0af0*/  PRMT R75, R75, 0x5410, R4 ;  /* 0x000054104b4b7816 */ /* 0x000fe20000000004 */
[----:B------:R-:W-:Y:S01]  /*0b00*/  HADD2.F32 R4, -RZ, R16.H0_H0 ;  /* 0x20000010ff047230 */ /* 0x000fe20000004100 */
[----:B------:R-:W-:Y:S02]  /*0b10*/  PRMT R56, R56, 0x5410, R26 ;  /* 0x0000541038387816 */ /* 0x000fe4000000001a */
[----:B------:R-:W-:Y:S02]  /*0b20*/  PRMT R57, R57, 0x5410, R21 ;  /* 0x0000541039397816 */ /* 0x000fe40000000015 */
[----:B------:R-:W-:Y:S02]  /*0b30*/  PRMT R61, R61, 0x5410, R20 ;  /* 0x000054103d3d7816 */ /* 0x000fe40000000014 */
[----:B------:R-:W-:Y:S02]  /*0b40*/  PRMT R62, R62, 0x5410, R19 ;  /* 0x000054103e3e7816 */ /* 0x000fe40000000013 */
[----:B------:R-:W-:-:S02]  /*0b50*/  PRMT R64, R64, 0x5410, R27 ;  /* 0x0000541040407816 */ /* 0x000fc4000000001b */
[----:B------:R-:W-:Y:S02]  /*0b60*/  PRMT R66, R66, 0x5410, R28 ;  /* 0x0000541042427816 */ /* 0x000fe4000000001c */
[----:B01234-:R-:W-:-:S07]  /*0b70*/  PRMT R70, R70, 0x5410, R22 ;  /* 0x0000541046467816 */ /* 0x01ffce0000000016 */
.L_x_16468:
[----:B------:R-:W0:Y:S08]  /*0b80*/  LDC.64 R44, c[0x0][0x3f0] ;  /* 0x0000fc00ff2c7b82 */ /* 0x000e300000000a00 */
[----:B------:R-:W1:Y:S01]  /*0b90*/  LDC.64 R68, c[0x0][0x3f8] ;  /* 0x0000fe00ff447b82 */ /* 0x000e620000000a00 */
[----:B0-----:R-:W-:-:S07]  /*0ba0*/  IMAD.WIDE R76, R53, 0x4, R44 ;  /* 0x00000004354c7825 */ /* 0x001fce00078e022c */
[----:B------:R-:W0:Y:S01]  /*0bb0*/  LDC R45, c[0x0][0x388] ;  /* 0x0000e200ff2d7b82 */ /* 0x000e220000000800 */
[----:B------:R-:W2:Y:S01]  /*0bc0*/  LDG.E R44, desc[UR6][R76.64] ;  /* 0x000000064c2c7981 */ /* 0x000ea2000c1e1900 */
[C---:B------:R-:W-:Y:S01]  /*0bd0*/  ISETP.GE.U32.AND P6, PT, R54.reuse, 0x200, PT ;  /* 0x000002003600780c */ /* 0x040fe20003fc6070 */
[----:B-1----:R-:W-:Y:S01]  /*0be0*/  IMAD.WIDE R68, R53, 0x4, R68 ;  /* 0x0000000435447825 */ /* 0x002fe200078e0244 */
[C---:B------:R-:W-:Y:S02]  /*0bf0*/  ISETP.GE.U32.AND P0, PT, R54.reuse, 0x100, PT ;  /* 0x000001003600780c */ /* 0x040fe40003f06070 */
[----:B------:R-:W-:Y:S02]  /*0c00*/  ISETP.GE.U32.AND P1, PT, R54, 0x300, PT ;  /* 0x000003003600780c */ /* 0x000fe40003f26070 */
[----:B--2---:R-:W-:-:S13]  /*0c10*/  ISETP.GE.AND P5, PT, R44, 0x1, PT ;  /* 0x000000012c00780c */ /* 0x004fda0003fa6270 */
[----:B------:R-:W1:Y:S01]  /*0c20*/  @P5 S2R R46, SR_TID.X ;  /* 0x00000000002e5919 */ /* 0x000e620000002100 */
[----:B------:R-:W-:-:S05]  /*0c30*/  @P5 IADD3 R47, PT, PT, R44, -0x1, RZ ;  /* 0xffffffff2c2f5810 */ /* 0x000fca0007ffe0ff */
[----:B0-----:R-:W-:-:S05]  /*0c40*/  @P5 IMAD R47, R47, R45, RZ ;  /* 0x0000002d2f2f5224 */ /* 0x001fca00078e02ff */
[----:B------:R-:W-:-:S04]  /*0c50*/  @P5 SHF.R.S32.HI R58, RZ, 0x1f, R47 ;  /* 0x0000001fff3a5819 */ /* 0x000fc8000001142f */
[----:B------:R-:W-:Y:S01]  /*0c60*/  @P5 LEA.HI R58, R58, R47, RZ, 0x2 ;  /* 0x0000002f3a3a5211 */ /* 0x000fe200078f10ff */
[----:B------:R-:W-:-:S03]  /*0c70*/  HFMA2 R47, -RZ, RZ, 0, 0 ;  /* 0x00000000ff2f7431 */ /* 0x000fc600000001ff */
[----:B-1----:R-:W-:Y:S01]  /*0c80*/  @P5 LEA.HI.SX32 R47, R58, R46, 0x1e ;  /* 0x0000002e3a2f5211 */ /* 0x002fe200078ff2ff */
[----:B------:R-:W-:-:S05]  /*0c90*/  IMAD R58, R53, R45, RZ ;  /* 0x0000002d353a7224 */ /* 0x000fca00078e02ff */
[----:B------:R-:W-:-:S04]  /*0ca0*/  SHF.R.S32.HI R46, RZ, 0x1f, R58 ;  /* 0x0000001fff2e7819 */ /* 0x000fc8000001143a */
[----:B------:R-:W-:-:S04]  /*0cb0*/  LEA.HI R46, R46, R58, RZ, 0x2 ;  /* 0x0000003a2e2e7211 */ /* 0x000fc800078f10ff */
[----:B------:R-:W-:Y:S02]  /*0cc0*/  LEA.HI.SX32 R55, R46, R55, 0x1e ;  /* 0x000000372e377211 */ /* 0x000fe400078ff2ff */
[----:B------:R-:W-:-:S06]  /*0cd0*/  P2R R46, PR, RZ, 0x40 ;  /* 0x00000040ff2e7803 */ /* 0x000fcc0000000000 */
[----:B------:R0:W5:Y:S01]  /*0ce0*/  LDG.E R46, desc[UR6][R68.64] ;  /* 0x00000006442e7981 */ /* 0x000162000c1e1900 */
[----:B------:R-:W-:Y:S04]  /*0cf0*/  BSSY.RECONVERGENT B0, `(.L_x_16440) ;  /* 0x000001d000007945 */ /* 0x000fe80003800200 */
[----:B------:R-:W-:Y:S05]  /*0d00*/  @!P0 BRA `(.L_x_16441) ;  /* 0x00000000006c8947 */ /* 0x000fea0003800000 */
[----:B------:R-:W-:Y:S01]  /*0d10*/  ISETP.NE.U32.AND P2, PT, RZ, UR8, PT ;  /* 0x00000008ff007c0c */ /* 0x000fe2000bf45070 */
[----:B------:R-:W1:Y:S03]  /*0d20*/  @P5 LDC.64 R22, c[0x0][0x390] ;  /* 0x0000e400ff165b82 */ /* 0x000e660000000a00 */
[----:B------:R-:W-:Y:S02]  /*0d30*/  ISETP.NE.AND.EX P2, PT, RZ, UR9, PT, P2 ;  /* 0x00000009ff007c0c */ /* 0x000fe4000bf45320 */
[----:B------:R-:W-:-:S03]  /*0d40*/  ISETP.GT.AND P3, PT, R44, RZ, PT ;  /* 0x000000ff2c00720c */ /* 0x000fc60003f64270 */
[----:B0-----:R-:W0:Y:S08]  /*0d50*/  LDC.64 R68, c[0x0][0x3a8] ;  /* 0x0000ea00ff447b82 */ /* 0x001e300000000a00 */
[----:B------:R-:W2:Y:S01]  /*0d60*/  @P2 LDC.64 R20, c[0x0][0x3a0] ;  /* 0x0000e800ff142b82 */ /* 0x000ea20000000a00 */
[----:B-1----:R-:W-:-:S05]  /*0d70*/  @P5 IMAD.WIDE.U32 R22, R47, 0x10, R22 ;  /* 0x000000102f165825 */ /* 0x002fca00078e0016 */
[----:B------:R-:W3:Y:S01]  /*0d80*/  @P5 LDG.E.128 R16, desc[UR6][R22.64] ;  /* 0x0000000616105981 */ /* 0x000ee2000c1e1d00 */
[----:B--2---:R-:W-:-:S06]  /*0d90*/  @P2 IMAD.WIDE.U32 R20, R55, 0x10, R20 ;  /* 0x0000001037142825 */ /* 0x004fcc00078e0014 */
[----:B------:R-:W2:Y:S01]  /*0da0*/  @P2 LDG.E.128 R20, desc[UR6][R20.64] ;  /* 0x0000000614142981 */ /* 0x000ea2000c1e1d00 */
[----:B------:R-:W-:Y:S01]  /*0db0*/  ISETP.GT.AND P4, PT, R44, RZ, P2 ;  /* 0x000000ff2c00720c */ /* 0x000fe20001784270 */
[----:B0-----:R-:W-:Y:S01]  /*0dc0*/  IMAD.WIDE.U32 R68, R55, 0x10, R68 ;  /* 0x0000001037447825 */ /* 0x001fe200078e0044 */
[----:B------:R-:W-:Y:S02]  /*0dd0*/  IADD3 R47, PT, PT, R47, 0x100, RZ ;  /* 0x000001002f2f7810 */ /* 0x000fe40007ffe0ff */
[----:B------:R-:W-:Y:S01]  /*0de0*/  IADD3 R55, PT, PT, R55, 0x100, RZ ;  /* 0x0000010037377810 */ /* 0x000fe20007ffe0ff */
[----:B---3--:R-:W-:-:S08]  /*0df0*/  @!P2 FMUL.FTZ R58, R16, UR10 ;  /* 0x0000000a103aac20 */ /* 0x008fd00008410000 */
[----:B--2---:R-:W-:Y:S01]  /*0e00*/  @P4 FFMA.FTZ R20, R16, UR10, R20 ;  /* 0x0000000a10144c23 */ /* 0x004fe20008010014 */
[----:B------:R-:W-:Y:S01]  /*0e10*/  @!P2 FSEL R20, R58, RZ, P3 ;  /* 0x000000ff3a14a208 */ /* 0x000fe20001800000 */
[C---:B------:R-:W-:Y:S01]  /*0e20*/  @!P2 FMUL.FTZ R58, R17.reuse, UR10 ;  /* 0x0000000a113aac20 */ /* 0x040fe20008410000 */
[----:B------:R-:W-:-:S04]  /*0e30*/  @P4 FFMA.FTZ R21, R17, UR10, R21 ;  /* 0x0000000a11154c23 */ /* 0x000fc80008010015 */
[----:B------:R-:W-:Y:S01]  /*0e40*/  @!P2 FSEL R21, R58, RZ, P3 ;  /* 0x000000ff3a15a208 */ /* 0x000fe20001800000 */
[C---:B------:R-:W-:Y:S01]  /*0e50*/  @!P2 FMUL.FTZ R58, R18.reuse, UR10 ;  /* 0x0000000a123aac20 */ /* 0x040fe20008410000 */
[----:B------:R-:W-:-:S04]  /*0e60*/  @P4 FFMA.FTZ R22, R18, UR10, R22 ;  /* 0x0000000a12164c23 */ /* 0x000fc80008010016 */
[----:B------:R-:W-:Y:S01]  /*0e70*/  @!P2 FSEL R22, R58, RZ, P3 ;  /* 0x000000ff3a16a208 */ /* 0x000fe20001800000 */
[C---:B------:R-:W-:Y:S01]  /*0e80*/  @!P2 FMUL.FTZ R58, R19.reuse, UR10 ;  /* 0x0000000a133aac20 */ /* 0x040fe20008410000 */
[----:B------:R-:W-:-:S04]  /*0e90*/  @P4 FFMA.FTZ R23, R19, UR10, R23 ;  /* 0x0000000a13174c23 */ /* 0x000fc80008010017 */
[----:B------:R-:W-:-:S05]  /*0ea0*/  @!P2 FSEL R23, R58, RZ, P3 ;  /* 0x000000ff3a17a208 */ /* 0x000fca0001800000 */
[----:B------:R1:W-:Y:S02]  /*0eb0*/  STG.E.128 desc[UR6][R68.64], R20 ;  /* 0x0000001444007986 */ /* 0x0003e4000c101d06 */
.L_x_16441:
[----:B------:R-:W-:Y:S05]  /*0ec0*/  BSYNC.RECONVERGENT B0 ;  /* 0x0000000000007941 */ /* 0x000fea0003800200 */
.L_x_16440:
[----:B------:R-:W-:Y:S04]  /*0ed0*/  BSSY.RECONVERGENT B0, `(.L_x_16442) ;  /* 0x000001d000007945 */ /* 0x000fe80003800200 */
[----:B------:R-:W-:Y:S05]  /*0ee0*/  @!P6 BRA `(.L_x_16443) ;  /* 0x00000000006ce947 */ /* 0x000fea0003800000 */
[----:B------:R-:W-:Y:S01]  /*0ef0*/  ISETP.NE.U32.AND P2, PT, RZ, UR8, PT ;  /* 0x00000008ff007c0c */ /* 0x000fe2000bf45070 */
[----:B------:R-:W2:Y:S03]  /*0f00*/  @P5 LDC.64 R26, c[0x0][0x390] ;  /* 0x0000e400ff1a5b82 */ /* 0x000ea60000000a00 */
[----:B------:R-:W-:Y:S02]  /*0f10*/  ISETP.NE.AND.EX P2, PT, RZ, UR9, PT, P2 ;  /* 0x00000009ff007c0c */ /* 0x000fe4000bf45320 */
[----:B------:R-:W-:-:S03]  /*0f20*/  ISETP.GT.AND P3, PT, R44, RZ, PT ;  /* 0x000000ff2c00720c */ /* 0x000fc60003f64270 */
[----:B01----:R-:W0:Y:S08]  /*0f30*/  LDC.64 R68, c[0x0][0x3a8] ;  /* 0x0000ea00ff447b82 */ /* 0x003e300000000a00 */
[----:B------:R-:W1:Y:S01]  /*0f40*/  @P2 LDC.64 R24, c[0x0][0x3a0] ;  /* 0x0000e800ff182b82 */ /* 0x000e620000000a00 */
[----:B--2---:R-:W-:-:S05]  /*0f50*/  @P5 IMAD.WIDE.U32 R26, R47, 0x10, R26 ;  /* 0x000000102f1a5825 */ /* 0x004fca00078e001a */
[----:B------:R-:W2:Y:S01]  /*0f60*/  @P5 LDG.E.128 R16, desc[UR6][R26.64] ;  /* 0x000000061a105981 */ /* 0x000ea2000c1e1d00 */
[----:B-1----:R-:W-:-:S06]  /*0f70*/  @P2 IMAD.WIDE.U32 R24, R55, 0x10, R24 ;  /* 0x0000001037182825 */ /* 0x002fcc00078e0018 */
[----:B------:R-:W3:Y:S01]  /*0f80*/  @P2 LDG.E.128 R24, desc[UR6][R24.64] ;  /* 0x0000000618182981 */ /* 0x000ee2000c1e1d00 */
[----:B------:R-:W-:Y:S01]  /*0f90*/  ISETP.GT.AND P4, PT, R44, RZ, P2 ;  /* 0x000000ff2c00720c */ /* 0x000fe20001784270 */
[----:B0-----:R-:W-:Y:S01]  /*0fa0*/  IMAD.WIDE.U32 R68, R55, 0x10, R68 ;  /* 0x0000001037447825 */ /* 0x001fe200078e0044 */
[----:B------:R-:W-:Y:S02]  /*0fb0*/  IADD3 R47, PT, PT, R47, 0x100, RZ ;  /* 0x000001002f2f7810 */ /* 0x000fe40007ffe0ff */
[----:B------:R-:W-:Y:S01]  /*0fc0*/  IADD3 R55, PT, PT, R55, 0x100, RZ ;  /* 0x0000010037377810 */ /* 0x000fe20007ffe0ff */
[----:B--2---:R-:W-:-:S08]  /*0fd0*/  @!P2 FMUL.FTZ R58, R16, UR10 ;  /* 0x0000000a103aac20 */ /* 0x004fd00008410000 */
[----:B---3--:R-:W-:Y:S01]  /*0fe0*/  @P4 FFMA.FTZ R24, R16, UR10, R24 ;  /* 0x0000000a10184c23 */ /* 0x008fe20008010018 */
        /* <DEDUP_REMOVED lines=11> */
.L_x_16443:
[----:B------:R-:W-:Y:S05]  /*10a0*/  BSYNC.RECONVERGENT B0 ;  /* 0x0000000000007941 */ /* 0x000fea0003800200 */
.L_x_16442:
[----:B------:R-:W-:Y:S04]  /*10b0*/  BSSY.RECONVERGENT B0, `(.L_x_16444) ;  /* 0x000001d000007945 */ /* 0x000fe80003800200 */
[----:B------:R-:W-:Y:S05]  /*10c0*/  @!P1 BRA `(.L_x_16445) ;  /* 0x00000000006c9947 */ /* 0x000fea0003800000 */
[----:B------:R-:W-:Y:S01]  /*10d0*/  ISETP.NE.U32.AND P2, PT, RZ, UR8, PT ;  /* 0x00000008ff007c0c */ /* 0x000fe2000bf45070 */
[----:B------:R-:W3:Y:S03]  /*10e0*/  @P5 LDC.64 R30, c[0x0][0x390] ;  /* 0x0000e400ff1e5b82 */ /* 0x000ee60000000a00 */
[----:B------:R-:W-:Y:S02]  /*10f0*/  ISETP.NE.AND.EX P2, PT, RZ, UR9, PT, P2 ;  /* 0x00000009ff007c0c */ /* 0x000fe4000bf45320 */
[----:B------:R-:W-:-:S03]  /*1100*/  ISETP.GT.AND P3, PT, R44, RZ, PT ;  /* 0x000000ff2c00720c */ /* 0x000fc60003f64270 */
[----:B012---:R-:W0:Y:S08]  /*1110*/  LDC.64 R68, c[0x0][0x3a8] ;  /* 0x0000ea00ff447b82 */ /* 0x007e300000000a00 */
[----:B------:R-:W1:Y:S01]  /*1120*/  @P2 LDC.64 R28, c[0x0][0x3a0] ;  /* 0x0000e800ff1c2b82 */ /* 0x000e620000000a00 */
[----:B---3--:R-:W-:-:S05]  /*1130*/  @P5 IMAD.WIDE.U32 R30, R47, 0x10, R30 ;  /* 0x000000102f1e5825 */ /* 0x008fca00078e001e */
        /* <DEDUP_REMOVED lines=20> */
.L_x_16445:
[----:B------:R-:W-:Y:S05]  /*1280*/  BSYNC.RECONVERGENT B0 ;  /* 0x0000000000007941 */ /* 0x000fea0003800200 */
.L_x_16444:
[----:B------:R-:W-:Y:S01]  /*1290*/  ISETP.GE.U32.AND P2, PT, R54, 0x400, PT ;  /* 0x000004003600780c */ /* 0x000fe20003f46070 */
[----:B------:R-:W-:-:S12]  /*12a0*/  BSSY.RECONVERGENT B0, `(.L_x_16446) ;  /* 0x000001d000007945 */ /* 0x000fd80003800200 */
[----:B------:R-:W-:Y:S05]  /*12b0*/  @!P2 BRA `(.L_x_16447) ;  /* 0x00000000006ca947 */ /* 0x000fea0003800000 */
[----:B------:R-:W-:Y:S01]  /*12c0*/  ISETP.NE.U32.AND P3, PT, RZ, UR8, PT ;  /* 0x00000008ff007c0c */ /* 0x000fe2000bf65070 */
[----:B------:R-:W4:Y:S03]  /*12d0*/  @P5 LDC.64 R34, c[0x0][0x390] ;  /* 0x0000e400ff225b82 */ /* 0x000f260000000a00 */
[----:B------:R-:W-:-:S05]  /*12e0*/  ISETP.NE.AND.EX P3, PT, RZ, UR9, PT, P3 ;  /* 0x00000009ff007c0c */ /* 0x000fca000bf65330 */
[----:B0123--:R-:W0:Y:S08]  /*12f0*/  LDC.64 R68, c[0x0][0x3a8] ;  /* 0x0000ea00ff447b82 */ /* 0x00fe300000000a00 */
[----:B------:R-:W1:Y:S01]  /*1300*/  @P3 LDC.64 R32, c[0x0][0x3a0] ;  /* 0x0000e800ff203b82 */ /* 0x000e620000000a00 */
[----:B----4-:R-:W-:-:S05]  /*1310*/  @P5 IMAD.WIDE.U32 R34, R47, 0x10, R34 ;  /* 0x000000102f225825 */ /* 0x010fca00078e0022 */
        /* <DEDUP_REMOVED lines=9> */
[----:B------:R-:W-:Y:S01]  /*13b0*/  @P4 FFMA.FTZ R33, R17, UR10, R33 ;  /* 0x0000000a11214c23 */ /* 0x000fe20008010021 */
[----:B------:R-:W-:Y:S01]  /*13c0*/  @P4 FFMA.FTZ R34, R18, UR10, R34 ;  /* 0x0000000a12224c23 */ /* 0x000fe20008010022 */
[----:B------:R-:W-:Y:S01]  /*13d0*/  @P4 FFMA.FTZ R35, R19, UR10, R35 ;  /* 0x0000000a13234c23 */ /* 0x000fe20008010023 */
[----:B------:R-:W-:-:S04]  /*13e0*/  ISETP.GT.AND P4, PT, R44, RZ, PT ;  /* 0x000000ff2c00720c */ /* 0x000fc80003f84270 */
[----:B------:R-:W-:Y:S01]  /*13f0*/  @!P3 FSEL R32, R58, RZ, P4 ;  /* 0x000000ff3a20b208 */ /* 0x000fe20002000000 */
[----:B------:R-:W-:-:S05]  /*1400*/  @!P3 FMUL.FTZ R58, R17, UR10 ;  /* 0x0000000a113abc20 */ /* 0x000fca0008410000 */
[----:B------:R-:W-:Y:S01]  /*1410*/  @!P3 FSEL R33, R58, RZ, P4 ;  /* 0x000000ff3a21b208 */ /* 0x000fe20002000000 */
[----:B------:R-:W-:-:S05]  /*1420*/  @!P3 FMUL.FTZ R58, R18, UR10 ;  /* 0x0000000a123abc20 */ /* 0x000fca0008410000 */
[----:B------:R-:W-:Y:S01]  /*1430*/  @!P3 FSEL R34, R58, RZ, P4 ;  /* 0x000000ff3a22b208 */ /* 0x000fe20002000000 */
[----:B------:R-:W-:-:S05]  /*1440*/  @!P3 FMUL.FTZ R58, R19, UR10 ;  /* 0x0000000a133abc20 */ /* 0x000fca0008410000 */
[----:B------:R-:W-:-:S05]  /*1450*/  @!P3 FSEL R35, R58, RZ, P4 ;  /* 0x000000ff3a23b208 */ /* 0x000fca0002000000 */
[----:B------:R4:W-:Y:S02]  /*1460*/  STG.E.128 desc[UR6][R68.64], R32 ;  /* 0x0000002044007986 */ /* 0x0009e4000c101d06 */
.L_x_16447:
[----:B------:R-:W-:Y:S05]  /*1470*/  BSYNC.RECONVERGENT B0 ;  /* 0x0000000000007941 */ /* 0x000fea0003800200 */
.L_x_16446:
[----:B------:R-:W-:Y:S01]  /*1480*/  ISETP.GE.U32.AND P3, PT, R54, 0x500, PT ;  /* 0x000005003600780c */ /* 0x000fe20003f66070 */
[----:B------:R-:W-:-:S12]  /*1490*/  BSSY.RECONVERGENT B0, `(.L_x_16448) ;  /* 0x000001d000007945 */ /* 0x000fd80003800200 */
[----:B------:R-:W-:Y:S05]  /*14a0*/  @!P3 BRA `(.L_x_16449) ;  /* 0x00000000006cb947 */ /* 0x000fea0003800000 */
[----:B------:R-:W-:Y:S01]  /*14b0*/  ISETP.NE.U32.AND P4, PT, RZ, UR8, PT ;  /* 0x00000008ff007c0c */ /* 0x000fe2000bf85070 */
[----:B------:R-:W0:Y:S03]  /*14c0*/  @P5 LDC.64 R38, c[0x0][0x390] ;  /* 0x0000e400ff265b82 */ /* 0x000e260000000a00 */
[----:B------:R-:W-:-:S13]  /*14d0*/  ISETP.NE.AND.EX P4, PT, RZ, UR9, PT, P4 ;  /* 0x00000009ff007c0c */ /* 0x000fda000bf85340 */
[----:B------:R-:W1:Y:S01]  /*14e0*/  @P4 LDC.64 R36, c[0x0][0x3a0] ;  /* 0x0000e800ff244b82 */ /* 0x000e620000000a00 */
[----:B0-----:R-:W-:-:S05]  /*14f0*/  @P5 IMAD.WIDE.U32 R38, R47, 0x10, R38 ;  /* 0x000000102f265825 */ /* 0x001fca00078e0026 */
[----:B------:R-:W2:Y:S01]  /*1500*/  @P5 LDG.E.128 R16, desc[UR6][R38.64] ;  /* 0x0000000626105981 */ /* 0x000ea2000c1e1d00 */
[----:B-1----:R-:W-:-:S06]  /*1510*/  @P4 IMAD.WIDE.U32 R36, R55, 0x10, R36 ;  /* 0x0000001037244825 */ /* 0x002fcc00078e0024 */
[----:B------:R-:W3:Y:S01]  /*1520*/  @P4 LDG.E.128 R36, desc[UR6][R36.64] ;  /* 0x0000000624244981 */ /* 0x000ee2000c1e1d00 */
[----:B------:R-:W-:Y:S02]  /*1530*/  ISETP.GT.AND P6, PT, R44, RZ, P4 ;  /* 0x000000ff2c00720c */ /* 0x000fe400027c4270 */
[----:B------:R-:W-:Y:S01]  /*1540*/  IADD3 R47, PT, PT, R47, 0x100, RZ ;  /* 0x000001002f2f7810 */ /* 0x000fe20007ffe0ff */
[----:B--2---:R-:W-:Y:S01]  /*1550*/  @!P4 FMUL.FTZ R59, R16, UR10 ;  /* 0x0000000a103bcc20 */ /* 0x004fe20008410000 */
[----:B------:R-:W-:-:S09]  /*1560*/  @!P4 FMUL.FTZ R58, R17, UR10 ;  /* 0x0000000a113acc20 */ /* 0x000fd20008410000 */
[----:B---3--:R-:W-:Y:S01]  /*1570*/  @P6 FFMA.FTZ R36, R16, UR10, R36 ;  /* 0x0000000a10246c23 */ /* 0x008fe20008010024 */
[----:B------:R-:W-:Y:S01]  /*1580*/  @P6 FFMA.FTZ R37, R17, UR10, R37 ;  /* 0x0000000a11256c23 */ /* 0x000fe20008010025 */
[----:B------:R-:W-:Y:S01]  /*1590*/  @P6 FFMA.FTZ R38, R18, UR10, R38 ;  /* 0x0000000a12266c23 */ /* 0x000fe20008010026 */
[----:B------:R-:W-:Y:S01]  /*15a0*/  @P6 FFMA.FTZ R39, R19, UR10, R39 ;  /* 0x0000000a13276c23 */ /* 0x000fe20008010027 */
[----:B------:R-:W-:-:S04]  /*15b0*/  ISETP.GT.AND P6, PT, R44, RZ, PT ;  /* 0x000000ff2c00720c */ /* 0x000fc80003fc4270 */
[----:B------:R-:W-:Y:S01]  /*15c0*/  @!P4 FSEL R36, R59, RZ, P6 ;  /* 0x000000ff3b24c208 */ /* 0x000fe20003000000 */
[----:B------:R-:W-:Y:S01]  /*15d0*/  @!P4 FMUL.FTZ R59, R18, UR10 ;  /* 0x0000000a123bcc20 */ /* 0x000fe20008410000 */
[----:B------:R-:W-:Y:S01]  /*15e0*/  @!P4 FSEL R37, R58, RZ, P6 ;  /* 0x000000ff3a25c208 */ /* 0x000fe20003000000 */
[----:B------:R-:W-:-:S03]  /*15f0*/  @!P4 FMUL.FTZ R58, R19, UR10 ;  /* 0x0000000a133acc20 */ /* 0x000fc60008410000 */
[----:B------:R-:W-:Y:S02]  /*1600*/  @!P4 FSEL R38, R59, RZ, P6 ;  /* 0x000000ff3b26c208 */ /* 0x000fe40003000000 */
[----:B------:R-:W-:Y:S02]  /*1610*/  @!P4 FSEL R39, R58, RZ, P6 ;  /* 0x000000ff3a27c208 */ /* 0x000fe40003000000 */
[----:B------:R-:W0:Y:S02]  /*1620*/  LDC.64 R58, c[0x0][0x3a8] ;  /* 0x0000ea00ff3a7b82 */ /* 0x000e240000000a00 */
[----:B0-----:R-:W-:-:S05]  /*1630*/  IMAD.WIDE.U32 R58, R55, 0x10, R58 ;  /* 0x00000010373a7825 */ /* 0x001fca00078e003a */
[----:B------:R0:W-:Y:S01]  /*1640*/  STG.E.128 desc[UR6][R58.64], R36 ;  /* 0x000000243a007986 */ /* 0x0001e2000c101d06 */
[----:B------:R-:W-:-:S07]  /*1650*/  IADD3 R55, PT, PT, R55, 0x100, RZ ;  /* 0x0000010037377810 */ /* 0x000fce0007ffe0ff */
.L_x_16449:
[----:B------:R-:W-:Y:S05]  /*1660*/  BSYNC.RECONVERGENT B0 ;  /* 0x0000000000007941 */ /* 0x000fea0003800200 */
.L_x_16448:
[----:B------:R-:W-:Y:S01]  /*1670*/  ISETP.GE.U32.AND P4, PT, R54, 0x600, PT ;  /* 0x000006003600780c */ /* 0x000fe20003f86070 */
[----:B------:R-:W-:-:S12]  /*1680*/  BSSY.RECONVERGENT B0, `(.L_x_16450) ;  /* 0x000001b000007945 */ /* 0x000fd80003800200 */
[----:B------:R-:W-:Y:S05]  /*1690*/  @!P4 BRA `(.L_x_16451) ;  /* 0x000000000064c947 */ /* 0x000fea0003800000 */
[----:B------:R-:W0:Y:S02]  /*16a0*/  @P5 LDC.64 R40, c[0x0][0x390] ;  /* 0x0000e400ff285b82 */ /* 0x000e240000000a00 */
[----:B0-----:R-:W-:-:S05]  /*16b0*/  @P5 IMAD.WIDE.U32 R40, R47, 0x10, R40 ;  /* 0x000000102f285825 */ /* 0x001fca00078e0028 */
[----:B------:R0:W2:Y:S01]  /*16c0*/  @P5 LDG.E.128 R16, desc[UR6][R40.64] ;  /* 0x0000000628105981 */ /* 0x0000a2000c1e1d00 */
[----:B------:R-:W-:-:S04]  /*16d0*/  ISETP.NE.U32.AND P5, PT, RZ, UR8, PT ;  /* 0x00000008ff007c0c */ /* 0x000fc8000bfa5070 */
[----:B------:R-:W-:-:S13]  /*16e0*/  ISETP.NE.AND.EX P5, PT, RZ, UR9, PT, P5 ;  /* 0x00000009ff007c0c */ /* 0x000fda000bfa5350 */
[----:B0-----:R-:W0:Y:S02]  /*16f0*/  @P5 LDC.64 R40, c[0x0][0x3a0] ;  /* 0x0000e800ff285b82 */ /* 0x001e240000000a00 */
[----:B0-----:R-:W-:-:S06]  /*1700*/  @P5 IMAD.WIDE.U32 R40, R55, 0x10, R40 ;  /* 0x0000001037285825 */ /* 0x001fcc00078e0028 */
[----:B------:R-:W3:Y:S01]  /*1710*/  @P5 LDG.E.128 R40, desc[UR6][R40.64] ;  /* 0x0000000628285981 */ /* 0x000ee2000c1e1d00 */
[----:B------:R-:W-:Y:S01]  /*1720*/  ISETP.GT.AND P6, PT, R44, RZ, P5 ;  /* 0x000000ff2c00720c */ /* 0x000fe20002fc4270 */
[----:B--2---:R-:W-:Y:S01]  /*1730*/  @!P5 FMUL.FTZ R58, R16, UR10 ;  /* 0x0000000a103adc20 */ /* 0x004fe20008410000 */
[----:B------:R-:W-:-:S11]  /*1740*/  @!P5 FMUL.FTZ R47, R17, UR10 ;  /* 0x0000000a112fdc20 */ /* 0x000fd60008410000 */
[----:B---3--:R-:W-:Y:S01]  /*1750*/  @P6 FFMA.FTZ R40, R16, UR10, R40 ;  /* 0x0000000a10286c23 */ /* 0x008fe20008010028 */
[----:B------:R-:W-:Y:S01]  /*1760*/  @P6 FFMA.FTZ R41, R17, UR10, R41 ;  /* 0x0000000a11296c23 */ /* 0x000fe20008010029 */
[----:B------:R-:W-:Y:S01]  /*1770*/  @P6 FFMA.FTZ R42, R18, UR10, R42 ;  /* 0x0000000a122a6c23 */ /* 0x000fe2000801002a */
[C---:B------:R-:W-:Y:S01]  /*1780*/  @P6 FFMA.FTZ R43, R19.reuse, UR10, R43 ;  /* 0x0000000a132b6c23 */ /* 0x040fe2000801002b */
[----:B------:R-:W-:Y:S01]  /*1790*/  ISETP.GT.AND P6, PT, R44, RZ, PT ;  /* 0x000000ff2c00720c */ /* 0x000fe20003fc4270 */
[----:B------:R-:W-:-:S03]  /*17a0*/  @!P5 FMUL.FTZ R44, R19, UR10 ;  /* 0x0000000a132cdc20 */ /* 0x000fc60008410000 */
[----:B------:R-:W-:Y:S02]  /*17b0*/  @!P5 FSEL R40, R58, RZ, P6 ;  /* 0x000000ff3a28d208 */ /* 0x000fe40003000000 */
[----:B------:R-:W0:Y:S01]  /*17c0*/  LDC.64 R58, c[0x0][0x3a8] ;  /* 0x0000ea00ff3a7b82 */ /* 0x000e220000000a00 */
[----:B------:R-:W-:Y:S01]  /*17d0*/  @!P5 FSEL R41, R47, RZ, P6 ;  /* 0x000000ff2f29d208 */ /* 0x000fe20003000000 */
[----:B------:R-:W-:Y:S01]  /*17e0*/  @!P5 FMUL.FTZ R47, R18, UR10 ;  /* 0x0000000a122fdc20 */ /* 0x000fe20008410000 */
[----:B------:R-:W-:-:S04]  /*17f0*/  @!P5 FSEL R43, R44, RZ, P6 ;  /* 0x000000ff2c2bd208 */ /* 0x000fc80003000000 */
[----:B------:R-:W-:Y:S01]  /*1800*/  @!P5 FSEL R42, R47, RZ, P6 ;  /* 0x000000ff2f2ad208 */ /* 0x000fe20003000000 */
[----:B0-----:R-:W-:-:S05]  /*1810*/  IMAD.WIDE.U32 R58, R55, 0x10, R58 ;  /* 0x00000010373a7825 */ /* 0x001fca00078e003a */
[----:B------:R0:W-:Y:S02]  /*1820*/  STG.E.128 desc[UR6][R58.64], R40 ;  /* 0x000000283a007986 */ /* 0x0001e4000c101d06 */
.L_x_16451:
[----:B------:R-:W-:Y:S05]  /*1830*/  BSYNC.RECONVERGENT B0 ;  /* 0x0000000000007941 */ /* 0x000fea0003800200 */
.L_x_16450:
[----:B------:R-:W-:Y:S01]  /*1840*/  FADD.FTZ R47, RZ, R20 ;  /* 0x00000014ff2f7221 */ /* 0x000fe20000010000 */
[C---:B------:R-:W-:Y:S01]  /*1850*/  ISETP.GT.U32.AND P5, PT, R54.reuse, 0x1ff, PT ;  /* 0x000001ff3600780c */ /* 0x040fe20003fa4070 */
[----:B------:R-:W-:Y:S01]  /*1860*/  BSSY.RECONVERGENT B0, `(.L_x_16452) ;  /* 0x0000074000007945 */ /* 0x000fe20003800200 */
[C---:B------:R-:W-:Y:S01]  /*1870*/  ISETP.GT.U32.AND P6, PT, R54.reuse, 0x2ff, PT ;  /* 0x000002ff3600780c */ /* 0x040fe20003fc4070 */
[----:B------:R-:W-:Y:S01]  /*1880*/  FADD.FTZ R47, R21, R47 ;  /* 0x0000002f152f7221 */ /* 0x000fe20000010000 */
[----:B------:R-:W-:Y:S02]  /*1890*/  P2R R55, PR, RZ, 0x2 ;  /* 0x00000002ff377803 */ /* 0x000fe40000000000 */
        /* <DEDUP_REMOVED lines=112> */
.L_x_16453:
[----:B------:R-:W-:Y:S05]  /*1fa0*/  BSYNC.RECONVERGENT B0 ;  /* 0x0000000000007941 */ /* 0x000fea0003800200 */
.L_x_16452:
        /* <DEDUP_REMOVED lines=13> */
.L_x_16455:
[----:B------:R-:W-:Y:S05]  /*2080*/  BSYNC.RECONVERGENT B0 ;  /* 0x0000000000007941 */ /* 0x000fea0003800200 */
.L_x_16454:
[----:B0-234-:R-:W0:Y:S01]  /*2090*/  SHFL.DOWN PT, R69, R58, 0x4, 0x1f ;  /* 0x08801f003a457f89 */ /* 0x01de2200000e0000 */
        /* <DEDUP_REMOVED lines=11> */
[----:B------:R-:W-:-:S03]  /*2150*/  I2FP.F32.S32 R69, R44 ;  /* 0x0000002c00457245 */ /* 0x000fc60000201400 */
[----:B------:R-:W-:Y:S02]  /*2160*/  FFMA.FTZ R60, R60, R58, R47 ;  /* 0x0000003a3c3c7223 */ /* 0x000fe4000001002f */
[----:B------:R-:W0:Y:S02]  /*2170*/  SHFL.DOWN PT, R47, R59, 0x4, 0x1f ;  /* 0x08801f003b2f7f89 */ /* 0x000e2400000e0000 */
[----:B0-----:R-:W-:Y:S02]  /*2180*/  FADD.FTZ R59, R47, R59 ;  /* 0x0000003b2f3b7221 */ /* 0x001fe40000010000 */
[----:B------:R-:W0:Y:S02]  /*2190*/  MUFU.RCP R47, R69 ;  /* 0x00000045002f7308 */ /* 0x000e240000001000 */
[C---:B0-----:R-:W-:Y:S01]  /*21a0*/  FMUL.FTZ R60, R47.reuse, R60 ;  /* 0x0000003c2f3c7220 */ /* 0x041fe20000410000 */
[----:B------:R-:W-:Y:S02]  /*21b0*/  FFMA.FTZ R68, R47, R68, R59 ;  /* 0x000000442f447223 */ /* 0x000fe4000001003b */
[----:B------:R-:W0:Y:S04]  /*21c0*/  SHFL.DOWN PT, R59, R44, 0x2, 0x1f ;  /* 0x08401f002c3b7f89 */ /* 0x000e2800000e0000 */
[----:B------:R-:W1:Y:S01]  /*21d0*/  SHFL.DOWN PT, R58, R60, 0x2, 0x1f ;  /* 0x08401f003c3a7f89 */ /* 0x000e6200000e0000 */
[----:B0-----:R-:W-:-:S02]  /*21e0*/  IADD3 R44, PT, PT, R44, R59, RZ ;  /* 0x0000003b2c2c7210 */ /* 0x001fc40007ffe0ff */
[----:B------:R-:W-:Y:S01]  /*21f0*/  I2FP.F32.S32 R59, R59 ;  /* 0x0000003b003b7245 */ /* 0x000fe20000201400 */
[----:B-1----:R-:W-:-:S04]  /*2200*/  FADD.FTZ R47, R60, -R58 ;  /* 0x8000003a3c2f7221 */ /* 0x002fc80000010000 */
[----:B------:R-:W-:Y:S01]  /*2210*/  FMUL.FTZ R58, R58, R59 ;  /* 0x0000003b3a3a7220 */ /* 0x000fe20000410000 */
[----:B------:R-:W-:-:S03]  /*2220*/  FMUL.FTZ R47, R47, R47 ;  /* 0x0000002f2f2f7220 */ /* 0x000fc60000410000 */
[C---:B------:R-:W-:Y:S01]  /*2230*/  FFMA.FTZ R60, R69.reuse, R60, R58 ;  /* 0x0000003c453c7223 */ /* 0x040fe2000001003a */
[----:B------:R-:W-:Y:S01]  /*2240*/  FMUL.FTZ R47, R69, R47 ;  /* 0x0000002f452f7220 */ /* 0x000fe20000410000 */
[----:B------:R-:W-:Y:S01]  /*2250*/  I2FP.F32.S32 R58, R44 ;  /* 0x0000002c003a7245 */ /* 0x000fe20000201400 */
[----:B------:R-:W0:Y:S02]  /*2260*/  SHFL.DOWN PT, R69, R68, 0x2, 0x1f ;  /* 0x08401f0044457f89 */ /* 0x000e2400000e0000 */
[----:B------:R-:W-:Y:S01]  /*2270*/  FMUL.FTZ R47, R47, R59 ;  /* 0x0000003b2f2f7220 */ /* 0x000fe20000410000 */
[----:B0-----:R-:W-:Y:S02]  /*2280*/  FADD.FTZ R69, R68, R69 ;  /* 0x0000004544457221 */ /* 0x001fe40000010000 */
[----:B------:R-:W0:Y:S02]  /*2290*/  MUFU.RCP R68, R58 ;  /* 0x0000003a00447308 */ /* 0x000e240000001000 */
[C---:B0-----:R-:W-:Y:S01]  /*22a0*/  FFMA.FTZ R69, R68.reuse, R47, R69 ;  /* 0x0000002f44457223 */ /* 0x041fe20000010045 */
[----:B------:R-:W-:-:S02]  /*22b0*/  FMUL.FTZ R68, R68, R60 ;  /* 0x0000003c44447220 */ /* 0x000fc40000410000 */
[----:B------:R-:W0:Y:S04]  /*22c0*/  SHFL.DOWN PT, R60, R44, 0x1, 0x1f ;  /* 0x08201f002c3c7f89 */ /* 0x000e2800000e0000 */
[----:B------:R-:W1:Y:S01]  /*22d0*/  SHFL.DOWN PT, R59, R68, 0x1, 0x1f ;  /* 0x08201f00443b7f89 */ /* 0x000e6200000e0000 */
[-C--:B0-----:R-:W-:Y:S02]  /*22e0*/  IADD3 R44, PT, PT, R44, R60.reuse, RZ ;  /* 0x0000003c2c2c7210 */ /* 0x081fe40007ffe0ff */
[----:B------:R-:W-:Y:S01]  /*22f0*/  I2FP.F32.S32 R60, R60 ;  /* 0x0000003c003c7245 */ /* 0x000fe20000201400 */
[----:B-1----:R-:W-:Y:S01]  /*2300*/  FADD.FTZ R47, R68, -R59 ;  /* 0x8000003b442f7221 */ /* 0x002fe20000010000 */
[----:B------:R-:W-:-:S03]  /*2310*/  I2FP.F32.S32 R44, R44 ;  /* 0x0000002c002c7245 */ /* 0x000fc60000201400 */
[----:B------:R-:W-:Y:S01]  /*2320*/  FMUL.FTZ R59, R59, R60 ;  /* 0x0000003c3b3b7220 */ /* 0x000fe20000410000 */
[----:B------:R-:W-:-:S03]  /*2330*/  FMUL.FTZ R47, R47, R47 ;  /* 0x0000002f2f2f7220 */ /* 0x000fc60000410000 */
[C---:B------:R-:W-:Y:S01]  /*2340*/  FFMA.FTZ R59, R58.reuse, R68, R59 ;  /* 0x000000443a3b7223 */ /* 0x040fe2000001003b */
[----:B------:R-:W-:Y:S01]  /*2350*/  FMUL.FTZ R47, R58, R47 ;  /* 0x0000002f3a2f7220 */ /* 0x000fe20000410000 */
[----:B------:R-:W0:Y:S01]  /*2360*/  MUFU.RCP R44, R44 ;  /* 0x0000002c002c7308 */ /* 0x000e220000001000 */
[----:B------:R-:W1:Y:S02]  /*2370*/  SHFL.DOWN PT, R58, R69, 0x1, 0x1f ;  /* 0x08201f00453a7f89 */ /* 0x000e6400000e0000 */
[----:B------:R-:W-:Y:S01]  /*2380*/  FMUL.FTZ R47, R47, R60 ;  /* 0x0000003c2f2f7220 */ /* 0x000fe20000410000 */
[----:B0-----:R-:W-:-:S06]  /*2390*/  FMUL.FTZ R59, R44, R59 ;  /* 0x0000003b2c3b7220 */ /* 0x001fcc0000410000 */
[----:B------:R-:W0:Y:S01]  /*23a0*/  SHFL.IDX PT, R59, R59, RZ, 0x1f ;  /* 0x00001fff3b3b7589 */ /* 0x000e2200000e0000 */
[----:B-1----:R-:W-:Y:S02]  /*23b0*/  FADD.FTZ R58, R69, R58 ;  /* 0x0000003a453a7221 */ /* 0x002fe40000010000 */
[----:B------:R-:W1:Y:S02]  /*23c0*/  @!P6 LDC.64 R68, c[0x0][0x3c0] ;  /* 0x0000f000ff44eb82 */ /* 0x000e640000000a00 */
[----:B------:R-:W-:-:S06]  /*23d0*/  FFMA.FTZ R47, R44, R47, R58 ;  /* 0x0000002f2c2f7223 */ /* 0x000fcc000001003a */
[----:B------:R-:W2:Y:S01]  /*23e0*/  SHFL.IDX PT, R47, R47, RZ, 0x1f ;  /* 0x00001fff2f2f7589 */ /* 0x000ea200000e0000 */
[----:B------:R-:W2:Y:S01]  /*23f0*/  LDC R44, c[0x0][0x448] ;  /* 0x00011200ff2c7b82 */ /* 0x000ea20000000800 */
[----:B-1----:R-:W-:-:S05]  /*2400*/  @!P6 IMAD.WIDE R68, R53, 0x4, R68 ;  /* 0x000000043544e825 */ /* 0x002fca00078e0244 */
[----:B0-----:R0:W-:Y:S01]  /*2410*/  @!P6 STG.E desc[UR6][R68.64], R59 ;  /* 0x0000003b4400e986 */ /* 0x0011e2000c101906 */
[----:B--2---:R-:W-:Y:S01]  /*2420*/  FFMA.FTZ R47, R47, UR12, R44 ;  /* 0x0000000c2f2f7c23 */ /* 0x004fe2000801002c */
[----:B------:R-:W-:-:S05]  /*2430*/  FMUL.FTZ R44, R59, R59 ;  /* 0x0000003b3b2c7220 */ /* 0x000fca0000410000 */
[----:B------:R-:W-:Y:S01]  /*2440*/  FSEL R44, R44, RZ, P5 ;  /* 0x000000ff2c2c7208 */ /* 0x000fe20002800000 */
[----:B0-----:R-:W0:Y:S04]  /*2450*/  @!P6 LDC.64 R68, c[0x0][0x3c8] ;  /* 0x0000f200ff44eb82 */ /* 0x001e280000000a00 */
[----:B------:R-:W-:-:S04]  /*2460*/  FADD.FTZ R44, R47, R44 ;  /* 0x0000002c2f2c7221 */ /* 0x000fc80000010000 */
[----:B------:R-:W1:Y:S01]  /*2470*/  MUFU.RSQ R58, R44 ;  /* 0x0000002c003a7308 */ /* 0x000e620000001400 */
[----:B0-----:R-:W-:-:S05]  /*2480*/  @!P6 IMAD.WIDE R68, R53, 0x4, R68 ;  /* 0x000000043544e825 */ /* 0x001fca00078e0244 */
[----:B-1----:R0:W-:Y:S01]  /*2490*/  @!P6 STG.E desc[UR6][R68.64], R58 ;  /* 0x0000003a4400e986 */ /* 0x0021e2000c101906 */
        /* <DEDUP_REMOVED lines=17> */
[----:B------:R-:W-:Y:S01]  /*25b0*/  FADD.FTZ R69, R23, -R59 ;  /* 0x8000003b17457221 */ /* 0x000fe20000010000 */
[----:B------:R-:W-:Y:S01]  /*25c0*/  FFMA.FTZ R44, R46, R45, R44 ;  /* 0x0000002d2e2c7223 */ /* 0x000fe2000001002c */
[----:B------:R-:W-:-:S02]  /*25d0*/  HADD2.F32 R46, -RZ, R57.H0_H0 ;  /* 0x20000039ff2e7230 */ /* 0x000fc40000004100 */
[C---:B------:R-:W-:Y:S01]  /*25e0*/  FMUL.FTZ R68, R58.reuse, R68 ;  /* 0x000000443a447220 */ /* 0x040fe20000410000 */
[----:B------:R-:W-:Y:S02]  /*25f0*/  HADD2.F32 R45, -RZ, R71.H0_H0 ;  /* 0x20000047ff2d7230 */ /* 0x000fe40000004100 */
[----:B------:R-:W-:-:S03]  /*2600*/  FMUL.FTZ R69, R58, R69 ;  /* 0x000000453a457220 */ /* 0x000fc60000410000 */
[----:B------:R-:W-:Y:S01]  /*2610*/  FFMA.FTZ R45, R47, R46, R45 ;  /* 0x0000002e2f2d7223 */ /* 0x000fe2000001002d */
[----:B------:R-:W-:Y:S02]  /*2620*/  HADD2.F32 R47, -RZ, R56.H1_H1 ;  /* 0x30000038ff2f7230 */ /* 0x000fe40000004100 */
[----:B------:R-:W-:-:S05]  /*2630*/  HADD2.F32 R46, -RZ, R9.H0_H0 ;  /* 0x20000009ff2e7230 */ /* 0x000fca0000004100 */
[----:B------:R-:W-:Y:S01]  /*2640*/  FFMA.FTZ R46, R68, R47, R46 ;  /* 0x0000002f442e7223 */ /* 0x000fe2000001002e */
[----:B------:R-:W-:Y:S02]  /*2650*/  HADD2.F32 R68, -RZ, R57.H1_H1 ;  /* 0x30000039ff447230 */ /* 0x000fe40000004100 */
[----:B------:R-:W-:-:S05]  /*2660*/  HADD2.F32 R47, -RZ, R71.H1_H1 ;  /* 0x30000047ff2f7230 */ /* 0x000fca0000004100 */
[----:B------:R-:W-:Y:S02]  /*2670*/  FFMA.FTZ R47, R69, R68, R47 ;  /* 0x00000044452f7223 */ /* 0x000fe4000001002f */
[----:B------:R-:W0:Y:S02]  /*2680*/  LDC.64 R68, c[0x0][0x428] ;  /* 0x00010a00ff447b82 */ /* 0x000e240000000a00 */
[C---:B0-----:R-:W-:Y:S01]  /*2690*/  IMAD.WIDE.U32 R68, R60.reuse, 0x10, R68 ;  /* 0x000000103c447825 */ /* 0x041fe200078e0044 */
[----:B------:R-:W-:-:S04]  /*26a0*/  IADD3 R60, PT, PT, R60, 0x100, RZ ;  /* 0x000001003c3c7810 */ /* 0x000fc80007ffe0ff */
[----:B------:R0:W-:Y:S03]  /*26b0*/  STG.E.128 desc[UR6][R68.64], R44 ;  /* 0x0000002c44007986 */ /* 0x0001e6000c101d06 */
.L_x_16458:
[----:B------:R-:W-:Y:S05]  /*26c0*/  BSYNC.RECONVERGENT B0 ;  /* 0x0000000000007941 */ /* 0x000fea0003800200 */
.L_x_16457:
[----:B------:R-:W-:Y:S01]  /*26d0*/  ISETP.GE.U32.AND P0, PT, R54, 0x200, PT ;  /* 0x000002003600780c */ /* 0x000fe20003f06070 */
[----:B------:R-:W-:-:S12]  /*26e0*/  BSSY.RECONVERGENT B0, `(.L_x_16459) ;  /* 0x000001a000007945 */ /* 0x000fd80003800200 */
        /* <DEDUP_REMOVED lines=25> */
.L_x_16460:
[----:B------:R-:W-:Y:S05]  /*2880*/  BSYNC.RECONVERGENT B0 ;  /* 0x0000000000007941 */ /* 0x000fea0003800200 */
.L_x_16459:
[----:B------:R-:W-:Y:S04]  /*2890*/  BSSY.RECONVERGENT B0, `(.L_x_16461) ;  /* 0x000001a000007945 */ /* 0x000fe80003800200 */
[----:B------:R-:W-:Y:S05]  /*28a0*/  @!P1 BRA `(.L_x_16462) ;  /* 0x0000000000609947 */ /* 0x000fea0003800000 */
[--C-:B01----:R-:W-:Y:S01]  /*28b0*/  FADD.FTZ R46, R28, -R59.reuse ;  /* 0x8000003b1c2e7221 */ /* 0x103fe20000010000 */
[----:B------:R-:W-:Y:S02]  /*28c0*/  HADD2.F32 R45, -RZ, R63.H0_H0 ;  /* 0x2000003fff2d7230 */ /* 0x000fe40000004100 */
[--C-:B------:R-:W-:Y:S01]  /*28d0*/  FADD.FTZ R47, R29, -R59.reuse ;  /* 0x8000003b1d2f7221 */ /* 0x100fe20000010000 */
[----:B------:R-:W-:Y:S02]  /*28e0*/  HADD2.F32 R44, -RZ, R12.H0_H0 ;  /* 0x2000000cff2c7230 */ /* 0x000fe40000004100 */
[----:B------:R-:W-:Y:S01]  /*28f0*/  FMUL.FTZ R46, R58, R46 ;  /* 0x0000002e3a2e7220 */ /* 0x000fe20000410000 */
[----:B------:R-:W-:Y:S01]  /*2900*/  FADD.FTZ R68, R30, -R59 ;  /* 0x8000003b1e447221 */ /* 0x000fe20000010000 */
[----:B------:R-:W-:Y:S01]  /*2910*/  FMUL.FTZ R47, R58, R47 ;  /* 0x0000002f3a2f7220 */ /* 0x000fe20000410000 */
[----:B------:R-:W-:Y:S02]  /*2920*/  HADD2.F32 R69, -RZ, R73.H1_H1 ;  /* 0x30000049ff457230 */ /* 0x000fe40000004100 */
[----:B------:R-:W-:Y:S01]  /*2930*/  FFMA.FTZ R44, R46, R45, R44 ;  /* 0x0000002d2e2c7223 */ /* 0x000fe2000001002c */
[----:B------:R-:W-:-:S02]  /*2940*/  HADD2.F32 R46, -RZ, R64.H0_H0 ;  /* 0x20000040ff2e7230 */ /* 0x000fc40000004100 */
[----:B------:R-:W-:Y:S01]  /*2950*/  FMUL.FTZ R68, R58, R68 ;  /* 0x000000443a447220 */ /* 0x000fe20000410000 */
[----:B------:R-:W-:-:S05]  /*2960*/  HADD2.F32 R45, -RZ, R73.H0_H0 ;  /* 0x20000049ff2d7230 */ /* 0x000fca0000004100 */
[----:B------:R-:W-:Y:S01]  /*2970*/  FFMA.FTZ R45, R47, R46, R45 ;  /* 0x0000002e2f2d7223 */ /* 0x000fe2000001002d */
[----:B------:R-:W-:Y:S02]  /*2980*/  HADD2.F32 R47, -RZ, R63.H1_H1 ;  /* 0x3000003fff2f7230 */ /* 0x000fe40000004100 */
[----:B------:R-:W-:-:S05]  /*2990*/  HADD2.F32 R46, -RZ, R13.H0_H0 ;  /* 0x2000000dff2e7230 */ /* 0x000fca0000004100 */
[----:B------:R-:W-:Y:S01]  /*29a0*/  FFMA.FTZ R46, R68, R47, R46 ;  /* 0x0000002f442e7223 */ /* 0x000fe2000001002e */
[----:B------:R-:W-:Y:S01]  /*29b0*/  FADD.FTZ R47, R31, -R59 ;  /* 0x8000003b1f2f7221 */ /* 0x000fe20000010000 */
[----:B------:R-:W-:-:S03]  /*29c0*/  HADD2.F32 R68, -RZ, R64.H1_H1 ;  /* 0x30000040ff447230 */ /* 0x000fc60000004100 */
[----:B------:R-:W-:-:S04]  /*29d0*/  FMUL.FTZ R47, R58, R47 ;  /* 0x0000002f3a2f7220 */ /* 0x000fc80000410000 */
[----:B------:R-:W-:Y:S02]  /*29e0*/  FFMA.FTZ R47, R47, R68, R69 ;  /* 0x000000442f2f7223 */ /* 0x000fe40000010045 */
[----:B------:R-:W0:Y:S02]  /*29f0*/  LDC.64 R68, c[0x0][0x428] ;  /* 0x00010a00ff447b82 */ /* 0x000e240000000a00 */
[C---:B0-----:R-:W-:Y:S01]  /*2a00*/  IMAD.WIDE.U32 R68, R60.reuse, 0x10, R68 ;  /* 0x000000103c447825 */ /* 0x041fe200078e0044 */
[----:B------:R-:W-:-:S04]  /*2a10*/  IADD3 R60, PT, PT, R60, 0x100, RZ ;  /* 0x000001003c3c7810 */ /* 0x000fc80007ffe0ff */
[----:B------:R2:W-:Y:S03]  /*2a20*/  STG.E.128 desc[UR6][R68.64], R44 ;  /* 0x0000002c44007986 */ /* 0x0005e6000c101d06 */
.L_x_16462:
[----:B------:R-:W-:Y:S05]  /*2a30*/  BSYNC.RECONVERGENT B0 ;  /* 0x0000000000007941 */ /* 0x000fea0003800200 */
.L_x_16461:
[----:B------:R-:W-:Y:S04]  /*2a40*/  BSSY.RECONVERGENT B0, `(.L_x_16463) ;  /* 0x000001a000007945 */ /* 0x000fe80003800200 */
[----:B------:R-:W-:Y:S05]  /*2a50*/  @!P2 BRA `(.L_x_16464) ;  /* 0x000000000060a947 */ /* 0x000fea0003800000 */
[--C-:B012---:R-:W-:Y:S01]  /*2a60*/  FADD.FTZ R46, R32, -R59.reuse ;  /* 0x8000003b202e7221 */ /* 0x107fe20000010000 */
        /* <DEDUP_REMOVED lines=23> */
.L_x_16464:
[----:B------:R-:W-:Y:S05]  /*2be0*/  BSYNC.RECONVERGENT B0 ;  /* 0x0000000000007941 */ /* 0x000fea0003800200 */
.L_x_16463:
[----:B------:R-:W-:Y:S04]  /*2bf0*/  BSSY.RECONVERGENT B0, `(.L_x_16465) ;  /* 0x000001a000007945 */ /* 0x000fe80003800200 */
[----:B------:R-:W-:Y:S05]  /*2c00*/  @!P3 BRA `(.L_x_16466) ;  /* 0x000000000060b947 */ /* 0x000fea0003800000 */
[--C-:B0123--:R-:W-:Y:S01]  /*2c10*/  FADD.FTZ R46, R36, -R59.reuse ;  /* 0x8000003b242e7221 */ /* 0x10ffe20000010000 */
        /* <DEDUP_REMOVED lines=23> */
.L_x_16466:
[----:B------:R-:W-:Y:S05]  /*2d90*/  BSYNC.RECONVERGENT B0 ;  /* 0x0000000000007941 */ /* 0x000fea0003800200 */
.L_x_16465:
[----:B------:R-:W-:Y:S04]  /*2da0*/  BSSY.RECONVERGENT B0, `(.L_x_16456) ;  /* 0x0000011000007945 */ /* 0x000fe80003800200 */
[----:B------:R-:W-:Y:S05]  /*2db0*/  @!P4 BRA `(.L_x_16467) ;  /* 0x00000000003cc947 */ /* 0x000fea0003800000 */
[--C-:B01234-:R-:W-:Y:S01]  /*2dc0*/  FADD.FTZ R44, R40, -R59.reuse ;  /* 0x8000003b282c7221 */ /* 0x11ffe20000010000 */
        /* <DEDUP_REMOVED lines=11> */
[----:B------:R-:W-:Y:S01]  /*2e80*/  FFMA.FTZ R47, R47, R4, R6 ;  /* 0x000000042f2f7223 */ /* 0x000fe20000010006 */
[----:B0-----:R-:W-:-:S05]  /*2e90*/  IMAD.WIDE.U32 R58, R60, 0x10, R58 ;  /* 0x000000103c3a7825 */ /* 0x001fca00078e003a */
[----:B------:R0:W-:Y:S02]  /*2ea0*/  STG.E.128 desc[UR6][R58.64], R44 ;  /* 0x0000002c3a007986 */ /* 0x0001e4000c101d06 */
.L_x_16467:
[----:B------:R-:W-:Y:S05]  /*2eb0*/  BSYNC.RECONVERGENT B0 ;  /* 0x0000000000007941 */ /* 0x000fea0003800200 */
.L_x_16456:
[----:B01234-:R-:W0:Y:S01]  /*2ec0*/  LDC.64 R44, c[0x0][0x380] ;  /* 0x0000e000ff2c7b82 */ /* 0x01fe220000000a00 */
[----:B------:R-:W-:Y:S01]  /*2ed0*/  UPLOP3.LUT UP0, UPT, UPT, UPT, UP0, 0x40, 0x4 ;  /* 0x000000000004789c */ /* 0x000fe20003f0e800 */
[----:B0-----:R-:W-:-:S04]  /*2ee0*/  IADD3 R53, PT, PT, R53, R44, RZ ;  /* 0x0000002c35357210 */ /* 0x001fc80007ffe0ff */
[----:B------:R-:W-:-:S13]  /*2ef0*/  ISETP.GE.AND P0, PT, R53, R45, PT ;  /* 0x0000002d3500720c */ /* 0x000fda0003f06270 */
[----:B------:R-:W-:Y:S05]  /*2f00*/  @!P0 BRA `(.L_x_16468) ;  /* 0xffffffdc001c8947 */ /* 0x000fea000383ffff */
[----:B------:R-:W-:Y:S05]  /*2f10*/  EXIT ;  /* 0x000000000000794d */ /* 0x000fea0003800000 */
.L_x_16469:
        /* <DEDUP_REMOVED lines=14> */
.L_x_21033:


//--------------------- .text._ZN10layer_norm13ln_fwd_kernelINS_13Kernel_traitsI6__halfffffjLj6144ELj1ELj1ELj8ELj16ENS_18Kernel_traits_baseILj6144ES2_ffffjLj256EEEEELb0ELb0ELb1ELb1EEEvNS_9FwdParamsE --------------------------
	.section	.text._ZN10layer_norm13ln_fwd_kernelINS_13Kernel_traitsI6__halfffffjLj6144ELj1ELj1ELj8ELj16ENS_18Kernel_traits_baseILj6144ES2_ffffjLj256EEEEELb0ELb0ELb1ELb1EEEvNS_9FwdParamsE,"ax",@progbits
	.align	128
        .global         _ZN10layer_norm13ln_fwd_kernelINS_13Kernel_traitsI6__halfffffjLj6144ELj1ELj1ELj8ELj16ENS_18Kernel_traits_baseILj6144ES2_ffffjLj256EEEEELb0ELb0ELb1ELb1EEEvNS_9FwdParamsE
        .type           _ZN10layer_norm13ln_fwd_kernelINS_13Kernel_traitsI6__halfffffjLj6144ELj1ELj1ELj8ELj16ENS_18Kernel_traits_baseILj6144ES2_ffffjLj256EEEEELb0ELb0ELb1ELb1EEEvNS_9FwdParamsE,@function
        .size           _ZN10layer_norm13ln_fwd_kernelINS_13Kernel_traitsI6__halfffffjLj6144ELj1ELj1ELj8ELj16ENS_18Kernel_traits_baseILj6144ES2_ffffjLj256EEEEELb0ELb0ELb1ELb1EEEvNS_9FwdParamsE,(.L_x_21034 - _ZN10layer_norm13ln_fwd_kernelINS_13Kernel_traitsI6__halfffffjLj6144ELj1ELj1ELj8ELj16ENS_18Kernel_traits_baseILj6144ES2_ffffjLj256EEEEELb0ELb0ELb1ELb1EEEvNS_9FwdParamsE)
        .other          _ZN10layer_norm13ln_fwd_kernelINS_13Kernel_traitsI6__halfffffjLj6144ELj1ELj1ELj8ELj16ENS_18Kernel_traits_baseILj6144ES2_ffffjLj256EEEEELb0ELb0ELb1ELb1EEEvNS_9FwdParamsE,@"STO_CUDA_ENTRY STV_DEFAULT"
_ZN10layer_norm13ln_fwd_kernelINS_13Kernel_traitsI6__halfffffjLj6144ELj1ELj1ELj8ELj16ENS_18Kernel_traits_baseILj6144ES2_ffffjLj256EEEEELb0ELb0ELb1ELb1EEEvNS_9FwdParamsE:
.text._ZN10layer_norm13ln_fwd_kernelINS_13Kernel_traitsI6__halfffffjLj6144ELj1ELj1ELj8ELj16ENS_18Kernel_traits_baseILj6144ES2_ffffjLj256EEEEELb0ELb0ELb1ELb1EEEvNS_9FwdParamsE:
        /* <DEDUP_REMOVED lines=10> */
[----:B--2---:R1:W5:Y:S04]  /*00a0*/  @P0 LDG.E.64 R6, desc[UR6][R2.64] ;  /* 0x0000000602060981 */ /* 0x004368000c1e1b00 */
[----:B------:R1:W5:Y:S04]  /*00b0*/  @P0 LDG.E.64 R8, desc[UR6][R2.64+0x800] ;  /* 0x0008000602080981 */ /* 0x000368000c1e1b00 */
[----:B------:R1:W5:Y:S04]  /*00c0*/  @P0 LDG.E.64 R38, desc[UR6][R2.64+0x1000] ;  /* 0x0010000602260981 */ /* 0x000368000c1e1b00 */
[----:B------:R1:W5:Y:S04]  /*00d0*/  @P0 LDG.E.64 R36, desc[UR6][R2.64+0x1800] ;  /* 0x0018000602240981 */ /* 0x000368000c1e1b00 */
[----:B------:R1:W5:Y:S04]  /*00e0*/  @P0 LDG.E.64 R34, desc[UR6][R2.64+0x2000] ;  /* 0x0020000602220981 */ /* 0x000368000c1e1b00 */
[----:B------:R1:W5:Y:S01]  /*00f0*/  @P0 LDG.E.64 R4, desc[UR6][R2.64+0x2800] ;  /* 0x0028000602040981 */ /* 0x000362000c1e1b00 */
[----:B------:R-:W-:-:S02]  /*0100*/  @!P0 IMAD.WIDE.U32 R12, R51, 0x8, R10 ;  /* 0x00000008330c8825 */ /* 0x000fc400078e000a */
[----:B------:R-:W2:Y:S02]  /*0110*/  @P0 LDC.64 R10, c[0x0][0x438] ;  /* 0x00010e00ff0a0b82 */ /* 0x000ea40000000a00 */
[----:B--2---:R-:W-:-:S05]  /*0120*/  @P0 IMAD.WIDE.U32 R10, R51, 0x8, R10 ;  /* 0x00000008330a0825 */ /* 0x004fca00078e000a */
[----:B------:R1:W5:Y:S04]  /*0130*/  @P0 LDG.E.64 R32, desc[UR6][R10.64] ;  /* 0x000000060a200981 */ /* 0x000368000c1e1b00 */
[----:B------:R1:W5:Y:S04]  /*0140*/  @P0 LDG.E.64 R30, desc[UR6][R10.64+0x800] ;  /* 0x000800060a1e0981 */ /* 0x000368000c1e1b00 */
[----:B------:R1:W5:Y:S04]  /*0150*/  @P0 LDG.E.64 R28, desc[UR6][R10.64+0x2000] ;  /* 0x002000060a1c0981 */ /* 0x000368000c1e1b00 */
[----:B------:R1:W5:Y:S04]  /*0160*/  @P0 LDG.E.64 R26, desc[UR6][R10.64+0x2800] ;  /* 0x002800060a1a0981 */ /* 0x000368000c1e1b00 */
[----:B------:R1:W5:Y:S04]  /*0170*/  @P0 LDG.E.64 R24, desc[UR6][R10.64+0x1000] ;  /* 0x001000060a180981 */ /* 0x000368000c1e1b00 */
[----:B------:R1:W5:Y:S04]  /*0180*/  @P0 LDG.E.64 R2, desc[UR6][R10.64+0x1800] ;  /* 0x001800060a020981 */ /* 0x000368000c1e1b00 */
[----:B------:R1:W5:Y:S04]  /*0190*/  @!P0 LDG.E.64 R6, desc[UR6][R12.64] ;  /* 0x000000060c068981 */ /* 0x000368000c1e1b00 */
[----:B------:R1:W5:Y:S04]  /*01a0*/  @!P0 LDG.E.64 R8, desc[UR6][R12.64+0x800] ;  /* 0x000800060c088981 */ /* 0x000368000c1e1b00 */
[----:B------:R1:W5:Y:S04]  /*01b0*/  @!P0 LDG.E.64 R38, desc[UR6][R12.64+0x1000] ;  /* 0x001000060c268981 */ /* 0x000368000c1e1b00 */
[----:B------:R1:W5:Y:S04]  /*01c0*/  @!P0 LDG.E.64 R36, desc[UR6][R12.64+0x1800] ;  /* 0x001800060c248981 */ /* 0x000368000c1e1b00 */
[----:B------:R1:W5:Y:S04]  /*01d0*/  @!P0 LDG.E.64 R34, desc[UR6][R12.64+0x2000] ;  /* 0x002000060c228981 */ /* 0x000368000c1e1b00 */
[----:B------:R1:W5:Y:S01]  /*01e0*/  @!P0 LDG.E.64 R4, desc[UR6][R12.64+0x2800] ;  /* 0x002800060c048981 */ /* 0x000362000c1e1b00 */
[----:B0-----:R-:W-:-:S04]  /*01f0*/  MOV R0, UR4 ;  /* 0x0000000400007c02 */ /* 0x001fc80008000f00 */
[----:B---3--:R-:W-:-:S13]  /*0200*/  ISETP.GE.AND P1, PT, R0, UR5, PT ;  /* 0x0000000500007c0c */ /* 0x008fda000bf26270 */
[----:B-1----:R-:W-:Y:S05]  /*0210*/  @P1 EXIT ;  /* 0x000000000000194d */ /* 0x002fea0003800000 */
[----:B-----5:R-:W-:Y:S02]  /*0220*/  MOV R48, R6 ;  /* 0x0000000600307202 */ /* 0x020fe40000000f00 */
[----:B------:R-:W-:Y:S02]  /*0230*/  @!P0 CS2R R32, SRZ ;  /* 0x0000000000208805 */ /* 0x000fe4000001ff00 */
[--C-:B------:R-:W-:Y:S02]  /*0240*/  SHF.R.U64 R49, R6, 0x10, R7.reuse ;  /* 0x0000001006317819 */ /* 0x100fe40000001207 */
[----:B------:R-:W-:Y:S02]  /*0250*/  @!P0 CS2R R30, SRZ ;  /* 0x00000000001e8805 */ /* 0x000fe4000001ff00 */
[----:B------:R-:W-:Y:S02]  /*0260*/  SHF.R.U32.HI R6, RZ, 0x10, R7 ;  /* 0x00000010ff067819 */ /* 0x000fe40000011607 */
[----:B------:R-:W-:-:S02]  /*0270*/  @!P0 CS2R R28, SRZ ;  /* 0x00000000001c8805 */ /* 0x000fc4000001ff00 */
[----:B------:R-:W-:Y:S02]  /*0280*/  MOV R50, R8 ;  /* 0x0000000800327202 */ /* 0x000fe40000000f00 */
[----:B------:R-:W-:Y:S02]  /*0290*/  @!P0 CS2R R26, SRZ ;  /* 0x00000000001a8805 */ /* 0x000fe4000001ff00 */
[----:B------:R-:W-:Y:S02]  /*02a0*/  PRMT R49, R49, 0x5410, R6 ;  /* 0x0000541031317816 */ /* 0x000fe40000000006 */
[----:B------:R-:W-:Y:S02]  /*02b0*/  @!P0 CS2R R24, SRZ ;  /* 0x0000000000188805 */ /* 0x000fe4000001ff00 */
[----:B------:R-:W-:Y:S02]  /*02c0*/  MOV R6, R9 ;  /* 0x0000000900067202 */ /* 0x000fe40000000f00 */
[----:B------:R-:W-:-:S02]  /*02d0*/  @!P0 CS2R R2, SRZ ;  /* 0x0000000000028805 */ /* 0x000fc4000001ff00 */
[----:B------:R-:W-:Y:S01]  /*02e0*/  MOV R10, R7 ;  /* 0x00000007000a7202 */ /* 0x000fe20000000f00 */
[----:B------:R-:W0:Y:S01]  /*02f0*/  LDCU.U8 UR10, c[0x0][0x410] ;  /* 0x00008200ff0a77ac */ /* 0x000e220008000000 */
[----:B------:R-:W-:Y:S02]  /*0300*/  PRMT R50, R50, 0x5410, R6 ;  /* 0x0000541032327816 */ /* 0x000fe40000000006 */
[----:B------:R-:W-:Y:S01]  /*0310*/  MOV R6, R38 ;  /* 0x0000002600067202 */ /* 0x000fe20000000f00 */
[----:B------:R-:W1:Y:S01]  /*0320*/  LDCU UR11, c[0x0][0x400] ;  /* 0x00008000ff0b77ac */ /* 0x000e620008000800 */
[----:B------:R-:W-:Y:S02]  /*0330*/  MOV R7, R39 ;  /* 0x0000002700077202 */ /* 0x000fe40000000f00 */
[----:B------:R-:W-:Y:S01]  /*0340*/  MOV R60, R4 ;  /* 0x00000004003c7202 */ /* 0x000fe20000000f00 */
[----:B------:R-:W2:Y:S01]  /*0350*/  LDCU.64 UR8, c[0x0][0x3a0] ;  /* 0x00007400ff0877ac */ /* 0x000ea20008000a00 */
[----:B------:R-:W-:-:S02]  /*0360*/  SHF.R.U64 R61, R4, 0x10, R5 ;  /* 0x00000010043d7819 */ /* 0x000fc40000001205 */
[----:B------:R-:W-:Y:S01]  /*0370*/  SHF.R.U32.HI R4, RZ, 0x10, R5 ;  /* 0x00000010ff047819 */ /* 0x000fe20000011605 */
[----:B------:R-:W-:Y:S01]  /*0380*/  UPLOP3.LUT UP0, UPT, UPT, UPT, UPT, 0x40, 0x4 ;  /* 0x000000000004789c */ /* 0x000fe20003f0e870 */
[----:B------:R-:W-:Y:S02]  /*0390*/  PRMT R55, R6, 0x5410, R7 ;  /* 0x0000541006377816 */ /* 0x000fe40000000007 */
[----:B------:R-:W-:Y:S02]  /*03a0*/  SHF.R.U64 R54, R8, 0x10, R9 ;  /* 0x0000001008367819 */ /* 0x000fe40000001209 */
[----:B------:R-:W-:Y:S02]  /*03b0*/  MOV R6, R36 ;  /* 0x0000002400067202 */ /* 0x000fe40000000f00 */
[----:B------:R-:W-:Y:S02]  /*03c0*/  MOV R7, R37 ;  /* 0x0000002500077202 */ /* 0x000fe40000000f00 */
[----:B------:R-:W-:-:S02]  /*03d0*/  PRMT R61, R61, 0x5410, R4 ;  /* 0x000054103d3d7816 */ /* 0x000fc40000000004 */
[----:B------:R-:W-:Y:S02]  /*03e0*/  SHF.R.U32.HI R8, RZ, 0x10, R9 ;  /* 0x00000010ff087819 */ /* 0x000fe40000011609 */
[--C-:B------:R-:W-:Y:S02]  /*03f0*/  SHF.R.U64 R62, R32, 0x10, R33.reuse ;  /* 0x00000010203e7819 */ /* 0x100fe40000001221 */
[----:B------:R-:W-:Y:S02]  /*0400*/  SHF.R.U32.HI R4, RZ, 0x10, R33 ;  /* 0x00000010ff047819 */ /* 0x000fe40000011621 */
[----:B------:R-:W-:Y:S02]  /*0410*/  PRMT R58, R6, 0x5410, R7 ;  /* 0x00005410063a7816 */ /* 0x000fe40000000007 */
[----:B------:R-:W-:Y:S02]  /*0420*/  PRMT R54, R54, 0x5410, R8 ;  /* 0x0000541036367816 */ /* 0x000fe40000000008 */
[----:B------:R-:W-:-:S02]  /*0430*/  MOV R6, R5 ;  /* 0x0000000500067202 */ /* 0x000fc40000000f00 */
[----:B------:R-:W-:Y:S02]  /*0440*/  PRMT R62, R62, 0x5410, R4 ;  /* 0x000054103e3e7816 */ /* 0x000fe40000000004 */
[----:B------:R-:W-:Y:S02]  /*0450*/  MOV R8, R34 ;  /* 0x0000002200087202 */ /* 0x000fe40000000f00 */
[----:B------:R-:W-:Y:S02]  /*0460*/  MOV R9, R35 ;  /* 0x0000002300097202 */ /* 0x000fe40000000f00 */
[--C-:B------:R-:W-:Y:S02]  /*0470*/  SHF.R.U64 R63, R30, 0x10, R31.reuse ;  /* 0x000000101e3f7819 */ /* 0x100fe4000000121f */
[----:B------:R-:W-:Y:S02]  /*0480*/  SHF.R.U32.HI R4, RZ, 0x10, R31 ;  /* 0x00000010ff047819 */ /* 0x000fe4000001161f */
[----:B------:R-:W-:-:S02]  /*0490*/  SHF.R.U32.HI R64, RZ, 0x10, R29 ;  /* 0x00000010ff407819 */ /* 0x000fc4000001161d */
[----:B------:R-:W-:Y:S02]  /*04a0*/  SHF.R.U64 R5, R26, 0x10, R27 ;  /* 0x000000101a057819 */ /* 0x000fe4000000121b */
[----:B------:R-:W-:Y:S02]  /*04b0*/  PRMT R48, R48, 0x5410, R10 ;  /* 0x0000541030307816 */ /* 0x000fe4000000000a */
[----:B------:R-:W-:Y:S02]  /*04c0*/  PRMT R59, R8, 0x5410, R9 ;  /* 0x00005410083b7816 */ /* 0x000fe40000000009 */
[----:B------:R-:W-:Y:S02]  /*04d0*/  PRMT R60, R60, 0x5410, R6 ;  /* 0x000054103c3c7816 */ /* 0x000fe40000000006 */
[----:B------:R-:W-:Y:S02]  /*04e0*/  SHF.R.U32.HI R65, RZ, 0x10, R27 ;  /* 0x00000010ff417819 */ /* 0x000fe4000001161b */
[----:B------:R-:W-:-:S02]  /*04f0*/  PRMT R63, R63, 0x5410, R4 ;  /* 0x000054103f3f7816 */ /* 0x000fc40000000004 */
[----:B012---:R-:W-:-:S07]  /*0500*/  PRMT R64, R64, 0x5410, R5 ;  /* 0x0000541040407816 */ /* 0x007fce0000000005 */
.L_x_16475:
[----:B------:R-:W0:Y:S01]  /*0510*/  LDC.64 R8, c[0x0][0x3f0] ;  /* 0x0000fc00ff087b82 */ /* 0x000e220000000a00 */
[----:B------:R-:W-:-:S07]  /*0520*/  ISETP.NE.U32.AND P1, PT, RZ, UR8, PT ;  /* 0x00000008ff007c0c */ /* 0x000fce000bf25070 */
[----:B------:R-:W1:Y:S01]  /*0530*/  LDC R52, c[0x0][0x388] ;  /* 0x0000e200ff347b82 */ /* 0x000e620000000800 */
[----:B------:R-:W-:Y:S01]  /*0540*/  HFMA2 R45, -RZ, RZ, 0, 0 ;  /* 0x00000000ff2d7431 */ /* 0x000fe200000001ff */
[----:B------:R-:W-:Y:S02]  /*0550*/  PLOP3.LUT P6, PT, PT, PT, PT, 0x8, 0x80 ;  /* 0x000000000080781c */ /* 0x000fe40003fce170 */
[----:B------:R-:W-:-:S04]  /*0560*/  PLOP3.LUT P5, PT, PT, PT, PT, 0x8, 0x80 ;  /* 0x000000000080781c */ /* 0x000fc80003fae170 */
[----:B------:R-:W2:Y:S01]  /*0570*/  LDC.64 R68, c[0x0][0x3a8] ;  /* 0x0000ea00ff447b82 */ /* 0x000ea20000000a00 */
[----:B0-----:R-:W-:-:S05]  /*0580*/  IMAD.WIDE R12, R0, 0x4, R8 ;  /* 0x00000004000c7825 */ /* 0x001fca00078e0208 */
[----:B------:R-:W3:Y:S01]  /*0590*/  LDG.E R17, desc[UR6][R12.64] ;  /* 0x000000060c117981 */ /* 0x000ee2000c1e1900 */
[----:B------:R-:W-:Y:S01]  /*05a0*/  ISETP.NE.AND.EX P1, PT, RZ, UR9, PT, P1 ;  /* 0x00000009ff007c0c */ /* 0x000fe2000bf25310 */
[----:B-1----:R-:W-:-:S12]  /*05b0*/  IMAD R14, R0, R52, RZ ;  /* 0x00000034000e7224 */ /* 0x002fd800078e02ff */
[----:B------:R-:W0:Y:S01]  /*05c0*/  @P1 LDC.64 R8, c[0x0][0x3a0] ;  /* 0x0000e800ff081b82 */ /* 0x000e220000000a00 */
[----:B------:R-:W-:-:S07]  /*05d0*/  PLOP3.LUT P4, PT, PT, PT, PT, 0x8, 0x80 ;  /* 0x000000000080781c */ /* 0x000fce0003f8e170 */
[----:B------:R-:W1:Y:S01]  /*05e0*/  @P1 LDC.64 R56, c[0x0][0x3a0] ;  /* 0x0000e800ff381b82 */ /* 0x000e620000000a00 */
[----:B---3--:R-:W-:-:S13]  /*05f0*/  ISETP.GE.AND P3, PT, R17, 0x1, PT ;  /* 0x000000011100780c */ /* 0x008fda0003f66270 */
[----:B------:R-:W3:Y:S01]  /*0600*/  @P3 LDC.64 R10, c[0x0][0x390] ;  /* 0x0000e400ff0a3b82 */ /* 0x000ee20000000a00 */
[----:B------:R-:W-:-:S05]  /*0610*/  @P3 IADD3 R15, PT, PT, R17, -0x1, RZ ;  /* 0xffffffff110f3810 */ /* 0x000fca0007ffe0ff */
[----:B------:R-:W-:Y:S01]  /*0620*/  @P3 IMAD R16, R15, R52, RZ ;  /* 0x000000340f103224 */ /* 0x000fe200078e02ff */
[----:B------:R-:W-:Y:S01]  /*0630*/  SHF.R.S32.HI R15, RZ, 0x1f, R14 ;  /* 0x0000001fff0f7819 */ /* 0x000fe2000001140e */
[----:B------:R-:W4:Y:S03]  /*0640*/  @P3 LDC.64 R66, c[0x0][0x390] ;  /* 0x0000e400ff423b82 */ /* 0x000f260000000a00 */
[----:B------:R-:W-:Y:S02]  /*0650*/  @P3 SHF.R.S32.HI R13, RZ, 0x1f, R16 ;  /* 0x0000001fff0d3819 */ /* 0x000fe40000011410 */
[----:B------:R-:W-:Y:S02]  /*0660*/  LEA.HI R44, R15, R14, RZ, 0x2 ;  /* 0x0000000e0f2c7211 */ /* 0x000fe400078f10ff */
[----:B------:R-:W-:Y:S01]  /*0670*/  @P3 LEA.HI R16, R13, R16, RZ, 0x2 ;  /* 0x000000100d103211 */ /* 0x000fe200078f10ff */
[----:B------:R-:W2:Y:S01]  /*0680*/  @P3 LDC.64 R14, c[0x0][0x390] ;  /* 0x0000e400ff0e3b82 */ /* 0x000ea20000000a00 */
[----:B------:R-:W-:-:S02]  /*0690*/  LEA.HI.SX32 R44, R44, R51, 0x1e ;  /* 0x000000332c2c7211 */ /* 0x000fc400078ff2ff */
[----:B------:R-:W-:-:S03]  /*06a0*/  @P3 LEA.HI.SX32 R45, R16, R51, 0x1e ;  /* 0x00000033102d3211 */ /* 0x000fc600078ff2ff */
[----:B0-----:R-:W-:Y:S02]  /*06b0*/  @P1 IMAD.WIDE.U32 R8, R44, 0x10, R8 ;  /* 0x000000102c081825 */ /* 0x001fe400078e0008 */
[----:B------:R-:W0:Y:S02]  /*06c0*/  LDC R51, c[0x0][0x40c] ;  /* 0x00010300ff337b82 */ /* 0x000e240000000800 */
[----:B---3--:R-:W-:Y:S02]  /*06d0*/  @P3 IMAD.WIDE.U32 R12, R45, 0x10, R10 ;  /* 0x000000102d0c3825 */ /* 0x008fe400078e000a */
[----:B------:R-:W0:Y:S04]  /*06e0*/  @P1 LDG.E.128 R8, desc[UR6][R8.64] ;  /* 0x0000000608081981 */ /* 0x000e28000c1e1d00 */
[----:B------:R3:W0:Y:S01]  /*06f0*/  @P3 LDG.E.128 R4, desc[UR6][R12.64] ;  /* 0x000000060c043981 */ /* 0x000622000c1e1d00 */
[----:B------:R-:W-:Y:S01]  /*0700*/  ISETP.GT.AND P2, PT, R17, RZ, PT ;  /* 0x000000ff1100720c */ /* 0x000fe20003f44270 */
[----:B------:R-:W1:Y:S01]  /*0710*/  @P3 LDC.64 R70, c[0x0][0x390] ;  /* 0x0000e400ff463b82 */ /* 0x000e620000000a00 */
[----:B------:R-:W-:-:S02]  /*0720*/  @P3 IADD3 R21, PT, PT, R45, 0x100, RZ ;  /* 0x000001002d153810 */ /* 0x000fc40007ffe0ff */
[----:B------:R-:W-:Y:S02]  /*0730*/  @P1 PLOP3.LUT P0, PT, P2, PT, PT, 0x80, 0x8 ;  /* 0x000000000008181c */ /* 0x000fe4000170f070 */
[----:B------:R-:W-:Y:S01]  /*0740*/  IADD3 R20, PT, PT, R44, 0x100, RZ ;  /* 0x000001002c147810 */ /* 0x000fe20007ffe0ff */
[----:B--2---:R-:W-:Y:S01]  /*0750*/  @P3 IMAD.WIDE.U32 R14, R21, 0x10, R14 ;  /* 0x00000010150e3825 */ /* 0x004fe200078e000e */
[----:B------:R-:W-:Y:S01]  /*0760*/  @P1 PLOP3.LUT P6, PT, P0, PT, PT, 0x80, 0x8 ;  /* 0x000000000008181c */ /* 0x000fe200007cf070 */
[----:B------:R-:W2:Y:S01]  /*0770*/  LDC.64 R16, c[0x0][0x3f8] ;  /* 0x0000fe00ff107b82 */ /* 0x000ea20000000a00 */
[----:B------:R-:W-:Y:S02]  /*0780*/  @P1 PLOP3.LUT P5, PT, P0, PT, PT, 0x80, 0x8 ;  /* 0x000000000008181c */ /* 0x000fe400007af070 */
[----:B------:R-:W-:-:S05]  /*0790*/  @P1 PLOP3.LUT P4, PT, P0, PT, PT, 0x80, 0x8 ;  /* 0x000000000008181c */ /* 0x000fca000078f070 */
[----:B---3--:R-:W3:Y:S02]  /*07a0*/  @P1 LDC.64 R12, c[0x0][0x3a0] ;  /* 0x0000e800ff0c1b82 */ /* 0x008ee40000000a00 */
[----:B---3--:R-:W-:-:S04]  /*07b0*/  @P1 IMAD.WIDE.U32 R12, R20, 0x10, R12 ;  /* 0x00000010140c1825 */ /* 0x008fc800078e000c */
[CC--:B0-----:R-:W-:Y:S01]  /*07c0*/  @P6 FFMA.FTZ R8, R4.reuse, R51.reuse, R8 ;  /* 0x0000003304086223 */ /* 0x0c1fe20000010008 */
[----:B------:R-:W-:Y:S01]  /*07d0*/  PLOP3.LUT P6, PT, PT, PT, PT, 0x8, 0x80 ;  /* 0x000000000080781c */ /* 0x000fe20003fce170 */
[-C--:B------:R-:W-:Y:S01]  /*07e0*/  @!P1 FMUL.FTZ R18, R4, R51.reuse ;  /* 0x0000003304129220 */ /* 0x080fe20000410000 */
[----:B------:R-:W-:Y:S01]  /*07f0*/  @P1 PLOP3.LUT P6, PT, P0, PT, PT, 0x80, 0x8 ;  /* 0x000000000008181c */ /* 0x000fe200007cf070 */
[CC--:B------:R-:W-:Y:S01]  /*0800*/  @!P1 FMUL.FTZ R19, R5.reuse, R51.reuse ;  /* 0x0000003305139220 */ /* 0x0c0fe20000410000 */
[----:B------:R-:W-:Y:S01]  /*0810*/  @!P1 PLOP3.LUT P0, PT, P2, PT, PT, 0x80, 0x8 ;  /* 0x000000000008981c */ /* 0x000fe2000170f070 */
[-C--:B------:R-:W-:Y:S01]  /*0820*/  @P5 FFMA.FTZ R9, R5, R51.reuse, R9 ;  /* 0x0000003305095223 */ /* 0x080fe20000010009 */
[-C--:B------:R-:W-:Y:S02]  /*0830*/  @P4 FFMA.FTZ R10, R6, R51.reuse, R10 ;  /* 0x00000033060a4223 */ /* 0x080fe4000001000a */
[----:B------:R-:W-:Y:S01]  /*0840*/  @!P1 FSEL R8, R18, RZ, P0 ;  /* 0x000000ff12089208 */ /* 0x000fe20000000000 */
[-C--:B------:R-:W-:Y:S01]  /*0850*/  @!P1 FMUL.FTZ R18, R6, R51.reuse ;  /* 0x0000003306129220 */ /* 0x080fe20000410000 */
[----:B------:R-:W-:Y:S01]  /*0860*/  @!P1 FSEL R9, R19, RZ, P0 ;  /* 0x000000ff13099208 */ /* 0x000fe20000000000 */
[----:B------:R-:W-:-:S03]  /*0870*/  @!P1 FMUL.FTZ R19, R7, R51 ;  /* 0x0000003307139220 */ /* 0x000fc60000410000 */
[----:B------:R-:W-:Y:S01]  /*0880*/  @!P1 FSEL R10, R18, RZ, P0 ;  /* 0x000000ff120a9208 */ /* 0x000fe20000000000 */
[----:B------:R-:W-:Y:S01]  /*0890*/  @P6 FFMA.FTZ R11, R7, R51, R11 ;  /* 0x00000033070b6223 */ /* 0x000fe2000001000b */
[----:B------:R-:W-:Y:S01]  /*08a0*/  @!P1 FSEL R11, R19, RZ, P0 ;  /* 0x000000ff130b9208 */ /* 0x000fe20000000000 */
[----:B--2---:R-:W-:-:S04]  /*08b0*/  IMAD.WIDE R18, R0, 0x4, R16 ;  /* 0x0000000400127825 */ /* 0x004fc800078e0210 */
[----:B------:R-:W-:Y:S01]  /*08c0*/  IMAD.WIDE.U32 R16, R44, 0x10, R68 ;  /* 0x000000102c107825 */ /* 0x000fe200078e0044 */
[----:B------:R0:W5:Y:S04]  /*08d0*/  LDG.E R53, desc[UR6][R18.64] ;  /* 0x0000000612357981 */ /* 0x000168000c1e1900 */
[----:B------:R2:W-:Y:S04]  /*08e0*/  STG.E.128 desc[UR6][R16.64], R8 ;  /* 0x0000000810007986 */ /* 0x0005e8000c101d06 */
[----:B------:R-:W3:Y:S01]  /*08f0*/  @P3 LDG.E.128 R4, desc[UR6][R14.64] ;  /* 0x000000060e043981 */ /* 0x000ee2000c1e1d00 */
[----:B------:R-:W-:Y:S01]  /*0900*/  PLOP3.LUT P2, PT, PT, PT, PT, 0x8, 0x80 ;  /* 0x000000000080781c */ /* 0x000fe20003f4e170 */
[----:B0-----:R-:W0:Y:S02]  /*0910*/  @P3 LDC.64 R18, c[0x0][0x390] ;  /* 0x0000e400ff123b82 */ /* 0x001e240000000a00 */
[----:B------:R-:W4:Y:S01]  /*0920*/  @P1 LDG.E.128 R12, desc[UR6][R12.64] ;  /* 0x000000060c0c1981 */ /* 0x000f22000c1e1d00 */
[----:B------:R-:W-:-:S02]  /*0930*/  @P1 PLOP3.LUT P2, PT, P0, PT, PT, 0x80, 0x8 ;  /* 0x000000000008181c */ /* 0x000fc4000074f070 */
[----:B------:R-:W-:-:S03]  /*0940*/  PLOP3.LUT P4, PT, PT, PT, PT, 0x8, 0x80 ;  /* 0x000000000080781c */ /* 0x000fc60003f8e170 */
[----:B--2---:R-:W2:Y:S01]  /*0950*/  @P1 LDC.64 R16, c[0x0][0x3a0] ;  /* 0x0000e800ff101b82 */ /* 0x004ea20000000a00 */
[----:B------:R-:W-:Y:S02]  /*0960*/  @P1 PLOP3.LUT P4, PT, P0, PT, PT, 0x80, 0x8 ;  /* 0x000000000008181c */ /* 0x000fe4000078f070 */
[----:B------:R-:W-:Y:S02]  /*0970*/  PLOP3.LUT P5, PT, PT, PT, PT, 0x8, 0x80 ;  /* 0x000000000080781c */ /* 0x000fe40003fae170 */
[----:B------:R-:W-:Y:S02]  /*0980*/  PLOP3.LUT P6, PT, PT, PT, PT, 0x8, 0x80 ;  /* 0x000000000080781c */ /* 0x000fe40003fce170 */
[----:B------:R-:W-:Y:S02]  /*0990*/  @P1 PLOP3.LUT P5, PT, P0, PT, PT, 0x80, 0x8 ;  /* 0x000000000008181c */ /* 0x000fe400007af070 */
[----:B------:R-:W-:Y:S02]  /*09a0*/  @P1 PLOP3.LUT P6, PT, P0, PT, PT, 0x80, 0x8 ;  /* 0x000000000008181c */ /* 0x000fe400007cf070 */
[----:B------:R-:W-:-:S02]  /*09b0*/  @P3 IADD3 R23, PT, PT, R45, 0x200, RZ ;  /* 0x000002002d173810 */ /* 0x000fc40007ffe0ff */
[----:B------:R-:W-:-:S03]  /*09c0*/  IADD3 R41, PT, PT, R44, 0x200, RZ ;  /* 0x000002002c297810 */ /* 0x000fc60007ffe0ff */
[----:B0-----:R-:W-:-:S04]  /*09d0*/  @P3 IMAD.WIDE.U32 R18, R23, 0x10, R18 ;  /* 0x0000001017123825 */ /* 0x001fc800078e0012 */
[----:B--2---:R-:W-:-:S04]  /*09e0*/  @P1 IMAD.WIDE.U32 R16, R41, 0x10, R16 ;  /* 0x0000001029101825 */ /* 0x004fc800078e0010 */
[CC--:B---3--:R-:W-:Y:S01]  /*09f0*/  @!P1 FMUL.FTZ R21, R4.reuse, R51.reuse ;  /* 0x0000003304159220 */ /* 0x0c8fe20000410000 */
[CC--:B------:R-:W-:Y:S01]  /*0a00*/  @!P1 FMUL.FTZ R22, R5.reuse, R51.reuse ;  /* 0x0000003305169220 */ /* 0x0c0fe20000410000 */
[-C--:B----4-:R-:W-:Y:S01]  /*0a10*/  @P2 FFMA.FTZ R12, R4, R51.reuse, R12 ;  /* 0x00000033040c2223 */ /* 0x090fe2000001000c */
[-C--:B------:R-:W-:Y:S02]  /*0a20*/  @P4 FFMA.FTZ R13, R5, R51.reuse, R13 ;  /* 0x00000033050d4223 */ /* 0x080fe4000001000d */
[----:B------:R-:W-:Y:S01]  /*0a30*/  @!P1 FSEL R12, R21, RZ, P0 ;  /* 0x000000ff150c9208 */ /* 0x000fe20000000000 */
[-C--:B------:R-:W-:Y:S01]  /*0a40*/  @!P1 FMUL.FTZ R21, R6, R51.reuse ;  /* 0x0000003306159220 */ /* 0x080fe20000410000 */
[----:B------:R-:W-:Y:S01]  /*0a50*/  @!P1 FSEL R13, R22, RZ, P0 ;  /* 0x000000ff160d9208 */ /* 0x000fe20000000000 */
[CC--:B------:R-:W-:Y:S01]  /*0a60*/  @!P1 FMUL.FTZ R22, R7.reuse, R51.reuse ;  /* 0x0000003307169220 */ /* 0x0c0fe20000410000 */
[-C--:B------:R-:W-:Y:S01]  /*0a70*/  @P5 FFMA.FTZ R14, R6, R51.reuse, R14 ;  /* 0x00000033060e5223 */ /* 0x080fe2000001000e */
[----:B------:R-:W-:Y:S01]  /*0a80*/  @P6 FFMA.FTZ R15, R7, R51, R15 ;  /* 0x00000033070f6223 */ /* 0x000fe2000001000f */
[----:B------:R-:W-:Y:S01]  /*0a90*/  @!P1 FSEL R14, R21, RZ, P0 ;  /* 0x000000ff150e9208 */ /* 0x000fe20000000000 */
[----:B------:R-:W-:Y:S01]  /*0aa0*/  IMAD.WIDE.U32 R20, R20, 0x10, R68 ;  /* 0x0000001014147825 */ /* 0x000fe200078e0044 */
[----:B------:R-:W-:-:S02]  /*0ab0*/  @!P1 FSEL R15, R22, RZ, P0 ;  /* 0x000000ff160f9208 */ /* 0x000fc40000000000 */
[----:B------:R-:W0:Y:S03]  /*0ac0*/  @P3 LDC.64 R22, c[0x0][0x390] ;  /* 0x0000e400ff163b82 */ /* 0x000e260000000a00 */
[----:B------:R2:W-:Y:S04]  /*0ad0*/  STG.E.128 desc[UR6][R20.64], R12 ;  /* 0x0000000c14007986 */ /* 0x0005e8000c101d06 */
[----:B------:R-:W3:Y:S04]  /*0ae0*/  @P3 LDG.E.128 R4, desc[UR6][R18.64] ;  /* 0x0000000612043981 */ /* 0x000ee8000c1e1d00 */
[----:B------:R-:W4:Y:S01]  /*0af0*/  @P1 LDG.E.128 R16, desc[UR6][R16.64] ;  /* 0x0000000610101981 */ /* 0x000f22000c1e1d00 */
[----:B------:R-:W-:-:S02]  /*0b00*/  PLOP3.LUT P4, PT, PT, PT, PT, 0x8, 0x80 ;  /* 0x000000000080781c */ /* 0x000fc40003f8e170 */
[----:B------:R-:W-:Y:S01]  /*0b10*/  @P1 PLOP3.LUT P4, PT, P0, PT, PT, 0x80, 0x8 ;  /* 0x000000000008181c */ /* 0x000fe2000078f070 */
[----:B--2---:R-:W2:Y:S01]  /*0b20*/  @P1 LDC.64 R20, c[0x0][0x3a0] ;  /* 0x0000e800ff141b82 */ /* 0x004ea20000000a00 */
[----:B------:R-:W-:Y:S02]  /*0b30*/  PLOP3.LUT P2, PT, PT, PT, PT, 0x8, 0x80 ;  /* 0x000000000080781c */ /* 0x000fe40003f4e170 */
[----:B------:R-:W-:Y:S02]  /*0b40*/  @P1 PLOP3.LUT P2, PT, P0, PT, PT, 0x80, 0x8 ;  /* 0x000000000008181c */ /* 0x000fe4000074f070 */
[----:B------:R-:W-:Y:S02]  /*0b50*/  PLOP3.LUT P6, PT, PT, PT, PT, 0x8, 0x80 ;  /* 0x000000000080781c */ /* 0x000fe40003fce170 */
[----:B------:R-:W-:Y:S02]  /*0b60*/  PLOP3.LUT P5, PT, PT, PT, PT, 0x8, 0x80 ;  /* 0x000000000080781c */ /* 0x000fe40003fae170 */
[----:B------:R-:W-:-:S02]  /*0b70*/  @P1 PLOP3.LUT P6, PT, P0, PT, PT, 0x80, 0x8 ;  /* 0x000000000008181c */ /* 0x000fc400007cf070 */
[----:B------:R-:W-:Y:S02]  /*0b80*/  @P1 PLOP3.LUT P5, PT, P0, PT, PT, 0x80, 0x8 ;  /* 0x000000000008181c */ /* 0x000fe400007af070 */
[----:B------:R-:W-:Y:S02]  /*0b90*/  IADD3 R42, PT, PT, R44, 0x200, RZ ;  /* 0x000002002c2a7810 */ /* 0x000fe40007ffe0ff */
[----:B------:R-:W-:-:S05]  /*0ba0*/  @P3 IADD3 R46, PT, PT, R45, 0x300, RZ ;  /* 0x000003002d2e3810 */ /* 0x000fca0007ffe0ff */
[----:B0-----:R-:W-:-:S04]  /*0bb0*/  @P3 IMAD.WIDE.U32 R22, R46, 0x10, R22 ;  /* 0x000000102e163825 */ /* 0x001fc800078e0016 */
[-C--:B---3--:R-:W-:Y:S01]  /*0bc0*/  @!P1 FMUL.FTZ R41, R5, R51.reuse ;  /* 0x0000003305299220 */ /* 0x088fe20000410000 */
[-C--:B------:R-:W-:Y:S01]  /*0bd0*/  @!P1 FMUL.FTZ R40, R4, R51.reuse ;  /* 0x0000003304289220 */ /* 0x080fe20000410000 */
[-C--:B------:R-:W-:Y:S01]  /*0be0*/  @!P1 FMUL.FTZ R43, R7, R51.reuse ;  /* 0x00000033072b9220 */ /* 0x080fe20000410000 */
[-C--:B----4-:R-:W-:Y:S02]  /*0bf0*/  @P4 FFMA.FTZ R17, R5, R51.reuse, R17 ;  /* 0x0000003305114223 */ /* 0x090fe40000010011 */
[----:B------:R-:W-:Y:S01]  /*0c00*/  @!P1 FSEL R17, R41, RZ, P0 ;  /* 0x000000ff29119208 */ /* 0x000fe20000000000 */
[-C--:B------:R-:W-:Y:S01]  /*0c10*/  @!P1 FMUL.FTZ R41, R6, R51.reuse ;  /* 0x0000003306299220 */ /* 0x080fe20000410000 */
[-C--:B------:R-:W-:Y:S01]  /*0c20*/  @P2 FFMA.FTZ R16, R4, R51.reuse, R16 ;  /* 0x0000003304102223 */ /* 0x080fe20000010010 */
[----:B------:R-:W-:Y:S01]  /*0c30*/  @!P1 FSEL R16, R40, RZ, P0 ;  /* 0x000000ff28109208 */ /* 0x000fe20000000000 */
[-C--:B------:R-:W-:Y:S01]  /*0c40*/  @P6 FFMA.FTZ R19, R7, R51.reuse, R19 ;  /* 0x0000003307136223 */ /* 0x080fe20000010013 */
[----:B------:R-:W-:Y:S01]  /*0c50*/  @P5 FFMA.FTZ R18, R6, R51, R18 ;  /* 0x0000003306125223 */ /* 0x000fe20000010012 */
[----:B------:R-:W-:-:S02]  /*0c60*/  IADD3 R40, PT, PT, R44, 0x300, RZ ;  /* 0x000003002c287810 */ /* 0x000fc40007ffe0ff */
[----:B------:R-:W-:Y:S01]  /*0c70*/  @!P1 FSEL R19, R43, RZ, P0 ;  /* 0x000000ff2b139208 */ /* 0x000fe20000000000 */
[----:B------:R-:W-:Y:S01]  /*0c80*/  IMAD.WIDE.U32 R42, R42, 0x10, R68 ;  /* 0x000000102a2a7825 */ /* 0x000fe200078e0044 */
[----:B------:R-:W-:-:S03]  /*0c90*/  @!P1 FSEL R18, R41, RZ, P0 ;  /* 0x000000ff29129208 */ /* 0x000fc60000000000 */
[----:B--2---:R-:W-:Y:S02]  /*0ca0*/  @P1 IMAD.WIDE.U32 R20, R40, 0x10, R20 ;  /* 0x0000001028141825 */ /* 0x004fe400078e0014 */
[----:B------:R0:W-:Y:S04]  /*0cb0*/  STG.E.128 desc[UR6][R42.64], R16 ;  /* 0x000000102a007986 */ /* 0x0001e8000c101d06 */
[----:B------:R-:W2:Y:S04]  /*0cc0*/  @P3 LDG.E.128 R4, desc[UR6][R22.64] ;  /* 0x0000000616043981 */ /* 0x000ea8000c1e1d00 */
[----:B------:R-:W3:Y:S01]  /*0cd0*/  @P1 LDG.E.128 R20, desc[UR6][R20.64] ;  /* 0x0000000614141981 */ /* 0x000ee2000c1e1d00 */
[----:B------:R-:W-:-:S02]  /*0ce0*/  PLOP3.LUT P2, PT, PT, PT, PT, 0x8, 0x80 ;  /* 0x000000000080781c */ /* 0x000fc40003f4e170 */
[----:B------:R-:W-:Y:S02]  /*0cf0*/  @P1 PLOP3.LUT P2, PT, P0, PT, PT, 0x80, 0x8 ;  /* 0x000000000008181c */ /* 0x000fe4000074f070 */
[----:B------:R-:W-:Y:S02]  /*0d00*/  PLOP3.LUT P4, PT, PT, PT, PT, 0x8, 0x80 ;  /* 0x000000000080781c */ /* 0x000fe40003f8e170 */
[----:B------:R-:W-:Y:S02]  /*0d10*/  @P1 PLOP3.LUT P4, PT, P0, PT, PT, 0x80, 0x8 ;  /* 0x000000000008181c */ /* 0x000fe4000078f070 */
[----:B------:R-:W-:Y:S02]  /*0d20*/  PLOP3.LUT P5, PT, PT, PT, PT, 0x8, 0x80 ;  /* 0x000000000080781c */ /* 0x000fe40003fae170 */
[----:B------:R-:W-:Y:S02]  /*0d30*/  PLOP3.LUT P6, PT, PT, PT, PT, 0x8, 0x80 ;  /* 0x000000000080781c */ /* 0x000fe40003fce170 */
[----:B------:R-:W-:-:S02]  /*0d40*/  @P1 PLOP3.LUT P5, PT, P0, PT, PT, 0x80, 0x8 ;  /* 0x000000000008181c */ /* 0x000fc400007af070 */
[----:B------:R-:W-:Y:S02]  /*0d50*/  @P1 PLOP3.LUT P6, PT, P0, PT, PT, 0x80, 0x8 ;  /* 0x000000000008181c */ /* 0x000fe400007cf070 */
[----:B0-----:R-:W-:Y:S02]  /*0d60*/  @P3 IADD3 R43, PT, PT, R45, 0x400, RZ ;  /* 0x000004002d2b3810 */ /* 0x001fe40007ffe0ff */
[----:B------:R-:W-:-:S03]  /*0d70*/  IADD3 R46, PT, PT, R44, 0x400, RZ ;  /* 0x000004002c2e7810 */ /* 0x000fc60007ffe0ff */
[----:B------:R-:W-:-:S04]  /*0d80*/  @P3 IMAD.WIDE.U32 R66, R43, 0x10, R66 ;  /* 0x000000102b423825 */ /* 0x000fc800078e0042 */
[----:B-1----:R-:W-:-:S04]  /*0d90*/  @P1 IMAD.WIDE.U32 R56, R46, 0x10, R56 ;  /* 0x000000102e381825 */ /* 0x002fc800078e0038 */
[CC--:B--2---:R-:W-:Y:S01]  /*0da0*/  @!P1 FMUL.FTZ R41, R4.reuse, R51.reuse ;  /* 0x0000003304299220 */ /* 0x0c4fe20000410000 */
[CC--:B------:R-:W-:Y:S01]  /*0db0*/  @!P1 FMUL.FTZ R42, R5.reuse, R51.reuse ;  /* 0x00000033052a9220 */ /* 0x0c0fe20000410000 */
[-C--:B---3--:R-:W-:Y:S01]  /*0dc0*/  @P2 FFMA.FTZ R20, R4, R51.reuse, R20 ;  /* 0x0000003304142223 */ /* 0x088fe20000010014 */
        /* <DEDUP_REMOVED lines=9> */
[----:B------:R-:W-:-:S05]  /*0e60*/  @!P1 FSEL R23, R42, RZ, P0 ;  /* 0x000000ff2a179208 */ /* 0x000fca0000000000 */
[----:B------:R0:W-:Y:S04]  /*0e70*/  STG.E.128 desc[UR6][R40.64], R20 ;  /* 0x0000001428007986 */ /* 0x0001e8000c101d06 */
[----:B------:R1:W2:Y:S01]  /*0e80*/  @P3 LDG.E.128 R4, desc[UR6][R66.64] ;  /* 0x0000000642043981 */ /* 0x0002a2000c1e1d00 */
[----:B------:R-:W-:-:S03]  /*0e90*/  PLOP3.LUT P2, PT, PT, PT, PT, 0x8, 0x80 ;  /* 0x000000000080781c */ /* 0x000fc60003f4e170 */
[----:B0-----:R0:W3:Y:S01]  /*0ea0*/  @P1 LDG.E.128 R40, desc[UR6][R56.64] ;  /* 0x0000000638281981 */ /* 0x0010e2000c1e1d00 */
[----:B------:R-:W-:Y:S01]  /*0eb0*/  @P1 PLOP3.LUT P2, PT, P0, PT, PT, 0x80, 0x8 ;  /* 0x000000000008181c */ /* 0x000fe2000074f070 */
[----:B-1----:R-:W1:Y:S01]  /*0ec0*/  @P1 LDC.64 R66, c[0x0][0x3a0] ;  /* 0x0000e800ff421b82 */ /* 0x002e620000000a00 */
[----:B------:R-:W-:Y:S02]  /*0ed0*/  PLOP3.LUT P5, PT, PT, PT, PT, 0x8, 0x80 ;  /* 0x000000000080781c */ /* 0x000fe40003fae170 */
[----:B------:R-:W-:Y:S02]  /*0ee0*/  @P1 PLOP3.LUT P5, PT, P0, PT, PT, 0x80, 0x8 ;  /* 0x000000000008181c */ /* 0x000fe400007af070 */
[----:B------:R-:W-:Y:S02]  /*0ef0*/  PLOP3.LUT P6, PT, PT, PT, PT, 0x8, 0x80 ;  /* 0x000000000080781c */ /* 0x000fe40003fce170 */
[----:B------:R-:W-:Y:S02]  /*0f00*/  PLOP3.LUT P4, PT, PT, PT, PT, 0x8, 0x80 ;  /* 0x000000000080781c */ /* 0x000fe40003f8e170 */
[----:B------:R-:W-:-:S02]  /*0f10*/  @P1 PLOP3.LUT P6, PT, P0, PT, PT, 0x80, 0x8 ;  /* 0x000000000008181c */ /* 0x000fc400007cf070 */
[----:B------:R-:W-:Y:S02]  /*0f20*/  @P1 PLOP3.LUT P4, PT, P0, PT, PT, 0x80, 0x8 ;  /* 0x000000000008181c */ /* 0x000fe4000078f070 */
[----:B------:R-:W-:Y:S02]  /*0f30*/  @P3 IADD3 R45, PT, PT, R45, 0x500, RZ ;  /* 0x000005002d2d3810 */ /* 0x000fe40007ffe0ff */
[----:B0-----:R-:W-:-:S03]  /*0f40*/  IADD3 R57, PT, PT, R44, 0x500, RZ ;  /* 0x000005002c397810 */ /* 0x001fc60007ffe0ff */
[----:B------:R-:W-:-:S04]  /*0f50*/  @P3 IMAD.WIDE.U32 R70, R45, 0x10, R70 ;  /* 0x000000102d463825 */ /* 0x000fc800078e0046 */
[----:B-1----:R-:W-:-:S04]  /*0f60*/  @P1 IMAD.WIDE.U32 R44, R57, 0x10, R66 ;  /* 0x00000010392c1825 */ /* 0x002fc800078e0042 */
[----:B------:R-:W-:Y:S01]  /*0f70*/  FADD.FTZ R66, RZ, R8 ;  /* 0x00000008ff427221 */ /* 0x000fe20000010000 */
[CC--:B--2---:R-:W-:Y:S01]  /*0f80*/  @!P1 FMUL.FTZ R47, R4.reuse, R51.reuse ;  /* 0x00000033042f9220 */ /* 0x0c4fe20000410000 */
[-C--:B------:R-:W-:Y:S01]  /*0f90*/  @!P1 FMUL.FTZ R56, R5, R51.reuse ;  /* 0x0000003305389220 */ /* 0x080fe20000410000 */
[----:B---3--:R-:W-:-:S03]  /*0fa0*/  @P2 FFMA.FTZ R40, R4, R51, R40 ;  /* 0x0000003304282223 */ /* 0x008fc60000010028 */
[----:B------:R-:W-:Y:S01]  /*0fb0*/  @!P1 FSEL R40, R47, RZ, P0 ;  /* 0x000000ff2f289208 */ /* 0x000fe20000000000 */
[CC--:B------:R-:W-:Y:S01]  /*0fc0*/  @!P1 FMUL.FTZ R47, R6.reuse, R51.reuse ;  /* 0x00000033062f9220 */ /* 0x0c0fe20000410000 */
[-C--:B------:R-:W-:Y:S01]  /*0fd0*/  @P5 FFMA.FTZ R42, R6, R51.reuse, R42 ;  /* 0x00000033062a5223 */ /* 0x080fe2000001002a */
[-C--:B------:R-:W-:Y:S01]  /*0fe0*/  @P6 FFMA.FTZ R43, R7, R51.reuse, R43 ;  /* 0x00000033072b6223 */ /* 0x080fe2000001002b */
[-C--:B------:R-:W-:Y:S01]  /*0ff0*/  @P4 FFMA.FTZ R41, R5, R51.reuse, R41 ;  /* 0x0000003305294223 */ /* 0x080fe20000010029 */
[----:B------:R-:W-:Y:S02]  /*1000*/  @!P1 FSEL R41, R56, RZ, P0 ;  /* 0x000000ff38299208 */ /* 0x000fe40000000000 */
[----:B------:R-:W-:Y:S01]  /*1010*/  @!P1 FSEL R42, R47, RZ, P0 ;  /* 0x000000ff2f2a9208 */ /* 0x000fe20000000000 */
[----:B------:R-:W-:-:S05]  /*1020*/  @!P1 FMUL.FTZ R47, R7, R51 ;  /* 0x00000033072f9220 */ /* 0x000fca0000410000 */
[----:B------:R-:W-:Y:S01]  /*1030*/  @!P1 FSEL R43, R47, RZ, P0 ;  /* 0x000000ff2f2b9208 */ /* 0x000fe20000000000 */
[----:B------:R-:W-:-:S05]  /*1040*/  IMAD.WIDE.U32 R46, R46, 0x10, R68 ;  /* 0x000000102e2e7825 */ /* 0x000fca00078e0044 */
[----:B------:R0:W-:Y:S04]  /*1050*/  STG.E.128 desc[UR6][R46.64], R40 ;  /* 0x000000282e007986 */ /* 0x0001e8000c101d06 */
[----:B------:R-:W2:Y:S04]  /*1060*/  @P3 LDG.E.128 R4, desc[UR6][R70.64] ;  /* 0x0000000646043981 */ /* 0x000ea8000c1e1d00 */
[----:B0-----:R-:W3:Y:S01]  /*1070*/  @P1 LDG.E.128 R44, desc[UR6][R44.64] ;  /* 0x000000062c2c1981 */ /* 0x001ee2000c1e1d00 */
[----:B------:R-:W-:Y:S01]  /*1080*/  FADD.FTZ R66, R66, R9 ;  /* 0x0000000942427221 */ /* 0x000fe20000010000 */
[----:B------:R-:W-:Y:S01]  /*1090*/  PLOP3.LUT P2, PT, PT, PT, PT, 0x8, 0x80 ;  /* 0x000000000080781c */ /* 0x000fe20003f4e170 */
[----:B------:R-:W-:Y:S01]  /*10a0*/  IMAD.WIDE.U32 R68, R57, 0x10, R68 ;  /* 0x0000001039447825 */ /* 0x000fe200078e0044 */
[----:B------:R-:W-:-:S03]  /*10b0*/  @P1 PLOP3.LUT P2, PT, P0, PT, PT, 0x80, 0x8 ;  /* 0x000000000008181c */ /* 0x000fc6000074f070 */
[----:B------:R-:W-:Y:S01]  /*10c0*/  FADD.FTZ R66, R66, R10 ;  /* 0x0000000a42427221 */ /* 0x000fe20000010000 */
[----:B------:R-:W-:Y:S01]  /*10d0*/  PLOP3.LUT P3, PT, PT, PT, PT, 0x8, 0x80 ;  /* 0x000000000080781c */ /* 0x000fe20003f6e170 */
[----:B------:R-:W-:Y:S01]  /*10e0*/  BSSY.RECONVERGENT B0, `(.L_x_16470) ;  /* 0x0000079000007945 */ /* 0x000fe20003800200 */
[----:B------:R-:W-:Y:S01]  /*10f0*/  @P1 PLOP3.LUT P3, PT, P0, PT, PT, 0x80, 0x8 ;  /* 0x000000000008181c */ /* 0x000fe2000076f070 */
[----:B------:R-:W-:Y:S01]  /*1100*/  FADD.FTZ R66, R66, R11 ;  /* 0x0000000b42427221 */ /* 0x000fe20000010000 */
[----:B------:R-:W-:Y:S02]  /*1110*/  PLOP3.LUT P4, PT, PT, PT, PT, 0x8, 0x80 ;  /* 0x000000000080781c */ /* 0x000fe40003f8e170 */
[----:B------:R-:W-:Y:S01]  /*1120*/  @P1 PLOP3.LUT P4, PT, P0, PT, PT, 0x80, 0x8 ;  /* 0x000000000008181c */ /* 0x000fe2000078f070 */
        /* <DEDUP_REMOVED lines=16> */
[-C--:B--2---:R-:W-:Y:S01]  /*1230*/  @!P1 FMUL.FTZ R56, R4, R51.reuse ;  /* 0x0000003304389220 */ /* 0x084fe20000410000 */
[-C--:B------:R-:W-:Y:S01]  /*1240*/  @!P1 FMUL.FTZ R67, R6, R51.reuse ;  /* 0x0000003306439220 */ /* 0x080fe20000410000 */
[-C--:B---3--:R-:W-:Y:S01]  /*1250*/  @P2 FFMA.FTZ R44, R4, R51.reuse, R44 ;  /* 0x00000033042c2223 */ /* 0x088fe2000001002c */
[----:B------:R-:W-:Y:S01]  /*1260*/  PLOP3.LUT P2, PT, PT, PT, PT, 0x8, 0x80 ;  /* 0x000000000080781c */ /* 0x000fe20003f4e170 */
[CC--:B------:R-:W-:Y:S01]  /*1270*/  @P3 FFMA.FTZ R45, R5.reuse, R51.reuse, R45 ;  /* 0x00000033052d3223 */ /* 0x0c0fe2000001002d */
[----:B------:R-:W-:Y:S01]  /*1280*/  @P1 PLOP3.LUT P2, PT, P0, PT, PT, 0x80, 0x8 ;  /* 0x000000000008181c */ /* 0x000fe2000074f070 */
[-C--:B------:R-:W-:Y:S01]  /*1290*/  @P4 FFMA.FTZ R46, R6, R51.reuse, R46 ;  /* 0x00000033062e4223 */ /* 0x080fe2000001002e */
[----:B------:R-:W-:Y:S01]  /*12a0*/  @!P1 FSEL R44, R56, RZ, P0 ;  /* 0x000000ff382c9208 */ /* 0x000fe20000000000 */
[----:B------:R-:W-:Y:S01]  /*12b0*/  @!P1 FMUL.FTZ R56, R5, R51 ;  /* 0x0000003305389220 */ /* 0x000fe20000410000 */
[----:B------:R-:W-:-:S03]  /*12c0*/  @!P1 FSEL R46, R67, RZ, P0 ;  /* 0x000000ff432e9208 */ /* 0x000fc60000000000 */
[----:B------:R-:W-:Y:S01]  /*12d0*/  FADD.FTZ R66, R66, R44 ;  /* 0x0000002c42427221 */ /* 0x000fe20000010000 */
[----:B------:R-:W-:-:S05]  /*12e0*/  @!P1 FSEL R45, R56, RZ, P0 ;  /* 0x000000ff382d9208 */ /* 0x000fca0000000000 */
[CC--:B------:R-:W-:Y:S01]  /*12f0*/  @P2 FFMA.FTZ R47, R7.reuse, R51.reuse, R47 ;  /* 0x00000033072f2223 */ /* 0x0c0fe2000001002f */
[----:B------:R-:W-:Y:S01]  /*1300*/  @!P1 FMUL.FTZ R51, R7, R51 ;  /* 0x0000003307339220 */ /* 0x000fe20000410000 */
[----:B------:R-:W-:-:S04]  /*1310*/  FADD.FTZ R66, R66, R45 ;  /* 0x0000002d42427221 */ /* 0x000fc80000010000 */
[----:B------:R-:W-:Y:S01]  /*1320*/  @!P1 FSEL R47, R51, RZ, P0 ;  /* 0x000000ff332f9208 */ /* 0x000fe20000000000 */
[----:B------:R-:W-:-:S04]  /*1330*/  FADD.FTZ R56, R66, R46 ;  /* 0x0000002e42387221 */ /* 0x000fc80000010000 */
[----:B------:R-:W-:Y:S01]  /*1340*/  FADD.FTZ R56, R56, R47 ;  /* 0x0000002f38387221 */ /* 0x000fe20000010000 */
[----:B------:R-:W-:Y:S04]  /*1350*/  STG.E.128 desc[UR6][R68.64], R44 ;  /* 0x0000002c44007986 */ /* 0x000fe8000c101d06 */
        /* <DEDUP_REMOVED lines=81> */
.L_x_16471:
[----:B------:R-:W-:Y:S05]  /*1870*/  BSYNC.RECONVERGENT B0 ;  /* 0x0000000000007941 */ /* 0x000fea0003800200 */
.L_x_16470:
        /* <DEDUP_REMOVED lines=13> */
.L_x_16473:
[----:B------:R-:W-:Y:S05]  /*1950*/  BSYNC.RECONVERGENT B0 ;  /* 0x0000000000007941 */ /* 0x000fea0003800200 */
.L_x_16472:
[----:B------:R-:W1:Y:S01]  /*1960*/  SHFL.DOWN PT, R69, R67, 0x4, 0x1f ;  /* 0x08801f0043457f89 */ /* 0x000e6200000e0000 */
[----:B------:R-:W-:Y:S02]  /*1970*/  ISETP.NE.AND P0, PT, R51, RZ, PT ;  /* 0x000000ff3300720c */ /* 0x000fe40003f05270 */
[----:B------:R-:W-:Y:S01]  /*1980*/  ISETP.NE.AND P1, PT, RZ, UR10, PT ;  /* 0x0000000aff007c0c */ /* 0x000fe2000bf25270 */
[----:B0-----:R-:W0:Y:S04]  /*1990*/  SHFL.DOWN PT, R68, R56, 0x4, 0x1f ;  /* 0x08801f0038447f89 */ /* 0x001e2800000e0000 */
[----:B------:R-:W2:Y:S01]  /*19a0*/  SHFL.DOWN PT, R73, R57, 0x4, 0x1f ;  /* 0x08801f0039497f89 */ /* 0x000ea200000e0000 */
[----:B-1----:R-:W-:Y:S02]  /*19b0*/  I2FP.F32.S32 R66, R69 ;  /* 0x0000004500427245 */ /* 0x002fe40000201400 */
[----:B------:R-:W-:-:S02]  /*19c0*/  IADD3 R69, PT, PT, R69, R67, RZ ;  /* 0x0000004345457210 */ /* 0x000fc40007ffe0ff */
[----:B------:R-:W-:Y:S01]  /*19d0*/  I2FP.F32.U32 R67, R67 ;  /* 0x0000004300437245 */ /* 0x000fe20000201000 */
[C---:B0-----:R-:W-:Y:S01]  /*19e0*/  FMUL.FTZ R70, R68.reuse, R66 ;  /* 0x0000004244467220 */ /* 0x041fe20000410000 */
[----:B------:R-:W-:Y:S01]  /*19f0*/  I2FP.F32.S32 R72, R69 ;  /* 0x0000004500487245 */ /* 0x000fe20000201400 */
[----:B------:R-:W-:Y:S01]  /*1a00*/  FADD.FTZ R68, -R68, R56 ;  /* 0x0000003844447221 */ /* 0x000fe20000010100 */
[----:B--2---:R-:W-:Y:S01]  /*1a10*/  FADD.FTZ R73, R73, R57 ;  /* 0x0000003949497221 */ /* 0x004fe20000010000 */
[----:B------:R-:W-:Y:S01]  /*1a20*/  FFMA.FTZ R70, R67, R56, R70 ;  /* 0x0000003843467223 */ /* 0x000fe20000010046 */
[----:B------:R-:W0:Y:S01]  /*1a30*/  MUFU.RCP R71, R72 ;  /* 0x0000004800477308 */ /* 0x000e220000001000 */
[----:B------:R-:W1:Y:S01]  /*1a40*/  SHFL.DOWN PT, R56, R69, 0x2, 0x1f ;  /* 0x08401f0045387f89 */ /* 0x000e6200000e0000 */
[----:B------:R-:W-:-:S04]  /*1a50*/  FMUL.FTZ R68, R68, R68 ;  /* 0x0000004444447220 */ /* 0x000fc80000410000 */
[----:B------:R-:W-:-:S04]  /*1a60*/  FMUL.FTZ R68, R68, R67 ;  /* 0x0000004344447220 */ /* 0x000fc80000410000 */
[----:B------:R-:W-:Y:S01]  /*1a70*/  FMUL.FTZ R68, R68, R66 ;  /* 0x0000004244447220 */ /* 0x000fe20000410000 */
[----:B0-----:R-:W-:-:S03]  /*1a80*/  FMUL.FTZ R70, R71, R70 ;  /* 0x0000004647467220 */ /* 0x001fc60000410000 */
[----:B------:R-:W-:Y:S02]  /*1a90*/  FFMA.FTZ R71, R71, R68, R73 ;  /* 0x0000004447477223 */ /* 0x000fe40000010049 */
[----:B------:R-:W0:Y:S01]  /*1aa0*/  SHFL.DOWN PT, R67, R70, 0x2, 0x1f ;  /* 0x08401f0046437f89 */ /* 0x000e2200000e0000 */
[----:B-1----:R-:W-:-:S03]  /*1ab0*/  IADD3 R69, PT, PT, R69, R56, RZ ;  /* 0x0000003845457210 */ /* 0x002fc60007ffe0ff */
[----:B------:R-:W1:Y:S01]  /*1ac0*/  SHFL.DOWN PT, R73, R71, 0x2, 0x1f ;  /* 0x08401f0047497f89 */ /* 0x000e6200000e0000 */
[----:B------:R-:W-:Y:S02]  /*1ad0*/  I2FP.F32.S32 R56, R56 ;  /* 0x0000003800387245 */ /* 0x000fe40000201400 */
[----:B------:R-:W-:-:S04]  /*1ae0*/  I2FP.F32.S32 R57, R69 ;  /* 0x0000004500397245 */ /* 0x000fc80000201400 */
        /* <DEDUP_REMOVED lines=8> */
[----:B------:R-:W0:Y:S02]  /*1b70*/  SHFL.DOWN PT, R66, R69, 0x1, 0x1f ;  /* 0x08201f0045427f89 */ /* 0x000e2400000e0000 */
[----:B------:R-:W-:Y:S02]  /*1b80*/  FMUL.FTZ R72, R72, R56 ;  /* 0x0000003848487220 */ /* 0x000fe40000410000 */
        /* <DEDUP_REMOVED lines=10> */
[----:B--2---:R-:W-:Y:S01]  /*1c30*/  FADD.FTZ R68, R72, R68 ;  /* 0x0000004448447221 */ /* 0x004fe20000010000 */
[C---:B------:R-:W-:Y:S01]  /*1c40*/  FFMA.FTZ R56, R57.reuse, R67, R56 ;  /* 0x0000004339387223 */ /* 0x040fe20000010038 */
[----:B------:R-:W-:-:S04]  /*1c50*/  FMUL.FTZ R69, R57, R69 ;  /* 0x0000004539457220 */ /* 0x000fc80000410000 */
[----:B------:R-:W-:Y:S02]  /*1c60*/  FMUL.FTZ R69, R69, R66 ;  /* 0x0000004245457220 */ /* 0x000fe40000410000 */
[----:B------:R-:W1:Y:S02]  /*1c70*/  @!P0 LDC.64 R66, c[0x0][0x3c8] ;  /* 0x0000f200ff428b82 */ /* 0x000e640000000a00 */
[C---:B0-----:R-:W-:Y:S01]  /*1c80*/  FFMA.FTZ R68, R70.reuse, R69, R68 ;  /* 0x0000004546447223 */ /* 0x041fe20000010044 */
[----:B------:R-:W-:-:S05]  /*1c90*/  FMUL.FTZ R57, R70, R56 ;  /* 0x0000003846397220 */ /* 0x000fca0000410000 */
[----:B------:R-:W0:Y:S01]  /*1ca0*/  LDC R56, c[0x0][0x448] ;  /* 0x00011200ff387b82 */ /* 0x000e220000000800 */
[----:B------:R-:W0:Y:S04]  /*1cb0*/  SHFL.IDX PT, R68, R68, RZ, 0x1f ;  /* 0x00001fff44447589 */ /* 0x000e2800000e0000 */
[----:B------:R-:W2:Y:S03]  /*1cc0*/  SHFL.IDX PT, R57, R57, RZ, 0x1f ;  /* 0x00001fff39397589 */ /* 0x000ea600000e0000 */
[----:B------:R-:W3:Y:S01]  /*1cd0*/  @!P0 LDC.64 R70, c[0x0][0x3c0] ;  /* 0x0000f000ff468b82 */ /* 0x000ee20000000a00 */
[----:B-1----:R-:W-:-:S04]  /*1ce0*/  @!P0 IMAD.WIDE R66, R0, 0x4, R66 ;  /* 0x0000000400428825 */ /* 0x002fc800078e0242 */
[----:B0-----:R-:W-:Y:S01]  /*1cf0*/  FFMA.FTZ R68, R68, UR11, R56 ;  /* 0x0000000b44447c23 */ /* 0x001fe20008010038 */
[----:B--2---:R-:W-:Y:S01]  /*1d00*/  FMUL.FTZ R56, R57, R57 ;  /* 0x0000003939387220 */ /* 0x004fe20000410000 */
[----:B---3--:R-:W-:-:S04]  /*1d10*/  @!P0 IMAD.WIDE R70, R0, 0x4, R70 ;  /* 0x0000000400468825 */ /* 0x008fc800078e0246 */
[----:B------:R-:W-:Y:S01]  /*1d20*/  FSEL R56, R56, RZ, P1 ;  /* 0x000000ff38387208 */ /* 0x000fe20000800000 */
[----:B------:R0:W-:Y:S04]  /*1d30*/  @!P0 STG.E desc[UR6][R70.64], R57 ;  /* 0x0000003946008986 */ /* 0x0001e8000c101906 */
[----:B------:R-:W-:-:S06]  /*1d40*/  FADD.FTZ R56, R68, R56 ;  /* 0x0000003844387221 */ /* 0x000fcc0000010000 */
[----:B------:R-:W1:Y:S02]  /*1d50*/  MUFU.RSQ R56, R56 ;  /* 0x0000003800387308 */ /* 0x000e640000001400 */
[----:B-1----:R0:W-:Y:S01]  /*1d60*/  @!P0 STG.E desc[UR6][R66.64], R56 ;  /* 0x0000003842008986 */ /* 0x0021e2000c101906 */
[----:B-----5:R-:W-:-:S13]  /*1d70*/  ISETP.GE.AND P0, PT, R53, 0x1, PT ;  /* 0x000000013500780c */ /* 0x020fda0003f06270 */
[----:B0-----:R-:W-:Y:S05]  /*1d80*/  @!P0 BRA `(.L_x_16474) ;  /* 0x00000008006c8947 */ /* 0x001fea0003800000 */
[----:B------:R-:W-:Y:S01]  /*1d90*/  IADD3 R66, PT, PT, R53, -0x1, RZ ;  /* 0xffffffff35427810 */ /* 0x000fe20007ffe0ff */
[----:B------:R-:W-:Y:S01]  /*1da0*/  HADD2.F32 R68, -RZ, R49.H0_H0 ;  /* 0x20000031ff447230 */ /* 0x000fe20000004100 */
[----:B------:R-:W-:Y:S01]  /*1db0*/  FSEL R53, R57, RZ, !P1 ;  /* 0x000000ff39357208 */ /* 0x000fe20004800000 */
[----:B------:R-:W-:Y:S02]  /*1dc0*/  HADD2.F32 R57, -RZ, R32.H0_H0 ;  /* 0x20000020ff397230 */ /* 0x000fe40000004100 */
[----:B------:R-:W-:Y:S02]  /*1dd0*/  IMAD R52, R66, R52, RZ ;  /* 0x0000003442347224 */ /* 0x000fe400078e02ff */
[C---:B------:R-:W-:Y:S01]  /*1de0*/  FADD.FTZ R8, -R53.reuse, R8 ;  /* 0x0000000835087221 */ /* 0x040fe20000010100 */
[----:B------:R-:W-:Y:S02]  /*1df0*/  HADD2.F32 R66, -RZ, R48.H0_H0 ;  /* 0x20000030ff427230 */ /* 0x000fe40000004100 */
[C---:B------:R-:W-:Y:S01]  /*1e00*/  FADD.FTZ R9, -R53.reuse, R9 ;  /* 0x0000000935097221 */ /* 0x040fe20000010100 */
[----:B------:R-:W-:Y:S01]  /*1e10*/  FADD.FTZ R10, -R53, R10 ;  /* 0x0000000a350a7221 */ /* 0x000fe20000010100 */
[----:B------:R-:W-:Y:S01]  /*1e20*/  FMUL.FTZ R8, R56, R8 ;  /* 0x0000000838087220 */ /* 0x000fe20000410000 */
[----:B------:R-:W-:-:S02]  /*1e30*/  HADD2.F32 R67, -RZ, R62.H0_H0 ;  /* 0x2000003eff437230 */ /* 0x000fc40000004100 */
[C---:B------:R-:W-:Y:S01]  /*1e40*/  FMUL.FTZ R9, R56.reuse, R9 ;  /* 0x0000000938097220 */ /* 0x040fe20000410000 */
[----:B------:R-:W-:Y:S01]  /*1e50*/  FMUL.FTZ R10, R56, R10 ;  /* 0x0000000a380a7220 */ /* 0x000fe20000410000 */
[----:B------:R-:W-:Y:S01]  /*1e60*/  FFMA.FTZ R8, R8, R66, R57 ;  /* 0x0000004208087223 */ /* 0x000fe20000010039 */
[----:B------:R-:W-:Y:S02]  /*1e70*/  HADD2.F32 R66, -RZ, R48.H1_H1 ;  /* 0x30000030ff427230 */ /* 0x000fe40000004100 */
[----:B------:R-:W-:Y:S01]  /*1e80*/  FFMA.FTZ R9, R9, R68, R67 ;  /* 0x0000004409097223 */ /* 0x000fe20000010043 */
[----:B------:R-:W-:Y:S02]  /*1e90*/  HADD2.F32 R57, -RZ, R33.H0_H0 ;  /* 0x20000021ff397230 */ /* 0x000fe40000004100 */
[C---:B------:R-:W-:Y:S01]  /*1ea0*/  FADD.FTZ R11, -R53.reuse, R11 ;  /* 0x0000000b350b7221 */ /* 0x040fe20000010100 */
[----:B------:R-:W-:Y:S02]  /*1eb0*/  HADD2.F32 R69, -RZ, R49.H1_H1 ;  /* 0x30000031ff457230 */ /* 0x000fe40000004100 */
[----:B------:R-:W-:Y:S01]  /*1ec0*/  FADD.FTZ R13, -R53, R13 ;  /* 0x0000000d350d7221 */ /* 0x000fe20000010100 */
[----:B------:R-:W-:-:S02]  /*1ed0*/  HADD2.F32 R68, -RZ, R62.H1_H1 ;  /* 0x3000003eff447230 */ /* 0x000fc40000004100 */
[----:B------:R-:W-:Y:S01]  /*1ee0*/  FFMA.FTZ R10, R10, R66, R57 ;  /* 0x000000420a0a7223 */ /* 0x000fe20000010039 */
[C---:B------:R-:W-:Y:S01]  /*1ef0*/  FADD.FTZ R57, -R53.reuse, R44 ;  /* 0x0000002c35397221 */ /* 0x040fe20000010100 */
[----:B------:R-:W0:Y:S01]  /*1f00*/  LDC.64 R66, c[0x0][0x428] ;  /* 0x00010a00ff427b82 */ /* 0x000e220000000a00 */
[----:B------:R-:W-:Y:S01]  /*1f10*/  SHF.R.S32.HI R44, RZ, 0x1f, R52 ;  /* 0x0000001fff2c7819 */ /* 0x000fe20000011434 */
[----:B------:R-:W-:Y:S01]  /*1f20*/  FMUL.FTZ R11, R56, R11 ;  /* 0x0000000b380b7220 */ /* 0x000fe20000410000 */
[C---:B------:R-:W-:Y:S01]  /*1f30*/  FADD.FTZ R14, -R53.reuse, R14 ;  /* 0x0000000e350e7221 */ /* 0x040fe20000010100 */
[C---:B------:R-:W-:Y:S01]  /*1f40*/  FADD.FTZ R17, -R53.reuse, R17 ;  /* 0x0000001135117221 */ /* 0x040fe20000010100 */
[----:B------:R-:W-:Y:S01]  /*1f50*/  LEA.HI R44, R44, R52, RZ, 0x2 ;  /* 0x000000342c2c7211 */ /* 0x000fe200078f10ff */
[C---:B------:R-:W-:Y:S01]  /*1f60*/  FADD.FTZ R18, -R53.reuse, R18 ;  /* 0x0000001235127221 */ /* 0x040fe20000010100 */
[C---:B------:R-:W-:Y:S01]  /*1f70*/  FADD.FTZ R21, -R53.reuse, R21 ;  /* 0x0000001535157221 */ /* 0x040fe20000010100 */
[C---:B------:R-:W-:Y:S01]  /*1f80*/  FADD.FTZ R22, -R53.reuse, R22 ;  /* 0x0000001635167221 */ /* 0x040fe20000010100 */
[----:B------:R-:W-:Y:S01]  /*1f90*/  LEA.HI.SX32 R44, R44, R51, 0x1e ;  /* 0x000000332c2c7211 */ /* 0x000fe200078ff2ff */
        /* <DEDUP_REMOVED lines=27> */
[----:B------:R0:W-:Y:S01]  /*2150*/  STG.E.128 desc[UR6][R70.64], R8 ;  /* 0x0000000846007986 */ /* 0x0001e2000c101d06 */
[C---:B------:R-:W-:Y:S01]  /*2160*/  FMUL.FTZ R12, R56.reuse, R16 ;  /* 0x00000010380c7220 */ /* 0x040fe20000410000 */
[----:B------:R-:W-:Y:S01]  /*2170*/  FMUL.FTZ R15, R56, R19 ;  /* 0x00000013380f7220 */ /* 0x000fe20000410000 */
[----:B------:R-:W-:-:S02]  /*2180*/  HADD2.F32 R46, -RZ, R50.H1_H1 ;  /* 0x30000032ff2e7230 */ /* 0x000fc40000004100 */
[C---:B------:R-:W-:Y:S01]  /*2190*/  FMUL.FTZ R16, R56.reuse, R20 ;  /* 0x0000001438107220 */ /* 0x040fe20000410000 */
[----:B------:R-:W-:Y:S02]  /*21a0*/  HADD2.F32 R45, -RZ, R63.H1_H1 ;  /* 0x3000003fff2d7230 */ /* 0x000fe40000004100 */
[C---:B------:R-:W-:Y:S01]  /*21b0*/  FMUL.FTZ R19, R56.reuse, R23 ;  /* 0x0000001738137220 */ /* 0x040fe20000410000 */
[C---:B------:R-:W-:Y:S01]  /*21c0*/  FMUL.FTZ R20, R56.reuse, R40 ;  /* 0x0000002838147220 */ /* 0x040fe20000410000 */
[C---:B------:R-:W-:Y:S01]  /*21d0*/  FMUL.FTZ R23, R56.reuse, R43 ;  /* 0x0000002b38177220 */ /* 0x040fe20000410000 */
[C---:B------:R-:W-:Y:S01]  /*21e0*/  FMUL.FTZ R40, R56.reuse, R57 ;  /* 0x0000003938287220 */ /* 0x040fe20000410000 */
[----:B------:R-:W-:Y:S01]  /*21f0*/  FMUL.FTZ R43, R56, R47 ;  /* 0x0000002f382b7220 */ /* 0x000fe20000410000 */
[----:B------:R-:W-:Y:S02]  /*2200*/  HADD2.F32 R56, -RZ, R50.H0_H0 ;  /* 0x20000032ff387230 */ /* 0x000fe40000004100 */
[----:B------:R-:W-:-:S02]  /*2210*/  HADD2.F32 R47, -RZ, R54.H0_H0 ;  /* 0x20000036ff2f7230 */ /* 0x000fc40000004100 */
[----:B------:R-:W-:Y:S02]  /*2220*/  HADD2.F32 R57, -RZ, R24.H0_H0 ;  /* 0x20000018ff397230 */ /* 0x000fe40000004100 */
[----:B0-----:R-:W-:Y:S02]  /*2230*/  HADD2.F32 R10, -RZ, R31.H0_H0 ;  /* 0x2000001fff0a7230 */ /* 0x001fe40000004100 */
[----:B------:R-:W-:Y:S02]  /*2240*/  HADD2.F32 R11, -RZ, R54.H1_H1 ;  /* 0x30000036ff0b7230 */ /* 0x000fe40000004100 */
[----:B------:R-:W-:Y:S02]  /*2250*/  HADD2.F32 R8, -RZ, R30.H0_H0 ;  /* 0x2000001eff087230 */ /* 0x000fe40000004100 */
[----:B------:R-:W-:Y:S01]  /*2260*/  FFMA.FTZ R10, R53, R46, R10 ;  /* 0x0000002e350a7223 */ /* 0x000fe2000001000a */
[----:B------:R-:W-:Y:S01]  /*2270*/  SHF.R.U32.HI R46, RZ, 0x10, R25 ;  /* 0x00000010ff2e7819 */ /* 0x000fe20000011619 */
[----:B------:R-:W-:Y:S01]  /*2280*/  FFMA.FTZ R11, R52, R11, R45 ;  /* 0x0000000b340b7223 */ /* 0x000fe2000001002d */
[--C-:B------:R-:W-:Y:S01]  /*2290*/  SHF.R.U32.HI R45, RZ, 0x10, R39.reuse ;  /* 0x00000010ff2d7819 */ /* 0x100fe20000011627 */
[----:B------:R-:W-:Y:S01]  /*22a0*/  FFMA.FTZ R8, R69, R56, R8 ;  /* 0x0000003845087223 */ /* 0x000fe20000010008 */
[----:B------:R-:W-:Y:S01]  /*22b0*/  SHF.R.U64 R56, R38, 0x10, R39 ;  /* 0x0000001026387819 */ /* 0x000fe20000001227 */
[----:B------:R-:W-:Y:S01]  /*22c0*/  HADD2.F32 R46, -RZ, R46.H0_H0 ;  /* 0x2000002eff2e7230 */ /* 0x000fe20000004100 */
[----:B------:R-:W-:Y:S01]  /*22d0*/  SHF.R.U64 R53, R24, 0x10, R25 ;  /* 0x0000001018357819 */ /* 0x000fe20000001219 */
[----:B------:R-:W-:-:S02]  /*22e0*/  HADD2.F32 R45, -RZ, R45.H0_H0 ;  /* 0x2000002dff2d7230 */ /* 0x000fc40000004100 */
[----:B------:R-:W-:Y:S02]  /*22f0*/  HADD2.F32 R56, -RZ, R56.H0_H0 ;  /* 0x20000038ff387230 */ /* 0x000fe40000004100 */
[----:B------:R-:W-:Y:S02]  /*2300*/  HADD2.F32 R53, -RZ, R53.H0_H0 ;  /* 0x20000035ff357230 */ /* 0x000fe40000004100 */
[----:B------:R-:W-:Y:S01]  /*2310*/  FFMA.FTZ R15, R15, R45, R46 ;  /* 0x0000002d0f0f7223 */ /* 0x000fe2000001002e */
[----:B------:R-:W-:Y:S01]  /*2320*/  HADD2.F32 R9, -RZ, R63.H0_H0 ;  /* 0x2000003fff097230 */ /* 0x000fe20000004100 */
[----:B------:R-:W-:Y:S01]  /*2330*/  SHF.R.U32.HI R45, RZ, 0x10, R37 ;  /* 0x00000010ff2d7819 */ /* 0x000fe20000011625 */
[----:B------:R-:W-:Y:S01]  /*2340*/  HADD2.F32 R52, -RZ, R55.H1_H1 ;  /* 0x30000037ff347230 */ /* 0x000fe20000004100 */
[----:B------:R-:W-:Y:S01]  /*2350*/  SHF.R.U32.HI R46, RZ, 0x10, R3 ;  /* 0x00000010ff2e7819 */ /* 0x000fe20000011603 */
[----:B------:R-:W-:Y:S01]  /*2360*/  FFMA.FTZ R13, R13, R56, R53 ;  /* 0x000000380d0d7223 */ /* 0x000fe20000010035 */
[----:B------:R-:W-:Y:S01]  /*2370*/  SHF.R.U64 R56, R36, 0x10, R37 ;  /* 0x0000001024387819 */ /* 0x000fe20000001225 */
[----:B------:R-:W-:Y:S01]  /*2380*/  FFMA.FTZ R9, R68, R47, R9 ;  /* 0x0000002f44097223 */ /* 0x000fe20000010009 */
[----:B------:R-:W-:Y:S01]  /*2390*/  SHF.R.U64 R53, R2, 0x10, R3 ;  /* 0x0000001002357819 */ /* 0x000fe20000001203 */
[----:B------:R-:W-:-:S02]  /*23a0*/  HADD2.F32 R45, -RZ, R45.H0_H0 ;  /* 0x2000002dff2d7230 */ /* 0x000fc40000004100 */
[----:B------:R-:W-:Y:S02]  /*23b0*/  HADD2.F32 R46, -RZ, R46.H0_H0 ;  /* 0x2000002eff2e7230 */ /* 0x000fe40000004100 */
[----:B------:R-:W-:Y:S02]  /*23c0*/  HADD2.F32 R47, -RZ, R25.H0_H0 ;  /* 0x20000019ff2f7230 */ /* 0x000fe40000004100 */
[----:B------:R-:W-:Y:S02]  /*23d0*/  HADD2.F32 R56, -RZ, R56.H0_H0 ;  /* 0x20000038ff387230 */ /* 0x000fe40000004100 */
[----:B------:R-:W-:Y:S01]  /*23e0*/  FFMA.FTZ R19, R19, R45, R46 ;  /* 0x0000002d13137223 */ /* 0x000fe2000001002e */
[----:B------:R-:W-:Y:S02]  /*23f0*/  HADD2.F32 R53, -RZ, R53.H0_H0 ;  /* 0x20000035ff357230 */ /* 0x000fe40000004100 */
[----:B------:R-:W-:Y:S01]  /*2400*/  FFMA.FTZ R14, R14, R52, R47 ;  /* 0x000000340e0e7223 */ /* 0x000fe2000001002f */
[----:B------:R-:W-:Y:S01]  /*2410*/  HADD2.F32 R68, -RZ, R55.H0_H0 ;  /* 0x20000037ff447230 */ /* 0x000fe20000004100 */
[----:B------:R-:W-:Y:S01]  /*2420*/  SHF.R.U32.HI R46, RZ, 0x10, R35 ;  /* 0x00000010ff2e7819 */ /* 0x000fe20000011623 */
[----:B------:R-:W-:-:S02]  /*2430*/  HADD2.F32 R52, -RZ, R58.H1_H1 ;  /* 0x3000003aff347230 */ /* 0x000fc40000004100 */
[----:B------:R-:W-:Y:S01]  /*2440*/  FFMA.FTZ R17, R17, R56, R53 ;  /* 0x0000003811117223 */ /* 0x000fe20000010035 */
[----:B------:R-:W-:Y:S02]  /*2450*/  HADD2.F32 R47, -RZ, R3.H0_H0 ;  /* 0x20000003ff2f7230 */ /* 0x000fe40000004100 */
[----:B------:R-:W-:Y:S01]  /*2460*/  FFMA.FTZ R12, R12, R68, R57 ;  /* 0x000000440c0c7223 */ /* 0x000fe20000010039 */
[----:B------:R-:W-:Y:S01]  /*2470*/  SHF.R.U64 R56, R34, 0x10, R35 ;  /* 0x0000001022387819 */ /* 0x000fe20000001223 */
[----:B------:R-:W-:Y:S01]  /*2480*/  HADD2.F32 R68, -RZ, R58.H0_H0 ;  /* 0x2000003aff447230 */ /* 0x000fe20000004100 */
[----:B------:R-:W-:Y:S01]  /*2490*/  SHF.R.U64 R53, R28, 0x10, R29 ;  /* 0x000000101c357819 */ /* 0x000fe2000000121d */
[----:B------:R-:W-:Y:S02]  /*24a0*/  HADD2.F32 R57, -RZ, R2.H0_H0 ;  /* 0x20000002ff397230 */ /* 0x000fe40000004100 */
[----:B------:R-:W-:Y:S01]  /*24b0*/  FFMA.FTZ R18, R18, R52, R47 ;  /* 0x0000003412127223 */ /* 0x000fe2000001002f */
[----:B------:R-:W-:-:S02]  /*24c0*/  HADD2.F32 R45, -RZ, R64.H0_H0 ;  /* 0x20000040ff2d7230 */ /* 0x000fc40000004100 */
[----:B------:R-:W-:Y:S02]  /*24d0*/  HADD2.F32 R46, -RZ, R46.H0_H0 ;  /* 0x2000002eff2e7230 */ /* 0x000fe40000004100 */
[----:B------:R-:W-:Y:S01]  /*24e0*/  FFMA.FTZ R16, R16, R68, R57 ;  /* 0x0000004410107223 */ /* 0x000fe20000010039 */
[----:B------:R-:W-:Y:S02]  /*24f0*/  HADD2.F32 R52, -RZ, R59.H1_H1 ;  /* 0x3000003bff347230 */ /* 0x000fe40000004100 */
[----:B------:R-:W-:Y:S02]  /*2500*/  HADD2.F32 R47, -RZ, R29.H0_H0 ;  /* 0x2000001dff2f7230 */ /* 0x000fe40000004100 */
[----:B------:R-:W-:Y:S01]  /*2510*/  FFMA.FTZ R23, R23, R46, R45 ;  /* 0x0000002e17177223 */ /* 0x000fe2000001002d */
[----:B------:R-:W-:Y:S02]  /*2520*/  HADD2.F32 R56, -RZ, R56.H0_H0 ;  /* 0x20000038ff387230 */ /* 0x000fe40000004100 */
[----:B------:R-:W-:-:S02]  /*2530*/  HADD2.F32 R53, -RZ, R53.H0_H0 ;  /* 0x20000035ff357230 */ /* 0x000fc40000004100 */
[----:B------:R-:W-:Y:S01]  /*2540*/  FFMA.FTZ R22, R22, R52, R47 ;  /* 0x0000003416167223 */ /* 0x000fe2000001002f */
[----:B------:R-:W-:Y:S02]  /*2550*/  HADD2.F32 R68, -RZ, R59.H0_H0 ;  /* 0x2000003bff447230 */ /* 0x000fe40000004100 */
[----:B------:R-:W-:Y:S02]  /*2560*/  HADD2.F32 R57, -RZ, R28.H0_H0 ;  /* 0x2000001cff397230 */ /* 0x000fe40000004100 */
[----:B------:R-:W-:Y:S01]  /*2570*/  FFMA.FTZ R21, R21, R56, R53 ;  /* 0x0000003815157223 */ /* 0x000fe20000010035 */
[----:B------:R-:W-:Y:S02]  /*2580*/  HADD2.F32 R45, -RZ, R61.H1_H1 ;  /* 0x3000003dff2d7230 */ /* 0x000fe40000004100 */
[----:B------:R-:W-:Y:S02]  /*2590*/  HADD2.F32 R46, -RZ, R65.H0_H0 ;  /* 0x20000041ff2e7230 */ /* 0x000fe40000004100 */
[----:B------:R-:W-:Y:S01]  /*25a0*/  FFMA.FTZ R20, R20, R68, R57 ;  /* 0x0000004414147223 */ /* 0x000fe20000010039 */
[----:B------:R-:W-:-:S02]  /*25b0*/  HADD2.F32 R52, -RZ, R60.H1_H1 ;  /* 0x3000003cff347230 */ /* 0x000fc40000004100 */
[----:B------:R-:W-:Y:S02]  /*25c0*/  HADD2.F32 R47, -RZ, R27.H0_H0 ;  /* 0x2000001bff2f7230 */ /* 0x000fe40000004100 */
[----:B------:R-:W-:Y:S01]  /*25d0*/  FFMA.FTZ R43, R43, R45, R46 ;  /* 0x0000002d2b2b7223 */ /* 0x000fe2000001002e */
[----:B------:R-:W-:Y:S01]  /*25e0*/  HADD2.F32 R56, -RZ, R61.H0_H0 ;  /* 0x2000003dff387230 */ /* 0x000fe20000004100 */
[----:B------:R-:W-:Y:S01]  /*25f0*/  IADD3 R45, PT, PT, R44, 0x100, RZ ;  /* 0x000001002c2d7810 */ /* 0x000fe20007ffe0ff */
[----:B------:R-:W-:Y:S02]  /*2600*/  HADD2.F32 R53, -RZ, R64.H1_H1 ;  /* 0x30000040ff357230 */ /* 0x000fe40000004100 */
[----:B------:R-:W-:Y:S01]  /*2610*/  FFMA.FTZ R42, R42, R52, R47 ;  /* 0x000000342a2a7223 */ /* 0x000fe2000001002f */
[----:B------:R-:W-:Y:S01]  /*2620*/  HADD2.F32 R68, -RZ, R60.H0_H0 ;  /* 0x2000003cff447230 */ /* 0x000fe20000004100 */
[C---:B------:R-:W-:Y:S01]  /*2630*/  IADD3 R46, PT, PT, R44.reuse, 0x200, RZ ;  /* 0x000002002c2e7810 */ /* 0x040fe20007ffe0ff */
[----:B------:R-:W-:Y:S01]  /*2640*/  HADD2.F32 R57, -RZ, R26.H0_H0 ;  /* 0x2000001aff397230 */ /* 0x000fe20000004100 */
[C---:B------:R-:W-:Y:S01]  /*2650*/  IADD3 R52, PT, PT, R44.reuse, 0x300, RZ ;  /* 0x000003002c347810 */ /* 0x040fe20007ffe0ff */
[----:B------:R-:W-:Y:S01]  /*2660*/  FFMA.FTZ R41, R41, R56, R53 ;  /* 0x0000003829297223 */ /* 0x000fe20000010035 */
[----:B------:R-:W-:-:S02]  /*2670*/  IADD3 R47, PT, PT, R44, 0x400, RZ ;  /* 0x000004002c2f7810 */ /* 0x000fc40007ffe0ff */
[----:B------:R-:W-:Y:S01]  /*2680*/  IADD3 R53, PT, PT, R44, 0x500, RZ ;  /* 0x000005002c357810 */ /* 0x000fe20007ffe0ff */
[----:B------:R-:W-:Y:S01]  /*2690*/  FFMA.FTZ R40, R40, R68, R57 ;  /* 0x0000004428287223 */ /* 0x000fe20000010039 */
[----:B------:R-:W-:-:S04]  /*26a0*/  IMAD.WIDE.U32 R44, R45, 0x10, R66 ;  /* 0x000000102d2c7825 */ /* 0x000fc800078e0042 */
[--C-:B------:R-:W-:Y:S01]  /*26b0*/  IMAD.WIDE.U32 R56, R46, 0x10, R66.reuse ;  /* 0x000000102e387825 */ /* 0x100fe200078e0042 */
[----:B------:R0:W-:Y:S03]  /*26c0*/  STG.E.128 desc[UR6][R44.64], R8 ;  /* 0x000000082c007986 */ /* 0x0001e6000c101d06 */
[--C-:B------:R-:W-:Y:S01]  /*26d0*/  IMAD.WIDE.U32 R68, R52, 0x10, R66.reuse ;  /* 0x0000001034447825 */ /* 0x100fe200078e0042 */
[----:B------:R0:W-:Y:S03]  /*26e0*/  STG.E.128 desc[UR6][R56.64], R12 ;  /* 0x0000000c38007986 */ /* 0x0001e6000c101d06 */
[--C-:B------:R-:W-:Y:S01]  /*26f0*/  IMAD.WIDE.U32 R46, R47, 0x10, R66.reuse ;  /* 0x000000102f2e7825 */ /* 0x100fe200078e0042 */
[----:B------:R0:W-:Y:S03]  /*2700*/  STG.E.128 desc[UR6][R68.64], R16 ;  /* 0x0000001044007986 */ /* 0x0001e6000c101d06 */
[----:B------:R-:W-:Y:S01]  /*2710*/  IMAD.WIDE.U32 R66, R53, 0x10, R66 ;  /* 0x0000001035427825 */ /* 0x000fe200078e0042 */
[----:B------:R0:W-:Y:S04]  /*2720*/  STG.E.128 desc[UR6][R46.64], R20 ;  /* 0x000000142e007986 */ /* 0x0001e8000c101d06 */
[----:B------:R0:W-:Y:S02]  /*2730*/  STG.E.128 desc[UR6][R66.64], R40 ;  /* 0x0000002842007986 */ /* 0x0001e4000c101d06 */
.L_x_16474:
[----:B0-----:R-:W0:Y:S01]  /*2740*/  LDC.64 R8, c[0x0][0x380] ;  /* 0x0000e000ff087b82 */ /* 0x001e220000000a00 */
[----:B------:R-:W-:Y:S01]  /*2750*/  UPLOP3.LUT UP0, UPT, UPT, UPT, UP0, 0x40, 0x4 ;  /* 0x000000000004789c */ /* 0x000fe20003f0e800 */
[----:B0-----:R-:W-:-:S04]  /*2760*/  IADD3 R0, PT, PT, R0, R8, RZ ;  /* 0x0000000800007210 */ /* 0x001fc80007ffe0ff */
[----:B------:R-:W-:-:S13]  /*2770*/  ISETP.GE.AND P0, PT, R0, R9, PT ;  /* 0x000000090000720c */ /* 0x000fda0003f06270 */
[----:B------:R-:W-:Y:S05]  /*2780*/  @!P0 BRA `(.L_x_16475) ;  /* 0xffffffdc00608947 */ /* 0x000fea000383ffff */
[----:B------:R-:W-:Y:S05]  /*2790*/  EXIT ;  /* 0x000000000000794d */ /* 0x000fea0003800000 */
.L_x_16476:
        /* <DEDUP_REMOVED lines=14> */
.L_x_21034:


//--------------------- .text._ZN10layer_norm13ln_fwd_kernelINS_13Kernel_traitsI6__halfffffjLj6144ELj1ELj1ELj8ELj16ENS_18Kernel_traits_baseILj6144ES2_ffffjLj256EEEEELb0ELb1ELb0ELb0EEEvNS_9FwdParamsE --------------------------
	.section	.text._ZN10layer_norm13ln_fwd_kernelINS_13Kernel_traitsI6__halfffffjLj6144ELj1ELj1ELj8ELj16ENS_18Kernel_traits_baseILj6144ES2_ffffjLj256EEEEELb0ELb1ELb0ELb0EEEvNS_9FwdParamsE,"ax",@progbits
	.align	128
        .global         _ZN10layer_norm13ln_fwd_kernelINS_13Kernel_traitsI6__halfffffjLj6144ELj1ELj1ELj8ELj16ENS_18Kernel_traits_baseILj6144ES2_ffffjLj256EEEEELb0ELb1ELb0ELb0EEEvNS_9FwdParamsE
        .type           _ZN10layer_norm13ln_fwd_kernelINS_13Kernel_traitsI6__halfffffjLj6144ELj1ELj1ELj8ELj16ENS_18Kernel_traits_baseILj6144ES2_ffffjLj256EEEEELb0ELb1ELb0ELb0EEEvNS_9FwdParamsE,@function
        .size           _ZN10layer_norm13ln_fwd_kernelINS_13Kernel_traitsI6__halfffffjLj6144ELj1ELj1ELj8ELj16ENS_18Kernel_traits_baseILj6144ES2_ffffjLj256EEEEELb0ELb1ELb0ELb0EEEvNS_9FwdParamsE,(.L_x_21035 - _ZN10layer_norm13ln_fwd_kernelINS_13Kernel_traitsI6__halfffffjLj6144ELj1ELj1ELj8ELj16ENS_18Kernel_traits_baseILj6144ES2_ffffjLj256EEEEELb0ELb1ELb0ELb0EEEvNS_9FwdParamsE)
        .other          _ZN10layer_norm13ln_fwd_kernelINS_13Kernel_traitsI6__halfffffjLj6144ELj1ELj1ELj8ELj16ENS_18Kernel_traits_baseILj6144ES2_ffffjLj256EEEEELb0ELb1ELb0ELb0EEEvNS_9FwdParamsE,@"STO_CUDA_ENTRY STV_DEFAULT"
_ZN10layer_norm13ln_fwd_kernelINS_13Kernel_traitsI6__halfffffjLj6144ELj1ELj1ELj8ELj16ENS_18Kernel_traits_baseILj6144ES2_ffffjLj256EEEEELb0ELb1ELb0ELb0EEEvNS_9FwdParamsE:
.text._ZN10layer_norm13ln_fwd_kernelINS_13Kernel_traitsI6__halfffffjLj6144ELj1ELj1ELj8ELj16ENS_18Kernel_traits_baseILj6144ES2_ffffjLj256EEEEELb0ELb1ELb0ELb0EEEvNS_9FwdParamsE:
        /* <DEDUP_REMOVED lines=29> */
[----:B------:R-:W5:Y:S02]  /*01d0*/  @P1 LDG.E.64 R10, desc[UR8][R30.64] ;  /* 0x000000081e0a1981 */ /* 0x000f64000c1e1b00 */
[----:B------:R-:W0:Y:S01]  /*01e0*/  @P2 LDC.64 R48, c[0x0][0x438] ;  /* 0x00010e00ff302b82 */ /* 0x000e220000000a00 */
[----:B-1----:R-:W-:-:S05]  /*01f0*/  @P1 IMAD.WIDE.U32 R32, R69, 0x8, R32 ;  /* 0x0000000845201825 */ /* 0x002fca00078e0020 */
[----:B------:R-:W5:Y:S02]  /*0200*/  @P1 LD.E.64 R40, desc[UR8][R32.64] ;  /* 0x0000000820281980 */ /* 0x000f64000c101b00 */
[----:B------:R-:W1:Y:S01]  /*0210*/  @P2 LDC.64 R50, c[0x0][0x3e8] ;  /* 0x0000fa00ff322b82 */ /* 0x000e620000000a00 */
[C---:B--2---:R-:W-:Y:S01]  /*0220*/  @P1 IMAD.WIDE.U32 R34, R69.reuse, 0x8, R34 ;  /* 0x0000000845221825 */ /* 0x044fe200078e0022 */
[----:B------:R-:W-:-:S04]  /*0230*/  @P1 IADD3 R69, PT, PT, R69, 0x100, RZ ;  /* 0x0000010045451810 */ /* 0x000fc80007ffe0ff */
[----:B------:R-:W5:Y:S02]  /*0240*/  @P1 LDG.E.64 R12, desc[UR8][R34.64] ;  /* 0x00000008220c1981 */ /* 0x000f64000c1e1b00 */
[----:B------:R-:W2:Y:S01]  /*0250*/  @P3 LDC.64 R56, c[0x0][0x3d0] ;  /* 0x0000f400ff383b82 */ /* 0x000ea20000000a00 */
[----:B---3--:R-:W-:-:S05]  /*0260*/  @P2 IMAD.WIDE.U32 R46, R69, 0x8, R46 ;  /* 0x00000008452e2825 */ /* 0x008fca00078e002e */
[----:B------:R-:W5:Y:S02]  /*0270*/  @P2 LDG.E.64 R14, desc[UR8][R46.64] ;  /* 0x000000082e0e2981 */ /* 0x000f64000c1e1b00 */
[----:B------:R-:W3:Y:S01]  /*0280*/  @P3 LDC.64 R58, c[0x0][0x438] ;  /* 0x00010e00ff3a3b82 */ /* 0x000ee20000000a00 */
[----:B0-----:R-:W-:-:S05]  /*0290*/  @P2 IMAD.WIDE.U32 R48, R69, 0x8, R48 ;  /* 0x0000000845302825 */ /* 0x001fca00078e0030 */
[----:B------:R-:W5:Y:S02]  /*02a0*/  @P2 LD.E.64 R38, desc[UR8][R48.64] ;  /* 0x0000000830262980 */ /* 0x000f64000c101b00 */
[----:B------:R-:W0:Y:S01]  /*02b0*/  @P3 LDC.64 R60, c[0x0][0x3e8] ;  /* 0x0000fa00ff3c3b82 */ /* 0x000e220000000a00 */
[C---:B-1----:R-:W-:Y:S01]  /*02c0*/  @P2 IMAD.WIDE.U32 R50, R69.reuse, 0x8, R50 ;  /* 0x0000000845322825 */ /* 0x042fe200078e0032 */
[----:B------:R-:W-:-:S04]  /*02d0*/  @P2 IADD3 R69, PT, PT, R69, 0x100, RZ ;  /* 0x0000010045452810 */ /* 0x000fc80007ffe0ff */
[----:B------:R-:W5:Y:S02]  /*02e0*/  @P2 LDG.E.64 R16, desc[UR8][R50.64] ;  /* 0x0000000832102981 */ /* 0x000f64000c1e1b00 */
[----:B------:R-:W1:Y:S08]  /*02f0*/  @P4 LDC.64 R62, c[0x0][0x3d0] ;  /* 0x0000f400ff3e4b82 */ /* 0x000e700000000a00 */
[----:B------:R-:W4:Y:S08]  /*0300*/  @P4 LDC.64 R66, c[0x0][0x3e8] ;  /* 0x0000fa00ff424b82 */ /* 0x000f300000000a00 */
[----:B------:R-:W4:Y:S01]  /*0310*/  @P4 LDC.64 R64, c[0x0][0x438] ;  /* 0x00010e00ff404b82 */ /* 0x000f220000000a00 */
[----:B--2---:R-:W-:-:S04]  /*0320*/  @P3 IMAD.WIDE.U32 R56, R69, 0x8, R56 ;  /* 0x0000000845383825 */ /* 0x004fc800078e0038 */
[C---:B---3--:R-:W-:Y:S01]  /*0330*/  @P3 IMAD.WIDE.U32 R58, R69.reuse, 0x8, R58 ;  /* 0x00000008453a3825 */ /* 0x048fe200078e003a */
[----:B------:R-:W5:Y:S02]  /*0340*/  @P3 LDG.E.64 R18, desc[UR8][R56.64] ;  /* 0x0000000838123981 */ /* 0x000f64000c1e1b00 */
[----:B------:R-:W2:Y:S01]  /*0350*/  @P0 LDC.64 R26, c[0x0][0x3d0] ;  /* 0x0000f400ff1a0b82 */ /* 0x000ea20000000a00 */
[C---:B0-----:R-:W-:Y:S01]  /*0360*/  @P3 IMAD.WIDE.U32 R60, R69.reuse, 0x8, R60 ;  /* 0x00000008453c3825 */ /* 0x041fe200078e003c */
[----:B------:R-:W-:Y:S01]  /*0370*/  @P3 IADD3 R69, PT, PT, R69, 0x100, RZ ;  /* 0x0000010045453810 */ /* 0x000fe20007ffe0ff */
[----:B------:R-:W5:Y:S04]  /*0380*/  @P3 LD.E.64 R36, desc[UR8][R58.64] ;  /* 0x000000083a243980 */ /* 0x000f68000c101b00 */
[C---:B-1----:R-:W-:Y:S01]  /*0390*/  @P4 IMAD.WIDE.U32 R62, R69.reuse, 0x8, R62 ;  /* 0x00000008453e4825 */ /* 0x042fe200078e003e */
[----:B------:R-:W5:Y:S01]  /*03a0*/  @P3 LDG.E.64 R20, desc[UR8][R60.64] ;  /* 0x000000083c143981 */ /* 0x000f62000c1e1b00 */
[----:B------:R-:W0:Y:S02]  /*03b0*/  @P0 LDC.64 R28, c[0x0][0x3e8] ;  /* 0x0000fa00ff1c0b82 */ /* 0x000e240000000a00 */
[C---:B----4-:R-:W-:Y:S01]  /*03c0*/  @P4 IMAD.WIDE.U32 R66, R69.reuse, 0x8, R66 ;  /* 0x0000000845424825 */ /* 0x050fe200078e0042 */
[----:B------:R-:W5:Y:S03]  /*03d0*/  @P4 LDG.E.64 R22, desc[UR8][R62.64] ;  /* 0x000000083e164981 */ /* 0x000f66000c1e1b00 */
[----:B------:R-:W-:Y:S01]  /*03e0*/  @P4 IMAD.WIDE.U32 R64, R69, 0x8, R64 ;  /* 0x0000000845404825 */ /* 0x000fe200078e0040 */
[----:B------:R-:W5:Y:S01]  /*03f0*/  @P4 LDG.E.64 R24, desc[UR8][R66.64] ;  /* 0x0000000842184981 */ /* 0x000f62000c1e1b00 */
[----:B------:R-:W1:Y:S03]  /*0400*/  @P0 LDC.64 R44, c[0x0][0x438] ;  /* 0x00010e00ff2c0b82 */ /* 0x000e660000000a00 */
[----:B------:R-:W5:Y:S01]  /*0410*/  @P4 LD.E.64 R2, desc[UR8][R64.64] ;  /* 0x0000000840024980 */ /* 0x000f62000c101b00 */
[----:B--2---:R-:W-:-:S05]  /*0420*/  @P0 IMAD.WIDE.U32 R26, R54, 0x8, R26 ;  /* 0x00000008361a0825 */ /* 0x004fca00078e001a */
[----:B------:R1:W5:Y:S01]  /*0430*/  @P0 LDG.E.64 R6, desc[UR8][R26.64] ;  /* 0x000000081a060981 */ /* 0x000362000c1e1b00 */
[----:B0-----:R-:W-:-:S05]  /*0440*/  @P0 IMAD.WIDE.U32 R28, R54, 0x8, R28 ;  /* 0x00000008361c0825 */ /* 0x001fca00078e001c */
[----:B------:R0:W5:Y:S01]  /*0450*/  @P0 LDG.E.64 R8, desc[UR8][R28.64] ;  /* 0x000000081c080981 */ /* 0x000162000c1e1b00 */
[----:B-1----:R-:W-:-:S05]  /*0460*/  @P0 IMAD.WIDE.U32 R26, R54, 0x8, R44 ;  /* 0x00000008361a0825 */ /* 0x002fca00078e002c */
[----:B------:R0:W5:Y:S01]  /*0470*/  @P0 LD.E.64 R42, desc[UR8][R26.64] ;  /* 0x000000081a2a0980 */ /* 0x000162000c101b00 */
[----:B------:R-:W-:Y:S02]  /*0480*/  ISETP.GE.U32.AND P0, PT, R53, 0x600, PT ;  /* 0x000006003500780c */ /* 0x000fe40003f06070 */
[----:B------:R-:W-:-:S11]  /*0490*/  @P4 IADD3 R69, PT, PT, R69, 0x100, RZ ;  /* 0x0000010045454810 */ /* 0x000fd60007ffe0ff */
[----:B0-----:R-:W-:Y:S05]  /*04a0*/  @!P0 BRA `(.L_x_16479) ;  /* 0x0000000400008947 */ /* 0x001fea0003800000 */
[----:B------:R-:W0:Y:S08]  /*04b0*/  LDC.64 R26, c[0x0][0x3d0] ;  /* 0x0000f400ff1a7b82 */ /* 0x000e300000000a00 */
[----:B------:R-:W1:Y:S08]  /*04c0*/  LDC.64 R28, c[0x0][0x3e8] ;  /* 0x0000fa00ff1c7b82 */ /* 0x000e700000000a00 */
[----:B------:R-:W2:Y:S01]  /*04d0*/  LDC.64 R48, c[0x0][0x438] ;  /* 0x00010e00ff307b82 */ /* 0x000ea20000000a00 */
[----:B0-----:R-:W-:-:S06]  /*04e0*/  IMAD.WIDE.U32 R26, R69, 0x8, R26 ;  /* 0x00000008451a7825 */ /* 0x001fcc00078e001a */
[----:B------:R-:W5:Y:S01]  /*04f0*/  LDG.E.64 R26, desc[UR8][R26.64] ;  /* 0x000000081a1a7981 */ /* 0x000f62000c1e1b00 */
[----:B-1----:R-:W-:-:S06]  /*0500*/  IMAD.WIDE.U32 R28, R69, 0x8, R28 ;  /* 0x00000008451c7825 */ /* 0x002fcc00078e001c */
[----:B------:R-:W5:Y:S01]  /*0510*/  LDG.E.64 R28, desc[UR8][R28.64] ;  /* 0x000000081c1c7981 */ /* 0x000f62000c1e1b00 */
[----:B--2---:R-:W-:-:S06]  /*0520*/  IMAD.WIDE.U32 R48, R69, 0x8, R48 ;  /* 0x0000000845307825 */ /* 0x004fcc00078e0030 */
[----:B------:R-:W5:Y:S01]  /*0530*/  LD.E.64 R48, desc[UR8][R48.64] ;  /* 0x0000000830307980 */ /* 0x000f62000c101b00 */
[----:B------:R-:W-:Y:S05]  /*0540*/  BRA `(.L_x_16479) ;  /* 0x0000000000d87947 */ /* 0x000fea0003800000 */
.L_x_16478:
        /* <DEDUP_REMOVED lines=17> */
[----:B------:R1:W5:Y:S02]  /*0660*/  @P1 LDG.E.64 R12, desc[UR8][R32.64] ;  /* 0x00000008200c1981 */ /* 0x000364000c1e1b00 */
[----:B------:R-:W0:Y:S01]  /*0670*/  @P3 LDC.64 R60, c[0x0][0x3e8] ;  /* 0x0000fa00ff3c3b82 */ /* 0x000e220000000a00 */
[----:B--2---:R-:W-:-:S05]  /*0680*/  @P2 IMAD.WIDE.U32 R50, R71, 0x8, R34 ;  /* 0x0000000847322825 */ /* 0x004fca00078e0022 */
[----:B------:R1:W5:Y:S02]  /*0690*/  @P2 LDG.E.64 R14, desc[UR8][R50.64] ;  /* 0x00000008320e2981 */ /* 0x000364000c1e1b00 */
[----:B------:R-:W2:Y:S01]  /*06a0*/  @P4 LDC.64 R62, c[0x0][0x3d0] ;  /* 0x0000f400ff3e4b82 */ /* 0x000ea20000000a00 */
[C---:B---3--:R-:W-:Y:S01]  /*06b0*/  @P2 IMAD.WIDE.U32 R56, R71.reuse, 0x8, R56 ;  /* 0x0000000847382825 */ /* 0x048fe200078e0038 */
[----:B------:R-:W-:-:S04]  /*06c0*/  @P2 IADD3 R71, PT, PT, R71, 0x100, RZ ;  /* 0x0000010047472810 */ /* 0x000fc80007ffe0ff */
[----:B------:R1:W5:Y:S02]  /*06d0*/  @P2 LDG.E.64 R16, desc[UR8][R56.64] ;  /* 0x0000000838102981 */ /* 0x000364000c1e1b00 */
[----:B------:R-:W3:Y:S01]  /*06e0*/  @P4 LDC.64 R64, c[0x0][0x3e8] ;  /* 0x0000fa00ff404b82 */ /* 0x000ee20000000a00 */
[----:B----4-:R-:W-:-:S05]  /*06f0*/  @P3 IMAD.WIDE.U32 R58, R71, 0x8, R58 ;  /* 0x00000008473a3825 */ /* 0x010fca00078e003a */
[----:B------:R1:W5:Y:S02]  /*0700*/  @P3 LDG.E.64 R18, desc[UR8][R58.64] ;  /* 0x000000083a123981 */ /* 0x000364000c1e1b00 */
[----:B------:R-:W4:Y:S01]  /*0710*/  @P5 LDC.64 R66, c[0x0][0x3d0] ;  /* 0x0000f400ff425b82 */ /* 0x000f220000000a00 */
[C---:B0-----:R-:W-:Y:S01]  /*0720*/  @P3 IMAD.WIDE.U32 R60, R71.reuse, 0x8, R60 ;  /* 0x00000008473c3825 */ /* 0x041fe200078e003c */
[----:B------:R-:W-:-:S04]  /*0730*/  @P3 IADD3 R71, PT, PT, R71, 0x100, RZ ;  /* 0x0000010047473810 */ /* 0x000fc80007ffe0ff */
[----:B------:R1:W5:Y:S02]  /*0740*/  @P3 LDG.E.64 R20, desc[UR8][R60.64] ;  /* 0x000000083c143981 */ /* 0x000364000c1e1b00 */
[----:B------:R-:W0:Y:S08]  /*0750*/  @P5 LDC.64 R68, c[0x0][0x3e8] ;  /* 0x0000fa00ff445b82 */ /* 0x000e300000000a00 */
[----:B------:R-:W1:Y:S08]  /*0760*/  @P0 LDC.64 R44, c[0x0][0x3d0] ;  /* 0x0000f400ff2c0b82 */ /* 0x000e700000000a00 */
[----:B------:R-:W1:Y:S01]  /*0770*/  @P0 LDC.64 R46, c[0x0][0x3e8] ;  /* 0x0000fa00ff2e0b82 */ /* 0x000e620000000a00 */
[----:B--2---:R-:W-:-:S04]  /*0780*/  @P4 IMAD.WIDE.U32 R62, R71, 0x8, R62 ;  /* 0x00000008473e4825 */ /* 0x004fc800078e003e */
[C---:B---3--:R-:W-:Y:S01]  /*0790*/  @P4 IMAD.WIDE.U32 R64, R71.reuse, 0x8, R64 ;  /* 0x0000000847404825 */ /* 0x048fe200078e0040 */
[----:B------:R-:W-:Y:S01]  /*07a0*/  @P4 IADD3 R71, PT, PT, R71, 0x100, RZ ;  /* 0x0000010047474810 */ /* 0x000fe20007ffe0ff */
[----:B------:R2:W5:Y:S04]  /*07b0*/  @P4 LDG.E.64 R22, desc[UR8][R62.64] ;  /* 0x000000083e164981 */ /* 0x000568000c1e1b00 */
[C---:B----4-:R-:W-:Y:S01]  /*07c0*/  @P5 IMAD.WIDE.U32 R34, R71.reuse, 0x8, R66 ;  /* 0x0000000847225825 */ /* 0x050fe200078e0042 */
[----:B------:R2:W5:Y:S03]  /*07d0*/  @P4 LDG.E.64 R24, desc[UR8][R64.64] ;  /* 0x0000000840184981 */ /* 0x000566000c1e1b00 */
[----:B0-----:R-:W-:Y:S01]  /*07e0*/  @P5 IMAD.WIDE.U32 R30, R71, 0x8, R68 ;  /* 0x00000008471e5825 */ /* 0x001fe200078e0044 */
[----:B------:R2:W5:Y:S03]  /*07f0*/  @P5 LDG.E.64 R26, desc[UR8][R34.64] ;  /* 0x00000008221a5981 */ /* 0x000566000c1e1b00 */
[C---:B-1----:R-:W-:Y:S01]  /*0800*/  @P0 IMAD.WIDE.U32 R44, R54.reuse, 0x8, R44 ;  /* 0x00000008362c0825 */ /* 0x042fe200078e002c */
[----:B------:R2:W5:Y:S03]  /*0810*/  @P5 LDG.E.64 R28, desc[UR8][R30.64] ;  /* 0x000000081e1c5981 */ /* 0x000566000c1e1b00 */
[----:B------:R-:W-:Y:S01]  /*0820*/  @P0 IMAD.WIDE.U32 R46, R54, 0x8, R46 ;  /* 0x00000008362e0825 */ /* 0x000fe200078e002e */
[----:B------:R2:W5:Y:S04]  /*0830*/  @P0 LDG.E.64 R6, desc[UR8][R44.64] ;  /* 0x000000082c060981 */ /* 0x000568000c1e1b00 */
[----:B------:R2:W5:Y:S01]  /*0840*/  @P0 LDG.E.64 R8, desc[UR8][R46.64] ;  /* 0x000000082e080981 */ /* 0x000562000c1e1b00 */
[----:B------:R-:W-:-:S02]  /*0850*/  @P0 CS2R R42, SRZ ;  /* 0x00000000002a0805 */ /* 0x000fc4000001ff00 */
[----:B------:R-:W-:Y:S02]  /*0860*/  @P1 CS2R R40, SRZ ;  /* 0x0000000000281805 */ /* 0x000fe4000001ff00 */
[----:B------:R-:W-:Y:S02]  /*0870*/  @P2 CS2R R38, SRZ ;  /* 0x0000000000262805 */ /* 0x000fe4000001ff00 */
[----:B------:R-:W-:Y:S02]  /*0880*/  @P3 CS2R R36, SRZ ;  /* 0x0000000000243805 */ /* 0x000fe4000001ff00 */
[----:B------:R-:W-:Y:S02]  /*0890*/  @P4 CS2R R2, SRZ ;  /* 0x0000000000024805 */ /* 0x000fe4000001ff00 */
[----:B--2---:R-:W-:-:S07]  /*08a0*/  @P5 CS2R R48, SRZ ;  /* 0x0000000000305805 */ /* 0x004fce000001ff00 */
.L_x_16479:
[----:B------:R-:W-:Y:S05]  /*08b0*/  BSYNC.RECONVERGENT B0 ;  /* 0x0000000000007941 */ /* 0x000fea0003800200 */
.L_x_16477:
[----:B------:R-:W0:Y:S02]  /*08c0*/  LDCU UR4, c[0x0][0x384] ;  /* 0x00007080ff0477ac */ /* 0x000e240008000800 */
[----:B0-----:R-:W-:-:S06]  /*08d0*/  UISETP.GE.AND UP0, UPT, UR6, UR4, UPT ;  /* 0x000000040600728c */ /* 0x001fcc000bf06270 */
[----:B------:R-:W-:-:S13]  /*08e0*/  PLOP3.LUT P0, PT, PT, PT, UP0, 0x80, 0x8 ;  /* 0x000000000008781c */ /* 0x000fda0003f0f008 */
[----:B------:R-:W-:Y:S05]  /*08f0*/  @P0 EXIT ;  /* 0x000000000000094d */ /* 0x000fea0003800000 */
[----:B-----5:R-:W-:Y:S01]  /*0900*/  MOV R30, R9 ;  /* 0x00000009001e7202 */ /* 0x020fe20000000f00 */
[----:B------:R-:W0:Y:S01]  /*0910*/  LDCU.64 UR4, c[0x0][0x3e0] ;  /* 0x00007c00ff0477ac */ /* 0x000e220008000a00 */
[--C-:B------:R-:W-:Y:S01]  /*0920*/  SHF.R.U64 R57, R8, 0x10, R9.reuse ;  /* 0x0000001008397819 */ /* 0x100fe20000001209 */
[----:B------:R-:W-:Y:S01]  /*0930*/  HADD2.F32 R51, -RZ, R48.H0_H0 ;  /* 0x20000030ff337230 */ /* 0x000fe20000004100 */
[----:B------:R-:W-:Y:S01]  /*0940*/  SHF.R.U32.HI R31, RZ, 0x10, R9 ;  /* 0x00000010ff1f7819 */ /* 0x000fe20000011609 */
[----:B------:R-:W1:Y:S01]  /*0950*/  LDCU UR13, c[0x0][0x388] ;  /* 0x00007100ff0d77ac */ /* 0x000e620008000800 */
[----:B------:R-:W-:Y:S02]  /*0960*/  MOV R9, R13 ;  /* 0x0000000d00097202 */ /* 0x000fe40000000f00 */
[--C-:B------:R-:W-:Y:S01]  /*0970*/  SHF.R.U64 R59, R12, 0x10, R13.reuse ;  /* 0x000000100c3b7819 */ /* 0x100fe2000000120d */
[----:B------:R-:W2:Y:S01]  /*0980*/  LDCU.U8 UR7, c[0x0][0x410] ;  /* 0x00008200ff0777ac */ /* 0x000ea20008000000 */
[----:B------:R-:W-:-:S02]  /*0990*/  SHF.R.U32.HI R32, RZ, 0x10, R13 ;  /* 0x00000010ff207819 */ /* 0x000fc4000001160d */
[----:B------:R-:W-:Y:S01]  /*09a0*/  MOV R62, R20 ;  /* 0x00000014003e7202 */ /* 0x000fe20000000f00 */
[----:B------:R-:W3:Y:S01]  /*09b0*/  LDCU UR12, c[0x0][0x400] ;  /* 0x00008000ff0c77ac */ /* 0x000ee20008000800 */
[----:B------:R-:W-:Y:S02]  /*09c0*/  SHF.R.U64 R63, R20, 0x10, R21 ;  /* 0x00000010143f7819 */ /* 0x000fe40000001215 */
[----:B------:R-:W-:Y:S01]  /*09d0*/  MOV R60, R16 ;  /* 0x00000010003c7202 */ /* 0x000fe20000000f00 */
[----:B------:R-:W4:Y:S01]  /*09e0*/  LDCU.64 UR10, c[0x0][0x3a0] ;  /* 0x00007400ff0a77ac */ /* 0x000f220008000a00 */
[----:B------:R-:W-:Y:S02]  /*09f0*/  SHF.R.U64 R61, R16, 0x10, R17 ;  /* 0x00000010103d7819 */ /* 0x000fe40000001211 */
[----:B------:R-:W-:Y:S01]  /*0a00*/  MOV R13, R21 ;  /* 0x00000015000d7202 */ /* 0x000fe20000000f00 */
[----:B0-----:R-:W-:Y:S01]  /*0a10*/  UISETP.NE.U32.AND UP0, UPT, UR4, URZ, UPT ;  /* 0x000000ff0400728c */ /* 0x001fe2000bf05070 */
[----:B------:R-:W-:Y:S01]  /*0a20*/  SHF.R.U32.HI R20, RZ, 0x10, R21 ;  /* 0x00000010ff147819 */ /* 0x000fe20000011615 */
[----:B------:R-:W0:Y:S01]  /*0a30*/  LDCU.64 UR14, c[0x0][0x380] ;  /* 0x00007000ff0e77ac */ /* 0x000e220008000a00 */
[----:B------:R-:W-:-:S02]  /*0a40*/  MOV R56, R8 ;  /* 0x0000000800387202 */ /* 0x000fc40000000f00 */
[----:B------:R-:W-:Y:S01]  /*0a50*/  MOV R16, R25 ;  /* 0x0000001900107202 */ /* 0x000fe20000000f00 */
[----:B------:R-:W-:Y:S01]  /*0a60*/  UISETP.NE.AND.EX UP0, UPT, UR5, URZ, UPT, UP0 ;  /* 0x000000ff0500728c */ /* 0x000fe2000bf05300 */
[--C-:B------:R-:W-:Y:S01]  /*0a70*/  SHF.R.U64 R65, R24, 0x10, R25.reuse ;  /* 0x0000001018417819 */ /* 0x100fe20000001219 */
[----:B------:R-:W-:Y:S01]  /*0a80*/  UPLOP3.LUT UP1, UPT, UPT, UPT, UPT, 0x40, 0x4 ;  /* 0x000000000004789c */ /* 0x000fe20003f2e870 */
[----:B------:R-:W-:Y:S02]  /*0a90*/  SHF.R.U32.HI R21, RZ, 0x10, R25 ;  /* 0x00000010ff157819 */ /* 0x000fe40000011619 */
[----:B------:R-:W-:Y:S02]  /*0aa0*/  MOV R8, R7 ;  /* 0x0000000700087202 */ /* 0x000fe40000000f00 */
[--C-:B------:R-:W-:Y:S02]  /*0ab0*/  SHF.R.U64 R74, R6, 0x10, R7.reuse ;  /* 0x00000010064a7819 */ /* 0x100fe40000001207 */
[----:B------:R-:W-:-:S02]  /*0ac0*/  SHF.R.U32.HI R25, RZ, 0x10, R7 ;  /* 0x00000010ff197819 */ /* 0x000fc40000011607 */
[----:B------:R-:W-:Y:S02]  /*0ad0*/  MOV R75, R10 ;  /* 0x0000000a004b7202 */ /* 0x000fe40000000f00 */
[----:B------:R-:W-:Y:S02]  /*0ae0*/  MOV R7, R11 ;  /* 0x0000000b00077202 */ /* 0x000fe40000000f00 */
[----:B------:R-:W-:Y:S02]  /*0af0*/  SHF.R.U64 R83, R42, 0x10, R43 ;  /* 0x000000102a537819 */ /* 0x000fe4000000122b */
[----:B------:R-:W-:Y:S02]  /*0b00*/  PRMT R75, R75, 0x5410, R7 ;  /* 0x000054104b4b7816 */ /* 0x000fe40000000007 */
[----:B------:R-:W-:Y:S02]  /*0b10*/  SHF.R.U32.HI R7, RZ, 0x10, R43 ;  /* 0x00000010ff077819 */ /* 0x000fe4000001162b */
[----:B------:R-:W-:-:S02]  /*0b20*/  SHF.R.U64 R84, R40, 0x10, R41 ;  /* 0x0000001028547819 */ /* 0x000fc40000001229 */
[----:B------:R-:W-:Y:S02]  /*0b30*/  PRMT R83, R83, 0x5410, R7 ;  /* 0x0000541053537816 */ /* 0x000fe40000000007 */
[----:B------:R-:W-:Y:S02]  /*0b40*/  SHF.R.U32.HI R7, RZ, 0x10, R41 ;  /* 0x00000010ff077819 */ /* 0x000fe40000011629 */
[----:B------:R-:W-:Y:S02]  /*0b50*/  SHF.R.U64 R86, R36, 0x10, R37 ;  /* 0x0000001024567819 */ /* 0x000fe40000001225 */
[----:B------:R-:W-:Y:S02]  /*0b60*/  PRMT R84, R84, 0x5410, R7 ;  /* 0x0000541054547816 */ /* 0x000fe40000000007 */
[----:B------:R-:W-:Y:S02]  /*0b70*/  SHF.R.U32.HI R7, RZ, 0x10, R37 ;  /* 0x00000010ff077819 */ /* 0x000fe40000011625 */
[----:B------:R-:W-:-:S02]  /*0b80*/  SHF.R.S32.HI R5, RZ, 0x2, R5 ;  /* 0x00000002ff057819 */ /* 0x000fc40000011405 */
[----:B------:R-:W-:Y:S02]  /*0b90*/  PRMT R86, R86, 0x5410, R7 ;  /* 0x0000541056567816 */ /* 0x000fe40000000007 */
[----:B------:R-:W-:Y:S02]  /*0ba0*/  LOP3.LUT R7, R5, 0xff, RZ, 0xc0, !PT ;  /* 0x000000ff05077812 */ /* 0x000fe400078ec0ff */
[----:B------:R-:W-:Y:S02]  /*0bb0*/  SHF.R.U32.HI R5, RZ, 0x1, R5 ;  /* 0x00000001ff057819 */ /* 0x000fe40000011605 */
[----:B------:R-:W-:Y:S01]  /*0bc0*/  VIADDMNMX R0, R7, -R0, RZ, !PT ;  /* 0x8000000007007246 */ /* 0x000fe200078001ff */
[----:B------:R-:W-:Y:S01]  /*0bd0*/  IMAD R4, R4, -0x20, R7 ;  /* 0xffffffe004047824 */ /* 0x000fe200078e0207 */
[----:B------:R-:W-:Y:S02]  /*0be0*/  LOP3.LUT R5, R5, 0x7fffff80, RZ, 0xc0, !PT ;  /* 0x7fffff8005057812 */ /* 0x000fe400078ec0ff */
[----:B------:R-:W-:-:S02]  /*0bf0*/  VIMNMX R0, PT, PT, R0, 0x20, PT ;  /* 0x0000002000007848 */ /* 0x000fc40003fe0100 */
[----:B------:R-:W-:Y:S02]  /*0c00*/  MOV R68, R6 ;  /* 0x0000000600447202 */ /* 0x000fe40000000f00 */
[----:B------:R-:W-:Y:S02]  /*0c10*/  LEA R0, R0, R5, 0x2 ;  /* 0x0000000500007211 */ /* 0x000fe400078e10ff */
[----:B------:R-:W-:Y:S02]  /*0c20*/  VIMNMX R4, PT, PT, RZ, R4, !PT ;  /* 0x00000004ff047248 */ /* 0x000fe40007fe0100 */
[----:B------:R-:W-:Y:S02]  /*0c30*/  I2FP.F32.U32 R50, R0 ;  /* 0x0000000000327245 */ /* 0x000fe40000201000 */
[----:B------:R-:W-:Y:S02]  /*0c40*/  MOV R66, R28 ;  /* 0x0000001c00427202 */ /* 0x000fe40000000f00 */
[----:B------:R-:W-:-:S02]  /*0c50*/  SHF.R.U64 R67, R28, 0x10, R29 ;  /* 0x000000101c437819 */ /* 0x000fc4000000121d */
[----:B------:R-:W0:Y:S01]  /*0c60*/  MUFU.RCP R50, R50 ;  /* 0x0000003200327308 */ /* 0x000e220000001000 */
[----:B------:R-:W-:Y:S02]  /*0c70*/  MOV R58, R12 ;  /* 0x0000000c003a7202 */ /* 0x000fe40000000f00 */
[--C-:B------:R-:W-:Y:S02]  /*0c80*/  SHF.R.U64 R76, R10, 0x10, R11.reuse ;  /* 0x000000100a4c7819 */ /* 0x100fe4000000120b */
[----:B------:R-:W-:Y:S02]  /*0c90*/  SHF.R.U32.HI R28, RZ, 0x10, R11 ;  /* 0x00000010ff1c7819 */ /* 0x000fe4000001160b */
[----:B------:R-:W-:Y:S02]  /*0ca0*/  MOV R79, R18 ;  /* 0x00000012004f7202 */ /* 0x000fe40000000f00 */
[----:B------:R-:W-:Y:S02]  /*0cb0*/  SHF.R.U64 R80, R18, 0x10, R19 ;  /* 0x0000001012507819 */ /* 0x000fe40000001213 */
[----:B------:R-:W-:-:S02]  /*0cc0*/  MOV R12, R17 ;  /* 0x00000011000c7202 */ /* 0x000fc40000000f00 */
[----:B------:R-:W-:Y:S02]  /*0cd0*/  SHF.R.U32.HI R33, RZ, 0x10, R17 ;  /* 0x00000010ff217819 */ /* 0x000fe40000011611 */
[----:B------:R-:W-:Y:S02]  /*0ce0*/  MOV R64, R24 ;  /* 0x0000001800407202 */ /* 0x000fe40000000f00 */
[----:B------:R-:W-:Y:S02]  /*0cf0*/  MOV R77, R14 ;  /* 0x0000000e004d7202 */ /* 0x000fe40000000f00 */
[----:B------:R-:W-:Y:S02]  /*0d00*/  MOV R10, R15 ;  /* 0x0000000f000a7202 */ /* 0x000fe40000000f00 */
[----:B------:R-:W-:Y:S02]  /*0d10*/  SHF.R.U64 R78, R14, 0x10, R15 ;  /* 0x000000100e4e7819 */ /* 0x000fe4000000120f */
[----:B------:R-:W-:-:S02]  /*0d20*/  MOV R11, R19 ;  /* 0x00000013000b7202 */ /* 0x000fc40000000f00 */
[----:B------:R-:W-:Y:S02]  /*0d30*/  SHF.R.U32.HI R18, RZ, 0x10, R19 ;  /* 0x00000010ff127819 */ /* 0x000fe40000011613 */
[----:B------:R-:W-:Y:S02]  /*0d40*/  MOV R6, R26 ;  /* 0x0000001a00067202 */ /* 0x000fe40000000f00 */
[----:B------:R-:W-:Y:S02]  /*0d50*/  MOV R46, R27 ;  /* 0x0000001b002e7202 */ /* 0x000fe40000000f00 */
[--C-:B------:R-:W-:Y:S02]  /*0d60*/  SHF.R.U64 R47, R26, 0x10, R27.reuse ;  /* 0x000000101a2f7819 */ /* 0x100fe4000000121b */
[----:B------:R-:W-:Y:S01]  /*0d70*/  SHF.R.U32.HI R45, RZ, 0x10, R27 ;  /* 0x00000010ff2d7819 */ /* 0x000fe2000001161b */
[----:B------:R-:W-:Y:S01]  /*0d80*/  HADD2.F32 R46, -RZ, R46.H0_H0 ;  /* 0x2000002eff2e7230 */ /* 0x000fe20000004100 */
[----:B------:R-:W-:Y:S01]  /*0d90*/  PRMT R68, R68, 0x5410, R8 ;  /* 0x0000541044447816 */ /* 0x000fe20000000008 */
[----:B------:R-:W-:Y:S01]  /*0da0*/  HADD2.F32 R47, -RZ, R47.H0_H0 ;  /* 0x2000002fff2f7230 */ /* 0x000fe20000004100 */
[--C-:B------:R-:W-:Y:S01]  /*0db0*/  SHF.R.U64 R44, R48, 0x10, R49.reuse ;  /* 0x00000010302c7819 */ /* 0x100fe20000001231 */
[----:B------:R-:W-:Y:S01]  /*0dc0*/  HADD2.F32 R48, -RZ, R6.H0_H0 ;  /* 0x20000006ff307230 */ /* 0x000fe20000004100 */
[----:B------:R-:W-:Y:S01]  /*0dd0*/  SHF.R.U32.HI R0, RZ, 0x10, R49 ;  /* 0x00000010ff007819 */ /* 0x000fe20000011631 */
[----:B------:R-:W-:Y:S01]  /*0de0*/  HADD2.F32 R49, -RZ, R49.H0_H0 ;  /* 0x20000031ff317230 */ /* 0x000fe20000004100 */
[----:B------:R-:W-:Y:S01]  /*0df0*/  MOV R17, R29 ;  /* 0x0000001d00117202 */ /* 0x000fe20000000f00 */
[----:B------:R-:W-:Y:S01]  /*0e00*/  HADD2.F32 R45, -RZ, R45.H0_H0 ;  /* 0x2000002dff2d7230 */ /* 0x000fe20000004100 */
[----:B------:R-:W-:Y:S01]  /*0e10*/  SHF.R.U32.HI R24, RZ, 0x10, R29 ;  /* 0x00000010ff187819 */ /* 0x000fe2000001161d */
[----:B------:R-:W-:Y:S01]  /*0e20*/  HADD2.F32 R44, -RZ, R44.H0_H0 ;  /* 0x2000002cff2c7230 */ /* 0x000fe20000004100 */
[----:B------:R-:W-:Y:S01]  /*0e30*/  SHF.R.U32.HI R15, RZ, 0x10, R15 ;  /* 0x00000010ff0f7819 */ /* 0x000fe2000001160f */
[----:B------:R-:W-:Y:S01]  /*0e40*/  HADD2.F32 R0, -RZ, R0.H0_H0 ;  /* 0x20000000ff007230 */ /* 0x000fe20000004100 */
[----:B------:R-:W-:-:S02]  /*0e50*/  MOV R81, R22 ;  /* 0x0000001600517202 */ /* 0x000fc40000000f00 */
[----:B------:R-:W-:Y:S02]  /*0e60*/  MOV R14, R23 ;  /* 0x00000017000e7202 */ /* 0x000fe40000000f00 */
[--C-:B------:R-:W-:Y:S02]  /*0e70*/  SHF.R.U64 R82, R22, 0x10, R23.reuse ;  /* 0x0000001016527819 */ /* 0x100fe40000001217 */
[----:B------:R-:W-:Y:S02]  /*0e80*/  SHF.R.U32.HI R19, RZ, 0x10, R23 ;  /* 0x00000010ff137819 */ /* 0x000fe40000011617 */
[--C-:B------:R-:W-:Y:S02]  /*0e90*/  SHF.R.U64 R85, R38, 0x10, R39.reuse ;  /* 0x0000001026557819 */ /* 0x100fe40000001227 */
[----:B------:R-:W-:Y:S02]  /*0ea0*/  SHF.R.U32.HI R8, RZ, 0x10, R39 ;  /* 0x00000010ff087819 */ /* 0x000fe40000011627 */
[----:B------:R-:W-:-:S02]  /*0eb0*/  SHF.R.U64 R87, R2, 0x10, R3 ;  /* 0x0000001002577819 */ /* 0x000fc40000001203 */
[----:B------:R-:W-:Y:S02]  /*0ec0*/  SHF.R.U32.HI R7, RZ, 0x10, R3 ;  /* 0x00000010ff077819 */ /* 0x000fe40000011603 */
[----:B------:R-:W-:Y:S02]  /*0ed0*/  VIMNMX R4, PT, PT, R4, 0x20, PT ;  /* 0x0000002004047848 */ /* 0x000fe40003fe0100 */
        /* <DEDUP_REMOVED lines=22> */
[----:B01234-:R-:W-:-:S07]  /*1040*/  LEA R52, R4, R5, 0x2 ;  /* 0x0000000504347211 */ /* 0x01ffce00078e10ff */
.L_x_16519:
[----:B0-----:R-:W0:Y:S01]  /*1050*/  @UP0 LDCU.64 UR4, c[0x0][0x3e0] ;  /* 0x00007c00ff0407ac */ /* 0x001e220008000a00 */
[----:B------:R-:W-:Y:S01]  /*1060*/  PLOP3.LUT P0, PT, PT, PT, UP0, 0x80, 0x8 ;  /* 0x000000000008781c */ /* 0x000fe20003f0f008 */
[----:B0-----:R-:W-:-:S06]  /*1070*/  @UP0 UIMAD.WIDE UR4, UR6, 0x4, UR4 ;  /* 0x00000004060408a5 */ /* 0x001fcc000f8e0204 */
[----:B-1234-:R-:W-:Y:S02]  /*1080*/  MOV R34, UR4 ;  /* 0x0000000400227c02 */ /* 0x01efe40008000f00 */
[----:B------:R-:W-:-:S05]  /*1090*/  MOV R35, UR5 ;  /* 0x0000000500237c02 */ /* 0x000fca0008000f00 */
[----:B------:R-:W2:Y:S01]  /*10a0*/  @P0 LDG.E R34, desc[UR8][R34.64] ;  /* 0x0000000822220981 */ /* 0x000ea2000c1e1900 */
[----:B------:R-:W-:Y:S01]  /*10b0*/  PLOP3.LUT P0, PT, PT, PT, UP0, 0x80, 0x8 ;  /* 0x000000000008781c */ /* 0x000fe20003f0f008 */
[----:B------:R-:W-:Y:S01]  /*10c0*/  UIMAD UR4, UR6, UR13, URZ ;  /* 0x0000000d060472a4 */ /* 0x000fe2000f8e02ff */
[----:B------:R-:W-:Y:S03]  /*10d0*/  BSSY.RECONVERGENT B0, `(.L_x_16480) ;  /* 0x000002f000007945 */ /* 0x000fe60003800200 */
[----:B------:R-:W-:-:S04]  /*10e0*/  USHF.R.S32.HI UR5, URZ, 0x1f, UR4 ;  /* 0x0000001fff057899 */ /* 0x000fc80008011404 */
[----:B------:R-:W-:-:S03]  /*10f0*/  ULEA.HI UR5, UR5, UR4, URZ, 0x2 ;  /* 0x0000000405057291 */ /* 0x000fc6000f8f10ff */
[----:B------:R-:W-:-:S03]  /*1100*/  UMOV UR4, 0x3f800000 ;  /* 0x3f80000000047882 */ /* 0x000fc60000000000 */
[----:B------:R-:W-:-:S04]  /*1110*/  MOV R69, UR5 ;  /* 0x0000000500457c02 */ /* 0x000fc80008000f00 */
[----:B------:R-:W-:-:S04]  /*1120*/  LEA.HI.SX32 R69, R69, R54, 0x1e ;  /* 0x0000003645457211 */ /* 0x000fc800078ff2ff */
[----:B------:R-:W-:Y:S02]  /*1130*/  MOV R32, R69 ;  /* 0x0000004500207202 */ /* 0x000fe40000000f00 */
[----:B--2---:R-:W-:Y:S02]  /*1140*/  @P0 R2UR UR4, R34 ;  /* 0x00000000220402ca */ /* 0x004fe400000e0000 */
[----:B------:R-:W-:-:S13]  /*1150*/  ISETP.GE.U32.AND P0, PT, R53, 0x100, PT ;  /* 0x000001003500780c */ /* 0x000fda0003f06070 */
[----:B------:R-:W-:Y:S05]  /*1160*/  @!P0 BRA `(.L_x_16481) ;  /* 0x0000000000948947 */ /* 0x000fea0003800000 */
[----:B------:R-:W-:Y:S01]  /*1170*/  ISETP.NE.U32.AND P1, PT, RZ, UR10, PT ;  /* 0x0000000aff007c0c */ /* 0x000fe2000bf25070 */
[----:B------:R-:W0:Y:S03]  /*1180*/  LDC.64 R32, c[0x0][0x390] ;  /* 0x0000e400ff207b82 */ /* 0x000e260000000a00 */
[----:B------:R-:W-:-:S05]  /*1190*/  ISETP.NE.AND.EX P1, PT, RZ, UR11, PT, P1 ;  /* 0x0000000bff007c0c */ /* 0x000fca000bf25310 */
[----:B------:R-:W1:Y:S08]  /*11a0*/  LDC.64 R70, c[0x0][0x3a8] ;  /* 0x0000ea00ff467b82 */ /* 0x000e700000000a00 */
[----:B------:R-:W2:Y:S01]  /*11b0*/  @P1 LDC.64 R72, c[0x0][0x3a0] ;  /* 0x0000e800ff481b82 */ /* 0x000ea20000000a00 */
[----:B0-----:R-:W-:-:S06]  /*11c0*/  IMAD.WIDE.U32 R32, R69, 0x10, R32 ;  /* 0x0000001045207825 */ /* 0x001fcc00078e0020 */
[----:B------:R-:W3:Y:S01]  /*11d0*/  LDG.E.128 R32, desc[UR8][R32.64] ;  /* 0x0000000820207981 */ /* 0x000ee2000c1e1d00 */
[----:B--2---:R-:W-:-:S05]  /*11e0*/  @P1 IMAD.WIDE.U32 R72, R69, 0x10, R72 ;  /* 0x0000001045481825 */ /* 0x004fca00078e0048 */
[----:B------:R0:W2:Y:S01]  /*11f0*/  @P1 LDG.E.128 R4, desc[UR8][R72.64] ;  /* 0x0000000848041981 */ /* 0x0000a2000c1e1d00 */
[----:B------:R-:W-:Y:S02]  /*1200*/  @P1 HADD2.F32 R8, -RZ, R56.H0_H0 ;  /* 0x20000038ff081230 */ /* 0x000fe40000004100 */
[----:B------:R-:W-:Y:S02]  /*1210*/  @P1 HADD2.F32 R11, -RZ, R57.H0_H0 ;  /* 0x20000039ff0b1230 */ /* 0x000fe40000004100 */
[----:B-1----:R-:W-:-:S04]  /*1220*/  IMAD.WIDE.U32 R70, R69, 0x10, R70 ;  /* 0x0000001045467825 */ /* 0x002fc800078e0046 */
[----:B---3--:R-:W-:Y:S01]  /*1230*/  @P1 FMUL.FTZ R9, R32, UR4 ;  /* 0x0000000420091c20 */ /* 0x008fe20008410000 */
[----:B------:R-:W-:Y:S01]  /*1240*/  @P1 FMUL.FTZ R10, R33, UR4 ;  /* 0x00000004210a1c20 */ /* 0x000fe20008410000 */
[----:B0-----:R-:W-:Y:S02]  /*1250*/  @P1 FMUL.FTZ R72, R35, UR4 ;  /* 0x0000000423481c20 */ /* 0x001fe40008410000 */
[----:B--2---:R-:W-:Y:S01]  /*1260*/  @P1 FFMA.FTZ R8, R9, R8, R4 ;  /* 0x0000000809081223 */ /* 0x004fe20000010004 */
[----:B------:R-:W-:Y:S01]  /*1270*/  @P1 FFMA.FTZ R9, R10, R11, R5 ;  /* 0x0000000b0a091223 */ /* 0x000fe20000010005 */
[----:B------:R-:W-:Y:S02]  /*1280*/  @P1 HADD2.F32 R10, -RZ, R56.H1_H1 ;  /* 0x30000038ff0a1230 */ /* 0x000fe40000004100 */
[----:B------:R-:W-:-:S04]  /*1290*/  @P1 FMUL.FTZ R11, R34, UR4 ;  /* 0x00000004220b1c20 */ /* 0x000fc80008410000 */
[----:B------:R-:W-:Y:S01]  /*12a0*/  @P1 FFMA.FTZ R10, R11, R10, R6 ;  /* 0x0000000a0b0a1223 */ /* 0x000fe20000010006 */
[----:B------:R-:W-:-:S05]  /*12b0*/  @P1 HADD2.F32 R11, -RZ, R57.H1_H1 ;  /* 0x30000039ff0b1230 */ /* 0x000fca0000004100 */
[----:B------:R-:W-:Y:S01]  /*12c0*/  @P1 FFMA.FTZ R11, R72, R11, R7 ;  /* 0x0000000b480b1223 */ /* 0x000fe20000010007 */
[----:B------:R-:W-:Y:S06]  /*12d0*/  @P1 BRA `(.L_x_16482) ;  /* 0x0000000000301947 */ /* 0x000fec0003800000 */
[--C-:B------:R-:W-:Y:S02]  /*12e0*/  HADD2.F32 R9, -RZ, R56.reuse.H0_H0 ;  /* 0x20000038ff097230 */ /* 0x100fe40000004100 */
[----:B------:R-:W-:Y:S01]  /*12f0*/  FMUL.FTZ R8, R32, UR4 ;  /* 0x0000000420087c20 */ /* 0x000fe20008410000 */
[--C-:B------:R-:W-:Y:S02]  /*1300*/  HADD2.F32 R10, -RZ, R57.reuse.H0_H0 ;  /* 0x20000039ff0a7230 */ /* 0x100fe40000004100 */
[----:B------:R-:W-:Y:S01]  /*1310*/  FMUL.FTZ R33, R33, UR4 ;  /* 0x0000000421217c20 */ /* 0x000fe20008410000 */
[----:B------:R-:W-:Y:S02]  /*1320*/  HADD2.F32 R11, -RZ, R56.H1_H1 ;  /* 0x30000038ff0b7230 */ /* 0x000fe40000004100 */
[----:B------:R-:W-:Y:S01]  /*1330*/  FMUL.FTZ R34, R34, UR4 ;  /* 0x0000000422227c20 */ /* 0x000fe20008410000 */
[----:B------:R-:W-:Y:S02]  /*1340*/  HADD2.F32 R32, -RZ, R57.H1_H1 ;  /* 0x30000039ff207230 */ /* 0x000fe40000004100 */
[----:B------:R-:W-:Y:S01]  /*1350*/  FMUL.FTZ R35, R35, UR4 ;  /* 0x0000000423237c20 */ /* 0x000fe20008410000 */
[----:B------:R-:W-:Y:S01]  /*1360*/  FMUL.FTZ R8, R8, R9 ;  /* 0x0000000908087220 */ /* 0x000fe20000410000 */
[----:B------:R-:W-:Y:S01]  /*1370*/  FMUL.FTZ R9, R33, R10 ;  /* 0x0000000a21097220 */ /* 0x000fe20000410000 */
[----:B------:R-:W-:Y:S01]  /*1380*/  FMUL.FTZ R10, R34, R11 ;  /* 0x0000000b220a7220 */ /* 0x000fe20000410000 */
[----:B------:R-:W-:-:S07]  /*1390*/  FMUL.FTZ R11, R35, R32 ;  /* 0x00000020230b7220 */ /* 0x000fce0000410000 */
.L_x_16482:
[----:B------:R0:W-:Y:S01]  /*13a0*/  STG.E.128 desc[UR8][R70.64], R8 ;  /* 0x0000000846007986 */ /* 0x0001e2000c101d08 */
[----:B------:R-:W-:-:S07]  /*13b0*/  IADD3 R32, PT, PT, R69, 0x100, RZ ;  /* 0x0000010045207810 */ /* 0x000fce0007ffe0ff */
.L_x_16481:
[----:B------:R-:W-:Y:S05]  /*13c0*/  BSYNC.RECONVERGENT B0 ;  /* 0x0000000000007941 */ /* 0x000fea0003800200 */
.L_x_16480:
        /* <DEDUP_REMOVED lines=11> */
[----:B------:R1:W5:Y:S01]  /*1480*/  @P1 LDG.E.128 R4, desc[UR8][R34.64] ;  /* 0x0000000822041981 */ /* 0x000362000c1e1d00 */
[----:B------:R-:W-:Y:S05]  /*1490*/  @!P1 BRA `(.L_x_16485) ;  /* 0x0000000000349947 */ /* 0x000fea0003800000 */
[----:B-----5:R-:W-:Y:S01]  /*14a0*/  FMUL.FTZ R33, R12, UR4 ;  /* 0x000000040c217c20 */ /* 0x020fe20008410000 */
[----:B-1----:R-:W-:Y:S01]  /*14b0*/  FMUL.FTZ R34, R13, UR4 ;  /* 0x000000040d227c20 */ /* 0x002fe20008410000 */
[----:B------:R-:W-:Y:S01]  /*14c0*/  FMUL.FTZ R35, R14, UR4 ;  /* 0x000000040e237c20 */ /* 0x000fe20008410000 */
[--C-:B------:R-:W-:Y:S02]  /*14d0*/  HADD2.F32 R12, -RZ, R58.reuse.H0_H0 ;  /* 0x2000003aff0c7230 */ /* 0x100fe40000004100 */
[----:B0-----:R-:W-:Y:S01]  /*14e0*/  FMUL.FTZ R70, R15, UR4 ;  /* 0x000000040f467c20 */ /* 0x001fe20008410000 */
[--C-:B------:R-:W-:Y:S02]  /*14f0*/  HADD2.F32 R13, -RZ, R59.reuse.H0_H0 ;  /* 0x2000003bff0d7230 */ /* 0x100fe40000004100 */
[----:B------:R-:W-:Y:S02]  /*1500*/  HADD2.F32 R14, -RZ, R58.H1_H1 ;  /* 0x3000003aff0e7230 */ /* 0x000fe40000004100 */
[----:B------:R-:W-:Y:S01]  /*1510*/  FFMA.FTZ R12, R33, R12, R4 ;  /* 0x0000000c210c7223 */ /* 0x000fe20000010004 */
[----:B------:R-:W-:-:S02]  /*1520*/  HADD2.F32 R71, -RZ, R59.H1_H1 ;  /* 0x3000003bff477230 */ /* 0x000fc40000004100 */
[----:B------:R-:W-:Y:S01]  /*1530*/  FFMA.FTZ R13, R34, R13, R5 ;  /* 0x0000000d220d7223 */ /* 0x000fe20000010005 */
[----:B------:R-:W-:Y:S02]  /*1540*/  FFMA.FTZ R14, R35, R14, R6 ;  /* 0x0000000e230e7223 */ /* 0x000fe40000010006 */
[----:B------:R-:W-:Y:S01]  /*1550*/  FFMA.FTZ R15, R70, R71, R7 ;  /* 0x00000047460f7223 */ /* 0x000fe20000010007 */
[----:B------:R-:W-:Y:S06]  /*1560*/  BRA `(.L_x_16486) ;  /* 0x0000000000307947 */ /* 0x000fec0003800000 */
.L_x_16485:
[----:B-----5:R-:W-:Y:S01]  /*1570*/  FMUL.FTZ R33, R13, UR4 ;  /* 0x000000040d217c20 */ /* 0x020fe20008410000 */
[----:B-1----:R-:W-:Y:S01]  /*1580*/  FMUL.FTZ R34, R14, UR4 ;  /* 0x000000040e227c20 */ /* 0x002fe20008410000 */
[--C-:B------:R-:W-:Y:S02]  /*1590*/  HADD2.F32 R13, -RZ, R58.reuse.H0_H0 ;  /* 0x2000003aff0d7230 */ /* 0x100fe40000004100 */
[----:B------:R-:W-:Y:S01]  /*15a0*/  FMUL.FTZ R12, R12, UR4 ;  /* 0x000000040c0c7c20 */ /* 0x000fe20008410000 */
[--C-:B------:R-:W-:Y:S02]  /*15b0*/  HADD2.F32 R14, -RZ, R59.reuse.H0_H0 ;  /* 0x2000003bff0e7230 */ /* 0x100fe40000004100 */
[----:B------:R-:W-:Y:S01]  /*15c0*/  FMUL.FTZ R15, R15, UR4 ;  /* 0x000000040f0f7c20 */ /* 0x000fe20008410000 */
[----:B------:R-:W-:Y:S02]  /*15d0*/  HADD2.F32 R35, -RZ, R58.H1_H1 ;  /* 0x3000003aff237230 */ /* 0x000fe40000004100 */
[----:B------:R-:W-:Y:S01]  /*15e0*/  FMUL.FTZ R12, R12, R13 ;  /* 0x0000000d0c0c7220 */ /* 0x000fe20000410000 */
[----:B0-----:R-:W-:-:S02]  /*15f0*/  HADD2.F32 R70, -RZ, R59.H1_H1 ;  /* 0x3000003bff467230 */ /* 0x001fc40000004100 */
[----:B------:R-:W-:Y:S01]  /*1600*/  FMUL.FTZ R13, R33, R14 ;  /* 0x0000000e210d7220 */ /* 0x000fe20000410000 */
[----:B------:R-:W-:Y:S02]  /*1610*/  FMUL.FTZ R14, R34, R35 ;  /* 0x00000023220e7220 */ /* 0x000fe40000410000 */
[----:B------:R-:W-:-:S07]  /*1620*/  FMUL.FTZ R15, R15, R70 ;  /* 0x000000460f0f7220 */ /* 0x000fce0000410000 */
.L_x_16486:
[----:B------:R-:W0:Y:S02]  /*1630*/  LDC.64 R34, c[0x0][0x3a8] ;  /* 0x0000ea00ff227b82 */ /* 0x000e240000000a00 */
[C---:B0-----:R-:W-:Y:S01]  /*1640*/  IMAD.WIDE.U32 R34, R32.reuse, 0x10, R34 ;  /* 0x0000001020227825 */ /* 0x041fe200078e0022 */
[----:B------:R-:W-:-:S04]  /*1650*/  IADD3 R32, PT, PT, R32, 0x100, RZ ;  /* 0x0000010020207810 */ /* 0x000fc80007ffe0ff */
[----:B------:R1:W-:Y:S03]  /*1660*/  STG.E.128 desc[UR8][R34.64], R12 ;  /* 0x0000000c22007986 */ /* 0x0003e6000c101d08 */
.L_x_16484:
[----:B------:R-:W-:Y:S05]  /*1670*/  BSYNC.RECONVERGENT B0 ;  /* 0x0000000000007941 */ /* 0x000fea0003800200 */
.L_x_16483:
[----:B------:R-:W-:Y:S01]  /*1680*/  ISETP.GE.U32.AND P1, PT, R53, 0x300, PT ;  /* 0x000003003500780c */ /* 0x000fe20003f26070 */
[----:B------:R-:W-:-:S12]  /*1690*/  BSSY.RECONVERGENT B0, `(.L_x_16487) ;  /* 0x0000028000007945 */ /* 0x000fd80003800200 */
[----:B------:R-:W-:Y:S05]  /*16a0*/  @!P1 BRA `(.L_x_16488) ;  /* 0x0000000000989947 */ /* 0x000fea0003800000 */
[----:B------:R-:W-:Y:S01]  /*16b0*/  ISETP.NE.U32.AND P2, PT, RZ, UR10, PT ;  /* 0x0000000aff007c0c */ /* 0x000fe2000bf45070 */
[----:B------:R-:W2:Y:S03]  /*16c0*/  LDC.64 R16, c[0x0][0x390] ;  /* 0x0000e400ff107b82 */ /* 0x000ea60000000a00 */
[----:B------:R-:W-:-:S13]  /*16d0*/  ISETP.NE.AND.EX P2, PT, RZ, UR11, PT, P2 ;  /* 0x0000000bff007c0c */ /* 0x000fda000bf45320 */
[----:B-1----:R-:W1:Y:S01]  /*16e0*/  @P2 LDC.64 R34, c[0x0][0x3a0] ;  /* 0x0000e800ff222b82 */ /* 0x002e620000000a00 */
[----:B--2---:R-:W-:-:S06]  /*16f0*/  IMAD.WIDE.U32 R16, R32, 0x10, R16 ;  /* 0x0000001020107825 */ /* 0x004fcc00078e0010 */
[----:B------:R-:W5:Y:S01]  /*1700*/  LDG.E.128 R16, desc[UR8][R16.64] ;  /* 0x0000000810107981 */ /* 0x000f62000c1e1d00 */
[----:B-1----:R-:W-:-:S05]  /*1710*/  @P2 IMAD.WIDE.U32 R34, R32, 0x10, R34 ;  /* 0x0000001020222825 */ /* 0x002fca00078e0022 */
        /* <DEDUP_REMOVED lines=15> */
.L_x_16489:
        /* <DEDUP_REMOVED lines=12> */
.L_x_16490:
[----:B------:R-:W0:Y:S02]  /*18d0*/  LDC.64 R34, c[0x0][0x3a8] ;  /* 0x0000ea00ff227b82 */ /* 0x000e240000000a00 */
[C---:B0-----:R-:W-:Y:S01]  /*18e0*/  IMAD.WIDE.U32 R34, R32.reuse, 0x10, R34 ;  /* 0x0000001020227825 */ /* 0x041fe200078e0022 */
[----:B------:R-:W-:-:S04]  /*18f0*/  IADD3 R32, PT, PT, R32, 0x100, RZ ;  /* 0x0000010020207810 */ /* 0x000fc80007ffe0ff */
[----:B------:R2:W-:Y:S03]  /*1900*/  STG.E.128 desc[UR8][R34.64], R16 ;  /* 0x0000001022007986 */ /* 0x0005e6000c101d08 */
.L_x_16488:
[----:B------:R-:W-:Y:S05]  /*1910*/  BSYNC.RECONVERGENT B0 ;  /* 0x0000000000007941 */ /* 0x000fea0003800200 */
.L_x_16487:
[----:B------:R-:W-:Y:S01]  /*1920*/  ISETP.GE.U32.AND P2, PT, R53, 0x400, PT ;  /* 0x000004003500780c */ /* 0x000fe20003f46070 */
[----:B------:R-:W-:-:S12]  /*1930*/  BSSY.RECONVERGENT B0, `(.L_x_16491) ;  /* 0x0000028000007945 */ /* 0x000fd80003800200 */
[----:B------:R-:W-:Y:S05]  /*1940*/  @!P2 BRA `(.L_x_16492) ;  /* 0x000000000098a947 */ /* 0x000fea0003800000 */
[----:B------:R-:W-:Y:S01]  /*1950*/  ISETP.NE.U32.AND P3, PT, RZ, UR10, PT ;  /* 0x0000000aff007c0c */ /* 0x000fe2000bf65070 */
[----:B------:R-:W3:Y:S03]  /*1960*/  LDC.64 R20, c[0x0][0x390] ;  /* 0x0000e400ff147b82 */ /* 0x000ee60000000a00 */
[----:B------:R-:W-:-:S13]  /*1970*/  ISETP.NE.AND.EX P3, PT, RZ, UR11, PT, P3 ;  /* 0x0000000bff007c0c */ /* 0x000fda000bf65330 */
[----:B-12---:R-:W1:Y:S01]  /*1980*/  @P3 LDC.64 R34, c[0x0][0x3a0] ;  /* 0x0000e800ff223b82 */ /* 0x006e620000000a00 */
[----:B---3--:R-:W-:-:S06]  /*1990*/  IMAD.WIDE.U32 R20, R32, 0x10, R20 ;  /* 0x0000001020147825 */ /* 0x008fcc00078e0014 */
        /* <DEDUP_REMOVED lines=17> */
.L_x_16493:
        /* <DEDUP_REMOVED lines=12> */
.L_x_16494:
[----:B------:R-:W0:Y:S02]  /*1b70*/  LDC.64 R34, c[0x0][0x3a8] ;  /* 0x0000ea00ff227b82 */ /* 0x000e240000000a00 */
[C---:B0-----:R-:W-:Y:S01]  /*1b80*/  IMAD.WIDE.U32 R34, R32.reuse, 0x10, R34 ;  /* 0x0000001020227825 */ /* 0x041fe200078e0022 */
[----:B------:R-:W-:-:S04]  /*1b90*/  IADD3 R32, PT, PT, R32, 0x100, RZ ;  /* 0x0000010020207810 */ /* 0x000fc80007ffe0ff */
[----:B------:R3:W-:Y:S03]  /*1ba0*/  STG.E.128 desc[UR8][R34.64], R20 ;  /* 0x0000001422007986 */ /* 0x0007e6000c101d08 */
.L_x_16492:
[----:B------:R-:W-:Y:S05]  /*1bb0*/  BSYNC.RECONVERGENT B0 ;  /* 0x0000000000007941 */ /* 0x000fea0003800200 */
.L_x_16491:
[----:B------:R-:W-:Y:S01]  /*1bc0*/  ISETP.GE.U32.AND P3, PT, R53, 0x500, PT ;  /* 0x000005003500780c */ /* 0x000fe20003f66070 */
[----:B------:R-:W-:-:S12]  /*1bd0*/  BSSY.RECONVERGENT B0, `(.L_x_16495) ;  /* 0x0000028000007945 */ /* 0x000fd80003800200 */
[----:B------:R-:W-:Y:S05]  /*1be0*/  @!P3 BRA `(.L_x_16496) ;  /* 0x000000000098b947 */ /* 0x000fea0003800000 */
[----:B------:R-:W-:Y:S01]  /*1bf0*/  ISETP.NE.U32.AND P4, PT, RZ, UR10, PT ;  /* 0x0000000aff007c0c */ /* 0x000fe2000bf85070 */
[----:B------:R-:W4:Y:S03]  /*1c00*/  LDC.64 R24, c[0x0][0x390] ;  /* 0x0000e400ff187b82 */ /* 0x000f260000000a00 */
[----:B------:R-:W-:-:S13]  /*1c10*/  ISETP.NE.AND.EX P4, PT, RZ, UR11, PT, P4 ;  /* 0x0000000bff007c0c */ /* 0x000fda000bf85340 */
[----:B-123--:R-:W1:Y:S01]  /*1c20*/  @P4 LDC.64 R34, c[0x0][0x3a0] ;  /* 0x0000e800ff224b82 */ /* 0x00ee620000000a00 */
[----:B----4-:R-:W-:-:S06]  /*1c30*/  IMAD.WIDE.U32 R24, R32, 0x10, R24 ;  /* 0x0000001020187825 */ /* 0x010fcc00078e0018 */
        /* <DEDUP_REMOVED lines=17> */
.L_x_16497:
        /* <DEDUP_REMOVED lines=12> */
.L_x_16498:
[----:B------:R-:W0:Y:S02]  /*1e10*/  LDC.64 R34, c[0x0][0x3a8] ;  /* 0x0000ea00ff227b82 */ /* 0x000e240000000a00 */
[C---:B0-----:R-:W-:Y:S01]  /*1e20*/  IMAD.WIDE.U32 R34, R32.reuse, 0x10, R34 ;  /* 0x0000001020227825 */ /* 0x041fe200078e0022 */
[----:B------:R-:W-:-:S04]  /*1e30*/  IADD3 R32, PT, PT, R32, 0x100, RZ ;  /* 0x0000010020207810 */ /* 0x000fc80007ffe0ff */
[----:B------:R4:W-:Y:S03]  /*1e40*/  STG.E.128 desc[UR8][R34.64], R24 ;  /* 0x0000001822007986 */ /* 0x0009e6000c101d08 */
.L_x_16496:
[----:B------:R-:W-:Y:S05]  /*1e50*/  BSYNC.RECONVERGENT B0 ;  /* 0x0000000000007941 */ /* 0x000fea0003800200 */
.L_x_16495:
[----:B------:R-:W-:Y:S01]  /*1e60*/  ISETP.GE.U32.AND P4, PT, R53, 0x600, PT ;  /* 0x000006003500780c */ /* 0x000fe20003f86070 */
[----:B------:R-:W-:-:S12]  /*1e70*/  BSSY.RECONVERGENT B0, `(.L_x_16499) ;  /* 0x0000027000007945 */ /* 0x000fd80003800200 */
[----:B------:R-:W-:Y:S05]  /*1e80*/  @!P4 BRA `(.L_x_16500) ;  /* 0x000000000094c947 */ /* 0x000fea0003800000 */
[----:B------:R-:W-:Y:S01]  /*1e90*/  ISETP.NE.U32.AND P5, PT, RZ, UR10, PT ;  /* 0x0000000aff007c0c */ /* 0x000fe2000bfa5070 */
[----:B------:R-:W0:Y:S03]  /*1ea0*/  LDC.64 R28, c[0x0][0x390] ;  /* 0x0000e400ff1c7b82 */ /* 0x000e260000000a00 */
[----:B------:R-:W-:-:S13]  /*1eb0*/  ISETP.NE.AND.EX P5, PT, RZ, UR11, PT, P5 ;  /* 0x0000000bff007c0c */ /* 0x000fda000bfa5350 */
[----:B-1234-:R-:W1:Y:S01]  /*1ec0*/  @P5 LDC.64 R34, c[0x0][0x3a0] ;  /* 0x0000e800ff225b82 */ /* 0x01ee620000000a00 */
[----:B0-----:R-:W-:-:S06]  /*1ed0*/  IMAD.WIDE.U32 R28, R32, 0x10, R28 ;  /* 0x00000010201c7825 */ /* 0x001fcc00078e001c */
[----:B------:R-:W5:Y:S01]  /*1ee0*/  LDG.E.128 R28, desc[UR8][R28.64] ;  /* 0x000000081c1c7981 */ /* 0x000f62000c1e1d00 */
[----:B-1----:R-:W-:-:S05]  /*1ef0*/  @P5 IMAD.WIDE.U32 R34, R32, 0x10, R34 ;  /* 0x0000001020225825 */ /* 0x002fca00078e0022 */
[----:B------:R0:W5:Y:S01]  /*1f00*/  @P5 LDG.E.128 R4, desc[UR8][R34.64] ;  /* 0x0000000822045981 */ /* 0x000162000c1e1d00 */
[----:B------:R-:W-:Y:S05]  /*1f10*/  @!P5 BRA `(.L_x_16501) ;  /* 0x000000000034d947 */ /* 0x000fea0003800000 */
[----:B-----5:R-:W-:Y:S01]  /*1f20*/  FMUL.FTZ R33, R28, UR4 ;  /* 0x000000041c217c20 */ /* 0x020fe20008410000 */
[----:B0-----:R-:W-:Y:S01]  /*1f30*/  FMUL.FTZ R34, R29, UR4 ;  /* 0x000000041d227c20 */ /* 0x001fe20008410000 */
[----:B------:R-:W-:Y:S01]  /*1f40*/  FMUL.FTZ R35, R30, UR4 ;  /* 0x000000041e237c20 */ /* 0x000fe20008410000 */
[--C-:B------:R-:W-:Y:S02]  /*1f50*/  HADD2.F32 R28, -RZ, R66.reuse.H0_H0 ;  /* 0x20000042ff1c7230 */ /* 0x100fe40000004100 */
[----:B------:R-:W-:Y:S01]  /*1f60*/  FMUL.FTZ R70, R31, UR4 ;  /* 0x000000041f467c20 */ /* 0x000fe20008410000 */
        /* <DEDUP_REMOVED lines=8> */
.L_x_16501:
[----:B-----5:R-:W-:Y:S01]  /*1ff0*/  FMUL.FTZ R33, R29, UR4 ;  /* 0x000000041d217c20 */ /* 0x020fe20008410000 */
[----:B0-----:R-:W-:Y:S01]  /*2000*/  FMUL.FTZ R34, R30, UR4 ;  /* 0x000000041e227c20 */ /* 0x001fe20008410000 */
[--C-:B------:R-:W-:Y:S02]  /*2010*/  HADD2.F32 R29, -RZ, R66.reuse.H0_H0 ;  /* 0x20000042ff1d7230 */ /* 0x100fe40000004100 */
[----:B------:R-:W-:Y:S01]  /*2020*/  FMUL.FTZ R28, R28, UR4 ;  /* 0x000000041c1c7c20 */ /* 0x000fe20008410000 */
[--C-:B------:R-:W-:Y:S02]  /*2030*/  HADD2.F32 R30, -RZ, R67.reuse.H0_H0 ;  /* 0x20000043ff1e7230 */ /* 0x100fe40000004100 */
[----:B------:R-:W-:Y:S01]  /*2040*/  FMUL.FTZ R31, R31, UR4 ;  /* 0x000000041f1f7c20 */ /* 0x000fe20008410000 */
[----:B------:R-:W-:Y:S02]  /*2050*/  HADD2.F32 R35, -RZ, R66.H1_H1 ;  /* 0x30000042ff237230 */ /* 0x000fe40000004100 */
[----:B------:R-:W-:Y:S01]  /*2060*/  FMUL.FTZ R28, R28, R29 ;  /* 0x0000001d1c1c7220 */ /* 0x000fe20000410000 */
[----:B------:R-:W-:-:S02]  /*2070*/  HADD2.F32 R70, -RZ, R67.H1_H1 ;  /* 0x30000043ff467230 */ /* 0x000fc40000004100 */
[----:B------:R-:W-:Y:S01]  /*2080*/  FMUL.FTZ R29, R33, R30 ;  /* 0x0000001e211d7220 */ /* 0x000fe20000410000 */
[----:B------:R-:W-:Y:S02]  /*2090*/  FMUL.FTZ R30, R34, R35 ;  /* 0x00000023221e7220 */ /* 0x000fe40000410000 */
[----:B------:R-:W-:-:S07]  /*20a0*/  FMUL.FTZ R31, R31, R70 ;  /* 0x000000461f1f7220 */ /* 0x000fce0000410000 */
.L_x_16502:
[----:B------:R-:W0:Y:S02]  /*20b0*/  LDC.64 R34, c[0x0][0x3a8] ;  /* 0x0000ea00ff227b82 */ /* 0x000e240000000a00 */
[----:B0-----:R-:W-:-:S05]  /*20c0*/  IMAD.WIDE.U32 R34, R32, 0x10, R34 ;  /* 0x0000001020227825 */ /* 0x001fca00078e0022 */
[----:B------:R0:W-:Y:S02]  /*20d0*/  STG.E.128 desc[UR8][R34.64], R28 ;  /* 0x0000001c22007986 */ /* 0x0001e4000c101d08 */
.L_x_16500:
[----:B------:R-:W-:Y:S05]  /*20e0*/  BSYNC.RECONVERGENT B0 ;  /* 0x0000000000007941 */ /* 0x000fea0003800200 */
.L_x_16499:
[----:B------:R-:W-:Y:S01]  /*20f0*/  FADD.FTZ R32, RZ, R8 ;  /* 0x00000008ff207221 */ /* 0x000fe20000010000 */
[C---:B------:R-:W-:Y:S01]  /*2100*/  ISETP.GT.U32.AND P5, PT, R53.reuse, 0x1ff, PT ;  /* 0x000001ff3500780c */ /* 0x040fe20003fa4070 */
[----:B------:R-:W-:Y:S01]  /*2110*/  BSSY.RECONVERGENT B0, `(.L_x_16503) ;  /* 0x0000074000007945 */ /* 0x000fe20003800200 */
[----:B------:R-:W-:Y:S01]  /*2120*/  ISETP.GT.U32.AND P6, PT, R53, 0x2ff, PT ;  /* 0x000002ff3500780c */ /* 0x000fe20003fc4070 */
[----:B------:R-:W-:Y:S01]  /*2130*/  FADD.FTZ R33, R9, R32 ;  /* 0x0000002009217221 */ /* 0x000fe20000010000 */
[----:B01234-:R-:W-:Y:S02]  /*2140*/  P2R R34, PR, RZ, 0x2 ;  /* 0x00000002ff227803 */ /* 0x01ffe40000000000 */
        /* <DEDUP_REMOVED lines=42> */
[----:B------:R-:W-:Y:S01]  /*23f0*/  FADD.FTZ R35, R13, -R32 ;  /* 0x800000200d237221 */ /* 0x000fe20000010000 */
[----:B------:R-:W-:-:S04]  /*2400*/  FFMA.FTZ R33, R33, R33, RZ ;  /* 0x0000002121217223 */ /* 0x000fc800000100ff */
        /* <DEDUP_REMOVED lines=23> */
[----:B------:R-:W-:Y:S02]  /*2580*/  LOP3.LUT P6, RZ, R55, 0x1f, RZ, 0xc0, !PT ;  /* 0x0000001f37ff7812 */ /* 0x000fe400078cc0ff */
        /* <DEDUP_REMOVED lines=24> */
[----:B------:R-:W-:-:S04]  /*2710*/  ISETP.GT.U32.AND P5, PT, R73, 0x7, PT ;  /* 0x000000074900780c */ /* 0x000fc80003fa4070 */
        /* <DEDUP_REMOVED lines=10> */
[----:B------:R-:W-:Y:S01]  /*27c0*/  HFMA2 R72, -RZ, RZ, 0, 0 ;  /* 0x00000000ff487431 */ /* 0x000fe200000001ff */
        /* <DEDUP_REMOVED lines=8> */
.L_x_16504:
[----:B------:R-:W-:Y:S05]  /*2850*/  BSYNC.RECONVERGENT B0 ;  /* 0x0000000000007941 */ /* 0x000fea0003800200 */
.L_x_16503:
        /* <DEDUP_REMOVED lines=12> */
.L_x_16506:
[----:B------:R-:W-:Y:S05]  /*2920*/  BSYNC.RECONVERGENT B0 ;  /* 0x0000000000007941 */ /* 0x000fea0003800200 */
.L_x_16505:
[----:B------:R-:W1:Y:S01]  /*2930*/  SHFL.DOWN PT, R35, R72, 0x4, 0x1f ;  /* 0x08801f0048237f89 */ /* 0x000e6200000e0000 */
[-C--:B------:R-:W-:Y:S01]  /*2940*/  I2FP.F32.S32 R88, R72.reuse ;  /* 0x0000004800587245 */ /* 0x080fe20000201400 */
[----:B------:R-:W-:Y:S01]  /*2950*/  BSSY.RECONVERGENT B0, `(.L_x_16507) ;  /* 0x000005c000007945 */ /* 0x000fe20003800200 */
[----:B------:R-:W-:Y:S01]  /*2960*/  ISETP.NE.AND P5, PT, RZ, UR7, PT ;  /* 0x00000007ff007c0c */ /* 0x000fe2000bfa5270 */
[----:B0-----:R-:W0:Y:S01]  /*2970*/  SHFL.DOWN PT, R71, R32, 0x4, 0x1f ;  /* 0x08801f0020477f89 */ /* 0x001e2200000e0000 */
[----:B-1----:R-:W-:Y:S02]  /*2980*/  IADD3 R34, PT, PT, R35, R72, RZ ;  /* 0x0000004823227210 */ /* 0x002fe40007ffe0ff */
[----:B------:R-:W-:Y:S02]  /*2990*/  I2FP.F32.S32 R90, R35 ;  /* 0x00000023005a7245 */ /* 0x000fe40000201400 */
[----:B------:R-:W-:Y:S01]  /*29a0*/  I2FP.F32.S32 R34, R34 ;  /* 0x0000002200227245 */ /* 0x000fe20000201400 */
[----:B0-----:R-:W-:Y:S01]  /*29b0*/  FADD.FTZ R73, -R71, R32 ;  /* 0x0000002047497221 */ /* 0x001fe20000010100 */
[----:B------:R-:W-:Y:S01]  /*29c0*/  IADD3 R35, PT, PT, R35, R72, RZ ;  /* 0x0000004823237210 */ /* 0x000fe20007ffe0ff */
[----:B------:R-:W-:Y:S01]  /*29d0*/  FMUL.FTZ R71, R71, R90 ;  /* 0x0000005a47477220 */ /* 0x000fe20000410000 */
[----:B------:R-:W0:Y:S01]  /*29e0*/  MUFU.RCP R70, R34 ;  /* 0x0000002200467308 */ /* 0x000e220000001000 */
[----:B------:R-:W-:-:S02]  /*29f0*/  FMUL.FTZ R73, R73, R73 ;  /* 0x0000004949497220 */ /* 0x000fc40000410000 */
[----:B------:R-:W-:Y:S01]  /*2a00*/  FFMA.FTZ R71, R88, R32, R71 ;  /* 0x0000002058477223 */ /* 0x000fe20000010047 */
[----:B------:R-:W-:Y:S01]  /*2a10*/  SHFL.DOWN PT, R72, R35, 0x2, 0x1f ;  /* 0x08401f0023487f89 */ /* 0x000fe200000e0000 */
[----:B------:R-:W-:-:S03]  /*2a20*/  FMUL.FTZ R73, R73, R88 ;  /* 0x0000005849497220 */ /* 0x000fc60000410000 */
        /* <DEDUP_REMOVED lines=9> */
[----:B------:R-:W-:Y:S02]  /*2ac0*/  I2FP.F32.S32 R32, R70 ;  /* 0x0000004600207245 */ /* 0x000fe40000201400 */
[----:B------:R-:W2:Y:S01]  /*2ad0*/  SHFL.DOWN PT, R33, R70, 0x1, 0x1f ;  /* 0x08201f0046217f89 */ /* 0x000ea200000e0000 */
[----:B0-----:R-:W-:Y:S01]  /*2ae0*/  FMUL.FTZ R91, R88, R73 ;  /* 0x00000049585b7220 */ /* 0x001fe20000410000 */
[----:B------:R-:W-:-:S03]  /*2af0*/  FADD.FTZ R88, R89, -R88 ;  /* 0x8000005859587221 */ /* 0x000fc60000010000 */
[----:B------:R-:W-:Y:S01]  /*2b00*/  FFMA.FTZ R91, R34, R89, R91 ;  /* 0x00000059225b7223 */ /* 0x000fe2000001005b */
[----:B------:R-:W-:Y:S01]  /*2b10*/  FMUL.FTZ R35, R88, R88 ;  /* 0x0000005858237220 */ /* 0x000fe20000410000 */
[----:B------:R-:W0:Y:S03]  /*2b20*/  MUFU.RCP R89, R32 ;  /* 0x0000002000597308 */ /* 0x000e260000001000 */
[----:B------:R-:W-:-:S04]  /*2b30*/  FMUL.FTZ R35, R34, R35 ;  /* 0x0000002322237220 */ /* 0x000fc80000410000 */
[----:B------:R-:W-:Y:S01]  /*2b40*/  FMUL.FTZ R35, R35, R73 ;  /* 0x0000004923237220 */ /* 0x000fe20000410000 */
[----:B-1----:R-:W-:Y:S01]  /*2b50*/  FADD.FTZ R72, R71, R72 ;  /* 0x0000004847487221 */ /* 0x002fe20000010000 */
[C---:B0-----:R-:W-:Y:S01]  /*2b60*/  FMUL.FTZ R91, R89.reuse, R91 ;  /* 0x0000005b595b7220 */ /* 0x041fe20000410000 */
[----:B--2---:R-:W-:Y:S02]  /*2b70*/  IADD3 R71, PT, PT, R70, R33, RZ ;  /* 0x0000002146477210 */ /* 0x004fe40007ffe0ff */
[----:B------:R-:W-:Y:S01]  /*2b80*/  FFMA.FTZ R35, R89, R35, R72 ;  /* 0x0000002359237223 */ /* 0x000fe20000010048 */
[----:B------:R-:W-:Y:S01]  /*2b90*/  I2FP.F32.S32 R73, R33 ;  /* 0x0000002100497245 */ /* 0x000fe20000201400 */
[----:B------:R-:W0:Y:S01]  /*2ba0*/  SHFL.DOWN PT, R34, R91, 0x1, 0x1f ;  /* 0x08201f005b227f89 */ /* 0x000e2200000e0000 */
[----:B------:R-:W-:Y:S02]  /*2bb0*/  I2FP.F32.S32 R72, R71 ;  /* 0x0000004700487245 */ /* 0x000fe40000201400 */
[----:B------:R-:W-:Y:S01]  /*2bc0*/  MOV R89, UR6 ;  /* 0x0000000600597c02 */ /* 0x000fe20008000f00 */
[----:B------:R-:W1:Y:S03]  /*2bd0*/  SHFL.DOWN PT, R70, R35, 0x1, 0x1f ;  /* 0x08201f0023467f89 */ /* 0x000e6600000e0000 */
[----:B------:R-:W2:Y:S01]  /*2be0*/  MUFU.RCP R72, R72 ;  /* 0x0000004800487308 */ /* 0x000ea20000001000 */
[----:B0-----:R-:W-:Y:S01]  /*2bf0*/  FMUL.FTZ R33, R34, R73 ;  /* 0x0000004922217220 */ /* 0x001fe20000410000 */
[----:B------:R-:W-:-:S03]  /*2c00*/  FADD.FTZ R34, R91, -R34 ;  /* 0x800000225b227221 */ /* 0x000fc60000010000 */
[----:B------:R-:W-:-:S04]  /*2c10*/  FFMA.FTZ R33, R32, R91, R33 ;  /* 0x0000005b20217223 */ /* 0x000fc80000010021 */
[----:B--2---:R-:W-:Y:S01]  /*2c20*/  FMUL.FTZ R71, R72, R33 ;  /* 0x0000002148477220 */ /* 0x004fe20000410000 */
[----:B------:R-:W-:-:S04]  /*2c30*/  FMUL.FTZ R33, R34, R34 ;  /* 0x0000002222217220 */ /* 0x000fc80000410000 */
[----:B------:R-:W-:Y:S01]  /*2c40*/  FMUL.FTZ R33, R32, R33 ;  /* 0x0000002120217220 */ /* 0x000fe20000410000 */
[----:B------:R-:W0:Y:S03]  /*2c50*/  SHFL.IDX PT, R71, R71, RZ, 0x1f ;  /* 0x00001fff47477589 */ /* 0x000e2600000e0000 */
[----:B------:R-:W-:Y:S01]  /*2c60*/  FMUL.FTZ R73, R33, R73 ;  /* 0x0000004921497220 */ /* 0x000fe20000410000 */
[----:B-1----:R-:W-:-:S04]  /*2c70*/  FADD.FTZ R33, R35, R70 ;  /* 0x0000004623217221 */ /* 0x002fc80000010000 */
[----:B------:R-:W-:Y:S02]  /*2c80*/  FFMA.FTZ R70, R72, R73, R33 ;  /* 0x0000004948467223 */ /* 0x000fe40000010021 */
[----:B------:R-:W1:Y:S04]  /*2c90*/  LDC R73, c[0x0][0x448] ;  /* 0x00011200ff497b82 */ /* 0x000e680000000800 */
[----:B------:R-:W1:Y:S01]  /*2ca0*/  SHFL.IDX PT, R70, R70, RZ, 0x1f ;  /* 0x00001fff46467589 */ /* 0x000e6200000e0000 */
[C---:B0-----:R-:W-:Y:S01]  /*2cb0*/  FMUL.FTZ R32, R71.reuse, R71 ;  /* 0x0000004747207220 */ /* 0x041fe20000410000 */
[----:B------:R-:W-:-:S04]  /*2cc0*/  FSEL R72, R71, RZ, !P5 ;  /* 0x000000ff47487208 */ /* 0x000fc80006800000 */
[----:B------:R-:W-:Y:S02]  /*2cd0*/  FSEL R33, R32, RZ, P5 ;  /* 0x000000ff20217208 */ /* 0x000fe40002800000 */
[----:B------:R-:W-:Y:S01]  /*2ce0*/  ISETP.NE.AND P5, PT, R55, RZ, PT ;  /* 0x000000ff3700720c */ /* 0x000fe20003fa5270 */
[----:B-1----:R-:W-:-:S04]  /*2cf0*/  FFMA.FTZ R32, R70, UR12, R73 ;  /* 0x0000000c46207c23 */ /* 0x002fc80008010049 */
[----:B------:R-:W-:-:S08]  /*2d00*/  FADD.FTZ R73, R32, R33 ;  /* 0x0000002120497221 */ /* 0x000fd00000010000 */
[----:B------:R-:W0:Y:S01]  /*2d10*/  @!P5 LDC.64 R34, c[0x0][0x3c0] ;  /* 0x0000f000ff22db82 */ /* 0x000e220000000a00 */
[----:B------:R-:W1:Y:S07]  /*2d20*/  MUFU.RSQ R73, R73 ;  /* 0x0000004900497308 */ /* 0x000e6e0000001400 */
[----:B------:R-:W2:Y:S01]  /*2d30*/  @!P5 LDC.64 R32, c[0x0][0x3c8] ;  /* 0x0000f200ff20db82 */ /* 0x000ea20000000a00 */
[----:B0-----:R-:W-:-:S05]  /*2d40*/  @!P5 IMAD.WIDE R34, R89, 0x4, R34 ;  /* 0x000000045922d825 */ /* 0x001fca00078e0222 */
[----:B------:R0:W-:Y:S01]  /*2d50*/  @!P5 STG.E desc[UR8][R34.64], R71 ;  /* 0x000000472200d986 */ /* 0x0001e2000c101908 */
[----:B--2---:R-:W-:-:S05]  /*2d60*/  @!P5 IMAD.WIDE R32, R89, 0x4, R32 ;  /* 0x000000045920d825 */ /* 0x004fca00078e0220 */
[----:B-1----:R0:W-:Y:S01]  /*2d70*/  @!P5 STG.E desc[UR8][R32.64], R73 ;  /* 0x000000492000d986 */ /* 0x0021e2000c101908 */
[----:B------:R-:W-:Y:S05]  /*2d80*/  @!P0 BRA `(.L_x_16508) ;  /* 0x0000000000608947 */ /* 0x000fea0003800000 */
[--C-:B0-----:R-:W-:Y:S01]  /*2d90*/  FADD.FTZ R32, R8, -R72.reuse ;  /* 0x8000004808207221 */ /* 0x101fe20000010000 */
[----:B------:R-:W-:Y:S02]  /*2da0*/  HADD2.F32 R33, -RZ, R68.H0_H0 ;  /* 0x20000044ff217230 */ /* 0x000fe40000004100 */
[--C-:B------:R-:W-:Y:S01]  /*2db0*/  FADD.FTZ R34, R9, -R72.reuse ;  /* 0x8000004809227221 */ /* 0x100fe20000010000 */
[----:B------:R-:W-:Y:S02]  /*2dc0*/  HADD2.F32 R35, -RZ, R42.H0_H0 ;  /* 0x2000002aff237230 */ /* 0x000fe40000004100 */
[----:B------:R-:W-:Y:S01]  /*2dd0*/  FMUL.FTZ R32, R73, R32 ;  /* 0x0000002049207220 */ /* 0x000fe20000410000 */
[----:B------:R-:W-:Y:S02]  /*2de0*/  HADD2.F32 R70, -RZ, R83.H0_H0 ;  /* 0x20000053ff467230 */ /* 0x000fe40000004100 */
[----:B------:R-:W-:Y:S01]  /*2df0*/  FADD.FTZ R88, R11, -R72 ;  /* 0x800000480b587221 */ /* 0x000fe20000010000 */
[----:B------:R-:W-:-:S02]  /*2e00*/  HADD2.F32 R89, -RZ, R43.H0_H0 ;  /* 0x2000002bff597230 */ /* 0x000fc40000004100 */
[----:B------:R-:W-:Y:S01]  /*2e10*/  FFMA.FTZ R32, R32, R33, R35 ;  /* 0x0000002120207223 */ /* 0x000fe20000010023 */
[----:B------:R-:W-:Y:S01]  /*2e20*/  FMUL.FTZ R33, R73, R34 ;  /* 0x0000002249217220 */ /* 0x000fe20000410000 */
[----:B------:R-:W-:Y:S02]  /*2e30*/  HADD2.F32 R34, -RZ, R74.H0_H0 ;  /* 0x2000004aff227230 */ /* 0x000fe40000004100 */
[----:B------:R-:W-:Y:S02]  /*2e40*/  HADD2.F32 R35, -RZ, R68.H1_H1 ;  /* 0x30000044ff237230 */ /* 0x000fe40000004100 */
[----:B------:R-:W-:Y:S02]  /*2e50*/  HADD2.F32 R90, -RZ, R83.H1_H1 ;  /* 0x30000053ff5a7230 */ /* 0x000fe40000004100 */
[----:B------:R-:W-:Y:S01]  /*2e60*/  FFMA.FTZ R33, R33, R34, R70 ;  /* 0x0000002221217223 */ /* 0x000fe20000010046 */
[----:B------:R-:W-:Y:S01]  /*2e70*/  FADD.FTZ R34, R10, -R72 ;  /* 0x800000480a227221 */ /* 0x000fe20000010000 */
[----:B------:R-:W0:Y:S03]  /*2e80*/  LDC.64 R70, c[0x0][0x428] ;  /* 0x00010a00ff467b82 */ /* 0x000e260000000a00 */
[----:B------:R-:W-:-:S04]  /*2e90*/  FMUL.FTZ R34, R73, R34 ;  /* 0x0000002249227220 */ /* 0x000fc80000410000 */
[----:B------:R-:W-:Y:S01]  /*2ea0*/  FFMA.FTZ R34, R34, R35, R89 ;  /* 0x0000002322227223 */ /* 0x000fe20000010059 */
[----:B------:R-:W-:Y:S01]  /*2eb0*/  FMUL.FTZ R35, R73, R88 ;  /* 0x0000005849237220 */ /* 0x000fe20000410000 */
[----:B------:R-:W-:-:S05]  /*2ec0*/  HADD2.F32 R88, -RZ, R74.H1_H1 ;  /* 0x3000004aff587230 */ /* 0x000fca0000004100 */
[----:B------:R-:W-:Y:S01]  /*2ed0*/  FFMA.FTZ R35, R35, R88, R90 ;  /* 0x0000005823237223 */ /* 0x000fe2000001005a */
[C---:B0-----:R-:W-:Y:S01]  /*2ee0*/  IMAD.WIDE.U32 R70, R69.reuse, 0x10, R70 ;  /* 0x0000001045467825 */ /* 0x041fe200078e0046 */
[----:B------:R-:W-:-:S04]  /*2ef0*/  IADD3 R69, PT, PT, R69, 0x100, RZ ;  /* 0x0000010045457810 */ /* 0x000fc80007ffe0ff */
[----:B------:R1:W-:Y:S03]  /*2f00*/  STG.E.128 desc[UR8][R70.64], R32 ;  /* 0x0000002046007986 */ /* 0x0003e6000c101d08 */
.L_x_16508:
[----:B------:R-:W-:Y:S05]  /*2f10*/  BSYNC.RECONVERGENT B0 ;  /* 0x0000000000007941 */ /* 0x000fea0003800200 */
.L_x_16507:
[----:B------:R-:W-:Y:S01]  /*2f20*/  ISETP.GE.U32.AND P0, PT, R53, 0x200, PT ;  /* 0x000002003500780c */ /* 0x000fe20003f06070 */
[----:B------:R-:W-:-:S12]  /*2f30*/  BSSY.RECONVERGENT B0, `(.L_x_16509) ;  /* 0x000001a000007945 */ /* 0x000fd80003800200 */
[----:B------:R-:W-:Y:S05]  /*2f40*/  @!P0 BRA `(.L_x_16510) ;  /* 0x0000000000608947 */ /* 0x000fea0003800000 */
[--C-:B01----:R-:W-:Y:S01]  /*2f50*/  FADD.FTZ R32, R12, -R72.reuse ;  /* 0x800000480c207221 */ /* 0x103fe20000010000 */
        /* <DEDUP_REMOVED lines=23> */
.L_x_16510:
[----:B------:R-:W-:Y:S05]  /*30d0*/  BSYNC.RECONVERGENT B0 ;  /* 0x0000000000007941 */ /* 0x000fea0003800200 */
.L_x_16509:
[----:B------:R-:W-:Y:S04]  /*30e0*/  BSSY.RECONVERGENT B0, `(.L_x_16511) ;  /* 0x000001a000007945 */ /* 0x000fe80003800200 */
[----:B------:R-:W-:Y:S05]  /*30f0*/  @!P1 BRA `(.L_x_16512) ;  /* 0x0000000000609947 */ /* 0x000fea0003800000 */
[--C-:B012---:R-:W-:Y:S01]  /*3100*/  FADD.FTZ R32, R16, -R72.reuse ;  /* 0x8000004810207221 */ /* 0x107fe20000010000 */
        /* <DEDUP_REMOVED lines=23> */
.L_x_16512:
[----:B------:R-:W-:Y:S05]  /*3280*/  BSYNC.RECONVERGENT B0 ;  /* 0x0000000000007941 */ /* 0x000fea0003800200 */
.L_x_16511:
[----:B------:R-:W-:Y:S04]  /*3290*/  BSSY.RECONVERGENT B0, `(.L_x_16513) ;  /* 0x000001a000007945 */ /* 0x000fe80003800200 */
[----:B------:R-:W-:Y:S05]  /*32a0*/  @!P2 BRA `(.L_x_16514) ;  /* 0x000000000060a947 */ /* 0x000fea0003800000 */
[--C-:B0123--:R-:W-:Y:S01]  /*32b0*/  FADD.FTZ R32, R20, -R72.reuse ;  /* 0x8000004814207221 */ /* 0x10ffe20000010000 */
        /* <DEDUP_REMOVED lines=23> */
.L_x_16514:
[----:B------:R-:W-:Y:S05]  /*3430*/  BSYNC.RECONVERGENT B0 ;  /* 0x0000000000007941 */ /* 0x000fea0003800200 */
.L_x_16513:
[----:B------:R-:W-:Y:S04]  /*3440*/  BSSY.RECONVERGENT B0, `(.L_x_16515) ;  /* 0x000001a000007945 */ /* 0x000fe80003800200 */
[----:B------:R-:W-:Y:S05]  /*3450*/  @!P3 BRA `(.L_x_16516) ;  /* 0x000000000060b947 */ /* 0x000fea0003800000 */
[--C-:B01234-:R-:W-:Y:S01]  /*3460*/  FADD.FTZ R32, R24, -R72.reuse ;  /* 0x8000004818207221 */ /* 0x11ffe20000010000 */
        /* <DEDUP_REMOVED lines=23> */
.L_x_16516:
[----:B------:R-:W-:Y:S05]  /*35e0*/  BSYNC.RECONVERGENT B0 ;  /* 0x0000000000007941 */ /* 0x000fea0003800200 */
.L_x_16515:
[----:B------:R-:W-:Y:S04]  /*35f0*/  BSSY.RECONVERGENT B0, `(.L_x_16517) ;  /* 0x0000011000007945 */ /* 0x000fe80003800200 */
[----:B------:R-:W-:Y:S05]  /*3600*/  @!P4 BRA `(.L_x_16518) ;  /* 0x00000000003cc947 */ /* 0x000fea0003800000 */
[----:B01234-:R-:W0:Y:S01]  /*3610*/  LDC.64 R32, c[0x0][0x428] ;  /* 0x00010a00ff207b82 */ /* 0x01fe220000000a00 */
        /* <DEDUP_REMOVED lines=8> */
[----:B0-----:R-:W-:-:S04]  /*36a0*/  IMAD.WIDE.U32 R70, R69, 0x10, R32 ;  /* 0x0000001045467825 */ /* 0x001fc800078e0020 */
[----:B------:R-:W-:Y:S01]  /*36b0*/  FFMA.FTZ R32, R34, R48, R51 ;  /* 0x0000003022207223 */ /* 0x000fe20000010033 */
[----:B------:R-:W-:Y:S01]  /*36c0*/  FFMA.FTZ R33, R35, R47, R44 ;  /* 0x0000002f23217223 */ /* 0x000fe2000001002c */
[----:B------:R-:W-:Y:S01]  /*36d0*/  FFMA.FTZ R34, R88, R46, R49 ;  /* 0x0000002e58227223 */ /* 0x000fe20000010031 */
[----:B------:R-:W-:-:S05]  /*36e0*/  FFMA.FTZ R35, R73, R45, R0 ;  /* 0x0000002d49237223 */ /* 0x000fca0000010000 */
[----:B------:R0:W-:Y:S02]  /*36f0*/  STG.E.128 desc[UR8][R70.64], R32 ;  /* 0x0000002046007986 */ /* 0x0001e4000c101d08 */
.L_x_16518:
[----:B------:R-:W-:Y:S05]  /*3700*/  BSYNC.RECONVERGENT B0 ;  /* 0x0000000000007941 */ /* 0x000fea0003800200 */
.L_x_16517:
[----:B------:R-:W-:Y:S02]  /*3710*/  UIADD3 UR6, UPT, UPT, UR6, UR14, URZ ;  /* 0x0000000e06067290 */ /* 0x000fe4000fffe0ff */
[----:B------:R-:W-:Y:S02]  /*3720*/  UPLOP3.LUT UP1, UPT, UPT, UPT, UP1, 0x40, 0x4 ;  /* 0x000000000004789c */ /* 0x000fe40003f2e810 */
[----:B------:R-:W-:-:S09]  /*3730*/  UISETP.GE.AND UP2, UPT, UR6, UR15, UPT ;  /* 0x0000000f0600728c */ /* 0x000fd2000bf46270 */
[----:B------:R-:W-:Y:S05]  /*3740*/  BRA.U !UP2, `(.L_x_16519) ;  /* 0xffffffd90a407547 */ /* 0x000fea000b83ffff */
[----:B------:R-:W-:Y:S05]  /*3750*/  EXIT ;  /* 0x000000000000794d */ /* 0x000fea0003800000 */
.L_x_16520:
        /* <DEDUP_REMOVED lines=10> */
.L_x_21035:


//--------------------- .text._ZN10layer_norm13ln_fwd_kernelINS_13Kernel_traitsI6__halfffffjLj6144ELj1ELj1ELj8ELj16ENS_18Kernel_traits_baseILj6144ES2_ffffjLj256EEEEELb0ELb1ELb0ELb1EEEvNS_9FwdParamsE --------------------------
	.section	.text._ZN10layer_norm13ln_fwd_kernelINS_13Kernel_traitsI6__halfffffjLj6144ELj1ELj1ELj8ELj16ENS_18Kernel_traits_baseILj6144ES2_ffffjLj256EEEEELb0ELb1ELb0ELb1EEEvNS_9FwdParamsE,"ax",@progbits
	.align	128
        .global         _ZN10layer_norm13ln_fwd_kernelINS_13Kernel_traitsI6__halfffffjLj6144ELj1ELj1ELj8ELj16ENS_18Kernel_traits_baseILj6144ES2_ffffjLj256EEEEELb0ELb1ELb0ELb1EEEvNS_9FwdParamsE
        .type           _ZN10layer_norm13ln_fwd_kernelINS_13Kernel_traitsI6__halfffffjLj6144ELj1ELj1ELj8ELj16ENS_18Kernel_traits_baseILj6144ES2_ffffjLj256EEEEELb0ELb1ELb0ELb1EEEvNS_9FwdParamsE,@function
        .size           _ZN10layer_norm13ln_fwd_kernelINS_13Kernel_traitsI6__halfffffjLj6144ELj1ELj1ELj8ELj16ENS_18Kernel_traits_baseILj6144ES2_ffffjLj256EEEEELb0ELb1ELb0ELb1EEEvNS_9FwdParamsE,(.L_x_21036 - _ZN10layer_norm13ln_fwd_kernelINS_13Kernel_traitsI6__halfffffjLj6144ELj1ELj1ELj8ELj16ENS_18Kernel_traits_baseILj6144ES2_ffffjLj256EEEEELb0ELb1ELb0ELb1EEEvNS_9FwdParamsE)
        .other          _ZN10layer_norm13ln_fwd_kernelINS_13Kernel_traitsI6__halfffffjLj6144ELj1ELj1ELj8ELj16ENS_18Kernel_traits_baseILj6144ES2_ffffjLj256EEEEELb0ELb1ELb0ELb1EEEvNS_9FwdParamsE,@"STO_CUDA_ENTRY STV_DEFAULT"
_ZN10layer_norm13ln_fwd_kernelINS_13Kernel_traitsI6__halfffffjLj6144ELj1ELj1ELj8ELj16ENS_18Kernel_traits_baseILj6144ES2_ffffjLj256EEEEELb0ELb1ELb0ELb1EEEvNS_9FwdParamsE:
.text._ZN10layer_norm13ln_fwd_kernelINS_13Kernel_traitsI6__halfffffjLj6144ELj1ELj1ELj8ELj16ENS_18Kernel_traits_baseILj6144ES2_ffffjLj256EEEEELb0ELb1ELb0ELb1EEEvNS_9FwdParamsE:
        /* <DEDUP_REMOVED lines=14> */
[----:B------:R0:W5:Y:S01]  /*00e0*/  LDG.E.64 R18, desc[UR6][R10.64] ;  /* 0x000000060a127981 */ /* 0x000162000c1e1b00 */
[----:B-1----:R-:W-:-:S03]  /*00f0*/  IMAD.WIDE.U32 R38, R78, 0x8, R38 ;  /* 0x000000084e267825 */ /* 0x002fc600078e0026 */
[----:B------:R0:W5:Y:S04]  /*0100*/  LDG.E.64 R22, desc[UR6][R10.64+0x800] ;  /* 0x000800060a167981 */ /* 0x000168000c1e1b00 */
[----:B------:R0:W5:Y:S01]  /*0110*/  LDG.E.64 R34, desc[UR6][R10.64+0x1000] ;  /* 0x001000060a227981 */ /* 0x000162000c1e1b00 */
[----:B--2---:R-:W-:-:S03]  /*0120*/  IMAD.WIDE.U32 R40, R78, 0x8, R40 ;  /* 0x000000084e287825 */ /* 0x004fc600078e0028 */
[----:B------:R0:W5:Y:S04]  /*0130*/  LDG.E.64 R26, desc[UR6][R10.64+0x1800] ;  /* 0x001800060a1a7981 */ /* 0x000168000c1e1b00 */
        /* <DEDUP_REMOVED lines=13> */
[----:B------:R0:W5:Y:S01]  /*0210*/  LDG.E.64 R12, desc[UR6][R38.64+0x2800] ;  /* 0x00280006260c7981 */ /* 0x000162000c1e1b00 */
[----:B------:R-:W-:Y:S05]  /*0220*/  BRA `(.L_x_16522) ;  /* 0x0000000000587947 */ /* 0x000fea0003800000 */
.L_x_16521:
[----:B------:R-:W0:Y:S08]  /*0230*/  LDC.64 R4, c[0x0][0x3e8] ;  /* 0x0000fa00ff047b82 */ /* 0x000e300000000a00 */
[----:B------:R-:W1:Y:S01]  /*0240*/  LDC.64 R2, c[0x0][0x3d0] ;  /* 0x0000f400ff027b82 */ /* 0x000e620000000a00 */
[----:B0-----:R-:W-:-:S05]  /*0250*/  IMAD.WIDE.U32 R38, R78, 0x8, R4 ;  /* 0x000000084e267825 */ /* 0x001fca00078e0004 */
[----:B------:R-:W5:Y:S01]  /*0260*/  LDG.E.64 R20, desc[UR6][R38.64] ;  /* 0x0000000626147981 */ /* 0x000f62000c1e1b00 */
[----:B-1----:R-:W-:-:S03]  /*0270*/  IMAD.WIDE.U32 R2, R78, 0x8, R2 ;  /* 0x000000084e027825 */ /* 0x002fc600078e0002 */
[----:B------:R-:W5:Y:S04]  /*0280*/  LDG.E.64 R24, desc[UR6][R38.64+0x800] ;  /* 0x0008000626187981 */ /* 0x000f68000c1e1b00 */
[----:B------:R-:W5:Y:S04]  /*0290*/  LDG.E.64 R28, desc[UR6][R38.64+0x1000] ;  /* 0x00100006261c7981 */ /* 0x000f68000c1e1b00 */
[----:B------:R-:W5:Y:S04]  /*02a0*/  LDG.E.64 R30, desc[UR6][R38.64+0x1800] ;  /* 0x00180006261e7981 */ /* 0x000f68000c1e1b00 */
[----:B------:R-:W5:Y:S04]  /*02b0*/  LDG.E.64 R32, desc[UR6][R38.64+0x2000] ;  /* 0x0020000626207981 */ /* 0x000f68000c1e1b00 */
[----:B------:R-:W5:Y:S01]  /*02c0*/  LDG.E.64 R36, desc[UR6][R38.64+0x2800] ;  /* 0x0028000626247981 */ /* 0x000f62000c1e1b00 */
[----:B------:R-:W-:-:S02]  /*02d0*/  CS2R R12, SRZ ;  /* 0x00000000000c7805 */ /* 0x000fc4000001ff00 */
[----:B------:R-:W-:Y:S02]  /*02e0*/  CS2R R10, SRZ ;  /* 0x00000000000a7805 */ /* 0x000fe4000001ff00 */
[----:B------:R-:W-:Y:S01]  /*02f0*/  CS2R R8, SRZ ;  /* 0x0000000000087805 */ /* 0x000fe2000001ff00 */
[----:B------:R-:W5:Y:S01]  /*0300*/  LDG.E.64 R18, desc[UR6][R2.64] ;  /* 0x0000000602127981 */ /* 0x000f62000c1e1b00 */
[----:B------:R-:W-:Y:S02]  /*0310*/  CS2R R6, SRZ ;  /* 0x0000000000067805 */ /* 0x000fe4000001ff00 */
[----:B------:R-:W-:Y:S01]  /*0320*/  CS2R R4, SRZ ;  /* 0x0000000000047805 */ /* 0x000fe2000001ff00 */
[----:B------:R-:W5:Y:S04]  /*0330*/  LDG.E.64 R22, desc[UR6][R2.64+0x800] ;  /* 0x0008000602167981 */ /* 0x000f68000c1e1b00 */
[----:B------:R-:W5:Y:S04]  /*0340*/  LDG.E.64 R34, desc[UR6][R2.64+0x1000] ;  /* 0x0010000602227981 */ /* 0x000f68000c1e1b00 */
[----:B------:R-:W5:Y:S04]  /*0350*/  LDG.E.64 R26, desc[UR6][R2.64+0x1800] ;  /* 0x00180006021a7981 */ /* 0x000f68000c1e1b00 */
[----:B------:R-:W5:Y:S04]  /*0360*/  LDG.E.64 R16, desc[UR6][R2.64+0x2000] ;  /* 0x0020000602107981 */ /* 0x000f68000c1e1b00 */
[----:B------:R0:W5:Y:S02]  /*0370*/  LDG.E.64 R14, desc[UR6][R2.64+0x2800] ;  /* 0x00280006020e7981 */ /* 0x000164000c1e1b00 */
[----:B0-----:R-:W-:-:S07]  /*0380*/  CS2R R2, SRZ ;  /* 0x0000000000027805 */ /* 0x001fce000001ff00 */
.L_x_16522:
[----:B------:R-:W1:Y:S02]  /*0390*/  LDCU UR4, c[0x0][0x384] ;  /* 0x00007080ff0477ac */ /* 0x000e640008000800 */
[----:B-1----:R-:W-:-:S13]  /*03a0*/  ISETP.GE.AND P0, PT, R81, UR4, PT ;  /* 0x0000000451007c0c */ /* 0x002fda000bf06270 */
[----:B------:R-:W-:Y:S05]  /*03b0*/  @P0 EXIT ;  /* 0x000000000000094d */ /* 0x000fea0003800000 */
[----:B-----5:R-:W-:Y:S01]  /*03c0*/  MOV R56, R16 ;  /* 0x0000001000387202 */ /* 0x020fe20000000f00 */
[----:B------:R-:W-:Y:S01]  /*03d0*/  UPLOP3.LUT UP0, UPT, UPT, UPT, UPT, 0x40, 0x4 ;  /* 0x000000000004789c */ /* 0x000fe20003f0e870 */
[----:B------:R-:W-:Y:S01]  /*03e0*/  MOV R57, R17 ;  /* 0x0000001100397202 */ /* 0x000fe20000000f00 */
[----:B------:R-:W1:Y:S01]  /*03f0*/  LDCU UR10, c[0x0][0x388] ;  /* 0x00007100ff0a77ac */ /* 0x000e620008000800 */
[--C-:B------:R-:W-:Y:S01]  /*0400*/  SHF.R.U64 R58, R16, 0x10, R17.reuse ;  /* 0x00000010103a7819 */ /* 0x100fe20000001211 */
[----:B------:R-:W-:Y:S01]  /*0410*/  HADD2.F32 R56, -RZ, R56.H0_H0 ;  /* 0x20000038ff387230 */ /* 0x000fe20000004100 */
[----:B------:R-:W-:Y:S01]  /*0420*/  SHF.R.U32.HI R59, RZ, 0x10, R17 ;  /* 0x00000010ff3b7819 */ /* 0x000fe20000011611 */
[----:B------:R-:W-:Y:S01]  /*0430*/  HADD2.F32 R57, -RZ, R57.H0_H0 ;  /* 0x20000039ff397230 */ /* 0x000fe20000004100 */
[----:B------:R-:W2:Y:S01]  /*0440*/  LDC.64 R16, c[0x0][0x3e0] ;  /* 0x0000f800ff107b82 */ /* 0x000ea20000000a00 */
[----:B------:R-:W-:Y:S01]  /*0450*/  MOV R90, R20 ;  /* 0x00000014005a7202 */ /* 0x000fe20000000f00 */
[----:B------:R-:W-:Y:S01]  /*0460*/  HADD2.F32 R58, -RZ, R58.H0_H0 ;  /* 0x2000003aff3a7230 */ /* 0x000fe20000004100 */
[----:B------:R-:W-:Y:S01]  /*0470*/  MOV R0, R21 ;  /* 0x0000001500007202 */ /* 0x000fe20000000f00 */
[----:B------:R-:W-:Y:S01]  /*0480*/  HADD2.F32 R59, -RZ, R59.H0_H0 ;  /* 0x2000003bff3b7230 */ /* 0x000fe20000004100 */
[--C-:B------:R-:W-:Y:S01]  /*0490*/  SHF.R.U64 R65, R2, 0x10, R3.reuse ;  /* 0x0000001002417819 */ /* 0x100fe20000001203 */
[----:B------:R-:W3:Y:S01]  /*04a0*/  LDCU.U8 UR12, c[0x0][0x410] ;  /* 0x00008200ff0c77ac */ /* 0x000ee20008000000 */
[----:B------:R-:W-:Y:S01]  /*04b0*/  PRMT R90, R90, 0x5410, R0 ;  /* 0x000054105a5a7816 */ /* 0x000fe20000000000 */
[----:B------:R-:W-:Y:S01]  /*04c0*/  HADD2.F32 R0, -RZ, R2.H0_H0 ;  /* 0x20000002ff007230 */ /* 0x000fe20000004100 */
[----:B------:R-:W-:Y:S01]  /*04d0*/  SHF.R.U32.HI R64, RZ, 0x10, R3 ;  /* 0x00000010ff407819 */ /* 0x000fe20000011603 */
[----:B------:R-:W-:Y:S01]  /*04e0*/  HADD2.F32 R2, -RZ, R3.H0_H0 ;  /* 0x20000003ff027230 */ /* 0x000fe20000004100 */
[--C-:B------:R-:W-:Y:S01]  /*04f0*/  SHF.R.U64 R67, R4, 0x10, R5.reuse ;  /* 0x0000001004437819 */ /* 0x100fe20000001205 */
[----:B------:R-:W-:Y:S01]  /*0500*/  HADD2.F32 R3, -RZ, R4.H0_H0 ;  /* 0x20000004ff037230 */ /* 0x000fe20000004100 */
[----:B------:R-:W-:Y:S01]  /*0510*/  SHF.R.U32.HI R66, RZ, 0x10, R5 ;  /* 0x00000010ff427819 */ /* 0x000fe20000011605 */
[----:B------:R-:W-:Y:S01]  /*0520*/  HADD2.F32 R4, -RZ, R5.H0_H0 ;  /* 0x20000005ff047230 */ /* 0x000fe20000004100 */
[----:B0-----:R-:W-:Y:S01]  /*0530*/  MOV R38, R25 ;  /* 0x0000001900267202 */ /* 0x001fe20000000f00 */
[----:B------:R-:W-:Y:S01]  /*0540*/  HADD2.F32 R5, -RZ, R6.H0_H0 ;  /* 0x20000006ff057230 */ /* 0x000fe20000004100 */
[--C-:B------:R-:W-:Y:S01]  /*0550*/  SHF.R.U64 R96, R24, 0x10, R25.reuse ;  /* 0x0000001018607819 */ /* 0x100fe20000001219 */
[----:B------:R-:W-:Y:S01]  /*0560*/  HADD2.F32 R65, -RZ, R65.H0_H0 ;  /* 0x20000041ff417230 */ /* 0x000fe20000004100 */
[----:B------:R-:W-:Y:S01]  /*0570*/  SHF.R.U32.HI R42, RZ, 0x10, R25 ;  /* 0x00000010ff2a7819 */ /* 0x000fe20000011619 */
[----:B------:R-:W-:Y:S01]  /*0580*/  HADD2.F32 R64, -RZ, R64.H0_H0 ;  /* 0x20000040ff407230 */ /* 0x000fe20000004100 */
[----:B------:R-:W-:Y:S01]  /*0590*/  MOV R39, R29 ;  /* 0x0000001d00277202 */ /* 0x000fe20000000f00 */
[----:B------:R-:W-:Y:S01]  /*05a0*/  HADD2.F32 R67, -RZ, R67.H0_H0 ;  /* 0x20000043ff437230 */ /* 0x000fe20000004100 */
[--C-:B------:R-:W-:Y:S01]  /*05b0*/  SHF.R.U64 R113, R28, 0x10, R29.reuse ;  /* 0x000000101c717819 */ /* 0x100fe2000000121d */
[----:B------:R-:W-:Y:S01]  /*05c0*/  HADD2.F32 R66, -RZ, R66.H0_H0 ;  /* 0x20000042ff427230 */ /* 0x000fe20000004100 */
[----:B------:R-:W-:Y:S01]  /*05d0*/  SHF.R.U32.HI R43, RZ, 0x10, R29 ;  /* 0x00000010ff2b7819 */ /* 0x000fe2000001161d */
[----:B------:R-:W0:Y:S01]  /*05e0*/  LDCU UR11, c[0x0][0x400] ;  /* 0x00008000ff0b77ac */ /* 0x000e220008000800 */
[----:B------:R-:W-:-:S02]  /*05f0*/  MOV R115, R30 ;  /* 0x0000001e00737202 */ /* 0x000fc40000000f00 */
[----:B------:R-:W-:Y:S01]  /*0600*/  SHF.R.U64 R117, R30, 0x10, R31 ;  /* 0x000000101e757819 */ /* 0x000fe2000000121f */
[----:B------:R-:W4:Y:S01]  /*0610*/  LDCU.64 UR8, c[0x0][0x3a0] ;  /* 0x00007400ff0877ac */ /* 0x000f220008000a00 */
[----:B------:R-:W-:Y:S02]  /*0620*/  MOV R119, R32 ;  /* 0x0000002000777202 */ /* 0x000fe40000000f00 */
[----:B------:R-:W-:Y:S02]  /*0630*/  SHF.R.U64 R121, R32, 0x10, R33 ;  /* 0x0000001020797819 */ /* 0x000fe40000001221 */
[----:B------:R-:W-:Y:S01]  /*0640*/  SHF.R.U64 R69, R6, 0x10, R7 ;  /* 0x0000001006457819 */ /* 0x000fe20000001207 */
[----:B------:R-:W-:Y:S01]  /*0650*/  HADD2.F32 R6, -RZ, R7.H0_H0 ;  /* 0x20000007ff067230 */ /* 0x000fe20000004100 */
[----:B------:R-:W-:Y:S02]  /*0660*/  MOV R94, R24 ;  /* 0x00000018005e7202 */ /* 0x000fe40000000f00 */
[----:B------:R-:W-:Y:S01]  /*0670*/  MOV R111, R28 ;  /* 0x0000001c006f7202 */ /* 0x000fe20000000f00 */
[----:B------:R-:W-:Y:S01]  /*0680*/  HADD2.F32 R69, -RZ, R69.H0_H0 ;  /* 0x20000045ff457230 */ /* 0x000fe20000004100 */
[----:B------:R-:W-:-:S02]  /*0690*/  MOV R32, R18 ;  /* 0x0000001200207202 */ /* 0x000fc40000000f00 */
[----:B------:R-:W-:Y:S02]  /*06a0*/  MOV R29, R19 ;  /* 0x00000013001d7202 */ /* 0x000fe40000000f00 */
[--C-:B------:R-:W-:Y:S01]  /*06b0*/  SHF.R.U64 R25, R18, 0x10, R19.reuse ;  /* 0x0000001012197819 */ /* 0x100fe20000001213 */
[----:B------:R-:W-:Y:S01]  /*06c0*/  HADD2.F32 R79, -RZ, R32.H0_H0 ;  /* 0x20000020ff4f7230 */ /* 0x000fe20000004100 */
[----:B------:R-:W-:Y:S02]  /*06d0*/  SHF.R.U32.HI R30, RZ, 0x10, R19 ;  /* 0x00000010ff1e7819 */ /* 0x000fe40000011613 */
[----:B------:R-:W-:Y:S01]  /*06e0*/  SHF.R.U32.HI R68, RZ, 0x10, R7 ;  /* 0x00000010ff447819 */ /* 0x000fe20000011607 */
[----:B------:R-:W-:Y:S01]  /*06f0*/  HADD2.F32 R7, -RZ, R8.H0_H0 ;  /* 0x20000008ff077230 */ /* 0x000fe20000004100 */
[--C-:B------:R-:W-:Y:S02]  /*0700*/  SHF.R.U64 R92, R20, 0x10, R21.reuse ;  /* 0x00000010145c7819 */ /* 0x100fe40000001215 */
[----:B------:R-:W-:Y:S01]  /*0710*/  SHF.R.U32.HI R41, RZ, 0x10, R21 ;  /* 0x00000010ff297819 */ /* 0x000fe20000011615 */
[----:B------:R-:W-:Y:S01]  /*0720*/  HADD2.F32 R68, -RZ, R68.H0_H0 ;  /* 0x20000044ff447230 */ /* 0x000fe20000004100 */
[----:B------:R-:W-:-:S02]  /*0730*/  MOV R40, R31 ;  /* 0x0000001f00287202 */ /* 0x000fc40000000f00 */
[----:B------:R-:W-:Y:S02]  /*0740*/  SHF.R.U32.HI R44, RZ, 0x10, R31 ;  /* 0x00000010ff2c7819 */ /* 0x000fe4000001161f */
[----:B------:R-:W-:Y:S02]  /*0750*/  MOV R28, R22 ;  /* 0x00000016001c7202 */ /* 0x000fe40000000f00 */
[----:B------:R-:W-:Y:S02]  /*0760*/  MOV R19, R23 ;  /* 0x0000001700137202 */ /* 0x000fe40000000f00 */
[--C-:B------:R-:W-:Y:S02]  /*0770*/  SHF.R.U64 R18, R22, 0x10, R23.reuse ;  /* 0x0000001016127819 */ /* 0x100fe40000001217 */
[----:B------:R-:W-:Y:S02]  /*0780*/  SHF.R.U32.HI R24, RZ, 0x10, R23 ;  /* 0x00000010ff187819 */ /* 0x000fe40000011617 */
[----:B--2---:R-:W-:Y:S01]  /*0790*/  ISETP.NE.U32.AND P0, PT, R16, RZ, PT ;  /* 0x000000ff1000720c */ /* 0x004fe20003f05070 */
[----:B------:R-:W-:Y:S01]  /*07a0*/  HADD2.F32 R16, -RZ, R28.H0_H0 ;  /* 0x2000001cff107230 */ /* 0x000fe20000004100 */
[----:B------:R-:W-:Y:S01]  /*07b0*/  SHF.R.U64 R71, R8, 0x10, R9 ;  /* 0x0000001008477819 */ /* 0x000fe20000001209 */
[----:B------:R-:W-:Y:S01]  /*07c0*/  HADD2.F32 R8, -RZ, R9.H0_H0 ;  /* 0x20000009ff087230 */ /* 0x000fe20000004100 */
[----:B------:R-:W-:Y:S01]  /*07d0*/  MOV R31, R33 ;  /* 0x00000021001f7202 */ /* 0x000fe20000000f00 */
[----:B------:R-:W-:Y:S01]  /*07e0*/  HADD2.F32 R18, -RZ, R18.H0_H0 ;  /* 0x20000012ff127230 */ /* 0x000fe20000004100 */
[----:B------:R-:W-:Y:S01]  /*07f0*/  SHF.R.U32.HI R45, RZ, 0x10, R33 ;  /* 0x00000010ff2d7819 */ /* 0x000fe20000011621 */
[----:B------:R-:W-:Y:S01]  /*0800*/  HADD2.F32 R71, -RZ, R71.H0_H0 ;  /* 0x20000047ff477230 */ /* 0x000fe20000004100 */
[----:B------:R-:W-:-:S02]  /*0810*/  MOV R123, R36 ;  /* 0x00000024007b7202 */ /* 0x000fc40000000f00 */
[----:B------:R-:W-:Y:S02]  /*0820*/  SHF.R.U64 R125, R36, 0x10, R37 ;  /* 0x00000010247d7819 */ /* 0x000fe40000001225 */
[----:B------:R-:W-:Y:S02]  /*0830*/  MOV R20, R34 ;  /* 0x0000002200147202 */ /* 0x000fe40000000f00 */
[----:B------:R-:W-:Y:S02]  /*0840*/  MOV R21, R35 ;  /* 0x0000002300157202 */ /* 0x000fe40000000f00 */
        /* <DEDUP_REMOVED lines=34> */
[----:B------:R-:W-:Y:S01]  /*0a70*/  LOP3.LUT R27, R78, 0xe0, RZ, 0xc0, !PT ;  /* 0x000000e04e1b7812 */ /* 0x000fe200078ec0ff */
[----:B------:R-:W-:Y:S01]  /*0a80*/  HADD2.F32 R62, -RZ, R62.H0_H0 ;  /* 0x2000003eff3e7230 */ /* 0x000fe20000004100 */
[----:B------:R-:W-:Y:S01]  /*0a90*/  ISETP.NE.AND.EX P0, PT, R17, RZ, PT, P0 ;  /* 0x000000ff1100720c */ /* 0x000fe20003f05300 */
[----:B------:R-:W-:Y:S01]  /*0aa0*/  HADD2.F32 R17, -RZ, R19.H0_H0 ;  /* 0x20000013ff117230 */ /* 0x000fe20000004100 */
[----:B------:R-:W-:Y:S01]  /*0ab0*/  PRMT R92, R92, 0x5410, R41 ;  /* 0x000054105c5c7816 */ /* 0x000fe20000000029 */
        /* <DEDUP_REMOVED lines=13> */
[----:B------:R-:W-:-:S02]  /*0b90*/  PRMT R119, R119, 0x5410, R31 ;  /* 0x0000541077777816 */ /* 0x000fc4000000001f */
[----:B------:R-:W-:Y:S02]  /*0ba0*/  PRMT R121, R121, 0x5410, R45 ;  /* 0x0000541079797816 */ /* 0x000fe4000000002d */
[----:B------:R-:W-:Y:S02]  /*0bb0*/  PRMT R123, R123, 0x5410, R33 ;  /* 0x000054107b7b7816 */ /* 0x000fe40000000021 */
[----:B------:R-:W-:Y:S02]  /*0bc0*/  PRMT R125, R125, 0x5410, R36 ;  /* 0x000054107d7d7816 */ /* 0x000fe40000000024 */
[----:B01-34-:R-:W-:-:S07]  /*0bd0*/  LOP3.LUT R80, R27, 0x1f, R78, 0xf8, !PT ;  /* 0x0000001f1b507812 */ /* 0x01bfce00078ef84e */
.L_x_16536:
[----:B------:R-:W-:Y:S01]  /*0be0*/  ISETP.NE.U32.AND P1, PT, RZ, UR8, PT ;  /* 0x00000008ff007c0c */ /* 0x000fe2000bf25070 */
[----:B0-----:R-:W0:Y:S01]  /*0bf0*/  LDC.64 R48, c[0x0][0x390] ;  /* 0x0000e400ff307b82 */ /* 0x001e220000000a00 */
[----:B------:R-:W-:Y:S02]  /*0c00*/  IMAD R24, R81, UR10, RZ ;  /* 0x0000000a51187c24 */ /* 0x000fe4000f8e02ff */
[----:B------:R-:W-:Y:S01]  /*0c10*/  HFMA2 R88, -RZ, RZ, 1.875, 0 ;  /* 0x3f800000ff587431 */ /* 0x000fe200000001ff */
[----:B------:R-:W-:Y:S02]  /*0c20*/  ISETP.NE.AND.EX P1, PT, RZ, UR9, PT, P1 ;  /* 0x00000009ff007c0c */ /* 0x000fe4000bf25310 */
[----:B------:R-:W-:Y:S02]  /*0c30*/  SHF.R.S32.HI R25, RZ, 0x1f, R24 ;  /* 0x0000001fff197819 */ /* 0x000fe40000011418 */
[----:B------:R-:W1:Y:S02]  /*0c40*/  @P0 LDC.64 R32, c[0x0][0x3e0] ;  /* 0x0000f800ff200b82 */ /* 0x000e640000000a00 */
[----:B------:R-:W-:-:S04]  /*0c50*/  LEA.HI R25, R25, R24, RZ, 0x2 ;  /* 0x0000001819197211 */ /* 0x000fc800078f10ff */
[----:B------:R-:W-:-:S03]  /*0c60*/  LEA.HI.SX32 R83, R25, R80, 0x1e ;  /* 0x0000005019537211 */ /* 0x000fc600078ff2ff */
[----:B------:R-:W2:Y:S02]  /*0c70*/  @P1 LDC.64 R30, c[0x0][0x3a0] ;  /* 0x0000e800ff1e1b82 */ /* 0x000ea40000000a00 */
[----:B0-----:R-:W-:-:S06]  /*0c80*/  IMAD.WIDE.U32 R24, R83, 0x10, R48 ;  /* 0x0000001053187825 */ /* 0x001fcc00078e0030 */
[----:B------:R-:W0:Y:S01]  /*0c90*/  LDC.64 R84, c[0x0][0x3a8] ;  /* 0x0000ea00ff547b82 */ /* 0x000e220000000a00 */
[----:B------:R-:W3:Y:S01]  /*0ca0*/  LDG.E.128 R24, desc[UR6][R24.64] ;  /* 0x0000000618187981 */ /* 0x000ee2000c1e1d00 */
[----:B-1----:R-:W-:-:S06]  /*0cb0*/  @P0 IMAD.WIDE R32, R81, 0x4, R32 ;  /* 0x0000000451200825 */ /* 0x002fcc00078e0220 */
[----:B------:R-:W1:Y:S01]  /*0cc0*/  @P1 LDC.64 R28, c[0x0][0x3a0] ;  /* 0x0000e800ff1c1b82 */ /* 0x000e620000000a00 */
[----:B------:R-:W3:Y:S01]  /*0cd0*/  @P0 LDG.E R88, desc[UR6][R32.64] ;  /* 0x0000000620580981 */ /* 0x000ee2000c1e1900 */
[----:B--2---:R-:W-:-:S05]  /*0ce0*/  @P1 IMAD.WIDE.U32 R30, R83, 0x10, R30 ;  /* 0x00000010531e1825 */ /* 0x004fca00078e001e */
[----:B------:R2:W4:Y:S01]  /*0cf0*/  @P1 LDG.E.128 R44, desc[UR6][R30.64] ;  /* 0x000000061e2c1981 */ /* 0x000522000c1e1d00 */
[----:B------:R-:W-:Y:S01]  /*0d00*/  @P1 HADD2.F32 R41, -RZ, R92.H0_H0 ;  /* 0x2000005cff291230 */ /* 0x000fe20000004100 */
[----:B------:R-:W-:Y:S01]  /*0d10*/  IADD3 R89, PT, PT, R83, 0x100, RZ ;  /* 0x0000010053597810 */ /* 0x000fe20007ffe0ff */
[--C-:B------:R-:W-:Y:S02]  /*0d20*/  @P1 HADD2.F32 R42, -RZ, R90.reuse.H1_H1 ;  /* 0x3000005aff2a1230 */ /* 0x100fe40000004100 */
[----:B------:R-:W-:Y:S02]  /*0d30*/  @P1 HADD2.F32 R40, -RZ, R90.H0_H0 ;  /* 0x2000005aff281230 */ /* 0x000fe40000004100 */
[----:B------:R-:W-:Y:S02]  /*0d40*/  @P1 HADD2.F32 R43, -RZ, R92.H1_H1 ;  /* 0x3000005cff2b1230 */ /* 0x000fe40000004100 */
[----:B--2---:R-:W-:-:S04]  /*0d50*/  IMAD.WIDE.U32 R30, R89, 0x10, R48 ;  /* 0x00000010591e7825 */ /* 0x004fc800078e0030 */
[----:B-1----:R-:W-:-:S04]  /*0d60*/  @P1 IMAD.WIDE.U32 R28, R89, 0x10, R28 ;  /* 0x00000010591c1825 */ /* 0x002fc800078e001c */
[-C--:B---3--:R-:W-:Y:S01]  /*0d70*/  @P1 FMUL.FTZ R34, R25, R88.reuse ;  /* 0x0000005819221220 */ /* 0x088fe20000410000 */
[-C--:B------:R-:W-:Y:S01]  /*0d80*/  @P1 FMUL.FTZ R33, R26, R88.reuse ;  /* 0x000000581a211220 */ /* 0x080fe20000410000 */
[-C--:B------:R-:W-:Y:S02]  /*0d90*/  @P1 FMUL.FTZ R35, R24, R88.reuse ;  /* 0x0000005818231220 */ /* 0x080fe40000410000 */
[----:B----4-:R-:W-:Y:S01]  /*0da0*/  @P1 FFMA.FTZ R41, R34, R41, R45 ;  /* 0x0000002922291223 */ /* 0x010fe2000001002d */
[----:B------:R-:W-:Y:S01]  /*0db0*/  @P1 FMUL.FTZ R34, R27, R88 ;  /* 0x000000581b221220 */ /* 0x000fe20000410000 */
[----:B------:R-:W-:Y:S01]  /*0dc0*/  @P1 FFMA.FTZ R42, R33, R42, R46 ;  /* 0x0000002a212a1223 */ /* 0x000fe2000001002e */
[----:B------:R-:W-:Y:S01]  /*0dd0*/  @P1 FFMA.FTZ R40, R35, R40, R44 ;  /* 0x0000002823281223 */ /* 0x000fe2000001002c */
[----:B0-----:R-:W-:-:S04]  /*0de0*/  IMAD.WIDE.U32 R32, R83, 0x10, R84 ;  /* 0x0000001053207825 */ /* 0x001fc800078e0054 */
[----:B------:R-:W-:Y:S01]  /*0df0*/  @P1 FFMA.FTZ R43, R34, R43, R47 ;  /* 0x0000002b222b1223 */ /* 0x000fe2000001002f */
[----:B------:R-:W-:Y:S06]  /*0e00*/  @P1 BRA `(.L_x_16523) ;  /* 0x0000000000301947 */ /* 0x000fec0003800000 */
[-C--:B------:R-:W-:Y:S01]  /*0e10*/  FMUL.FTZ R41, R25, R88.reuse ;  /* 0x0000005819297220 */ /* 0x080fe20000410000 */
[-C--:B------:R-:W-:Y:S01]  /*0e20*/  FMUL.FTZ R42, R26, R88.reuse ;  /* 0x000000581a2a7220 */ /* 0x080fe20000410000 */
[----:B------:R-:W-:Y:S02]  /*0e30*/  HADD2.F32 R25, -RZ, R90.H0_H0 ;  /* 0x2000005aff197230 */ /* 0x000fe40000004100 */
[-C--:B------:R-:W-:Y:S01]  /*0e40*/  FMUL.FTZ R24, R24, R88.reuse ;  /* 0x0000005818187220 */ /* 0x080fe20000410000 */
[----:B------:R-:W-:Y:S02]  /*0e50*/  HADD2.F32 R26, -RZ, R92.H0_H0 ;  /* 0x2000005cff1a7230 */ /* 0x000fe40000004100 */
[----:B------:R-:W-:Y:S01]  /*0e60*/  FMUL.FTZ R27, R27, R88 ;  /* 0x000000581b1b7220 */ /* 0x000fe20000410000 */
[----:B------:R-:W-:Y:S02]  /*0e70*/  HADD2.F32 R35, -RZ, R90.H1_H1 ;  /* 0x3000005aff237230 */ /* 0x000fe40000004100 */
[----:B------:R-:W-:Y:S01]  /*0e80*/  FMUL.FTZ R40, R24, R25 ;  /* 0x0000001918287220 */ /* 0x000fe20000410000 */
[----:B------:R-:W-:-:S02]  /*0e90*/  HADD2.F32 R34, -RZ, R92.H1_H1 ;  /* 0x3000005cff227230 */ /* 0x000fc40000004100 */
[----:B------:R-:W-:Y:S01]  /*0ea0*/  FMUL.FTZ R41, R41, R26 ;  /* 0x0000001a29297220 */ /* 0x000fe20000410000 */
[----:B------:R-:W-:Y:S02]  /*0eb0*/  FMUL.FTZ R42, R42, R35 ;  /* 0x000000232a2a7220 */ /* 0x000fe40000410000 */
[----:B------:R-:W-:-:S07]  /*0ec0*/  FMUL.FTZ R43, R27, R34 ;  /* 0x000000221b2b7220 */ /* 0x000fce0000410000 */
.L_x_16523:
[----:B------:R0:W-:Y:S04]  /*0ed0*/  STG.E.128 desc[UR6][R32.64], R40 ;  /* 0x0000002820007986 */ /* 0x0001e8000c101d06 */
[----:B------:R0:W5:Y:S04]  /*0ee0*/  @P1 LDG.E.128 R44, desc[UR6][R28.64] ;  /* 0x000000061c2c1981 */ /* 0x000168000c1e1d00 */
[----:B------:R0:W5:Y:S01]  /*0ef0*/  LDG.E.128 R24, desc[UR6][R30.64] ;  /* 0x000000061e187981 */ /* 0x000162000c1e1d00 */
[----:B------:R-:W-:Y:S05]  /*0f00*/  @!P1 BRA `(.L_x_16524) ;  /* 0x0000000000349947 */ /* 0x000fea0003800000 */
[-C--:B0----5:R-:W-:Y:S01]  /*0f10*/  FMUL.FTZ R29, R24, R88.reuse ;  /* 0x00000058181d7220 */ /* 0x0a1fe20000410000 */
[-C--:B------:R-:W-:Y:S01]  /*0f20*/  FMUL.FTZ R24, R25, R88.reuse ;  /* 0x0000005819187220 */ /* 0x080fe20000410000 */
[-C--:B------:R-:W-:Y:S01]  /*0f30*/  FMUL.FTZ R25, R26, R88.reuse ;  /* 0x000000581a197220 */ /* 0x080fe20000410000 */
[----:B------:R-:W-:Y:S02]  /*0f40*/  HADD2.F32 R36, -RZ, R94.H0_H0 ;  /* 0x2000005eff247230 */ /* 0x000fe40000004100 */
[----:B------:R-:W-:Y:S01]  /*0f50*/  FMUL.FTZ R26, R27, R88 ;  /* 0x000000581b1a7220 */ /* 0x000fe20000410000 */
[----:B------:R-:W-:Y:S02]  /*0f60*/  HADD2.F32 R37, -RZ, R96.H0_H0 ;  /* 0x20000060ff257230 */ /* 0x000fe40000004100 */
[----:B------:R-:W-:Y:S02]  /*0f70*/  HADD2.F32 R38, -RZ, R94.H1_H1 ;  /* 0x3000005eff267230 */ /* 0x000fe40000004100 */
[----:B------:R-:W-:Y:S01]  /*0f80*/  FFMA.FTZ R36, R29, R36, R44 ;  /* 0x000000241d247223 */ /* 0x000fe2000001002c */
[----:B------:R-:W-:-:S02]  /*0f90*/  HADD2.F32 R39, -RZ, R96.H1_H1 ;  /* 0x30000060ff277230 */ /* 0x000fc40000004100 */
[----:B------:R-:W-:Y:S01]  /*0fa0*/  FFMA.FTZ R37, R24, R37, R45 ;  /* 0x0000002518257223 */ /* 0x000fe2000001002d */
[----:B------:R-:W-:Y:S02]  /*0fb0*/  FFMA.FTZ R38, R25, R38, R46 ;  /* 0x0000002619267223 */ /* 0x000fe4000001002e */
[----:B------:R-:W-:Y:S01]  /*0fc0*/  FFMA.FTZ R39, R26, R39, R47 ;  /* 0x000000271a277223 */ /* 0x000fe2000001002f */
[----:B------:R-:W-:Y:S06]  /*0fd0*/  BRA `(.L_x_16525) ;  /* 0x0000000000307947 */ /* 0x000fec0003800000 */
.L_x_16524:
[-C--:B-----5:R-:W-:Y:S01]  /*0fe0*/  FMUL.FTZ R37, R25, R88.reuse ;  /* 0x0000005819257220 */ /* 0x0a0fe20000410000 */
[-C--:B------:R-:W-:Y:S01]  /*0ff0*/  FMUL.FTZ R38, R26, R88.reuse ;  /* 0x000000581a267220 */ /* 0x080fe20000410000 */
[----:B------:R-:W-:Y:S02]  /*1000*/  HADD2.F32 R25, -RZ, R94.H0_H0 ;  /* 0x2000005eff197230 */ /* 0x000fe40000004100 */
[-C--:B------:R-:W-:Y:S01]  /*1010*/  FMUL.FTZ R24, R24, R88.reuse ;  /* 0x0000005818187220 */ /* 0x080fe20000410000 */
[----:B------:R-:W-:Y:S02]  /*1020*/  HADD2.F32 R26, -RZ, R96.H0_H0 ;  /* 0x20000060ff1a7230 */ /* 0x000fe40000004100 */
[----:B------:R-:W-:Y:S01]  /*1030*/  FMUL.FTZ R27, R27, R88 ;  /* 0x000000581b1b7220 */ /* 0x000fe20000410000 */
[----:B0-----:R-:W-:Y:S02]  /*1040*/  HADD2.F32 R29, -RZ, R94.H1_H1 ;  /* 0x3000005eff1d7230 */ /* 0x001fe40000004100 */
[----:B------:R-:W-:Y:S01]  /*1050*/  FMUL.FTZ R36, R24, R25 ;  /* 0x0000001918247220 */ /* 0x000fe20000410000 */
[----:B------:R-:W-:-:S02]  /*1060*/  HADD2.F32 R28, -RZ, R96.H1_H1 ;  /* 0x30000060ff1c7230 */ /* 0x000fc40000004100 */
[----:B------:R-:W-:Y:S01]  /*1070*/  FMUL.FTZ R37, R37, R26 ;  /* 0x0000001a25257220 */ /* 0x000fe20000410000 */
[----:B------:R-:W-:Y:S02]  /*1080*/  FMUL.FTZ R38, R38, R29 ;  /* 0x0000001d26267220 */ /* 0x000fe40000410000 */
[----:B------:R-:W-:-:S07]  /*1090*/  FMUL.FTZ R39, R27, R28 ;  /* 0x0000001c1b277220 */ /* 0x000fce0000410000 */
.L_x_16525:
[----:B------:R-:W0:Y:S01]  /*10a0*/  @P1 LDC.64 R28, c[0x0][0x3a0] ;  /* 0x0000e800ff1c1b82 */ /* 0x000e220000000a00 */
[----:B------:R-:W-:Y:S01]  /*10b0*/  IADD3 R91, PT, PT, R83, 0x200, RZ ;  /* 0x00000200535b7810 */ /* 0x000fe20007ffe0ff */
[----:B------:R-:W-:-:S04]  /*10c0*/  IMAD.WIDE.U32 R30, R89, 0x10, R84 ;  /* 0x00000010591e7825 */ /* 0x000fc800078e0054 */
[C---:B------:R-:W-:Y:S01]  /*10d0*/  IMAD.WIDE.U32 R24, R91.reuse, 0x10, R48 ;  /* 0x000000105b187825 */ /* 0x040fe200078e0030 */
[----:B------:R1:W-:Y:S05]  /*10e0*/  STG.E.128 desc[UR6][R30.64], R36 ;  /* 0x000000241e007986 */ /* 0x0003ea000c101d06 */
[----:B------:R-:W5:Y:S01]  /*10f0*/  LDG.E.128 R24, desc[UR6][R24.64] ;  /* 0x0000000618187981 */ /* 0x000f62000c1e1d00 */
[----:B0-----:R-:W-:-:S05]  /*1100*/  @P1 IMAD.WIDE.U32 R28, R91, 0x10, R28 ;  /* 0x000000105b1c1825 */ /* 0x001fca00078e001c */
[----:B------:R1:W5:Y:S01]  /*1110*/  @P1 LDG.E.128 R44, desc[UR6][R28.64] ;  /* 0x000000061c2c1981 */ /* 0x000362000c1e1d00 */
[----:B------:R-:W-:Y:S05]  /*1120*/  @!P1 BRA `(.L_x_16526) ;  /* 0x0000000000349947 */ /* 0x000fea0003800000 */
[-C--:B-1---5:R-:W-:Y:S01]  /*1130*/  FMUL.FTZ R29, R24, R88.reuse ;  /* 0x00000058181d7220 */ /* 0x0a2fe20000410000 */
        /* <DEDUP_REMOVED lines=12> */
.L_x_16526:
[-C--:B-----5:R-:W-:Y:S01]  /*1200*/  FMUL.FTZ R33, R25, R88.reuse ;  /* 0x0000005819217220 */ /* 0x0a0fe20000410000 */
[-C--:B------:R-:W-:Y:S01]  /*1210*/  FMUL.FTZ R34, R26, R88.reuse ;  /* 0x000000581a227220 */ /* 0x080fe20000410000 */
[----:B------:R-:W-:Y:S02]  /*1220*/  HADD2.F32 R25, -RZ, R111.H0_H0 ;  /* 0x2000006fff197230 */ /* 0x000fe40000004100 */
[-C--:B------:R-:W-:Y:S01]  /*1230*/  FMUL.FTZ R24, R24, R88.reuse ;  /* 0x0000005818187220 */ /* 0x080fe20000410000 */
[----:B------:R-:W-:Y:S02]  /*1240*/  HADD2.F32 R26, -RZ, R113.H0_H0 ;  /* 0x20000071ff1a7230 */ /* 0x000fe40000004100 */
[----:B------:R-:W-:Y:S01]  /*1250*/  FMUL.FTZ R27, R27, R88 ;  /* 0x000000581b1b7220 */ /* 0x000fe20000410000 */
[----:B-1----:R-:W-:Y:S02]  /*1260*/  HADD2.F32 R29, -RZ, R111.H1_H1 ;  /* 0x3000006fff1d7230 */ /* 0x002fe40000004100 */
[----:B------:R-:W-:Y:S01]  /*1270*/  FMUL.FTZ R32, R24, R25 ;  /* 0x0000001918207220 */ /* 0x000fe20000410000 */
[----:B------:R-:W-:-:S02]  /*1280*/  HADD2.F32 R28, -RZ, R113.H1_H1 ;  /* 0x30000071ff1c7230 */ /* 0x000fc40000004100 */
[----:B------:R-:W-:Y:S01]  /*1290*/  FMUL.FTZ R33, R33, R26 ;  /* 0x0000001a21217220 */ /* 0x000fe20000410000 */
[----:B------:R-:W-:Y:S02]  /*12a0*/  FMUL.FTZ R34, R34, R29 ;  /* 0x0000001d22227220 */ /* 0x000fe40000410000 */
[----:B------:R-:W-:-:S07]  /*12b0*/  FMUL.FTZ R35, R27, R28 ;  /* 0x0000001c1b237220 */ /* 0x000fce0000410000 */
.L_x_16527:
        /* <DEDUP_REMOVED lines=11> */
[--C-:B------:R-:W-:Y:S02]  /*1370*/  HADD2.F32 R28, -RZ, R115.reuse.H0_H0 ;  /* 0x20000073ff1c7230 */ /* 0x100fe40000004100 */
[-C--:B------:R-:W-:Y:S01]  /*1380*/  FMUL.FTZ R31, R26, R88.reuse ;  /* 0x000000581a1f7220 */ /* 0x080fe20000410000 */
[----:B------:R-:W-:Y:S02]  /*1390*/  HADD2.F32 R30, -RZ, R115.H1_H1 ;  /* 0x30000073ff1e7230 */ /* 0x000fe40000004100 */
[----:B------:R-:W-:Y:S01]  /*13a0*/  FMUL.FTZ R26, R27, R88 ;  /* 0x000000581b1a7220 */ /* 0x000fe20000410000 */
[--C-:B------:R-:W-:Y:S02]  /*13b0*/  HADD2.F32 R25, -RZ, R117.reuse.H0_H0 ;  /* 0x20000075ff197230 */ /* 0x100fe40000004100 */
[----:B------:R-:W-:Y:S01]  /*13c0*/  FFMA.FTZ R28, R29, R28, R44 ;  /* 0x0000001c1d1c7223 */ /* 0x000fe2000001002c */
[----:B------:R-:W-:-:S02]  /*13d0*/  HADD2.F32 R50, -RZ, R117.H1_H1 ;  /* 0x30000075ff327230 */ /* 0x000fc40000004100 */
[----:B------:R-:W-:Y:S01]  /*13e0*/  FFMA.FTZ R30, R31, R30, R46 ;  /* 0x0000001e1f1e7223 */ /* 0x000fe2000001002e */
[----:B------:R-:W-:Y:S02]  /*13f0*/  FFMA.FTZ R29, R24, R25, R45 ;  /* 0x00000019181d7223 */ /* 0x000fe4000001002d */
[----:B------:R-:W-:Y:S01]  /*1400*/  FFMA.FTZ R31, R26, R50, R47 ;  /* 0x000000321a1f7223 */ /* 0x000fe2000001002f */
[----:B------:R-:W-:Y:S06]  /*1410*/  BRA `(.L_x_16529) ;  /* 0x0000000000307947 */ /* 0x000fec0003800000 */
.L_x_16528:
[-C--:B-1---5:R-:W-:Y:S01]  /*1420*/  FMUL.FTZ R29, R25, R88.reuse ;  /* 0x00000058191d7220 */ /* 0x0a2fe20000410000 */
[-C--:B------:R-:W-:Y:S01]  /*1430*/  FMUL.FTZ R30, R26, R88.reuse ;  /* 0x000000581a1e7220 */ /* 0x080fe20000410000 */
[--C-:B------:R-:W-:Y:S02]  /*1440*/  HADD2.F32 R31, -RZ, R115.reuse.H1_H1 ;  /* 0x30000073ff1f7230 */ /* 0x100fe40000004100 */
[-C--:B------:R-:W-:Y:S01]  /*1450*/  FMUL.FTZ R24, R24, R88.reuse ;  /* 0x0000005818187220 */ /* 0x080fe20000410000 */
[----:B------:R-:W-:Y:S02]  /*1460*/  HADD2.F32 R25, -RZ, R115.H0_H0 ;  /* 0x20000073ff197230 */ /* 0x000fe40000004100 */
[----:B------:R-:W-:Y:S01]  /*1470*/  FMUL.FTZ R27, R27, R88 ;  /* 0x000000581b1b7220 */ /* 0x000fe20000410000 */
[--C-:B------:R-:W-:Y:S02]  /*1480*/  HADD2.F32 R26, -RZ, R117.reuse.H0_H0 ;  /* 0x20000075ff1a7230 */ /* 0x100fe40000004100 */
[----:B------:R-:W-:Y:S01]  /*1490*/  FMUL.FTZ R30, R30, R31 ;  /* 0x0000001f1e1e7220 */ /* 0x000fe20000410000 */
[----:B------:R-:W-:-:S02]  /*14a0*/  HADD2.F32 R50, -RZ, R117.H1_H1 ;  /* 0x30000075ff327230 */ /* 0x000fc40000004100 */
[----:B------:R-:W-:Y:S01]  /*14b0*/  FMUL.FTZ R28, R24, R25 ;  /* 0x00000019181c7220 */ /* 0x000fe20000410000 */
[----:B------:R-:W-:Y:S02]  /*14c0*/  FMUL.FTZ R29, R29, R26 ;  /* 0x0000001a1d1d7220 */ /* 0x000fe40000410000 */
[----:B------:R-:W-:-:S07]  /*14d0*/  FMUL.FTZ R31, R27, R50 ;  /* 0x000000321b1f7220 */ /* 0x000fce0000410000 */
.L_x_16529:
        /* <DEDUP_REMOVED lines=22> */
.L_x_16530:
[-C--:B-1---5:R-:W-:Y:S01]  /*1640*/  FMUL.FTZ R50, R25, R88.reuse ;  /* 0x0000005819327220 */ /* 0x0a2fe20000410000 */
[----:B------:R-:W-:Y:S02]  /*1650*/  HADD2.F32 R25, -RZ, R119.H0_H0 ;  /* 0x20000077ff197230 */ /* 0x000fe40000004100 */
[-C--:B------:R-:W-:Y:S01]  /*1660*/  FMUL.FTZ R24, R24, R88.reuse ;  /* 0x0000005818187220 */ /* 0x080fe20000410000 */
[----:B------:R-:W-:Y:S02]  /*1670*/  HADD2.F32 R51, -RZ, R121.H0_H0 ;  /* 0x20000079ff337230 */ /* 0x000fe40000004100 */
[-C--:B------:R-:W-:Y:S01]  /*1680*/  FMUL.FTZ R26, R26, R88.reuse ;  /* 0x000000581a1a7220 */ /* 0x080fe20000410000 */
[----:B------:R-:W-:Y:S02]  /*1690*/  HADD2.F32 R77, -RZ, R119.H1_H1 ;  /* 0x30000077ff4d7230 */ /* 0x000fe40000004100 */
[----:B------:R-:W-:Y:S01]  /*16a0*/  FMUL.FTZ R27, R27, R88 ;  /* 0x000000581b1b7220 */ /* 0x000fe20000410000 */
[----:B------:R-:W-:-:S02]  /*16b0*/  HADD2.F32 R76, -RZ, R121.H1_H1 ;  /* 0x30000079ff4c7230 */ /* 0x000fc40000004100 */
[----:B------:R-:W-:Y:S01]  /*16c0*/  FMUL.FTZ R24, R24, R25 ;  /* 0x0000001918187220 */ /* 0x000fe20000410000 */
[----:B------:R-:W-:Y:S01]  /*16d0*/  FMUL.FTZ R25, R50, R51 ;  /* 0x0000003332197220 */ /* 0x000fe20000410000 */
[----:B------:R-:W-:Y:S01]  /*16e0*/  FMUL.FTZ R26, R26, R77 ;  /* 0x0000004d1a1a7220 */ /* 0x000fe20000410000 */
[----:B------:R-:W-:-:S07]  /*16f0*/  FMUL.FTZ R27, R27, R76 ;  /* 0x0000004c1b1b7220 */ /* 0x000fce0000410000 */
.L_x_16531:
[----:B------:R-:W0:Y:S01]  /*1700*/  @P1 LDC.64 R50, c[0x0][0x3a0] ;  /* 0x0000e800ff321b82 */ /* 0x000e220000000a00 */
[----:B------:R-:W-:Y:S01]  /*1710*/  IADD3 R97, PT, PT, R83, 0x500, RZ ;  /* 0x0000050053617810 */ /* 0x000fe20007ffe0ff */
[----:B------:R-:W-:-:S04]  /*1720*/  IMAD.WIDE.U32 R76, R95, 0x10, R84 ;  /* 0x000000105f4c7825 */ /* 0x000fc800078e0054 */
[C---:B------:R-:W-:Y:S01]  /*1730*/  IMAD.WIDE.U32 R48, R97.reuse, 0x10, R48 ;  /* 0x0000001061307825 */ /* 0x040fe200078e0030 */
[----:B------:R1:W-:Y:S03]  /*1740*/  STG.E.128 desc[UR6][R76.64], R24 ;  /* 0x000000184c007986 */ /* 0x0003e6000c101d06 */
[----:B0-----:R-:W-:Y:S02]  /*1750*/  @P1 IMAD.WIDE.U32 R86, R97, 0x10, R50 ;  /* 0x0000001061561825 */ /* 0x001fe400078e0032 */
[----:B------:R-:W5:Y:S04]  /*1760*/  LDG.E.128 R48, desc[UR6][R48.64] ;  /* 0x0000000630307981 */ /* 0x000f68000c1e1d00 */
        /* <DEDUP_REMOVED lines=15> */
.L_x_16532:
        /* <DEDUP_REMOVED lines=12> */
.L_x_16533:
        /* <DEDUP_REMOVED lines=105> */
.L_x_16535:
[----:B------:R-:W-:Y:S05]  /*1fb0*/  BSYNC.RECONVERGENT B0 ;  /* 0x0000000000007941 */ /* 0x000fea0003800200 */
.L_x_16534:
        /* <DEDUP_REMOVED lines=10> */
[----:B------:R-:W-:Y:S02]  /*2060*/  @P2 IADD3 R85, PT, PT, R85, 0x40, RZ ;  /* 0x0000004055552810 */ /* 0x000fe40007ffe0ff */
[----:B------:R-:W-:Y:S02]  /*2070*/  ISETP.NE.AND P2, PT, RZ, UR12, PT ;  /* 0x0000000cff007c0c */ /* 0x000fe4000bf45270 */
[----:B------:R-:W-:Y:S01]  /*2080*/  @!P1 LEA R100, R82, R85, 0x3 ;  /* 0x0000005552649211 */ /* 0x000fe200078e18ff */
[----:B------:R-:W-:-:S04]  /*2090*/  HFMA2 R85, -RZ, RZ, 0, 0 ;  /* 0x00000000ff557431 */ /* 0x000fc800000001ff */
[----:B------:R-:W-:Y:S01]  /*20a0*/  @!P1 LDS.64 R76, [R100] ;  /* 0x00000000644c9984 */ /* 0x000fe20000000a00 */
[----:B------:R-:W-:Y:S02]  /*20b0*/  @!P1 MOV R85, 0x300 ;  /* 0x0000030000559802 */ /* 0x000fe40000000f00 */
[----:B------:R-:W-:Y:S02]  /*20c0*/  ISETP.NE.AND P1, PT, R78, RZ, PT ;  /* 0x000000ff4e00720c */ /* 0x000fe40003f25270 */
[-C--:B------:R-:W-:Y:S01]  /*20d0*/  I2FP.F32.U32 R101, R85.reuse ;  /* 0x0000005500657245 */ /* 0x080fe20000201000 */
[----:B------:R-:W0:Y:S02]  /*20e0*/  SHFL.DOWN PT, R88, R85, 0x4, 0x1f ;  /* 0x08801f0055587f89 */ /* 0x000e2400000e0000 */
[----:B0-----:R-:W-:Y:S02]  /*20f0*/  IADD3 R99, PT, PT, R88, R85, RZ ;  /* 0x0000005558637210 */ /* 0x001fe40007ffe0ff */
[----:B------:R-:W-:-:S02]  /*2100*/  I2FP.F32.S32 R88, R88 ;  /* 0x0000005800587245 */ /* 0x000fc40000201400 */
[----:B------:R-:W-:Y:S01]  /*2110*/  I2FP.F32.S32 R84, R99 ;  /* 0x0000006300547245 */ /* 0x000fe20000201400 */
[----:B------:R-:W0:Y:S03]  /*2120*/  SHFL.DOWN PT, R86, R99, 0x2, 0x1f ;  /* 0x08401f0063567f89 */ /* 0x000e2600000e0000 */
[----:B------:R-:W1:Y:S01]  /*2130*/  MUFU.RCP R87, R84 ;  /* 0x0000005400577308 */ /* 0x000e620000001000 */
[----:B------:R-:W2:Y:S04]  /*2140*/  SHFL.DOWN PT, R103, R76, 0x4, 0x1f ;  /* 0x08801f004c677f89 */ /* 0x000ea800000e0000 */
[----:B------:R-:W3:Y:S01]  /*2150*/  SHFL.DOWN PT, R98, R77, 0x4, 0x1f ;  /* 0x08801f004d627f89 */ /* 0x000ee200000e0000 */
[----:B0-----:R-:W-:Y:S01]  /*2160*/  IADD3 R99, PT, PT, R99, R86, RZ ;  /* 0x0000005663637210 */ /* 0x001fe20007ffe0ff */
[C---:B--2---:R-:W-:Y:S01]  /*2170*/  FMUL.FTZ R100, R103.reuse, R88 ;  /* 0x0000005867647220 */ /* 0x044fe20000410000 */
[----:B------:R-:W-:-:S03]  /*2180*/  FADD.FTZ R103, -R103, R76 ;  /* 0x0000004c67677221 */ /* 0x000fc60000010100 */
[----:B------:R-:W-:Y:S01]  /*2190*/  FFMA.FTZ R100, R101, R76, R100 ;  /* 0x0000004c65647223 */ /* 0x000fe20000010064 */
[----:B---3--:R-:W-:Y:S01]  /*21a0*/  FADD.FTZ R98, R98, R77 ;  /* 0x0000004d62627221 */ /* 0x008fe20000010000 */
[----:B------:R-:W-:Y:S02]  /*21b0*/  I2FP.F32.S32 R77, R99 ;  /* 0x00000063004d7245 */ /* 0x000fe40000201400 */
[----:B-1----:R-:W-:Y:S01]  /*21c0*/  FMUL.FTZ R85, R87, R100 ;  /* 0x0000006457557220 */ /* 0x002fe20000410000 */
[----:B------:R-:W-:-:S04]  /*21d0*/  FMUL.FTZ R100, R103, R103 ;  /* 0x0000006767647220 */ /* 0x000fc80000410000 */
[----:B------:R-:W0:Y:S01]  /*21e0*/  SHFL.DOWN PT, R76, R85, 0x2, 0x1f ;  /* 0x08401f00554c7f89 */ /* 0x000e2200000e0000 */
[----:B------:R-:W-:-:S04]  /*21f0*/  FMUL.FTZ R101, R100, R101 ;  /* 0x0000006564657220 */ /* 0x000fc80000410000 */
[----:B------:R-:W-:-:S04]  /*2200*/  FMUL.FTZ R101, R101, R88 ;  /* 0x0000005865657220 */ /* 0x000fc80000410000 */
[----:B------:R-:W-:Y:S01]  /*2210*/  FFMA.FTZ R103, R87, R101, R98 ;  /* 0x0000006557677223 */ /* 0x000fe20000010062 */
[----:B------:R-:W-:Y:S01]  /*2220*/  I2FP.F32.S32 R101, R86 ;  /* 0x0000005600657245 */ /* 0x000fe20000201400 */
[----:B------:R-:W1:Y:S01]  /*2230*/  MUFU.RCP R87, R77 ;  /* 0x0000004d00577308 */ /* 0x000e620000001000 */
[----:B------:R-:W2:Y:S04]  /*2240*/  SHFL.DOWN PT, R86, R99, 0x1, 0x1f ;  /* 0x08201f0063567f89 */ /* 0x000ea800000e0000 */
[----:B------:R-:W3:Y:S01]  /*2250*/  SHFL.DOWN PT, R88, R103, 0x2, 0x1f ;  /* 0x08401f0067587f89 */ /* 0x000ee200000e0000 */
[----:B0-----:R-:W-:Y:S01]  /*2260*/  FMUL.FTZ R105, R76, R101 ;  /* 0x000000654c697220 */ /* 0x001fe20000410000 */
[----:B------:R-:W-:-:S03]  /*2270*/  FADD.FTZ R76, R85, -R76 ;  /* 0x8000004c554c7221 */ /* 0x000fc60000010000 */
[----:B------:R-:W-:Y:S01]  /*2280*/  FFMA.FTZ R98, R84, R85, R105 ;  /* 0x0000005554627223 */ /* 0x000fe20000010069 */
[----:B------:R-:W-:-:S03]  /*2290*/  FMUL.FTZ R85, R76, R76 ;  /* 0x0000004c4c557220 */ /* 0x000fc60000410000 */
[----:B-1----:R-:W-:Y:S01]  /*22a0*/  FMUL.FTZ R76, R87, R98 ;  /* 0x00000062574c7220 */ /* 0x002fe20000410000 */
[----:B------:R-:W-:Y:S01]  /*22b0*/  FMUL.FTZ R84, R84, R85 ;  /* 0x0000005554547220 */ /* 0x000fe20000410000 */
[----:B--2---:R-:W-:-:S03]  /*22c0*/  IADD3 R98, PT, PT, R99, R86, RZ ;  /* 0x0000005663627210 */ /* 0x004fc60007ffe0ff */
[----:B------:R-:W0:Y:S01]  /*22d0*/  SHFL.DOWN PT, R85, R76, 0x1, 0x1f ;  /* 0x08201f004c557f89 */ /* 0x000e2200000e0000 */
[----:B------:R-:W-:Y:S01]  /*22e0*/  FMUL.FTZ R84, R84, R101 ;  /* 0x0000006554547220 */ /* 0x000fe20000410000 */
[----:B---3--:R-:W-:-:S04]  /*22f0*/  FADD.FTZ R88, R103, R88 ;  /* 0x0000005867587221 */ /* 0x008fc80000010000 */
[----:B------:R-:W-:Y:S01]  /*2300*/  FFMA.FTZ R87, R87, R84, R88 ;  /* 0x0000005457577223 */ /* 0x000fe20000010058 */
[----:B------:R-:W-:Y:S02]  /*2310*/  I2FP.F32.S32 R84, R98 ;  /* 0x0000006200547245 */ /* 0x000fe40000201400 */
[----:B------:R-:W-:Y:S02]  /*2320*/  I2FP.F32.S32 R98, R86 ;  /* 0x0000005600627245 */ /* 0x000fe40000201400 */
[----:B------:R-:W1:Y:S02]  /*2330*/  SHFL.DOWN PT, R88, R87, 0x1, 0x1f ;  /* 0x08201f0057587f89 */ /* 0x000e6400000e0000 */
        /* <DEDUP_REMOVED lines=13> */
[----:B------:R3:W0:Y:S01]  /*2410*/  SHFL.IDX PT, R101, R98, RZ, 0x1f ;  /* 0x00001fff62657589 */ /* 0x00062200000e0000 */
[C---:B-1----:R-:W-:Y:S01]  /*2420*/  FSEL R87, R85.reuse, RZ, !P2 ;  /* 0x000000ff55577208 */ /* 0x042fe20005000000 */
[----:B------:R-:W-:Y:S01]  /*2430*/  FMUL.FTZ R99, R85, R85 ;  /* 0x0000005555637220 */ /* 0x000fe20000410000 */
[----:B--2---:R-:W-:-:S04]  /*2440*/  @!P1 IMAD.WIDE R76, R81, 0x4, R76 ;  /* 0x00000004514c9825 */ /* 0x004fc800078e024c */
[----:B------:R-:W-:Y:S01]  /*2450*/  FADD.FTZ R88, -R87, R43 ;  /* 0x0000002b57587221 */ /* 0x000fe20000010100 */
[----:B---3--:R-:W-:Y:S01]  /*2460*/  FSEL R98, R99, RZ, P2 ;  /* 0x000000ff63627208 */ /* 0x008fe20001000000 */
[----:B0-----:R-:W-:Y:S01]  /*2470*/  FFMA.FTZ R43, R101, UR11, R100 ;  /* 0x0000000b652b7c23 */ /* 0x001fe20008010064 */
[C---:B------:R-:W-:Y:S01]  /*2480*/  FADD.FTZ R118, -R87.reuse, R32 ;  /* 0x0000002057767221 */ /* 0x040fe20000010100 */
[C---:B------:R-:W-:Y:S01]  /*2490*/  FADD.FTZ R32, -R87.reuse, R33 ;  /* 0x0000002157207221 */ /* 0x040fe20000010100 */
[----:B------:R-:W-:Y:S01]  /*24a0*/  FADD.FTZ R84, -R87, R40 ;  /* 0x0000002857547221 */ /* 0x000fe20000010100 */
[----:B------:R-:W-:Y:S01]  /*24b0*/  FADD.FTZ R43, R43, R98 ;  /* 0x000000622b2b7221 */ /* 0x000fe20000010000 */
[C---:B------:R-:W-:Y:S01]  /*24c0*/  FADD.FTZ R86, -R87.reuse, R41 ;  /* 0x0000002957567221 */ /* 0x040fe20000010100 */
[C---:B------:R-:W-:Y:S01]  /*24d0*/  FADD.FTZ R122, -R87.reuse, R48 ;  /* 0x00000030577a7221 */ /* 0x040fe20000010100 */
[----:B------:R-:W0:Y:S01]  /*24e0*/  @!P1 LDC.64 R40, c[0x0][0x3c8] ;  /* 0x0000f200ff289b82 */ /* 0x000e220000000a00 */
        /* <DEDUP_REMOVED lines=11> */
[----:B------:R-:W1:Y:S01]  /*25a0*/  LDC.64 R50, c[0x0][0x428] ;  /* 0x00010a00ff327b82 */ /* 0x000e620000000a00 */
[C---:B------:R-:W-:Y:S01]  /*25b0*/  FADD.FTZ R106, -R87.reuse, R25 ;  /* 0x00000019576a7221 */ /* 0x040fe20000010100 */
[C---:B------:R-:W-:Y:S01]  /*25c0*/  FADD.FTZ R34, -R87.reuse, R26 ;  /* 0x0000001a57227221 */ /* 0x040fe20000010100 */
[C---:B------:R-:W-:Y:S01]  /*25d0*/  FADD.FTZ R108, -R87.reuse, R35 ;  /* 0x00000023576c7221 */ /* 0x040fe20000010100 */
[C---:B------:R-:W-:Y:S01]  /*25e0*/  FADD.FTZ R112, -R87.reuse, R29 ;  /* 0x0000001d57707221 */ /* 0x040fe20000010100 */
[----:B------:R-:W-:Y:S01]  /*25f0*/  FADD.FTZ R110, -R87, R28 ;  /* 0x0000001c576e7221 */ /* 0x000fe20000010100 */
[C---:B--2---:R-:W-:Y:S01]  /*2600*/  FMUL.FTZ R39, R33.reuse, R42 ;  /* 0x0000002a21277220 */ /* 0x044fe20000410000 */
[C---:B------:R-:W-:Y:S01]  /*2610*/  FMUL.FTZ R49, R33.reuse, R88 ;  /* 0x0000005821317220 */ /* 0x040fe20000410000 */
[C---:B------:R-:W-:Y:S01]  /*2620*/  FMUL.FTZ R101, R33.reuse, R38 ;  /* 0x0000002621657220 */ /* 0x040fe20000410000 */
[----:B------:R-:W-:Y:S01]  /*2630*/  FMUL.FTZ R99, R33, R48 ;  /* 0x0000003021637220 */ /* 0x000fe20000410000 */
[----:B------:R-:W-:Y:S01]  /*2640*/  FFMA.FTZ R38, R39, R13, R2 ;  /* 0x0000000d27267223 */ /* 0x000fe20000010002 */
[----:B------:R-:W-:Y:S01]  /*2650*/  FFMA.FTZ R39, R49, R15, R64 ;  /* 0x0000000f31277223 */ /* 0x000fe20000010040 */
[C---:B------:R-:W-:Y:S01]  /*2660*/  FMUL.FTZ R25, R33.reuse, R84 ;  /* 0x0000005421197220 */ /* 0x040fe20000410000 */
[----:B------:R-:W2:Y:S01]  /*2670*/  LDC.64 R48, c[0x0][0x380] ;  /* 0x0000e000ff307b82 */ /* 0x000ea20000000a00 */
[C---:B------:R-:W-:Y:S01]  /*2680*/  FMUL.FTZ R86, R33.reuse, R86 ;  /* 0x0000005621567220 */ /* 0x040fe20000410000 */
[----:B------:R-:W-:Y:S01]  /*2690*/  FMUL.FTZ R26, R33, R36 ;  /* 0x00000024211a7220 */ /* 0x000fe20000410000 */
[C---:B------:R-:W-:Y:S01]  /*26a0*/  FADD.FTZ R98, -R87.reuse, R30 ;  /* 0x0000001e57627221 */ /* 0x040fe20000010100 */
[----:B------:R-:W-:Y:S01]  /*26b0*/  FADD.FTZ R100, -R87, R31 ;  /* 0x0000001f57647221 */ /* 0x000fe20000010100 */
[----:B------:R-:W-:Y:S01]  /*26c0*/  FMUL.FTZ R29, R33, R114 ;  /* 0x00000072211d7220 */ /* 0x000fe20000410000 */
[----:B------:R-:W-:Y:S01]  /*26d0*/  FADD.FTZ R102, -R87, R24 ;  /* 0x0000001857667221 */ /* 0x000fe20000010100 */
[----:B0-----:R-:W-:-:S04]  /*26e0*/  @!P1 IMAD.WIDE R40, R81, 0x4, R40 ;  /* 0x0000000451289825 */ /* 0x001fc800078e0228 */
[C---:B------:R-:W-:Y:S01]  /*26f0*/  FMUL.FTZ R30, R33.reuse, R32 ;  /* 0x00000020211e7220 */ /* 0x040fe20000410000 */
[C---:B------:R-:W-:Y:S01]  /*2700*/  FMUL.FTZ R103, R33.reuse, R34 ;  /* 0x0000002221677220 */ /* 0x040fe20000410000 */
[C---:B------:R-:W-:Y:S01]  /*2710*/  FMUL.FTZ R24, R33.reuse, R120 ;  /* 0x0000007821187220 */ /* 0x040fe20000410000 */
[C---:B------:R-:W-:Y:S01]  /*2720*/  FMUL.FTZ R27, R33.reuse, R116 ;  /* 0x00000074211b7220 */ /* 0x040fe20000410000 */
[----:B------:R-:W-:Y:S01]  /*2730*/  FMUL.FTZ R31, R33, R104 ;  /* 0x00000068211f7220 */ /* 0x000fe20000410000 */
[----:B-1----:R-:W-:-:S04]  /*2740*/  IMAD.WIDE.U32 R34, R83, 0x10, R50 ;  /* 0x0000001053227825 */ /* 0x002fc800078e0032 */
[----:B------:R-:W-:Y:S01]  /*2750*/  FFMA.FTZ R36, R25, R79, R0 ;  /* 0x0000004f19247223 */ /* 0x000fe20000010000 */
[----:B------:R-:W-:Y:S01]  /*2760*/  FFMA.FTZ R37, R86, R14, R65 ;  /* 0x0000000e56257223 */ /* 0x000fe20000010041 */
[C---:B------:R-:W-:Y:S01]  /*2770*/  FMUL.FTZ R28, R33.reuse, R118 ;  /* 0x00000076211c7220 */ /* 0x040fe20000410000 */
[C---:B------:R-:W-:Y:S01]  /*2780*/  FMUL.FTZ R109, R33.reuse, R108 ;  /* 0x0000006c216d7220 */ /* 0x040fe20000410000 */
[----:B------:R-:W-:Y:S01]  /*2790*/  FFMA.FTZ R25, R26, R18, R67 ;  /* 0x000000121a197223 */ /* 0x000fe20000010043 */
[C---:B------:R-:W-:Y:S01]  /*27a0*/  FMUL.FTZ R32, R33.reuse, R110 ;  /* 0x0000006e21207220 */ /* 0x040fe20000410000 */
[C---:B------:R-:W-:Y:S01]  /*27b0*/  FMUL.FTZ R104, R33.reuse, R112 ;  /* 0x0000007021687220 */ /* 0x040fe20000410000 */
[C---:B------:R-:W-:Y:S01]  /*27c0*/  FMUL.FTZ R105, R33.reuse, R98 ;  /* 0x0000006221697220 */ /* 0x040fe20000410000 */
[----:B------:R-:W-:Y:S01]  /*27d0*/  FMUL.FTZ R107, R33, R100 ;  /* 0x00000064216b7220 */ /* 0x000fe20000410000 */
[----:B------:R-:W-:Y:S01]  /*27e0*/  FFMA.FTZ R26, R29, R17, R4 ;  /* 0x000000111d1a7223 */ /* 0x000fe20000010004 */
[----:B------:R0:W-:Y:S01]  /*27f0*/  @!P1 STG.E desc[UR6][R76.64], R85 ;  /* 0x000000554c009986 */ /* 0x0001e2000c101906 */
[C---:B------:R-:W-:Y:S01]  /*2800*/  FMUL.FTZ R102, R33.reuse, R102 ;  /* 0x0000006621667220 */ /* 0x040fe20000410000 */
[C---:B------:R-:W-:Y:S01]  /*2810*/  FMUL.FTZ R100, R33.reuse, R106 ;  /* 0x0000006a21647220 */ /* 0x040fe20000410000 */
[C---:B------:R-:W-:Y:S01]  /*2820*/  FMUL.FTZ R42, R33.reuse, R124 ;  /* 0x0000007c212a7220 */ /* 0x040fe20000410000 */
[----:B------:R-:W-:Y:S01]  /*2830*/  FFMA.FTZ R29, R30, R22, R69 ;  /* 0x000000161e1d7223 */ /* 0x000fe20000010045 */
[C---:B------:R-:W-:Y:S01]  /*2840*/  FMUL.FTZ R98, R33.reuse, R122 ;  /* 0x0000007a21627220 */ /* 0x040fe20000410000 */
[----:B------:R-:W-:Y:S01]  /*2850*/  FMUL.FTZ R43, R33, R43 ;  /* 0x0000002b212b7220 */ /* 0x000fe20000410000 */
[----:B------:R1:W-:Y:S01]  /*2860*/  @!P1 STG.E desc[UR6][R40.64], R33 ;  /* 0x0000002128009986 */ /* 0x0003e2000c101906 */
        /* <DEDUP_REMOVED lines=8> */
[----:B0-----:R-:W-:-:S04]  /*28f0*/  IMAD.WIDE.U32 R84, R93, 0x10, R50 ;  /* 0x000000105d547825 */ /* 0x001fc800078e0032 */
[----:B------:R-:W-:Y:S01]  /*2900*/  FFMA.FTZ R32, R32, R52, R7 ;  /* 0x0000003420207223 */ /* 0x000fe20000010007 */
[----:B------:R-:W-:Y:S01]  /*2910*/  FFMA.FTZ R43, R43, R63, R74 ;  /* 0x0000003f2b2b7223 */ /* 0x000fe2000001004a */
[----:B-1----:R-:W-:Y:S01]  /*2920*/  FFMA.FTZ R33, R104, R54, R71 ;  /* 0x0000003668217223 */ /* 0x002fe20000010047 */
[----:B------:R-:W-:-:S04]  /*2930*/  IMAD.WIDE.U32 R76, R95, 0x10, R50 ;  /* 0x000000105f4c7825 */ /* 0x000fc800078e0032 */
[----:B------:R-:W-:Y:S01]  /*2940*/  FFMA.FTZ R41, R42, R62, R75 ;  /* 0x0000003e2a297223 */ /* 0x000fe2000001004b */
[----:B------:R-:W-:Y:S01]  /*2950*/  FFMA.FTZ R40, R98, R60, R11 ;  /* 0x0000003c62287223 */ /* 0x000fe2000001000b */
[----:B------:R-:W-:Y:S01]  /*2960*/  FFMA.FTZ R42, R99, R61, R12 ;  /* 0x0000003d632a7223 */ /* 0x000fe2000001000c */
[----:B------:R-:W-:Y:S01]  /*2970*/  IMAD.WIDE.U32 R50, R97, 0x10, R50 ;  /* 0x0000001061327825 */ /* 0x000fe200078e0032 */
[----:B------:R0:W-:Y:S01]  /*2980*/  STG.E.128 desc[UR6][R88.64], R24 ;  /* 0x0000001858007986 */ /* 0x0001e2000c101d06 */
[----:B--2---:R-:W-:-:S03]  /*2990*/  IADD3 R81, PT, PT, R81, R48, RZ ;  /* 0x0000003051517210 */ /* 0x004fc60007ffe0ff */
[----:B------:R0:W-:Y:S01]  /*29a0*/  STG.E.128 desc[UR6][R86.64], R28 ;  /* 0x0000001c56007986 */ /* 0x0001e2000c101d06 */
[----:B------:R-:W-:Y:S01]  /*29b0*/  ISETP.GE.AND P1, PT, R81, R49, PT ;  /* 0x000000315100720c */ /* 0x000fe20003f26270 */
[----:B---3--:R-:W-:Y:S01]  /*29c0*/  FFMA.FTZ R34, R105, R53, R8 ;  /* 0x0000003569227223 */ /* 0x008fe20000010008 */
[----:B------:R-:W-:Y:S01]  /*29d0*/  FFMA.FTZ R35, R107, R55, R70 ;  /* 0x000000376b237223 */ /* 0x000fe20000010046 */
[----:B------:R-:W-:Y:S01]  /*29e0*/  FFMA.FTZ R36, R102, R56, R9 ;  /* 0x0000003866247223 */ /* 0x000fe20000010009 */
[----:B------:R-:W-:Y:S01]  /*29f0*/  FFMA.FTZ R37, R100, R58, R73 ;  /* 0x0000003a64257223 */ /* 0x000fe20000010049 */
[----:B------:R-:W-:Y:S01]  /*2a00*/  FFMA.FTZ R38, R103, R57, R10 ;  /* 0x0000003967267223 */ /* 0x000fe2000001000a */
[----:B------:R-:W-:Y:S01]  /*2a10*/  FFMA.FTZ R39, R101, R59, R72 ;  /* 0x0000003b65277223 */ /* 0x000fe20000010048 */
[----:B------:R0:W-:Y:S04]  /*2a20*/  STG.E.128 desc[UR6][R84.64], R32 ;  /* 0x0000002054007986 */ /* 0x0001e8000c101d06 */
[----:B------:R0:W-:Y:S04]  /*2a30*/  STG.E.128 desc[UR6][R76.64], R36 ;  /* 0x000000244c007986 */ /* 0x0001e8000c101d06 */
[----:B------:R0:W-:Y:S01]  /*2a40*/  STG.E.128 desc[UR6][R50.64], R40 ;  /* 0x0000002832007986 */ /* 0x0001e2000c101d06 */
[----:B------:R-:W-:Y:S05]  /*2a50*/  @!P1 BRA `(.L_x_16536) ;  /* 0xffffffe000609947 */ /* 0x000fea000383ffff */
[----:B------:R-:W-:Y:S05]  /*2a60*/  EXIT ;  /* 0x000000000000794d */ /* 0x000fea0003800000 */
.L_x_16537:
        /* <DEDUP_REMOVED lines=9> */
.L_x_21036:


//--------------------- .text._ZN10layer_norm13ln_fwd_kernelINS_13Kernel_traitsI6__halfffffjLj6144ELj1ELj1ELj8ELj16ENS_18Kernel_traits_baseILj6144ES2_ffffjLj256EEEEELb0ELb1ELb1ELb0EEEvNS_9FwdParamsE --------------------------
	.section	.text._ZN10layer_norm13ln_fwd_kernelINS_13Kernel_traitsI6__halfffffjLj6144ELj1ELj1ELj8ELj16ENS_18Kernel_traits_baseILj6144ES2_ffffjLj256EEEEELb0ELb1ELb1ELb0EEEvNS_9FwdParamsE,"ax",@progbits
	.align	128
        .global         _ZN10layer_norm13ln_fwd_kernelINS_13Kernel_traitsI6__halfffffjLj6144ELj1ELj1ELj8ELj16ENS_18Kernel_traits_baseILj6144ES2_ffffjLj256EEEEELb0ELb1ELb1ELb0EEEvNS_9FwdParamsE
        .type           _ZN10layer_norm13ln_fwd_kernelINS_13Kernel_traitsI6__halfffffjLj6144ELj1ELj1ELj8ELj16ENS_18Kernel_traits_baseILj6144ES2_ffffjLj256EEEEELb0ELb1ELb1ELb0EEEvNS_9FwdParamsE,@function
        .size           _ZN10layer_norm13ln_fwd_kernelINS_13Kernel_traitsI6__halfffffjLj6144ELj1ELj1ELj8ELj16ENS_18Kernel_traits_baseILj6144ES2_ffffjLj256EEEEELb0ELb1ELb1ELb0EEEvNS_9FwdParamsE,(.L_x_21037 - _ZN10layer_norm13ln_fwd_kernelINS_13Kernel_traitsI6__halfffffjLj6144ELj1ELj1ELj8ELj16ENS_18Kernel_traits_baseILj6144ES2_ffffjLj256EEEEELb0ELb1ELb1ELb0EEEvNS_9FwdParamsE)
        .other          _ZN10layer_norm13ln_fwd_kernelINS_13Kernel_traitsI6__halfffffjLj6144ELj1ELj1ELj8ELj16ENS_18Kernel_traits_baseILj6144ES2_ffffjLj256EEEEELb0ELb1ELb1ELb0EEEvNS_9FwdParamsE,@"STO_CUDA_ENTRY STV_DEFAULT"
_ZN10layer_norm13ln_fwd_kernelINS_13Kernel_traitsI6__halfffffjLj6144ELj1ELj1ELj8ELj16ENS_18Kernel_traits_baseILj6144ES2_ffffjLj256EEEEELb0ELb1ELb1ELb0EEEvNS_9FwdParamsE:
.text._ZN10layer_norm13ln_fwd_kernelINS_13Kernel_traitsI6__halfffffjLj6144ELj1ELj1ELj8ELj16ENS_18Kernel_traits_baseILj6144ES2_ffffjLj256EEEEELb0ELb1ELb1ELb0EEEvNS_9FwdParamsE:
        /* <DEDUP_REMOVED lines=29> */
[----:B-1----:R-:W-:-:S05]  /*01d0*/  @P0 IMAD.WIDE.U32 R26, R7, 0x8, R26 ;  /* 0x00000008071a0825 */ /* 0x002fca00078e001a */
[----:B------:R0:W5:Y:S02]  /*01e0*/  @P0 LD.E.64 R46, desc[UR12][R26.64] ;  /* 0x0000000c1a2e0980 */ /* 0x000164000c101b00 */
[----:B------:R-:W1:Y:S01]  /*01f0*/  @P1 LDC.64 R34, c[0x0][0x3e8] ;  /* 0x0000fa00ff221b82 */ /* 0x000e620000000a00 */
[C---:B--2---:R-:W-:Y:S01]  /*0200*/  @P0 IMAD.WIDE.U32 R28, R7.reuse, 0x8, R28 ;  /* 0x00000008071c0825 */ /* 0x044fe200078e001c */
[----:B------:R-:W-:-:S04]  /*0210*/  @P0 LOP3.LUT R7, R7, 0x100, RZ, 0xfc, !PT ;  /* 0x0000010007070812 */ /* 0x000fc800078efcff */
[----:B------:R0:W5:Y:S02]  /*0220*/  @P0 LDG.E.64 R50, desc[UR12][R28.64] ;  /* 0x0000000c1c320981 */ /* 0x000164000c1e1b00 */
[----:B------:R-:W2:Y:S01]  /*0230*/  @P2 LDC.64 R36, c[0x0][0x3d0] ;  /* 0x0000f400ff242b82 */ /* 0x000ea20000000a00 */
[----:B---3--:R-:W-:-:S05]  /*0240*/  @P1 IMAD.WIDE.U32 R30, R7, 0x8, R30 ;  /* 0x00000008071e1825 */ /* 0x008fca00078e001e */
[----:B------:R0:W5:Y:S02]  /*0250*/  @P1 LDG.E.64 R10, desc[UR12][R30.64] ;  /* 0x0000000c1e0a1981 */ /* 0x000164000c1e1b00 */
[----:B------:R-:W3:Y:S01]  /*0260*/  @P2 LDC.64 R38, c[0x0][0x438] ;  /* 0x00010e00ff262b82 */ /* 0x000ee20000000a00 */
[----:B----4-:R-:W-:-:S05]  /*0270*/  @P1 IMAD.WIDE.U32 R32, R7, 0x8, R32 ;  /* 0x0000000807201825 */ /* 0x010fca00078e0020 */
[----:B------:R0:W5:Y:S02]  /*0280*/  @P1 LD.E.64 R44, desc[UR12][R32.64] ;  /* 0x0000000c202c1980 */ /* 0x000164000c101b00 */
[----:B------:R-:W4:Y:S01]  /*0290*/  @P2 LDC.64 R52, c[0x0][0x3e8] ;  /* 0x0000fa00ff342b82 */ /* 0x000f220000000a00 */
[C---:B-1----:R-:W-:Y:S01]  /*02a0*/  @P1 IMAD.WIDE.U32 R34, R7.reuse, 0x8, R34 ;  /* 0x0000000807221825 */ /* 0x042fe200078e0022 */
[----:B------:R-:W-:-:S04]  /*02b0*/  @P1 IADD3 R7, PT, PT, R7, 0x100, RZ ;  /* 0x0000010007071810 */ /* 0x000fc80007ffe0ff */
[----:B------:R0:W5:Y:S02]  /*02c0*/  @P1 LDG.E.64 R48, desc[UR12][R34.64] ;  /* 0x0000000c22301981 */ /* 0x000164000c1e1b00 */
[----:B------:R-:W1:Y:S01]  /*02d0*/  @P3 LDC.64 R54, c[0x0][0x3d0] ;  /* 0x0000f400ff363b82 */ /* 0x000e620000000a00 */
[----:B--2---:R-:W-:-:S05]  /*02e0*/  @P2 IMAD.WIDE.U32 R36, R7, 0x8, R36 ;  /* 0x0000000807242825 */ /* 0x004fca00078e0024 */
[----:B------:R0:W5:Y:S02]  /*02f0*/  @P2 LDG.E.64 R12, desc[UR12][R36.64] ;  /* 0x0000000c240c2981 */ /* 0x000164000c1e1b00 */
[----:B------:R-:W2:Y:S01]  /*0300*/  @P3 LDC.64 R56, c[0x0][0x438] ;  /* 0x00010e00ff383b82 */ /* 0x000ea20000000a00 */
[----:B---3--:R-:W-:-:S05]  /*0310*/  @P2 IMAD.WIDE.U32 R38, R7, 0x8, R38 ;  /* 0x0000000807262825 */ /* 0x008fca00078e0026 */
[----:B------:R0:W5:Y:S02]  /*0320*/  @P2 LD.E.64 R42, desc[UR12][R38.64] ;  /* 0x0000000c262a2980 */ /* 0x000164000c101b00 */
[----:B------:R-:W3:Y:S01]  /*0330*/  @P3 LDC.64 R58, c[0x0][0x3e8] ;  /* 0x0000fa00ff3a3b82 */ /* 0x000ee20000000a00 */
[C---:B----4-:R-:W-:Y:S01]  /*0340*/  @P2 IMAD.WIDE.U32 R52, R7.reuse, 0x8, R52 ;  /* 0x0000000807342825 */ /* 0x050fe200078e0034 */
[----:B------:R-:W-:-:S04]  /*0350*/  @P2 IADD3 R7, PT, PT, R7, 0x100, RZ ;  /* 0x0000010007072810 */ /* 0x000fc80007ffe0ff */
[----:B------:R0:W5:Y:S02]  /*0360*/  @P2 LDG.E.64 R14, desc[UR12][R52.64] ;  /* 0x0000000c340e2981 */ /* 0x000164000c1e1b00 */
[----:B------:R-:W4:Y:S08]  /*0370*/  @P4 LDC.64 R60, c[0x0][0x3d0] ;  /* 0x0000f400ff3c4b82 */ /* 0x000f300000000a00 */
[----:B------:R-:W0:Y:S08]  /*0380*/  @P4 LDC.64 R64, c[0x0][0x3e8] ;  /* 0x0000fa00ff404b82 */ /* 0x000e300000000a00 */
[----:B------:R-:W0:Y:S01]  /*0390*/  @P4 LDC.64 R62, c[0x0][0x438] ;  /* 0x00010e00ff3e4b82 */ /* 0x000e220000000a00 */
[----:B-1----:R-:W-:-:S04]  /*03a0*/  @P3 IMAD.WIDE.U32 R54, R7, 0x8, R54 ;  /* 0x0000000807363825 */ /* 0x002fc800078e0036 */
[C---:B--2---:R-:W-:Y:S01]  /*03b0*/  @P3 IMAD.WIDE.U32 R56, R7.reuse, 0x8, R56 ;  /* 0x0000000807383825 */ /* 0x044fe200078e0038 */
[----:B------:R1:W5:Y:S03]  /*03c0*/  @P3 LDG.E.64 R16, desc[UR12][R54.64] ;  /* 0x0000000c36103981 */ /* 0x000366000c1e1b00 */
[C---:B---3--:R-:W-:Y:S01]  /*03d0*/  @P3 IMAD.WIDE.U32 R58, R7.reuse, 0x8, R58 ;  /* 0x00000008073a3825 */ /* 0x048fe200078e003a */
[----:B------:R-:W-:Y:S01]  /*03e0*/  @P3 IADD3 R7, PT, PT, R7, 0x100, RZ ;  /* 0x0000010007073810 */ /* 0x000fe20007ffe0ff */
[----:B------:R1:W5:Y:S04]  /*03f0*/  @P3 LD.E.64 R40, desc[UR12][R56.64] ;  /* 0x0000000c38283980 */ /* 0x000368000c101b00 */
[C---:B----4-:R-:W-:Y:S01]  /*0400*/  @P4 IMAD.WIDE.U32 R60, R7.reuse, 0x8, R60 ;  /* 0x00000008073c4825 */ /* 0x050fe200078e003c */
[----:B------:R1:W5:Y:S03]  /*0410*/  @P3 LDG.E.64 R18, desc[UR12][R58.64] ;  /* 0x0000000c3a123981 */ /* 0x000366000c1e1b00 */
[C---:B0-----:R-:W-:Y:S01]  /*0420*/  @P4 IMAD.WIDE.U32 R64, R7.reuse, 0x8, R64 ;  /* 0x0000000807404825 */ /* 0x041fe200078e0040 */
[----:B------:R1:W5:Y:S03]  /*0430*/  @P4 LDG.E.64 R20, desc[UR12][R60.64] ;  /* 0x0000000c3c144981 */ /* 0x000366000c1e1b00 */
[----:B------:R-:W-:Y:S01]  /*0440*/  @P4 IMAD.WIDE.U32 R62, R7, 0x8, R62 ;  /* 0x00000008073e4825 */ /* 0x000fe200078e003e */
[----:B------:R1:W5:Y:S04]  /*0450*/  @P4 LDG.E.64 R22, desc[UR12][R64.64] ;  /* 0x0000000c40164981 */ /* 0x000368000c1e1b00 */
[----:B------:R1:W5:Y:S01]  /*0460*/  @P4 LD.E.64 R2, desc[UR12][R62.64] ;  /* 0x0000000c3e024980 */ /* 0x000362000c101b00 */
[----:B------:R-:W-:-:S02]  /*0470*/  ISETP.GE.U32.AND P0, PT, R0, 0x600, PT ;  /* 0x000006000000780c */ /* 0x000fc40003f06070 */
[----:B------:R-:W-:-:S11]  /*0480*/  @P4 IADD3 R7, PT, PT, R7, 0x100, RZ ;  /* 0x0000010007074810 */ /* 0x000fd60007ffe0ff */
[----:B-1----:R-:W-:Y:S05]  /*0490*/  @!P0 BRA `(.L_x_16540) ;  /* 0x0000000000fc8947 */ /* 0x002fea0003800000 */
        /* <DEDUP_REMOVED lines=10> */
.L_x_16539:
        /* <DEDUP_REMOVED lines=39> */
[----:B------:R1:W5:Y:S01]  /*07b0*/  @P4 LDG.E.64 R20, desc[UR12][R60.64] ;  /* 0x0000000c3c144981 */ /* 0x000362000c1e1b00 */
[C---:B0-----:R-:W-:Y:S01]  /*07c0*/  @P4 IMAD.WIDE.U32 R62, R7.reuse, 0x8, R62 ;  /* 0x00000008073e4825 */ /* 0x041fe200078e003e */
[----:B------:R-:W-:-:S04]  /*07d0*/  @P4 IADD3 R7, PT, PT, R7, 0x100, RZ ;  /* 0x0000010007074810 */ /* 0x000fc80007ffe0ff */
[----:B------:R1:W5:Y:S01]  /*07e0*/  @P4 LDG.E.64 R22, desc[UR12][R62.64] ;  /* 0x0000000c3e164981 */ /* 0x000362000c1e1b00 */
[----:B--2---:R-:W-:-:S05]  /*07f0*/  @P5 IMAD.WIDE.U32 R28, R7, 0x8, R64 ;  /* 0x00000008071c5825 */ /* 0x004fca00078e0040 */
[----:B------:R1:W5:Y:S01]  /*0800*/  @P5 LDG.E.64 R24, desc[UR12][R28.64] ;  /* 0x0000000c1c185981 */ /* 0x000362000c1e1b00 */
[----:B---3--:R-:W-:-:S05]  /*0810*/  @P5 IMAD.WIDE.U32 R30, R7, 0x8, R66 ;  /* 0x00000008071e5825 */ /* 0x008fca00078e0042 */
[----:B------:R1:W5:Y:S01]  /*0820*/  @P5 LDG.E.64 R26, desc[UR12][R30.64] ;  /* 0x0000000c1e1a5981 */ /* 0x000362000c1e1b00 */
[----:B------:R-:W-:Y:S02]  /*0830*/  @P0 CS2R R46, SRZ ;  /* 0x00000000002e0805 */ /* 0x000fe4000001ff00 */
[----:B------:R-:W-:Y:S02]  /*0840*/  @P1 CS2R R44, SRZ ;  /* 0x00000000002c1805 */ /* 0x000fe4000001ff00 */
[----:B------:R-:W-:Y:S02]  /*0850*/  @P2 CS2R R42, SRZ ;  /* 0x00000000002a2805 */ /* 0x000fe4000001ff00 */
[----:B------:R-:W-:Y:S02]  /*0860*/  @P3 CS2R R40, SRZ ;  /* 0x0000000000283805 */ /* 0x000fe4000001ff00 */
[----:B------:R-:W-:Y:S02]  /*0870*/  @P4 CS2R R2, SRZ ;  /* 0x0000000000024805 */ /* 0x000fe4000001ff00 */
[----:B-1----:R-:W-:-:S07]  /*0880*/  @P5 CS2R R54, SRZ ;  /* 0x0000000000365805 */ /* 0x002fce000001ff00 */
.L_x_16540:
[----:B------:R-:W-:Y:S05]  /*0890*/  BSYNC.RECONVERGENT B0 ;  /* 0x0000000000007941 */ /* 0x000fea0003800200 */
.L_x_16538:
[----:B------:R-:W0:Y:S02]  /*08a0*/  LDCU UR4, c[0x0][0x384] ;  /* 0x00007080ff0477ac */ /* 0x000e240008000800 */
[----:B0-----:R-:W-:-:S06]  /*08b0*/  UISETP.GE.AND UP0, UPT, UR7, UR4, UPT ;  /* 0x000000040700728c */ /* 0x001fcc000bf06270 */
[----:B------:R-:W-:-:S13]  /*08c0*/  PLOP3.LUT P0, PT, PT, PT, UP0, 0x80, 0x8 ;  /* 0x000000000008781c */ /* 0x000fda0003f0f008 */
[----:B------:R-:W-:Y:S05]  /*08d0*/  @P0 EXIT ;  /* 0x000000000000094d */ /* 0x000fea0003800000 */
[----:B-----5:R-:W-:Y:S01]  /*08e0*/  MOV R70, R8 ;  /* 0x0000000800467202 */ /* 0x020fe20000000f00 */
[----:B------:R-:W0:Y:S01]  /*08f0*/  LDCU UR22, c[0x0][0x40c] ;  /* 0x00008180ff1677ac */ /* 0x000e220008000800 */
[----:B------:R-:W-:Y:S02]  /*0900*/  SHF.R.U64 R71, R8, 0x10, R9 ;  /* 0x0000001008477819 */ /* 0x000fe40000001209 */
[----:B------:R-:W-:Y:S01]  /*0910*/  MOV R7, R9 ;  /* 0x0000000900077202 */ /* 0x000fe20000000f00 */
[----:B------:R-:W1:Y:S01]  /*0920*/  LDCU UR21, c[0x0][0x388] ;  /* 0x00007100ff1577ac */ /* 0x000e620008000800 */
[----:B------:R-:W-:Y:S02]  /*0930*/  MOV R72, R10 ;  /* 0x0000000a00487202 */ /* 0x000fe40000000f00 */
[----:B------:R-:W-:Y:S01]  /*0940*/  MOV R8, R11 ;  /* 0x0000000b00087202 */ /* 0x000fe20000000f00 */
[----:B------:R-:W2:Y:S01]  /*0950*/  LDCU.U8 UR16, c[0x0][0x410] ;  /* 0x00008200ff1077ac */ /* 0x000ea20008000000 */
[----:B------:R-:W-:-:S02]  /*0960*/  PRMT R70, R70, 0x5410, R7 ;  /* 0x0000541046467816 */ /* 0x000fc40000000007 */
[----:B------:R-:W-:Y:S01]  /*0970*/  PRMT R72, R72, 0x5410, R8 ;  /* 0x0000541048487816 */ /* 0x000fe20000000008 */
[----:B------:R-:W3:Y:S01]  /*0980*/  LDCU UR17, c[0x0][0x400] ;  /* 0x00008000ff1177ac */ /* 0x000ee20008000800 */
[----:B------:R-:W-:Y:S02]  /*0990*/  MOV R7, R50 ;  /* 0x0000003200077202 */ /* 0x000fe40000000f00 */
[----:B------:R-:W-:Y:S01]  /*09a0*/  MOV R8, R51 ;  /* 0x0000003300087202 */ /* 0x000fe20000000f00 */
[----:B------:R-:W4:Y:S01]  /*09b0*/  LDCU.64 UR14, c[0x0][0x3a0] ;  /* 0x00007400ff0e77ac */ /* 0x000f220008000a00 */
[----:B------:R-:W-:Y:S02]  /*09c0*/  SHF.R.U64 R89, R44, 0x10, R45 ;  /* 0x000000102c597819 */ /* 0x000fe4000000122d */
[----:B------:R-:W-:Y:S01]  /*09d0*/  PRMT R86, R7, 0x5410, R8 ;  /* 0x0000541007567816 */ /* 0x000fe20000000008 */
[----:B------:R-:W0:Y:S01]  /*09e0*/  LDCU.128 UR8, c[0x0][0x3f0] ;  /* 0x00007e00ff0877ac */ /* 0x000e220008000c00 */
[----:B------:R-:W-:-:S02]  /*09f0*/  MOV R7, R48 ;  /* 0x0000003000077202 */ /* 0x000fc40000000f00 */
[----:B------:R-:W-:Y:S01]  /*0a00*/  MOV R8, R49 ;  /* 0x0000003100087202 */ /* 0x000fe20000000f00 */
[----:B------:R-:W0:Y:S01]  /*0a10*/  LDCU.64 UR18, c[0x0][0x380] ;  /* 0x00007000ff1277ac */ /* 0x000e220008000a00 */
[----:B------:R-:W-:Y:S02]  /*0a20*/  SHF.R.U64 R91, R40, 0x10, R41 ;  /* 0x00000010285b7819 */ /* 0x000fe40000001229 */
[----:B------:R-:W-:Y:S01]  /*0a30*/  PRMT R87, R7, 0x5410, R8 ;  /* 0x0000541007577816 */ /* 0x000fe20000000008 */
[----:B------:R-:W-:Y:S01]  /*0a40*/  UPLOP3.LUT UP1, UPT, UPT, UPT, UPT, 0x40, 0x4 ;  /* 0x000000000004789c */ /* 0x000fe20003f2e870 */
[----:B------:R-:W-:Y:S02]  /*0a50*/  SHF.R.U32.HI R7, RZ, 0x10, R45 ;  /* 0x00000010ff077819 */ /* 0x000fe4000001162d */
[----:B------:R-:W-:Y:S02]  /*0a60*/  SHF.R.S32.HI R6, RZ, 0x2, R6 ;  /* 0x00000002ff067819 */ /* 0x000fe40000011406 */
[----:B------:R-:W-:-:S02]  /*0a70*/  PRMT R89, R89, 0x5410, R7 ;  /* 0x0000541059597816 */ /* 0x000fc40000000007 */
[----:B------:R-:W-:Y:S02]  /*0a80*/  SHF.R.U32.HI R7, RZ, 0x10, R41 ;  /* 0x00000010ff077819 */ /* 0x000fe40000011629 */
[----:B------:R-:W-:Y:S02]  /*0a90*/  MOV R68, R26 ;  /* 0x0000001a00447202 */ /* 0x000fe40000000f00 */
[----:B------:R-:W-:Y:S02]  /*0aa0*/  PRMT R91, R91, 0x5410, R7 ;  /* 0x000054105b5b7816 */ /* 0x000fe40000000007 */
[----:B------:R-:W-:Y:S02]  /*0ab0*/  LOP3.LUT R7, R6, 0xff, RZ, 0xc0, !PT ;  /* 0x000000ff06077812 */ /* 0x000fe400078ec0ff */
[----:B------:R-:W-:Y:S02]  /*0ac0*/  SHF.R.U32.HI R6, RZ, 0x1, R6 ;  /* 0x00000001ff067819 */ /* 0x000fe40000011606 */
[----:B------:R-:W-:Y:S01]  /*0ad0*/  VIADDMNMX R4, R7, -R4, RZ, !PT ;  /* 0x8000000407047246 */ /* 0x000fe200078001ff */
[----:B------:R-:W-:Y:S01]  /*0ae0*/  IMAD R7, R5, -0x20, R7 ;  /* 0xffffffe005077824 */ /* 0x000fe200078e0207 */
[----:B------:R-:W-:-:S02]  /*0af0*/  LOP3.LUT R5, R6, 0x7fffff80, RZ, 0xc0, !PT ;  /* 0x7fffff8006057812 */ /* 0x000fc400078ec0ff */
[----:B------:R-:W-:Y:S02]  /*0b00*/  VIMNMX R4, PT, PT, R4, 0x20, PT ;  /* 0x0000002004047848 */ /* 0x000fe40003fe0100 */
[----:B------:R-:W-:Y:S02]  /*0b10*/  SHF.R.U64 R69, R26, 0x10, R27 ;  /* 0x000000101a457819 */ /* 0x000fe4000000121b */
[----:B------:R-:W-:Y:S02]  /*0b20*/  LEA R4, R4, R5, 0x2 ;  /* 0x0000000504047211 */ /* 0x000fe400078e10ff */
[----:B------:R-:W-:Y:S02]  /*0b30*/  SHF.R.U32.HI R26, RZ, 0x10, R9 ;  /* 0x00000010ff1a7819 */ /* 0x000fe40000011609 */
[----:B------:R-:W-:Y:S02]  /*0b40*/  I2FP.F32.U32 R4, R4 ;  /* 0x0000000400047245 */ /* 0x000fe40000201000 */
[----:B------:R-:W-:-:S02]  /*0b50*/  MOV R80, R12 ;  /* 0x0000000c00507202 */ /* 0x000fc40000000f00 */
[----:B------:R0:W0:Y:S01]  /*0b60*/  MUFU.RCP R53, R4 ;  /* 0x0000000400357308 */ /* 0x0000220000001000 */
[----:B------:R-:W-:Y:S02]  /*0b70*/  MOV R9, R13 ;  /* 0x0000000d00097202 */ /* 0x000fe40000000f00 */
[----:B------:R-:W-:Y:S02]  /*0b80*/  MOV R28, R15 ;  /* 0x0000000f001c7202 */ /* 0x000fe40000000f00 */
[--C-:B------:R-:W-:Y:S02]  /*0b90*/  SHF.R.U64 R63, R14, 0x10, R15.reuse ;  /* 0x000000100e3f7819 */ /* 0x100fe4000000120f */
[----:B------:R-:W-:Y:S02]  /*0ba0*/  SHF.R.U32.HI R29, RZ, 0x10, R15 ;  /* 0x00000010ff1d7819 */ /* 0x000fe4000001160f */
[----:B------:R-:W-:Y:S02]  /*0bb0*/  MOV R66, R22 ;  /* 0x0000001600427202 */ /* 0x000fe40000000f00 */
[----:B------:R-:W-:-:S02]  /*0bc0*/  SHF.R.U64 R67, R22, 0x10, R23 ;  /* 0x0000001016437819 */ /* 0x000fc40000001217 */
[----:B------:R-:W-:Y:S02]  /*0bd0*/  VIMNMX R7, PT, PT, RZ, R7, !PT ;  /* 0x00000007ff077248 */ /* 0x000fe40007fe0100 */
[----:B------:R-:W-:Y:S02]  /*0be0*/  MOV R64, R18 ;  /* 0x0000001200407202 */ /* 0x000fe40000000f00 */
[----:B------:R-:W-:Y:S02]  /*0bf0*/  SHF.R.U64 R65, R18, 0x10, R19 ;  /* 0x0000001012417819 */ /* 0x000fe40000001213 */
[----:B------:R-:W-:Y:S02]  /*0c00*/  MOV R15, R23 ;  /* 0x00000017000f7202 */ /* 0x000fe40000000f00 */
[----:B------:R-:W-:Y:S02]  /*0c10*/  SHF.R.U32.HI R22, RZ, 0x10, R23 ;  /* 0x00000010ff167819 */ /* 0x000fe40000011617 */
[----:B------:R-:W-:-:S02]  /*0c20*/  MOV R62, R14 ;  /* 0x0000000e003e7202 */ /* 0x000fc40000000f00 */
[----:B------:R-:W-:Y:S02]  /*0c30*/  MOV R18, R27 ;  /* 0x0000001b00127202 */ /* 0x000fe40000000f00 */
[----:B------:R-:W-:Y:S02]  /*0c40*/  SHF.R.U32.HI R23, RZ, 0x10, R27 ;  /* 0x00000010ff177819 */ /* 0x000fe4000001161b */
[----:B------:R-:W-:Y:S02]  /*0c50*/  SHF.R.U64 R81, R12, 0x10, R13 ;  /* 0x000000100c517819 */ /* 0x000fe4000000120d */
[----:B------:R-:W-:Y:S02]  /*0c60*/  MOV R14, R19 ;  /* 0x00000013000e7202 */ /* 0x000fe40000000f00 */
[--C-:B------:R-:W-:Y:S02]  /*0c70*/  SHF.R.U64 R73, R10, 0x10, R11.reuse ;  /* 0x000000100a497819 */ /* 0x100fe4000000120b */
[----:B------:R-:W-:-:S02]  /*0c80*/  SHF.R.U32.HI R27, RZ, 0x10, R11 ;  /* 0x00000010ff1b7819 */ /* 0x000fc4000001160b */
[----:B------:R-:W-:Y:S02]  /*0c90*/  SHF.R.U32.HI R12, RZ, 0x10, R13 ;  /* 0x00000010ff0c7819 */ /* 0x000fe4000001160d */
[----:B------:R-:W-:Y:S02]  /*0ca0*/  MOV R82, R16 ;  /* 0x0000001000527202 */ /* 0x000fe40000000f00 */
[----:B------:R-:W-:Y:S02]  /*0cb0*/  SHF.R.U64 R83, R16, 0x10, R17 ;  /* 0x0000001010537819 */ /* 0x000fe40000001211 */
[----:B------:R-:W-:Y:S02]  /*0cc0*/  MOV R57, R24 ;  /* 0x0000001800397202 */ /* 0x000fe40000000f00 */
[----:B------:R-:W-:Y:S02]  /*0cd0*/  MOV R56, R25 ;  /* 0x0000001900387202 */ /* 0x000fe40000000f00 */
[--C-:B------:R-:W-:Y:S01]  /*0ce0*/  SHF.R.U64 R58, R24, 0x10, R25.reuse ;  /* 0x00000010183a7819 */ /* 0x100fe20000001219 */
[----:B------:R-:W-:Y:S01]  /*0cf0*/  HADD2.F32 R57, -RZ, R57.H0_H0 ;  /* 0x20000039ff397230 */ /* 0x000fe20000004100 */
        /* <DEDUP_REMOVED lines=8> */
[----:B------:R-:W-:Y:S01]  /*0d80*/  SHF.R.U32.HI R19, RZ, 0x10, R19 ;  /* 0x00000010ff137819 */ /* 0x000fe20000011613 */
[----:B------:R-:W-:Y:S01]  /*0d90*/  HADD2.F32 R59, -RZ, R59.H0_H0 ;  /* 0x2000003bff3b7230 */ /* 0x000fe20000004100 */
[----:B------:R-:W-:Y:S01]  /*0da0*/  MOV R10, R17 ;  /* 0x00000011000a7202 */ /* 0x000fe20000000f00 */
        /* <DEDUP_REMOVED lines=11> */
[--C-:B------:R-:W-:Y:S02]  /*0e60*/  SHF.R.U64 R92, R2, 0x10, R3.reuse ;  /* 0x00000010025c7819 */ /* 0x100fe40000001203 */
[----:B------:R-:W-:Y:S02]  /*0e70*/  SHF.R.U32.HI R6, RZ, 0x10, R3 ;  /* 0x00000010ff067819 */ /* 0x000fe40000011603 */
[----:B------:R-:W-:Y:S02]  /*0e80*/  VIMNMX R52, PT, PT, R7, 0x20, PT ;  /* 0x0000002007347848 */ /* 0x000fe40003fe0100 */
        /* <DEDUP_REMOVED lines=18> */
[----:B01234-:R-:W-:-:S07]  /*0fb0*/  LEA R52, R52, R5, 0x2 ;  /* 0x0000000534347211 */ /* 0x01ffce00078e10ff */
.L_x_16582:
[----:B------:R-:W-:-:S06]  /*0fc0*/  UIMAD.WIDE UR4, UR7, 0x4, UR8 ;  /* 0x00000004070478a5 */ /* 0x000fcc000f8e0208 */
[----:B01234-:R-:W-:Y:S02]  /*0fd0*/  MOV R36, UR4 ;  /* 0x0000000400247c02 */ /* 0x01ffe40008000f00 */
[----:B------:R-:W-:-:S05]  /*0fe0*/  MOV R37, UR5 ;  /* 0x0000000500257c02 */ /* 0x000fca0008000f00 */
[----:B------:R-:W2:Y:S01]  /*0ff0*/  LDG.E R36, desc[UR12][R36.64] ;  /* 0x0000000c24247981 */ /* 0x000ea2000c1e1900 */
[----:B------:R-:W-:-:S06]  /*1000*/  UIMAD.WIDE UR4, UR7, 0x4, UR10 ;  /* 0x00000004070478a5 */ /* 0x000fcc000f8e020a */
[----:B------:R-:W-:Y:S02]  /*1010*/  MOV R38, UR4 ;  /* 0x0000000400267c02 */ /* 0x000fe40008000f00 */
[----:B------:R-:W-:-:S05]  /*1020*/  MOV R39, UR5 ;  /* 0x0000000500277c02 */ /* 0x000fca0008000f00 */
[----:B------:R-:W3:Y:S01]  /*1030*/  LDG.E R38, desc[UR12][R38.64] ;  /* 0x0000000c26267981 */ /* 0x000ee2000c1e1900 */
[----:B------:R-:W-:Y:S01]  /*1040*/  BSSY.RECONVERGENT B0, `(.L_x_16541) ;  /* 0x0000061000007945 */ /* 0x000fe20003800200 */
[----:B------:R-:W0:Y:S01]  /*1050*/  S2R R75, SR_TID.X ;  /* 0x00000000004b7919 */ /* 0x000e220000002100 */
[----:B--2---:R-:W-:-:S13]  /*1060*/  R2UR UR20, R36 ;  /* 0x00000000241472ca */ /* 0x004fda00000e0000 */
[----:B------:R-:W-:Y:S01]  /*1070*/  UISETP.GE.AND UP2, UPT, UR20, 0x1, UPT ;  /* 0x000000011400788c */ /* 0x000fe2000bf46270 */
[----:B---3--:R-:W-:Y:S01]  /*1080*/  R2UR UR6, R38 ;  /* 0x00000000260672ca */ /* 0x008fe200000e0000 */
[----:B------:R-:W-:-:S04]  /*1090*/  HFMA2 R38, -RZ, RZ, 0, 0 ;  /* 0x00000000ff267431 */ /* 0x000fc800000001ff */
[----:B------:R-:W-:Y:S02]  /*10a0*/  PLOP3.LUT P0, PT, PT, PT, UP2, 0x80, 0x8 ;  /* 0x000000000008781c */ /* 0x000fe40003f0f028 */
[----:B------:R-:W-:Y:S02]  /*10b0*/  PLOP3.LUT P1, PT, PT, PT, UP2, 0x80, 0x8 ;  /* 0x000000000008781c */ /* 0x000fe40003f2f028 */
[----:B------:R-:W-:Y:S01]  /*10c0*/  PLOP3.LUT P2, PT, PT, PT, UP2, 0x80, 0x8 ;  /* 0x000000000008781c */ /* 0x000fe20003f4f028 */
[----:B------:R-:W-:-:S06]  /*10d0*/  @UP2 UIADD3 UR4, UPT, UPT, UR20, -0x1, URZ ;  /* 0xffffffff14042890 */ /* 0x000fcc000fffe0ff */
[----:B------:R-:W-:Y:S01]  /*10e0*/  MOV R36, UR4 ;  /* 0x0000000400247c02 */ /* 0x000fe20008000f00 */
[----:B------:R-:W-:-:S04]  /*10f0*/  UIMAD UR4, UR7, UR21, URZ ;  /* 0x00000015070472a4 */ /* 0x000fc8000f8e02ff */
[----:B------:R-:W-:Y:S01]  /*1100*/  @P0 IMAD R36, R36, UR21, RZ ;  /* 0x0000001524240c24 */ /* 0x000fe2000f8e02ff */
[----:B------:R-:W-:Y:S01]  /*1110*/  PLOP3.LUT P0, PT, PT, PT, UP2, 0x80, 0x8 ;  /* 0x000000000008781c */ /* 0x000fe20003f0f028 */
[----:B------:R-:W-:-:S03]  /*1120*/  USHF.R.S32.HI UR5, URZ, 0x1f, UR4 ;  /* 0x0000001fff057899 */ /* 0x000fc60008011404 */
[----:B------:R-:W-:Y:S01]  /*1130*/  @P1 SHF.R.S32.HI R37, RZ, 0x1f, R36 ;  /* 0x0000001fff251819 */ /* 0x000fe20000011424 */
[----:B------:R-:W-:-:S03]  /*1140*/  ULEA.HI UR5, UR5, UR4, URZ, 0x2 ;  /* 0x0000000405057291 */ /* 0x000fc6000f8f10ff */
[----:B------:R-:W-:-:S05]  /*1150*/  @P2 LEA.HI R36, R37, R36, RZ, 0x2 ;  /* 0x0000002425242211 */ /* 0x000fca00078f10ff */
[----:B0-----:R-:W-:Y:S02]  /*1160*/  @P0 LEA.HI.SX32 R38, R36, R75, 0x1e ;  /* 0x0000004b24260211 */ /* 0x001fe400078ff2ff */
[----:B------:R-:W-:Y:S02]  /*1170*/  ISETP.GE.U32.AND P0, PT, R0, 0x100, PT ;  /* 0x000001000000780c */ /* 0x000fe40003f06070 */
[----:B------:R-:W-:-:S04]  /*1180*/  MOV R36, UR5 ;  /* 0x0000000500247c02 */ /* 0x000fc80008000f00 */
[----:B------:R-:W-:-:S07]  /*1190*/  LEA.HI.SX32 R39, R36, R75, 0x1e ;  /* 0x0000004b24277211 */ /* 0x000fce00078ff2ff */
[----:B------:R-:W-:Y:S05]  /*11a0*/  @!P0 BRA `(.L_x_16542) ;  /* 0x0000000400288947 */ /* 0x000fea0003800000 */
[----:B------:R-:W-:Y:S01]  /*11b0*/  UISETP.NE.U32.AND UP0, UPT, UR14, URZ, UPT ;  /* 0x000000ff0e00728c */ /* 0x000fe2000bf05070 */
[--C-:B------:R-:W-:Y:S02]  /*11c0*/  SHF.R.U64 R14, R50, 0x10, R51.reuse ;  /* 0x00000010320e7819 */ /* 0x100fe40000001233 */
[----:B------:R-:W-:Y:S01]  /*11d0*/  SHF.R.U32.HI R36, RZ, 0x10, R51 ;  /* 0x00000010ff247819 */ /* 0x000fe20000011633 */
[----:B------:R-:W-:Y:S01]  /*11e0*/  UISETP.NE.AND.EX UP0, UPT, UR15, URZ, UPT, UP0 ;  /* 0x000000ff0f00728c */ /* 0x000fe2000bf05300 */
[----:B------:R-:W-:Y:S10]  /*11f0*/  BRA.U !UP2, `(.L_x_16543) ;  /* 0x000000010a0c7547 */ /* 0x000ff4000b800000 */
[----:B------:R-:W0:Y:S02]  /*1200*/  LDC.64 R4, c[0x0][0x390] ;  /* 0x0000e400ff047b82 */ /* 0x000e240000000a00 */
[----:B0-----:R-:W-:-:S06]  /*1210*/  IMAD.WIDE.U32 R4, R38, 0x10, R4 ;  /* 0x0000001026047825 */ /* 0x001fcc00078e0004 */
[----:B------:R-:W5:Y:S02]  /*1220*/  LDG.E.128 R4, desc[UR12][R4.64] ;  /* 0x0000000c04047981 */ /* 0x000f64000c1e1d00 */
.L_x_16543:
[----:B------:R-:W-:Y:S05]  /*1230*/  BRA.U !UP0, `(.L_x_16544) ;  /* 0x0000000108647547 */ /* 0x000fea000b800000 */
[----:B------:R-:W0:Y:S02]  /*1240*/  LDC.64 R8, c[0x0][0x3a0] ;  /* 0x0000e800ff087b82 */ /* 0x000e240000000a00 */
[----:B0-----:R-:W-:-:S06]  /*1250*/  IMAD.WIDE.U32 R8, R39, 0x10, R8 ;  /* 0x0000001027087825 */ /* 0x001fcc00078e0008 */
[----:B------:R-:W2:Y:S01]  /*1260*/  LDG.E.128 R8, desc[UR12][R8.64] ;  /* 0x0000000c08087981 */ /* 0x000ea2000c1e1d00 */
[----:B------:R-:W-:-:S13]  /*1270*/  ISETP.LT.AND P1, PT, RZ, UR20, PT ;  /* 0x00000014ff007c0c */ /* 0x000fda000bf21270 */
[----:B------:R-:W0:Y:S01]  /*1280*/  @P1 LDC R13, c[0x0][0x40c] ;  /* 0x00010300ff0d1b82 */ /* 0x000e220000000800 */
[----:B------:R-:W-:Y:S02]  /*1290*/  @P1 HADD2.F32 R15, -RZ, R86.H0_H0 ;  /* 0x20000056ff0f1230 */ /* 0x000fe40000004100 */
[----:B------:R-:W-:-:S05]  /*12a0*/  @P1 HADD2.F32 R14, -RZ, R14.H0_H0 ;  /* 0x2000000eff0e1230 */ /* 0x000fca0000004100 */
[----:B------:R-:W1:Y:S08]  /*12b0*/  @P1 LDC R74, c[0x0][0x40c] ;  /* 0x00010300ff4a1b82 */ /* 0x000e700000000800 */
[----:B------:R-:W3:Y:S01]  /*12c0*/  @P1 LDC R37, c[0x0][0x40c] ;  /* 0x00010300ff251b82 */ /* 0x000ee20000000800 */
[----:B0----5:R-:W-:Y:S01]  /*12d0*/  @P1 FMUL.FTZ R13, R4, R13 ;  /* 0x0000000d040d1220 */ /* 0x021fe20000410000 */
[----:B-1----:R-:W-:Y:S01]  /*12e0*/  @P1 FMUL.FTZ R74, R5, R74 ;  /* 0x0000004a054a1220 */ /* 0x002fe20000410000 */
[----:B--2---:R-:W-:-:S02]  /*12f0*/  @!P1 MOV R12, R8 ;  /* 0x00000008000c9202 */ /* 0x004fc40000000f00 */
[----:B------:R-:W-:Y:S01]  /*1300*/  @P1 FFMA.FTZ R12, R13, R15, R8 ;  /* 0x0000000f0d0c1223 */ /* 0x000fe20000010008 */
[----:B---3--:R-:W-:Y:S01]  /*1310*/  @P1 FMUL.FTZ R15, R6, R37 ;  /* 0x00000025060f1220 */ /* 0x008fe20000410000 */
[----:B------:R-:W-:Y:S01]  /*1320*/  @P1 HADD2.F32 R37, -RZ, R86.H1_H1 ;  /* 0x30000056ff251230 */ /* 0x000fe20000004100 */
[----:B------:R-:W-:Y:S01]  /*1330*/  MOV R13, R9 ;  /* 0x00000009000d7202 */ /* 0x000fe20000000f00 */
[----:B------:R-:W-:Y:S01]  /*1340*/  @P1 FFMA.FTZ R13, R74, R14, R9 ;  /* 0x0000000e4a0d1223 */ /* 0x000fe20000010009 */
[----:B------:R-:W-:Y:S02]  /*1350*/  MOV R14, R10 ;  /* 0x0000000a000e7202 */ /* 0x000fe40000000f00 */
[----:B------:R-:W-:Y:S01]  /*1360*/  @P1 FFMA.FTZ R14, R15, R37, R10 ;  /* 0x000000250f0e1223 */ /* 0x000fe2000001000a */
[----:B------:R-:W-:Y:S01]  /*1370*/  MOV R15, R11 ;  /* 0x0000000b000f7202 */ /* 0x000fe20000000f00 */
[----:B------:R-:W-:Y:S06]  /*1380*/  @!P1 BRA `(.L_x_16545) ;  /* 0x00000000009c9947 */ /* 0x000fec0003800000 */
[----:B------:R-:W-:Y:S02]  /*1390*/  HADD2.F32 R15, -RZ, R36.H0_H0 ;  /* 0x20000024ff0f7230 */ /* 0x000fe40000004100 */
[----:B------:R-:W-:-:S04]  /*13a0*/  FMUL.FTZ R36, R7, UR22 ;  /* 0x0000001607247c20 */ /* 0x000fc80008410000 */
[----:B------:R-:W-:Y:S01]  /*13b0*/  FFMA.FTZ R15, R36, R15, R11 ;  /* 0x0000000f240f7223 */ /* 0x000fe2000001000b */
[----:B------:R-:W-:Y:S06]  /*13c0*/  BRA `(.L_x_16545) ;  /* 0x00000000008c7947 */ /* 0x000fec0003800000 */
.L_x_16544:
[----:B------:R-:W-:Y:S01]  /*13d0*/  PLOP3.LUT P1, PT, PT, PT, UP2, 0x80, 0x8 ;  /* 0x000000000008781c */ /* 0x000fe20003f2f028 */
[----:B------:R-:W-:Y:S01]  /*13e0*/  HFMA2 R12, -RZ, RZ, 0, 0 ;  /* 0x00000000ff0c7431 */ /* 0x000fe200000001ff */
[----:B------:R-:W-:Y:S02]  /*13f0*/  PLOP3.LUT P4, PT, PT, PT, UP2, 0x80, 0x8 ;  /* 0x000000000008781c */ /* 0x000fe40003f8f028 */
[----:B------:R-:W-:Y:S02]  /*1400*/  PLOP3.LUT P2, PT, PT, PT, UP2, 0x80, 0x8 ;  /* 0x000000000008781c */ /* 0x000fe40003f4f028 */
[----:B------:R-:W-:Y:S02]  /*1410*/  PLOP3.LUT P3, PT, PT, PT, UP2, 0x80, 0x8 ;  /* 0x000000000008781c */ /* 0x000fe40003f6f028 */
[----:B------:R-:W-:-:S05]  /*1420*/  PLOP3.LUT P5, PT, PT, PT, UP2, 0x80, 0x8 ;  /* 0x000000000008781c */ /* 0x000fca0003faf028 */
[----:B------:R-:W0:Y:S01]  /*1430*/  @P1 LDC R13, c[0x0][0x40c] ;  /* 0x00010300ff0d1b82 */ /* 0x000e220000000800 */
[----:B------:R-:W-:-:S03]  /*1440*/  PLOP3.LUT P1, PT, PT, PT, UP2, 0x80, 0x8 ;  /* 0x000000000008781c */ /* 0x000fc60003f2f028 */
[----:B------:R-:W-:Y:S01]  /*1450*/  @P2 HADD2.F32 R74, -RZ, R86.H0_H0 ;  /* 0x20000056ff4a2230 */ /* 0x000fe20000004100 */
[----:B------:R-:W-:-:S03]  /*1460*/  PLOP3.LUT P2, PT, PT, PT, UP2, 0x80, 0x8 ;  /* 0x000000000008781c */ /* 0x000fc60003f4f028 */
[----:B------:R-:W1:Y:S01]  /*1470*/  @P4 LDC R76, c[0x0][0x40c] ;  /* 0x00010300ff4c4b82 */ /* 0x000e620000000800 */
[----:B------:R-:W-:-:S09]  /*1480*/  PLOP3.LUT P4, PT, PT, PT, UP2, 0x80, 0x8 ;  /* 0x000000000008781c */ /* 0x000fd20003f8f028 */
[----:B------:R-:W-:Y:S01]  /*1490*/  @P2 HADD2.F32 R15, -RZ, R14.H0_H0 ;  /* 0x2000000eff0f2230 */ /* 0x000fe20000004100 */
[----:B------:R-:W-:-:S03]  /*14a0*/  PLOP3.LUT P2, PT, PT, PT, UP2, 0x80, 0x8 ;  /* 0x000000000008781c */ /* 0x000fc60003f4f028 */
[----:B------:R-:W2:Y:S01]  /*14b0*/  @P4 LDC R37, c[0x0][0x40c] ;  /* 0x00010300ff254b82 */ /* 0x000ea20000000800 */
[----:B------:R-:W-:Y:S01]  /*14c0*/  PLOP3.LUT P4, PT, PT, PT, UP2, 0x80, 0x8 ;  /* 0x000000000008781c */ /* 0x000fe20003f8f028 */
[----:B0----5:R-:W-:Y:S01]  /*14d0*/  @P1 FMUL.FTZ R13, R4, R13 ;  /* 0x0000000d040d1220 */ /* 0x021fe20000410000 */
[----:B------:R-:W-:-:S03]  /*14e0*/  PLOP3.LUT P1, PT, PT, PT, UP2, 0x80, 0x8 ;  /* 0x000000000008781c */ /* 0x000fc60003f2f028 */
[----:B------:R-:W-:Y:S01]  /*14f0*/  @P3 FMUL.FTZ R12, R13, R74 ;  /* 0x0000004a0d0c3220 */ /* 0x000fe20000410000 */
[----:B------:R-:W-:Y:S02]  /*1500*/  PLOP3.LUT P3, PT, PT, PT, UP2, 0x80, 0x8 ;  /* 0x000000000008781c */ /* 0x000fe40003f6f028 */
[----:B------:R-:W-:Y:S01]  /*1510*/  MOV R13, RZ ;  /* 0x000000ff000d7202 */ /* 0x000fe20000000f00 */
[----:B------:R-:W-:-:S06]  /*1520*/  @P2 HADD2.F32 R74, -RZ, R86.H1_H1 ;  /* 0x30000056ff4a2230 */ /* 0x000fcc0000004100 */
[----:B-1----:R-:W-:Y:S01]  /*1530*/  @P1 FMUL.FTZ R76, R5, R76 ;  /* 0x0000004c054c1220 */ /* 0x002fe20000410000 */
[----:B------:R-:W-:-:S03]  /*1540*/  PLOP3.LUT P1, PT, PT, PT, UP2, 0x80, 0x8 ;  /* 0x000000000008781c */ /* 0x000fc60003f2f028 */
[----:B------:R-:W-:Y:S01]  /*1550*/  @P3 FMUL.FTZ R13, R76, R15 ;  /* 0x0000000f4c0d3220 */ /* 0x000fe20000410000 */
[----:B------:R-:W-:Y:S01]  /*1560*/  PLOP3.LUT P3, PT, PT, PT, UP2, 0x80, 0x8 ;  /* 0x000000000008781c */ /* 0x000fe20003f6f028 */
[----:B------:R-:W0:Y:S01]  /*1570*/  @P5 LDC R76, c[0x0][0x40c] ;  /* 0x00010300ff4c5b82 */ /* 0x000e220000000800 */
[----:B------:R-:W-:Y:S02]  /*1580*/  PLOP3.LUT P5, PT, PT, PT, UP2, 0x80, 0x8 ;  /* 0x000000000008781c */ /* 0x000fe40003faf028 */
[----:B------:R-:W-:-:S05]  /*1590*/  CS2R R14, SRZ ;  /* 0x00000000000e7805 */ /* 0x000fca000001ff00 */
[----:B--2---:R-:W-:Y:S01]  /*15a0*/  @P1 FMUL.FTZ R37, R6, R37 ;  /* 0x0000002506251220 */ /* 0x004fe20000410000 */
[----:B------:R-:W-:-:S03]  /*15b0*/  PLOP3.LUT P1, PT, PT, PT, UP2, 0x80, 0x8 ;  /* 0x000000000008781c */ /* 0x000fc60003f2f028 */
[----:B------:R-:W-:Y:S02]  /*15c0*/  @P3 FMUL.FTZ R14, R37, R74 ;  /* 0x0000004a250e3220 */ /* 0x000fe40000410000 */
[----:B------:R-:W-:Y:S02]  /*15d0*/  @P5 HADD2.F32 R37, -RZ, R36.H0_H0 ;  /* 0x20000024ff255230 */ /* 0x000fe40000004100 */
[----:B0-----:R-:W-:-:S06]  /*15e0*/  @P4 FMUL.FTZ R76, R7, R76 ;  /* 0x0000004c074c4220 */ /* 0x001fcc0000410000 */
[----:B------:R-:W-:-:S07]  /*15f0*/  @P1 FMUL.FTZ R15, R76, R37 ;  /* 0x000000254c0f1220 */ /* 0x000fce0000410000 */
.L_x_16545:
[----:B------:R-:W0:Y:S01]  /*1600*/  LDC.64 R36, c[0x0][0x3a8] ;  /* 0x0000ea00ff247b82 */ /* 0x000e220000000a00 */
[----:B------:R-:W-:Y:S01]  /*1610*/  IADD3 R38, PT, PT, R38, 0x100, RZ ;  /* 0x0000010026267810 */ /* 0x000fe20007ffe0ff */
[C---:B0-----:R-:W-:Y:S01]  /*1620*/  IMAD.WIDE.U32 R36, R39.reuse, 0x10, R36 ;  /* 0x0000001027247825 */ /* 0x041fe200078e0024 */
[----:B------:R-:W-:-:S04]  /*1630*/  IADD3 R39, PT, PT, R39, 0x100, RZ ;  /* 0x0000010027277810 */ /* 0x000fc80007ffe0ff */
[----:B------:R0:W-:Y:S03]  /*1640*/  STG.E.128 desc[UR12][R36.64], R12 ;  /* 0x0000000c24007986 */ /* 0x0001e6000c101d0c */
.L_x_16542:
[----:B------:R-:W-:Y:S05]  /*1650*/  BSYNC.RECONVERGENT B0 ;  /* 0x0000000000007941 */ /* 0x000fea0003800200 */
.L_x_16541:
[----:B------:R-:W-:Y:S01]  /*1660*/  ISETP.GE.U32.AND P1, PT, R0, 0x200, PT ;  /* 0x000002000000780c */ /* 0x000fe20003f26070 */
[----:B------:R-:W-:Y:S03]  /*1670*/  BSSY.RECONVERGENT B0, `(.L_x_16546) ;  /* 0x0000051000007945 */ /* 0x000fe60003800200 */
[----:B------:R-:W-:-:S09]  /*1680*/  P2R R78, PR, RZ, 0x2 ;  /* 0x00000002ff4e7803 */ /* 0x000fd20000000000 */
[----:B------:R-:W-:Y:S05]  /*1690*/  @!P1 BRA `(.L_x_16547) ;  /* 0x0000000400389947 */ /* 0x000fea0003800000 */
[----:B------:R-:W-:Y:S02]  /*16a0*/  ISETP.NE.U32.AND P1, PT, RZ, UR14, PT ;  /* 0x0000000eff007c0c */ /* 0x000fe4000bf25070 */
[----:B------:R-:W-:Y:S02]  /*16b0*/  PLOP3.LUT P2, PT, PT, PT, UP2, 0x80, 0x8 ;  /* 0x000000000008781c */ /* 0x000fe40003f4f028 */
[----:B------:R-:W-:Y:S02]  /*16c0*/  ISETP.NE.AND.EX P1, PT, RZ, UR15, PT, P1 ;  /* 0x0000000fff007c0c */ /* 0x000fe4000bf25310 */
[----:B------:R-:W-:-:S09]  /*16d0*/  PLOP3.LUT P3, PT, PT, PT, UP2, 0x80, 0x8 ;  /* 0x000000000008781c */ /* 0x000fd20003f6f028 */
[----:B------:R-:W1:Y:S01]  /*16e0*/  @P2 LDC.64 R18, c[0x0][0x390] ;  /* 0x0000e400ff122b82 */ /* 0x000e620000000a00 */
[----:B------:R-:W-:-:S07]  /*16f0*/  PLOP3.LUT P2, PT, PT, PT, UP2, 0x80, 0x8 ;  /* 0x000000000008781c */ /* 0x000fce0003f4f028 */
[----:B------:R-:W2:Y:S06]  /*1700*/  @P1 LDC.64 R16, c[0x0][0x3a0] ;  /* 0x0000e800ff101b82 */ /* 0x000eac0000000a00 */
[----:B-1----:R-:W-:-:S05]  /*1710*/  @P2 IMAD.WIDE.U32 R18, R38, 0x10, R18 ;  /* 0x0000001026122825 */ /* 0x002fca00078e0012 */
[----:B------:R1:W5:Y:S01]  /*1720*/  @P3 LDG.E.128 R4, desc[UR12][R18.64] ;  /* 0x0000000c12043981 */ /* 0x000362000c1e1d00 */
[----:B--2---:R-:W-:-:S05]  /*1730*/  @P1 IMAD.WIDE.U32 R16, R39, 0x10, R16 ;  /* 0x0000001027101825 */ /* 0x004fca00078e0010 */
[----:B------:R1:W5:Y:S01]  /*1740*/  @P1 LDG.E.128 R8, desc[UR12][R16.64] ;  /* 0x0000000c10081981 */ /* 0x000362000c1e1d00 */
[--C-:B0-----:R-:W-:Y:S02]  /*1750*/  SHF.R.U64 R36, R48, 0x10, R49.reuse ;  /* 0x0000001030247819 */ /* 0x101fe40000001231 */
[----:B------:R-:W-:-:S04]  /*1760*/  SHF.R.U32.HI R37, RZ, 0x10, R49 ;  /* 0x00000010ff257819 */ /* 0x000fc80000011631 */
[----:B------:R-:W-:Y:S01]  /*1770*/  PRMT R36, R37, 0x5410, R36 ;  /* 0x0000541025247816 */ /* 0x000fe20000000024 */
[----:B------:R-:W-:Y:S06]  /*1780*/  @!P1 BRA `(.L_x_16548) ;  /* 0x0000000000589947 */ /* 0x000fec0003800000 */
[----:B------:R-:W-:Y:S02]  /*1790*/  ISETP.LT.AND P1, PT, RZ, UR20, PT ;  /* 0x00000014ff007c0c */ /* 0x000fe4000bf21270 */
[----:B-1---5:R-:W-:-:S11]  /*17a0*/  MOV R16, R8 ;  /* 0x0000000800107202 */ /* 0x022fd60000000f00 */
[----:B------:R-:W0:Y:S08]  /*17b0*/  @P1 LDC R17, c[0x0][0x40c] ;  /* 0x00010300ff111b82 */ /* 0x000e300000000800 */
[----:B------:R-:W1:Y:S08]  /*17c0*/  @P1 LDC R18, c[0x0][0x40c] ;  /* 0x00010300ff121b82 */ /* 0x000e700000000800 */
[----:B------:R-:W2:Y:S01]  /*17d0*/  @P1 LDC R37, c[0x0][0x40c] ;  /* 0x00010300ff251b82 */ /* 0x000ea20000000800 */
[----:B0-----:R-:W-:Y:S01]  /*17e0*/  @P1 FMUL.FTZ R19, R4, R17 ;  /* 0x0000001104131220 */ /* 0x001fe20000410000 */
[----:B------:R-:W-:-:S05]  /*17f0*/  @P1 HADD2.F32 R17, -RZ, R87.H0_H0 ;  /* 0x20000057ff111230 */ /* 0x000fca0000004100 */
[----:B------:R-:W-:Y:S01]  /*1800*/  @P1 FFMA.FTZ R16, R19, R17, R8 ;  /* 0x0000001113101223 */ /* 0x000fe20000010008 */
[----:B------:R-:W-:Y:S02]  /*1810*/  @P1 HADD2.F32 R19, -RZ, R87.H1_H1 ;  /* 0x30000057ff131230 */ /* 0x000fe40000004100 */
[----:B-1----:R-:W-:Y:S01]  /*1820*/  @P1 FMUL.FTZ R74, R5, R18 ;  /* 0x00000012054a1220 */ /* 0x002fe20000410000 */
[----:B------:R-:W-:Y:S01]  /*1830*/  @P1 HADD2.F32 R18, -RZ, R36.H1_H1 ;  /* 0x30000024ff121230 */ /* 0x000fe20000004100 */
[----:B------:R-:W-:-:S04]  /*1840*/  MOV R17, R9 ;  /* 0x0000000900117202 */ /* 0x000fc80000000f00 */
[----:B------:R-:W-:Y:S01]  /*1850*/  @P1 FFMA.FTZ R17, R74, R18, R9 ;  /* 0x000000124a111223 */ /* 0x000fe20000010009 */
[----:B------:R-:W-:Y:S01]  /*1860*/  MOV R18, R10 ;  /* 0x0000000a00127202 */ /* 0x000fe20000000f00 */
[----:B--2---:R-:W-:-:S04]  /*1870*/  @P1 FMUL.FTZ R37, R6, R37 ;  /* 0x0000002506251220 */ /* 0x004fc80000410000 */
[----:B------:R-:W-:Y:S01]  /*1880*/  @P1 FFMA.FTZ R18, R37, R19, R10 ;  /* 0x0000001325121223 */ /* 0x000fe2000001000a */
[----:B------:R-:W-:Y:S01]  /*1890*/  MOV R19, R11 ;  /* 0x0000000b00137202 */ /* 0x000fe20000000f00 */
[----:B------:R-:W-:Y:S06]  /*18a0*/  @!P1 BRA `(.L_x_16549) ;  /* 0x0000000000a09947 */ /* 0x000fec0003800000 */
[----:B------:R-:W-:Y:S02]  /*18b0*/  HADD2.F32 R36, -RZ, R36.H0_H0 ;  /* 0x20000024ff247230 */ /* 0x000fe40000004100 */
[----:B------:R-:W-:-:S04]  /*18c0*/  FMUL.FTZ R74, R7, UR22 ;  /* 0x00000016074a7c20 */ /* 0x000fc80008410000 */
[----:B------:R-:W-:Y:S01]  /*18d0*/  FFMA.FTZ R19, R74, R36, R11 ;  /* 0x000000244a137223 */ /* 0x000fe2000001000b */
[----:B------:R-:W-:Y:S06]  /*18e0*/  BRA `(.L_x_16549) ;  /* 0x0000000000907947 */ /* 0x000fec0003800000 */
.L_x_16548:
[----:B------:R-:W-:Y:S01]  /*18f0*/  PLOP3.LUT P1, PT, PT, PT, UP2, 0x80, 0x8 ;  /* 0x000000000008781c */ /* 0x000fe20003f2f028 */
[----:B-1----:R-:W-:Y:S01]  /*1900*/  HFMA2 R17, -RZ, RZ, 0, 0 ;  /* 0x00000000ff117431 */ /* 0x002fe200000001ff */
[----:B------:R-:W-:Y:S02]  /*1910*/  PLOP3.LUT P3, PT, PT, PT, UP2, 0x80, 0x8 ;  /* 0x000000000008781c */ /* 0x000fe40003f6f028 */
[----:B------:R-:W-:Y:S02]  /*1920*/  PLOP3.LUT P2, PT, PT, PT, UP2, 0x80, 0x8 ;  /* 0x000000000008781c */ /* 0x000fe40003f4f028 */
[----:B------:R-:W-:Y:S02]  /*1930*/  PLOP3.LUT P4, PT, PT, PT, UP2, 0x80, 0x8 ;  /* 0x000000000008781c */ /* 0x000fe40003f8f028 */
[----:B------:R-:W-:Y:S02]  /*1940*/  PLOP3.LUT P5, PT, PT, PT, UP2, 0x80, 0x8 ;  /* 0x000000000008781c */ /* 0x000fe40003faf028 */
[----:B------:R-:W-:-:S03]  /*1950*/  MOV R18, RZ ;  /* 0x000000ff00127202 */ /* 0x000fc60000000f00 */
[----:B------:R-:W0:Y:S01]  /*1960*/  @P1 LDC R16, c[0x0][0x40c] ;  /* 0x00010300ff101b82 */ /* 0x000e220000000800 */
[----:B------:R-:W-:Y:S01]  /*1970*/  PLOP3.LUT P1, PT, PT, PT, UP2, 0x80, 0x8 ;  /* 0x000000000008781c */ /* 0x000fe20003f2f028 */
[----:B------:R-:W-:Y:S01]  /*1980*/  @P3 HADD2.F32 R19, -RZ, R36.H1_H1 ;  /* 0x30000024ff133230 */ /* 0x000fe20000004100 */
[----:B------:R-:W-:-:S11]  /*1990*/  PLOP3.LUT P3, PT, PT, PT, UP2, 0x80, 0x8 ;  /* 0x000000000008781c */ /* 0x000fd60003f6f028 */
[----:B------:R-:W1:Y:S01]  /*19a0*/  @P1 LDC R37, c[0x0][0x40c] ;  /* 0x00010300ff251b82 */ /* 0x000e620000000800 */
[----:B------:R-:W-:Y:S01]  /*19b0*/  PLOP3.LUT P1, PT, PT, PT, UP2, 0x80, 0x8 ;  /* 0x000000000008781c */ /* 0x000fe20003f2f028 */
[----:B0----5:R-:W-:Y:S01]  /*19c0*/  @P2 FMUL.FTZ R16, R5, R16 ;  /* 0x0000001005102220 */ /* 0x021fe20000410000 */
[----:B------:R-:W-:-:S11]  /*19d0*/  PLOP3.LUT P2, PT, PT, PT, UP2, 0x80, 0x8 ;  /* 0x000000000008781c */ /* 0x000fd60003f4f028 */
[----:B------:R-:W0:Y:S01]  /*19e0*/  @P1 LDC R74, c[0x0][0x40c] ;  /* 0x00010300ff4a1b82 */ /* 0x000e220000000800 */
[----:B------:R-:W-:Y:S01]  /*19f0*/  PLOP3.LUT P1, PT, PT, PT, UP2, 0x80, 0x8 ;  /* 0x000000000008781c */ /* 0x000fe20003f2f028 */
[----:B------:R-:W-:Y:S01]  /*1a00*/  @P4 FMUL.FTZ R17, R16, R19 ;  /* 0x0000001310114220 */ /* 0x000fe20000410000 */
[----:B------:R-:W-:Y:S01]  /*1a10*/  PLOP3.LUT P4, PT, PT, PT, UP2, 0x80, 0x8 ;  /* 0x000000000008781c */ /* 0x000fe20003f8f028 */
[----:B-1----:R-:W-:Y:S01]  /*1a20*/  @P5 FMUL.FTZ R16, R6, R37 ;  /* 0x0000002506105220 */ /* 0x002fe20000410000 */
[----:B------:R-:W-:-:S03]  /*1a30*/  @P2 HADD2.F32 R19, -RZ, R87.H1_H1 ;  /* 0x30000057ff132230 */ /* 0x000fc60000004100 */
[----:B------:R-:W1:Y:S01]  /*1a40*/  @P3 LDC R37, c[0x0][0x40c] ;  /* 0x00010300ff253b82 */ /* 0x000e620000000800 */
[----:B------:R-:W-:-:S05]  /*1a50*/  PLOP3.LUT P3, PT, PT, PT, UP2, 0x80, 0x8 ;  /* 0x000000000008781c */ /* 0x000fca0003f6f028 */
[----:B------:R-:W-:Y:S01]  /*1a60*/  @P1 HADD2.F32 R77, -RZ, R36.H0_H0 ;  /* 0x20000024ff4d1230 */ /* 0x000fe20000004100 */
[----:B------:R-:W-:Y:S01]  /*1a70*/  PLOP3.LUT P1, PT, PT, PT, UP2, 0x80, 0x8 ;  /* 0x000000000008781c */ /* 0x000fe20003f2f028 */
[----:B------:R-:W-:Y:S01]  /*1a80*/  @P4 FMUL.FTZ R18, R16, R19 ;  /* 0x0000001310124220 */ /* 0x000fe20000410000 */
[----:B------:R-:W-:Y:S01]  /*1a90*/  PLOP3.LUT P2, PT, PT, PT, UP2, 0x80, 0x8 ;  /* 0x000000000008781c */ /* 0x000fe20003f4f028 */
[----:B------:R-:W-:Y:S01]  /*1aa0*/  HFMA2 R19, -RZ, RZ, 0, 0 ;  /* 0x00000000ff137431 */ /* 0x000fe200000001ff */
[----:B------:R-:W-:Y:S02]  /*1ab0*/  PLOP3.LUT P4, PT, PT, PT, UP2, 0x80, 0x8 ;  /* 0x000000000008781c */ /* 0x000fe40003f8f028 */
[----:B------:R-:W-:Y:S01]  /*1ac0*/  MOV R16, RZ ;  /* 0x000000ff00107202 */ /* 0x000fe20000000f00 */
[----:B0-----:R-:W-:Y:S01]  /*1ad0*/  @P3 FMUL.FTZ R74, R7, R74 ;  /* 0x0000004a074a3220 */ /* 0x001fe20000410000 */
[----:B------:R-:W-:-:S05]  /*1ae0*/  PLOP3.LUT P3, PT, PT, PT, UP2, 0x80, 0x8 ;  /* 0x000000000008781c */ /* 0x000fca0003f6f028 */
[----:B------:R-:W-:-:S04]  /*1af0*/  @P1 HADD2.F32 R36, -RZ, R87.H0_H0 ;  /* 0x20000057ff241230 */ /* 0x000fc80000004100 */
[----:B------:R-:W-:Y:S01]  /*1b00*/  @P4 FMUL.FTZ R19, R74, R77 ;  /* 0x0000004d4a134220 */ /* 0x000fe20000410000 */
[----:B-1----:R-:W-:-:S04]  /*1b10*/  @P2 FMUL.FTZ R37, R4, R37 ;  /* 0x0000002504252220 */ /* 0x002fc80000410000 */
[----:B------:R-:W-:-:S07]  /*1b20*/  @P3 FMUL.FTZ R16, R37, R36 ;  /* 0x0000002425103220 */ /* 0x000fce0000410000 */
.L_x_16549:
[----:B------:R-:W0:Y:S01]  /*1b30*/  LDC.64 R36, c[0x0][0x3a8] ;  /* 0x0000ea00ff247b82 */ /* 0x000e220000000a00 */
[----:B------:R-:W-:Y:S01]  /*1b40*/  IADD3 R38, PT, PT, R38, 0x100, RZ ;  /* 0x0000010026267810 */ /* 0x000fe20007ffe0ff */
[C---:B0-----:R-:W-:Y:S01]  /*1b50*/  IMAD.WIDE.U32 R36, R39.reuse, 0x10, R36 ;  /* 0x0000001027247825 */ /* 0x041fe200078e0024 */
[----:B------:R-:W-:-:S04]  /*1b60*/  IADD3 R39, PT, PT, R39, 0x100, RZ ;  /* 0x0000010027277810 */ /* 0x000fc80007ffe0ff */
[----:B------:R1:W-:Y:S03]  /*1b70*/  STG.E.128 desc[UR12][R36.64], R16 ;  /* 0x0000001024007986 */ /* 0x0003e6000c101d0c */
.L_x_16547:
[----:B------:R-:W-:Y:S05]  /*1b80*/  BSYNC.RECONVERGENT B0 ;  /* 0x0000000000007941 */ /* 0x000fea0003800200 */
.L_x_16546:
[----:B------:R-:W-:Y:S01]  /*1b90*/  ISETP.GE.U32.AND P1, PT, R0, 0x300, PT ;  /* 0x000003000000780c */ /* 0x000fe20003f26070 */
[----:B------:R-:W-:-:S12]  /*1ba0*/  BSSY.RECONVERGENT B0, `(.L_x_16550) ;  /* 0x000004c000007945 */ /* 0x000fd80003800200 */
[----:B------:R-:W-:Y:S05]  /*1bb0*/  @!P1 BRA `(.L_x_16551) ;  /* 0x0000000400289947 */ /* 0x000fea0003800000 */
[----:B------:R-:W-:Y:S02]  /*1bc0*/  ISETP.NE.U32.AND P2, PT, RZ, UR14, PT ;  /* 0x0000000eff007c0c */ /* 0x000fe4000bf45070 */
[----:B------:R-:W-:Y:S02]  /*1bd0*/  PLOP3.LUT P3, PT, PT, PT, UP2, 0x80, 0x8 ;  /* 0x000000000008781c */ /* 0x000fe40003f6f028 */
[----:B------:R-:W-:Y:S02]  /*1be0*/  ISETP.NE.AND.EX P2, PT, RZ, UR15, PT, P2 ;  /* 0x0000000fff007c0c */ /* 0x000fe4000bf45320 */
[----:B------:R-:W-:-:S09]  /*1bf0*/  PLOP3.LUT P4, PT, PT, PT, UP2, 0x80, 0x8 ;  /* 0x000000000008781c */ /* 0x000fd20003f8f028 */
[----:B------:R-:W2:Y:S01]  /*1c00*/  @P3 LDC.64 R22, c[0x0][0x390] ;  /* 0x0000e400ff163b82 */ /* 0x000ea20000000a00 */
[----:B------:R-:W-:-:S07]  /*1c10*/  PLOP3.LUT P3, PT, PT, PT, UP2, 0x80, 0x8 ;  /* 0x000000000008781c */ /* 0x000fce0003f6f028 */
[----:B------:R-:W3:Y:S06]  /*1c20*/  @P2 LDC.64 R20, c[0x0][0x3a0] ;  /* 0x0000e800ff142b82 */ /* 0x000eec0000000a00 */
[----:B--2---:R-:W-:-:S05]  /*1c30*/  @P3 IMAD.WIDE.U32 R22, R38, 0x10, R22 ;  /* 0x0000001026163825 */ /* 0x004fca00078e0016 */
[----:B------:R2:W5:Y:S01]  /*1c40*/  @P4 LDG.E.128 R4, desc[UR12][R22.64] ;  /* 0x0000000c16044981 */ /* 0x000562000c1e1d00 */
[----:B---3--:R-:W-:-:S05]  /*1c50*/  @P2 IMAD.WIDE.U32 R20, R39, 0x10, R20 ;  /* 0x0000001027142825 */ /* 0x008fca00078e0014 */
[----:B------:R2:W5:Y:S01]  /*1c60*/  @P2 LDG.E.128 R8, desc[UR12][R20.64] ;  /* 0x0000000c14082981 */ /* 0x000562000c1e1d00 */
[----:B------:R-:W-:Y:S05]  /*1c70*/  @!P2 BRA `(.L_x_16552) ;  /* 0x000000000058a947 */ /* 0x000fea0003800000 */
[----:B------:R-:W-:Y:S02]  /*1c80*/  ISETP.LT.AND P2, PT, RZ, UR20, PT ;  /* 0x00000014ff007c0c */ /* 0x000fe4000bf41270 */
[----:B--2--5:R-:W-:-:S11]  /*1c90*/  MOV R20, R8 ;  /* 0x0000000800147202 */ /* 0x024fd60000000f00 */
[----:B------:R-:W2:Y:S08]  /*1ca0*/  @P2 LDC R21, c[0x0][0x40c] ;  /* 0x00010300ff152b82 */ /* 0x000eb00000000800 */
[----:B------:R-:W3:Y:S08]  /*1cb0*/  @P2 LDC R22, c[0x0][0x40c] ;  /* 0x00010300ff162b82 */ /* 0x000ef00000000800 */
[----:B01----:R-:W0:Y:S01]  /*1cc0*/  @P2 LDC R37, c[0x0][0x40c] ;  /* 0x00010300ff252b82 */ /* 0x003e220000000800 */
[----:B--2---:R-:W-:Y:S01]  /*1cd0*/  @P2 FMUL.FTZ R23, R4, R21 ;  /* 0x0000001504172220 */ /* 0x004fe20000410000 */
[----:B------:R-:W-:-:S05]  /*1ce0*/  @P2 HADD2.F32 R21, -RZ, R62.H0_H0 ;  /* 0x2000003eff152230 */ /* 0x000fca0000004100 */
[----:B------:R-:W-:Y:S01]  /*1cf0*/  @P2 FFMA.FTZ R20, R23, R21, R8 ;  /* 0x0000001517142223 */ /* 0x000fe20000010008 */
[----:B------:R-:W-:Y:S02]  /*1d00*/  @P2 HADD2.F32 R23, -RZ, R62.H1_H1 ;  /* 0x3000003eff172230 */ /* 0x000fe40000004100 */
[----:B---3--:R-:W-:Y:S01]  /*1d10*/  @P2 FMUL.FTZ R36, R5, R22 ;  /* 0x0000001605242220 */ /* 0x008fe20000410000 */
[----:B------:R-:W-:Y:S01]  /*1d20*/  @P2 HADD2.F32 R22, -RZ, R63.H0_H0 ;  /* 0x2000003fff162230 */ /* 0x000fe20000004100 */
[----:B------:R-:W-:-:S04]  /*1d30*/  MOV R21, R9 ;  /* 0x0000000900157202 */ /* 0x000fc80000000f00 */
[----:B------:R-:W-:Y:S01]  /*1d40*/  @P2 FFMA.FTZ R21, R36, R22, R9 ;  /* 0x0000001624152223 */ /* 0x000fe20000010009 */
[----:B------:R-:W-:Y:S01]  /*1d50*/  MOV R22, R10 ;  /* 0x0000000a00167202 */ /* 0x000fe20000000f00 */
[----:B0-----:R-:W-:-:S04]  /*1d60*/  @P2 FMUL.FTZ R37, R6, R37 ;  /* 0x0000002506252220 */ /* 0x001fc80000410000 */
[----:B------:R-:W-:Y:S01]  /*1d70*/  @P2 FFMA.FTZ R22, R37, R23, R10 ;  /* 0x0000001725162223 */ /* 0x000fe2000001000a */
[----:B------:R-:W-:Y:S01]  /*1d80*/  MOV R23, R11 ;  /* 0x0000000b00177202 */ /* 0x000fe20000000f00 */
[----:B------:R-:W-:Y:S06]  /*1d90*/  @!P2 BRA `(.L_x_16553) ;  /* 0x00000000009ca947 */ /* 0x000fec0003800000 */
[----:B------:R-:W-:Y:S02]  /*1da0*/  HADD2.F32 R36, -RZ, R63.H1_H1 ;  /* 0x3000003fff247230 */ /* 0x000fe40000004100 */
[----:B------:R-:W-:-:S04]  /*1db0*/  FMUL.FTZ R74, R7, UR22 ;  /* 0x00000016074a7c20 */ /* 0x000fc80008410000 */
[----:B------:R-:W-:Y:S01]  /*1dc0*/  FFMA.FTZ R23, R74, R36, R11 ;  /* 0x000000244a177223 */ /* 0x000fe2000001000b */
[----:B------:R-:W-:Y:S06]  /*1dd0*/  BRA `(.L_x_16553) ;  /* 0x00000000008c7947 */ /* 0x000fec0003800000 */
.L_x_16552:
[----:B------:R-:W-:Y:S01]  /*1de0*/  PLOP3.LUT P2, PT, PT, PT, UP2, 0x80, 0x8 ;  /* 0x000000000008781c */ /* 0x000fe20003f4f028 */
[----:B--2---:R-:W-:Y:S01]  /*1df0*/  HFMA2 R21, -RZ, RZ, 0, 0 ;  /* 0x00000000ff157431 */ /* 0x004fe200000001ff */
[----:B------:R-:W-:Y:S02]  /*1e00*/  PLOP3.LUT P5, PT, PT, PT, UP2, 0x80, 0x8 ;  /* 0x000000000008781c */ /* 0x000fe40003faf028 */
[----:B------:R-:W-:Y:S02]  /*1e10*/  PLOP3.LUT P3, PT, PT, PT, UP2, 0x80, 0x8 ;  /* 0x000000000008781c */ /* 0x000fe40003f6f028 */
[----:B------:R-:W-:-:S07]  /*1e20*/  PLOP3.LUT P4, PT, PT, PT, UP2, 0x80, 0x8 ;  /* 0x000000000008781c */ /* 0x000fce0003f8f028 */
[----:B------:R-:W2:Y:S01]  /*1e30*/  @P2 LDC R20, c[0x0][0x40c] ;  /* 0x00010300ff142b82 */ /* 0x000ea20000000800 */
[----:B------:R-:W-:-:S03]  /*1e40*/  PLOP3.LUT P2, PT, PT, PT, UP2, 0x80, 0x8 ;  /* 0x000000000008781c */ /* 0x000fc60003f4f028 */
[----:B------:R-:W-:Y:S01]  /*1e50*/  @P3 HADD2.F32 R23, -RZ, R63.H0_H0 ;  /* 0x2000003fff173230 */ /* 0x000fe20000004100 */
[----:B------:R-:W-:-:S03]  /*1e60*/  PLOP3.LUT P3, PT, PT, PT, UP2, 0x80, 0x8 ;  /* 0x000000000008781c */ /* 0x000fc60003f6f028 */
[----:B01----:R-:W0:Y:S01]  /*1e70*/  @P5 LDC R37, c[0x0][0x40c] ;  /* 0x00010300ff255b82 */ /* 0x003e220000000800 */
[----:B------:R-:W-:-:S13]  /*1e80*/  PLOP3.LUT P5, PT, PT, PT, UP2, 0x80, 0x8 ;  /* 0x000000000008781c */ /* 0x000fda0003faf028 */
[----:B------:R-:W1:Y:S01]  /*1e90*/  @P5 LDC R36, c[0x0][0x40c] ;  /* 0x00010300ff245b82 */ /* 0x000e620000000800 */
[----:B------:R-:W-:Y:S01]  /*1ea0*/  PLOP3.LUT P5, PT, PT, PT, UP2, 0x80, 0x8 ;  /* 0x000000000008781c */ /* 0x000fe20003faf028 */
[----:B--2--5:R-:W-:Y:S01]  /*1eb0*/  @P2 FMUL.FTZ R20, R5, R20 ;  /* 0x0000001405142220 */ /* 0x024fe20000410000 */
[----:B------:R-:W-:-:S03]  /*1ec0*/  PLOP3.LUT P2, PT, PT, PT, UP2, 0x80, 0x8 ;  /* 0x000000000008781c */ /* 0x000fc60003f4f028 */
[----:B------:R-:W-:Y:S01]  /*1ed0*/  @P4 FMUL.FTZ R21, R20, R23 ;  /* 0x0000001714154220 */ /* 0x000fe20000410000 */
[----:B------:R-:W-:Y:S01]  /*1ee0*/  PLOP3.LUT P4, PT, PT, PT, UP2, 0x80, 0x8 ;  /* 0x000000000008781c */ /* 0x000fe20003f8f028 */
[----:B------:R-:W-:Y:S01]  /*1ef0*/  @P3 HADD2.F32 R20, -RZ, R62.H1_H1 ;  /* 0x3000003eff143230 */ /* 0x000fe20000004100 */
[----:B------:R-:W-:Y:S02]  /*1f00*/  PLOP3.LUT P3, PT, PT, PT, UP2, 0x80, 0x8 ;  /* 0x000000000008781c */ /* 0x000fe40003f6f028 */
[----:B------:R-:W-:-:S05]  /*1f10*/  CS2R R22, SRZ ;  /* 0x0000000000167805 */ /* 0x000fca000001ff00 */
[----:B0-----:R-:W-:Y:S01]  /*1f20*/  @P2 FMUL.FTZ R37, R6, R37 ;  /* 0x0000002506252220 */ /* 0x001fe20000410000 */
[----:B------:R-:W-:-:S03]  /*1f30*/  PLOP3.LUT P2, PT, PT, PT, UP2, 0x80, 0x8 ;  /* 0x000000000008781c */ /* 0x000fc60003f4f028 */
[----:B------:R-:W-:Y:S01]  /*1f40*/  @P4 FMUL.FTZ R22, R37, R20 ;  /* 0x0000001425164220 */ /* 0x000fe20000410000 */
[----:B------:R-:W-:Y:S02]  /*1f50*/  PLOP3.LUT P4, PT, PT, PT, UP2, 0x80, 0x8 ;  /* 0x000000000008781c */ /* 0x000fe40003f8f028 */
[----:B------:R-:W-:Y:S01]  /*1f60*/  MOV R20, RZ ;  /* 0x000000ff00147202 */ /* 0x000fe20000000f00 */
[----:B-1----:R-:W-:Y:S01]  /*1f70*/  @P3 FMUL.FTZ R36, R7, R36 ;  /* 0x0000002407243220 */ /* 0x002fe20000410000 */
[----:B------:R-:W-:-:S05]  /*1f80*/  PLOP3.LUT P3, PT, PT, PT, UP2, 0x80, 0x8 ;  /* 0x000000000008781c */ /* 0x000fca0003f6f028 */
[----:B------:R-:W0:Y:S01]  /*1f90*/  @P2 LDC R37, c[0x0][0x40c] ;  /* 0x00010300ff252b82 */ /* 0x000e220000000800 */
[----:B------:R-:W-:-:S03]  /*1fa0*/  PLOP3.LUT P2, PT, PT, PT, UP2, 0x80, 0x8 ;  /* 0x000000000008781c */ /* 0x000fc60003f4f028 */
[----:B------:R-:W-:Y:S01]  /*1fb0*/  @P4 HADD2.F32 R77, -RZ, R63.H1_H1 ;  /* 0x3000003fff4d4230 */ /* 0x000fe20000004100 */
[----:B------:R-:W-:-:S04]  /*1fc0*/  PLOP3.LUT P4, PT, PT, PT, UP2, 0x80, 0x8 ;  /* 0x000000000008781c */ /* 0x000fc80003f8f028 */
[----:B------:R-:W-:Y:S01]  /*1fd0*/  @P5 FMUL.FTZ R23, R36, R77 ;  /* 0x0000004d24175220 */ /* 0x000fe20000410000 */
[----:B------:R-:W-:-:S04]  /*1fe0*/  @P3 HADD2.F32 R36, -RZ, R62.H0_H0 ;  /* 0x2000003eff243230 */ /* 0x000fc80000004100 */
[----:B0-----:R-:W-:-:S04]  /*1ff0*/  @P2 FMUL.FTZ R37, R4, R37 ;  /* 0x0000002504252220 */ /* 0x001fc80000410000 */
[----:B------:R-:W-:-:S07]  /*2000*/  @P4 FMUL.FTZ R20, R37, R36 ;  /* 0x0000002425144220 */ /* 0x000fce0000410000 */
.L_x_16553:
[----:B------:R-:W0:Y:S01]  /*2010*/  LDC.64 R36, c[0x0][0x3a8] ;  /* 0x0000ea00ff247b82 */ /* 0x000e220000000a00 */
[----:B------:R-:W-:Y:S01]  /*2020*/  IADD3 R38, PT, PT, R38, 0x100, RZ ;  /* 0x0000010026267810 */ /* 0x000fe20007ffe0ff */
[C---:B0-----:R-:W-:Y:S01]  /*2030*/  IMAD.WIDE.U32 R36, R39.reuse, 0x10, R36 ;  /* 0x0000001027247825 */ /* 0x041fe200078e0024 */
[----:B------:R-:W-:-:S04]  /*2040*/  IADD3 R39, PT, PT, R39, 0x100, RZ ;  /* 0x0000010027277810 */ /* 0x000fc80007ffe0ff */
[----:B------:R2:W-:Y:S03]  /*2050*/  STG.E.128 desc[UR12][R36.64], R20 ;  /* 0x0000001424007986 */ /* 0x0005e6000c101d0c */
.L_x_16551:
[----:B------:R-:W-:Y:S05]  /*2060*/  BSYNC.RECONVERGENT B0 ;  /* 0x0000000000007941 */ /* 0x000fea0003800200 */
.L_x_16550:
[----:B------:R-:W-:Y:S01]  /*2070*/  ISETP.GE.U32.AND P2, PT, R0, 0x400, PT ;  /* 0x000004000000780c */ /* 0x000fe20003f46070 */
[----:B------:R-:W-:-:S12]  /*2080*/  BSSY.RECONVERGENT B0, `(.L_x_16554) ;  /* 0x000004c000007945 */ /* 0x000fd80003800200 */
[----:B------:R-:W-:Y:S05]  /*2090*/  @!P2 BRA `(.L_x_16555) ;  /* 0x000000040028a947 */ /* 0x000fea0003800000 */
[----:B------:R-:W-:Y:S02]  /*20a0*/  ISETP.NE.U32.AND P3, PT, RZ, UR14, PT ;  /* 0x0000000eff007c0c */ /* 0x000fe4000bf65070 */
[----:B------:R-:W-:Y:S02]  /*20b0*/  PLOP3.LUT P4, PT, PT, PT, UP2, 0x80, 0x8 ;  /* 0x000000000008781c */ /* 0x000fe40003f8f028 */
[----:B------:R-:W-:Y:S02]  /*20c0*/  ISETP.NE.AND.EX P3, PT, RZ, UR15, PT, P3 ;  /* 0x0000000fff007c0c */ /* 0x000fe4000bf65330 */
[----:B------:R-:W-:-:S09]  /*20d0*/  PLOP3.LUT P5, PT, PT, PT, UP2, 0x80, 0x8 ;  /* 0x000000000008781c */ /* 0x000fd20003faf028 */
[----:B------:R-:W3:Y:S01]  /*20e0*/  @P4 LDC.64 R26, c[0x0][0x390] ;  /* 0x0000e400ff1a4b82 */ /* 0x000ee20000000a00 */
[----:B------:R-:W-:-:S07]  /*20f0*/  PLOP3.LUT P4, PT, PT, PT, UP2, 0x80, 0x8 ;  /* 0x000000000008781c */ /* 0x000fce0003f8f028 */
[----:B------:R-:W4:Y:S06]  /*2100*/  @P3 LDC.64 R24, c[0x0][0x3a0] ;  /* 0x0000e800ff183b82 */ /* 0x000f2c0000000a00 */
[----:B---3--:R-:W-:-:S05]  /*2110*/  @P4 IMAD.WIDE.U32 R26, R38, 0x10, R26 ;  /* 0x00000010261a4825 */ /* 0x008fca00078e001a */
[----:B------:R3:W5:Y:S01]  /*2120*/  @P5 LDG.E.128 R4, desc[UR12][R26.64] ;  /* 0x0000000c1a045981 */ /* 0x000762000c1e1d00 */
[----:B----4-:R-:W-:-:S05]  /*2130*/  @P3 IMAD.WIDE.U32 R24, R39, 0x10, R24 ;  /* 0x0000001027183825 */ /* 0x010fca00078e0018 */
[----:B------:R3:W5:Y:S01]  /*2140*/  @P3 LDG.E.128 R8, desc[UR12][R24.64] ;  /* 0x0000000c18083981 */ /* 0x000762000c1e1d00 */
[----:B------:R-:W-:Y:S05]  /*2150*/  @!P3 BRA `(.L_x_16556) ;  /* 0x000000000058b947 */ /* 0x000fea0003800000 */
[----:B------:R-:W-:Y:S02]  /*2160*/  ISETP.LT.AND P3, PT, RZ, UR20, PT ;  /* 0x00000014ff007c0c */ /* 0x000fe4000bf61270 */
[----:B---3-5:R-:W-:-:S11]  /*2170*/  MOV R24, R8 ;  /* 0x0000000800187202 */ /* 0x028fd60000000f00 */
[----:B------:R-:W3:Y:S08]  /*2180*/  @P3 LDC R25, c[0x0][0x40c] ;  /* 0x00010300ff193b82 */ /* 0x000ef00000000800 */
[----:B------:R-:W4:Y:S08]  /*2190*/  @P3 LDC R26, c[0x0][0x40c] ;  /* 0x00010300ff1a3b82 */ /* 0x000f300000000800 */
[----:B012---:R-:W0:Y:S01]  /*21a0*/  @P3 LDC R37, c[0x0][0x40c] ;  /* 0x00010300ff253b82 */ /* 0x007e220000000800 */
[----:B---3--:R-:W-:Y:S01]  /*21b0*/  @P3 FMUL.FTZ R27, R4, R25 ;  /* 0x00000019041b3220 */ /* 0x008fe20000410000 */
[----:B------:R-:W-:-:S05]  /*21c0*/  @P3 HADD2.F32 R25, -RZ, R64.H0_H0 ;  /* 0x20000040ff193230 */ /* 0x000fca0000004100 */
[----:B------:R-:W-:Y:S01]  /*21d0*/  @P3 FFMA.FTZ R24, R27, R25, R8 ;  /* 0x000000191b183223 */ /* 0x000fe20000010008 */
[----:B------:R-:W-:Y:S02]  /*21e0*/  @P3 HADD2.F32 R27, -RZ, R64.H1_H1 ;  /* 0x30000040ff1b3230 */ /* 0x000fe40000004100 */
[----:B----4-:R-:W-:Y:S01]  /*21f0*/  @P3 FMUL.FTZ R36, R5, R26 ;  /* 0x0000001a05243220 */ /* 0x010fe20000410000 */
        /* <DEDUP_REMOVED lines=12> */
.L_x_16556:
[----:B------:R-:W-:Y:S01]  /*22c0*/  PLOP3.LUT P3, PT, PT, PT, UP2, 0x80, 0x8 ;  /* 0x000000000008781c */ /* 0x000fe20003f6f028 */
[----:B---3--:R-:W-:Y:S01]  /*22d0*/  HFMA2 R25, -RZ, RZ, 0, 0 ;  /* 0x00000000ff197431 */ /* 0x008fe200000001ff */
[----:B------:R-:W-:Y:S02]  /*22e0*/  PLOP3.LUT P5, PT, PT, PT, UP2, 0x80, 0x8 ;  /* 0x000000000008781c */ /* 0x000fe40003faf028 */
[----:B------:R-:W-:-:S09]  /*22f0*/  PLOP3.LUT P4, PT, PT, PT, UP2, 0x80, 0x8 ;  /* 0x000000000008781c */ /* 0x000fd20003f8f028 */
[----:B------:R-:W3:Y:S01]  /*2300*/  @P3 LDC R24, c[0x0][0x40c] ;  /* 0x00010300ff183b82 */ /* 0x000ee20000000800 */
[----:B------:R-:W-:-:S07]  /*2310*/  PLOP3.LUT P3, PT, PT, PT, UP2, 0x80, 0x8 ;  /* 0x000000000008781c */ /* 0x000fce0003f6f028 */
[----:B012---:R-:W0:Y:S01]  /*2320*/  @P4 LDC R37, c[0x0][0x40c] ;  /* 0x00010300ff254b82 */ /* 0x007e220000000800 */
[----:B------:R-:W-:-:S05]  /*2330*/  PLOP3.LUT P4, PT, PT, PT, UP2, 0x80, 0x8 ;  /* 0x000000000008781c */ /* 0x000fca0003f8f028 */
[----:B------:R-:W-:Y:S01]  /*2340*/  @P3 HADD2.F32 R27, -RZ, R65.H0_H0 ;  /* 0x20000041ff1b3230 */ /* 0x000fe20000004100 */
[----:B------:R-:W-:-:S07]  /*2350*/  PLOP3.LUT P3, PT, PT, PT, UP2, 0x80, 0x8 ;  /* 0x000000000008781c */ /* 0x000fce0003f6f028 */
[----:B------:R-:W1:Y:S01]  /*2360*/  @P4 LDC R36, c[0x0][0x40c] ;  /* 0x00010300ff244b82 */ /* 0x000e620000000800 */
[----:B------:R-:W-:Y:S01]  /*2370*/  PLOP3.LUT P4, PT, PT, PT, UP2, 0x80, 0x8 ;  /* 0x000000000008781c */ /* 0x000fe20003f8f028 */
[----:B---3-5:R-:W-:Y:S01]  /*2380*/  @P5 FMUL.FTZ R24, R5, R24 ;  /* 0x0000001805185220 */ /* 0x028fe20000410000 */
[----:B------:R-:W-:-:S13]  /*2390*/  PLOP3.LUT P5, PT, PT, PT, UP2, 0x80, 0x8 ;  /* 0x000000000008781c */ /* 0x000fda0003faf028 */
[----:B------:R-:W-:Y:S01]  /*23a0*/  @P5 FMUL.FTZ R25, R24, R27 ;  /* 0x0000001b18195220 */ /* 0x000fe20000410000 */
[----:B------:R-:W-:Y:S01]  /*23b0*/  PLOP3.LUT P5, PT, PT, PT, UP2, 0x80, 0x8 ;  /* 0x000000000008781c */ /* 0x000fe20003faf028 */
[----:B------:R-:W-:Y:S01]  /*23c0*/  @P3 HADD2.F32 R24, -RZ, R64.H1_H1 ;  /* 0x30000040ff183230 */ /* 0x000fe20000004100 */
[----:B------:R-:W-:Y:S02]  /*23d0*/  CS2R R26, SRZ ;  /* 0x00000000001a7805 */ /* 0x000fe4000001ff00 */
[----:B------:R-:W-:-:S09]  /*23e0*/  PLOP3.LUT P3, PT, PT, PT, UP2, 0x80, 0x8 ;  /* 0x000000000008781c */ /* 0x000fd20003f6f028 */
[----:B0-----:R-:W-:Y:S01]  /*23f0*/  @P5 FMUL.FTZ R37, R6, R37 ;  /* 0x0000002506255220 */ /* 0x001fe20000410000 */
[----:B------:R-:W-:-:S03]  /*2400*/  PLOP3.LUT P5, PT, PT, PT, UP2, 0x80, 0x8 ;  /* 0x000000000008781c */ /* 0x000fc60003faf028 */
[----:B------:R-:W-:Y:S01]  /*2410*/  @P3 HADD2.F32 R77, -RZ, R65.H1_H1 ;  /* 0x30000041ff4d3230 */ /* 0x000fe20000004100 */
[----:B------:R-:W-:-:S09]  /*2420*/  PLOP3.LUT P3, PT, PT, PT, UP2, 0x80, 0x8 ;  /* 0x000000000008781c */ /* 0x000fd20003f6f028 */
[----:B------:R-:W-:Y:S01]  /*2430*/  @P5 FMUL.FTZ R26, R37, R24 ;  /* 0x00000018251a5220 */ /* 0x000fe20000410000 */
[----:B------:R-:W-:Y:S01]  /*2440*/  PLOP3.LUT P5, PT, PT, PT, UP2, 0x80, 0x8 ;  /* 0x000000000008781c */ /* 0x000fe20003faf028 */
[----:B------:R-:W0:Y:S01]  /*2450*/  @P4 LDC R37, c[0x0][0x40c] ;  /* 0x00010300ff254b82 */ /* 0x000e220000000800 */
[----:B------:R-:W-:Y:S02]  /*2460*/  PLOP3.LUT P4, PT, PT, PT, UP2, 0x80, 0x8 ;  /* 0x000000000008781c */ /* 0x000fe40003f8f028 */
[----:B------:R-:W-:-:S09]  /*2470*/  MOV R24, RZ ;  /* 0x000000ff00187202 */ /* 0x000fd20000000f00 */
[----:B-1----:R-:W-:Y:S01]  /*2480*/  @P5 FMUL.FTZ R36, R7, R36 ;  /* 0x0000002407245220 */ /* 0x002fe20000410000 */
[----:B------:R-:W-:Y:S01]  /*2490*/  PLOP3.LUT P5, PT, PT, PT, UP2, 0x80, 0x8 ;  /* 0x000000000008781c */ /* 0x000fe20003faf028 */
[----:B0-----:R-:W-:-:S12]  /*24a0*/  @P3 FMUL.FTZ R37, R4, R37 ;  /* 0x0000002504253220 */ /* 0x001fd80000410000 */
[----:B------:R-:W-:Y:S01]  /*24b0*/  @P5 FMUL.FTZ R27, R36, R77 ;  /* 0x0000004d241b5220 */ /* 0x000fe20000410000 */
[----:B------:R-:W-:Y:S01]  /*24c0*/  PLOP3.LUT P5, PT, PT, PT, UP2, 0x80, 0x8 ;  /* 0x000000000008781c */ /* 0x000fe20003faf028 */
[----:B------:R-:W-:-:S12]  /*24d0*/  @P4 HADD2.F32 R36, -RZ, R64.H0_H0 ;  /* 0x20000040ff244230 */ /* 0x000fd80000004100 */
[----:B------:R-:W-:-:S07]  /*24e0*/  @P5 FMUL.FTZ R24, R37, R36 ;  /* 0x0000002425185220 */ /* 0x000fce0000410000 */
.L_x_16557:
[----:B------:R-:W0:Y:S01]  /*24f0*/  LDC.64 R36, c[0x0][0x3a8] ;  /* 0x0000ea00ff247b82 */ /* 0x000e220000000a00 */
[----:B------:R-:W-:Y:S01]  /*2500*/  IADD3 R38, PT, PT, R38, 0x100, RZ ;  /* 0x0000010026267810 */ /* 0x000fe20007ffe0ff */
[C---:B0-----:R-:W-:Y:S01]  /*2510*/  IMAD.WIDE.U32 R36, R39.reuse, 0x10, R36 ;  /* 0x0000001027247825 */ /* 0x041fe200078e0024 */
[----:B------:R-:W-:-:S04]  /*2520*/  IADD3 R39, PT, PT, R39, 0x100, RZ ;  /* 0x0000010027277810 */ /* 0x000fc80007ffe0ff */
[----:B------:R3:W-:Y:S03]  /*2530*/  STG.E.128 desc[UR12][R36.64], R24 ;  /* 0x0000001824007986 */ /* 0x0007e6000c101d0c */
.L_x_16555:
[----:B------:R-:W-:Y:S05]  /*2540*/  BSYNC.RECONVERGENT B0 ;  /* 0x0000000000007941 */ /* 0x000fea0003800200 */
.L_x_16554:
[----:B------:R-:W-:Y:S01]  /*2550*/  ISETP.GE.U32.AND P3, PT, R0, 0x500, PT ;  /* 0x000005000000780c */ /* 0x000fe20003f66070 */
[----:B------:R-:W-:-:S12]  /*2560*/  BSSY.RECONVERGENT B0, `(.L_x_16558) ;  /* 0x000004c000007945 */ /* 0x000fd80003800200 */
[----:B------:R-:W-:Y:S05]  /*2570*/  @!P3 BRA `(.L_x_16559) ;  /* 0x000000040028b947 */ /* 0x000fea0003800000 */
[----:B------:R-:W-:Y:S02]  /*2580*/  PLOP3.LUT P5, PT, PT, PT, UP2, 0x80, 0x8 ;  /* 0x000000000008781c */ /* 0x000fe40003faf028 */
[----:B------:R-:W-:-:S04]  /*2590*/  ISETP.NE.U32.AND P4, PT, RZ, UR14, PT ;  /* 0x0000000eff007c0c */ /* 0x000fc8000bf85070 */
[----:B------:R-:W-:-:S07]  /*25a0*/  ISETP.NE.AND.EX P4, PT, RZ, UR15, PT, P4 ;  /* 0x0000000fff007c0c */ /* 0x000fce000bf85340 */
[----:B------:R-:W4:Y:S01]  /*25b0*/  @P5 LDC.64 R30, c[0x0][0x390] ;  /* 0x0000e400ff1e5b82 */ /* 0x000f220000000a00 */
[----:B------:R-:W-:-:S07]  /*25c0*/  PLOP3.LUT P5, PT, PT, PT, UP2, 0x80, 0x8 ;  /* 0x000000000008781c */ /* 0x000fce0003faf028 */
[----:B------:R-:W0:Y:S06]  /*25d0*/  @P4 LDC.64 R28, c[0x0][0x3a0] ;  /* 0x0000e800ff1c4b82 */ /* 0x000e2c0000000a00 */
[----:B----4-:R-:W-:Y:S01]  /*25e0*/  @P5 IMAD.WIDE.U32 R30, R38, 0x10, R30 ;  /* 0x00000010261e5825 */ /* 0x010fe200078e001e */
[----:B------:R-:W-:-:S03]  /*25f0*/  PLOP3.LUT P5, PT, PT, PT, UP2, 0x80, 0x8 ;  /* 0x000000000008781c */ /* 0x000fc60003faf028 */
[----:B0-----:R-:W-:-:S05]  /*2600*/  @P4 IMAD.WIDE.U32 R28, R39, 0x10, R28 ;  /* 0x00000010271c4825 */ /* 0x001fca00078e001c */
[----:B------:R0:W5:Y:S05]  /*2610*/  @P4 LDG.E.128 R8, desc[UR12][R28.64] ;  /* 0x0000000c1c084981 */ /* 0x00016a000c1e1d00 */
[----:B------:R0:W5:Y:S01]  /*2620*/  @P5 LDG.E.128 R4, desc[UR12][R30.64] ;  /* 0x0000000c1e045981 */ /* 0x000162000c1e1d00 */
[----:B------:R-:W-:Y:S05]  /*2630*/  @!P4 BRA `(.L_x_16560) ;  /* 0x000000000058c947 */ /* 0x000fea0003800000 */
[----:B------:R-:W-:Y:S02]  /*2640*/  ISETP.LT.AND P4, PT, RZ, UR20, PT ;  /* 0x00000014ff007c0c */ /* 0x000fe4000bf81270 */
[----:B0----5:R-:W-:-:S11]  /*2650*/  MOV R28, R8 ;  /* 0x00000008001c7202 */ /* 0x021fd60000000f00 */
[----:B------:R-:W0:Y:S08]  /*2660*/  @P4 LDC R29, c[0x0][0x40c] ;  /* 0x00010300ff1d4b82 */ /* 0x000e300000000800 */
[----:B------:R-:W4:Y:S08]  /*2670*/  @P4 LDC R30, c[0x0][0x40c] ;  /* 0x00010300ff1e4b82 */ /* 0x000f300000000800 */
[----:B-123--:R-:W1:Y:S01]  /*2680*/  @P4 LDC R37, c[0x0][0x40c] ;  /* 0x00010300ff254b82 */ /* 0x00ee620000000800 */
[----:B0-----:R-:W-:Y:S01]  /*2690*/  @P4 FMUL.FTZ R31, R4, R29 ;  /* 0x0000001d041f4220 */ /* 0x001fe20000410000 */
        /* <DEDUP_REMOVED lines=8> */
[----:B-1----:R-:W-:-:S04]  /*2720*/  @P4 FMUL.FTZ R37, R6, R37 ;  /* 0x0000002506254220 */ /* 0x002fc80000410000 */
[----:B------:R-:W-:Y:S01]  /*2730*/  @P4 FFMA.FTZ R30, R37, R31, R10 ;  /* 0x0000001f251e4223 */ /* 0x000fe2000001000a */
[----:B------:R-:W-:Y:S01]  /*2740*/  MOV R31, R11 ;  /* 0x0000000b001f7202 */ /* 0x000fe20000000f00 */
[----:B------:R-:W-:Y:S06]  /*2750*/  @!P4 BRA `(.L_x_16561) ;  /* 0x00000000009cc947 */ /* 0x000fec0003800000 */
[----:B------:R-:W-:Y:S02]  /*2760*/  HADD2.F32 R36, -RZ, R67.H1_H1 ;  /* 0x30000043ff247230 */ /* 0x000fe40000004100 */
[----:B------:R-:W-:-:S04]  /*2770*/  FMUL.FTZ R74, R7, UR22 ;  /* 0x00000016074a7c20 */ /* 0x000fc80008410000 */
[----:B------:R-:W-:Y:S01]  /*2780*/  FFMA.FTZ R31, R74, R36, R11 ;  /* 0x000000244a1f7223 */ /* 0x000fe2000001000b */
[----:B------:R-:W-:Y:S06]  /*2790*/  BRA `(.L_x_16561) ;  /* 0x00000000008c7947 */ /* 0x000fec0003800000 */
.L_x_16560:
[----:B------:R-:W-:Y:S01]  /*27a0*/  PLOP3.LUT P4, PT, PT, PT, UP2, 0x80, 0x8 ;  /* 0x000000000008781c */ /* 0x000fe20003f8f028 */
[----:B0-----:R-:W-:Y:S01]  /*27b0*/  HFMA2 R29, -RZ, RZ, 0, 0 ;  /* 0x00000000ff1d7431 */ /* 0x001fe200000001ff */
[----:B------:R-:W-:-:S11]  /*27c0*/  PLOP3.LUT P5, PT, PT, PT, UP2, 0x80, 0x8 ;  /* 0x000000000008781c */ /* 0x000fd60003faf028 */
[----:B------:R-:W0:Y:S01]  /*27d0*/  @P4 LDC R28, c[0x0][0x40c] ;  /* 0x00010300ff1c4b82 */ /* 0x000e220000000800 */
[----:B------:R-:W-:-:S13]  /*27e0*/  PLOP3.LUT P4, PT, PT, PT, UP2, 0x80, 0x8 ;  /* 0x000000000008781c */ /* 0x000fda0003f8f028 */
[----:B------:R-:W-:Y:S01]  /*27f0*/  @P4 HADD2.F32 R31, -RZ, R67.H0_H0 ;  /* 0x20000043ff1f4230 */ /* 0x000fe20000004100 */
[----:B------:R-:W-:Y:S01]  /*2800*/  PLOP3.LUT P4, PT, PT, PT, UP2, 0x80, 0x8 ;  /* 0x000000000008781c */ /* 0x000fe20003f8f028 */
[----:B0----5:R-:W-:Y:S01]  /*2810*/  @P5 FMUL.FTZ R28, R5, R28 ;  /* 0x0000001c051c5220 */ /* 0x021fe20000410000 */
[----:B------:R-:W-:-:S11]  /*2820*/  PLOP3.LUT P5, PT, PT, PT, UP2, 0x80, 0x8 ;  /* 0x000000000008781c */ /* 0x000fd60003faf028 */
[----:B------:R-:W-:Y:S01]  /*2830*/  @P4 FMUL.FTZ R29, R28, R31 ;  /* 0x0000001f1c1d4220 */ /* 0x000fe20000410000 */
[----:B------:R-:W-:Y:S02]  /*2840*/  PLOP3.LUT P4, PT, PT, PT, UP2, 0x80, 0x8 ;  /* 0x000000000008781c */ /* 0x000fe40003f8f028 */
[----:B------:R-:W-:Y:S01]  /*2850*/  CS2R R30, SRZ ;  /* 0x00000000001e7805 */ /* 0x000fe2000001ff00 */
[----:B-123--:R-:W0:Y:S01]  /*2860*/  @P5 LDC R37, c[0x0][0x40c] ;  /* 0x00010300ff255b82 */ /* 0x00ee220000000800 */
[----:B------:R-:W-:-:S09]  /*2870*/  PLOP3.LUT P5, PT, PT, PT, UP2, 0x80, 0x8 ;  /* 0x000000000008781c */ /* 0x000fd20003faf028 */
[----:B------:R-:W-:Y:S01]  /*2880*/  @P4 HADD2.F32 R28, -RZ, R66.H1_H1 ;  /* 0x30000042ff1c4230 */ /* 0x000fe20000004100 */
[----:B------:R-:W-:-:S03]  /*2890*/  PLOP3.LUT P4, PT, PT, PT, UP2, 0x80, 0x8 ;  /* 0x000000000008781c */ /* 0x000fc60003f8f028 */
[----:B0-----:R-:W-:Y:S01]  /*28a0*/  @P5 FMUL.FTZ R37, R6, R37 ;  /* 0x0000002506255220 */ /* 0x001fe20000410000 */
[----:B------:R-:W-:-:S09]  /*28b0*/  PLOP3.LUT P5, PT, PT, PT, UP2, 0x80, 0x8 ;  /* 0x000000000008781c */ /* 0x000fd20003faf028 */
[----:B------:R-:W-:Y:S01]  /*28c0*/  @P4 FMUL.FTZ R30, R37, R28 ;  /* 0x0000001c251e4220 */ /* 0x000fe20000410000 */
[----:B------:R-:W-:Y:S02]  /*28d0*/  PLOP3.LUT P4, PT, PT, PT, UP2, 0x80, 0x8 ;  /* 0x000000000008781c */ /* 0x000fe40003f8f028 */
[----:B------:R-:W-:Y:S01]  /*28e0*/  MOV R28, RZ ;  /* 0x000000ff001c7202 */ /* 0x000fe20000000f00 */
[----:B------:R-:W0:Y:S01]  /*28f0*/  @P5 LDC R36, c[0x0][0x40c] ;  /* 0x00010300ff245b82 */ /* 0x000e220000000800 */
[----:B------:R-:W-:-:S09]  /*2900*/  PLOP3.LUT P5, PT, PT, PT, UP2, 0x80, 0x8 ;  /* 0x000000000008781c */ /* 0x000fd20003faf028 */
[----:B------:R-:W-:Y:S01]  /*2910*/  @P4 HADD2.F32 R77, -RZ, R67.H1_H1 ;  /* 0x30000043ff4d4230 */ /* 0x000fe20000004100 */
[----:B------:R-:W-:-:S03]  /*2920*/  PLOP3.LUT P4, PT, PT, PT, UP2, 0x80, 0x8 ;  /* 0x000000000008781c */ /* 0x000fc60003f8f028 */
[----:B0-----:R-:W-:Y:S01]  /*2930*/  @P5 FMUL.FTZ R36, R7, R36 ;  /* 0x0000002407245220 */ /* 0x001fe20000410000 */
[----:B------:R-:W-:-:S09]  /*2940*/  PLOP3.LUT P5, PT, PT, PT, UP2, 0x80, 0x8 ;  /* 0x000000000008781c */ /* 0x000fd20003faf028 */
[----:B------:R-:W-:Y:S01]  /*2950*/  @P4 FMUL.FTZ R31, R36, R77 ;  /* 0x0000004d241f4220 */ /* 0x000fe20000410000 */
[----:B------:R-:W-:-:S03]  /*2960*/  PLOP3.LUT P4, PT, PT, PT, UP2, 0x80, 0x8 ;  /* 0x000000000008781c */ /* 0x000fc60003f8f028 */
[----:B------:R-:W0:Y:S01]  /*2970*/  @P5 LDC R37, c[0x0][0x40c] ;  /* 0x00010300ff255b82 */ /* 0x000e220000000800 */
[----:B------:R-:W-:-:S09]  /*2980*/  PLOP3.LUT P5, PT, PT, PT, UP2, 0x80, 0x8 ;  /* 0x000000000008781c */ /* 0x000fd20003faf028 */
[----:B------:R-:W-:-:S04]  /*2990*/  @P4 HADD2.F32 R36, -RZ, R66.H0_H0 ;  /* 0x20000042ff244230 */ /* 0x000fc80000004100 */
[----:B0-----:R-:W-:Y:S01]  /*29a0*/  @P5 FMUL.FTZ R37, R4, R37 ;  /* 0x0000002504255220 */ /* 0x001fe20000410000 */
[----:B------:R-:W-:-:S13]  /*29b0*/  PLOP3.LUT P5, PT, PT, PT, UP2, 0x80, 0x8 ;  /* 0x000000000008781c */ /* 0x000fda0003faf028 */
[----:B------:R-:W-:-:S07]  /*29c0*/  @P5 FMUL.FTZ R28, R37, R36 ;  /* 0x00000024251c5220 */ /* 0x000fce0000410000 */
.L_x_16561:
[----:B------:R-:W0:Y:S01]  /*29d0*/  LDC.64 R36, c[0x0][0x3a8] ;  /* 0x0000ea00ff247b82 */ /* 0x000e220000000a00 */
[----:B------:R-:W-:Y:S01]  /*29e0*/  IADD3 R38, PT, PT, R38, 0x100, RZ ;  /* 0x0000010026267810 */ /* 0x000fe20007ffe0ff */
[C---:B0-----:R-:W-:Y:S01]  /*29f0*/  IMAD.WIDE.U32 R36, R39.reuse, 0x10, R36 ;  /* 0x0000001027247825 */ /* 0x041fe200078e0024 */
[----:B------:R-:W-:-:S04]  /*2a00*/  IADD3 R39, PT, PT, R39, 0x100, RZ ;  /* 0x0000010027277810 */ /* 0x000fc80007ffe0ff */
[----:B------:R4:W-:Y:S03]  /*2a10*/  STG.E.128 desc[UR12][R36.64], R28 ;  /* 0x0000001c24007986 */ /* 0x0009e6000c101d0c */
.L_x_16559:
[----:B------:R-:W-:Y:S05]  /*2a20*/  BSYNC.RECONVERGENT B0 ;  /* 0x0000000000007941 */ /* 0x000fea0003800200 */
.L_x_16558:
[----:B------:R-:W-:Y:S01]  /*2a30*/  ISETP.GE.U32.AND P4, PT, R0, 0x600, PT ;  /* 0x000006000000780c */ /* 0x000fe20003f86070 */
[----:B------:R-:W-:-:S12]  /*2a40*/  BSSY.RECONVERGENT B0, `(.L_x_16562) ;  /* 0x000004c000007945 */ /* 0x000fd80003800200 */
[----:B------:R-:W-:Y:S05]  /*2a50*/  @!P4 BRA `(.L_x_16563) ;  /* 0x000000040028c947 */ /* 0x000fea0003800000 */
[----:B------:R-:W-:-:S13]  /*2a60*/  PLOP3.LUT P5, PT, PT, PT, UP2, 0x80, 0x8 ;  /* 0x000000000008781c */ /* 0x000fda0003faf028 */
[----:B------:R-:W0:Y:S01]  /*2a70*/  @P5 LDC.64 R32, c[0x0][0x390] ;  /* 0x0000e400ff205b82 */ /* 0x000e220000000a00 */
[----:B------:R-:W-:-:S13]  /*2a80*/  PLOP3.LUT P5, PT, PT, PT, UP2, 0x80, 0x8 ;  /* 0x000000000008781c */ /* 0x000fda0003faf028 */
[----:B0-----:R-:W-:Y:S01]  /*2a90*/  @P5 IMAD.WIDE.U32 R32, R38, 0x10, R32 ;  /* 0x0000001026205825 */ /* 0x001fe200078e0020 */
[----:B------:R-:W-:-:S13]  /*2aa0*/  PLOP3.LUT P5, PT, PT, PT, UP2, 0x80, 0x8 ;  /* 0x000000000008781c */ /* 0x000fda0003faf028 */
[----:B------:R0:W5:Y:S01]  /*2ab0*/  @P5 LDG.E.128 R4, desc[UR12][R32.64] ;  /* 0x0000000c20045981 */ /* 0x000162000c1e1d00 */
[----:B------:R-:W-:-:S04]  /*2ac0*/  ISETP.NE.U32.AND P5, PT, RZ, UR14, PT ;  /* 0x0000000eff007c0c */ /* 0x000fc8000bfa5070 */
[----:B------:R-:W-:-:S13]  /*2ad0*/  ISETP.NE.AND.EX P5, PT, RZ, UR15, PT, P5 ;  /* 0x0000000fff007c0c */ /* 0x000fda000bfa5350 */
[----:B------:R-:W1:Y:S02]  /*2ae0*/  @P5 LDC.64 R34, c[0x0][0x3a0] ;  /* 0x0000e800ff225b82 */ /* 0x000e640000000a00 */
[----:B-1----:R-:W-:-:S05]  /*2af0*/  @P5 IMAD.WIDE.U32 R34, R39, 0x10, R34 ;  /* 0x0000001027225825 */ /* 0x002fca00078e0022 */
[----:B------:R0:W5:Y:S01]  /*2b00*/  @P5 LDG.E.128 R8, desc[UR12][R34.64] ;  /* 0x0000000c22085981 */ /* 0x000162000c1e1d00 */
[----:B------:R-:W-:Y:S05]  /*2b10*/  @!P5 BRA `(.L_x_16564) ;  /* 0x00000000005cd947 */ /* 0x000fea0003800000 */
[----:B------:R-:W-:Y:S01]  /*2b20*/  UISETP.GT.AND UP0, UPT, UR20, URZ, UPT ;  /* 0x000000ff1400728c */ /* 0x000fe2000bf04270 */
[----:B0----5:R-:W-:-:S05]  /*2b30*/  MOV R32, R8 ;  /* 0x0000000800207202 */ /* 0x021fca0000000f00 */
[----:B------:R-:W-:-:S05]  /*2b40*/  PLOP3.LUT P5, PT, PT, PT, UP0, 0x80, 0x8 ;  /* 0x000000000008781c */ /* 0x000fca0003faf008 */
[----:B------:R-:W0:Y:S01]  /*2b50*/  @UP0 LDCU UR4, c[0x0][0x40c] ;  /* 0x00008180ff0407ac */ /* 0x000e220008000800 */
[----:B------:R-:W2:Y:S01]  /*2b60*/  @UP0 LDCU UR5, c[0x0][0x40c] ;  /* 0x00008180ff0507ac */ /* 0x000ea20008000800 */
[----:B------:R-:W1:Y:S06]  /*2b70*/  @UP0 LDCU UR23, c[0x0][0x40c] ;  /* 0x00008180ff1707ac */ /* 0x000e6c0008000800 */
[----:B------:R-:W-:Y:S02]  /*2b80*/  @P5 HADD2.F32 R33, -RZ, R68.H0_H0 ;  /* 0x20000044ff215230 */ /* 0x000fe40000004100 */
[----:B------:R-:W-:-:S02]  /*2b90*/  @P5 HADD2.F32 R34, -RZ, R69.H0_H0 ;  /* 0x20000045ff225230 */ /* 0x000fc40000004100 */
[----:B0-----:R-:W-:-:S04]  /*2ba0*/  @P5 FMUL.FTZ R35, R4, UR4 ;  /* 0x0000000404235c20 */ /* 0x001fc80008410000 */
[----:B------:R-:W-:Y:S01]  /*2bb0*/  @P5 FFMA.FTZ R32, R35, R33, R8 ;  /* 0x0000002123205223 */ /* 0x000fe20000010008 */
[----:B--234-:R-:W-:Y:S01]  /*2bc0*/  @P5 FMUL.FTZ R36, R5, UR5 ;  /* 0x0000000505245c20 */ /* 0x01cfe20008410000 */
[----:B------:R-:W-:Y:S01]  /*2bd0*/  @P5 HADD2.F32 R35, -RZ, R68.H1_H1 ;  /* 0x30000044ff235230 */ /* 0x000fe20000004100 */
[----:B------:R-:W-:Y:S01]  /*2be0*/  MOV R33, R9 ;  /* 0x0000000900217202 */ /* 0x000fe20000000f00 */
[----:B-1----:R-:W-:Y:S01]  /*2bf0*/  @P5 FMUL.FTZ R37, R6, UR23 ;  /* 0x0000001706255c20 */ /* 0x002fe20008410000 */
[----:B------:R-:W-:Y:S01]  /*2c00*/  @P5 FFMA.FTZ R33, R36, R34, R9 ;  /* 0x0000002224215223 */ /* 0x000fe20000010009 */
[----:B------:R-:W-:Y:S02]  /*2c10*/  MOV R34, R10 ;  /* 0x0000000a00227202 */ /* 0x000fe40000000f00 */
[----:B------:R-:W-:Y:S01]  /*2c20*/  @P5 FFMA.FTZ R34, R37, R35, R10 ;  /* 0x0000002325225223 */ /* 0x000fe2000001000a */
[----:B------:R-:W-:Y:S01]  /*2c30*/  MOV R35, R11 ;  /* 0x0000000b00237202 */ /* 0x000fe20000000f00 */
[----:B------:R-:W-:Y:S06]  /*2c40*/  BRA.U !UP0, `(.L_x_16565) ;  /* 0x0000000108a07547 */ /* 0x000fec000b800000 */
[----:B------:R-:W-:Y:S02]  /*2c50*/  HADD2.F32 R36, -RZ, R69.H1_H1 ;  /* 0x30000045ff247230 */ /* 0x000fe40000004100 */
[----:B------:R-:W-:-:S04]  /*2c60*/  FMUL.FTZ R38, R7, UR22 ;  /* 0x0000001607267c20 */ /* 0x000fc80008410000 */
[----:B------:R-:W-:Y:S01]  /*2c70*/  FFMA.FTZ R35, R38, R36, R11 ;  /* 0x0000002426237223 */ /* 0x000fe2000001000b */
[----:B------:R-:W-:Y:S06]  /*2c80*/  BRA `(.L_x_16565) ;  /* 0x0000000000907947 */ /* 0x000fec0003800000 */
.L_x_16564:
[----:B------:R-:W-:Y:S01]  /*2c90*/  PLOP3.LUT P5, PT, PT, PT, UP2, 0x80, 0x8 ;  /* 0x000000000008781c */ /* 0x000fe20003faf028 */
[----:B0-----:R-:W-:Y:S01]  /*2ca0*/  HFMA2 R33, -RZ, RZ, 0, 0 ;  /* 0x00000000ff217431 */ /* 0x001fe200000001ff */
[----:B------:R-:W-:-:S11]  /*2cb0*/  MOV R34, RZ ;  /* 0x000000ff00227202 */ /* 0x000fd60000000f00 */
[----:B------:R-:W0:Y:S01]  /*2cc0*/  @P5 LDC R32, c[0x0][0x40c] ;  /* 0x00010300ff205b82 */ /* 0x000e220000000800 */
[----:B------:R-:W-:-:S13]  /*2cd0*/  PLOP3.LUT P5, PT, PT, PT, UP2, 0x80, 0x8 ;  /* 0x000000000008781c */ /* 0x000fda0003faf028 */
[----:B0----5:R-:W-:Y:S01]  /*2ce0*/  @P5 FMUL.FTZ R32, R5, R32 ;  /* 0x0000002005205220 */ /* 0x021fe20000410000 */
[----:B------:R-:W-:-:S13]  /*2cf0*/  PLOP3.LUT P5, PT, PT, PT, UP2, 0x80, 0x8 ;  /* 0x000000000008781c */ /* 0x000fda0003faf028 */
[----:B------:R-:W-:Y:S01]  /*2d00*/  @P5 HADD2.F32 R35, -RZ, R69.H0_H0 ;  /* 0x20000045ff235230 */ /* 0x000fe20000004100 */
[----:B------:R-:W-:-:S13]  /*2d10*/  PLOP3.LUT P5, PT, PT, PT, UP2, 0x80, 0x8 ;  /* 0x000000000008781c */ /* 0x000fda0003faf028 */
[----:B------:R-:W-:Y:S01]  /*2d20*/  @P5 FMUL.FTZ R33, R32, R35 ;  /* 0x0000002320215220 */ /* 0x000fe20000410000 */
[----:B------:R-:W-:-:S13]  /*2d30*/  PLOP3.LUT P5, PT, PT, PT, UP2, 0x80, 0x8 ;  /* 0x000000000008781c */ /* 0x000fda0003faf028 */
[----:B------:R-:W0:Y:S01]  /*2d40*/  @P5 LDC R35, c[0x0][0x40c] ;  /* 0x00010300ff235b82 */ /* 0x000e220000000800 */
[----:B------:R-:W-:-:S13]  /*2d50*/  PLOP3.LUT P5, PT, PT, PT, UP2, 0x80, 0x8 ;  /* 0x000000000008781c */ /* 0x000fda0003faf028 */
[----:B0-----:R-:W-:Y:S01]  /*2d60*/  @P5 FMUL.FTZ R35, R6, R35 ;  /* 0x0000002306235220 */ /* 0x001fe20000410000 */
[----:B------:R-:W-:-:S13]  /*2d70*/  PLOP3.LUT P5, PT, PT, PT, UP2, 0x80, 0x8 ;  /* 0x000000000008781c */ /* 0x000fda0003faf028 */
[----:B------:R-:W-:Y:S01]  /*2d80*/  @P5 HADD2.F32 R32, -RZ, R68.H1_H1 ;  /* 0x30000044ff205230 */ /* 0x000fe20000004100 */
[----:B------:R-:W-:-:S13]  /*2d90*/  PLOP3.LUT P5, PT, PT, PT, UP2, 0x80, 0x8 ;  /* 0x000000000008781c */ /* 0x000fda0003faf028 */
[----:B------:R-:W-:Y:S01]  /*2da0*/  @P5 FMUL.FTZ R34, R35, R32 ;  /* 0x0000002023225220 */ /* 0x000fe20000410000 */
[----:B------:R-:W-:Y:S01]  /*2db0*/  PLOP3.LUT P5, PT, PT, PT, UP2, 0x80, 0x8 ;  /* 0x000000000008781c */ /* 0x000fe20003faf028 */
[----:B------:R-:W-:-:S12]  /*2dc0*/  HFMA2 R35, -RZ, RZ, 0, 0 ;  /* 0x00000000ff237431 */ /* 0x000fd800000001ff */
[----:B------:R-:W0:Y:S01]  /*2dd0*/  @P5 LDC R32, c[0x0][0x40c] ;  /* 0x00010300ff205b82 */ /* 0x000e220000000800 */
[----:B------:R-:W-:-:S13]  /*2de0*/  PLOP3.LUT P5, PT, PT, PT, UP2, 0x80, 0x8 ;  /* 0x000000000008781c */ /* 0x000fda0003faf028 */
[----:B0-----:R-:W-:Y:S01]  /*2df0*/  @P5 FMUL.FTZ R32, R7, R32 ;  /* 0x0000002007205220 */ /* 0x001fe20000410000 */
[----:B------:R-:W-:-:S13]  /*2e00*/  PLOP3.LUT P5, PT, PT, PT, UP2, 0x80, 0x8 ;  /* 0x000000000008781c */ /* 0x000fda0003faf028 */
[----:B--234-:R-:W-:Y:S01]  /*2e10*/  @P5 HADD2.F32 R37, -RZ, R69.H1_H1 ;  /* 0x30000045ff255230 */ /* 0x01cfe20000004100 */
[----:B------:R-:W-:-:S13]  /*2e20*/  PLOP3.LUT P5, PT, PT, PT, UP2, 0x80, 0x8 ;  /* 0x000000000008781c */ /* 0x000fda0003faf028 */
[----:B------:R-:W-:Y:S01]  /*2e30*/  @P5 FMUL.FTZ R35, R32, R37 ;  /* 0x0000002520235220 */ /* 0x000fe20000410000 */
[----:B------:R-:W-:Y:S02]  /*2e40*/  PLOP3.LUT P5, PT, PT, PT, UP2, 0x80, 0x8 ;  /* 0x000000000008781c */ /* 0x000fe40003faf028 */
[----:B------:R-:W-:-:S11]  /*2e50*/  MOV R32, RZ ;  /* 0x000000ff00207202 */ /* 0x000fd60000000f00 */
[----:B------:R-:W0:Y:S01]  /*2e60*/  @P5 LDC R37, c[0x0][0x40c] ;  /* 0x00010300ff255b82 */ /* 0x000e220000000800 */
[----:B------:R-:W-:-:S13]  /*2e70*/  PLOP3.LUT P5, PT, PT, PT, UP2, 0x80, 0x8 ;  /* 0x000000000008781c */ /* 0x000fda0003faf028 */
[----:B0-----:R-:W-:Y:S01]  /*2e80*/  @P5 FMUL.FTZ R37, R4, R37 ;  /* 0x0000002504255220 */ /* 0x001fe20000410000 */
[----:B------:R-:W-:-:S13]  /*2e90*/  PLOP3.LUT P5, PT, PT, PT, UP2, 0x80, 0x8 ;  /* 0x000000000008781c */ /* 0x000fda0003faf028 */
[----:B------:R-:W-:Y:S01]  /*2ea0*/  @P5 HADD2.F32 R36, -RZ, R68.H0_H0 ;  /* 0x20000044ff245230 */ /* 0x000fe20000004100 */
[----:B------:R-:W-:-:S13]  /*2eb0*/  PLOP3.LUT P5, PT, PT, PT, UP2, 0x80, 0x8 ;  /* 0x000000000008781c */ /* 0x000fda0003faf028 */
[----:B------:R-:W-:-:S07]  /*2ec0*/  @P5 FMUL.FTZ R32, R37, R36 ;  /* 0x0000002425205220 */ /* 0x000fce0000410000 */
.L_x_16565:
[----:B------:R-:W0:Y:S02]  /*2ed0*/  LDC.64 R36, c[0x0][0x3a8] ;  /* 0x0000ea00ff247b82 */ /* 0x000e240000000a00 */
[----:B0-----:R-:W-:-:S05]  /*2ee0*/  IMAD.WIDE.U32 R36, R39, 0x10, R36 ;  /* 0x0000001027247825 */ /* 0x001fca00078e0024 */
[----:B------:R0:W-:Y:S02]  /*2ef0*/  STG.E.128 desc[UR12][R36.64], R32 ;  /* 0x0000002024007986 */ /* 0x0001e4000c101d0c */
.L_x_16563:
[----:B------:R-:W-:Y:S05]  /*2f00*/  BSYNC.RECONVERGENT B0 ;  /* 0x0000000000007941 */ /* 0x000fea0003800200 */
.L_x_16562:
[----:B01234-:R-:W-:Y:S01]  /*2f10*/  FADD.FTZ R36, RZ, R12 ;  /* 0x0000000cff247221 */ /* 0x01ffe20000010000 */
[C---:B------:R-:W-:Y:S01]  /*2f20*/  ISETP.GT.U32.AND P5, PT, R0.reuse, 0x1ff, PT ;  /* 0x000001ff0000780c */ /* 0x040fe20003fa4070 */
[----:B------:R-:W-:Y:S01]  /*2f30*/  BSSY.RECONVERGENT B0, `(.L_x_16566) ;  /* 0x0000073000007945 */ /* 0x000fe20003800200 */
[C---:B------:R-:W-:Y:S01]  /*2f40*/  ISETP.GT.U32.AND P6, PT, R0.reuse, 0x2ff, PT ;  /* 0x000002ff0000780c */ /* 0x040fe20003fc4070 */
[----:B------:R-:W-:Y:S01]  /*2f50*/  FADD.FTZ R37, R13, R36 ;  /* 0x000000240d257221 */ /* 0x000fe20000010000 */
[----:B------:R-:W-:Y:S02]  /*2f60*/  P2R R38, PR, RZ, 0x2 ;  /* 0x00000002ff267803 */ /* 0x000fe40000000000 */
[----:B------:R-:W-:Y:S01]  /*2f70*/  ISETP.GT.U32.AND P1, PT, R0, 0x3ff, PT ;  /* 0x000003ff0000780c */ /* 0x000fe20003f24070 */
[----:B------:R-:W-:Y:S01]  /*2f80*/  FADD.FTZ R36, R14, R37 ;  /* 0x000000250e247221 */ /* 0x000fe20000010000 */
[----:B------:R-:W-:-:S03]  /*2f90*/  LOP3.LUT R79, R75, 0x1f, RZ, 0xc0, !PT ;  /* 0x0000001f4b4f7812 */ /* 0x000fc600078ec0ff */
        /* <DEDUP_REMOVED lines=108> */
.L_x_16567:
[----:B------:R-:W-:Y:S05]  /*3660*/  BSYNC.RECONVERGENT B0 ;  /* 0x0000000000007941 */ /* 0x000fea0003800200 */
.L_x_16566:
        /* <DEDUP_REMOVED lines=13> */
.L_x_16569:
[----:B------:R-:W-:Y:S05]  /*3740*/  BSYNC.RECONVERGENT B0 ;  /* 0x0000000000007941 */ /* 0x000fea0003800200 */
.L_x_16568:
[----:B0-----:R-:W0:Y:S01]  /*3750*/  SHFL.DOWN PT, R77, R36, 0x4, 0x1f ;  /* 0x08801f00244d7f89 */ /* 0x001e2200000e0000 */
[----:B------:R-:W-:Y:S01]  /*3760*/  I2FP.F32.S32 R79, R39 ;  /* 0x00000027004f7245 */ /* 0x000fe20000201400 */
        /* <DEDUP_REMOVED lines=19> */
[----:B------:R-:W0:Y:S04]  /*38a0*/  SHFL.DOWN PT, R76, R77, 0x2, 0x1f ;  /* 0x08401f004d4c7f89 */ /* 0x000e2800000e0000 */
[----:B------:R-:W1:Y:S01]  /*38b0*/  SHFL.DOWN PT, R37, R74, 0x2, 0x1f ;  /* 0x08401f004a257f89 */ /* 0x000e6200000e0000 */
[----:B0-----:R-:W-:-:S04]  /*38c0*/  FADD.FTZ R39, R77, -R76 ;  /* 0x8000004c4d277221 */ /* 0x001fc80000010000 */
[----:B------:R-:W-:Y:S01]  /*38d0*/  FMUL.FTZ R93, R39, R39 ;  /* 0x00000027275d7220 */ /* 0x000fe20000410000 */
[-C--:B------:R-:W-:Y:S01]  /*38e0*/  IADD3 R39, PT, PT, R38, R79.reuse, RZ ;  /* 0x0000004f26277210 */ /* 0x080fe20007ffe0ff */
[----:B-1----:R-:W-:Y:S01]  /*38f0*/  FADD.FTZ R37, R74, R37 ;  /* 0x000000254a257221 */ /* 0x002fe20000010000 */
[----:B------:R-:W-:Y:S01]  /*3900*/  I2FP.F32.S32 R79, R79 ;  /* 0x0000004f004f7245 */ /* 0x000fe20000201400 */
[----:B------:R-:W-:-:S04]  /*3910*/  FMUL.FTZ R93, R36, R93 ;  /* 0x0000005d245d7220 */ /* 0x000fc80000410000 */
[-C--:B------:R-:W-:Y:S01]  /*3920*/  FMUL.FTZ R93, R93, R79.reuse ;  /* 0x0000004f5d5d7220 */ /* 0x080fe20000410000 */
[----:B------:R-:W-:Y:S02]  /*3930*/  FMUL.FTZ R79, R76, R79 ;  /* 0x0000004f4c4f7220 */ /* 0x000fe40000410000 */
[----:B------:R-:W0:Y:S02]  /*3940*/  SHFL.DOWN PT, R76, R39, 0x1, 0x1f ;  /* 0x08201f00274c7f89 */ /* 0x000e2400000e0000 */
[----:B------:R-:W-:Y:S01]  /*3950*/  FFMA.FTZ R79, R36, R77, R79 ;  /* 0x0000004d244f7223 */ /* 0x000fe2000001004f */
[----:B------:R-:W-:-:S04]  /*3960*/  I2FP.F32.S32 R36, R39 ;  /* 0x0000002700247245 */ /* 0x000fc80000201400 */
[----:B------:R-:W1:Y:S02]  /*3970*/  MUFU.RCP R38, R36 ;  /* 0x0000002400267308 */ /* 0x000e640000001000 */
[C---:B-1----:R-:W-:Y:S01]  /*3980*/  FMUL.FTZ R79, R38.reuse, R79 ;  /* 0x0000004f264f7220 */ /* 0x042fe20000410000 */
[----:B------:R-:W-:Y:S01]  /*3990*/  FFMA.FTZ R38, R38, R93, R37 ;  /* 0x0000005d26267223 */ /* 0x000fe20000010025 */
[-C--:B0-----:R-:W-:Y:S02]  /*39a0*/  IADD3 R77, PT, PT, R39, R76.reuse, RZ ;  /* 0x0000004c274d7210 */ /* 0x081fe40007ffe0ff */
[----:B------:R-:W-:Y:S01]  /*39b0*/  I2FP.F32.S32 R76, R76 ;  /* 0x0000004c004c7245 */ /* 0x000fe20000201400 */
[----:B------:R-:W0:Y:S01]  /*39c0*/  SHFL.DOWN PT, R94, R79, 0x1, 0x1f ;  /* 0x08201f004f5e7f89 */ /* 0x000e2200000e0000 */
[----:B------:R-:W-:Y:S01]  /*39d0*/  I2FP.F32.S32 R77, R77 ;  /* 0x0000004d004d7245 */ /* 0x000fe20000201400 */
[----:B------:R-:W1:Y:S01]  /*39e0*/  LDC R39, c[0x0][0x448] ;  /* 0x00011200ff277b82 */ /* 0x000e620000000800 */
[----:B------:R-:W-:-:S04]  /*39f0*/  MOV R93, UR7 ;  /* 0x00000007005d7c02 */ /* 0x000fc80008000f00 */
[----:B------:R-:W2:Y:S01]  /*3a00*/  MUFU.RCP R77, R77 ;  /* 0x0000004d004d7308 */ /* 0x000ea20000001000 */
[----:B0-----:R-:W-:-:S04]  /*3a10*/  FADD.FTZ R37, R79, -R94 ;  /* 0x8000005e4f257221 */ /* 0x001fc80000010000 */
[----:B------:R-:W-:-:S04]  /*3a20*/  FMUL.FTZ R37, R37, R37 ;  /* 0x0000002525257220 */ /* 0x000fc80000410000 */
[----:B------:R-:W-:-:S04]  /*3a30*/  FMUL.FTZ R37, R36, R37 ;  /* 0x0000002524257220 */ /* 0x000fc80000410000 */
[-C--:B------:R-:W-:Y:S01]  /*3a40*/  FMUL.FTZ R74, R37, R76.reuse ;  /* 0x0000004c254a7220 */ /* 0x080fe20000410000 */
[----:B------:R-:W-:-:S04]  /*3a50*/  FMUL.FTZ R37, R94, R76 ;  /* 0x0000004c5e257220 */ /* 0x000fc80000410000 */
[----:B------:R-:W-:Y:S02]  /*3a60*/  FFMA.FTZ R76, R36, R79, R37 ;  /* 0x0000004f244c7223 */ /* 0x000fe40000010025 */
[----:B------:R-:W0:Y:S02]  /*3a70*/  SHFL.DOWN PT, R37, R38, 0x1, 0x1f ;  /* 0x08201f0026257f89 */ /* 0x000e2400000e0000 */
[----:B--2---:R-:W-:-:S05]  /*3a80*/  FMUL.FTZ R76, R77, R76 ;  /* 0x0000004c4d4c7220 */ /* 0x004fca0000410000 */
[----:B------:R-:W-:Y:S01]  /*3a90*/  SHFL.IDX PT, R79, R76, RZ, 0x1f ;  /* 0x00001fff4c4f7589 */ /* 0x000fe200000e0000 */
[----:B0-----:R-:W-:-:S04]  /*3aa0*/  FADD.FTZ R36, R38, R37 ;  /* 0x0000002526247221 */ /* 0x001fc80000010000 */
[----:B------:R-:W-:Y:S02]  /*3ab0*/  FFMA.FTZ R74, R77, R74, R36 ;  /* 0x0000004a4d4a7223 */ /* 0x000fe40000010024 */
[----:B------:R-:W0:Y:S04]  /*3ac0*/  @!P5 LDC.64 R36, c[0x0][0x3c0] ;  /* 0x0000f000ff24db82 */ /* 0x000e280000000a00 */
[----:B------:R-:W1:Y:S02]  /*3ad0*/  SHFL.IDX PT, R74, R74, RZ, 0x1f ;  /* 0x00001fff4a4a7589 */ /* 0x000e6400000e0000 */
[----:B-1----:R-:W-:Y:S01]  /*3ae0*/  FFMA.FTZ R38, R74, UR17, R39 ;  /* 0x000000114a267c23 */ /* 0x002fe20008010027 */
[----:B------:R-:W-:-:S05]  /*3af0*/  FMUL.FTZ R39, R79, R79 ;  /* 0x0000004f4f277220 */ /* 0x000fca0000410000 */
[----:B------:R-:W-:-:S05]  /*3b00*/  FSEL R39, R39, RZ, P6 ;  /* 0x000000ff27277208 */ /* 0x000fca0003000000 */
[----:B------:R-:W-:Y:S01]  /*3b10*/  FADD.FTZ R77, R38, R39 ;  /* 0x00000027264d7221 */ /* 0x000fe20000010000 */
[----:B------:R-:W-:-:S03]  /*3b20*/  MOV R39, UR7 ;  /* 0x0000000700277c02 */ /* 0x000fc60008000f00 */
[----:B------:R-:W1:Y:S02]  /*3b30*/  MUFU.RSQ R74, R77 ;  /* 0x0000004d004a7308 */ /* 0x000e640000001400 */
[----:B0-----:R-:W-:Y:S02]  /*3b40*/  @!P5 IMAD.WIDE R36, R39, 0x4, R36 ;  /* 0x000000042724d825 */ /* 0x001fe400078e0224 */
[----:B------:R-:W0:Y:S03]  /*3b50*/  @!P5 LDC.64 R38, c[0x0][0x3c8] ;  /* 0x0000f200ff26db82 */ /* 0x000e260000000a00 */
        /* <DEDUP_REMOVED lines=13> */
[----:B------:R-:W-:Y:S01]  /*3c30*/  FADD.FTZ R37, R12, -R79 ;  /* 0x8000004f0c257221 */ /* 0x000fe20000010000 */
[----:B------:R-:W-:Y:S02]  /*3c40*/  HADD2.F32 R39, -RZ, R46.H0_H0 ;  /* 0x2000002eff277230 */ /* 0x000fe40000004100 */
[----:B------:R-:W-:Y:S02]  /*3c50*/  HADD2.F32 R38, -RZ, R71.H0_H0 ;  /* 0x20000047ff267230 */ /* 0x000fe40000004100 */
[----:B------:R-:W-:Y:S01]  /*3c60*/  FMUL.FTZ R36, R74, R37 ;  /* 0x000000254a247220 */ /* 0x000fe20000410000 */
[----:B------:R-:W-:Y:S02]  /*3c70*/  HADD2.F32 R37, -RZ, R70.H0_H0 ;  /* 0x20000046ff257230 */ /* 0x000fe40000004100 */
[----:B------:R-:W-:Y:S02]  /*3c80*/  HADD2.F32 R76, -RZ, R88.H0_H0 ;  /* 0x20000058ff4c7230 */ /* 0x000fe40000004100 */
[----:B------:R-:W-:-:S02]  /*3c90*/  HADD2.F32 R77, -RZ, R47.H0_H0 ;  /* 0x2000002fff4d7230 */ /* 0x000fc40000004100 */
[----:B------:R-:W-:Y:S01]  /*3ca0*/  FFMA.FTZ R36, R36, R37, R39 ;  /* 0x0000002524247223 */ /* 0x000fe20000010027 */
[--C-:B------:R-:W-:Y:S01]  /*3cb0*/  FADD.FTZ R37, R13, -R79.reuse ;  /* 0x8000004f0d257221 */ /* 0x100fe20000010000 */
[----:B------:R-:W-:Y:S01]  /*3cc0*/  FADD.FTZ R39, R14, -R79 ;  /* 0x8000004f0e277221 */ /* 0x000fe20000010000 */
[----:B------:R-:W-:Y:S02]  /*3cd0*/  HADD2.F32 R94, -RZ, R88.H1_H1 ;  /* 0x30000058ff5e7230 */ /* 0x000fe40000004100 */
[----:B------:R-:W-:-:S04]  /*3ce0*/  FMUL.FTZ R37, R74, R37 ;  /* 0x000000254a257220 */ /* 0x000fc80000410000 */
[----:B------:R-:W-:Y:S01]  /*3cf0*/  FFMA.FTZ R37, R37, R38, R76 ;  /* 0x0000002625257223 */ /* 0x000fe2000001004c */
[----:B------:R-:W-:Y:S01]  /*3d00*/  FMUL.FTZ R38, R74, R39 ;  /* 0x000000274a267220 */ /* 0x000fe20000410000 */
[----:B------:R-:W-:Y:S02]  /*3d10*/  HADD2.F32 R39, -RZ, R70.H1_H1 ;  /* 0x30000046ff277230 */ /* 0x000fe40000004100 */
[----:B------:R-:W-:-:S03]  /*3d20*/  HADD2.F32 R76, -RZ, R71.H1_H1 ;  /* 0x30000047ff4c7230 */ /* 0x000fc60000004100 */
[----:B------:R-:W-:Y:S01]  /*3d30*/  FFMA.FTZ R38, R38, R39, R77 ;  /* 0x0000002726267223 */ /* 0x000fe2000001004d */
[----:B------:R-:W-:-:S04]  /*3d40*/  FADD.FTZ R39, R15, -R79 ;  /* 0x8000004f0f277221 */ /* 0x000fc80000010000 */
[----:B------:R-:W-:-:S04]  /*3d50*/  FMUL.FTZ R39, R74, R39 ;  /* 0x000000274a277220 */ /* 0x000fc80000410000 */
[----:B------:R-:W-:Y:S02]  /*3d60*/  FFMA.FTZ R39, R39, R76, R94 ;  /* 0x0000004c27277223 */ /* 0x000fe4000001005e */
[----:B------:R-:W0:Y:S02]  /*3d70*/  LDC.64 R76, c[0x0][0x428] ;  /* 0x00010a00ff4c7b82 */ /* 0x000e240000000a00 */
[C---:B0-----:R-:W-:Y:S01]  /*3d80*/  IMAD.WIDE.U32 R76, R75.reuse, 0x10, R76 ;  /* 0x000000104b4c7825 */ /* 0x041fe200078e004c */
[----:B------:R-:W-:-:S04]  /*3d90*/  IADD3 R75, PT, PT, R75, 0x100, RZ ;  /* 0x000001004b4b7810 */ /* 0x000fc80007ffe0ff */
[----:B------:R0:W-:Y:S03]  /*3da0*/  STG.E.128 desc[UR12][R76.64], R36 ;  /* 0x000000244c007986 */ /* 0x0001e6000c101d0c */
.L_x_16572:
[----:B------:R-:W-:Y:S05]  /*3db0*/  BSYNC.RECONVERGENT B0 ;  /* 0x0000000000007941 */ /* 0x000fea0003800200 */
.L_x_16571:
[----:B------:R-:W-:Y:S01]  /*3dc0*/  ISETP.NE.AND P0, PT, R78, RZ, PT ;  /* 0x000000ff4e00720c */ /* 0x000fe20003f05270 */
[----:B------:R-:W-:-:S12]  /*3dd0*/  BSSY.RECONVERGENT B0, `(.L_x_16573) ;  /* 0x000001a000007945 */ /* 0x000fd80003800200 */
[----:B------:R-:W-:Y:S05]  /*3de0*/  @!P0 BRA `(.L_x_16574) ;  /* 0x0000000000608947 */ /* 0x000fea0003800000 */
[----:B0-----:R-:W-:Y:S01]  /*3df0*/  FADD.FTZ R37, R16, -R79 ;  /* 0x8000004f10257221 */ /* 0x001fe20000010000 */
        /* <DEDUP_REMOVED lines=23> */
.L_x_16574:
[----:B------:R-:W-:Y:S05]  /*3f70*/  BSYNC.RECONVERGENT B0 ;  /* 0x0000000000007941 */ /* 0x000fea0003800200 */
.L_x_16573:
[----:B------:R-:W-:Y:S04]  /*3f80*/  BSSY.RECONVERGENT B0, `(.L_x_16575) ;  /* 0x000001a000007945 */ /* 0x000fe80003800200 */
[----:B------:R-:W-:Y:S05]  /*3f90*/  @!P1 BRA `(.L_x_16576) ;  /* 0x0000000000609947 */ /* 0x000fea0003800000 */
[----:B01----:R-:W-:Y:S01]  /*3fa0*/  FADD.FTZ R37, R20, -R79 ;  /* 0x8000004f14257221 */ /* 0x003fe20000010000 */
        /* <DEDUP_REMOVED lines=23> */
.L_x_16576:
[----:B------:R-:W-:Y:S05]  /*4120*/  BSYNC.RECONVERGENT B0 ;  /* 0x0000000000007941 */ /* 0x000fea0003800200 */
.L_x_16575:
[----:B------:R-:W-:Y:S04]  /*4130*/  BSSY.RECONVERGENT B0, `(.L_x_16577) ;  /* 0x000001a000007945 */ /* 0x000fe80003800200 */
[----:B------:R-:W-:Y:S05]  /*4140*/  @!P2 BRA `(.L_x_16578) ;  /* 0x000000000060a947 */ /* 0x000fea0003800000 */
[----:B012---:R-:W-:Y:S01]  /*4150*/  FADD.FTZ R37, R24, -R79 ;  /* 0x8000004f18257221 */ /* 0x007fe20000010000 */
        /* <DEDUP_REMOVED lines=23> */
.L_x_16578:
[----:B------:R-:W-:Y:S05]  /*42d0*/  BSYNC.RECONVERGENT B0 ;  /* 0x0000000000007941 */ /* 0x000fea0003800200 */
.L_x_16577:
[----:B------:R-:W-:Y:S04]  /*42e0*/  BSSY.RECONVERGENT B0, `(.L_x_16579) ;  /* 0x000001a000007945 */ /* 0x000fe80003800200 */
[----:B------:R-:W-:Y:S05]  /*42f0*/  @!P3 BRA `(.L_x_16580) ;  /* 0x000000000060b947 */ /* 0x000fea0003800000 */
[----:B0123--:R-:W-:Y:S01]  /*4300*/  FADD.FTZ R37, R28, -R79 ;  /* 0x8000004f1c257221 */ /* 0x00ffe20000010000 */
        /* <DEDUP_REMOVED lines=23> */
.L_x_16580:
[----:B------:R-:W-:Y:S05]  /*4480*/  BSYNC.RECONVERGENT B0 ;  /* 0x0000000000007941 */ /* 0x000fea0003800200 */
.L_x_16579:
        /* <DEDUP_REMOVED lines=8> */
[----:B------:R-:W0:Y:S01]  /*4510*/  LDC.64 R36, c[0x0][0x428] ;  /* 0x00010a00ff247b82 */ /* 0x000e220000000a00 */
        /* <DEDUP_REMOVED lines=8> */
.L_x_16581:
[----:B------:R-:W-:Y:S05]  /*45a0*/  BSYNC.RECONVERGENT B0 ;  /* 0x0000000000007941 */ /* 0x000fea0003800200 */
.L_x_16570:
[----:B------:R-:W-:Y:S02]  /*45b0*/  UIADD3 UR7, UPT, UPT, UR7, UR18, URZ ;  /* 0x0000001207077290 */ /* 0x000fe4000fffe0ff */
[----:B------:R-:W-:Y:S02]  /*45c0*/  UPLOP3.LUT UP1, UPT, UPT, UPT, UP1, 0x40, 0x4 ;  /* 0x000000000004789c */ /* 0x000fe40003f2e810 */
[----:B------:R-:W-:-:S09]  /*45d0*/  UISETP.GE.AND UP0, UPT, UR7, UR19, UPT ;  /* 0x000000130700728c */ /* 0x000fd2000bf06270 */
[----:B------:R-:W-:Y:S05]  /*45e0*/  BRA.U !UP0, `(.L_x_16582) ;  /* 0xffffffc908747547 */ /* 0x000fea000b83ffff */
[----:B------:R-:W-:Y:S05]  /*45f0*/  EXIT ;  /* 0x000000000000794d */ /* 0x000fea0003800000 */
.L_x_16583:
        /* <DEDUP_REMOVED lines=16> */
.L_x_21037:


//--------------------- .text._ZN10layer_norm13ln_fwd_kernelINS_13Kernel_traitsI6__halfffffjLj6144ELj1ELj1ELj8ELj16ENS_18Kernel_traits_baseILj6144ES2_ffffjLj256EEEEELb0ELb1ELb1ELb1EEEvNS_9FwdParamsE --------------------------
	.section	.text._ZN10layer_norm13ln_fwd_kernelINS_13Kernel_traitsI6__halfffffjLj6144ELj1ELj1ELj8ELj16ENS_18Kernel_traits_baseILj6144ES2_ffffjLj256EEEEELb0ELb1ELb1ELb1EEEvNS_9FwdParamsE,"ax",@progbits
	.align	128
        .global         _ZN10layer_norm13ln_fwd_kernelINS_13Kernel_traitsI6__halfffffjLj6144ELj1ELj1ELj8ELj16ENS_18Kernel_traits_baseILj6144ES2_ffffjLj256EEEEELb0ELb1ELb1ELb1EEEvNS_9FwdParamsE
        .type           _ZN10layer_norm13ln_fwd_kernelINS_13Kernel_traitsI6__halfffffjLj6144ELj1ELj1ELj8ELj16ENS_18Kernel_traits_baseILj6144ES2_ffffjLj256EEEEELb0ELb1ELb1ELb1EEEvNS_9FwdParamsE,@function
        .size           _ZN10layer_norm13ln_fwd_kernelINS_13Kernel_traitsI6__halfffffjLj6144ELj1ELj1ELj8ELj16ENS_18Kernel_traits_baseILj6144ES2_ffffjLj256EEEEELb0ELb1ELb1ELb1EEEvNS_9FwdParamsE,(.L_x_21038 - _ZN10layer_norm13ln_fwd_kernelINS_13Kernel_traitsI6__halfffffjLj6144ELj1ELj1ELj8ELj16ENS_18Kernel_traits_baseILj6144ES2_ffffjLj256EEEEELb0ELb1ELb1ELb1EEEvNS_9FwdParamsE)
        .other          _ZN10layer_norm13ln_fwd_kernelINS_13Kernel_traitsI6__halfffffjLj6144ELj1ELj1ELj8ELj16ENS_18Kernel_traits_baseILj6144ES2_ffffjLj256EEEEELb0ELb1ELb1ELb1EEEvNS_9FwdParamsE,@"STO_CUDA_ENTRY STV_DEFAULT"
_ZN10layer_norm13ln_fwd_kernelINS_13Kernel_traitsI6__halfffffjLj6144ELj1ELj1ELj8ELj16ENS_18Kernel_traits_baseILj6144ES2_ffffjLj256EEEEELb0ELb1ELb1ELb1EEEvNS_9FwdParamsE:
.text._ZN10layer_norm13ln_fwd_kernelINS_13Kernel_traitsI6__halfffffjLj6144ELj1ELj1ELj8ELj16ENS_18Kernel_traits_baseILj6144ES2_ffffjLj256EEEEELb0ELb1ELb1ELb1EEEvNS_9FwdParamsE:
        /* <DEDUP_REMOVED lines=12> */
[----:B------:R1:W5:Y:S01]  /*00c0*/  LDG.E.64 R10, desc[UR12][R2.64] ;  /* 0x0000000c020a7981 */ /* 0x000362000c1e1b00 */
[----:B0-----:R-:W-:-:S03]  /*00d0*/  IMAD.WIDE.U32 R28, R0, 0x8, R28 ;  /* 0x00000008001c7825 */ /* 0x001fc600078e001c */
        /* <DEDUP_REMOVED lines=19> */
.L_x_16584:
[----:B------:R-:W1:Y:S08]  /*0210*/  LDC.64 R2, c[0x0][0x3d0] ;  /* 0x0000f400ff027b82 */ /* 0x000e700000000a00 */
[----:B------:R-:W0:Y:S01]  /*0220*/  LDC.64 R4, c[0x0][0x3e8] ;  /* 0x0000fa00ff047b82 */ /* 0x000e220000000a00 */
[----:B-1----:R-:W-:-:S05]  /*0230*/  IMAD.WIDE.U32 R28, R0, 0x8, R2 ;  /* 0x00000008001c7825 */ /* 0x002fca00078e0002 */
[----:B------:R1:W5:Y:S01]  /*0240*/  LDG.E.64 R10, desc[UR12][R28.64] ;  /* 0x0000000c1c0a7981 */ /* 0x000362000c1e1b00 */
[----:B0-----:R-:W-:-:S03]  /*0250*/  IMAD.WIDE.U32 R30, R0, 0x8, R4 ;  /* 0x00000008001e7825 */ /* 0x001fc600078e0004 */
        /* <DEDUP_REMOVED lines=11> */
[----:B------:R-:W-:-:S02]  /*0310*/  CS2R R2, SRZ ;  /* 0x0000000000027805 */ /* 0x000fc4000001ff00 */
[----:B------:R-:W-:Y:S02]  /*0320*/  CS2R R36, SRZ ;  /* 0x0000000000247805 */ /* 0x000fe4000001ff00 */
[----:B------:R-:W-:Y:S02]  /*0330*/  CS2R R38, SRZ ;  /* 0x0000000000267805 */ /* 0x000fe4000001ff00 */
[----:B------:R-:W-:Y:S02]  /*0340*/  CS2R R40, SRZ ;  /* 0x0000000000287805 */ /* 0x000fe4000001ff00 */
[----:B------:R-:W-:Y:S02]  /*0350*/  CS2R R42, SRZ ;  /* 0x00000000002a7805 */ /* 0x000fe4000001ff00 */
[----:B-1----:R-:W-:-:S07]  /*0360*/  CS2R R44, SRZ ;  /* 0x00000000002c7805 */ /* 0x002fce000001ff00 */
.L_x_16585:
        /* <DEDUP_REMOVED lines=8> */
[----:B------:R-:W2:Y:S01]  /*03f0*/  LDCU UR14, c[0x0][0x388] ;  /* 0x00007100ff0e77ac */ /* 0x000ea20008000800 */
[----:B------:R-:W-:Y:S02]  /*0400*/  MOV R4, R7 ;  /* 0x0000000700047202 */ /* 0x000fe40000000f00 */
[----:B------:R-:W-:Y:S01]  /*0410*/  SHF.R.U64 R76, R44, 0x10, R45 ;  /* 0x000000102c4c7819 */ /* 0x000fe2000000122d */
[----:B------:R-:W3:Y:S01]  /*0420*/  LDCU.U8 UR15, c[0x0][0x410] ;  /* 0x00008200ff0f77ac */ /* 0x000ee20008000000 */
[----:B------:R-:W-:-:S02]  /*0430*/  PRMT R74, R74, 0x5410, R4 ;  /* 0x000054104a4a7816 */ /* 0x000fc40000000004 */
[----:B------:R-:W-:Y:S01]  /*0440*/  SHF.R.U32.HI R4, RZ, 0x10, R45 ;  /* 0x00000010ff047819 */ /* 0x000fe2000001162d */
[----:B------:R-:W4:Y:S01]  /*0450*/  LDCU UR18, c[0x0][0x400] ;  /* 0x00008000ff1277ac */ /* 0x000f220008000800 */
[----:B------:R-:W-:Y:S02]  /*0460*/  MOV R52, R8 ;  /* 0x0000000800347202 */ /* 0x000fe40000000f00 */
[----:B------:R-:W-:Y:S01]  /*0470*/  SHF.R.U64 R71, R8, 0x10, R9 ;  /* 0x0000001008477819 */ /* 0x000fe20000001209 */
[----:B------:R-:W0:Y:S01]  /*0480*/  LDCU.128 UR8, c[0x0][0x3f0] ;  /* 0x00007e00ff0877ac */ /* 0x000e220008000c00 */
[----:B------:R-:W-:Y:S02]  /*0490*/  MOV R8, R5 ;  /* 0x0000000500087202 */ /* 0x000fe40000000f00 */
[----:B------:R-:W-:Y:S01]  /*04a0*/  PRMT R76, R76, 0x5410, R4 ;  /* 0x000054104c4c7816 */ /* 0x000fe20000000004 */
[----:B------:R-:W0:Y:S01]  /*04b0*/  LDCU.64 UR16, c[0x0][0x3a0] ;  /* 0x00007400ff1077ac */ /* 0x000e220008000a00 */
[----:B------:R-:W-:-:S02]  /*04c0*/  SHF.R.U32.HI R5, RZ, 0x10, R5 ;  /* 0x00000010ff057819 */ /* 0x000fc40000011605 */
[--C-:B------:R-:W-:Y:S01]  /*04d0*/  SHF.R.U64 R77, R42, 0x10, R43.reuse ;  /* 0x000000102a4d7819 */ /* 0x100fe2000000122b */
[----:B------:R-:W0:Y:S01]  /*04e0*/  LDCU.64 UR20, c[0x0][0x380] ;  /* 0x00007000ff1477ac */ /* 0x000e220008000a00 */
[----:B------:R-:W-:Y:S02]  /*04f0*/  SHF.R.U32.HI R4, RZ, 0x10, R43 ;  /* 0x00000010ff047819 */ /* 0x000fe4000001162b */
[----:B------:R-:W-:Y:S01]  /*0500*/  PRMT R73, R73, 0x5410, R5 ;  /* 0x0000541049497816 */ /* 0x000fe20000000005 */
[----:B------:R-:W-:Y:S01]  /*0510*/  UPLOP3.LUT UP0, UPT, UPT, UPT, UPT, 0x40, 0x4 ;  /* 0x000000000004789c */ /* 0x000fe20003f0e870 */
[----:B------:R-:W-:Y:S02]  /*0520*/  PRMT R77, R77, 0x5410, R4 ;  /* 0x000054104d4d7816 */ /* 0x000fe40000000004 */
[--C-:B------:R-:W-:Y:S02]  /*0530*/  SHF.R.U64 R78, R40, 0x10, R41.reuse ;  /* 0x00000010284e7819 */ /* 0x100fe40000001229 */
[----:B------:R-:W-:-:S02]  /*0540*/  SHF.R.U32.HI R4, RZ, 0x10, R41 ;  /* 0x00000010ff047819 */ /* 0x000fc40000011629 */
[--C-:B------:R-:W-:Y:S02]  /*0550*/  SHF.R.U64 R79, R38, 0x10, R39.reuse ;  /* 0x00000010264f7819 */ /* 0x100fe40000001227 */
[----:B------:R-:W-:Y:S02]  /*0560*/  SHF.R.U32.HI R5, RZ, 0x10, R39 ;  /* 0x00000010ff057819 */ /* 0x000fe40000011627 */
[----:B------:R-:W-:Y:S02]  /*0570*/  MOV R70, R12 ;  /* 0x0000000c00467202 */ /* 0x000fe40000000f00 */
[----:B------:R-:W-:Y:S02]  /*0580*/  MOV R68, R16 ;  /* 0x0000001000447202 */ /* 0x000fe40000000f00 */
[----:B------:R-:W-:Y:S02]  /*0590*/  MOV R66, R20 ;  /* 0x0000001400427202 */ /* 0x000fe40000000f00 */
[----:B------:R-:W-:-:S02]  /*05a0*/  MOV R64, R22 ;  /* 0x0000001600407202 */ /* 0x000fc40000000f00 */
[----:B------:R-:W-:Y:S02]  /*05b0*/  MOV R62, R24 ;  /* 0x00000018003e7202 */ /* 0x000fe40000000f00 */
[----:B------:R-:W-:Y:S02]  /*05c0*/  MOV R60, R26 ;  /* 0x0000001a003c7202 */ /* 0x000fe40000000f00 */
[----:B------:R-:W-:Y:S02]  /*05d0*/  MOV R58, R10 ;  /* 0x0000000a003a7202 */ /* 0x000fe40000000f00 */
[----:B-1----:R-:W-:Y:S02]  /*05e0*/  SHF.R.U64 R28, R10, 0x10, R11 ;  /* 0x000000100a1c7819 */ /* 0x002fe4000000120b */
[----:B------:R-:W-:Y:S02]  /*05f0*/  MOV R56, R14 ;  /* 0x0000000e00387202 */ /* 0x000fe40000000f00 */
[----:B------:R-:W-:-:S02]  /*0600*/  MOV R54, R18 ;  /* 0x0000001200367202 */ /* 0x000fc40000000f00 */
[----:B------:R-:W-:Y:S02]  /*0610*/  MOV R69, R13 ;  /* 0x0000000d00457202 */ /* 0x000fe40000000f00 */
[----:B------:R-:W-:Y:S02]  /*0620*/  SHF.R.U64 R12, R12, 0x10, R13 ;  /* 0x000000100c0c7819 */ /* 0x000fe4000000120d */
[----:B------:R-:W-:Y:S02]  /*0630*/  MOV R67, R17 ;  /* 0x0000001100437202 */ /* 0x000fe40000000f00 */
[----:B------:R-:W-:Y:S02]  /*0640*/  SHF.R.U64 R16, R16, 0x10, R17 ;  /* 0x0000001010107819 */ /* 0x000fe40000001211 */
[----:B------:R-:W-:Y:S02]  /*0650*/  MOV R65, R21 ;  /* 0x0000001500417202 */ /* 0x000fe40000000f00 */
[----:B------:R-:W-:-:S02]  /*0660*/  SHF.R.U64 R20, R20, 0x10, R21 ;  /* 0x0000001014147819 */ /* 0x000fc40000001215 */
[----:B------:R-:W-:Y:S02]  /*0670*/  MOV R63, R23 ;  /* 0x00000017003f7202 */ /* 0x000fe40000000f00 */
[----:B------:R-:W-:Y:S02]  /*0680*/  SHF.R.U64 R22, R22, 0x10, R23 ;  /* 0x0000001016167819 */ /* 0x000fe40000001217 */
[----:B------:R-:W-:Y:S02]  /*0690*/  MOV R61, R25 ;  /* 0x00000019003d7202 */ /* 0x000fe40000000f00 */
[----:B------:R-:W-:Y:S02]  /*06a0*/  SHF.R.U64 R24, R24, 0x10, R25 ;  /* 0x0000001018187819 */ /* 0x000fe40000001219 */
[----:B------:R-:W-:Y:S02]  /*06b0*/  MOV R59, R27 ;  /* 0x0000001b003b7202 */ /* 0x000fe40000000f00 */
[----:B------:R-:W-:-:S02]  /*06c0*/  SHF.R.U64 R26, R26, 0x10, R27 ;  /* 0x000000101a1a7819 */ /* 0x000fc4000000121b */
[----:B------:R-:W-:Y:S02]  /*06d0*/  MOV R57, R11 ;  /* 0x0000000b00397202 */ /* 0x000fe40000000f00 */
[----:B------:R-:W-:Y:S02]  /*06e0*/  MOV R55, R15 ;  /* 0x0000000f00377202 */ /* 0x000fe40000000f00 */
[----:B------:R-:W-:Y:S02]  /*06f0*/  SHF.R.U64 R14, R14, 0x10, R15 ;  /* 0x000000100e0e7819 */ /* 0x000fe4000000120f */
[----:B------:R-:W-:Y:S02]  /*0700*/  MOV R53, R19 ;  /* 0x0000001300357202 */ /* 0x000fe40000000f00 */
[----:B------:R-:W-:Y:S02]  /*0710*/  SHF.R.U64 R18, R18, 0x10, R19 ;  /* 0x0000001012127819 */ /* 0x000fe40000001213 */
[----:B------:R-:W-:-:S02]  /*0720*/  MOV R10, R9 ;  /* 0x00000009000a7202 */ /* 0x000fc40000000f00 */
[----:B------:R-:W-:Y:S02]  /*0730*/  SHF.R.U64 R75, R6, 0x10, R7 ;  /* 0x00000010064b7819 */ /* 0x000fe40000001207 */
[----:B------:R-:W-:Y:S02]  /*0740*/  PRMT R78, R78, 0x5410, R4 ;  /* 0x000054104e4e7816 */ /* 0x000fe40000000004 */
[----:B------:R-:W-:Y:S02]  /*0750*/  PRMT R79, R79, 0x5410, R5 ;  /* 0x000054104f4f7816 */ /* 0x000fe40000000005 */
[----:B------:R-:W-:Y:S02]  /*0760*/  SHF.R.U32.HI R13, RZ, 0x10, R13 ;  /* 0x00000010ff0d7819 */ /* 0x000fe4000001160d */
[----:B------:R-:W-:Y:S02]  /*0770*/  SHF.R.U32.HI R17, RZ, 0x10, R17 ;  /* 0x00000010ff117819 */ /* 0x000fe40000011611 */
[----:B------:R-:W-:-:S02]  /*0780*/  SHF.R.U32.HI R21, RZ, 0x10, R21 ;  /* 0x00000010ff157819 */ /* 0x000fc40000011615 */
[----:B------:R-:W-:Y:S02]  /*0790*/  SHF.R.U32.HI R23, RZ, 0x10, R23 ;  /* 0x00000010ff177819 */ /* 0x000fe40000011617 */
[----:B------:R-:W-:Y:S02]  /*07a0*/  SHF.R.U32.HI R25, RZ, 0x10, R25 ;  /* 0x00000010ff197819 */ /* 0x000fe40000011619 */
[----:B------:R-:W-:Y:S02]  /*07b0*/  SHF.R.U32.HI R27, RZ, 0x10, R27 ;  /* 0x00000010ff1b7819 */ /* 0x000fe4000001161b */
[----:B------:R-:W-:Y:S02]  /*07c0*/  SHF.R.U32.HI R11, RZ, 0x10, R11 ;  /* 0x00000010ff0b7819 */ /* 0x000fe4000001160b */
[----:B------:R-:W-:Y:S02]  /*07d0*/  SHF.R.U32.HI R15, RZ, 0x10, R15 ;  /* 0x00000010ff0f7819 */ /* 0x000fe4000001160f */
[----:B------:R-:W-:-:S02]  /*07e0*/  SHF.R.U32.HI R19, RZ, 0x10, R19 ;  /* 0x00000010ff137819 */ /* 0x000fc40000011613 */
[----:B------:R-:W-:Y:S02]  /*07f0*/  SHF.R.U32.HI R9, RZ, 0x10, R9 ;  /* 0x00000010ff097819 */ /* 0x000fe40000011609 */
[----:B------:R-:W-:Y:S02]  /*0800*/  SHF.R.U32.HI R6, RZ, 0x10, R7 ;  /* 0x00000010ff067819 */ /* 0x000fe40000011607 */
[--C-:B------:R-:W-:Y:S02]  /*0810*/  SHF.R.U64 R80, R36, 0x10, R37.reuse ;  /* 0x0000001024507819 */ /* 0x100fe40000001225 */
[----:B------:R-:W-:Y:S02]  /*0820*/  SHF.R.U32.HI R4, RZ, 0x10, R37 ;  /* 0x00000010ff047819 */ /* 0x000fe40000011625 */
[--C-:B------:R-:W-:Y:S02]  /*0830*/  SHF.R.U64 R81, R2, 0x10, R3.reuse ;  /* 0x0000001002517819 */ /* 0x100fe40000001203 */
[----:B------:R-:W-:-:S02]  /*0840*/  SHF.R.U32.HI R5, RZ, 0x10, R3 ;  /* 0x00000010ff057819 */ /* 0x000fc40000011603 */
        /* <DEDUP_REMOVED lines=23> */
[----:B0-234-:R-:W-:-:S07]  /*09c0*/  PRMT R81, R81, 0x5410, R5 ;  /* 0x0000541051517816 */ /* 0x01dfce0000000005 */
.L_x_16603:
[----:B------:R-:W-:-:S06]  /*09d0*/  UIMAD.WIDE UR4, UR7, 0x4, UR8 ;  /* 0x00000004070478a5 */ /* 0x000fcc000f8e0208 */
[----:B0-----:R-:W-:Y:S02]  /*09e0*/  MOV R16, UR4 ;  /* 0x0000000400107c02 */ /* 0x001fe40008000f00 */
[----:B------:R-:W-:-:S05]  /*09f0*/  MOV R17, UR5 ;  /* 0x0000000500117c02 */ /* 0x000fca0008000f00 */
[----:B------:R-:W2:Y:S01]  /*0a00*/  LDG.E R16, desc[UR12][R16.64] ;  /* 0x0000000c10107981 */ /* 0x000ea2000c1e1900 */
[----:B------:R-:W-:Y:S01]  /*0a10*/  HFMA2 R26, -RZ, RZ, 0, 0 ;  /* 0x00000000ff1a7431 */ /* 0x000fe200000001ff */
[----:B--2---:R-:W-:-:S13]  /*0a20*/  R2UR UR19, R16 ;  /* 0x00000000101372ca */ /* 0x004fda00000e0000 */
[----:B------:R-:W-:-:S06]  /*0a30*/  UISETP.GE.AND UP1, UPT, UR19, 0x1, UPT ;  /* 0x000000011300788c */ /* 0x000fcc000bf26270 */
[----:B------:R-:W-:-:S05]  /*0a40*/  PLOP3.LUT P1, PT, PT, PT, UP1, 0x80, 0x8 ;  /* 0x000000000008781c */ /* 0x000fca0003f2f018 */
[----:B------:R-:W-:-:S06]  /*0a50*/  @UP1 UIADD3 UR4, UPT, UPT, UR19, -0x1, URZ ;  /* 0xffffffff13041890 */ /* 0x000fcc000fffe0ff */
[----:B------:R-:W-:Y:S01]  /*0a60*/  MOV R18, UR4 ;  /* 0x0000000400127c02 */ /* 0x000fe20008000f00 */
[----:B------:R-:W-:Y:S01]  /*0a70*/  UIMAD.WIDE UR4, UR7, 0x4, UR10 ;  /* 0x00000004070478a5 */ /* 0x000fe2000f8e020a */
[----:B------:R-:W0:Y:S03]  /*0a80*/  @P1 LDC.64 R12, c[0x0][0x390] ;  /* 0x0000e400ff0c1b82 */ /* 0x000e260000000a00 */
[----:B------:R-:W-:Y:S02]  /*0a90*/  @P1 IMAD R18, R18, UR14, RZ ;  /* 0x0000000e12121c24 */ /* 0x000fe4000f8e02ff */
[----:B------:R-:W-:Y:S02]  /*0aa0*/  MOV R14, UR4 ;  /* 0x00000004000e7c02 */ /* 0x000fe40008000f00 */
[----:B------:R-:W-:Y:S02]  /*0ab0*/  MOV R15, UR5 ;  /* 0x00000005000f7c02 */ /* 0x000fe40008000f00 */
[----:B------:R-:W-:-:S03]  /*0ac0*/  @P1 SHF.R.S32.HI R19, RZ, 0x1f, R18 ;  /* 0x0000001fff131819 */ /* 0x000fc60000011412 */
[----:B------:R-:W2:Y:S01]  /*0ad0*/  LDG.E R14, desc[UR12][R14.64] ;  /* 0x0000000c0e0e7981 */ /* 0x000ea2000c1e1900 */
[----:B------:R-:W-:-:S04]  /*0ae0*/  @P1 LEA.HI R19, R19, R18, RZ, 0x2 ;  /* 0x0000001213131211 */ /* 0x000fc800078f10ff */
[----:B------:R-:W-:-:S05]  /*0af0*/  @P1 LEA.HI.SX32 R26, R19, R0, 0x1e ;  /* 0x00000000131a1211 */ /* 0x000fca00078ff2ff */
[----:B0-----:R-:W-:-:S05]  /*0b00*/  @P1 IMAD.WIDE.U32 R12, R26, 0x10, R12 ;  /* 0x000000101a0c1825 */ /* 0x001fca00078e000c */
[----:B------:R0:W5:Y:S01]  /*0b10*/  @P1 LDG.E.128 R4, desc[UR12][R12.64] ;  /* 0x0000000c0c041981 */ /* 0x000162000c1e1d00 */
[----:B------:R-:W-:Y:S01]  /*0b20*/  ISETP.NE.U32.AND P0, PT, RZ, UR16, PT ;  /* 0x00000010ff007c0c */ /* 0x000fe2000bf05070 */
[----:B------:R-:W-:-:S03]  /*0b30*/  UIMAD UR4, UR7, UR14, URZ ;  /* 0x0000000e070472a4 */ /* 0x000fc6000f8e02ff */
[----:B------:R-:W-:Y:S01]  /*0b40*/  ISETP.NE.AND.EX P0, PT, RZ, UR17, PT, P0 ;  /* 0x00000011ff007c0c */ /* 0x000fe2000bf05300 */
[----:B------:R-:W-:-:S04]  /*0b50*/  USHF.R.S32.HI UR5, URZ, 0x1f, UR4 ;  /* 0x0000001fff057899 */ /* 0x000fc80008011404 */
[----:B------:R-:W-:-:S06]  /*0b60*/  ULEA.HI UR5, UR5, UR4, URZ, 0x2 ;  /* 0x0000000405057291 */ /* 0x000fcc000f8f10ff */
[----:B------:R-:W-:-:S04]  /*0b70*/  MOV R27, UR5 ;  /* 0x00000005001b7c02 */ /* 0x000fc80008000f00 */
[----:B------:R-:W-:Y:S02]  /*0b80*/  LEA.HI.SX32 R27, R27, R0, 0x1e ;  /* 0x000000001b1b7211 */ /* 0x000fe400078ff2ff */
[----:B--2---:R-:W-:Y:S01]  /*0b90*/  R2UR UR6, R14 ;  /* 0x000000000e0672ca */ /* 0x004fe200000e0000 */
[----:B01----:R-:W-:-:S14]  /*0ba0*/  @!P0 BRA `(.L_x_16586) ;  /* 0x0000000000648947 */ /* 0x003fdc0003800000 */
[----:B------:R-:W0:Y:S02]  /*0bb0*/  LDC.64 R8, c[0x0][0x3a0] ;  /* 0x0000e800ff087b82 */ /* 0x000e240000000a00 */
[----:B0-----:R-:W-:-:S06]  /*0bc0*/  IMAD.WIDE.U32 R8, R27, 0x10, R8 ;  /* 0x000000101b087825 */ /* 0x001fcc00078e0008 */
[----:B------:R-:W2:Y:S01]  /*0bd0*/  LDG.E.128 R8, desc[UR12][R8.64] ;  /* 0x0000000c08087981 */ /* 0x000ea2000c1e1d00 */
[----:B------:R-:W-:-:S13]  /*0be0*/  ISETP.LT.AND P2, PT, RZ, UR19, PT ;  /* 0x00000013ff007c0c */ /* 0x000fda000bf41270 */
[----:B------:R-:W0:Y:S01]  /*0bf0*/  @P2 LDC R13, c[0x0][0x40c] ;  /* 0x00010300ff0d2b82 */ /* 0x000e220000000800 */
[----:B------:R-:W-:Y:S02]  /*0c00*/  @P2 HADD2.F32 R12, -RZ, R70.H0_H0 ;  /* 0x20000046ff0c2230 */ /* 0x000fe40000004100 */
[--C-:B------:R-:W-:Y:S02]  /*0c10*/  @P2 HADD2.F32 R15, -RZ, R69.reuse.H0_H0 ;  /* 0x20000045ff0f2230 */ /* 0x100fe40000004100 */
[----:B------:R-:W-:-:S03]  /*0c20*/  @P2 HADD2.F32 R16, -RZ, R69.H1_H1 ;  /* 0x30000045ff102230 */ /* 0x000fc60000004100 */
[----:B------:R-:W1:Y:S08]  /*0c30*/  @P2 LDC R14, c[0x0][0x40c] ;  /* 0x00010300ff0e2b82 */ /* 0x000e700000000800 */
[----:B------:R-:W3:Y:S01]  /*0c40*/  @P2 LDC R17, c[0x0][0x40c] ;  /* 0x00010300ff112b82 */ /* 0x000ee20000000800 */
[----:B0----5:R-:W-:Y:S01]  /*0c50*/  @P2 FMUL.FTZ R13, R4, R13 ;  /* 0x0000000d040d2220 */ /* 0x021fe20000410000 */
[----:B-1----:R-:W-:Y:S01]  /*0c60*/  @P2 FMUL.FTZ R14, R5, R14 ;  /* 0x0000000e050e2220 */ /* 0x002fe20000410000 */
[----:B---3--:R-:W-:Y:S01]  /*0c70*/  @P2 FMUL.FTZ R17, R6, R17 ;  /* 0x0000001106112220 */ /* 0x008fe20000410000 */
[----:B--2---:R-:W-:Y:S01]  /*0c80*/  @!P2 MOV R28, R8 ;  /* 0x00000008001ca202 */ /* 0x004fe20000000f00 */
        /* <DEDUP_REMOVED lines=8> */
[----:B------:R-:W-:-:S04]  /*0d10*/  FMUL.FTZ R12, R7, UR22 ;  /* 0x00000016070c7c20 */ /* 0x000fc80008410000 */
[----:B------:R-:W-:Y:S01]  /*0d20*/  FFMA.FTZ R31, R12, R31, R11 ;  /* 0x0000001f0c1f7223 */ /* 0x000fe2000001000b */
[----:B------:R-:W-:Y:S06]  /*0d30*/  BRA `(.L_x_16587) ;  /* 0x0000000000487947 */ /* 0x000fec0003800000 */
.L_x_16586:
[----:B------:R-:W0:Y:S01]  /*0d40*/  @P1 LDC R13, c[0x0][0x40c] ;  /* 0x00010300ff0d1b82 */ /* 0x000e220000000800 */
[----:B------:R-:W-:Y:S01]  /*0d50*/  @P1 HADD2.F32 R12, -RZ, R70.H0_H0 ;  /* 0x20000046ff0c1230 */ /* 0x000fe20000004100 */
[----:B------:R-:W-:Y:S01]  /*0d60*/  CS2R R28, SRZ ;  /* 0x00000000001c7805 */ /* 0x000fe2000001ff00 */
[--C-:B------:R-:W-:Y:S01]  /*0d70*/  @P1 HADD2.F32 R15, -RZ, R69.reuse.H0_H0 ;  /* 0x20000045ff0f1230 */ /* 0x100fe20000004100 */
[----:B------:R-:W-:Y:S01]  /*0d80*/  CS2R R30, SRZ ;  /* 0x00000000001e7805 */ /* 0x000fe2000001ff00 */
[----:B------:R-:W-:Y:S02]  /*0d90*/  @P1 HADD2.F32 R16, -RZ, R69.H1_H1 ;  /* 0x30000045ff101230 */ /* 0x000fe40000004100 */
[----:B------:R-:W-:Y:S01]  /*0da0*/  @P1 HADD2.F32 R19, -RZ, R68.H1_H1 ;  /* 0x30000044ff131230 */ /* 0x000fe20000004100 */
[----:B------:R-:W1:Y:S08]  /*0db0*/  @P1 LDC R14, c[0x0][0x40c] ;  /* 0x00010300ff0e1b82 */ /* 0x000e700000000800 */
[----:B------:R-:W2:Y:S08]  /*0dc0*/  @P1 LDC R17, c[0x0][0x40c] ;  /* 0x00010300ff111b82 */ /* 0x000eb00000000800 */
[----:B------:R-:W3:Y:S01]  /*0dd0*/  @P1 LDC R18, c[0x0][0x40c] ;  /* 0x00010300ff121b82 */ /* 0x000ee20000000800 */
[----:B0----5:R-:W-:-:S04]  /*0de0*/  @P1 FMUL.FTZ R13, R4, R13 ;  /* 0x0000000d040d1220 */ /* 0x021fc80000410000 */
[----:B------:R-:W-:Y:S01]  /*0df0*/  @P1 FMUL.FTZ R28, R13, R12 ;  /* 0x0000000c0d1c1220 */ /* 0x000fe20000410000 */
[----:B-1----:R-:W-:-:S04]  /*0e00*/  @P1 FMUL.FTZ R14, R5, R14 ;  /* 0x0000000e050e1220 */ /* 0x002fc80000410000 */
[----:B------:R-:W-:Y:S01]  /*0e10*/  @P1 FMUL.FTZ R29, R14, R15 ;  /* 0x0000000f0e1d1220 */ /* 0x000fe20000410000 */
[----:B--2---:R-:W-:-:S04]  /*0e20*/  @P1 FMUL.FTZ R17, R6, R17 ;  /* 0x0000001106111220 */ /* 0x004fc80000410000 */
[----:B------:R-:W-:Y:S01]  /*0e30*/  @P1 FMUL.FTZ R30, R17, R16 ;  /* 0x00000010111e1220 */ /* 0x000fe20000410000 */
[----:B---3--:R-:W-:-:S04]  /*0e40*/  @P1 FMUL.FTZ R18, R7, R18 ;  /* 0x0000001207121220 */ /* 0x008fc80000410000 */
[----:B------:R-:W-:-:S07]  /*0e50*/  @P1 FMUL.FTZ R31, R18, R19 ;  /* 0x00000013121f1220 */ /* 0x000fce0000410000 */
.L_x_16587:
[----:B------:R-:W0:Y:S01]  /*0e60*/  LDC.64 R46, c[0x0][0x3a8] ;  /* 0x0000ea00ff2e7b82 */ /* 0x000e220000000a00 */
[----:B------:R-:W-:Y:S02]  /*0e70*/  @P1 IADD3 R21, PT, PT, R26, 0x100, RZ ;  /* 0x000001001a151810 */ /* 0x000fe40007ffe0ff */
[----:B------:R-:W-:-:S05]  /*0e80*/  IADD3 R19, PT, PT, R27, 0x100, RZ ;  /* 0x000001001b137810 */ /* 0x000fca0007ffe0ff */
[----:B------:R-:W1:Y:S08]  /*0e90*/  @P1 LDC.64 R16, c[0x0][0x390] ;  /* 0x0000e400ff101b82 */ /* 0x000e700000000a00 */
[----:B------:R-:W2:Y:S01]  /*0ea0*/  @P0 LDC.64 R12, c[0x0][0x3a0] ;  /* 0x0000e800ff0c0b82 */ /* 0x000ea20000000a00 */
[----:B0-----:R-:W-:-:S05]  /*0eb0*/  IMAD.WIDE.U32 R14, R27, 0x10, R46 ;  /* 0x000000101b0e7825 */ /* 0x001fca00078e002e */
[----:B------:R0:W-:Y:S01]  /*0ec0*/  STG.E.128 desc[UR12][R14.64], R28 ;  /* 0x0000001c0e007986 */ /* 0x0001e2000c101d0c */
[----:B-1----:R-:W-:-:S05]  /*0ed0*/  @P1 IMAD.WIDE.U32 R16, R21, 0x10, R16 ;  /* 0x0000001015101825 */ /* 0x002fca00078e0010 */
[----:B------:R0:W5:Y:S01]  /*0ee0*/  @P1 LDG.E.128 R4, desc[UR12][R16.64] ;  /* 0x0000000c10041981 */ /* 0x000162000c1e1d00 */
[----:B--2---:R-:W-:-:S05]  /*0ef0*/  @P0 IMAD.WIDE.U32 R12, R19, 0x10, R12 ;  /* 0x00000010130c0825 */ /* 0x004fca00078e000c */
[----:B------:R0:W5:Y:S01]  /*0f00*/  @P0 LDG.E.128 R8, desc[UR12][R12.64] ;  /* 0x0000000c0c080981 */ /* 0x000162000c1e1d00 */
[----:B------:R-:W-:Y:S05]  /*0f10*/  @!P0 BRA `(.L_x_16588) ;  /* 0x0000000000588947 */ /* 0x000fea0003800000 */
[----:B------:R-:W-:Y:S02]  /*0f20*/  ISETP.LT.AND P2, PT, RZ, UR19, PT ;  /* 0x00000013ff007c0c */ /* 0x000fe4000bf41270 */
[----:B-----5:R-:W-:Y:S02]  /*0f30*/  MOV R32, R8 ;  /* 0x0000000800207202 */ /* 0x020fe40000000f00 */
[----:B------:R-:W-:Y:S02]  /*0f40*/  MOV R33, R9 ;  /* 0x0000000900217202 */ /* 0x000fe40000000f00 */
[----:B------:R-:W-:Y:S02]  /*0f50*/  MOV R34, R10 ;  /* 0x0000000a00227202 */ /* 0x000fe40000000f00 */
[----:B------:R-:W-:-:S05]  /*0f60*/  MOV R35, R11 ;  /* 0x0000000b00237202 */ /* 0x000fca0000000f00 */
[----:B0-----:R-:W0:Y:S01]  /*0f70*/  @P2 LDC R17, c[0x0][0x40c] ;  /* 0x00010300ff112b82 */ /* 0x001e220000000800 */
[----:B------:R-:W-:Y:S02]  /*0f80*/  @P2 HADD2.F32 R13, -RZ, R68.H0_H0 ;  /* 0x20000044ff0d2230 */ /* 0x000fe40000004100 */
[--C-:B------:R-:W-:Y:S02]  /*0f90*/  @P2 HADD2.F32 R12, -RZ, R67.reuse.H0_H0 ;  /* 0x20000043ff0c2230 */ /* 0x100fe40000004100 */
[----:B------:R-:W-:-:S03]  /*0fa0*/  @P2 HADD2.F32 R15, -RZ, R67.H1_H1 ;  /* 0x30000043ff0f2230 */ /* 0x000fc60000004100 */
[----:B------:R-:W1:Y:S08]  /*0fb0*/  @P2 LDC R14, c[0x0][0x40c] ;  /* 0x00010300ff0e2b82 */ /* 0x000e700000000800 */
[----:B------:R-:W2:Y:S01]  /*0fc0*/  @P2 LDC R21, c[0x0][0x40c] ;  /* 0x00010300ff152b82 */ /* 0x000ea20000000800 */
[----:B0-----:R-:W-:-:S04]  /*0fd0*/  @P2 FMUL.FTZ R17, R4, R17 ;  /* 0x0000001104112220 */ /* 0x001fc80000410000 */
[----:B------:R-:W-:Y:S01]  /*0fe0*/  @P2 FFMA.FTZ R32, R17, R13, R8 ;  /* 0x0000000d11202223 */ /* 0x000fe20000010008 */
[----:B-1----:R-:W-:-:S04]  /*0ff0*/  @P2 FMUL.FTZ R14, R5, R14 ;  /* 0x0000000e050e2220 */ /* 0x002fc80000410000 */
[----:B------:R-:W-:Y:S01]  /*1000*/  @P2 FFMA.FTZ R33, R14, R12, R9 ;  /* 0x0000000c0e212223 */ /* 0x000fe20000010009 */
[----:B--2---:R-:W-:-:S04]  /*1010*/  @P2 FMUL.FTZ R21, R6, R21 ;  /* 0x0000001506152220 */ /* 0x004fc80000410000 */
[----:B------:R-:W-:Y:S01]  /*1020*/  @P2 FFMA.FTZ R34, R21, R15, R10 ;  /* 0x0000000f15222223 */ /* 0x000fe2000001000a */
[----:B------:R-:W-:Y:S06]  /*1030*/  @!P2 BRA `(.L_x_16589) ;  /* 0x000000000058a947 */ /* 0x000fec0003800000 */
[----:B------:R-:W-:Y:S02]  /*1040*/  HADD2.F32 R12, -RZ, R66.H1_H1 ;  /* 0x30000042ff0c7230 */ /* 0x000fe40000004100 */
[----:B------:R-:W-:-:S04]  /*1050*/  FMUL.FTZ R14, R7, UR22 ;  /* 0x00000016070e7c20 */ /* 0x000fc80008410000 */
[----:B------:R-:W-:Y:S01]  /*1060*/  FFMA.FTZ R35, R14, R12, R11 ;  /* 0x0000000c0e237223 */ /* 0x000fe2000001000b */
[----:B------:R-:W-:Y:S06]  /*1070*/  BRA `(.L_x_16589) ;  /* 0x0000000000487947 */ /* 0x000fec0003800000 */
.L_x_16588:
[----:B0-----:R-:W0:Y:S01]  /*1080*/  @P1 LDC R13, c[0x0][0x40c] ;  /* 0x00010300ff0d1b82 */ /* 0x001e220000000800 */
        /* <DEDUP_REMOVED lines=17> */
.L_x_16589:
[----:B------:R-:W0:Y:S01]  /*11a0*/  @P1 LDC.64 R16, c[0x0][0x390] ;  /* 0x0000e400ff101b82 */ /* 0x000e220000000a00 */
[----:B------:R-:W-:Y:S01]  /*11b0*/  @P1 IADD3 R21, PT, PT, R26, 0x200, RZ ;  /* 0x000002001a151810 */ /* 0x000fe20007ffe0ff */
[----:B------:R-:W-:Y:S01]  /*11c0*/  IMAD.WIDE.U32 R14, R19, 0x10, R46 ;  /* 0x00000010130e7825 */ /* 0x000fe200078e002e */
[----:B------:R-:W-:-:S04]  /*11d0*/  IADD3 R23, PT, PT, R27, 0x200, RZ ;  /* 0x000002001b177810 */ /* 0x000fc80007ffe0ff */
[----:B------:R1:W-:Y:S01]  /*11e0*/  STG.E.128 desc[UR12][R14.64], R32 ;  /* 0x000000200e007986 */ /* 0x0003e2000c101d0c */
[----:B------:R-:W2:Y:S01]  /*11f0*/  @P0 LDC.64 R12, c[0x0][0x3a0] ;  /* 0x0000e800ff0c0b82 */ /* 0x000ea20000000a00 */
[----:B0-----:R-:W-:-:S05]  /*1200*/  @P1 IMAD.WIDE.U32 R16, R21, 0x10, R16 ;  /* 0x0000001015101825 */ /* 0x001fca00078e0010 */
[----:B------:R1:W5:Y:S01]  /*1210*/  @P1 LDG.E.128 R4, desc[UR12][R16.64] ;  /* 0x0000000c10041981 */ /* 0x000362000c1e1d00 */
[----:B--2---:R-:W-:-:S05]  /*1220*/  @P0 IMAD.WIDE.U32 R12, R23, 0x10, R12 ;  /* 0x00000010170c0825 */ /* 0x004fca00078e000c */
[----:B------:R1:W5:Y:S01]  /*1230*/  @P0 LDG.E.128 R8, desc[UR12][R12.64] ;  /* 0x0000000c0c080981 */ /* 0x000362000c1e1d00 */
[----:B------:R-:W-:Y:S05]  /*1240*/  @!P0 BRA `(.L_x_16590) ;  /* 0x0000000000588947 */ /* 0x000fea0003800000 */
[----:B------:R-:W-:Y:S02]  /*1250*/  ISETP.LT.AND P2, PT, RZ, UR19, PT ;  /* 0x00000013ff007c0c */ /* 0x000fe4000bf41270 */
[----:B-1---5:R-:W-:Y:S02]  /*1260*/  MOV R12, R8 ;  /* 0x00000008000c7202 */ /* 0x022fe40000000f00 */
[----:B------:R-:W-:Y:S02]  /*1270*/  MOV R13, R9 ;  /* 0x00000009000d7202 */ /* 0x000fe40000000f00 */
[----:B------:R-:W-:-:S07]  /*1280*/  MOV R14, R10 ;  /* 0x0000000a000e7202 */ /* 0x000fce0000000f00 */
[----:B------:R-:W0:Y:S01]  /*1290*/  @P2 LDC R19, c[0x0][0x40c] ;  /* 0x00010300ff132b82 */ /* 0x000e220000000800 */
[----:B------:R-:W-:Y:S02]  /*12a0*/  @P2 HADD2.F32 R15, -RZ, R66.H0_H0 ;  /* 0x20000042ff0f2230 */ /* 0x000fe40000004100 */
[--C-:B------:R-:W-:Y:S02]  /*12b0*/  @P2 HADD2.F32 R16, -RZ, R65.reuse.H0_H0 ;  /* 0x20000041ff102230 */ /* 0x100fe40000004100 */
[----:B------:R-:W-:-:S03]  /*12c0*/  @P2 HADD2.F32 R17, -RZ, R65.H1_H1 ;  /* 0x30000041ff112230 */ /* 0x000fc60000004100 */
[----:B------:R-:W1:Y:S08]  /*12d0*/  @P2 LDC R18, c[0x0][0x40c] ;  /* 0x00010300ff122b82 */ /* 0x000e700000000800 */
[----:B------:R-:W2:Y:S01]  /*12e0*/  @P2 LDC R21, c[0x0][0x40c] ;  /* 0x00010300ff152b82 */ /* 0x000ea20000000800 */
[----:B0-----:R-:W-:-:S04]  /*12f0*/  @P2 FMUL.FTZ R19, R4, R19 ;  /* 0x0000001304132220 */ /* 0x001fc80000410000 */
[----:B------:R-:W-:Y:S01]  /*1300*/  @P2 FFMA.FTZ R12, R19, R15, R8 ;  /* 0x0000000f130c2223 */ /* 0x000fe20000010008 */
[----:B------:R-:W-:Y:S01]  /*1310*/  MOV R15, R11 ;  /* 0x0000000b000f7202 */ /* 0x000fe20000000f00 */
        /* <DEDUP_REMOVED lines=9> */
.L_x_16590:
[----:B-1----:R-:W0:Y:S01]  /*13b0*/  @P1 LDC R17, c[0x0][0x40c] ;  /* 0x00010300ff111b82 */ /* 0x002e220000000800 */
        /* <DEDUP_REMOVED lines=17> */
.L_x_16591:
[----:B------:R-:W0:Y:S01]  /*14d0*/  @P1 LDC.64 R20, c[0x0][0x390] ;  /* 0x0000e400ff141b82 */ /* 0x000e220000000a00 */
[----:B------:R-:W-:Y:S01]  /*14e0*/  @P1 IADD3 R25, PT, PT, R26, 0x300, RZ ;  /* 0x000003001a191810 */ /* 0x000fe20007ffe0ff */
[----:B------:R-:W-:Y:S01]  /*14f0*/  IMAD.WIDE.U32 R18, R23, 0x10, R46 ;  /* 0x0000001017127825 */ /* 0x000fe200078e002e */
[----:B------:R-:W-:-:S04]  /*1500*/  @P0 IADD3 R49, PT, PT, R27, 0x300, RZ ;  /* 0x000003001b310810 */ /* 0x000fc80007ffe0ff */
        /* <DEDUP_REMOVED lines=29> */
.L_x_16592:
        /* <DEDUP_REMOVED lines=18> */
.L_x_16593:
[----:B------:R-:W0:Y:S01]  /*1800*/  @P1 LDC.64 R24, c[0x0][0x390] ;  /* 0x0000e400ff181b82 */ /* 0x000e220000000a00 */
[C---:B------:R-:W-:Y:S02]  /*1810*/  IADD3 R23, PT, PT, R27.reuse, 0x300, RZ ;  /* 0x000003001b177810 */ /* 0x040fe40007ffe0ff */
[----:B------:R-:W-:Y:S02]  /*1820*/  @P1 IADD3 R49, PT, PT, R26, 0x400, RZ ;  /* 0x000004001a311810 */ /* 0x000fe40007ffe0ff */
[----:B------:R-:W-:Y:S01]  /*1830*/  @P0 IADD3 R51, PT, PT, R27, 0x400, RZ ;  /* 0x000004001b330810 */ /* 0x000fe20007ffe0ff */
[----:B------:R-:W-:Y:S02]  /*1840*/  IMAD.WIDE.U32 R22, R23, 0x10, R46 ;  /* 0x0000001017167825 */ /* 0x000fe400078e002e */
[----:B------:R-:W1:Y:S03]  /*1850*/  @P0 LDC.64 R20, c[0x0][0x3a0] ;  /* 0x0000e800ff140b82 */ /* 0x000e660000000a00 */
[----:B------:R2:W-:Y:S01]  /*1860*/  STG.E.128 desc[UR12][R22.64], R16 ;  /* 0x0000001016007986 */ /* 0x0005e2000c101d0c */
[----:B0-----:R-:W-:-:S05]  /*1870*/  @P1 IMAD.WIDE.U32 R24, R49, 0x10, R24 ;  /* 0x0000001031181825 */ /* 0x001fca00078e0018 */
[----:B------:R2:W5:Y:S01]  /*1880*/  @P1 LDG.E.128 R4, desc[UR12][R24.64] ;  /* 0x0000000c18041981 */ /* 0x000562000c1e1d00 */
[----:B-1----:R-:W-:-:S05]  /*1890*/  @P0 IMAD.WIDE.U32 R20, R51, 0x10, R20 ;  /* 0x0000001033140825 */ /* 0x002fca00078e0014 */
[----:B------:R2:W5:Y:S01]  /*18a0*/  @P0 LDG.E.128 R8, desc[UR12][R20.64] ;  /* 0x0000000c14080981 */ /* 0x000562000c1e1d00 */
[----:B------:R-:W-:Y:S05]  /*18b0*/  @!P0 BRA `(.L_x_16594) ;  /* 0x0000000000588947 */ /* 0x000fea0003800000 */
[----:B------:R-:W-:Y:S02]  /*18c0*/  ISETP.LT.AND P2, PT, RZ, UR19, PT ;  /* 0x00000013ff007c0c */ /* 0x000fe4000bf41270 */
[----:B--2--5:R-:W-:Y:S02]  /*18d0*/  MOV R20, R8 ;  /* 0x0000000800147202 */ /* 0x024fe40000000f00 */
        /* <DEDUP_REMOVED lines=20> */
.L_x_16594:
[----:B--2---:R-:W0:Y:S01]  /*1a20*/  @P1 LDC R25, c[0x0][0x40c] ;  /* 0x00010300ff191b82 */ /* 0x004e220000000800 */
        /* <DEDUP_REMOVED lines=17> */
.L_x_16595:
[----:B------:R-:W0:Y:S01]  /*1b40*/  @P1 LDC.64 R48, c[0x0][0x390] ;  /* 0x0000e400ff301b82 */ /* 0x000e220000000a00 */
[C---:B------:R-:W-:Y:S02]  /*1b50*/  IADD3 R85, PT, PT, R27.reuse, 0x400, RZ ;  /* 0x000004001b557810 */ /* 0x040fe40007ffe0ff */
[----:B------:R-:W-:Y:S02]  /*1b60*/  @P1 IADD3 R83, PT, PT, R26, 0x500, RZ ;  /* 0x000005001a531810 */ /* 0x000fe40007ffe0ff */
[----:B------:R-:W-:Y:S01]  /*1b70*/  IADD3 R51, PT, PT, R27, 0x500, RZ ;  /* 0x000005001b337810 */ /* 0x000fe20007ffe0ff */
        /* <DEDUP_REMOVED lines=8> */
[----:B------:R-:W-:Y:S01]  /*1c00*/  UISETP.GT.AND UP1, UPT, UR19, URZ, UPT ;  /* 0x000000ff1300728c */ /* 0x000fe2000bf24270 */
[----:B--2--5:R-:W-:Y:S02]  /*1c10*/  MOV R24, R8 ;  /* 0x0000000800187202 */ /* 0x024fe40000000f00 */
[----:B------:R-:W-:Y:S02]  /*1c20*/  MOV R25, R9 ;  /* 0x0000000900197202 */ /* 0x000fe40000000f00 */
[----:B------:R-:W-:Y:S02]  /*1c30*/  MOV R26, R10 ;  /* 0x0000000a001a7202 */ /* 0x000fe40000000f00 */
[----:B------:R-:W-:-:S04]  /*1c40*/  PLOP3.LUT P0, PT, PT, PT, UP1, 0x80, 0x8 ;  /* 0x000000000008781c */ /* 0x000fc80003f0f018 */
[----:B------:R-:W0:Y:S01]  /*1c50*/  @UP1 LDCU UR4, c[0x0][0x40c] ;  /* 0x00008180ff0417ac */ /* 0x000e220008000800 */
[----:B------:R-:W1:Y:S01]  /*1c60*/  @UP1 LDCU UR5, c[0x0][0x40c] ;  /* 0x00008180ff0517ac */ /* 0x000e620008000800 */
[----:B------:R-:W2:Y:S07]  /*1c70*/  @UP1 LDCU UR19, c[0x0][0x40c] ;  /* 0x00008180ff1317ac */ /* 0x000eae0008000800 */
[----:B------:R-:W-:Y:S02]  /*1c80*/  @P0 HADD2.F32 R27, -RZ, R60.H0_H0 ;  /* 0x2000003cff1b0230 */ /* 0x000fe40000004100 */
[----:B------:R-:W-:-:S02]  /*1c90*/  @P0 HADD2.F32 R48, -RZ, R59.H0_H0 ;  /* 0x2000003bff300230 */ /* 0x000fc40000004100 */
[----:B------:R-:W-:Y:S02]  /*1ca0*/  @P0 HADD2.F32 R49, -RZ, R59.H1_H1 ;  /* 0x3000003bff310230 */ /* 0x000fe40000004100 */
[----:B0-----:R-:W-:Y:S01]  /*1cb0*/  @P0 FMUL.FTZ R83, R4, UR4 ;  /* 0x0000000404530c20 */ /* 0x001fe20008410000 */
[----:B-1----:R-:W-:-:S03]  /*1cc0*/  @P0 FMUL.FTZ R50, R5, UR5 ;  /* 0x0000000505320c20 */ /* 0x002fc60008410000 */
[----:B------:R-:W-:Y:S01]  /*1cd0*/  @P0 FFMA.FTZ R24, R83, R27, R8 ;  /* 0x0000001b53180223 */ /* 0x000fe20000010008 */
[----:B------:R-:W-:Y:S01]  /*1ce0*/  MOV R27, R11 ;  /* 0x0000000b001b7202 */ /* 0x000fe20000000f00 */
[----:B--2---:R-:W-:Y:S01]  /*1cf0*/  @P0 FMUL.FTZ R85, R6, UR19 ;  /* 0x0000001306550c20 */ /* 0x004fe20008410000 */
[----:B------:R-:W-:-:S03]  /*1d00*/  @P0 FFMA.FTZ R25, R50, R48, R9 ;  /* 0x0000003032190223 */ /* 0x000fc60000010009 */
[----:B------:R-:W-:Y:S01]  /*1d10*/  @P0 FFMA.FTZ R26, R85, R49, R10 ;  /* 0x00000031551a0223 */ /* 0x000fe2000001000a */
[----:B------:R-:W-:Y:S06]  /*1d20*/  BRA.U !UP1, `(.L_x_16597) ;  /* 0x00000001095c7547 */ /* 0x000fec000b800000 */
[----:B------:R-:W-:Y:S02]  /*1d30*/  HADD2.F32 R48, -RZ, R58.H1_H1 ;  /* 0x3000003aff307230 */ /* 0x000fe40000004100 */
[----:B------:R-:W-:-:S04]  /*1d40*/  FMUL.FTZ R50, R7, UR22 ;  /* 0x0000001607327c20 */ /* 0x000fc80008410000 */
[----:B------:R-:W-:Y:S01]  /*1d50*/  FFMA.FTZ R27, R50, R48, R11 ;  /* 0x00000030321b7223 */ /* 0x000fe2000001000b */
[----:B------:R-:W-:Y:S06]  /*1d60*/  BRA `(.L_x_16597) ;  /* 0x00000000004c7947 */ /* 0x000fec0003800000 */
.L_x_16596:
[----:B--2---:R-:W0:Y:S01]  /*1d70*/  @P1 LDC R25, c[0x0][0x40c] ;  /* 0x00010300ff191b82 */ /* 0x004e220000000800 */
[----:B------:R-:W-:Y:S02]  /*1d80*/  HFMA2 R24, -RZ, RZ, 0, 0 ;  /* 0x00000000ff187431 */ /* 0x000fe400000001ff */
[----:B------:R-:W-:Y:S02]  /*1d90*/  @P1 HADD2.F32 R26, -RZ, R60.H0_H0 ;  /* 0x2000003cff1a1230 */ /* 0x000fe40000004100 */
[--C-:B------:R-:W-:Y:S02]  /*1da0*/  @P1 HADD2.F32 R49, -RZ, R59.reuse.H0_H0 ;  /* 0x2000003bff311230 */ /* 0x100fe40000004100 */
[----:B------:R-:W-:Y:S01]  /*1db0*/  @P1 HADD2.F32 R83, -RZ, R59.H1_H1 ;  /* 0x3000003bff531230 */ /* 0x000fe20000004100 */
[----:B------:R-:W1:Y:S01]  /*1dc0*/  @P1 LDC R48, c[0x0][0x40c] ;  /* 0x00010300ff301b82 */ /* 0x000e620000000800 */
[----:B------:R-:W-:-:S07]  /*1dd0*/  @P1 HADD2.F32 R85, -RZ, R58.H1_H1 ;  /* 0x3000003aff551230 */ /* 0x000fce0000004100 */
[----:B------:R-:W2:Y:S08]  /*1de0*/  @P1 LDC R27, c[0x0][0x40c] ;  /* 0x00010300ff1b1b82 */ /* 0x000eb00000000800 */
[----:B------:R-:W3:Y:S01]  /*1df0*/  @P1 LDC R82, c[0x0][0x40c] ;  /* 0x00010300ff521b82 */ /* 0x000ee20000000800 */
[----:B0----5:R-:W-:-:S04]  /*1e00*/  @P1 FMUL.FTZ R25, R4, R25 ;  /* 0x0000001904191220 */ /* 0x021fc80000410000 */
[----:B------:R-:W-:Y:S01]  /*1e10*/  @P1 FMUL.FTZ R24, R25, R26 ;  /* 0x0000001a19181220 */ /* 0x000fe20000410000 */
[----:B------:R-:W-:Y:S01]  /*1e20*/  MOV R25, RZ ;  /* 0x000000ff00197202 */ /* 0x000fe20000000f00 */
[----:B-1----:R-:W-:-:S04]  /*1e30*/  @P1 FMUL.FTZ R48, R5, R48 ;  /* 0x0000003005301220 */ /* 0x002fc80000410000 */
[----:B------:R-:W-:Y:S01]  /*1e40*/  @P1 FMUL.FTZ R25, R48, R49 ;  /* 0x0000003130191220 */ /* 0x000fe20000410000 */
[----:B--2---:R-:W-:Y:S01]  /*1e50*/  @P1 FMUL.FTZ R50, R6, R27 ;  /* 0x0000001b06321220 */ /* 0x004fe20000410000 */
[----:B------:R-:W-:-:S03]  /*1e60*/  CS2R R26, SRZ ;  /* 0x00000000001a7805 */ /* 0x000fc6000001ff00 */
[----:B------:R-:W-:Y:S01]  /*1e70*/  @P1 FMUL.FTZ R26, R50, R83 ;  /* 0x00000053321a1220 */ /* 0x000fe20000410000 */
[----:B---3--:R-:W-:-:S04]  /*1e80*/  @P1 FMUL.FTZ R82, R7, R82 ;  /* 0x0000005207521220 */ /* 0x008fc80000410000 */
[----:B------:R-:W-:-:S07]  /*1e90*/  @P1 FMUL.FTZ R27, R82, R85 ;  /* 0x00000055521b1220 */ /* 0x000fce0000410000 */
.L_x_16597:
        /* <DEDUP_REMOVED lines=106> */
.L_x_16599:
[----:B------:R-:W-:Y:S05]  /*2540*/  BSYNC.RECONVERGENT B0 ;  /* 0x0000000000007941 */ /* 0x000fea0003800200 */
.L_x_16598:
        /* <DEDUP_REMOVED lines=13> */
.L_x_16601:
[----:B------:R-:W-:Y:S05]  /*2620*/  BSYNC.RECONVERGENT B0 ;  /* 0x0000000000007941 */ /* 0x000fea0003800200 */
.L_x_16600:
        /* <DEDUP_REMOVED lines=34> */
[----:B------:R-:W-:Y:S01]  /*2850*/  FMUL.FTZ R83, R48, R83 ;  /* 0x0000005330537220 */ /* 0x000fe20000410000 */
[----:B------:R-:W-:-:S03]  /*2860*/  MOV R87, UR7 ;  /* 0x0000000700577c02 */ /* 0x000fc60008000f00 */
[----:B------:R-:W-:Y:S02]  /*2870*/  FMUL.FTZ R83, R83, R85 ;  /* 0x0000005553537220 */ /* 0x000fe40000410000 */
[----:B------:R-:W1:Y:S02]  /*2880*/  SHFL.DOWN PT, R85, R46, 0x1, 0x1f ;  /* 0x08201f002e557f89 */ /* 0x000e6400000e0000 */
[----:B------:R-:W-:-:S05]  /*2890*/  FFMA.FTZ R51, R50, R83, R51 ;  /* 0x0000005332337223 */ /* 0x000fca0000010033 */
[----:B------:R-:W2:Y:S01]  /*28a0*/  SHFL.DOWN PT, R48, R51, 0x1, 0x1f ;  /* 0x08201f0033307f89 */ /* 0x000ea200000e0000 */
[-C--:B0-----:R-:W-:Y:S02]  /*28b0*/  IADD3 R50, PT, PT, R82, R49.reuse, RZ ;  /* 0x0000003152327210 */ /* 0x081fe40007ffe0ff */
[----:B------:R-:W-:Y:S02]  /*28c0*/  I2FP.F32.S32 R83, R49 ;  /* 0x0000003100537245 */ /* 0x000fe40000201400 */
[----:B------:R-:W-:Y:S01]  /*28d0*/  I2FP.F32.S32 R50, R50 ;  /* 0x0000003200327245 */ /* 0x000fe20000201400 */
[----:B-1----:R-:W-:-:S05]  /*28e0*/  FADD.FTZ R49, R46, -R85 ;  /* 0x800000552e317221 */ /* 0x002fca0000010000 */
[----:B------:R-:W0:Y:S01]  /*28f0*/  MUFU.RCP R50, R50 ;  /* 0x0000003200327308 */ /* 0x000e220000001000 */
[----:B------:R-:W-:Y:S01]  /*2900*/  FMUL.FTZ R84, R85, R83 ;  /* 0x0000005355547220 */ /* 0x000fe20000410000 */
[----:B------:R-:W-:Y:S01]  /*2910*/  FMUL.FTZ R82, R49, R49 ;  /* 0x0000003131527220 */ /* 0x000fe20000410000 */
[----:B------:R-:W1:Y:S02]  /*2920*/  LDC R85, c[0x0][0x448] ;  /* 0x00011200ff557b82 */ /* 0x000e640000000800 */
[C---:B------:R-:W-:Y:S01]  /*2930*/  FFMA.FTZ R49, R47.reuse, R46, R84 ;  /* 0x0000002e2f317223 */ /* 0x040fe20000010054 */
[----:B------:R-:W-:Y:S01]  /*2940*/  FMUL.FTZ R82, R47, R82 ;  /* 0x000000522f527220 */ /* 0x000fe20000410000 */
[----:B--2---:R-:W-:-:S03]  /*2950*/  FADD.FTZ R47, R51, R48 ;  /* 0x00000030332f7221 */ /* 0x004fc60000010000 */
[----:B------:R-:W-:Y:S01]  /*2960*/  FMUL.FTZ R82, R82, R83 ;  /* 0x0000005352527220 */ /* 0x000fe20000410000 */
[----:B0-----:R-:W-:-:S03]  /*2970*/  FMUL.FTZ R84, R50, R49 ;  /* 0x0000003132547220 */ /* 0x001fc60000410000 */
[----:B------:R-:W-:Y:S01]  /*2980*/  FFMA.FTZ R82, R50, R82, R47 ;  /* 0x0000005232527223 */ /* 0x000fe2000001002f */
[----:B------:R-:W0:Y:S01]  /*2990*/  @!P1 LDC.64 R48, c[0x0][0x3c0] ;  /* 0x0000f000ff309b82 */ /* 0x000e220000000a00 */
[----:B------:R-:W2:Y:S04]  /*29a0*/  SHFL.IDX PT, R83, R84, RZ, 0x1f ;  /* 0x00001fff54537589 */ /* 0x000ea800000e0000 */
[----:B------:R-:W1:Y:S03]  /*29b0*/  SHFL.IDX PT, R82, R82, RZ, 0x1f ;  /* 0x00001fff52527589 */ /* 0x000e6600000e0000 */
[----:B------:R-:W3:Y:S01]  /*29c0*/  @!P1 LDC.64 R46, c[0x0][0x3c8] ;  /* 0x0000f200ff2e9b82 */ /* 0x000ee20000000a00 */
[----:B--2---:R-:W-:-:S05]  /*29d0*/  FMUL.FTZ R50, R83, R83 ;  /* 0x0000005353327220 */ /* 0x004fca0000410000 */
[----:B------:R-:W-:Y:S01]  /*29e0*/  FSEL R51, R50, RZ, P0 ;  /* 0x000000ff32337208 */ /* 0x000fe20000000000 */
[----:B-1----:R-:W-:Y:S01]  /*29f0*/  FFMA.FTZ R50, R82, UR18, R85 ;  /* 0x0000001252327c23 */ /* 0x002fe20008010055 */
[----:B------:R-:W-:Y:S01]  /*2a00*/  MOV R85, UR7 ;  /* 0x0000000700557c02 */ /* 0x000fe20008000f00 */
[----:B---3--:R-:W-:-:S04]  /*2a10*/  @!P1 IMAD.WIDE R46, R87, 0x4, R46 ;  /* 0x00000004572e9825 */ /* 0x008fc800078e022e */
[----:B------:R-:W-:Y:S01]  /*2a20*/  FADD.FTZ R51, R50, R51 ;  /* 0x0000003332337221 */ /* 0x000fe20000010000 */
[----:B0-----:R-:W-:-:S05]  /*2a30*/  @!P1 IMAD.WIDE R48, R85, 0x4, R48 ;  /* 0x0000000455309825 */ /* 0x001fca00078e0230 */
[----:B------:R-:W0:Y:S01]  /*2a40*/  MUFU.RSQ R51, R51 ;  /* 0x0000003300337308 */ /* 0x000e220000001400 */
[----:B------:R1:W-:Y:S04]  /*2a50*/  @!P1 STG.E desc[UR12][R48.64], R83 ;  /* 0x0000005330009986 */ /* 0x0003e8000c10190c */
[----:B0-----:R1:W-:Y:S01]  /*2a60*/  @!P1 STG.E desc[UR12][R46.64], R51 ;  /* 0x000000332e009986 */ /* 0x0013e2000c10190c */
[----:B------:R-:W-:Y:S05]  /*2a70*/  BRA.U !UP1, `(.L_x_16602) ;  /* 0x0000000909447547 */ /* 0x000fea000b800000 */
[----:B-1----:R-:W-:Y:S01]  /*2a80*/  FSEL R46, R83, RZ, !P0 ;  /* 0x000000ff532e7208 */ /* 0x002fe20004000000 */
[----:B------:R-:W-:Y:S01]  /*2a90*/  UIADD3 UR4, UPT, UPT, UR6, -0x1, URZ ;  /* 0xffffffff06047890 */ /* 0x000fe2000fffe0ff */
[----:B------:R-:W-:Y:S02]  /*2aa0*/  HADD2.F32 R47, -RZ, R72.H1_H1 ;  /* 0x30000048ff2f7230 */ /* 0x000fe40000004100 */
[----:B------:R-:W-:Y:S02]  /*2ab0*/  HADD2.F32 R49, -RZ, R37.H0_H0 ;  /* 0x20000025ff317230 */ /* 0x000fe40000004100 */
[C---:B------:R-:W-:Y:S01]  /*2ac0*/  FADD.FTZ R48, -R46.reuse, R32 ;  /* 0x000000202e307221 */ /* 0x040fe20000010100 */
[C---:B------:R-:W-:Y:S01]  /*2ad0*/  FADD.FTZ R90, -R46.reuse, R33 ;  /* 0x000000212e5a7221 */ /* 0x040fe20000010100 */
[C---:B------:R-:W-:Y:S01]  /*2ae0*/  FADD.FTZ R28, -R46.reuse, R28 ;  /* 0x0000001c2e1c7221 */ /* 0x040fe20000010100 */
[----:B------:R-:W0:Y:S01]  /*2af0*/  LDC.64 R32, c[0x0][0x428] ;  /* 0x00010a00ff207b82 */ /* 0x000e220000000a00 */
[----:B------:R-:W-:Y:S01]  /*2b00*/  UIMAD UR4, UR4, UR14, URZ ;  /* 0x0000000e040472a4 */ /* 0x000fe2000f8e02ff */
[C---:B------:R-:W-:Y:S01]  /*2b10*/  FADD.FTZ R50, -R46.reuse, R29 ;  /* 0x0000001d2e327221 */ /* 0x040fe20000010100 */
[----:B------:R-:W-:Y:S01]  /*2b20*/  FADD.FTZ R84, -R46, R31 ;  /* 0x0000001f2e547221 */ /* 0x000fe20000010100 */
[----:B------:R-:W-:-:S02]  /*2b30*/  HADD2.F32 R29, -RZ, R58.H0_H0 ;  /* 0x2000003aff1d7230 */ /* 0x000fc40000004100 */
[C---:B------:R-:W-:Y:S01]  /*2b40*/  FMUL.FTZ R28, R51.reuse, R28 ;  /* 0x0000001c331c7220 */ /* 0x040fe20000410000 */
[----:B------:R-:W-:Y:S01]  /*2b50*/  HADD2.F32 R31, -RZ, R44.H0_H0 ;  /* 0x2000002cff1f7230 */ /* 0x000fe20000004100 */
[----:B------:R-:W-:Y:S01]  /*2b60*/  USHF.R.S32.HI UR5, URZ, 0x1f, UR4 ;  /* 0x0000001fff057899 */ /* 0x000fe20008011404 */
[C---:B------:R-:W-:Y:S01]  /*2b70*/  FADD.FTZ R86, -R46.reuse, R30 ;  /* 0x0000001e2e567221 */ /* 0x040fe20000010100 */
[C---:B------:R-:W-:Y:S01]  /*2b80*/  FADD.FTZ R94, -R46.reuse, R34 ;  /* 0x000000222e5e7221 */ /* 0x040fe20000010100 */
[----:B------:R-:W-:Y:S01]  /*2b90*/  FADD.FTZ R82, -R46, R35 ;  /* 0x000000232e527221 */ /* 0x000fe20000010100 */
[----:B------:R-:W-:Y:S01]  /*2ba0*/  FFMA.FTZ R28, R28, R29, R31 ;  /* 0x0000001d1c1c7223 */ /* 0x000fe2000001001f */
[--C-:B------:R-:W-:Y:S02]  /*2bb0*/  HADD2.F32 R30, -RZ, R57.reuse.H0_H0 ;  /* 0x20000039ff1e7230 */ /* 0x100fe40000004100 */
[----:B------:R-:W-:Y:S01]  /*2bc0*/  FMUL.FTZ R29, R51, R50 ;  /* 0x00000032331d7220 */ /* 0x000fe20000410000 */
[----:B------:R-:W-:Y:S01]  /*2bd0*/  HADD2.F32 R34, -RZ, R76.H0_H0 ;  /* 0x2000004cff227230 */ /* 0x000fe20000004100 */
[----:B------:R-:W-:Y:S01]  /*2be0*/  ULEA.HI UR5, UR5, UR4, URZ, 0x2 ;  /* 0x0000000405057291 */ /* 0x000fe2000f8f10ff */
[----:B------:R-:W-:-:S02]  /*2bf0*/  HADD2.F32 R31, -RZ, R57.H1_H1 ;  /* 0x30000039ff1f7230 */ /* 0x000fc40000004100 */
[----:B------:R-:W-:Y:S01]  /*2c00*/  FMUL.FTZ R86, R51, R86 ;  /* 0x0000005633567220 */ /* 0x000fe20000410000 */
[----:B------:R-:W-:Y:S02]  /*2c10*/  HADD2.F32 R35, -RZ, R45.H0_H0 ;  /* 0x2000002dff237230 */ /* 0x000fe40000004100 */
[----:B------:R-:W-:Y:S01]  /*2c20*/  FFMA.FTZ R29, R29, R30, R34 ;  /* 0x0000001e1d1d7223 */ /* 0x000fe20000010022 */
[C---:B------:R-:W-:Y:S01]  /*2c30*/  FADD.FTZ R88, -R46.reuse, R12 ;  /* 0x0000000c2e587221 */ /* 0x040fe20000010100 */
[----:B------:R-:W-:Y:S01]  /*2c40*/  FADD.FTZ R98, -R46, R14 ;  /* 0x0000000e2e627221 */ /* 0x000fe20000010100 */
[----:B------:R-:W-:Y:S02]  /*2c50*/  HADD2.F32 R12, -RZ, R56.H1_H1 ;  /* 0x30000038ff0c7230 */ /* 0x000fe40000004100 */
[----:B------:R-:W-:Y:S01]  /*2c60*/  FFMA.FTZ R30, R86, R31, R35 ;  /* 0x0000001f561e7223 */ /* 0x000fe20000010023 */
[----:B------:R-:W-:Y:S01]  /*2c70*/  MOV R35, UR5 ;  /* 0x0000000500237c02 */ /* 0x000fe20008000f00 */
[----:B------:R-:W-:-:S02]  /*2c80*/  HADD2.F32 R14, -RZ, R76.H1_H1 ;  /* 0x3000004cff0e7230 */ /* 0x000fc40000004100 */
[----:B------:R-:W-:Y:S01]  /*2c90*/  FMUL.FTZ R31, R51, R84 ;  /* 0x00000054331f7220 */ /* 0x000fe20000410000 */
[C---:B------:R-:W-:Y:S01]  /*2ca0*/  FADD.FTZ R96, -R46.reuse, R13 ;  /* 0x0000000d2e607221 */ /* 0x040fe20000010100 */
[----:B------:R-:W-:Y:S01]  /*2cb0*/  LEA.HI.SX32 R35, R35, R0, 0x1e ;  /* 0x0000000023237211 */ /* 0x000fe200078ff2ff */
[C---:B------:R-:W-:Y:S01]  /*2cc0*/  FADD.FTZ R86, -R46.reuse, R16 ;  /* 0x000000102e567221 */ /* 0x040fe20000010100 */
[----:B------:R-:W-:Y:S01]  /*2cd0*/  FFMA.FTZ R31, R31, R12, R14 ;  /* 0x0000000c1f1f7223 */ /* 0x000fe2000001000e */
[C---:B------:R-:W-:Y:S01]  /*2ce0*/  FADD.FTZ R50, -R46.reuse, R15 ;  /* 0x0000000f2e327221 */ /* 0x040fe20000010100 */
[----:B------:R-:W-:Y:S01]  /*2cf0*/  FADD.FTZ R102, -R46, R17 ;  /* 0x000000112e667221 */ /* 0x000fe20000010100 */
[----:B0-----:R-:W-:-:S04]  /*2d00*/  IMAD.WIDE.U32 R12, R35, 0x10, R32 ;  /* 0x00000010230c7825 */ /* 0x001fc800078e0020 */
[C---:B------:R-:W-:Y:S01]  /*2d10*/  FADD.FTZ R34, -R46.reuse, R19 ;  /* 0x000000132e227221 */ /* 0x040fe20000010100 */
[C---:B------:R-:W-:Y:S01]  /*2d20*/  FADD.FTZ R100, -R46.reuse, R21 ;  /* 0x000000152e647221 */ /* 0x040fe20000010100 */
[C---:B------:R-:W-:Y:S01]  /*2d30*/  FMUL.FTZ R48, R51.reuse, R48 ;  /* 0x0000003033307220 */ /* 0x040fe20000410000 */
[----:B------:R-:W-:Y:S01]  /*2d40*/  HADD2.F32 R14, -RZ, R55.H0_H0 ;  /* 0x20000037ff0e7230 */ /* 0x000fe20000004100 */
[----:B------:R0:W-:Y:S01]  /*2d50*/  STG.E.128 desc[UR12][R12.64], R28 ;  /* 0x0000001c0c007986 */ /* 0x0001e2000c101d0c */
[----:B------:R-:W-:Y:S02]  /*2d60*/  HADD2.F32 R16, -RZ, R77.H0_H0 ;  /* 0x2000004dff107230 */ /* 0x000fe40000004100 */
[----:B------:R-:W-:Y:S01]  /*2d70*/  FMUL.FTZ R94, R51, R94 ;  /* 0x0000005e335e7220 */ /* 0x000fe20000410000 */
[----:B------:R-:W-:Y:S02]  /*2d80*/  HADD2.F32 R15, -RZ, R56.H0_H0 ;  /* 0x20000038ff0f7230 */ /* 0x000fe40000004100 */
[----:B------:R-:W-:Y:S01]  /*2d90*/  FADD.FTZ R106, -R46, R18 ;  /* 0x000000122e6a7221 */ /* 0x000fe20000010100 */
[----:B------:R-:W-:-:S02]  /*2da0*/  HADD2.F32 R17, -RZ, R42.H0_H0 ;  /* 0x2000002aff117230 */ /* 0x000fc40000004100 */
[C---:B------:R-:W-:Y:S01]  /*2db0*/  FADD.FTZ R92, -R46.reuse, R20 ;  /* 0x000000142e5c7221 */ /* 0x040fe20000010100 */
[----:B------:R-:W-:Y:S02]  /*2dc0*/  HADD2.F32 R19, -RZ, R55.H1_H1 ;  /* 0x30000037ff137230 */ /* 0x000fe40000004100 */
[C---:B------:R-:W-:Y:S01]  /*2dd0*/  FADD.FTZ R104, -R46.reuse, R22 ;  /* 0x000000162e687221 */ /* 0x040fe20000010100 */
[----:B------:R-:W-:Y:S02]  /*2de0*/  HADD2.F32 R21, -RZ, R43.H0_H0 ;  /* 0x2000002bff157230 */ /* 0x000fe40000004100 */
[C---:B------:R-:W-:Y:S01]  /*2df0*/  FADD.FTZ R84, -R46.reuse, R23 ;  /* 0x000000172e547221 */ /* 0x040fe20000010100 */
[----:B------:R-:W-:Y:S02]  /*2e00*/  HADD2.F32 R18, -RZ, R77.H1_H1 ;  /* 0x3000004dff127230 */ /* 0x000fe40000004100 */
[C---:B------:R-:W-:Y:S01]  /*2e10*/  FADD.FTZ R108, -R46.reuse, R24 ;  /* 0x000000182e6c7221 */ /* 0x040fe20000010100 */
[C---:B------:R-:W-:Y:S01]  /*2e20*/  FADD.FTZ R110, -R46.reuse, R25 ;  /* 0x000000192e6e7221 */ /* 0x040fe20000010100 */
[C---:B------:R-:W-:Y:S01]  /*2e30*/  FADD.FTZ R112, -R46.reuse, R26 ;  /* 0x0000001a2e707221 */ /* 0x040fe20000010100 */
[----:B------:R-:W-:Y:S01]  /*2e40*/  FADD.FTZ R46, -R46, R27 ;  /* 0x0000001b2e2e7221 */ /* 0x000fe20000010100 */
[----:B------:R-:W-:-:S02]  /*2e50*/  HADD2.F32 R23, -RZ, R78.H0_H0 ;  /* 0x2000004eff177230 */ /* 0x000fc40000004100 */
[C---:B------:R-:W-:Y:S01]  /*2e60*/  FMUL.FTZ R88, R51.reuse, R88 ;  /* 0x0000005833587220 */ /* 0x040fe20000410000 */
[C---:B0-----:R-:W-:Y:S01]  /*2e70*/  FMUL.FTZ R13, R51.reuse, R90 ;  /* 0x0000005a330d7220 */ /* 0x041fe20000410000 */
[----:B------:R-:W-:Y:S01]  /*2e80*/  FFMA.FTZ R12, R48, R15, R17 ;  /* 0x0000000f300c7223 */ /* 0x000fe20000010011 */
[--C-:B------:R-:W-:Y:S02]  /*2e90*/  HADD2.F32 R17, -RZ, R54.reuse.H0_H0 ;  /* 0x20000036ff117230 */ /* 0x100fe40000004100 */
[----:B------:R-:W-:Y:S01]  /*2ea0*/  FMUL.FTZ R15, R51, R82 ;  /* 0x00000052330f7220 */ /* 0x000fe20000410000 */
[----:B------:R-:W-:Y:S01]  /*2eb0*/  FFMA.FTZ R13, R13, R14, R16 ;  /* 0x0000000e0d0d7223 */ /* 0x000fe20000010010 */
[----:B------:R-:W-:Y:S01]  /*2ec0*/  FFMA.FTZ R14, R94, R19, R21 ;  /* 0x000000135e0e7223 */ /* 0x000fe20000010015 */
[----:B------:R-:W-:Y:S02]  /*2ed0*/  HADD2.F32 R16, -RZ, R54.H1_H1 ;  /* 0x30000036ff107230 */ /* 0x000fe40000004100 */
[----:B------:R-:W-:Y:S01]  /*2ee0*/  FMUL.FTZ R96, R51, R96 ;  /* 0x0000006033607220 */ /* 0x000fe20000410000 */
[----:B------:R-:W-:-:S02]  /*2ef0*/  HADD2.F32 R19, -RZ, R40.H0_H0 ;  /* 0x20000028ff137230 */ /* 0x000fc40000004100 */
[----:B------:R-:W-:Y:S01]  /*2f00*/  FMUL.FTZ R98, R51, R98 ;  /* 0x0000006233627220 */ /* 0x000fe20000410000 */
[--C-:B------:R-:W-:Y:S02]  /*2f10*/  HADD2.F32 R21, -RZ, R53.reuse.H0_H0 ;  /* 0x20000035ff157230 */ /* 0x100fe40000004100 */
[----:B------:R-:W-:Y:S01]  /*2f20*/  FFMA.FTZ R15, R15, R16, R18 ;  /* 0x000000100f0f7223 */ /* 0x000fe20000010012 */
[----:B------:R-:W-:Y:S02]  /*2f30*/  HADD2.F32 R25, -RZ, R53.H1_H1 ;  /* 0x30000035ff197230 */ /* 0x000fe40000004100 */
[----:B------:R-:W-:Y:S01]  /*2f40*/  FFMA.FTZ R16, R88, R17, R19 ;  /* 0x0000001158107223 */ /* 0x000fe20000010013 */
[----:B------:R-:W-:Y:S02]  /*2f50*/  HADD2.F32 R27, -RZ, R41.H0_H0 ;  /* 0x20000029ff1b7230 */ /* 0x000fe40000004100 */
[----:B------:R-:W-:Y:S01]  /*2f60*/  FFMA.FTZ R17, R96, R21, R23 ;  /* 0x0000001560117223 */ /* 0x000fe20000010017 */
[----:B------:R-:W-:-:S02]  /*2f70*/  HADD2.F32 R20, -RZ, R52.H1_H1 ;  /* 0x30000034ff147230 */ /* 0x000fc40000004100 */
[C---:B------:R-:W-:Y:S01]  /*2f80*/  FMUL.FTZ R19, R51.reuse, R50 ;  /* 0x0000003233137220 */ /* 0x040fe20000410000 */
[----:B------:R-:W-:Y:S02]  /*2f90*/  HADD2.F32 R22, -RZ, R78.H1_H1 ;  /* 0x3000004eff167230 */ /* 0x000fe40000004100 */
[----:B------:R-:W-:Y:S01]  /*2fa0*/  FFMA.FTZ R18, R98, R25, R27 ;  /* 0x0000001962127223 */ /* 0x000fe2000001001b */
        /* <DEDUP_REMOVED lines=22> */
[--C-:B------:R-:W-:Y:S02]  /*3110*/  HADD2.F32 R31, -RZ, R80.reuse.H0_H0 ;  /* 0x20000050ff1f7230 */ /* 0x100fe40000004100 */
[----:B------:R-:W-:Y:S01]  /*3120*/  FFMA.FTZ R23, R23, R24, R26 ;  /* 0x0000001817177223 */ /* 0x000fe2000001001a */
[----:B------:R-:W-:Y:S01]  /*3130*/  FFMA.FTZ R24, R92, R25, R27 ;  /* 0x000000195c187223 */ /* 0x000fe2000001001b */
[----:B------:R-:W-:Y:S01]  /*3140*/  FFMA.FTZ R26, R104, R47, R49 ;  /* 0x0000002f681a7223 */ /* 0x000fe20000010031 */
[----:B------:R-:W-:Y:S02]  /*3150*/  HADD2.F32 R28, -RZ, R73.H1_H1 ;  /* 0x30000049ff1c7230 */ /* 0x000fe40000004100 */
[----:B------:R-:W-:Y:S01]  /*3160*/  FFMA.FTZ R25, R100, R29, R31 ;  /* 0x0000001d64197223 */ /* 0x000fe2000001001f */
[----:B------:R-:W-:Y:S02]  /*3170*/  HADD2.F32 R30, -RZ, R80.H1_H1 ;  /* 0x30000050ff1e7230 */ /* 0x000fe40000004100 */
[----:B------:R-:W-:Y:S01]  /*3180*/  FMUL.FTZ R27, R51, R84 ;  /* 0x00000054331b7220 */ /* 0x000fe20000410000 */
[----:B------:R-:W-:-:S02]  /*3190*/  HADD2.F32 R29, -RZ, R74.H0_H0 ;  /* 0x2000004aff1d7230 */ /* 0x000fc40000004100 */
[C---:B------:R-:W-:Y:S01]  /*31a0*/  FMUL.FTZ R108, R51.reuse, R108 ;  /* 0x0000006c336c7220 */ /* 0x040fe20000410000 */
[----:B------:R-:W-:Y:S02]  /*31b0*/  HADD2.F32 R47, -RZ, R2.H0_H0 ;  /* 0x20000002ff2f7230 */ /* 0x000fe40000004100 */
[----:B------:R-:W-:Y:S01]  /*31c0*/  FMUL.FTZ R110, R51, R110 ;  /* 0x0000006e336e7220 */ /* 0x000fe20000410000 */
[----:B------:R-:W-:Y:S02]  /*31d0*/  HADD2.F32 R49, -RZ, R75.H0_H0 ;  /* 0x2000004bff317230 */ /* 0x000fe40000004100 */
[----:B------:R-:W-:Y:S01]  /*31e0*/  FFMA.FTZ R27, R27, R28, R30 ;  /* 0x0000001c1b1b7223 */ /* 0x000fe2000001001e */
[----:B------:R-:W-:Y:S02]  /*31f0*/  HADD2.F32 R83, -RZ, R81.H0_H0 ;  /* 0x20000051ff537230 */ /* 0x000fe40000004100 */
[----:B------:R-:W-:Y:S01]  /*3200*/  FMUL.FTZ R112, R51, R112 ;  /* 0x0000007033707220 */ /* 0x000fe20000410000 */
[----:B------:R-:W-:-:S02]  /*3210*/  HADD2.F32 R85, -RZ, R74.H1_H1 ;  /* 0x3000004aff557230 */ /* 0x000fc40000004100 */
[----:B------:R-:W-:Y:S01]  /*3220*/  FFMA.FTZ R28, R108, R29, R47 ;  /* 0x0000001d6c1c7223 */ /* 0x000fe2000001002f */
[----:B------:R-:W-:Y:S02]  /*3230*/  HADD2.F32 R87, -RZ, R3.H0_H0 ;  /* 0x20000003ff577230 */ /* 0x000fe40000004100 */
[----:B------:R-:W-:Y:S01]  /*3240*/  FFMA.FTZ R29, R110, R49, R83 ;  /* 0x000000316e1d7223 */ /* 0x000fe20000010053 */
[----:B------:R-:W-:Y:S01]  /*3250*/  IADD3 R47, PT, PT, R35, 0x100, RZ ;  /* 0x00000100232f7810 */ /* 0x000fe20007ffe0ff */
[----:B------:R-:W-:Y:S01]  /*3260*/  FMUL.FTZ R31, R51, R46 ;  /* 0x0000002e331f7220 */ /* 0x000fe20000410000 */
[C---:B------:R-:W-:Y:S01]  /*3270*/  IADD3 R49, PT, PT, R35.reuse, 0x200, RZ ;  /* 0x0000020023317810 */ /* 0x040fe20007ffe0ff */
[----:B------:R-:W-:Y:S01]  /*3280*/  FFMA.FTZ R30, R112, R85, R87 ;  /* 0x00000055701e7223 */ /* 0x000fe20000010057 */
[C---:B------:R-:W-:Y:S01]  /*3290*/  IADD3 R51, PT, PT, R35.reuse, 0x300, RZ ;  /* 0x0000030023337810 */ /* 0x040fe20007ffe0ff */
[----:B------:R-:W-:Y:S01]  /*32a0*/  HADD2.F32 R82, -RZ, R75.H1_H1 ;  /* 0x3000004bff527230 */ /* 0x000fe20000004100 */
[C---:B------:R-:W-:Y:S01]  /*32b0*/  IADD3 R83, PT, PT, R35.reuse, 0x400, RZ ;  /* 0x0000040023537810 */ /* 0x040fe20007ffe0ff */
[----:B------:R-:W-:Y:S01]  /*32c0*/  HADD2.F32 R84, -RZ, R81.H1_H1 ;  /* 0x30000051ff547230 */ /* 0x000fe20000004100 */
[----:B------:R-:W-:Y:S01]  /*32d0*/  IADD3 R85, PT, PT, R35, 0x500, RZ ;  /* 0x0000050023557810 */ /* 0x000fe20007ffe0ff */
[----:B------:R-:W-:-:S04]  /*32e0*/  IMAD.WIDE.U32 R34, R47, 0x10, R32 ;  /* 0x000000102f227825 */ /* 0x000fc800078e0020 */
[----:B------:R-:W-:Y:S01]  /*32f0*/  FFMA.FTZ R31, R31, R82, R84 ;  /* 0x000000521f1f7223 */ /* 0x000fe20000010054 */
        /* <DEDUP_REMOVED lines=9> */
.L_x_16602:
[----:B------:R-:W-:Y:S02]  /*3390*/  UIADD3 UR7, UPT, UPT, UR7, UR20, URZ ;  /* 0x0000001407077290 */ /* 0x000fe4000fffe0ff */
[----:B------:R-:W-:Y:S02]  /*33a0*/  UPLOP3.LUT UP0, UPT, UPT, UPT, UP0, 0x40, 0x4 ;  /* 0x000000000004789c */ /* 0x000fe40003f0e800 */
[----:B------:R-:W-:-:S09]  /*33b0*/  UISETP.GE.AND UP1, UPT, UR7, UR21, UPT ;  /* 0x000000150700728c */ /* 0x000fd2000bf26270 */
[----:B------:R-:W-:Y:S05]  /*33c0*/  BRA.U !UP1, `(.L_x_16603) ;  /* 0xffffffd509807547 */ /* 0x000fea000b83ffff */
[----:B------:R-:W-:Y:S05]  /*33d0*/  EXIT ;  /* 0x000000000000794d */ /* 0x000fea0003800000 */
.L_x_16604:
        /* <DEDUP_REMOVED lines=10> */
.L_x_21038:


//--------------------- .text._ZN10layer_norm13ln_fwd_kernelINS_13Kernel_traitsI6__halfffffjLj6144ELj1ELj1ELj8ELj16ENS_18Kernel_traits_baseILj6144ES2_ffffjLj256EEEEELb1ELb0ELb0ELb0EEEvNS_9FwdParamsE --------------------------
	.section	.text._ZN10layer_norm13ln_fwd_kernelINS_13Kernel_traitsI6__halfffffjLj6144ELj1ELj1ELj8ELj16ENS_18Kernel_traits_baseILj6144ES2_ffffjLj256EEEEELb1ELb0ELb0ELb0EEEvNS_9FwdParamsE,"ax",@progbits
	.align	128
        .global         _ZN10layer_norm13ln_fwd_kernelINS_13Kernel_traitsI6__halfffffjLj6144ELj1ELj1ELj8ELj16ENS_18Kernel_traits_baseILj6144ES2_ffffjLj256EEEEELb1ELb0ELb0ELb0EEEvNS_9FwdParamsE
        .type           _ZN10layer_norm13ln_fwd_kernelINS_13Kernel_traitsI6__halfffffjLj6144ELj1ELj1ELj8ELj16ENS_18Kernel_traits_baseILj6144ES2_ffffjLj256EEEEELb1ELb0ELb0ELb0EEEvNS_9FwdParamsE,@function
        .size           _ZN10layer_norm13ln_fwd_kernelINS_13Kernel_traitsI6__halfffffjLj6144ELj1ELj1ELj8ELj16ENS_18Kernel_traits_baseILj6144ES2_ffffjLj256EEEEELb1ELb0ELb0ELb0EEEvNS_9FwdParamsE,(.L_x_21039 - _ZN10layer_norm13ln_fwd_kernelINS_13Kernel_traitsI6__halfffffjLj6144ELj1ELj1ELj8ELj16ENS_18Kernel_traits_baseILj6144ES2_ffffjLj256EEEEELb1ELb0ELb0ELb0EEEvNS_9FwdParamsE)
        .other          _ZN10layer_norm13ln_fwd_kernelINS_13Kernel_traitsI6__halfffffjLj6144ELj1ELj1ELj8ELj16ENS_18Kernel_traits_baseILj6144ES2_ffffjLj256EEEEELb1ELb0ELb0ELb0EEEvNS_9FwdParamsE,@"STO_CUDA_ENTRY STV_DEFAULT"
_ZN10layer_norm13ln_fwd_kernelINS_13Kernel_traitsI6__halfffffjLj6144ELj1ELj1ELj8ELj16ENS_18Kernel_traits_baseILj6144ES2_ffffjLj256EEEEELb1ELb0ELb0ELb0EEEvNS_9FwdParamsE:
.text._ZN10layer_norm13ln_fwd_kernelINS_13Kernel_traitsI6__halfffffjLj6144ELj1ELj1ELj8ELj16ENS_18Kernel_traits_baseILj6144ES2_ffffjLj256EEEEELb1ELb0ELb0ELb0EEEvNS_9FwdParamsE:
        /* <DEDUP_REMOVED lines=17> */
[----:B------:R-:W4:Y:S01]  /*0110*/  S2UR UR14, SR_CTAID.X ;  /* 0x00000000000e79c3 */ /* 0x000f220000002500 */
[----:B------:R-:W-:Y:S01]  /*0120*/  UISETP.NE.AND.EX UP0, UPT, UR5, URZ, UPT, UP0 ;  /* 0x000000ff0500728c */ /* 0x000fe2000bf05300 */
[----:B-----5:R-:W-:-:S04]  /*0130*/  SHF.R.S32.HI R6, RZ, 0x1f, R13 ;  /* 0x0000001fff067819 */ /* 0x020fc8000001140d */
[----:B------:R-:W-:Y:S02]  /*0140*/  LEA.HI R6, R6, R13, RZ, 0x2 ;  /* 0x0000000d06067211 */ /* 0x000fe400078f10ff */
[----:B------:R-:W4:Y:S02]  /*0150*/  LDC R0, c[0x0][0x360] ;  /* 0x0000d800ff007b82 */ /* 0x000f240000000800 */
[----:B----4-:R-:W-:Y:S01]  /*0160*/  IMAD R19, R0, UR14, R9 ;  /* 0x0000000e00137c24 */ /* 0x010fe2000f8e0209 */
[----:B--2---:R-:W-:Y:S02]  /*0170*/  @P0 R2UR UR8, R2 ;  /* 0x00000000020802ca */ /* 0x004fe400000e0000 */
[----:B------:R-:W-:Y:S02]  /*0180*/  @P0 R2UR UR9, R3 ;  /* 0x00000000030902ca */ /* 0x000fe400000e0000 */
[----:B---3--:R-:W-:Y:S02]  /*0190*/  @P0 IADD3 R10, P1, PT, R4, R7, RZ ;  /* 0x00000007040a0210 */ /* 0x008fe40007f3e0ff */
[----:B------:R-:W-:-:S02]  /*01a0*/  LOP3.LUT R4, R9, 0xe0, RZ, 0xc0, !PT ;  /* 0x000000e009047812 */ /* 0x000fc400078ec0ff */
[----:B------:R-:W-:Y:S02]  /*01b0*/  @P0 IADD3.X R11, PT, PT, RZ, R5, RZ, P1, !PT ;  /* 0x00000005ff0b0210 */ /* 0x000fe40000ffe4ff */
[----:B------:R-:W-:Y:S02]  /*01c0*/  LOP3.LUT R7, R4, 0x1f, R9, 0xf8, !PT ;  /* 0x0000001f04077812 */ /* 0x000fe400078ef809 */
[----:B------:R-:W-:Y:S01]  /*01d0*/  LOP3.LUT R5, R9, 0x1f, RZ, 0xc0, !PT ;  /* 0x0000001f09057812 */ /* 0x000fe200078ec0ff */
[----:B------:R-:W-:Y:S01]  /*01e0*/  UIADD3 UR17, UPT, UPT, UR8, -0x61c88647, URZ ;  /* 0x9e3779b908117890 */ /* 0x000fe2000fffe0ff */
[----:B------:R-:W-:Y:S01]  /*01f0*/  LOP3.LUT R3, R7, 0xff, RZ, 0x3c, !PT ;  /* 0x000000ff07037812 */ /* 0x000fe200078e3cff */
[----:B------:R-:W-:Y:S01]  /*0200*/  UIADD3 UR18, UPT, UPT, UR9, -0x4498517b, URZ ;  /* 0xbb67ae8509127890 */ /* 0x000fe2000fffe0ff */
[--C-:B------:R-:W-:Y:S01]  /*0210*/  SHF.R.U64 R2, R10, 0x2, R11.reuse ;  /* 0x000000020a027819 */ /* 0x100fe2000000120b */
[----:B------:R-:W-:Y:S01]  /*0220*/  UIADD3 UR19, UPT, UPT, UR8, 0x3c6ef372, URZ ;  /* 0x3c6ef37208137890 */ /* 0x000fe2000fffe0ff */
[----:B------:R-:W-:Y:S01]  /*0230*/  LEA.HI.SX32 R0, R6, R3, 0x1e ;  /* 0x0000000306007211 */ /* 0x000fe200078ff2ff */
        /* <DEDUP_REMOVED lines=36> */
[----:B---3--:R-:W-:-:S04]  /*0480*/  @P1 IMAD.WIDE.U32 R36, R7, 0x8, R36 ;  /* 0x0000000807241825 */ /* 0x008fc800078e0024 */
[----:B------:R-:W-:Y:S01]  /*0490*/  @P1 VIADD R7, R7, 0x100 ;  /* 0x0000010007071836 */ /* 0x000fe20000000000 */
[----:B------:R0:W5:Y:S02]  /*04a0*/  @P1 LD.E.64 R22, desc[UR6][R36.64] ;  /* 0x0000000624161980 */ /* 0x000164000c101b00 */
[----:B------:R-:W3:Y:S01]  /*04b0*/  @P3 LDC.64 R44, c[0x0][0x438] ;  /* 0x00010e00ff2c3b82 */ /* 0x000ee20000000a00 */
[----:B----4-:R-:W-:-:S05]  /*04c0*/  @P2 IMAD.WIDE.U32 R38, R7, 0x8, R38 ;  /* 0x0000000807262825 */ /* 0x010fca00078e0026 */
[----:B------:R0:W5:Y:S02]  /*04d0*/  @P2 LDG.E.64 R16, desc[UR6][R38.64] ;  /* 0x0000000626102981 */ /* 0x000164000c1e1b00 */
[----:B------:R-:W4:Y:S01]  /*04e0*/  @P4 LDC.64 R46, c[0x0][0x3d0] ;  /* 0x0000f400ff2e4b82 */ /* 0x000f220000000a00 */
[----:B-1----:R-:W-:-:S04]  /*04f0*/  @P2 IMAD.WIDE.U32 R40, R7, 0x8, R40 ;  /* 0x0000000807282825 */ /* 0x002fc800078e0028 */
[----:B------:R-:W-:Y:S01]  /*0500*/  @P2 VIADD R7, R7, 0x100 ;  /* 0x0000010007072836 */ /* 0x000fe20000000000 */
        /* <DEDUP_REMOVED lines=11> */
[----:B------:R-:W-:Y:S01]  /*05c0*/  ISETP.GE.U32.AND P0, PT, R0, 0x600, PT ;  /* 0x000006000000780c */ /* 0x000fe20003f06070 */
[----:B------:R-:W-:-:S12]  /*05d0*/  @P4 VIADD R7, R7, 0x100 ;  /* 0x0000010007074836 */ /* 0x000fd80000000000 */
        /* <DEDUP_REMOVED lines=8> */
.L_x_16606:
        /* <DEDUP_REMOVED lines=14> */
[----:B-1----:R-:W-:-:S04]  /*0740*/  @P1 IMAD.WIDE.U32 R38, R7, 0x8, R38 ;  /* 0x0000000807261825 */ /* 0x002fc800078e0026 */
[----:B------:R-:W-:Y:S01]  /*0750*/  @P1 VIADD R7, R7, 0x100 ;  /* 0x0000010007071836 */ /* 0x000fe20000000000 */
[----:B------:R0:W5:Y:S02]  /*0760*/  @P1 LDG.E.64 R30, desc[UR6][R38.64] ;  /* 0x00000006261e1981 */ /* 0x000164000c1e1b00 */
[----:B------:R-:W1:Y:S01]  /*0770*/  @P5 LDC.64 R32, c[0x0][0x3d0] ;  /* 0x0000f400ff205b82 */ /* 0x000e620000000a00 */
[C---:B--2---:R-:W-:Y:S01]  /*0780*/  @P2 IMAD.WIDE.U32 R40, R7.reuse, 0x8, R40 ;  /* 0x0000000807282825 */ /* 0x044fe200078e0028 */
[----:B------:R-:W-:-:S04]  /*0790*/  @P2 IADD3 R7, PT, PT, R7, 0x100, RZ ;  /* 0x0000010007072810 */ /* 0x000fc80007ffe0ff */
[----:B------:R0:W5:Y:S01]  /*07a0*/  @P2 LDG.E.64 R16, desc[UR6][R40.64] ;  /* 0x0000000628102981 */ /* 0x000162000c1e1b00 */
[----:B---3--:R-:W-:-:S04]  /*07b0*/  @P3 IMAD.WIDE.U32 R42, R7, 0x8, R42 ;  /* 0x00000008072a3825 */ /* 0x008fc800078e002a */
[----:B------:R-:W-:Y:S01]  /*07c0*/  @P3 VIADD R7, R7, 0x100 ;  /* 0x0000010007073836 */ /* 0x000fe20000000000 */
[----:B------:R0:W5:Y:S03]  /*07d0*/  @P3 LDG.E.64 R12, desc[UR6][R42.64] ;  /* 0x000000062a0c3981 */ /* 0x000166000c1e1b00 */
[----:B----4-:R-:W-:-:S04]  /*07e0*/  @P4 IMAD.WIDE.U32 R44, R7, 0x8, R44 ;  /* 0x00000008072c4825 */ /* 0x010fc800078e002c */
[----:B------:R-:W-:Y:S01]  /*07f0*/  @P4 VIADD R7, R7, 0x100 ;  /* 0x0000010007074836 */ /* 0x000fe20000000000 */
[----:B------:R0:W5:Y:S03]  /*0800*/  @P4 LDG.E.64 R14, desc[UR6][R44.64] ;  /* 0x000000062c0e4981 */ /* 0x000166000c1e1b00 */
        /* <DEDUP_REMOVED lines=8> */
.L_x_16607:
[----:B------:R-:W-:Y:S05]  /*0890*/  BSYNC.RECONVERGENT B0 ;  /* 0x0000000000007941 */ /* 0x000fea0003800200 */
.L_x_16605:
[----:B------:R-:W0:Y:S02]  /*08a0*/  LDCU UR4, c[0x0][0x384] ;  /* 0x00007080ff0477ac */ /* 0x000e240008000800 */
[----:B0-----:R-:W-:-:S06]  /*08b0*/  UISETP.GE.AND UP0, UPT, UR14, UR4, UPT ;  /* 0x000000040e00728c */ /* 0x001fcc000bf06270 */
[----:B------:R-:W-:-:S13]  /*08c0*/  PLOP3.LUT P0, PT, PT, PT, UP0, 0x80, 0x8 ;  /* 0x000000000008781c */ /* 0x000fda0003f0f008 */
[----:B------:R-:W-:Y:S05]  /*08d0*/  @P0 EXIT ;  /* 0x000000000000094d */ /* 0x000fea0003800000 */
[----:B-----5:R-:W-:Y:S01]  /*08e0*/  IMAD.MOV.U32 R64, RZ, RZ, R16 ;  /* 0x000000ffff407224 */ /* 0x020fe200078e0010 */
[----:B------:R-:W-:Y:S01]  /*08f0*/  SHF.R.U64 R65, R16, 0x10, R17 ;  /* 0x0000001010417819 */ /* 0x000fe20000001211 */
[----:B------:R-:W-:Y:S01]  /*0900*/  IMAD.HI.U32 R16, R19, -0x326172a9, RZ ;  /* 0xcd9e8d5713107827 */ /* 0x000fe200078e00ff */
[----:B------:R-:W-:Y:S01]  /*0910*/  MOV R62, R30 ;  /* 0x0000001e003e7202 */ /* 0x000fe20000000f00 */
[----:B------:R-:W0:Y:S01]  /*0920*/  LDCU.64 UR4, c[0x0][0x3e0] ;  /* 0x00007c00ff0477ac */ /* 0x000e220008000a00 */
[--C-:B------:R-:W-:Y:S01]  /*0930*/  SHF.R.U64 R63, R30, 0x10, R31.reuse ;  /* 0x000000101e3f7819 */ /* 0x100fe2000000121f */
[C---:B------:R-:W-:Y:S01]  /*0940*/  IMAD.HI.U32 R7, R2.reuse, -0x2daee0ad, RZ ;  /* 0xd2511f5302077827 */ /* 0x040fe200078e00ff */
[----:B------:R-:W-:Y:S01]  /*0950*/  LOP3.LUT R16, R3, UR8, R16, 0x96, !PT ;  /* 0x0000000803107c12 */ /* 0x000fe2000f8e9610 */
[----:B------:R-:W1:Y:S01]  /*0960*/  LDCU UR35, c[0x0][0x388] ;  /* 0x00007100ff2377ac */ /* 0x000e620008000800 */
[--C-:B------:R-:W-:Y:S01]  /*0970*/  SHF.R.U32.HI R18, RZ, 0x10, R31.reuse ;  /* 0x00000010ff127819 */ /* 0x100fe2000001161f */
[----:B------:R-:W-:Y:S01]  /*0980*/  IMAD.MOV.U32 R11, RZ, RZ, R31 ;  /* 0x000000ffff0b7224 */ /* 0x000fe200078e001f */
[----:B------:R-:W-:Y:S01]  /*0990*/  LOP3.LUT R7, R7, UR9, RZ, 0x3c, !PT ;  /* 0x0000000907077c12 */ /* 0x000fe2000f8e3cff */
[----:B------:R-:W-:Y:S01]  /*09a0*/  IMAD R30, R2, -0x2daee0ad, RZ ;  /* 0xd2511f53021e7824 */ /* 0x000fe200078e02ff */
[----:B------:R-:W-:Y:S01]  /*09b0*/  MOV R31, R17 ;  /* 0x00000011001f7202 */ /* 0x000fe20000000f00 */
[----:B------:R-:W-:Y:S01]  /*09c0*/  IMAD.MOV.U32 R66, RZ, RZ, R12 ;  /* 0x000000ffff427224 */ /* 0x000fe200078e000c */
[----:B------:R-:W-:Y:S01]  /*09d0*/  SHF.R.U32.HI R36, RZ, 0x10, R17 ;  /* 0x00000010ff247819 */ /* 0x000fe20000011611 */
[----:B------:R-:W-:Y:S01]  /*09e0*/  IMAD.HI.U32 R17, R16, -0x2daee0ad, RZ ;  /* 0xd2511f5310117827 */ /* 0x000fe200078e00ff */
[----:B------:R-:W-:Y:S01]  /*09f0*/  PRMT R62, R62, 0x5410, R11 ;  /* 0x000054103e3e7816 */ /* 0x000fe2000000000b */
[----:B------:R-:W2:Y:S01]  /*0a00*/  LDCU.U8 UR15, c[0x0][0x410] ;  /* 0x00008200ff0f77ac */ /* 0x000ea20008000000 */
[----:B------:R-:W-:Y:S01]  /*0a10*/  PRMT R63, R63, 0x5410, R18 ;  /* 0x000054103f3f7816 */ /* 0x000fe20000000012 */
[----:B------:R-:W-:Y:S01]  /*0a20*/  IMAD R18, R19, -0x326172a9, RZ ;  /* 0xcd9e8d5713127824 */ /* 0x000fe200078e02ff */
[----:B------:R-:W-:Y:S01]  /*0a30*/  LOP3.LUT R17, R30, UR18, R17, 0x96, !PT ;  /* 0x000000121e117c12 */ /* 0x000fe2000f8e9611 */
[C---:B------:R-:W-:Y:S01]  /*0a40*/  IMAD.HI.U32 R11, R7.reuse, -0x326172a9, RZ ;  /* 0xcd9e8d57070b7827 */ /* 0x040fe200078e00ff */
[----:B------:R-:W-:Y:S01]  /*0a50*/  PRMT R64, R64, 0x5410, R31 ;  /* 0x0000541040407816 */ /* 0x000fe2000000001f */
[----:B0-----:R-:W-:Y:S01]  /*0a60*/  UISETP.NE.U32.AND UP0, UPT, UR4, URZ, UPT ;  /* 0x000000ff0400728c */ /* 0x001fe2000bf05070 */
[----:B------:R-:W-:Y:S01]  /*0a70*/  SHF.R.U32.HI R90, RZ, 0x10, R21 ;  /* 0x00000010ff5a7819 */ /* 0x000fe20000011615 */
[----:B------:R-:W-:Y:S01]  /*0a80*/  IMAD R31, R16, -0x2daee0ad, RZ ;  /* 0xd2511f53101f7824 */ /* 0x000fe200078e02ff */
[----:B------:R-:W-:Y:S01]  /*0a90*/  LOP3.LUT R11, R18, UR17, R11, 0x96, !PT ;  /* 0x00000011120b7c12 */ /* 0x000fe2000f8e960b */
[----:B------:R-:W-:Y:S01]  /*0aa0*/  IMAD R18, R7, -0x326172a9, RZ ;  /* 0xcd9e8d5707127824 */ /* 0x000fe200078e02ff */
[----:B------:R-:W-:Y:S01]  /*0ab0*/  SHF.R.U32.HI R91, RZ, 0x10, R23 ;  /* 0x00000010ff5b7819 */ /* 0x000fe20000011617 */
[----:B------:R-:W-:Y:S01]  /*0ac0*/  IMAD.HI.U32 R7, R17, -0x326172a9, RZ ;  /* 0xcd9e8d5711077827 */ /* 0x000fe200078e00ff */
[----:B------:R-:W-:Y:S01]  /*0ad0*/  SHF.R.U32.HI R92, RZ, 0x10, R25 ;  /* 0x00000010ff5c7819 */ /* 0x000fe20000011619 */
[----:B------:R-:W-:Y:S01]  /*0ae0*/  UISETP.NE.AND.EX UP0, UPT, UR5, URZ, UPT, UP0 ;  /* 0x000000ff0500728c */ /* 0x000fe2000bf05300 */
[----:B------:R-:W-:Y:S01]  /*0af0*/  SHF.R.U32.HI R93, RZ, 0x10, R27 ;  /* 0x00000010ff5d7819 */ /* 0x000fe2000001161b */
[----:B------:R-:W-:Y:S01]  /*0b00*/  IMAD.HI.U32 R16, R11, -0x2daee0ad, RZ ;  /* 0xd2511f530b107827 */ /* 0x000fe200078e00ff */
[----:B------:R-:W-:Y:S01]  /*0b10*/  LOP3.LUT R7, R18, UR19, R7, 0x96, !PT ;  /* 0x0000001312077c12 */ /* 0x000fe2000f8e9607 */
[----:B------:R-:W0:Y:S01]  /*0b20*/  LDCU UR16, c[0x0][0x400] ;  /* 0x00008000ff1077ac */ /* 0x000e220008000800 */
[--C-:B------:R-:W-:Y:S01]  /*0b30*/  SHF.R.U64 R67, R12, 0x10, R13.reuse ;  /* 0x000000100c437819 */ /* 0x100fe2000000120d */
[----:B------:R-:W-:Y:S01]  /*0b40*/  IMAD R18, R17, -0x326172a9, RZ ;  /* 0xcd9e8d5711127824 */ /* 0x000fe200078e02ff */
[----:B------:R-:W-:Y:S01]  /*0b50*/  LOP3.LUT R16, R31, UR20, R16, 0x96, !PT ;  /* 0x000000141f107c12 */ /* 0x000fe2000f8e9610 */
[----:B------:R-:W-:Y:S01]  /*0b60*/  IMAD R30, R11, -0x2daee0ad, RZ ;  /* 0xd2511f530b1e7824 */ /* 0x000fe200078e02ff */
[----:B------:R-:W-:Y:S01]  /*0b70*/  SHF.R.U32.HI R37, RZ, 0x10, R13 ;  /* 0x00000010ff257819 */ /* 0x000fe2000001160d */
[C---:B------:R-:W-:Y:S01]  /*0b80*/  IMAD.HI.U32 R17, R7.reuse, -0x2daee0ad, RZ ;  /* 0xd2511f5307117827 */ /* 0x040fe200078e00ff */
[----:B------:R-:W-:Y:S01]  /*0b90*/  MOV R87, R14 ;  /* 0x0000000e00577202 */ /* 0x000fe20000000f00 */
[----:B------:R-:W3:Y:S01]  /*0ba0*/  LDCU.64 UR10, c[0x0][0x3a0] ;  /* 0x00007400ff0a77ac */ /* 0x000ee20008000a00 */
[----:B------:R-:W-:Y:S01]  /*0bb0*/  SHF.R.U64 R88, R14, 0x10, R15 ;  /* 0x000000100e587819 */ /* 0x000fe2000000120f */
[----:B------:R-:W-:Y:S01]  /*0bc0*/  IMAD.HI.U32 R11, R16, -0x326172a9, RZ ;  /* 0xcd9e8d57100b7827 */ /* 0x000fe200078e00ff */
[----:B------:R-:W-:Y:S01]  /*0bd0*/  LOP3.LUT R17, R30, UR22, R17, 0x96, !PT ;  /* 0x000000161e117c12 */ /* 0x000fe2000f8e9611 */
[----:B------:R-:W4:Y:S01]  /*0be0*/  LDCU.64 UR12, c[0x0][0x380] ;  /* 0x00007000ff0c77ac */ /* 0x000f220008000a00 */
[----:B------:R-:W-:Y:S01]  /*0bf0*/  SHF.R.U32.HI R38, RZ, 0x10, R15 ;  /* 0x00000010ff267819 */ /* 0x000fe2000001160f */
[----:B------:R-:W-:Y:S01]  /*0c00*/  IMAD.MOV.U32 R32, RZ, RZ, R13 ;  /* 0x000000ffff207224 */ /* 0x000fe200078e000d */
[----:B------:R-:W-:Y:S01]  /*0c10*/  LOP3.LUT R11, R18, UR21, R11, 0x96, !PT ;  /* 0x00000015120b7c12 */ /* 0x000fe2000f8e960b */
[----:B------:R-:W-:Y:S01]  /*0c20*/  IMAD R31, R7, -0x2daee0ad, RZ ;  /* 0xd2511f53071f7824 */ /* 0x000fe200078e02ff */
[----:B------:R-:W-:Y:S01]  /*0c30*/  MOV R13, R35 ;  /* 0x00000023000d7202 */ /* 0x000fe20000000f00 */
[----:B------:R-:W-:Y:S01]  /*0c40*/  IMAD R16, R16, -0x326172a9, RZ ;  /* 0xcd9e8d5710107824 */ /* 0x000fe200078e02ff */
[----:B------:R-:W-:Y:S01]  /*0c50*/  PRMT R66, R66, 0x5410, R32 ;  /* 0x0000541042427816 */ /* 0x000fe20000000020 */
[----:B------:R-:W-:Y:S01]  /*0c60*/  IMAD.HI.U32 R7, R17, -0x326172a9, RZ ;  /* 0xcd9e8d5711077827 */ /* 0x000fe200078e00ff */
[----:B------:R-:W-:Y:S01]  /*0c70*/  SHF.R.U64 R14, R34, 0x10, R35 ;  /* 0x00000010220e7819 */ /* 0x000fe20000001223 */
[----:B------:R-:W-:Y:S01]  /*0c80*/  UPLOP3.LUT UP2, UPT, UPT, UPT, UPT, 0x40, 0x4 ;  /* 0x000000000004789c */ /* 0x000fe20003f4e870 */
[----:B------:R-:W-:Y:S01]  /*0c90*/  PRMT R65, R65, 0x5410, R36 ;  /* 0x0000541041417816 */ /* 0x000fe20000000024 */
[----:B------:R-:W-:Y:S01]  /*0ca0*/  IMAD.HI.U32 R18, R11, -0x2daee0ad, RZ ;  /* 0xd2511f530b127827 */ /* 0x000fe200078e00ff */
[----:B------:R-:W-:-:S02]  /*0cb0*/  LOP3.LUT R7, R16, UR23, R7, 0x96, !PT ;  /* 0x0000001710077c12 */ /* 0x000fc4000f8e9607 */
[----:B------:R-:W-:Y:S01]  /*0cc0*/  PRMT R67, R67, 0x5410, R37 ;  /* 0x0000541043437816 */ /* 0x000fe20000000025 */
[----:B------:R-:W-:Y:S01]  /*0cd0*/  IMAD.MOV.U32 R30, RZ, RZ, R60 ;  /* 0x000000ffff1e7224 */ /* 0x000fe200078e003c */
[----:B------:R-:W-:Y:S01]  /*0ce0*/  LOP3.LUT R18, R31, UR24, R18, 0x96, !PT ;  /* 0x000000181f127c12 */ /* 0x000fe2000f8e9612 */
[----:B------:R-:W-:Y:S01]  /*0cf0*/  IMAD.MOV.U32 R32, RZ, RZ, R61 ;  /* 0x000000ffff207224 */ /* 0x000fe200078e003d */
[----:B------:R-:W-:Y:S01]  /*0d00*/  SHF.R.U64 R31, R22, 0x10, R23 ;  /* 0x00000010161f7819 */ /* 0x000fe20000001217 */
[----:B------:R-:W-:Y:S01]  /*0d10*/  IMAD R16, R17, -0x326172a9, RZ ;  /* 0xcd9e8d5711107824 */ /* 0x000fe200078e02ff */
[----:B------:R-:W-:Y:S01]  /*0d20*/  PRMT R88, R88, 0x5410, R38 ;  /* 0x0000541058587816 */ /* 0x000fe20000000026 */
[----:B------:R-:W-:Y:S01]  /*0d30*/  IMAD.HI.U32 R17, R7, -0x2daee0ad, RZ ;  /* 0xd2511f5307117827 */ /* 0x000fe200078e00ff */
[----:B------:R-:W-:Y:S02]  /*0d40*/  PRMT R89, R30, 0x5410, R32 ;  /* 0x000054101e597816 */ /* 0x000fe40000000020 */
[----:B------:R-:W-:Y:S01]  /*0d50*/  PRMT R90, R90, 0x5410, R31 ;  /* 0x000054105a5a7816 */ /* 0x000fe2000000001f */
[----:B------:R-:W-:Y:S01]  /*0d60*/  IMAD R30, R11, -0x2daee0ad, RZ ;  /* 0xd2511f530b1e7824 */ /* 0x000fe200078e02ff */
[----:B------:R-:W-:Y:S01]  /*0d70*/  SHF.R.U64 R32, R26, 0x10, R27 ;  /* 0x000000101a207819 */ /* 0x000fe2000000121b */
[----:B------:R-:W-:Y:S01]  /*0d80*/  IMAD.HI.U32 R11, R18, -0x326172a9, RZ ;  /* 0xcd9e8d57120b7827 */ /* 0x000fe200078e00ff */
[----:B------:R-:W-:-:S02]  /*0d90*/  SHF.R.U32.HI R94, RZ, 0x10, R29 ;  /* 0x00000010ff5e7819 */ /* 0x000fc4000001161d */
[----:B------:R-:W-:Y:S01]  /*0da0*/  LOP3.LUT R17, R30, UR26, R17, 0x96, !PT ;  /* 0x0000001a1e117c12 */ /* 0x000fe2000f8e9611 */
[----:B------:R-:W-:Y:S01]  /*0db0*/  IMAD R31, R7, -0x2daee0ad, RZ ;  /* 0xd2511f53071f7824 */ /* 0x000fe200078e02ff */
[----:B------:R-:W-:Y:S01]  /*0dc0*/  LOP3.LUT R11, R16, UR25, R11, 0x96, !PT ;  /* 0x00000019100b7c12 */ /* 0x000fe2000f8e960b */
[----:B------:R-:W-:Y:S01]  /*0dd0*/  IMAD R18, R18, -0x326172a9, RZ ;  /* 0xcd9e8d5712127824 */ /* 0x000fe200078e02ff */
[----:B------:R-:W-:Y:S01]  /*0de0*/  SHF.R.U64 R30, R24, 0x10, R25 ;  /* 0x00000010181e7819 */ /* 0x000fe20000001219 */
[----:B------:R-:W-:Y:S01]  /*0df0*/  IMAD.HI.U32 R7, R17, -0x326172a9, RZ ;  /* 0xcd9e8d5711077827 */ /* 0x000fe200078e00ff */
[----:B------:R-:W-:Y:S02]  /*0e00*/  PRMT R92, R92, 0x5410, R32 ;  /* 0x000054105c5c7816 */ /* 0x000fe40000000020 */
[----:B------:R-:W-:Y:S01]  /*0e10*/  PRMT R91, R91, 0x5410, R30 ;  /* 0x000054105b5b7816 */ /* 0x000fe2000000001e */
[----:B------:R-:W-:Y:S01]  /*0e20*/  IMAD.HI.U32 R16, R11, -0x2daee0ad, RZ ;  /* 0xd2511f530b107827 */ /* 0x000fe200078e00ff */
[----:B------:R-:W-:-:S02]  /*0e30*/  LOP3.LUT R7, R18, UR27, R7, 0x96, !PT ;  /* 0x0000001b12077c12 */ /* 0x000fc4000f8e9607 */
[----:B------:R-:W-:Y:S01]  /*0e40*/  SHF.R.S32.HI R30, RZ, 0x2, R6 ;  /* 0x00000002ff1e7819 */ /* 0x000fe20000011406 */
[----:B------:R-:W-:Y:S01]  /*0e50*/  IMAD R18, R11, -0x2daee0ad, RZ ;  /* 0xd2511f530b127824 */ /* 0x000fe200078e02ff */
[----:B------:R-:W-:Y:S01]  /*0e60*/  LOP3.LUT R16, R31, UR28, R16, 0x96, !PT ;  /* 0x0000001c1f107c12 */ /* 0x000fe2000f8e9610 */
[----:B------:R-:W-:Y:S01]  /*0e70*/  IMAD.HI.U32 R11, R7, -0x2daee0ad, RZ ;  /* 0xd2511f53070b7827 */ /* 0x000fe200078e00ff */
[----:B------:R-:W-:-:S03]  /*0e80*/  SHF.R.U64 R31, R28, 0x10, R29 ;  /* 0x000000101c1f7819 */ /* 0x000fc6000000121d */
[----:B------:R-:W-:Y:S01]  /*0e90*/  IMAD R17, R17, -0x326172a9, RZ ;  /* 0xcd9e8d5711117824 */ /* 0x000fe200078e02ff */
[----:B------:R-:W-:Y:S01]  /*0ea0*/  LOP3.LUT R11, R18, UR30, R11, 0x96, !PT ;  /* 0x0000001e120b7c12 */ /* 0x000fe2000f8e960b */
[----:B------:R-:W-:Y:S01]  /*0eb0*/  IMAD.HI.U32 R6, R16, -0x326172a9, RZ ;  /* 0xcd9e8d5710067827 */ /* 0x000fe200078e00ff */
[----:B------:R-:W-:Y:S02]  /*0ec0*/  LOP3.LUT R18, R30, 0xff, RZ, 0xc0, !PT ;  /* 0x000000ff1e127812 */ /* 0x000fe400078ec0ff */
[----:B------:R-:W-:Y:S01]  /*0ed0*/  PRMT R93, R93, 0x5410, R31 ;  /* 0x000054105d5d7816 */ /* 0x000fe2000000001f */
[----:B------:R-:W-:Y:S01]  /*0ee0*/  IMAD R7, R7, -0x2daee0ad, RZ ;  /* 0xd2511f5307077824 */ /* 0x000fe200078e02ff */
[----:B------:R-:W-:Y:S01]  /*0ef0*/  LOP3.LUT R6, R17, UR29, R6, 0x96, !PT ;  /* 0x0000001d11067c12 */ /* 0x000fe2000f8e9606 */
[----:B------:R-:W-:Y:S01]  /*0f00*/  IMAD R17, R16, -0x326172a9, RZ ;  /* 0xcd9e8d5710117824 */ /* 0x000fe200078e02ff */
[----:B------:R-:W-:Y:S01]  /*0f10*/  VIADDMNMX R31, R18, -R4, RZ, !PT ;  /* 0x80000004121f7246 */ /* 0x000fe200078001ff */
[----:B------:R-:W-:-:S03]  /*0f20*/  IMAD.HI.U32 R16, R11, -0x326172a9, RZ ;  /* 0xcd9e8d570b107827 */ /* 0x000fc600078e00ff */
[----:B------:R-:W-:Y:S01]  /*0f30*/  VIMNMX R31, PT, PT, R31, 0x20, PT ;  /* 0x000000201f1f7848 */ /* 0x000fe20003fe0100 */
[----:B------:R-:W-:Y:S01]  /*0f40*/  IMAD R32, R5, -0x20, R18 ;  /* 0xffffffe005207824 */ /* 0x000fe200078e0212 */
[----:B------:R-:W-:Y:S01]  /*0f50*/  SHF.R.U32.HI R5, RZ, 0x1, R30 ;  /* 0x00000001ff057819 */ /* 0x000fe2000001161e */
[C---:B------:R-:W-:Y:S01]  /*0f60*/  IMAD.HI.U32 R4, R6.reuse, -0x2daee0ad, RZ ;  /* 0xd2511f5306047827 */ /* 0x040fe200078e00ff */
[----:B------:R-:W-:Y:S02]  /*0f70*/  LOP3.LUT R18, R17, UR31, R16, 0x96, !PT ;  /* 0x0000001f11127c12 */ /* 0x000fe4000f8e9610 */
[----:B------:R-:W-:Y:S01]  /*0f80*/  VIMNMX R32, PT, PT, RZ, R32, !PT ;  /* 0x00000020ff207248 */ /* 0x000fe20007fe0100 */
[----:B------:R-:W-:Y:S01]  /*0f90*/  IMAD R16, R11, -0x326172a9, RZ ;  /* 0xcd9e8d570b107824 */ /* 0x000fe200078e02ff */
[----:B------:R-:W-:Y:S01]  /*0fa0*/  LOP3.LUT R30, R7, UR32, R4, 0x96, !PT ;  /* 0x00000020071e7c12 */ /* 0x000fe2000f8e9604 */
[----:B------:R-:W-:Y:S01]  /*0fb0*/  IMAD R7, R6, -0x2daee0ad, RZ ;  /* 0xd2511f5306077824 */ /* 0x000fe200078e02ff */
[----:B------:R-:W-:Y:S01]  /*0fc0*/  LOP3.LUT R4, R5, 0x7fffff80, RZ, 0xc0, !PT ;  /* 0x7fffff8005047812 */ /* 0x000fe200078ec0ff */
[----:B------:R-:W-:Y:S01]  /*0fd0*/  IMAD.HI.U32 R6, R18, -0x2daee0ad, RZ ;  /* 0xd2511f5312067827 */ /* 0x000fe200078e00ff */
[----:B------:R-:W-:-:S02]  /*0fe0*/  VIMNMX R5, PT, PT, R32, 0x20, PT ;  /* 0x0000002020057848 */ /* 0x000fc40003fe0100 */
[----:B------:R-:W-:Y:S01]  /*0ff0*/  LEA R31, R31, R4, 0x2 ;  /* 0x000000041f1f7211 */ /* 0x000fe200078e10ff */
[----:B------:R-:W-:Y:S01]  /*1000*/  IMAD.HI.U32 R11, R30, -0x326172a9, RZ ;  /* 0xcd9e8d571e0b7827 */ /* 0x000fe200078e00ff */
[----:B------:R-:W-:Y:S02]  /*1010*/  SHF.R.U64 R17, R8, 0x10, R9 ;  /* 0x0000001008117819 */ /* 0x000fe40000001209 */
[----:B------:R-:W-:Y:S01]  /*1020*/  I2FP.F32.U32 R31, R31 ;  /* 0x0000001f001f7245 */ /* 0x000fe20000201000 */
[----:B------:R-:W-:Y:S01]  /*1030*/  IMAD R4, R5, 0x4, R4 ;  /* 0x0000000405047824 */ /* 0x000fe200078e0204 */
[----:B------:R-:W-:Y:S01]  /*1040*/  LOP3.LUT R5, R7, UR34, R6, 0x96, !PT ;  /* 0x0000002207057c12 */ /* 0x000fe2000f8e9606 */
[----:B------:R-:W-:Y:S01]  /*1050*/  HADD2.F32 R7, -RZ, R8.H0_H0 ;  /* 0x20000008ff077230 */ /* 0x000fe20000004100 */
[----:B------:R-:W-:Y:S01]  /*1060*/  LOP3.LUT R6, R16, UR33, R11, 0x96, !PT ;  /* 0x0000002110067c12 */ /* 0x000fe2000f8e960b */
[----:B------:R-:W-:Y:S01]  /*1070*/  HADD2.F32 R8, -RZ, R9.H0_H0 ;  /* 0x20000009ff087230 */ /* 0x000fe20000004100 */
[----:B------:R-:W-:Y:S01]  /*1080*/  SHF.R.U32.HI R16, RZ, 0x10, R9 ;  /* 0x00000010ff107819 */ /* 0x000fe20000011609 */
[----:B------:R-:W-:Y:S01]  /*1090*/  IMAD.MOV.U32 R33, RZ, RZ, R15 ;  /* 0x000000ffff217224 */ /* 0x000fe200078e000f */
[----:B------:R-:W-:Y:S01]  /*10a0*/  LOP3.LUT R9, R10, 0x3, RZ, 0xc0, !PT ;  /* 0x000000030a097812 */ /* 0x000fe200078ec0ff */
[----:B------:R-:W-:Y:S01]  /*10b0*/  IMAD.MOV.U32 R12, RZ, RZ, R34 ;  /* 0x000000ffff0c7224 */ /* 0x000fe200078e0022 */
[----:B------:R0:W0:Y:S01]  /*10c0*/  MUFU.RCP R10, R31 ;  /* 0x0000001f000a7308 */ /* 0x0000220000001000 */
[----:B------:R-:W-:Y:S01]  /*10d0*/  SHF.R.U32.HI R15, RZ, 0x10, R35 ;  /* 0x00000010ff0f7819 */ /* 0x000fe20000011623 */
[----:B------:R-:W-:Y:S01]  /*10e0*/  IMAD.MOV.U32 R11, RZ, RZ, RZ ;  /* 0x000000ffff0b7224 */ /* 0x000fe200078e00ff */
[----:B------:R-:W-:Y:S01]  /*10f0*/  PRMT R87, R87, 0x5410, R33 ;  /* 0x0000541057577816 */ /* 0x000fe20000000021 */
[----:B------:R-:W-:-:S02]  /*1100*/  HADD2.F32 R12, -RZ, R12.H0_H0 ;  /* 0x2000000cff0c7230 */ /* 0x000fc40000004100 */
[----:B------:R-:W-:Y:S02]  /*1110*/  HADD2.F32 R13, -RZ, R13.H0_H0 ;  /* 0x2000000dff0d7230 */ /* 0x000fe40000004100 */
[----:B------:R-:W-:Y:S02]  /*1120*/  HADD2.F32 R14, -RZ, R14.H0_H0 ;  /* 0x2000000eff0e7230 */ /* 0x000fe40000004100 */
[----:B------:R-:W-:Y:S02]  /*1130*/  HADD2.F32 R15, -RZ, R15.H0_H0 ;  /* 0x2000000fff0f7230 */ /* 0x000fe40000004100 */
[----:B------:R-:W-:Y:S02]  /*1140*/  HADD2.F32 R17, -RZ, R17.H0_H0 ;  /* 0x20000011ff117230 */ /* 0x000fe40000004100 */
[----:B------:R-:W-:Y:S02]  /*1150*/  HADD2.F32 R16, -RZ, R16.H0_H0 ;  /* 0x20000010ff107230 */ /* 0x000fe40000004100 */
[----:B------:R-:W-:-:S02]  /*1160*/  IMAD R18, R18, -0x2daee0ad, RZ ;  /* 0xd2511f5312127824 */ /* 0x000fc400078e02ff */
[----:B01234-:R-:W-:-:S07]  /*1170*/  IMAD R30, R30, -0x326172a9, RZ ;  /* 0xcd9e8d571e1e7824 */ /* 0x01ffce00078e02ff */
.L_x_16887:
[----:B0-----:R-:W0:Y:S01]  /*1180*/  @UP0 LDCU.64 UR4, c[0x0][0x3e0] ;  /* 0x00007c00ff0407ac */ /* 0x001e220008000a00 */
[----:B------:R-:W-:Y:S01]  /*1190*/  PLOP3.LUT P0, PT, PT, PT, UP0, 0x80, 0x8 ;  /* 0x000000000008781c */ /* 0x000fe20003f0f008 */
[----:B0-----:R-:W-:-:S06]  /*11a0*/  @UP0 UIMAD.WIDE UR4, UR14, 0x4, UR4 ;  /* 0x000000040e0408a5 */ /* 0x001fcc000f8e0204 */
[----:B-1234-:R-:W-:Y:S01]  /*11b0*/  MOV R52, UR4 ;  /* 0x0000000400347c02 */ /* 0x01efe20008000f00 */
[----:B------:R-:W-:-:S05]  /*11c0*/  IMAD.U32 R53, RZ, RZ, UR5 ;  /* 0x00000005ff357e24 */ /* 0x000fca000f8e00ff */
[----:B------:R-:W2:Y:S01]  /*11d0*/  @P0 LDG.E R52, desc[UR6][R52.64] ;  /* 0x0000000634340981 */ /* 0x000ea2000c1e1900 */
[----:B------:R-:W-:Y:S01]  /*11e0*/  PLOP3.LUT P0, PT, PT, PT, UP0, 0x80, 0x8 ;  /* 0x000000000008781c */ /* 0x000fe20003f0f008 */
[----:B------:R-:W-:Y:S01]  /*11f0*/  UIMAD UR4, UR14, UR35, URZ ;  /* 0x000000230e0472a4 */ /* 0x000fe2000f8e02ff */
[----:B------:R-:W-:Y:S01]  /*1200*/  BSSY.RECONVERGENT B0, `(.L_x_16608) ;  /* 0x00002a2000007945 */ /* 0x000fe20003800200 */
[----:B------:R-:W0:Y:S02]  /*1210*/  S2R R68, SR_TID.X ;  /* 0x0000000000447919 */ /* 0x000e240000002100 */
[----:B------:R-:W-:-:S04]  /*1220*/  USHF.R.S32.HI UR5, URZ, 0x1f, UR4 ;  /* 0x0000001fff057899 */ /* 0x000fc80008011404 */
[----:B------:R-:W-:-:S03]  /*1230*/  ULEA.HI UR5, UR5, UR4, URZ, 0x2 ;  /* 0x0000000405057291 */ /* 0x000fc6000f8f10ff */
[----:B------:R-:W-:-:S03]  /*1240*/  UMOV UR4, 0x3f800000 ;  /* 0x3f80000000047882 */ /* 0x000fc60000000000 */
[----:B------:R-:W-:-:S05]  /*1250*/  IMAD.U32 R31, RZ, RZ, UR5 ;  /* 0x00000005ff1f7e24 */ /* 0x000fca000f8e00ff */
[----:B0-----:R-:W-:-:S04]  /*1260*/  LEA.HI.SX32 R31, R31, R68, 0x1e ;  /* 0x000000441f1f7211 */ /* 0x001fc800078ff2ff */
[----:B------:R-:W-:Y:S02]  /*1270*/  MOV R70, R31 ;  /* 0x0000001f00467202 */ /* 0x000fe40000000f00 */
[----:B--2---:R-:W-:Y:S02]  /*1280*/  @P0 R2UR UR4, R52 ;  /* 0x00000000340402ca */ /* 0x004fe400000e0000 */
[----:B------:R-:W-:-:S13]  /*1290*/  ISETP.GE.U32.AND P0, PT, R0, 0x100, PT ;  /* 0x000001000000780c */ /* 0x000fda0003f06070 */
        /* <DEDUP_REMOVED lines=21> */
.L_x_20871:
[----:B------:R-:W-:Y:S05]  /*13f0*/  BRX R70 -0x1400                                        (*"BRANCH_TARGETS .L_x_20872,.L_x_20873,.L_x_20874"*) ;  /* 0xffffffec46007949 */ /* 0x000fea000383ffff */
.L_x_20874:
[----:B------:R-:W-:Y:S01]  /*1400*/  IADD3 R70, PT, PT, R9, 0x1, RZ ;  /* 0x0000000109467810 */ /* 0x000fe20007ffe0ff */
[----:B------:R-:W-:Y:S02]  /*1410*/  IMAD.MOV.U32 R78, RZ, RZ, R18 ;  /* 0x000000ffff4e7224 */ /* 0x000fe400078e0012 */
[----:B------:R-:W-:Y:S01]  /*1420*/  IMAD.MOV.U32 R71, RZ, RZ, R6 ;  /* 0x000000ffff477224 */ /* 0x000fe200078e0006 */
[----:B------:R-:W-:Y:S06]  /*1430*/  BRA `(.L_x_16612) ;  /* 0x0000000000f07947 */ /* 0x000fec0003800000 */
.L_x_20872:
[----:B------:R-:W-:Y:S01]  /*1440*/  MOV R78, R18 ;  /* 0x00000012004e7202 */ /* 0x000fe20000000f00 */
[----:B------:R-:W-:Y:S02]  /*1450*/  IMAD.MOV.U32 R70, RZ, RZ, 0x3 ;  /* 0x00000003ff467424 */ /* 0x000fe400078e00ff */
[----:B------:R-:W-:Y:S01]  /*1460*/  IMAD.MOV.U32 R71, RZ, RZ, R5 ;  /* 0x000000ffff477224 */ /* 0x000fe200078e0005 */
[----:B------:R-:W-:Y:S06]  /*1470*/  BRA `(.L_x_16612) ;  /* 0x0000000000e07947 */ /* 0x000fec0003800000 */
.L_x_20873:
        /* <DEDUP_REMOVED lines=13> */
.L_x_16614:
[----:B------:R-:W-:Y:S05]  /*1550*/  BSYNC.RECONVERGENT B2 ;  /* 0x0000000000027941 */ /* 0x000fea0003800200 */
.L_x_16613:
        /* <DEDUP_REMOVED lines=41> */
[----:B------:R-:W-:-:S07]  /*17f0*/  HFMA2 R70, -RZ, RZ, 0, 0 ;  /* 0x00000000ff467431 */ /* 0x000fce00000001ff */
.L_x_16612:
[----:B------:R-:W-:Y:S05]  /*1800*/  BSYNC.RECONVERGENT B1 ;  /* 0x0000000000017941 */ /* 0x000fea0003800200 */
.L_x_16611:
[----:B------:R-:W0:Y:S01]  /*1810*/  LDC R18, c[0x0][0x408] ;  /* 0x00010200ff127b82 */ /* 0x000e220000000800 */
[----:B------:R-:W-:Y:S01]  /*1820*/  I2FP.F32.U32 R72, R71 ;  /* 0x0000004700487245 */ /* 0x000fe20000201000 */
[----:B------:R-:W-:Y:S02]  /*1830*/  IMAD.MOV.U32 R79, RZ, RZ, 0x2f800000 ;  /* 0x2f800000ff4f7424 */ /* 0x000fe400078e00ff */
[----:B-----5:R-:W-:Y:S01]  /*1840*/  FMUL.FTZ R9, R52, UR4 ;  /* 0x0000000434097c20 */ /* 0x020fe20008410000 */
[----:B------:R-:W-:Y:S01]  /*1850*/  ISETP.NE.AND P2, PT, R70, 0x1, PT ;  /* 0x000000014600780c */ /* 0x000fe20003f45270 */
[----:B------:R-:W-:Y:S01]  /*1860*/  BSSY.RECONVERGENT B1, `(.L_x_16615) ;  /* 0x000004c000017945 */ /* 0x000fe20003800200 */
[----:B------:R-:W-:Y:S01]  /*1870*/  FFMA.FTZ R72, R72, R79, 1.1641532182693481445e-10 ;  /* 0x2f00000048487423 */ /* 0x000fe2000001004f */
[----:B------:R-:W-:Y:S01]  /*1880*/  IMAD.MOV.U32 R71, RZ, RZ, 0x2 ;  /* 0x00000002ff477424 */ /* 0x000fe200078e00ff */
[----:B------:R-:W1:Y:S01]  /*1890*/  LDC R69, c[0x0][0x404] ;  /* 0x00010100ff457b82 */ /* 0x000e620000000800 */
[----:B0-----:R-:W-:-:S02]  /*18a0*/  FMUL.FTZ R9, R9, R18 ;  /* 0x0000001209097220 */ /* 0x001fc40000410000 */
[----:B-1----:R-:W-:-:S04]  /*18b0*/  FSETP.GTU.FTZ.AND P1, PT, R72, R69, PT ;  /* 0x000000454800720b */ /* 0x002fc80003f3c000 */
        /* <DEDUP_REMOVED lines=13> */
.L_x_16617:
        /* <DEDUP_REMOVED lines=13> */
.L_x_16619:
[----:B------:R-:W-:Y:S05]  /*1a60*/  BSYNC.RECONVERGENT B2 ;  /* 0x0000000000027941 */ /* 0x000fea0003800200 */
.L_x_16618:
        /* <DEDUP_REMOVED lines=43> */
.L_x_16616:
[----:B------:R-:W-:Y:S05]  /*1d20*/  BSYNC.RECONVERGENT B1 ;  /* 0x0000000000017941 */ /* 0x000fea0003800200 */
.L_x_16615:
[----:B------:R-:W-:Y:S01]  /*1d30*/  I2FP.F32.U32 R52, R9 ;  /* 0x0000000900347245 */ /* 0x000fe20000201000 */
[----:B------:R-:W-:Y:S01]  /*1d40*/  FMUL.FTZ R53, R53, UR4 ;  /* 0x0000000435357c20 */ /* 0x000fe20008410000 */
[----:B------:R-:W-:Y:S01]  /*1d50*/  ISETP.NE.AND P3, PT, R71, 0x1, PT ;  /* 0x000000014700780c */ /* 0x000fe20003f65270 */
[----:B------:R-:W-:Y:S01]  /*1d60*/  BSSY.RECONVERGENT B1, `(.L_x_16620) ;  /* 0x000004b000017945 */ /* 0x000fe20003800200 */
[----:B------:R-:W-:Y:S02]  /*1d70*/  IMAD.MOV.U32 R70, RZ, RZ, 0x2 ;  /* 0x00000002ff467424 */ /* 0x000fe400078e00ff */
[----:B------:R-:W-:Y:S01]  /*1d80*/  FFMA.FTZ R52, R52, R79, 1.1641532182693481445e-10 ;  /* 0x2f00000034347423 */ /* 0x000fe2000001004f */
[----:B------:R-:W-:Y:S01]  /*1d90*/  FMUL.FTZ R53, R53, R18 ;  /* 0x0000001235357220 */ /* 0x000fe20000410000 */
[----:B------:R-:W-:-:S03]  /*1da0*/  IMAD.MOV.U32 R9, RZ, RZ, R30 ;  /* 0x000000ffff097224 */ /* 0x000fc600078e001e */
        /* <DEDUP_REMOVED lines=13> */
.L_x_16622:
        /* <DEDUP_REMOVED lines=13> */
.L_x_16624:
[----:B------:R-:W-:Y:S05]  /*1f50*/  BSYNC.RECONVERGENT B2 ;  /* 0x0000000000027941 */ /* 0x000fea0003800200 */
.L_x_16623:
        /* <DEDUP_REMOVED lines=43> */
.L_x_16621:
[----:B------:R-:W-:Y:S05]  /*2210*/  BSYNC.RECONVERGENT B1 ;  /* 0x0000000000017941 */ /* 0x000fea0003800200 */
.L_x_16620:
[----:B------:R-:W-:Y:S01]  /*2220*/  I2FP.F32.U32 R52, R9 ;  /* 0x0000000900347245 */ /* 0x000fe20000201000 */
[----:B------:R-:W-:Y:S01]  /*2230*/  FMUL.FTZ R9, R54, UR4 ;  /* 0x0000000436097c20 */ /* 0x000fe20008410000 */
[----:B------:R-:W-:Y:S01]  /*2240*/  ISETP.NE.AND P4, PT, R70, 0x1, PT ;  /* 0x000000014600780c */ /* 0x000fe20003f85270 */
[----:B------:R-:W-:Y:S01]  /*2250*/  BSSY.RECONVERGENT B1, `(.L_x_16625) ;  /* 0x000004b000017945 */ /* 0x000fe20003800200 */
[----:B------:R-:W-:Y:S02]  /*2260*/  IMAD.MOV.U32 R53, RZ, RZ, R30 ;  /* 0x000000ffff357224 */ /* 0x000fe400078e001e */
[----:B------:R-:W-:Y:S01]  /*2270*/  FFMA.FTZ R52, R52, R79, 1.1641532182693481445e-10 ;  /* 0x2f00000034347423 */ /* 0x000fe2000001004f */
[----:B------:R-:W-:-:S04]  /*2280*/  FMUL.FTZ R9, R9, R18 ;  /* 0x0000001209097220 */ /* 0x000fc80000410000 */
[----:B------:R-:W-:-:S04]  /*2290*/  FSETP.GTU.FTZ.AND P3, PT, R52, R69, PT ;  /* 0x000000453400720b */ /* 0x000fc80003f7c000 */
        /* <DEDUP_REMOVED lines=13> */
.L_x_16627:
        /* <DEDUP_REMOVED lines=13> */
.L_x_16629:
[----:B------:R-:W-:Y:S05]  /*2440*/  BSYNC.RECONVERGENT B2 ;  /* 0x0000000000027941 */ /* 0x000fea0003800200 */
.L_x_16628:
        /* <DEDUP_REMOVED lines=43> */
.L_x_16626:
[----:B------:R-:W-:Y:S05]  /*2700*/  BSYNC.RECONVERGENT B1 ;  /* 0x0000000000017941 */ /* 0x000fea0003800200 */
.L_x_16625:
[----:B------:R-:W-:Y:S01]  /*2710*/  I2FP.F32.U32 R52, R53 ;  /* 0x0000003500347245 */ /* 0x000fe20000201000 */
[----:B------:R-:W-:-:S04]  /*2720*/  FMUL.FTZ R55, R55, UR4 ;  /* 0x0000000437377c20 */ /* 0x000fc80008410000 */
[----:B------:R-:W-:Y:S01]  /*2730*/  FFMA.FTZ R52, R52, R79, 1.1641532182693481445e-10 ;  /* 0x2f00000034347423 */ /* 0x000fe2000001004f */
[----:B------:R-:W-:-:S04]  /*2740*/  FMUL.FTZ R55, R55, R18 ;  /* 0x0000001237377220 */ /* 0x000fc80000410000 */
[----:B------:R-:W-:-:S04]  /*2750*/  FSETP.GTU.FTZ.AND P5, PT, R52, R69, PT ;  /* 0x000000453400720b */ /* 0x000fc80003fbc000 */
[----:B------:R-:W-:Y:S02]  /*2760*/  FSEL R18, R55, RZ, !P5 ;  /* 0x000000ff37127208 */ /* 0x000fe40006800000 */
[----:B------:R-:W-:-:S03]  /*2770*/  PLOP3.LUT P4, PT, P5, PT, PT, 0x8, 0x80 ;  /* 0x000000000080781c */ /* 0x000fc60002f8e170 */
[----:B------:R-:W-:Y:S01]  /*2780*/  FADD.FTZ R59, R59, R18 ;  /* 0x000000123b3b7221 */ /* 0x000fe20000010000 */
[----:B------:R-:W-:Y:S09]  /*2790*/  BRA `(.L_x_16630) ;  /* 0x0000001000e87947 */ /* 0x000ff20003800000 */
.L_x_16610:
        /* <DEDUP_REMOVED lines=16> */
.L_x_16633:
        /* <DEDUP_REMOVED lines=13> */
.L_x_16635:
[----:B------:R-:W-:Y:S05]  /*2970*/  BSYNC.RECONVERGENT B2 ;  /* 0x0000000000027941 */ /* 0x000fea0003800200 */
.L_x_16634:
        /* <DEDUP_REMOVED lines=41> */
[----:B------:R-:W-:-:S07]  /*2c10*/  IMAD.MOV.U32 R56, RZ, RZ, R18 ;  /* 0x000000ffff387224 */ /* 0x000fce00078e0012 */
.L_x_16632:
[----:B------:R-:W-:Y:S05]  /*2c20*/  BSYNC.RECONVERGENT B1 ;  /* 0x0000000000017941 */ /* 0x000fea0003800200 */
.L_x_16631:
[----:B------:R-:W0:Y:S01]  /*2c30*/  LDC R18, c[0x0][0x404] ;  /* 0x00010100ff127b82 */ /* 0x000e220000000800 */
[----:B------:R-:W-:Y:S01]  /*2c40*/  HFMA2 R72, -RZ, RZ, 0.1171875, 0 ;  /* 0x2f800000ff487431 */ /* 0x000fe200000001ff */
[----:B------:R-:W-:Y:S01]  /*2c50*/  ISETP.NE.AND P2, PT, R57, 0x1, PT ;  /* 0x000000013900780c */ /* 0x000fe20003f45270 */
[----:B-----5:R-:W-:Y:S01]  /*2c60*/  FMUL.FTZ R52, R52, UR4 ;  /* 0x0000000434347c20 */ /* 0x020fe20008410000 */
[----:B------:R-:W-:Y:S01]  /*2c70*/  I2FP.F32.U32 R9, R56 ;  /* 0x0000003800097245 */ /* 0x000fe20000201000 */
[----:B------:R-:W-:Y:S01]  /*2c80*/  BSSY.RECONVERGENT B1, `(.L_x_16636) ;  /* 0x0000049000017945 */ /* 0x000fe20003800200 */
[----:B------:R-:W-:Y:S02]  /*2c90*/  IMAD.MOV.U32 R56, RZ, RZ, 0x2 ;  /* 0x00000002ff387424 */ /* 0x000fe400078e00ff */
[----:B------:R-:W1:Y:S01]  /*2ca0*/  LDC R69, c[0x0][0x408] ;  /* 0x00010200ff457b82 */ /* 0x000e620000000800 */
[----:B------:R-:W-:-:S05]  /*2cb0*/  FFMA.FTZ R9, R9, R72, 1.1641532182693481445e-10 ;  /* 0x2f00000009097423 */ /* 0x000fca0000010048 */
[----:B0-----:R-:W-:Y:S01]  /*2cc0*/  FSETP.LE.FTZ.AND P1, PT, R9, R18, PT ;  /* 0x000000120900720b */ /* 0x001fe20003f33000 */
[----:B------:R-:W-:Y:S02]  /*2cd0*/  IMAD.MOV.U32 R9, RZ, RZ, R30 ;  /* 0x000000ffff097224 */ /* 0x000fe400078e001e */
[----:B-1----:R-:W-:Y:S01]  /*2ce0*/  FMUL.FTZ R73, R52, R69 ;  /* 0x0000004534497220 */ /* 0x002fe20000410000 */
        /* <DEDUP_REMOVED lines=9> */
.L_x_16638:
        /* <DEDUP_REMOVED lines=13> */
.L_x_16640:
[----:B------:R-:W-:Y:S05]  /*2e50*/  BSYNC.RECONVERGENT B2 ;  /* 0x0000000000027941 */ /* 0x000fea0003800200 */
.L_x_16639:
        /* <DEDUP_REMOVED lines=43> */
.L_x_16637:
[----:B------:R-:W-:Y:S05]  /*3110*/  BSYNC.RECONVERGENT B1 ;  /* 0x0000000000017941 */ /* 0x000fea0003800200 */
.L_x_16636:
[----:B------:R-:W-:Y:S01]  /*3120*/  ISETP.NE.AND P3, PT, R56, 0x1, PT ;  /* 0x000000013800780c */ /* 0x000fe20003f65270 */
[----:B------:R-:W-:Y:S01]  /*3130*/  FMUL.FTZ R74, R53, UR4 ;  /* 0x00000004354a7c20 */ /* 0x000fe20008410000 */
[----:B------:R-:W-:Y:S01]  /*3140*/  I2FP.F32.U32 R9, R9 ;  /* 0x0000000900097245 */ /* 0x000fe20000201000 */
[----:B------:R-:W-:Y:S01]  /*3150*/  BSSY.RECONVERGENT B1, `(.L_x_16641) ;  /* 0x0000048000017945 */ /* 0x000fe20003800200 */
[----:B------:R-:W-:Y:S02]  /*3160*/  HFMA2 R52, -RZ, RZ, 0, 1.1920928955078125e-07 ;  /* 0x00000002ff347431 */ /* 0x000fe400000001ff */
[----:B------:R-:W-:Y:S01]  /*3170*/  FMUL.FTZ R74, R74, R69 ;  /* 0x000000454a4a7220 */ /* 0x000fe20000410000 */
[----:B------:R-:W-:-:S05]  /*3180*/  FFMA.FTZ R9, R9, R72, 1.1641532182693481445e-10 ;  /* 0x2f00000009097423 */ /* 0x000fca0000010048 */
[----:B------:R-:W-:Y:S01]  /*3190*/  FSETP.LE.FTZ.AND P2, PT, R9, R18, PT ;  /* 0x000000120900720b */ /* 0x000fe20003f53000 */
[----:B------:R-:W-:Y:S01]  /*31a0*/  IMAD.MOV.U32 R9, RZ, RZ, R30 ;  /* 0x000000ffff097224 */ /* 0x000fe200078e001e */
        /* <DEDUP_REMOVED lines=9> */
.L_x_16643:
        /* <DEDUP_REMOVED lines=13> */
.L_x_16645:
[----:B------:R-:W-:Y:S05]  /*3310*/  BSYNC.RECONVERGENT B2 ;  /* 0x0000000000027941 */ /* 0x000fea0003800200 */
.L_x_16644:
        /* <DEDUP_REMOVED lines=43> */
.L_x_16642:
[----:B------:R-:W-:Y:S05]  /*35d0*/  BSYNC.RECONVERGENT B1 ;  /* 0x0000000000017941 */ /* 0x000fea0003800200 */
.L_x_16641:
[----:B------:R-:W-:Y:S01]  /*35e0*/  ISETP.NE.AND P4, PT, R52, 0x1, PT ;  /* 0x000000013400780c */ /* 0x000fe20003f85270 */
[----:B------:R-:W-:Y:S01]  /*35f0*/  FMUL.FTZ R54, R54, UR4 ;  /* 0x0000000436367c20 */ /* 0x000fe20008410000 */
[----:B------:R-:W-:Y:S01]  /*3600*/  I2FP.F32.U32 R9, R9 ;  /* 0x0000000900097245 */ /* 0x000fe20000201000 */
[----:B------:R-:W-:Y:S01]  /*3610*/  BSSY.RECONVERGENT B1, `(.L_x_16646) ;  /* 0x0000048000017945 */ /* 0x000fe20003800200 */
[----:B------:R-:W-:Y:S01]  /*3620*/  MOV R53, R30 ;  /* 0x0000001e00357202 */ /* 0x000fe20000000f00 */
[----:B------:R-:W-:Y:S02]  /*3630*/  FMUL.FTZ R54, R54, R69 ;  /* 0x0000004536367220 */ /* 0x000fe40000410000 */
[----:B------:R-:W-:-:S05]  /*3640*/  FFMA.FTZ R9, R9, R72, 1.1641532182693481445e-10 ;  /* 0x2f00000009097423 */ /* 0x000fca0000010048 */
        /* <DEDUP_REMOVED lines=11> */
.L_x_16648:
        /* <DEDUP_REMOVED lines=13> */
.L_x_16650:
[----:B------:R-:W-:Y:S05]  /*37d0*/  BSYNC.RECONVERGENT B2 ;  /* 0x0000000000027941 */ /* 0x000fea0003800200 */
.L_x_16649:
        /* <DEDUP_REMOVED lines=43> */
.L_x_16647:
[----:B------:R-:W-:Y:S05]  /*3a90*/  BSYNC.RECONVERGENT B1 ;  /* 0x0000000000017941 */ /* 0x000fea0003800200 */
.L_x_16646:
[----:B------:R-:W-:Y:S02]  /*3aa0*/  I2FP.F32.U32 R53, R53 ;  /* 0x0000003500357245 */ /* 0x000fe40000201000 */
[----:B------:R-:W-:Y:S02]  /*3ab0*/  FSEL R56, R73, RZ, P1 ;  /* 0x000000ff49387208 */ /* 0x000fe40000800000 */
[----:B------:R-:W-:Y:S01]  /*3ac0*/  FSEL R57, R74, RZ, P2 ;  /* 0x000000ff4a397208 */ /* 0x000fe20001000000 */
[----:B------:R-:W-:Y:S01]  /*3ad0*/  FFMA.FTZ R53, R53, R72, 1.1641532182693481445e-10 ;  /* 0x2f00000035357423 */ /* 0x000fe20000010048 */
[----:B------:R-:W-:-:S04]  /*3ae0*/  FSEL R58, R54, RZ, P3 ;  /* 0x000000ff363a7208 */ /* 0x000fc80001800000 */
[----:B------:R-:W-:Y:S01]  /*3af0*/  FSETP.GTU.FTZ.AND P5, PT, R53, R18, PT ;  /* 0x000000123500720b */ /* 0x000fe20003fbc000 */
[----:B------:R-:W-:-:S03]  /*3b00*/  FMUL.FTZ R18, R55, UR4 ;  /* 0x0000000437127c20 */ /* 0x000fc60008410000 */
[----:B------:R-:W-:Y:S01]  /*3b10*/  PLOP3.LUT P4, PT, P5, PT, PT, 0x8, 0x80 ;  /* 0x000000000080781c */ /* 0x000fe20002f8e170 */
[----:B------:R-:W-:-:S05]  /*3b20*/  FMUL.FTZ R18, R18, R69 ;  /* 0x0000004512127220 */ /* 0x000fca0000410000 */
[----:B------:R-:W-:-:S07]  /*3b30*/  FSEL R59, R18, RZ, !P5 ;  /* 0x000000ff123b7208 */ /* 0x000fce0006800000 */
.L_x_16630:
[----:B------:R-:W0:Y:S01]  /*3b40*/  LDC.64 R54, c[0x0][0x3a8] ;  /* 0x0000ea00ff367b82 */ /* 0x000e220000000a00 */
[----:B------:R-:W-:Y:S02]  /*3b50*/  SEL R18, RZ, 0x1000000, !P4 ;  /* 0x01000000ff127807 */ /* 0x000fe40006000000 */
[----:B------:R-:W-:Y:S02]  /*3b60*/  SEL R69, RZ, 0x10000, !P3 ;  /* 0x00010000ff457807 */ /* 0x000fe40005800000 */
[----:B------:R-:W-:-:S03]  /*3b70*/  SEL R70, RZ, 0x100, !P2 ;  /* 0x00000100ff467807 */ /* 0x000fc60005000000 */
[----:B------:R-:W1:Y:S01]  /*3b80*/  LDC.64 R52, c[0x0][0x3b0] ;  /* 0x0000ec00ff347b82 */ /* 0x000e620000000a00 */
[----:B------:R-:W-:Y:S02]  /*3b90*/  IADD3 R18, PT, PT, R70, R18, R69 ;  /* 0x0000001246127210 */ /* 0x000fe40007ffe045 */
[----:B------:R-:W-:Y:S02]  /*3ba0*/  SEL R69, RZ, 0x1, !P1 ;  /* 0x00000001ff457807 */ /* 0x000fe40004800000 */
[----:B------:R-:W-:-:S03]  /*3bb0*/  IADD3 R70, PT, PT, R31, 0x100, RZ ;  /* 0x000001001f467810 */ /* 0x000fc60007ffe0ff */
[----:B------:R-:W-:Y:S02]  /*3bc0*/  IMAD.IADD R69, R18, 0x1, R69 ;  /* 0x0000000112457824 */ /* 0x000fe400078e0245 */
[----:B------:R-:W-:Y:S02]  /*3bd0*/  IMAD.MOV.U32 R18, RZ, RZ, R78 ;  /* 0x000000ffff127224 */ /* 0x000fe400078e004e */
[----:B0-----:R-:W-:-:S05]  /*3be0*/  IMAD.WIDE.U32 R54, R31, 0x10, R54 ;  /* 0x000000101f367825 */ /* 0x001fca00078e0036 */
[----:B------:R0:W-:Y:S01]  /*3bf0*/  STG.E.128 desc[UR6][R54.64], R56 ;  /* 0x0000003836007986 */ /* 0x0001e2000c101d06 */
[----:B-1----:R-:W-:-:S05]  /*3c00*/  IMAD.WIDE.U32 R52, R31, 0x4, R52 ;  /* 0x000000041f347825 */ /* 0x002fca00078e0034 */
[----:B------:R0:W-:Y:S02]  /*3c10*/  STG.E desc[UR6][R52.64], R69 ;  /* 0x0000004534007986 */ /* 0x0001e4000c101906 */
.L_x_16609:
[----:B------:R-:W-:Y:S05]  /*3c20*/  BSYNC.RECONVERGENT B0 ;  /* 0x0000000000007941 */ /* 0x000fea0003800200 */
.L_x_16608:
        /* <DEDUP_REMOVED lines=29> */
.L_x_16656:
        /* <DEDUP_REMOVED lines=13> */
.L_x_16658:
[----:B------:R-:W-:Y:S05]  /*3ed0*/  BSYNC.RECONVERGENT B2 ;  /* 0x0000000000027941 */ /* 0x000fea0003800200 */
.L_x_16657:
        /* <DEDUP_REMOVED lines=41> */
[----:B------:R-:W-:-:S07]  /*4170*/  IMAD.MOV.U32 R72, RZ, RZ, RZ ;  /* 0x000000ffff487224 */ /* 0x000fce00078e00ff */
.L_x_16655:
[----:B------:R-:W-:Y:S05]  /*4180*/  BSYNC.RECONVERGENT B1 ;  /* 0x0000000000017941 */ /* 0x000fea0003800200 */
.L_x_16654:
[----:B------:R-:W0:Y:S01]  /*4190*/  LDC R18, c[0x0][0x408] ;  /* 0x00010200ff127b82 */ /* 0x000e220000000800 */
[----:B------:R-:W-:Y:S01]  /*41a0*/  I2FP.F32.U32 R74, R73 ;  /* 0x00000049004a7245 */ /* 0x000fe20000201000 */
[----:B------:R-:W-:Y:S02]  /*41b0*/  IMAD.MOV.U32 R81, RZ, RZ, 0x2f800000 ;  /* 0x2f800000ff517424 */ /* 0x000fe400078e00ff */
[----:B-----5:R-:W-:Y:S01]  /*41c0*/  FMUL.FTZ R9, R32, UR4 ;  /* 0x0000000420097c20 */ /* 0x020fe20008410000 */
[----:B------:R-:W-:Y:S01]  /*41d0*/  ISETP.NE.AND P2, PT, R72, 0x1, PT ;  /* 0x000000014800780c */ /* 0x000fe20003f45270 */
[----:B------:R-:W-:Y:S01]  /*41e0*/  BSSY.RECONVERGENT B1, `(.L_x_16659) ;  /* 0x000004c000017945 */ /* 0x000fe20003800200 */
[----:B------:R-:W-:Y:S01]  /*41f0*/  FFMA.FTZ R74, R74, R81, 1.1641532182693481445e-10 ;  /* 0x2f0000004a4a7423 */ /* 0x000fe20000010051 */
[----:B------:R-:W-:Y:S01]  /*4200*/  HFMA2 R73, -RZ, RZ, 0, 1.1920928955078125e-07 ;  /* 0x00000002ff497431 */ /* 0x000fe200000001ff */
[----:B------:R-:W1:Y:S01]  /*4210*/  LDC R71, c[0x0][0x404] ;  /* 0x00010100ff477b82 */ /* 0x000e620000000800 */
[----:B0-----:R-:W-:-:S02]  /*4220*/  FMUL.FTZ R9, R9, R18 ;  /* 0x0000001209097220 */ /* 0x001fc40000410000 */
[----:B-1----:R-:W-:-:S04]  /*4230*/  FSETP.GTU.FTZ.AND P1, PT, R74, R71, PT ;  /* 0x000000474a00720b */ /* 0x002fc80003f3c000 */
        /* <DEDUP_REMOVED lines=13> */
.L_x_16661:
        /* <DEDUP_REMOVED lines=13> */
.L_x_16663:
[----:B------:R-:W-:Y:S05]  /*43e0*/  BSYNC.RECONVERGENT B2 ;  /* 0x0000000000027941 */ /* 0x000fea0003800200 */
.L_x_16662:
        /* <DEDUP_REMOVED lines=43> */
.L_x_16660:
[----:B------:R-:W-:Y:S05]  /*46a0*/  BSYNC.RECONVERGENT B1 ;  /* 0x0000000000017941 */ /* 0x000fea0003800200 */
.L_x_16659:
[----:B------:R-:W-:Y:S01]  /*46b0*/  I2FP.F32.U32 R52, R9 ;  /* 0x0000000900347245 */ /* 0x000fe20000201000 */
[----:B------:R-:W-:Y:S01]  /*46c0*/  FMUL.FTZ R33, R33, UR4 ;  /* 0x0000000421217c20 */ /* 0x000fe20008410000 */
[----:B------:R-:W-:Y:S01]  /*46d0*/  ISETP.NE.AND P3, PT, R73, 0x1, PT ;  /* 0x000000014900780c */ /* 0x000fe20003f65270 */
[----:B------:R-:W-:Y:S01]  /*46e0*/  BSSY.RECONVERGENT B1, `(.L_x_16664) ;  /* 0x000004b000017945 */ /* 0x000fe20003800200 */
[----:B------:R-:W-:Y:S02]  /*46f0*/  IMAD.MOV.U32 R72, RZ, RZ, 0x2 ;  /* 0x00000002ff487424 */ /* 0x000fe400078e00ff */
[----:B------:R-:W-:Y:S01]  /*4700*/  FFMA.FTZ R52, R52, R81, 1.1641532182693481445e-10 ;  /* 0x2f00000034347423 */ /* 0x000fe20000010051 */
[----:B------:R-:W-:Y:S01]  /*4710*/  FMUL.FTZ R33, R33, R18 ;  /* 0x0000001221217220 */ /* 0x000fe20000410000 */
[----:B------:R-:W-:-:S03]  /*4720*/  MOV R9, R30 ;  /* 0x0000001e00097202 */ /* 0x000fc60000000f00 */
        /* <DEDUP_REMOVED lines=13> */
.L_x_16666:
        /* <DEDUP_REMOVED lines=13> */
.L_x_16668:
[----:B------:R-:W-:Y:S05]  /*48d0*/  BSYNC.RECONVERGENT B2 ;  /* 0x0000000000027941 */ /* 0x000fea0003800200 */
.L_x_16667:
        /* <DEDUP_REMOVED lines=43> */
.L_x_16665:
[----:B------:R-:W-:Y:S05]  /*4b90*/  BSYNC.RECONVERGENT B1 ;  /* 0x0000000000017941 */ /* 0x000fea0003800200 */
.L_x_16664:
        /* <DEDUP_REMOVED lines=21> */
.L_x_16671:
        /* <DEDUP_REMOVED lines=13> */
.L_x_16673:
[----:B------:R-:W-:Y:S05]  /*4dc0*/  BSYNC.RECONVERGENT B2 ;  /* 0x0000000000027941 */ /* 0x000fea0003800200 */
.L_x_16672:
        /* <DEDUP_REMOVED lines=43> */
.L_x_16670:
[----:B------:R-:W-:Y:S05]  /*5080*/  BSYNC.RECONVERGENT B1 ;  /* 0x0000000000017941 */ /* 0x000fea0003800200 */
.L_x_16669:
        /* <DEDUP_REMOVED lines=9> */
.L_x_16653:
        /* <DEDUP_REMOVED lines=16> */
.L_x_16677:
        /* <DEDUP_REMOVED lines=13> */
.L_x_16679:
[----:B------:R-:W-:Y:S05]  /*52f0*/  BSYNC.RECONVERGENT B2 ;  /* 0x0000000000027941 */ /* 0x000fea0003800200 */
.L_x_16678:
        /* <DEDUP_REMOVED lines=42> */
.L_x_16676:
[----:B------:R-:W-:Y:S05]  /*55a0*/  BSYNC.RECONVERGENT B1 ;  /* 0x0000000000017941 */ /* 0x000fea0003800200 */
.L_x_16675:
[----:B------:R-:W0:Y:S01]  /*55b0*/  LDC R18, c[0x0][0x404] ;  /* 0x00010100ff127b82 */ /* 0x000e220000000800 */
[----:B------:R-:W-:Y:S01]  /*55c0*/  ISETP.NE.AND P2, PT, R53, 0x1, PT ;  /* 0x000000013500780c */ /* 0x000fe20003f45270 */
[----:B------:R-:W-:Y:S01]  /*55d0*/  IMAD.MOV.U32 R74, RZ, RZ, 0x2f800000 ;  /* 0x2f800000ff4a7424 */ /* 0x000fe200078e00ff */
[----:B------:R-:W-:Y:S01]  /*55e0*/  I2FP.F32.U32 R9, R52 ;  /* 0x0000003400097245 */ /* 0x000fe20000201000 */
[----:B-----5:R-:W-:Y:S01]  /*55f0*/  FMUL.FTZ R32, R32, UR4 ;  /* 0x0000000420207c20 */ /* 0x020fe20008410000 */
[----:B------:R-:W-:Y:S01]  /*5600*/  BSSY.RECONVERGENT B1, `(.L_x_16680) ;  /* 0x0000049000017945 */ /* 0x000fe20003800200 */
[----:B------:R-:W-:Y:S02]  /*5610*/  IMAD.MOV.U32 R52, RZ, RZ, 0x2 ;  /* 0x00000002ff347424 */ /* 0x000fe400078e00ff */
[----:B------:R-:W1:Y:S01]  /*5620*/  LDC R71, c[0x0][0x408] ;  /* 0x00010200ff477b82 */ /* 0x000e620000000800 */
[----:B------:R-:W-:-:S05]  /*5630*/  FFMA.FTZ R9, R9, R74, 1.1641532182693481445e-10 ;  /* 0x2f00000009097423 */ /* 0x000fca000001004a */
[----:B0-----:R-:W-:Y:S02]  /*5640*/  FSETP.LE.FTZ.AND P1, PT, R9, R18, PT ;  /* 0x000000120900720b */ /* 0x001fe40003f33000 */
[----:B------:R-:W-:Y:S01]  /*5650*/  MOV R9, R30 ;  /* 0x0000001e00097202 */ /* 0x000fe20000000f00 */
[----:B-1----:R-:W-:Y:S01]  /*5660*/  FMUL.FTZ R75, R32, R71 ;  /* 0x00000047204b7220 */ /* 0x002fe20000410000 */
        /* <DEDUP_REMOVED lines=9> */
.L_x_16682:
        /* <DEDUP_REMOVED lines=13> */
.L_x_16684:
[----:B------:R-:W-:Y:S05]  /*57d0*/  BSYNC.RECONVERGENT B2 ;  /* 0x0000000000027941 */ /* 0x000fea0003800200 */
.L_x_16683:
        /* <DEDUP_REMOVED lines=43> */
.L_x_16681:
[----:B------:R-:W-:Y:S05]  /*5a90*/  BSYNC.RECONVERGENT B1 ;  /* 0x0000000000017941 */ /* 0x000fea0003800200 */
.L_x_16680:
[----:B------:R-:W-:Y:S01]  /*5aa0*/  ISETP.NE.AND P3, PT, R52, 0x1, PT ;  /* 0x000000013400780c */ /* 0x000fe20003f65270 */
[----:B------:R-:W-:Y:S01]  /*5ab0*/  FMUL.FTZ R76, R33, UR4 ;  /* 0x00000004214c7c20 */ /* 0x000fe20008410000 */
[----:B------:R-:W-:Y:S01]  /*5ac0*/  I2FP.F32.U32 R9, R9 ;  /* 0x0000000900097245 */ /* 0x000fe20000201000 */
[----:B------:R-:W-:Y:S01]  /*5ad0*/  BSSY.RECONVERGENT B1, `(.L_x_16685) ;  /* 0x0000048000017945 */ /* 0x000fe20003800200 */
[----:B------:R-:W-:Y:S02]  /*5ae0*/  IMAD.MOV.U32 R32, RZ, RZ, 0x2 ;  /* 0x00000002ff207424 */ /* 0x000fe400078e00ff */
        /* <DEDUP_REMOVED lines=13> */
.L_x_16687:
        /* <DEDUP_REMOVED lines=13> */
.L_x_16689:
[----:B------:R-:W-:Y:S05]  /*5c90*/  BSYNC.RECONVERGENT B2 ;  /* 0x0000000000027941 */ /* 0x000fea0003800200 */
.L_x_16688:
        /* <DEDUP_REMOVED lines=43> */
.L_x_16686:
[----:B------:R-:W-:Y:S05]  /*5f50*/  BSYNC.RECONVERGENT B1 ;  /* 0x0000000000017941 */ /* 0x000fea0003800200 */
.L_x_16685:
[----:B------:R-:W-:Y:S01]  /*5f60*/  ISETP.NE.AND P4, PT, R32, 0x1, PT ;  /* 0x000000012000780c */ /* 0x000fe20003f85270 */
[----:B------:R-:W-:Y:S01]  /*5f70*/  FMUL.FTZ R34, R34, UR4 ;  /* 0x0000000422227c20 */ /* 0x000fe20008410000 */
[----:B------:R-:W-:Y:S01]  /*5f80*/  I2FP.F32.U32 R9, R9 ;  /* 0x0000000900097245 */ /* 0x000fe20000201000 */
[----:B------:R-:W-:Y:S01]  /*5f90*/  BSSY.RECONVERGENT B1, `(.L_x_16690) ;  /* 0x0000048000017945 */ /* 0x000fe20003800200 */
[----:B------:R-:W-:Y:S02]  /*5fa0*/  IMAD.MOV.U32 R33, RZ, RZ, R30 ;  /* 0x000000ffff217224 */ /* 0x000fe400078e001e */
[----:B------:R-:W-:Y:S01]  /*5fb0*/  FMUL.FTZ R34, R34, R71 ;  /* 0x0000004722227220 */ /* 0x000fe20000410000 */
[----:B------:R-:W-:-:S05]  /*5fc0*/  FFMA.FTZ R9, R9, R74, 1.1641532182693481445e-10 ;  /* 0x2f00000009097423 */ /* 0x000fca000001004a */
[----:B------:R-:W-:Y:S01]  /*5fd0*/  FSETP.LE.FTZ.AND P3, PT, R9, R18, PT ;  /* 0x000000120900720b */ /* 0x000fe20003f73000 */
[----:B------:R-:W-:Y:S01]  /*5fe0*/  HFMA2 R9, -RZ, RZ, 0, 1.1920928955078125e-07 ;  /* 0x00000002ff097431 */ /* 0x000fe200000001ff */
        /* <DEDUP_REMOVED lines=9> */
.L_x_16692:
        /* <DEDUP_REMOVED lines=13> */
.L_x_16694:
[----:B------:R-:W-:Y:S05]  /*6150*/  BSYNC.RECONVERGENT B2 ;  /* 0x0000000000027941 */ /* 0x000fea0003800200 */
.L_x_16693:
        /* <DEDUP_REMOVED lines=43> */
.L_x_16691:
[----:B------:R-:W-:Y:S05]  /*6410*/  BSYNC.RECONVERGENT B1 ;  /* 0x0000000000017941 */ /* 0x000fea0003800200 */
.L_x_16690:
[----:B------:R-:W-:Y:S02]  /*6420*/  I2FP.F32.U32 R33, R33 ;  /* 0x0000002100217245 */ /* 0x000fe40000201000 */
[----:B------:R-:W-:Y:S02]  /*6430*/  FSEL R32, R75, RZ, P1 ;  /* 0x000000ff4b207208 */ /* 0x000fe40000800000 */
[----:B------:R-:W-:Y:S01]  /*6440*/  FSEL R34, R34, RZ, P3 ;  /* 0x000000ff22227208 */ /* 0x000fe20001800000 */
[----:B------:R-:W-:-:S05]  /*6450*/  FFMA.FTZ R33, R33, R74, 1.1641532182693481445e-10 ;  /* 0x2f00000021217423 */ /* 0x000fca000001004a */
[----:B------:R-:W-:Y:S01]  /*6460*/  FSETP.GTU.FTZ.AND P5, PT, R33, R18, PT ;  /* 0x000000122100720b */ /* 0x000fe20003fbc000 */
[----:B------:R-:W-:Y:S01]  /*6470*/  FMUL.FTZ R18, R35, UR4 ;  /* 0x0000000423127c20 */ /* 0x000fe20008410000 */
[----:B------:R-:W-:Y:S02]  /*6480*/  FSEL R33, R76, RZ, P2 ;  /* 0x000000ff4c217208 */ /* 0x000fe40001000000 */
[----:B------:R-:W-:Y:S01]  /*6490*/  PLOP3.LUT P4, PT, P5, PT, PT, 0x8, 0x80 ;  /* 0x000000000080781c */ /* 0x000fe20002f8e170 */
[----:B------:R-:W-:-:S05]  /*64a0*/  FMUL.FTZ R18, R18, R71 ;  /* 0x0000004712127220 */ /* 0x000fca0000410000 */
[----:B------:R-:W-:-:S07]  /*64b0*/  FSEL R35, R18, RZ, !P5 ;  /* 0x000000ff12237208 */ /* 0x000fce0006800000 */
.L_x_16674:
[----:B------:R-:W0:Y:S01]  /*64c0*/  LDC.64 R54, c[0x0][0x3a8] ;  /* 0x0000ea00ff367b82 */ /* 0x000e220000000a00 */
[----:B------:R-:W-:Y:S02]  /*64d0*/  SEL R18, RZ, 0x1000000, !P4 ;  /* 0x01000000ff127807 */ /* 0x000fe40006000000 */
[----:B------:R-:W-:Y:S02]  /*64e0*/  SEL R71, RZ, 0x10000, !P3 ;  /* 0x00010000ff477807 */ /* 0x000fe40005800000 */
[----:B------:R-:W-:-:S03]  /*64f0*/  SEL R72, RZ, 0x100, !P2 ;  /* 0x00000100ff487807 */ /* 0x000fc60005000000 */
[----:B------:R-:W1:Y:S01]  /*6500*/  LDC.64 R52, c[0x0][0x3b0] ;  /* 0x0000ec00ff347b82 */ /* 0x000e620000000a00 */
[----:B------:R-:W-:Y:S02]  /*6510*/  IADD3 R18, PT, PT, R72, R18, R71 ;  /* 0x0000001248127210 */ /* 0x000fe40007ffe047 */
[----:B------:R-:W-:-:S05]  /*6520*/  SEL R71, RZ, 0x1, !P1 ;  /* 0x00000001ff477807 */ /* 0x000fca0004800000 */
[----:B------:R-:W-:Y:S01]  /*6530*/  IMAD.IADD R71, R18, 0x1, R71 ;  /* 0x0000000112477824 */ /* 0x000fe200078e0247 */
[----:B------:R-:W-:Y:S01]  /*6540*/  MOV R18, R80 ;  /* 0x0000005000127202 */ /* 0x000fe20000000f00 */
[----:B0-----:R-:W-:-:S05]  /*6550*/  IMAD.WIDE.U32 R54, R70, 0x10, R54 ;  /* 0x0000001046367825 */ /* 0x001fca00078e0036 */
[----:B------:R0:W-:Y:S01]  /*6560*/  STG.E.128 desc[UR6][R54.64], R32 ;  /* 0x0000002036007986 */ /* 0x0001e2000c101d06 */
[----:B-1----:R-:W-:-:S04]  /*6570*/  IMAD.WIDE.U32 R52, R70, 0x4, R52 ;  /* 0x0000000446347825 */ /* 0x002fc800078e0034 */
[----:B------:R-:W-:Y:S01]  /*6580*/  VIADD R70, R70, 0x100 ;  /* 0x0000010046467836 */ /* 0x000fe20000000000 */
[----:B------:R0:W-:Y:S06]  /*6590*/  STG.E desc[UR6][R52.64], R71 ;  /* 0x0000004734007986 */ /* 0x0001ec000c101906 */
.L_x_16652:
[----:B------:R-:W-:Y:S05]  /*65a0*/  BSYNC.RECONVERGENT B0 ;  /* 0x0000000000007941 */ /* 0x000fea0003800200 */
.L_x_16651:
        /* <DEDUP_REMOVED lines=29> */
.L_x_16700:
        /* <DEDUP_REMOVED lines=13> */
.L_x_16702:
[----:B------:R-:W-:Y:S05]  /*6850*/  BSYNC.RECONVERGENT B2 ;  /* 0x0000000000027941 */ /* 0x000fea0003800200 */
.L_x_16701:
        /* <DEDUP_REMOVED lines=41> */
[----:B------:R-:W-:-:S07]  /*6af0*/  IMAD.MOV.U32 R72, RZ, RZ, RZ ;  /* 0x000000ffff487224 */ /* 0x000fce00078e00ff */
.L_x_16699:
[----:B------:R-:W-:Y:S05]  /*6b00*/  BSYNC.RECONVERGENT B1 ;  /* 0x0000000000017941 */ /* 0x000fea0003800200 */
.L_x_16698:
[----:B------:R-:W0:Y:S01]  /*6b10*/  LDC R18, c[0x0][0x408] ;  /* 0x00010200ff127b82 */ /* 0x000e220000000800 */
[----:B------:R-:W-:Y:S01]  /*6b20*/  HFMA2 R82, -RZ, RZ, 0.1171875, 0 ;  /* 0x2f800000ff527431 */ /* 0x000fe200000001ff */
[----:B------:R-:W-:Y:S01]  /*6b30*/  I2FP.F32.U32 R9, R73 ;  /* 0x0000004900097245 */ /* 0x000fe20000201000 */
[----:B-----5:R-:W-:Y:S01]  /*6b40*/  FMUL.FTZ R73, R36, UR4 ;  /* 0x0000000424497c20 */ /* 0x020fe20008410000 */
[----:B------:R-:W-:Y:S01]  /*6b50*/  ISETP.NE.AND P2, PT, R72, 0x1, PT ;  /* 0x000000014800780c */ /* 0x000fe20003f45270 */
[----:B------:R-:W-:Y:S03]  /*6b60*/  BSSY.RECONVERGENT B1, `(.L_x_16703) ;  /* 0x000004c000017945 */ /* 0x000fe60003800200 */
[----:B------:R-:W1:Y:S01]  /*6b70*/  LDC R81, c[0x0][0x404] ;  /* 0x00010100ff517b82 */ /* 0x000e620000000800 */
[----:B------:R-:W-:Y:S01]  /*6b80*/  FFMA.FTZ R36, R9, R82, 1.1641532182693481445e-10 ;  /* 0x2f00000009247423 */ /* 0x000fe20000010052 */
[----:B------:R-:W-:-:S02]  /*6b90*/  IMAD.MOV.U32 R9, RZ, RZ, R30 ;  /* 0x000000ffff097224 */ /* 0x000fc400078e001e */
[----:B0-----:R-:W-:Y:S02]  /*6ba0*/  FMUL.FTZ R73, R73, R18 ;  /* 0x0000001249497220 */ /* 0x001fe40000410000 */
[----:B-1----:R-:W-:-:S04]  /*6bb0*/  FSETP.GTU.FTZ.AND P1, PT, R36, R81, PT ;  /* 0x000000512400720b */ /* 0x002fc80003f3c000 */
        /* <DEDUP_REMOVED lines=13> */
.L_x_16705:
        /* <DEDUP_REMOVED lines=13> */
.L_x_16707:
[----:B------:R-:W-:Y:S05]  /*6d60*/  BSYNC.RECONVERGENT B2 ;  /* 0x0000000000027941 */ /* 0x000fea0003800200 */
.L_x_16706:
        /* <DEDUP_REMOVED lines=43> */
.L_x_16704:
[----:B------:R-:W-:Y:S05]  /*7020*/  BSYNC.RECONVERGENT B1 ;  /* 0x0000000000017941 */ /* 0x000fea0003800200 */
.L_x_16703:
[----:B------:R-:W-:Y:S01]  /*7030*/  I2FP.F32.U32 R9, R9 ;  /* 0x0000000900097245 */ /* 0x000fe20000201000 */
[----:B------:R-:W-:Y:S01]  /*7040*/  FMUL.FTZ R37, R37, UR4 ;  /* 0x0000000425257c20 */ /* 0x000fe20008410000 */
[----:B------:R-:W-:Y:S01]  /*7050*/  ISETP.NE.AND P3, PT, R73, 0x1, PT ;  /* 0x000000014900780c */ /* 0x000fe20003f65270 */
[----:B------:R-:W-:Y:S02]  /*7060*/  BSSY.RECONVERGENT B1, `(.L_x_16708) ;  /* 0x000004b000017945 */ /* 0x000fe40003800200 */
[----:B------:R-:W-:Y:S01]  /*7070*/  FFMA.FTZ R52, R9, R82, 1.1641532182693481445e-10 ;  /* 0x2f00000009347423 */ /* 0x000fe20000010052 */
[----:B------:R-:W-:Y:S01]  /*7080*/  FMUL.FTZ R37, R37, R18 ;  /* 0x0000001225257220 */ /* 0x000fe20000410000 */
[----:B------:R-:W-:-:S03]  /*7090*/  IMAD.MOV.U32 R9, RZ, RZ, R30 ;  /* 0x000000ffff097224 */ /* 0x000fc600078e001e */
        /* <DEDUP_REMOVED lines=14> */
.L_x_16710:
        /* <DEDUP_REMOVED lines=13> */
.L_x_16712:
[----:B------:R-:W-:Y:S05]  /*7250*/  BSYNC.RECONVERGENT B2 ;  /* 0x0000000000027941 */ /* 0x000fea0003800200 */
.L_x_16711:
        /* <DEDUP_REMOVED lines=43> */
.L_x_16709:
[----:B------:R-:W-:Y:S05]  /*7510*/  BSYNC.RECONVERGENT B1 ;  /* 0x0000000000017941 */ /* 0x000fea0003800200 */
.L_x_16708:
[----:B------:R-:W-:Y:S01]  /*7520*/  I2FP.F32.U32 R9, R9 ;  /* 0x0000000900097245 */ /* 0x000fe20000201000 */
[----:B------:R-:W-:Y:S01]  /*7530*/  FMUL.FTZ R53, R38, UR4 ;  /* 0x0000000426357c20 */ /* 0x000fe20008410000 */
[----:B------:R-:W-:Y:S01]  /*7540*/  ISETP.NE.AND P4, PT, R52, 0x1, PT ;  /* 0x000000013400780c */ /* 0x000fe20003f85270 */
[----:B------:R-:W-:Y:S02]  /*7550*/  BSSY.RECONVERGENT B1, `(.L_x_16713) ;  /* 0x000004b000017945 */ /* 0x000fe40003800200 */
[----:B------:R-:W-:Y:S01]  /*7560*/  FFMA.FTZ R38, R9, R82, 1.1641532182693481445e-10 ;  /* 0x2f00000009267423 */ /* 0x000fe20000010052 */
[----:B------:R-:W-:Y:S01]  /*7570*/  FMUL.FTZ R53, R53, R18 ;  /* 0x0000001235357220 */ /* 0x000fe20000410000 */
[----:B------:R-:W-:-:S03]  /*7580*/  IMAD.MOV.U32 R9, RZ, RZ, 0x2 ;  /* 0x00000002ff097424 */ /* 0x000fc600078e00ff */
        /* <DEDUP_REMOVED lines=14> */
.L_x_16715:
        /* <DEDUP_REMOVED lines=13> */
.L_x_16717:
[----:B------:R-:W-:Y:S05]  /*7740*/  BSYNC.RECONVERGENT B2 ;  /* 0x0000000000027941 */ /* 0x000fea0003800200 */
.L_x_16716:
        /* <DEDUP_REMOVED lines=43> */
.L_x_16714:
[----:B------:R-:W-:Y:S05]  /*7a00*/  BSYNC.RECONVERGENT B1 ;  /* 0x0000000000017941 */ /* 0x000fea0003800200 */
.L_x_16713:
        /* <DEDUP_REMOVED lines=9> */
.L_x_16697:
        /* <DEDUP_REMOVED lines=16> */
.L_x_16721:
        /* <DEDUP_REMOVED lines=13> */
.L_x_16723:
[----:B------:R-:W-:Y:S05]  /*7c70*/  BSYNC.RECONVERGENT B2 ;  /* 0x0000000000027941 */ /* 0x000fea0003800200 */
.L_x_16722:
        /* <DEDUP_REMOVED lines=42> */
.L_x_16720:
[----:B------:R-:W-:Y:S05]  /*7f20*/  BSYNC.RECONVERGENT B1 ;  /* 0x0000000000017941 */ /* 0x000fea0003800200 */
.L_x_16719:
[----:B------:R-:W0:Y:S01]  /*7f30*/  LDC R18, c[0x0][0x404] ;  /* 0x00010100ff127b82 */ /* 0x000e220000000800 */
[----:B------:R-:W-:Y:S01]  /*7f40*/  ISETP.NE.AND P2, PT, R54, 0x1, PT ;  /* 0x000000013600780c */ /* 0x000fe20003f45270 */
[----:B------:R-:W-:Y:S01]  /*7f50*/  IMAD.MOV.U32 R75, RZ, RZ, 0x2f800000 ;  /* 0x2f800000ff4b7424 */ /* 0x000fe200078e00ff */
[----:B------:R-:W-:Y:S01]  /*7f60*/  I2FP.F32.U32 R52, R52 ;  /* 0x0000003400347245 */ /* 0x000fe20000201000 */
[----:B-----5:R-:W-:Y:S01]  /*7f70*/  FMUL.FTZ R53, R36, UR4 ;  /* 0x0000000424357c20 */ /* 0x020fe20008410000 */
[----:B------:R-:W-:Y:S03]  /*7f80*/  BSSY.RECONVERGENT B1, `(.L_x_16724) ;  /* 0x0000049000017945 */ /* 0x000fe60003800200 */
[----:B------:R-:W1:Y:S01]  /*7f90*/  LDC R74, c[0x0][0x408] ;  /* 0x00010200ff4a7b82 */ /* 0x000e620000000800 */
[----:B------:R-:W-:Y:S01]  /*7fa0*/  FFMA.FTZ R9, R52, R75, 1.1641532182693481445e-10 ;  /* 0x2f00000034097423 */ /* 0x000fe2000001004b */
[----:B------:R-:W-:-:S04]  /*7fb0*/  HFMA2 R52, -RZ, RZ, 0, 1.1920928955078125e-07 ;  /* 0x00000002ff347431 */ /* 0x000fc800000001ff */
[----:B0-----:R-:W-:Y:S01]  /*7fc0*/  FSETP.LE.FTZ.AND P1, PT, R9, R18, PT ;  /* 0x000000120900720b */ /* 0x001fe20003f33000 */
[----:B------:R-:W-:Y:S02]  /*7fd0*/  IMAD.MOV.U32 R9, RZ, RZ, R30 ;  /* 0x000000ffff097224 */ /* 0x000fe400078e001e */
[----:B-1----:R-:W-:Y:S01]  /*7fe0*/  FMUL.FTZ R76, R53, R74 ;  /* 0x0000004a354c7220 */ /* 0x002fe20000410000 */
        /* <DEDUP_REMOVED lines=9> */
.L_x_16726:
        /* <DEDUP_REMOVED lines=13> */
.L_x_16728:
[----:B------:R-:W-:Y:S05]  /*8150*/  BSYNC.RECONVERGENT B2 ;  /* 0x0000000000027941 */ /* 0x000fea0003800200 */
.L_x_16727:
        /* <DEDUP_REMOVED lines=43> */
.L_x_16725:
[----:B------:R-:W-:Y:S05]  /*8410*/  BSYNC.RECONVERGENT B1 ;  /* 0x0000000000017941 */ /* 0x000fea0003800200 */
.L_x_16724:
        /* <DEDUP_REMOVED lines=18> */
.L_x_16731:
        /* <DEDUP_REMOVED lines=13> */
.L_x_16733:
[----:B------:R-:W-:Y:S05]  /*8610*/  BSYNC.RECONVERGENT B2 ;  /* 0x0000000000027941 */ /* 0x000fea0003800200 */
.L_x_16732:
        /* <DEDUP_REMOVED lines=43> */
.L_x_16730:
[----:B------:R-:W-:Y:S05]  /*88d0*/  BSYNC.RECONVERGENT B1 ;  /* 0x0000000000017941 */ /* 0x000fea0003800200 */
.L_x_16729:
        /* <DEDUP_REMOVED lines=18> */
.L_x_16736:
        /* <DEDUP_REMOVED lines=13> */
.L_x_16738:
[----:B------:R-:W-:Y:S05]  /*8ad0*/  BSYNC.RECONVERGENT B2 ;  /* 0x0000000000027941 */ /* 0x000fea0003800200 */
.L_x_16737:
        /* <DEDUP_REMOVED lines=43> */
.L_x_16735:
[----:B------:R-:W-:Y:S05]  /*8d90*/  BSYNC.RECONVERGENT B1 ;  /* 0x0000000000017941 */ /* 0x000fea0003800200 */
.L_x_16734:
[----:B------:R-:W-:Y:S01]  /*8da0*/  I2FP.F32.U32 R36, R37 ;  /* 0x0000002500247245 */ /* 0x000fe20000201000 */
[----:B------:R-:W-:Y:S01]  /*8db0*/  FMUL.FTZ R39, R39, UR4 ;  /* 0x0000000427277c20 */ /* 0x000fe20008410000 */
[----:B------:R-:W-:Y:S02]  /*8dc0*/  FSEL R37, R77, RZ, P2 ;  /* 0x000000ff4d257208 */ /* 0x000fe40001000000 */
[----:B------:R-:W-:Y:S01]  /*8dd0*/  FSEL R38, R38, RZ, P3 ;  /* 0x000000ff26267208 */ /* 0x000fe20001800000 */
[----:B------:R-:W-:Y:S01]  /*8de0*/  FFMA.FTZ R75, R36, R75, 1.1641532182693481445e-10 ;  /* 0x2f000000244b7423 */ /* 0x000fe2000001004b */
[----:B------:R-:W-:Y:S01]  /*8df0*/  FMUL.FTZ R39, R39, R74 ;  /* 0x0000004a27277220 */ /* 0x000fe20000410000 */
[----:B------:R-:W-:-:S03]  /*8e00*/  FSEL R36, R76, RZ, P1 ;  /* 0x000000ff4c247208 */ /* 0x000fc60000800000 */
[----:B------:R-:W-:-:S04]  /*8e10*/  FSETP.GTU.FTZ.AND P4, PT, R75, R18, PT ;  /* 0x000000124b00720b */ /* 0x000fc80003f9c000 */
[----:B------:R-:W-:Y:S02]  /*8e20*/  FSEL R39, R39, RZ, !P4 ;  /* 0x000000ff27277208 */ /* 0x000fe40006000000 */
[----:B------:R-:W-:-:S13]  /*8e30*/  PLOP3.LUT P4, PT, P4, PT, PT, 0x8, 0x80 ;  /* 0x000000000080781c */ /* 0x000fda000278e170 */
.L_x_16718:
[----:B------:R-:W0:Y:S01]  /*8e40*/  LDC.64 R54, c[0x0][0x3a8] ;  /* 0x0000ea00ff367b82 */ /* 0x000e220000000a00 */
[----:B------:R-:W-:Y:S02]  /*8e50*/  SEL R18, RZ, 0x1000000, !P4 ;  /* 0x01000000ff127807 */ /* 0x000fe40006000000 */
[----:B------:R-:W-:Y:S02]  /*8e60*/  SEL R73, RZ, 0x10000, !P3 ;  /* 0x00010000ff497807 */ /* 0x000fe40005800000 */
[----:B------:R-:W-:-:S03]  /*8e70*/  SEL R72, RZ, 0x100, !P2 ;  /* 0x00000100ff487807 */ /* 0x000fc60005000000 */
[----:B------:R-:W1:Y:S01]  /*8e80*/  LDC.64 R52, c[0x0][0x3b0] ;  /* 0x0000ec00ff347b82 */ /* 0x000e620000000a00 */
[----:B------:R-:W-:Y:S02]  /*8e90*/  IADD3 R18, PT, PT, R72, R18, R73 ;  /* 0x0000001248127210 */ /* 0x000fe40007ffe049 */
[----:B------:R-:W-:-:S04]  /*8ea0*/  SEL R73, RZ, 0x1, !P1 ;  /* 0x00000001ff497807 */ /* 0x000fc80004800000 */
[----:B------:R-:W-:Y:S01]  /*8eb0*/  IADD3 R73, PT, PT, R18, R73, RZ ;  /* 0x0000004912497210 */ /* 0x000fe20007ffe0ff */
[----:B------:R-:W-:Y:S02]  /*8ec0*/  IMAD.MOV.U32 R18, RZ, RZ, R80 ;  /* 0x000000ffff127224 */ /* 0x000fe400078e0050 */
[----:B0-----:R-:W-:-:S05]  /*8ed0*/  IMAD.WIDE.U32 R54, R70, 0x10, R54 ;  /* 0x0000001046367825 */ /* 0x001fca00078e0036 */
[----:B------:R0:W-:Y:S01]  /*8ee0*/  STG.E.128 desc[UR6][R54.64], R36 ;  /* 0x0000002436007986 */ /* 0x0001e2000c101d06 */
[C---:B-1----:R-:W-:Y:S01]  /*8ef0*/  IMAD.WIDE.U32 R52, R70.reuse, 0x4, R52 ;  /* 0x0000000446347825 */ /* 0x042fe200078e0034 */
[----:B------:R-:W-:-:S04]  /*8f00*/  IADD3 R70, PT, PT, R70, 0x100, RZ ;  /* 0x0000010046467810 */ /* 0x000fc80007ffe0ff */
[----:B------:R0:W-:Y:S03]  /*8f10*/  STG.E desc[UR6][R52.64], R73 ;  /* 0x0000004934007986 */ /* 0x0001e6000c101906 */
.L_x_16696:
[----:B------:R-:W-:Y:S05]  /*8f20*/  BSYNC.RECONVERGENT B0 ;  /* 0x0000000000007941 */ /* 0x000fea0003800200 */
.L_x_16695:
        /* <DEDUP_REMOVED lines=29> */
.L_x_16744:
        /* <DEDUP_REMOVED lines=13> */
.L_x_16746:
[----:B------:R-:W-:Y:S05]  /*91d0*/  BSYNC.RECONVERGENT B2 ;  /* 0x0000000000027941 */ /* 0x000fea0003800200 */
.L_x_16745:
        /* <DEDUP_REMOVED lines=42> */
.L_x_16743:
[----:B------:R-:W-:Y:S05]  /*9480*/  BSYNC.RECONVERGENT B1 ;  /* 0x0000000000017941 */ /* 0x000fea0003800200 */
.L_x_16742:
[----:B------:R-:W0:Y:S01]  /*9490*/  LDC R18, c[0x0][0x408] ;  /* 0x00010200ff127b82 */ /* 0x000e220000000800 */
[----:B------:R-:W-:Y:S01]  /*94a0*/  HFMA2 R83, -RZ, RZ, 0.1171875, 0 ;  /* 0x2f800000ff537431 */ /* 0x000fe200000001ff */
[----:B------:R-:W-:Y:S01]  /*94b0*/  I2FP.F32.U32 R76, R75 ;  /* 0x0000004b004c7245 */ /* 0x000fe20000201000 */
[----:B-----5:R-:W-:Y:S01]  /*94c0*/  FMUL.FTZ R9, R40, UR4 ;  /* 0x0000000428097c20 */ /* 0x020fe20008410000 */
[----:B------:R-:W-:Y:S01]  /*94d0*/  ISETP.NE.AND P2, PT, R74, 0x1, PT ;  /* 0x000000014a00780c */ /* 0x000fe20003f45270 */
[----:B------:R-:W-:Y:S01]  /*94e0*/  BSSY.RECONVERGENT B1, `(.L_x_16747) ;  /* 0x000004c000017945 */ /* 0x000fe20003800200 */
[----:B------:R-:W-:Y:S02]  /*94f0*/  IMAD.MOV.U32 R75, RZ, RZ, 0x2 ;  /* 0x00000002ff4b7424 */ /* 0x000fe400078e00ff */
[----:B------:R-:W1:Y:S01]  /*9500*/  LDC R73, c[0x0][0x404] ;  /* 0x00010100ff497b82 */ /* 0x000e620000000800 */
[----:B------:R-:W-:Y:S01]  /*9510*/  FFMA.FTZ R76, R76, R83, 1.1641532182693481445e-10 ;  /* 0x2f0000004c4c7423 */ /* 0x000fe20000010053 */
[----:B0-----:R-:W-:-:S04]  /*9520*/  FMUL.FTZ R9, R9, R18 ;  /* 0x0000001209097220 */ /* 0x001fc80000410000 */
        /* <DEDUP_REMOVED lines=14> */
.L_x_16749:
        /* <DEDUP_REMOVED lines=13> */
.L_x_16751:
[----:B------:R-:W-:Y:S05]  /*96e0*/  BSYNC.RECONVERGENT B2 ;  /* 0x0000000000027941 */ /* 0x000fea0003800200 */
.L_x_16750:
        /* <DEDUP_REMOVED lines=43> */
.L_x_16748:
[----:B------:R-:W-:Y:S05]  /*99a0*/  BSYNC.RECONVERGENT B1 ;  /* 0x0000000000017941 */ /* 0x000fea0003800200 */
.L_x_16747:
[----:B------:R-:W-:Y:S01]  /*99b0*/  I2FP.F32.U32 R52, R9 ;  /* 0x0000000900347245 */ /* 0x000fe20000201000 */
[----:B------:R-:W-:Y:S01]  /*99c0*/  FMUL.FTZ R41, R41, UR4 ;  /* 0x0000000429297c20 */ /* 0x000fe20008410000 */
[----:B------:R-:W-:Y:S01]  /*99d0*/  ISETP.NE.AND P3, PT, R75, 0x1, PT ;  /* 0x000000014b00780c */ /* 0x000fe20003f65270 */
[----:B------:R-:W-:Y:S01]  /*99e0*/  BSSY.RECONVERGENT B1, `(.L_x_16752) ;  /* 0x000004b000017945 */ /* 0x000fe20003800200 */
[----:B------:R-:W-:Y:S02]  /*99f0*/  HFMA2 R76, -RZ, RZ, 0, 1.1920928955078125e-07 ;  /* 0x00000002ff4c7431 */ /* 0x000fe400000001ff */
        /* <DEDUP_REMOVED lines=16> */
.L_x_16754:
        /* <DEDUP_REMOVED lines=13> */
.L_x_16756:
[----:B------:R-:W-:Y:S05]  /*9bd0*/  BSYNC.RECONVERGENT B2 ;  /* 0x0000000000027941 */ /* 0x000fea0003800200 */
.L_x_16755:
        /* <DEDUP_REMOVED lines=43> */
.L_x_16753:
[----:B------:R-:W-:Y:S05]  /*9e90*/  BSYNC.RECONVERGENT B1 ;  /* 0x0000000000017941 */ /* 0x000fea0003800200 */
.L_x_16752:
[----:B------:R-:W-:Y:S01]  /*9ea0*/  I2FP.F32.U32 R52, R9 ;  /* 0x0000000900347245 */ /* 0x000fe20000201000 */
[----:B------:R-:W-:Y:S01]  /*9eb0*/  FMUL.FTZ R9, R42, UR4 ;  /* 0x000000042a097c20 */ /* 0x000fe20008410000 */
[----:B------:R-:W-:Y:S01]  /*9ec0*/  ISETP.NE.AND P4, PT, R76, 0x1, PT ;  /* 0x000000014c00780c */ /* 0x000fe20003f85270 */
[----:B------:R-:W-:Y:S01]  /*9ed0*/  BSSY.RECONVERGENT B1, `(.L_x_16757) ;  /* 0x000004b000017945 */ /* 0x000fe20003800200 */
[----:B------:R-:W-:Y:S01]  /*9ee0*/  MOV R74, R30 ;  /* 0x0000001e004a7202 */ /* 0x000fe20000000f00 */
[----:B------:R-:W-:Y:S01]  /*9ef0*/  FFMA.FTZ R52, R52, R83, 1.1641532182693481445e-10 ;  /* 0x2f00000034347423 */ /* 0x000fe20000010053 */
[----:B------:R-:W-:-:S04]  /*9f00*/  FMUL.FTZ R9, R9, R18 ;  /* 0x0000001209097220 */ /* 0x000fc80000410000 */
        /* <DEDUP_REMOVED lines=14> */
.L_x_16759:
        /* <DEDUP_REMOVED lines=13> */
.L_x_16761:
[----:B------:R-:W-:Y:S05]  /*a0c0*/  BSYNC.RECONVERGENT B2 ;  /* 0x0000000000027941 */ /* 0x000fea0003800200 */
.L_x_16760:
        /* <DEDUP_REMOVED lines=43> */
.L_x_16758:
[----:B------:R-:W-:Y:S05]  /*a380*/  BSYNC.RECONVERGENT B1 ;  /* 0x0000000000017941 */ /* 0x000fea0003800200 */
.L_x_16757:
        /* <DEDUP_REMOVED lines=9> */
.L_x_16741:
        /* <DEDUP_REMOVED lines=16> */
.L_x_16765:
        /* <DEDUP_REMOVED lines=13> */
.L_x_16767:
[----:B------:R-:W-:Y:S05]  /*a5f0*/  BSYNC.RECONVERGENT B2 ;  /* 0x0000000000027941 */ /* 0x000fea0003800200 */
.L_x_16766:
        /* <DEDUP_REMOVED lines=41> */
[----:B------:R-:W-:-:S07]  /*a890*/  IMAD.MOV.U32 R52, RZ, RZ, R18 ;  /* 0x000000ffff347224 */ /* 0x000fce00078e0012 */
.L_x_16764:
[----:B------:R-:W-:Y:S05]  /*a8a0*/  BSYNC.RECONVERGENT B1 ;  /* 0x0000000000017941 */ /* 0x000fea0003800200 */
.L_x_16763:
[----:B------:R-:W0:Y:S01]  /*a8b0*/  LDC R18, c[0x0][0x404] ;  /* 0x00010100ff127b82 */ /* 0x000e220000000800 */
[----:B------:R-:W-:Y:S01]  /*a8c0*/  ISETP.NE.AND P2, PT, R53, 0x1, PT ;  /* 0x000000013500780c */ /* 0x000fe20003f45270 */
[----:B------:R-:W-:Y:S01]  /*a8d0*/  IMAD.MOV.U32 R76, RZ, RZ, 0x2f800000 ;  /* 0x2f800000ff4c7424 */ /* 0x000fe200078e00ff */
[----:B------:R-:W-:Y:S01]  /*a8e0*/  I2FP.F32.U32 R9, R52 ;  /* 0x0000003400097245 */ /* 0x000fe20000201000 */
[----:B-----5:R-:W-:Y:S01]  /*a8f0*/  FMUL.FTZ R40, R40, UR4 ;  /* 0x0000000428287c20 */ /* 0x020fe20008410000 */
[----:B------:R-:W-:Y:S01]  /*a900*/  BSSY.RECONVERGENT B1, `(.L_x_16768) ;  /* 0x0000049000017945 */ /* 0x000fe20003800200 */
[----:B------:R-:W-:Y:S02]  /*a910*/  MOV R52, 0x2 ;  /* 0x0000000200347802 */ /* 0x000fe40000000f00 */
        /* <DEDUP_REMOVED lines=14> */
.L_x_16770:
        /* <DEDUP_REMOVED lines=13> */
.L_x_16772:
[----:B------:R-:W-:Y:S05]  /*aad0*/  BSYNC.RECONVERGENT B2 ;  /* 0x0000000000027941 */ /* 0x000fea0003800200 */
.L_x_16771:
        /* <DEDUP_REMOVED lines=43> */
.L_x_16769:
[----:B------:R-:W-:Y:S05]  /*ad90*/  BSYNC.RECONVERGENT B1 ;  /* 0x0000000000017941 */ /* 0x000fea0003800200 */
.L_x_16768:
[----:B------:R-:W-:Y:S01]  /*ada0*/  ISETP.NE.AND P3, PT, R52, 0x1, PT ;  /* 0x000000013400780c */ /* 0x000fe20003f65270 */
[----:B------:R-:W-:Y:S01]  /*adb0*/  FMUL.FTZ R78, R41, UR4 ;  /* 0x00000004294e7c20 */ /* 0x000fe20008410000 */
[----:B------:R-:W-:Y:S01]  /*adc0*/  I2FP.F32.U32 R9, R9 ;  /* 0x0000000900097245 */ /* 0x000fe20000201000 */
[----:B------:R-:W-:Y:S01]  /*add0*/  BSSY.RECONVERGENT B1, `(.L_x_16773) ;  /* 0x0000048000017945 */ /* 0x000fe20003800200 */
[----:B------:R-:W-:Y:S02]  /*ade0*/  IMAD.MOV.U32 R40, RZ, RZ, 0x2 ;  /* 0x00000002ff287424 */ /* 0x000fe400078e00ff */
[----:B------:R-:W-:Y:S01]  /*adf0*/  FMUL.FTZ R78, R78, R73 ;  /* 0x000000494e4e7220 */ /* 0x000fe20000410000 */
[----:B------:R-:W-:-:S05]  /*ae00*/  FFMA.FTZ R9, R9, R76, 1.1641532182693481445e-10 ;  /* 0x2f00000009097423 */ /* 0x000fca000001004c */
[----:B------:R-:W-:Y:S02]  /*ae10*/  FSETP.LE.FTZ.AND P2, PT, R9, R18, PT ;  /* 0x000000120900720b */ /* 0x000fe40003f53000 */
        /* <DEDUP_REMOVED lines=10> */
.L_x_16775:
        /* <DEDUP_REMOVED lines=13> */
.L_x_16777:
[----:B------:R-:W-:Y:S05]  /*af90*/  BSYNC.RECONVERGENT B2 ;  /* 0x0000000000027941 */ /* 0x000fea0003800200 */
.L_x_16776:
        /* <DEDUP_REMOVED lines=43> */
.L_x_16774:
[----:B------:R-:W-:Y:S05]  /*b250*/  BSYNC.RECONVERGENT B1 ;  /* 0x0000000000017941 */ /* 0x000fea0003800200 */
.L_x_16773:
[----:B------:R-:W-:Y:S01]  /*b260*/  ISETP.NE.AND P4, PT, R40, 0x1, PT ;  /* 0x000000012800780c */ /* 0x000fe20003f85270 */
[----:B------:R-:W-:Y:S01]  /*b270*/  FMUL.FTZ R42, R42, UR4 ;  /* 0x000000042a2a7c20 */ /* 0x000fe20008410000 */
[----:B------:R-:W-:Y:S01]  /*b280*/  I2FP.F32.U32 R9, R9 ;  /* 0x0000000900097245 */ /* 0x000fe20000201000 */
[----:B------:R-:W-:Y:S02]  /*b290*/  BSSY.RECONVERGENT B1, `(.L_x_16778) ;  /* 0x0000048000017945 */ /* 0x000fe40003800200 */
[----:B------:R-:W-:Y:S02]  /*b2a0*/  FMUL.FTZ R42, R42, R73 ;  /* 0x000000492a2a7220 */ /* 0x000fe40000410000 */
[----:B------:R-:W-:Y:S01]  /*b2b0*/  FFMA.FTZ R41, R9, R76, 1.1641532182693481445e-10 ;  /* 0x2f00000009297423 */ /* 0x000fe2000001004c */
[----:B------:R-:W-:-:S04]  /*b2c0*/  HFMA2 R9, -RZ, RZ, 0, 1.1920928955078125e-07 ;  /* 0x00000002ff097431 */ /* 0x000fc800000001ff */
        /* <DEDUP_REMOVED lines=11> */
.L_x_16780:
        /* <DEDUP_REMOVED lines=13> */
.L_x_16782:
[----:B------:R-:W-:Y:S05]  /*b450*/  BSYNC.RECONVERGENT B2 ;  /* 0x0000000000027941 */ /* 0x000fea0003800200 */
.L_x_16781:
        /* <DEDUP_REMOVED lines=43> */
.L_x_16779:
[----:B------:R-:W-:Y:S05]  /*b710*/  BSYNC.RECONVERGENT B1 ;  /* 0x0000000000017941 */ /* 0x000fea0003800200 */
.L_x_16778:
[----:B------:R-:W-:Y:S01]  /*b720*/  I2FP.F32.U32 R41, R41 ;  /* 0x0000002900297245 */ /* 0x000fe20000201000 */
[----:B------:R-:W-:Y:S01]  /*b730*/  FMUL.FTZ R40, R43, UR4 ;  /* 0x000000042b287c20 */ /* 0x000fe20008410000 */
[----:B------:R-:W-:-:S03]  /*b740*/  FSEL R42, R42, RZ, P3 ;  /* 0x000000ff2a2a7208 */ /* 0x000fc60001800000 */
[----:B------:R-:W-:Y:S01]  /*b750*/  FFMA.FTZ R41, R41, R76, 1.1641532182693481445e-10 ;  /* 0x2f00000029297423 */ /* 0x000fe2000001004c */
[----:B------:R-:W-:-:S04]  /*b760*/  FMUL.FTZ R40, R40, R73 ;  /* 0x0000004928287220 */ /* 0x000fc80000410000 */
[----:B------:R-:W-:Y:S02]  /*b770*/  FSETP.GTU.FTZ.AND P4, PT, R41, R18, PT ;  /* 0x000000122900720b */ /* 0x000fe40003f9c000 */
[----:B------:R-:W-:Y:S02]  /*b780*/  FSEL R41, R78, RZ, P2 ;  /* 0x000000ff4e297208 */ /* 0x000fe40001000000 */
[----:B------:R-:W-:Y:S02]  /*b790*/  FSEL R43, R40, RZ, !P4 ;  /* 0x000000ff282b7208 */ /* 0x000fe40006000000 */
[----:B------:R-:W-:Y:S02]  /*b7a0*/  PLOP3.LUT P4, PT, P4, PT, PT, 0x8, 0x80 ;  /* 0x000000000080781c */ /* 0x000fe4000278e170 */
[----:B------:R-:W-:-:S11]  /*b7b0*/  FSEL R40, R77, RZ, P1 ;  /* 0x000000ff4d287208 */ /* 0x000fd60000800000 */
.L_x_16762:
        /* <DEDUP_REMOVED lines=14> */
.L_x_16740:
[----:B------:R-:W-:Y:S05]  /*b8a0*/  BSYNC.RECONVERGENT B0 ;  /* 0x0000000000007941 */ /* 0x000fea0003800200 */
.L_x_16739:
        /* <DEDUP_REMOVED lines=29> */
.L_x_16788:
        /* <DEDUP_REMOVED lines=13> */
.L_x_16790:
[----:B------:R-:W-:Y:S05]  /*bb50*/  BSYNC.RECONVERGENT B2 ;  /* 0x0000000000027941 */ /* 0x000fea0003800200 */
.L_x_16789:
        /* <DEDUP_REMOVED lines=41> */
[----:B------:R-:W-:-:S07]  /*bdf0*/  HFMA2 R74, -RZ, RZ, 0, 0 ;  /* 0x00000000ff4a7431 */ /* 0x000fce00000001ff */
.L_x_16787:
[----:B------:R-:W-:Y:S05]  /*be00*/  BSYNC.RECONVERGENT B1 ;  /* 0x0000000000017941 */ /* 0x000fea0003800200 */
.L_x_16786:
[----:B------:R-:W0:Y:S01]  /*be10*/  LDC R18, c[0x0][0x408] ;  /* 0x00010200ff127b82 */ /* 0x000e220000000800 */
[----:B------:R-:W-:Y:S01]  /*be20*/  I2FP.F32.U32 R9, R75 ;  /* 0x0000004b00097245 */ /* 0x000fe20000201000 */
[----:B------:R-:W-:Y:S02]  /*be30*/  IMAD.MOV.U32 R84, RZ, RZ, 0x2f800000 ;  /* 0x2f800000ff547424 */ /* 0x000fe400078e00ff */
[----:B-----5:R-:W-:Y:S01]  /*be40*/  FMUL.FTZ R75, R44, UR4 ;  /* 0x000000042c4b7c20 */ /* 0x020fe20008410000 */
[----:B------:R-:W-:Y:S01]  /*be50*/  ISETP.NE.AND P2, PT, R74, 0x1, PT ;  /* 0x000000014a00780c */ /* 0x000fe20003f45270 */
[----:B------:R-:W-:Y:S01]  /*be60*/  BSSY.RECONVERGENT B1, `(.L_x_16791) ;  /* 0x000004c000017945 */ /* 0x000fe20003800200 */
[----:B------:R-:W-:Y:S01]  /*be70*/  FFMA.FTZ R44, R9, R84, 1.1641532182693481445e-10 ;  /* 0x2f000000092c7423 */ /* 0x000fe20000010054 */
[----:B------:R-:W-:Y:S01]  /*be80*/  IMAD.MOV.U32 R9, RZ, RZ, R30 ;  /* 0x000000ffff097224 */ /* 0x000fe200078e001e */
[----:B------:R-:W1:Y:S01]  /*be90*/  LDC R83, c[0x0][0x404] ;  /* 0x00010100ff537b82 */ /* 0x000e620000000800 */
[----:B0-----:R-:W-:-:S02]  /*bea0*/  FMUL.FTZ R75, R75, R18 ;  /* 0x000000124b4b7220 */ /* 0x001fc40000410000 */
[----:B-1----:R-:W-:-:S04]  /*beb0*/  FSETP.GTU.FTZ.AND P1, PT, R44, R83, PT ;  /* 0x000000532c00720b */ /* 0x002fc80003f3c000 */
        /* <DEDUP_REMOVED lines=13> */
.L_x_16793:
        /* <DEDUP_REMOVED lines=13> */
.L_x_16795:
[----:B------:R-:W-:Y:S05]  /*c060*/  BSYNC.RECONVERGENT B2 ;  /* 0x0000000000027941 */ /* 0x000fea0003800200 */
.L_x_16794:
        /* <DEDUP_REMOVED lines=43> */
.L_x_16792:
[----:B------:R-:W-:Y:S05]  /*c320*/  BSYNC.RECONVERGENT B1 ;  /* 0x0000000000017941 */ /* 0x000fea0003800200 */
.L_x_16791:
        /* <DEDUP_REMOVED lines=21> */
.L_x_16798:
        /* <DEDUP_REMOVED lines=13> */
.L_x_16800:
[----:B------:R-:W-:Y:S05]  /*c550*/  BSYNC.RECONVERGENT B2 ;  /* 0x0000000000027941 */ /* 0x000fea0003800200 */
.L_x_16799:
        /* <DEDUP_REMOVED lines=43> */
.L_x_16797:
[----:B------:R-:W-:Y:S05]  /*c810*/  BSYNC.RECONVERGENT B1 ;  /* 0x0000000000017941 */ /* 0x000fea0003800200 */
.L_x_16796:
[----:B------:R-:W-:Y:S01]  /*c820*/  I2FP.F32.U32 R9, R9 ;  /* 0x0000000900097245 */ /* 0x000fe20000201000 */
[----:B------:R-:W-:Y:S01]  /*c830*/  FMUL.FTZ R53, R46, UR4 ;  /* 0x000000042e357c20 */ /* 0x000fe20008410000 */
[----:B------:R-:W-:Y:S01]  /*c840*/  ISETP.NE.AND P4, PT, R76, 0x1, PT ;  /* 0x000000014c00780c */ /* 0x000fe20003f85270 */
[----:B------:R-:W-:Y:S01]  /*c850*/  BSSY.RECONVERGENT B1, `(.L_x_16801) ;  /* 0x000004b000017945 */ /* 0x000fe20003800200 */
[----:B------:R-:W-:Y:S02]  /*c860*/  IMAD.MOV.U32 R74, RZ, RZ, R30 ;  /* 0x000000ffff4a7224 */ /* 0x000fe400078e001e */
[----:B------:R-:W-:Y:S01]  /*c870*/  FFMA.FTZ R46, R9, R84, 1.1641532182693481445e-10 ;  /* 0x2f000000092e7423 */ /* 0x000fe20000010054 */
[----:B------:R-:W-:Y:S01]  /*c880*/  FMUL.FTZ R53, R53, R18 ;  /* 0x0000001235357220 */ /* 0x000fe20000410000 */
[----:B------:R-:W-:-:S03]  /*c890*/  HFMA2 R9, -RZ, RZ, 0, 1.1920928955078125e-07 ;  /* 0x00000002ff097431 */ /* 0x000fc600000001ff */
        /* <DEDUP_REMOVED lines=13> */
.L_x_16803:
        /* <DEDUP_REMOVED lines=13> */
.L_x_16805:
[----:B------:R-:W-:Y:S05]  /*ca40*/  BSYNC.RECONVERGENT B2 ;  /* 0x0000000000027941 */ /* 0x000fea0003800200 */
.L_x_16804:
        /* <DEDUP_REMOVED lines=43> */
.L_x_16802:
[----:B------:R-:W-:Y:S05]  /*cd00*/  BSYNC.RECONVERGENT B1 ;  /* 0x0000000000017941 */ /* 0x000fea0003800200 */
.L_x_16801:
        /* <DEDUP_REMOVED lines=9> */
.L_x_16785:
        /* <DEDUP_REMOVED lines=16> */
.L_x_16809:
        /* <DEDUP_REMOVED lines=13> */
.L_x_16811:
[----:B------:R-:W-:Y:S05]  /*cf70*/  BSYNC.RECONVERGENT B2 ;  /* 0x0000000000027941 */ /* 0x000fea0003800200 */
.L_x_16810:
        /* <DEDUP_REMOVED lines=42> */
.L_x_16808:
[----:B------:R-:W-:Y:S05]  /*d220*/  BSYNC.RECONVERGENT B1 ;  /* 0x0000000000017941 */ /* 0x000fea0003800200 */
.L_x_16807:
[----:B------:R-:W0:Y:S01]  /*d230*/  LDC R18, c[0x0][0x404] ;  /* 0x00010100ff127b82 */ /* 0x000e220000000800 */
[----:B------:R-:W-:Y:S01]  /*d240*/  HFMA2 R9, -RZ, RZ, 0.1171875, 0 ;  /* 0x2f800000ff097431 */ /* 0x000fe200000001ff */
[----:B------:R-:W-:Y:S01]  /*d250*/  ISETP.NE.AND P2, PT, R54, 0x1, PT ;  /* 0x000000013600780c */ /* 0x000fe20003f45270 */
[----:B-----5:R-:W-:Y:S01]  /*d260*/  FMUL.FTZ R77, R44, UR4 ;  /* 0x000000042c4d7c20 */ /* 0x020fe20008410000 */
[----:B------:R-:W-:Y:S01]  /*d270*/  I2FP.F32.U32 R52, R52 ;  /* 0x0000003400347245 */ /* 0x000fe20000201000 */
[----:B------:R-:W-:Y:S01]  /*d280*/  BSSY.RECONVERGENT B1, `(.L_x_16812) ;  /* 0x0000049000017945 */ /* 0x000fe20003800200 */
[----:B------:R-:W-:Y:S02]  /*d290*/  MOV R44, R30 ;  /* 0x0000001e002c7202 */ /* 0x000fe40000000f00 */
[----:B------:R-:W1:Y:S01]  /*d2a0*/  LDC R76, c[0x0][0x408] ;  /* 0x00010200ff4c7b82 */ /* 0x000e620000000800 */
[----:B------:R-:W-:Y:S01]  /*d2b0*/  FFMA.FTZ R53, R52, R9, 1.1641532182693481445e-10 ;  /* 0x2f00000034357423 */ /* 0x000fe20000010009 */
[----:B------:R-:W-:-:S04]  /*d2c0*/  IMAD.MOV.U32 R52, RZ, RZ, 0x2 ;  /* 0x00000002ff347424 */ /* 0x000fc800078e00ff */
[----:B0-----:R-:W-:Y:S01]  /*d2d0*/  FSETP.LE.FTZ.AND P1, PT, R53, R18, PT ;  /* 0x000000123500720b */ /* 0x001fe20003f33000 */
[----:B-1----:R-:W-:Y:S01]  /*d2e0*/  FMUL.FTZ R77, R77, R76 ;  /* 0x0000004c4d4d7220 */ /* 0x002fe20000410000 */
        /* <DEDUP_REMOVED lines=9> */
.L_x_16814:
        /* <DEDUP_REMOVED lines=13> */
.L_x_16816:
[----:B------:R-:W-:Y:S05]  /*d450*/  BSYNC.RECONVERGENT B2 ;  /* 0x0000000000027941 */ /* 0x000fea0003800200 */
.L_x_16815:
        /* <DEDUP_REMOVED lines=43> */
.L_x_16813:
[----:B------:R-:W-:Y:S05]  /*d710*/  BSYNC.RECONVERGENT B1 ;  /* 0x0000000000017941 */ /* 0x000fea0003800200 */
.L_x_16812:
[----:B------:R-:W-:Y:S01]  /*d720*/  ISETP.NE.AND P3, PT, R52, 0x1, PT ;  /* 0x000000013400780c */ /* 0x000fe20003f65270 */
[----:B------:R-:W-:Y:S01]  /*d730*/  FMUL.FTZ R55, R45, UR4 ;  /* 0x000000042d377c20 */ /* 0x000fe20008410000 */
[----:B------:R-:W-:Y:S01]  /*d740*/  I2FP.F32.U32 R44, R44 ;  /* 0x0000002c002c7245 */ /* 0x000fe20000201000 */
[----:B------:R-:W-:Y:S01]  /*d750*/  BSSY.RECONVERGENT B1, `(.L_x_16817) ;  /* 0x0000048000017945 */ /* 0x000fe20003800200 */
[----:B------:R-:W-:Y:S02]  /*d760*/  HFMA2 R54, -RZ, RZ, 0, 1.1920928955078125e-07 ;  /* 0x00000002ff367431 */ /* 0x000fe400000001ff */
[----:B------:R-:W-:Y:S02]  /*d770*/  IMAD.MOV.U32 R45, RZ, RZ, R30 ;  /* 0x000000ffff2d7224 */ /* 0x000fe400078e001e */
[----:B------:R-:W-:Y:S01]  /*d780*/  FMUL.FTZ R78, R55, R76 ;  /* 0x0000004c374e7220 */ /* 0x000fe20000410000 */
[----:B------:R-:W-:-:S05]  /*d790*/  FFMA.FTZ R53, R44, R9, 1.1641532182693481445e-10 ;  /* 0x2f0000002c357423 */ /* 0x000fca0000010009 */
        /* <DEDUP_REMOVED lines=10> */
.L_x_16819:
        /* <DEDUP_REMOVED lines=13> */
.L_x_16821:
[----:B------:R-:W-:Y:S05]  /*d910*/  BSYNC.RECONVERGENT B2 ;  /* 0x0000000000027941 */ /* 0x000fea0003800200 */
.L_x_16820:
        /* <DEDUP_REMOVED lines=43> */
.L_x_16818:
[----:B------:R-:W-:Y:S05]  /*dbd0*/  BSYNC.RECONVERGENT B1 ;  /* 0x0000000000017941 */ /* 0x000fea0003800200 */
.L_x_16817:
[----:B------:R-:W-:Y:S01]  /*dbe0*/  ISETP.NE.AND P4, PT, R54, 0x1, PT ;  /* 0x000000013600780c */ /* 0x000fe20003f85270 */
[----:B------:R-:W-:Y:S01]  /*dbf0*/  FMUL.FTZ R53, R46, UR4 ;  /* 0x000000042e357c20 */ /* 0x000fe20008410000 */
[----:B------:R-:W-:Y:S01]  /*dc00*/  I2FP.F32.U32 R44, R45 ;  /* 0x0000002d002c7245 */ /* 0x000fe20000201000 */
[----:B------:R-:W-:Y:S01]  /*dc10*/  BSSY.RECONVERGENT B1, `(.L_x_16822) ;  /* 0x0000048000017945 */ /* 0x000fe20003800200 */
[----:B------:R-:W-:Y:S01]  /*dc20*/  MOV R52, R30 ;  /* 0x0000001e00347202 */ /* 0x000fe20000000f00 */
[----:B------:R-:W-:Y:S02]  /*dc30*/  FMUL.FTZ R46, R53, R76 ;  /* 0x0000004c352e7220 */ /* 0x000fe40000410000 */
[----:B------:R-:W-:Y:S01]  /*dc40*/  FFMA.FTZ R45, R44, R9, 1.1641532182693481445e-10 ;  /* 0x2f0000002c2d7423 */ /* 0x000fe20000010009 */
[----:B------:R-:W-:-:S04]  /*dc50*/  IMAD.MOV.U32 R9, RZ, RZ, 0x2 ;  /* 0x00000002ff097424 */ /* 0x000fc800078e00ff */
        /* <DEDUP_REMOVED lines=10> */
.L_x_16824:
        /* <DEDUP_REMOVED lines=13> */
.L_x_16826:
[----:B------:R-:W-:Y:S05]  /*ddd0*/  BSYNC.RECONVERGENT B2 ;  /* 0x0000000000027941 */ /* 0x000fea0003800200 */
.L_x_16825:
        /* <DEDUP_REMOVED lines=43> */
.L_x_16823:
[----:B------:R-:W-:Y:S05]  /*e090*/  BSYNC.RECONVERGENT B1 ;  /* 0x0000000000017941 */ /* 0x000fea0003800200 */
.L_x_16822:
[----:B------:R-:W-:Y:S01]  /*e0a0*/  HFMA2 R45, -RZ, RZ, 0.1171875, 0 ;  /* 0x2f800000ff2d7431 */ /* 0x000fe200000001ff */
[----:B------:R-:W-:Y:S01]  /*e0b0*/  I2FP.F32.U32 R44, R52 ;  /* 0x00000034002c7245 */ /* 0x000fe20000201000 */
[----:B------:R-:W-:Y:S01]  /*e0c0*/  FMUL.FTZ R47, R47, UR4 ;  /* 0x000000042f2f7c20 */ /* 0x000fe20008410000 */
[----:B------:R-:W-:-:S03]  /*e0d0*/  FSEL R46, R46, RZ, P3 ;  /* 0x000000ff2e2e7208 */ /* 0x000fc60001800000 */
[----:B------:R-:W-:Y:S01]  /*e0e0*/  FMUL.FTZ R47, R47, R76 ;  /* 0x0000004c2f2f7220 */ /* 0x000fe20000410000 */
[----:B------:R-:W-:Y:S01]  /*e0f0*/  FFMA.FTZ R45, R44, R45, 1.1641532182693481445e-10 ;  /* 0x2f0000002c2d7423 */ /* 0x000fe2000001002d */
[----:B------:R-:W-:-:S04]  /*e100*/  FSEL R44, R77, RZ, P1 ;  /* 0x000000ff4d2c7208 */ /* 0x000fc80000800000 */
[----:B------:R-:W-:Y:S02]  /*e110*/  FSETP.GTU.FTZ.AND P4, PT, R45, R18, PT ;  /* 0x000000122d00720b */ /* 0x000fe40003f9c000 */
[----:B------:R-:W-:Y:S02]  /*e120*/  FSEL R45, R78, RZ, P2 ;  /* 0x000000ff4e2d7208 */ /* 0x000fe40001000000 */
[----:B------:R-:W-:Y:S02]  /*e130*/  FSEL R47, R47, RZ, !P4 ;  /* 0x000000ff2f2f7208 */ /* 0x000fe40006000000 */
[----:B------:R-:W-:-:S13]  /*e140*/  PLOP3.LUT P4, PT, P4, PT, PT, 0x8, 0x80 ;  /* 0x000000000080781c */ /* 0x000fda000278e170 */
.L_x_16806:
        /* <DEDUP_REMOVED lines=14> */
.L_x_16784:
[----:B------:R-:W-:Y:S05]  /*e230*/  BSYNC.RECONVERGENT B0 ;  /* 0x0000000000007941 */ /* 0x000fea0003800200 */
.L_x_16783:
        /* <DEDUP_REMOVED lines=28> */
.L_x_16832:
        /* <DEDUP_REMOVED lines=13> */
.L_x_16834:
[----:B------:R-:W-:Y:S05]  /*e4d0*/  BSYNC.RECONVERGENT B2 ;  /* 0x0000000000027941 */ /* 0x000fea0003800200 */
.L_x_16833:
        /* <DEDUP_REMOVED lines=42> */
.L_x_16831:
[----:B------:R-:W-:Y:S05]  /*e780*/  BSYNC.RECONVERGENT B1 ;  /* 0x0000000000017941 */ /* 0x000fea0003800200 */
.L_x_16830:
[----:B------:R-:W0:Y:S01]  /*e790*/  LDC R18, c[0x0][0x408] ;  /* 0x00010200ff127b82 */ /* 0x000e220000000800 */
[----:B------:R-:W-:Y:S01]  /*e7a0*/  I2FP.F32.U32 R9, R75 ;  /* 0x0000004b00097245 */ /* 0x000fe20000201000 */
[----:B------:R-:W-:Y:S02]  /*e7b0*/  IMAD.MOV.U32 R86, RZ, RZ, 0x2f800000 ;  /* 0x2f800000ff567424 */ /* 0x000fe400078e00ff */
[----:B-----5:R-:W-:Y:S01]  /*e7c0*/  FMUL.FTZ R75, R48, UR4 ;  /* 0x00000004304b7c20 */ /* 0x020fe20008410000 */
[----:B------:R-:W-:Y:S01]  /*e7d0*/  ISETP.NE.AND P3, PT, R74, 0x1, PT ;  /* 0x000000014a00780c */ /* 0x000fe20003f65270 */
[----:B------:R-:W-:Y:S01]  /*e7e0*/  BSSY.RECONVERGENT B1, `(.L_x_16835) ;  /* 0x000004c000017945 */ /* 0x000fe20003800200 */
[----:B------:R-:W-:Y:S01]  /*e7f0*/  FFMA.FTZ R48, R9, R86, 1.1641532182693481445e-10 ;  /* 0x2f00000009307423 */ /* 0x000fe20000010056 */
[----:B------:R-:W-:Y:S01]  /*e800*/  MOV R76, 0x2 ;  /* 0x00000002004c7802 */ /* 0x000fe20000000f00 */
[----:B------:R-:W1:Y:S01]  /*e810*/  LDC R85, c[0x0][0x404] ;  /* 0x00010100ff557b82 */ /* 0x000e620000000800 */
[----:B------:R-:W-:-:S02]  /*e820*/  IMAD.MOV.U32 R9, RZ, RZ, R30 ;  /* 0x000000ffff097224 */ /* 0x000fc400078e001e */
[----:B0-----:R-:W-:Y:S01]  /*e830*/  FMUL.FTZ R75, R75, R18 ;  /* 0x000000124b4b7220 */ /* 0x001fe20000410000 */
[----:B-1----:R-:W-:-:S04]  /*e840*/  FSETP.GTU.FTZ.AND P2, PT, R48, R85, PT ;  /* 0x000000553000720b */ /* 0x002fc80003f5c000 */
        /* <DEDUP_REMOVED lines=12> */
.L_x_16837:
        /* <DEDUP_REMOVED lines=13> */
.L_x_16839:
[----:B------:R-:W-:Y:S05]  /*e9e0*/  BSYNC.RECONVERGENT B2 ;  /* 0x0000000000027941 */ /* 0x000fea0003800200 */
.L_x_16838:
        /* <DEDUP_REMOVED lines=43> */
.L_x_16836:
[----:B------:R-:W-:Y:S05]  /*eca0*/  BSYNC.RECONVERGENT B1 ;  /* 0x0000000000017941 */ /* 0x000fea0003800200 */
.L_x_16835:
        /* <DEDUP_REMOVED lines=21> */
.L_x_16842:
        /* <DEDUP_REMOVED lines=13> */
.L_x_16844:
[----:B------:R-:W-:Y:S05]  /*eed0*/  BSYNC.RECONVERGENT B2 ;  /* 0x0000000000027941 */ /* 0x000fea0003800200 */
.L_x_16843:
        /* <DEDUP_REMOVED lines=43> */
.L_x_16841:
[----:B------:R-:W-:Y:S05]  /*f190*/  BSYNC.RECONVERGENT B1 ;  /* 0x0000000000017941 */ /* 0x000fea0003800200 */
.L_x_16840:
        /* <DEDUP_REMOVED lines=21> */
.L_x_16847:
        /* <DEDUP_REMOVED lines=13> */
.L_x_16849:
[----:B------:R-:W-:Y:S05]  /*f3c0*/  BSYNC.RECONVERGENT B2 ;  /* 0x0000000000027941 */ /* 0x000fea0003800200 */
.L_x_16848:
        /* <DEDUP_REMOVED lines=43> */
.L_x_16846:
[----:B------:R-:W-:Y:S05]  /*f680*/  BSYNC.RECONVERGENT B1 ;  /* 0x0000000000017941 */ /* 0x000fea0003800200 */
.L_x_16845:
        /* <DEDUP_REMOVED lines=9> */
.L_x_16829:
        /* <DEDUP_REMOVED lines=16> */
.L_x_16853:
        /* <DEDUP_REMOVED lines=13> */
.L_x_16855:
[----:B------:R-:W-:Y:S05]  /*f8f0*/  BSYNC.RECONVERGENT B2 ;  /* 0x0000000000027941 */ /* 0x000fea0003800200 */
.L_x_16854:
        /* <DEDUP_REMOVED lines=42> */
.L_x_16852:
[----:B------:R-:W-:Y:S05]  /*fba0*/  BSYNC.RECONVERGENT B1 ;  /* 0x0000000000017941 */ /* 0x000fea0003800200 */
.L_x_16851:
[----:B------:R-:W0:Y:S01]  /*fbb0*/  LDC R18, c[0x0][0x404] ;  /* 0x00010100ff127b82 */ /* 0x000e220000000800 */
[----:B------:R-:W-:Y:S01]  /*fbc0*/  HFMA2 R77, -RZ, RZ, 0.1171875, 0 ;  /* 0x2f800000ff4d7431 */ /* 0x000fe200000001ff */
[----:B------:R-:W-:Y:S01]  /*fbd0*/  ISETP.NE.AND P3, PT, R54, 0x1, PT ;  /* 0x000000013600780c */ /* 0x000fe20003f65270 */
[----:B-----5:R-:W-:Y:S01]  /*fbe0*/  FMUL.FTZ R53, R48, UR4 ;  /* 0x0000000430357c20 */ /* 0x020fe20008410000 */
[----:B------:R-:W-:Y:S01]  /*fbf0*/  I2FP.F32.U32 R52, R52 ;  /* 0x0000003400347245 */ /* 0x000fe20000201000 */
[----:B------:R-:W-:Y:S03]  /*fc00*/  BSSY.RECONVERGENT B1, `(.L_x_16856) ;  /* 0x0000049000017945 */ /* 0x000fe60003800200 */
[----:B------:R-:W1:Y:S01]  /*fc10*/  LDC R76, c[0x0][0x408] ;  /* 0x00010200ff4c7b82 */ /* 0x000e620000000800 */
[----:B------:R-:W-:Y:S01]  /*fc20*/  FFMA.FTZ R9, R52, R77, 1.1641532182693481445e-10 ;  /* 0x2f00000034097423 */ /* 0x000fe2000001004d */
[----:B------:R-:W-:-:S04]  /*fc30*/  IMAD.MOV.U32 R52, RZ, RZ, 0x2 ;  /* 0x00000002ff347424 */ /* 0x000fc800078e00ff */
        /* <DEDUP_REMOVED lines=12> */
.L_x_16858:
        /* <DEDUP_REMOVED lines=13> */
.L_x_16860:
[----:B------:R-:W-:Y:S05]  /*fdd0*/  BSYNC.RECONVERGENT B2 ;  /* 0x0000000000027941 */ /* 0x000fea0003800200 */
.L_x_16859:
        /* <DEDUP_REMOVED lines=43> */
.L_x_16857:
[----:B------:R-:W-:Y:S05]  /*10090*/  BSYNC.RECONVERGENT B1 ;  /* 0x0000000000017941 */ /* 0x000fea0003800200 */
.L_x_16856:
        /* <DEDUP_REMOVED lines=18> */
.L_x_16863:
        /* <DEDUP_REMOVED lines=13> */
.L_x_16865:
[----:B------:R-:W-:Y:S05]  /*10290*/  BSYNC.RECONVERGENT B2 ;  /* 0x0000000000027941 */ /* 0x000fea0003800200 */
.L_x_16864:
        /* <DEDUP_REMOVED lines=43> */
.L_x_16862:
[----:B------:R-:W-:Y:S05]  /*10550*/  BSYNC.RECONVERGENT B1 ;  /* 0x0000000000017941 */ /* 0x000fea0003800200 */
.L_x_16861:
[----:B------:R-:W-:Y:S01]  /*10560*/  ISETP.NE.AND P5, PT, R54, 0x1, PT ;  /* 0x000000013600780c */ /* 0x000fe20003fa5270 */
[----:B------:R-:W-:Y:S01]  /*10570*/  FMUL.FTZ R53, R50, UR4 ;  /* 0x0000000432357c20 */ /* 0x000fe20008410000 */
[----:B------:R-:W-:Y:S01]  /*10580*/  I2FP.F32.U32 R48, R49 ;  /* 0x0000003100307245 */ /* 0x000fe20000201000 */
[----:B------:R-:W-:Y:S01]  /*10590*/  BSSY.RECONVERGENT B1, `(.L_x_16866) ;  /* 0x0000048000017945 */ /* 0x000fe20003800200 */
[----:B------:R-:W-:Y:S01]  /*105a0*/  IMAD.MOV.U32 R9, RZ, RZ, 0x2 ;  /* 0x00000002ff097424 */ /* 0x000fe200078e00ff */
[----:B------:R-:W-:Y:S01]  /*105b0*/  MOV R52, R30 ;  /* 0x0000001e00347202 */ /* 0x000fe20000000f00 */
[----:B------:R-:W-:Y:S01]  /*105c0*/  FMUL.FTZ R50, R53, R76 ;  /* 0x0000004c35327220 */ /* 0x000fe20000410000 */
[----:B------:R-:W-:-:S05]  /*105d0*/  FFMA.FTZ R49, R48, R77, 1.1641532182693481445e-10 ;  /* 0x2f00000030317423 */ /* 0x000fca000001004d */
        /* <DEDUP_REMOVED lines=10> */
.L_x_16868:
        /* <DEDUP_REMOVED lines=13> */
.L_x_16870:
[----:B------:R-:W-:Y:S05]  /*10750*/  BSYNC.RECONVERGENT B2 ;  /* 0x0000000000027941 */ /* 0x000fea0003800200 */
.L_x_16869:
        /* <DEDUP_REMOVED lines=43> */
.L_x_16867:
[----:B------:R-:W-:Y:S05]  /*10a10*/  BSYNC.RECONVERGENT B1 ;  /* 0x0000000000017941 */ /* 0x000fea0003800200 */
.L_x_16866:
        /* <DEDUP_REMOVED lines=10> */
.L_x_16850:
        /* <DEDUP_REMOVED lines=11> */
[----:B-1----:R-:W-:-:S05]  /*10b70*/  IMAD.WIDE.U32 R52, R70, 0x4, R52 ;  /* 0x0000000446347825 */ /* 0x002fca00078e0034 */
[----:B------:R2:W-:Y:S02]  /*10b80*/  STG.E desc[UR6][R52.64], R75 ;  /* 0x0000004b34007986 */ /* 0x0005e4000c101906 */
.L_x_16828:
[----:B------:R-:W-:Y:S05]  /*10b90*/  BSYNC.RECONVERGENT B0 ;  /* 0x0000000000007941 */ /* 0x000fea0003800200 */
.L_x_16827:
[----:B0-2---:R-:W-:Y:S01]  /*10ba0*/  FADD.FTZ R52, RZ, R56 ;  /* 0x00000038ff347221 */ /* 0x005fe20000010000 */
[C---:B------:R-:W-:Y:S01]  /*10bb0*/  ISETP.GT.U32.AND P2, PT, R0.reuse, 0x1ff, PT ;  /* 0x000001ff0000780c */ /* 0x040fe20003f44070 */
[----:B------:R-:W-:Y:S01]  /*10bc0*/  BSSY.RECONVERGENT B0, `(.L_x_16871) ;  /* 0x000006f000007945 */ /* 0x000fe20003800200 */
[C---:B------:R-:W-:Y:S01]  /*10bd0*/  ISETP.GT.U32.AND P3, PT, R0.reuse, 0x2ff, PT ;  /* 0x000002ff0000780c */ /* 0x040fe20003f64070 */
[----:B------:R-:W-:Y:S01]  /*10be0*/  FADD.FTZ R53, R57, R52 ;  /* 0x0000003439357221 */ /* 0x000fe20000010000 */
[C---:B------:R-:W-:Y:S02]  /*10bf0*/  ISETP.GT.U32.AND P4, PT, R0.reuse, 0x3ff, PT ;  /* 0x000003ff0000780c */ /* 0x040fe40003f84070 */
[----:B------:R-:W-:Y:S01]  /*10c00*/  ISETP.GT.U32.AND P5, PT, R0, 0x4ff, PT ;  /* 0x000004ff0000780c */ /* 0x000fe20003fa4070 */
[----:B------:R-:W-:Y:S01]  /*10c10*/  FADD.FTZ R52, R58, R53 ;  /* 0x000000353a347221 */ /* 0x000fe20000010000 */
[----:B------:R-:W-:Y:S02]  /*10c20*/  ISETP.GT.U32.AND P6, PT, R0, 0x5ff, PT ;  /* 0x000005ff0000780c */ /* 0x000fe40003fc4070 */
[----:B------:R-:W-:Y:S01]  /*10c30*/  LOP3.LUT R76, R68, 0x1f, RZ, 0xc0, !PT ;  /* 0x0000001f444c7812 */ /* 0x000fe200078ec0ff */
        /* <DEDUP_REMOVED lines=47> */
[----:B------:R-:W-:-:S03]  /*10f30*/  FADD.FTZ R55, R35, -R52 ;  /* 0x8000003423377221 */ /* 0x000fc60000010000 */
[----:B------:R-:W-:Y:S01]  /*10f40*/  FFMA.FTZ R54, R75, R75, R54 ;  /* 0x0000004b4b367223 */ /* 0x000fe20000010036 */
[----:B------:R-:W-:-:S03]  /*10f50*/  FADD.FTZ R75, R38, -R52 ;  /* 0x80000034264b7221 */ /* 0x000fc60000010000 */
[----:B------:R-:W-:Y:S01]  /*10f60*/  @P2 FFMA.FTZ R53, R55, R55, R54 ;  /* 0x0000003737352223 */ /* 0x000fe20000010036 */
[--C-:B------:R-:W-:Y:S01]  /*10f70*/  FADD.FTZ R54, R36, -R52.reuse ;  /* 0x8000003424367221 */ /* 0x100fe20000010000 */
[----:B------:R-:W-:Y:S01]  /*10f80*/  FADD.FTZ R55, R37, -R52 ;  /* 0x8000003425377221 */ /* 0x000fe20000010000 */
[----:B------:R-:W-:Y:S02]  /*10f90*/  ISETP.GT.U32.AND P2, PT, R76, 0x7, PT ;  /* 0x000000074c00780c */ /* 0x000fe40003f44070 */
        /* <DEDUP_REMOVED lines=8> */
[----:B------:R-:W-:Y:S02]  /*11020*/  LOP3.LUT P3, RZ, R68, 0x1f, RZ, 0xc0, !PT ;  /* 0x0000001f44ff7812 */ /* 0x000fe4000786c0ff */
[----:B------:R-:W-:-:S04]  /*11030*/  FFMA.FTZ R54, R54, R54, R53 ;  /* 0x0000003636367223 */ /* 0x000fc80000010035 */
[----:B------:R-:W-:Y:S01]  /*11040*/  FFMA.FTZ R54, R55, R55, R54 ;  /* 0x0000003737367223 */ /* 0x000fe20000010036 */
[----:B------:R-:W-:-:S03]  /*11050*/  FADD.FTZ R55, R43, -R52 ;  /* 0x800000342b377221 */ /* 0x000fc60000010000 */
[----:B------:R-:W-:Y:S01]  /*11060*/  FFMA.FTZ R54, R75, R75, R54 ;  /* 0x0000004b4b367223 */ /* 0x000fe20000010036 */
[----:B------:R-:W-:-:S03]  /*11070*/  FADD.FTZ R75, R46, -R52 ;  /* 0x800000342e4b7221 */ /* 0x000fc60000010000 */
[----:B------:R-:W-:Y:S01]  /*11080*/  @P4 FFMA.FTZ R53, R55, R55, R54 ;  /* 0x0000003737354223 */ /* 0x000fe20000010036 */
[--C-:B------:R-:W-:Y:S01]  /*11090*/  FADD.FTZ R54, R44, -R52.reuse ;  /* 0x800000342c367221 */ /* 0x100fe20000010000 */
[----:B------:R-:W-:-:S03]  /*110a0*/  FADD.FTZ R55, R45, -R52 ;  /* 0x800000342d377221 */ /* 0x000fc60000010000 */
        /* <DEDUP_REMOVED lines=32> */
.L_x_16872:
[----:B------:R-:W-:Y:S05]  /*112b0*/  BSYNC.RECONVERGENT B0 ;  /* 0x0000000000007941 */ /* 0x000fea0003800200 */
.L_x_16871:
        /* <DEDUP_REMOVED lines=12> */
.L_x_16874:
[----:B------:R-:W-:Y:S05]  /*11380*/  BSYNC.RECONVERGENT B0 ;  /* 0x0000000000007941 */ /* 0x000fea0003800200 */
.L_x_16873:
[----:B------:R-:W1:Y:S01]  /*11390*/  SHFL.DOWN PT, R55, R74, 0x4, 0x1f ;  /* 0x08801f004a377f89 */ /* 0x000e6200000e0000 */
[----:B------:R-:W-:Y:S01]  /*113a0*/  I2FP.F32.S32 R78, R74 ;  /* 0x0000004a004e7245 */ /* 0x000fe20000201400 */
[----:B------:R-:W-:Y:S01]  /*113b0*/  BSSY.RECONVERGENT B0, `(.L_x_16875) ;  /* 0x000005f000007945 */ /* 0x000fe20003800200 */
[----:B------:R-:W-:Y:S01]  /*113c0*/  ISETP.NE.AND P2, PT, RZ, UR15, PT ;  /* 0x0000000fff007c0c */ /* 0x000fe2000bf45270 */
[----:B0-----:R-:W0:Y:S04]  /*113d0*/  SHFL.DOWN PT, R75, R52, 0x4, 0x1f ;  /* 0x08801f00344b7f89 */ /* 0x001e2800000e0000 */
[----:B------:R-:W2:Y:S01]  /*113e0*/  SHFL.DOWN PT, R54, R53, 0x4, 0x1f ;  /* 0x08801f0035367f89 */ /* 0x000ea200000e0000 */
[----:B-1----:R-:W-:Y:S01]  /*113f0*/  IMAD.IADD R70, R55, 0x1, R74 ;  /* 0x0000000137467824 */ /* 0x002fe200078e024a */
[----:B------:R-:W-:-:S04]  /*11400*/  I2FP.F32.S32 R80, R55 ;  /* 0x0000003700507245 */ /* 0x000fc80000201400 */
[----:B------:R-:W-:Y:S01]  /*11410*/  I2FP.F32.S32 R76, R70 ;  /* 0x00000046004c7245 */ /* 0x000fe20000201400 */
[----:B------:R-:W1:Y:S01]  /*11420*/  SHFL.DOWN PT, R81, R70, 0x2, 0x1f ;  /* 0x08401f0046517f89 */ /* 0x000e6200000e0000 */
[C---:B0-----:R-:W-:Y:S01]  /*11430*/  FMUL.FTZ R55, R75.reuse, R80 ;  /* 0x000000504b377220 */ /* 0x041fe20000410000 */
[----:B--2---:R-:W-:Y:S01]  /*11440*/  FADD.FTZ R54, R54, R53 ;  /* 0x0000003536367221 */ /* 0x004fe20000010000 */
[----:B------:R-:W0:Y:S02]  /*11450*/  MUFU.RCP R77, R76 ;  /* 0x0000004c004d7308 */ /* 0x000e240000001000 */
[----:B------:R-:W-:Y:S01]  /*11460*/  FFMA.FTZ R82, R78, R52, R55 ;  /* 0x000000344e527223 */ /* 0x000fe20000010037 */
[----:B------:R-:W-:-:S04]  /*11470*/  FADD.FTZ R52, -R75, R52 ;  /* 0x000000344b347221 */ /* 0x000fc80000010100 */
        /* <DEDUP_REMOVED lines=14> */
[----:B-1----:R-:W-:Y:S01]  /*11560*/  IMAD.IADD R79, R75, 0x1, R78 ;  /* 0x000000014b4f7824 */ /* 0x002fe200078e024e */
[----:B------:R-:W0:Y:S01]  /*11570*/  SHFL.DOWN PT, R53, R54, 0x2, 0x1f ;  /* 0x08401f0036357f89 */ /* 0x000e2200000e0000 */
[----:B------:R-:W-:Y:S01]  /*11580*/  I2FP.F32.S32 R78, R78 ;  /* 0x0000004e004e7245 */ /* 0x000fe20000201400 */
[----:B--2---:R-:W-:Y:S01]  /*11590*/  FMUL.FTZ R77, R70, R55 ;  /* 0x00000037464d7220 */ /* 0x004fe20000410000 */
[----:B------:R-:W-:Y:S01]  /*115a0*/  FMUL.FTZ R55, R74, R74 ;  /* 0x0000004a4a377220 */ /* 0x000fe20000410000 */
[----:B------:R-:W-:Y:S01]  /*115b0*/  I2FP.F32.S32 R79, R79 ;  /* 0x0000004f004f7245 */ /* 0x000fe20000201400 */
[----:B------:R-:W1:Y:S02]  /*115c0*/  LDC R74, c[0x0][0x448] ;  /* 0x00011200ff4a7b82 */ /* 0x000e640000000800 */
[----:B------:R-:W2:Y:S01]  /*115d0*/  SHFL.DOWN PT, R80, R77, 0x1, 0x1f ;  /* 0x08201f004d507f89 */ /* 0x000ea200000e0000 */
[----:B------:R-:W-:-:S02]  /*115e0*/  FMUL.FTZ R55, R76, R55 ;  /* 0x000000374c377220 */ /* 0x000fc40000410000 */
[----:B------:R-:W3:Y:S02]  /*115f0*/  MUFU.RCP R79, R79 ;  /* 0x0000004f004f7308 */ /* 0x000ee40000001000 */
[----:B------:R-:W-:Y:S01]  /*11600*/  FMUL.FTZ R55, R55, R81 ;  /* 0x0000005137377220 */ /* 0x000fe20000410000 */
[----:B0-----:R-:W-:-:S04]  /*11610*/  FADD.FTZ R53, R54, R53 ;  /* 0x0000003536357221 */ /* 0x001fc80000010000 */
[----:B------:R-:W-:Y:S01]  /*11620*/  FFMA.FTZ R53, R70, R55, R53 ;  /* 0x0000003746357223 */ /* 0x000fe20000010035 */
[----:B--2---:R-:W-:-:S04]  /*11630*/  FMUL.FTZ R55, R80, R78 ;  /* 0x0000004e50377220 */ /* 0x004fc80000410000 */
[----:B------:R-:W0:Y:S01]  /*11640*/  SHFL.DOWN PT, R54, R53, 0x1, 0x1f ;  /* 0x08201f0035367f89 */ /* 0x000e2200000e0000 */
[----:B------:R-:W-:Y:S01]  /*11650*/  FFMA.FTZ R70, R52, R77, R55 ;  /* 0x0000004d34467223 */ /* 0x000fe20000010037 */
[----:B------:R-:W-:-:S03]  /*11660*/  FADD.FTZ R77, R77, -R80 ;  /* 0x800000504d4d7221 */ /* 0x000fc60000010000 */
[----:B---3--:R-:W-:Y:S01]  /*11670*/  FMUL.FTZ R70, R79, R70 ;  /* 0x000000464f467220 */ /* 0x008fe20000410000 */
[----:B------:R-:W-:-:S04]  /*11680*/  FMUL.FTZ R77, R77, R77 ;  /* 0x0000004d4d4d7220 */ /* 0x000fc80000410000 */
[----:B------:R-:W2:Y:S01]  /*11690*/  SHFL.IDX PT, R81, R70, RZ, 0x1f ;  /* 0x00001fff46517589 */ /* 0x000ea200000e0000 */
[----:B------:R-:W-:-:S04]  /*116a0*/  FMUL.FTZ R77, R52, R77 ;  /* 0x0000004d344d7220 */ /* 0x000fc80000410000 */
[----:B------:R-:W-:Y:S01]  /*116b0*/  FMUL.FTZ R77, R77, R78 ;  /* 0x0000004e4d4d7220 */ /* 0x000fe20000410000 */
[----:B0-----:R-:W-:-:S04]  /*116c0*/  FADD.FTZ R54, R53, R54 ;  /* 0x0000003635367221 */ /* 0x001fc80000010000 */
[----:B------:R-:W-:Y:S01]  /*116d0*/  FFMA.FTZ R77, R79, R77, R54 ;  /* 0x0000004d4f4d7223 */ /* 0x000fe20000010036 */
[----:B------:R-:W-:-:S05]  /*116e0*/  IMAD.U32 R79, RZ, RZ, UR14 ;  /* 0x0000000eff4f7e24 */ /* 0x000fca000f8e00ff */
[----:B------:R-:W1:Y:S01]  /*116f0*/  SHFL.IDX PT, R77, R77, RZ, 0x1f ;  /* 0x00001fff4d4d7589 */ /* 0x000e6200000e0000 */
[C---:B--2---:R-:W-:Y:S01]  /*11700*/  FMUL.FTZ R52, R81.reuse, R81 ;  /* 0x0000005151347220 */ /* 0x044fe20000410000 */
[----:B------:R-:W-:-:S04]  /*11710*/  FSEL R70, R81, RZ, !P2 ;  /* 0x000000ff51467208 */ /* 0x000fc80005000000 */
[----:B------:R-:W-:Y:S02]  /*11720*/  FSEL R75, R52, RZ, P2 ;  /* 0x000000ff344b7208 */ /* 0x000fe40001000000 */
[----:B------:R-:W-:-:S13]  /*11730*/  ISETP.NE.AND P2, PT, R68, RZ, PT ;  /* 0x000000ff4400720c */ /* 0x000fda0003f45270 */
[----:B------:R-:W0:Y:S01]  /*11740*/  @!P2 LDC.64 R54, c[0x0][0x3c0] ;  /* 0x0000f000ff36ab82 */ /* 0x000e220000000a00 */
[----:B-1----:R-:W-:-:S04]  /*11750*/  FFMA.FTZ R68, R77, UR16, R74 ;  /* 0x000000104d447c23 */ /* 0x002fc8000801004a */
[----:B------:R-:W-:-:S03]  /*11760*/  FADD.FTZ R68, R68, R75 ;  /* 0x0000004b44447221 */ /* 0x000fc60000010000 */
[----:B------:R-:W1:Y:S01]  /*11770*/  @!P2 LDC.64 R52, c[0x0][0x3c8] ;  /* 0x0000f200ff34ab82 */ /* 0x000e620000000a00 */
[----:B------:R-:W-:Y:S01]  /*11780*/  MOV R75, UR14 ;  /* 0x0000000e004b7c02 */ /* 0x000fe20008000f00 */
[----:B------:R-:W2:Y:S04]  /*11790*/  MUFU.RSQ R76, R68 ;  /* 0x00000044004c7308 */ /* 0x000ea80000001400 */
[----:B0-----:R-:W-:-:S05]  /*117a0*/  @!P2 IMAD.WIDE R54, R75, 0x4, R54 ;  /* 0x000000044b36a825 */ /* 0x001fca00078e0236 */
[----:B------:R0:W-:Y:S01]  /*117b0*/  @!P2 STG.E desc[UR6][R54.64], R81 ;  /* 0x000000513600a986 */ /* 0x0001e2000c101906 */
[----:B-1----:R-:W-:-:S05]  /*117c0*/  @!P2 IMAD.WIDE R52, R79, 0x4, R52 ;  /* 0x000000044f34a825 */ /* 0x002fca00078e0234 */
[----:B--2---:R0:W-:Y:S01]  /*117d0*/  @!P2 STG.E desc[UR6][R52.64], R76 ;  /* 0x0000004c3400a986 */ /* 0x0041e2000c101906 */
[----:B------:R-:W-:Y:S05]  /*117e0*/  @!P0 BRA `(.L_x_16876) ;  /* 0x00000000006c8947 */ /* 0x000fea0003800000 */
[----:B------:R-:W1:Y:S01]  /*117f0*/  LDC.64 R74, c[0x0][0x428] ;  /* 0x00010a00ff4a7b82 */ /* 0x000e620000000a00 */
[----:B0-----:R-:W-:Y:S01]  /*11800*/  SHF.R.U64 R54, R60, 0x10, R61 ;  /* 0x000000103c367819 */ /* 0x001fe2000000123d */
[--C-:B------:R-:W-:Y:S01]  /*11810*/  FADD.FTZ R53, R56, -R70.reuse ;  /* 0x8000004638357221 */ /* 0x100fe20000010000 */
[----:B------:R-:W-:Y:S01]  /*11820*/  SHF.R.U64 R68, R20, 0x10, R21 ;  /* 0x0000001014447819 */ /* 0x000fe20000001215 */
        /* <DEDUP_REMOVED lines=8> */
[----:B------:R-:W-:Y:S02]  /*118b0*/  HADD2.F32 R79, -RZ, R21.H0_H0 ;  /* 0x20000015ff4f7230 */ /* 0x000fe40000004100 */
[----:B------:R-:W-:Y:S01]  /*118c0*/  FFMA.FTZ R53, R53, R54, R68 ;  /* 0x0000003635357223 */ /* 0x000fe20000010044 */
[----:B------:R-:W-:Y:S01]  /*118d0*/  SHF.R.U32.HI R68, RZ, 0x10, R61 ;  /* 0x00000010ff447819 */ /* 0x000fe2000001163d */
[----:B------:R-:W-:Y:S01]  /*118e0*/  FFMA.FTZ R52, R52, R55, R77 ;  /* 0x0000003734347223 */ /* 0x000fe2000001004d */
[----:B------:R-:W-:Y:S01]  /*118f0*/  FADD.FTZ R55, R58, -R70 ;  /* 0x800000463a377221 */ /* 0x000fe20000010000 */
[----:B------:R-:W-:Y:S02]  /*11900*/  HADD2.F32 R77, -RZ, R89.H1_H1 ;  /* 0x30000059ff4d7230 */ /* 0x000fe40000004100 */
[----:B------:R-:W-:-:S02]  /*11910*/  HADD2.F32 R78, -RZ, R90.H0_H0 ;  /* 0x2000005aff4e7230 */ /* 0x000fc40000004100 */
[C---:B------:R-:W-:Y:S01]  /*11920*/  FMUL.FTZ R54, R76.reuse, R55 ;  /* 0x000000374c367220 */ /* 0x040fe20000410000 */
[----:B------:R-:W-:Y:S02]  /*11930*/  HADD2.F32 R68, -RZ, R68.H0_H0 ;  /* 0x20000044ff447230 */ /* 0x000fe40000004100 */
[----:B------:R-:W-:Y:S01]  /*11940*/  FMUL.FTZ R55, R76, R81 ;  /* 0x000000514c377220 */ /* 0x000fe20000410000 */
[----:B-1----:R-:W-:-:S04]  /*11950*/  IMAD.WIDE.U32 R74, R31, 0x10, R74 ;  /* 0x000000101f4a7825 */ /* 0x002fc800078e004a */
[----:B------:R-:W-:Y:S01]  /*11960*/  FFMA.FTZ R54, R54, R77, R79 ;  /* 0x0000004d36367223 */ /* 0x000fe2000001004f */
[----:B------:R-:W-:Y:S01]  /*11970*/  IADD3 R31, PT, PT, R31, 0x100, RZ ;  /* 0x000001001f1f7810 */ /* 0x000fe20007ffe0ff */
[----:B------:R-:W-:-:S05]  /*11980*/  FFMA.FTZ R55, R55, R68, R78 ;  /* 0x0000004437377223 */ /* 0x000fca000001004e */
[----:B------:R1:W-:Y:S02]  /*11990*/  STG.E.128 desc[UR6][R74.64], R52 ;  /* 0x000000344a007986 */ /* 0x0003e4000c101d06 */
.L_x_16876:
[----:B------:R-:W-:Y:S05]  /*119a0*/  BSYNC.RECONVERGENT B0 ;  /* 0x0000000000007941 */ /* 0x000fea0003800200 */
.L_x_16875:
[----:B------:R-:W-:Y:S01]  /*119b0*/  ISETP.NE.AND P0, PT, R69, RZ, PT ;  /* 0x000000ff4500720c */ /* 0x000fe20003f05270 */
[----:B------:R-:W-:-:S12]  /*119c0*/  BSSY.RECONVERGENT B0, `(.L_x_16877) ;  /* 0x000001a000007945 */ /* 0x000fd80003800200 */
[----:B------:R-:W-:Y:S05]  /*119d0*/  @!P0 BRA `(.L_x_16878) ;  /* 0x0000000000608947 */ /* 0x000fea0003800000 */
[----:B------:R-:W2:Y:S01]  /*119e0*/  LDC.64 R68, c[0x0][0x428] ;  /* 0x00010a00ff447b82 */ /* 0x000ea20000000a00 */
        /* <DEDUP_REMOVED lines=9> */
[--C-:B------:R-:W-:Y:S01]  /*11a80*/  FADD.FTZ R55, R34, -R70.reuse ;  /* 0x8000004622377221 */ /* 0x100fe20000010000 */
[----:B------:R-:W-:Y:S01]  /*11a90*/  FADD.FTZ R79, R35, -R70 ;  /* 0x80000046234f7221 */ /* 0x000fe20000010000 */
[----:B------:R-:W-:Y:S02]  /*11aa0*/  HADD2.F32 R75, -RZ, R62.H1_H1 ;  /* 0x3000003eff4b7230 */ /* 0x000fe40000004100 */
[----:B------:R-:W-:Y:S01]  /*11ab0*/  FFMA.FTZ R53, R53, R54, R74 ;  /* 0x0000003635357223 */ /* 0x000fe2000001004a */
[----:B------:R-:W-:Y:S02]  /*11ac0*/  HADD2.F32 R77, -RZ, R23.H0_H0 ;  /* 0x20000017ff4d7230 */ /* 0x000fe40000004100 */
[C---:B------:R-:W-:Y:S01]  /*11ad0*/  FMUL.FTZ R54, R76.reuse, R55 ;  /* 0x000000374c367220 */ /* 0x040fe20000410000 */
[----:B------:R-:W-:Y:S02]  /*11ae0*/  HADD2.F32 R74, -RZ, R63.H1_H1 ;  /* 0x3000003fff4a7230 */ /* 0x000fe40000004100 */
[----:B------:R-:W-:Y:S01]  /*11af0*/  FMUL.FTZ R55, R76, R79 ;  /* 0x0000004f4c377220 */ /* 0x000fe20000410000 */
[----:B------:R-:W-:-:S02]  /*11b00*/  HADD2.F32 R78, -RZ, R91.H0_H0 ;  /* 0x2000005bff4e7230 */ /* 0x000fc40000004100 */
[----:B------:R-:W-:-:S03]  /*11b10*/  FFMA.FTZ R54, R54, R75, R77 ;  /* 0x0000004b36367223 */ /* 0x000fc6000001004d */
[----:B------:R-:W-:Y:S01]  /*11b20*/  FFMA.FTZ R55, R55, R74, R78 ;  /* 0x0000004a37377223 */ /* 0x000fe2000001004e */
[----:B--2---:R-:W-:-:S04]  /*11b30*/  IMAD.WIDE.U32 R68, R31, 0x10, R68 ;  /* 0x000000101f447825 */ /* 0x004fc800078e0044 */
[----:B------:R-:W-:Y:S01]  /*11b40*/  VIADD R31, R31, 0x100 ;  /* 0x000001001f1f7836 */ /* 0x000fe20000000000 */
[----:B------:R2:W-:Y:S06]  /*11b50*/  STG.E.128 desc[UR6][R68.64], R52 ;  /* 0x0000003444007986 */ /* 0x0005ec000c101d06 */
.L_x_16878:
[----:B------:R-:W-:Y:S05]  /*11b60*/  BSYNC.RECONVERGENT B0 ;  /* 0x0000000000007941 */ /* 0x000fea0003800200 */
.L_x_16877:
[----:B------:R-:W-:Y:S01]  /*11b70*/  ISETP.NE.AND P0, PT, R71, RZ, PT ;  /* 0x000000ff4700720c */ /* 0x000fe20003f05270 */
[----:B------:R-:W-:-:S12]  /*11b80*/  BSSY.RECONVERGENT B0, `(.L_x_16879) ;  /* 0x000001a000007945 */ /* 0x000fd80003800200 */
[----:B------:R-:W-:Y:S05]  /*11b90*/  @!P0 BRA `(.L_x_16880) ;  /* 0x0000000000608947 */ /* 0x000fea0003800000 */
[----:B--2---:R-:W2:Y:S01]  /*11ba0*/  LDC.64 R68, c[0x0][0x428] ;  /* 0x00010a00ff447b82 */ /* 0x004ea20000000a00 */
        /* <DEDUP_REMOVED lines=20> */
[C---:B--2---:R-:W-:Y:S01]  /*11cf0*/  IMAD.WIDE.U32 R68, R31.reuse, 0x10, R68 ;  /* 0x000000101f447825 */ /* 0x044fe200078e0044 */
[----:B------:R-:W-:-:S04]  /*11d00*/  IADD3 R31, PT, PT, R31, 0x100, RZ ;  /* 0x000001001f1f7810 */ /* 0x000fc80007ffe0ff */
[----:B------:R3:W-:Y:S03]  /*11d10*/  STG.E.128 desc[UR6][R68.64], R52 ;  /* 0x0000003444007986 */ /* 0x0007e6000c101d06 */
.L_x_16880:
[----:B------:R-:W-:Y:S05]  /*11d20*/  BSYNC.RECONVERGENT B0 ;  /* 0x0000000000007941 */ /* 0x000fea0003800200 */
.L_x_16879:
[----:B------:R-:W-:Y:S01]  /*11d30*/  ISETP.NE.AND P0, PT, R72, RZ, PT ;  /* 0x000000ff4800720c */ /* 0x000fe20003f05270 */
[----:B------:R-:W-:-:S12]  /*11d40*/  BSSY.RECONVERGENT B0, `(.L_x_16881) ;  /* 0x000001a000007945 */ /* 0x000fd80003800200 */
[----:B------:R-:W-:Y:S05]  /*11d50*/  @!P0 BRA `(.L_x_16882) ;  /* 0x0000000000608947 */ /* 0x000fea0003800000 */
[----:B--23--:R-:W2:Y:S01]  /*11d60*/  LDC.64 R68, c[0x0][0x428] ;  /* 0x00010a00ff447b82 */ /* 0x00cea20000000a00 */
        /* <DEDUP_REMOVED lines=23> */
.L_x_16882:
[----:B------:R-:W-:Y:S05]  /*11ee0*/  BSYNC.RECONVERGENT B0 ;  /* 0x0000000000007941 */ /* 0x000fea0003800200 */
.L_x_16881:
[----:B------:R-:W-:Y:S01]  /*11ef0*/  ISETP.NE.AND P0, PT, R73, RZ, PT ;  /* 0x000000ff4900720c */ /* 0x000fe20003f05270 */
[----:B------:R-:W-:-:S12]  /*11f00*/  BSSY.RECONVERGENT B0, `(.L_x_16883) ;  /* 0x000001a000007945 */ /* 0x000fd80003800200 */
[----:B------:R-:W-:Y:S05]  /*11f10*/  @!P0 BRA `(.L_x_16884) ;  /* 0x0000000000608947 */ /* 0x000fea0003800000 */
[----:B--234-:R-:W2:Y:S01]  /*11f20*/  LDC.64 R68, c[0x0][0x428] ;  /* 0x00010a00ff447b82 */ /* 0x01cea20000000a00 */
        /* <DEDUP_REMOVED lines=23> */
.L_x_16884:
[----:B------:R-:W-:Y:S05]  /*120a0*/  BSYNC.RECONVERGENT B0 ;  /* 0x0000000000007941 */ /* 0x000fea0003800200 */
.L_x_16883:
        /* <DEDUP_REMOVED lines=10> */
[----:B------:R-:W-:-:S04]  /*12150*/  FMUL.FTZ R55, R76, R73 ;  /* 0x000000494c377220 */ /* 0x000fc80000410000 */
[----:B------:R-:W-:Y:S01]  /*12160*/  FFMA.FTZ R55, R55, R15, R16 ;  /* 0x0000000f37377223 */ /* 0x000fe20000010010 */
[----:B0-----:R-:W-:-:S04]  /*12170*/  IMAD.WIDE.U32 R68, R31, 0x10, R52 ;  /* 0x000000101f447825 */ /* 0x001fc800078e0034 */
[----:B------:R-:W-:Y:S01]  /*12180*/  FFMA.FTZ R52, R54, R12, R7 ;  /* 0x0000000c36347223 */ /* 0x000fe20000010007 */
[----:B------:R-:W-:Y:S01]  /*12190*/  FFMA.FTZ R53, R70, R14, R17 ;  /* 0x0000000e46357223 */ /* 0x000fe20000010011 */
[----:B------:R-:W-:-:S05]  /*121a0*/  FFMA.FTZ R54, R71, R13, R8 ;  /* 0x0000000d47367223 */ /* 0x000fca0000010008 */
[----:B------:R0:W-:Y:S02]  /*121b0*/  STG.E.128 desc[UR6][R68.64], R52 ;  /* 0x0000003444007986 */ /* 0x0001e4000c101d06 */
.L_x_16886:
[----:B------:R-:W-:Y:S05]  /*121c0*/  BSYNC.RECONVERGENT B0 ;  /* 0x0000000000007941 */ /* 0x000fea0003800200 */
.L_x_16885:
[----:B------:R-:W-:Y:S02]  /*121d0*/  UIADD3 UR14, UPT, UPT, UR14, UR12, URZ ;  /* 0x0000000c0e0e7290 */ /* 0x000fe4000fffe0ff */
[----:B------:R-:W-:Y:S02]  /*121e0*/  UPLOP3.LUT UP2, UPT, UPT, UPT, UP2, 0x40, 0x4 ;  /* 0x000000000004789c */ /* 0x000fe40003f4e820 */
[----:B------:R-:W-:-:S09]  /*121f0*/  UISETP.GE.AND UP1, UPT, UR14, UR13, UPT ;  /* 0x0000000d0e00728c */ /* 0x000fd2000bf26270 */
[----:B------:R-:W-:Y:S05]  /*12200*/  BRA.U !UP1, `(.L_x_16887) ;  /* 0xfffffeed09dc7547 */ /* 0x000fea000b83ffff */
[----:B------:R-:W-:Y:S05]  /*12210*/  EXIT ;  /* 0x000000000000794d */ /* 0x000fea0003800000 */
.L_x_16888:
        /* <DEDUP_REMOVED lines=14> */
.L_x_21039:


//--------------------- .text._ZN10layer_norm13ln_fwd_kernelINS_13Kernel_traitsI6__halfffffjLj6144ELj1ELj1ELj8ELj16ENS_18Kernel_traits_baseILj6144ES2_ffffjLj256EEEEELb1ELb0ELb0ELb1EEEvNS_9FwdParamsE --------------------------
	.section	.text._ZN10layer_norm13ln_fwd_kernelINS_13Kernel_traitsI6__halfffffjLj6144ELj1ELj1ELj8ELj16ENS_18Kernel_traits_baseILj6144ES2_ffffjLj256EEEEELb1ELb0ELb0ELb1EEEvNS_9FwdParamsE,"ax",@progbits
	.align	128
        .global         _ZN10layer_norm13ln_fwd_kernelINS_13Kernel_traitsI6__halfffffjLj6144ELj1ELj1ELj8ELj16ENS_18Kernel_traits_baseILj6144ES2_ffffjLj256EEEEELb1ELb0ELb0ELb1EEEvNS_9FwdParamsE
        .type           _ZN10layer_norm13ln_fwd_kernelINS_13Kernel_traitsI6__halfffffjLj6144ELj1ELj1ELj8ELj16ENS_18Kernel_traits_baseILj6144ES2_ffffjLj256EEEEELb1ELb0ELb0ELb1EEEvNS_9FwdParamsE,@function
        .size           _ZN10layer_norm13ln_fwd_kernelINS_13Kernel_traitsI6__halfffffjLj6144ELj1ELj1ELj8ELj16ENS_18Kernel_traits_baseILj6144ES2_ffffjLj256EEEEELb1ELb0ELb0ELb1EEEvNS_9FwdParamsE,(.L_x_21040 - _ZN10layer_norm13ln_fwd_kernelINS_13Kernel_traitsI6__halfffffjLj6144ELj1ELj1ELj8ELj16ENS_18Kernel_traits_baseILj6144ES2_ffffjLj256EEEEELb1ELb0ELb0ELb1EEEvNS_9FwdParamsE)
        .other          _ZN10layer_norm13ln_fwd_kernelINS_13Kernel_traitsI6__halfffffjLj6144ELj1ELj1ELj8ELj16ENS_18Kernel_traits_baseILj6144ES2_ffffjLj256EEEEELb1ELb0ELb0ELb1EEEvNS_9FwdParamsE,@"STO_CUDA_ENTRY STV_DEFAULT"
_ZN10layer_norm13ln_fwd_kernelINS_13Kernel_traitsI6__halfffffjLj6144ELj1ELj1ELj8ELj16ENS_18Kernel_traits_baseILj6144ES2_ffffjLj256EEEEELb1ELb0ELb0ELb1EEEvNS_9FwdParamsE:
.text._ZN10layer_norm13ln_fwd_kernelINS_13Kernel_traitsI6__halfffffjLj6144ELj1ELj1ELj8ELj16ENS_18Kernel_traits_baseILj6144ES2_ffffjLj256EEEEELb1ELb0ELb0ELb1EEEvNS_9FwdParamsE:
[----:B------:R-:W-:Y:S01]  /*0000*/  LDC R1, c[0x0][0x37c] ;  /* 0x0000df00ff017b82 */ /* 0x000fe20000000800 */
[----:B------:R-:W0:Y:S01]  /*0010*/  LDCU.U8 UR4, c[0x0][0x464] ;  /* 0x00008c80ff0477ac */ /* 0x000e220008000000 */
[----:B------:R-:W1:Y:S06]  /*0020*/  S2R R76, SR_TID.X ;  /* 0x00000000004c7919 */ /* 0x000e6c0000002100 */
[----:B------:R-:W2:Y:S01]  /*0030*/  LDC R46, c[0x0][0x458] ;  /* 0x00011600ff2e7b82 */ /* 0x000ea20000000800 */
[----:B------:R-:W3:Y:S01]  /*0040*/  LDCU.64 UR12, c[0x0][0x450] ;  /* 0x00008a00ff0c77ac */ /* 0x000ee20008000a00 */
[----:B------:R-:W4:Y:S06]  /*0050*/  LDCU.64 UR10, c[0x0][0x358] ;  /* 0x00006b00ff0a77ac */ /* 0x000f2c0008000a00 */
[----:B------:R-:W2:Y:S01]  /*0060*/  LDC R47, c[0x0][0x45c] ;  /* 0x00011700ff2f7b82 */ /* 0x000ea20000000800 */
[----:B0-----:R-:W-:Y:S01]  /*0070*/  ISETP.NE.AND P1, PT, RZ, UR4, PT ;  /* 0x00000004ff007c0c */ /* 0x001fe2000bf25270 */
[----:B------:R-:W0:Y:S06]  /*0080*/  LDCU.64 UR4, c[0x0][0x438] ;  /* 0x00008700ff0477ac */ /* 0x000e2c0008000a00 */
[----:B------:R-:W1:Y:S01]  /*0090*/  LDC.64 R26, c[0x0][0x3d0] ;  /* 0x0000f400ff1a7b82 */ /* 0x000e620000000a00 */
[----:B---3--:R-:W-:-:S02]  /*00a0*/  IMAD.U32 R22, RZ, RZ, UR12 ;  /* 0x0000000cff167e24 */ /* 0x008fc4000f8e00ff */
[----:B------:R-:W-:-:S06]  /*00b0*/  IMAD.U32 R23, RZ, RZ, UR13 ;  /* 0x0000000dff177e24 */ /* 0x000fcc000f8e00ff */
[----:B----4-:R-:W5:Y:S04]  /*00c0*/  @P1 LDG.E.64 R22, desc[UR10][R22.64] ;  /* 0x0000000a16161981 */ /* 0x010f68000c1e1b00 */
[----:B--2---:R-:W5:Y:S01]  /*00d0*/  @P1 LDG.E.64 R24, desc[UR10][R46.64] ;  /* 0x0000000a2e181981 */ /* 0x004f62000c1e1b00 */
[----:B0-----:R-:W-:Y:S01]  /*00e0*/  ISETP.NE.U32.AND P0, PT, RZ, UR4, PT ;  /* 0x00000004ff007c0c */ /* 0x001fe2000bf05070 */
[----:B------:R-:W0:Y:S01]  /*00f0*/  S2UR UR18, SR_CTAID.X ;  /* 0x00000000001279c3 */ /* 0x000e220000002500 */
[----:B------:R-:W0:Y:S02]  /*0100*/  LDCU UR4, c[0x0][0x384] ;  /* 0x00007080ff0477ac */ /* 0x000e240008000800 */
[----:B------:R-:W-:-:S13]  /*0110*/  ISETP.NE.AND.EX P0, PT, RZ, UR5, PT, P0 ;  /* 0x00000005ff007c0c */ /* 0x000fda000bf05300 */
[----:B------:R-:W1:Y:S02]  /*0120*/  @P0 LDC.64 R28, c[0x0][0x438] ;  /* 0x00010e00ff1c0b82 */ /* 0x000e640000000a00 */
[----:B-1----:R-:W-:-:S05]  /*0130*/  @P0 IMAD.WIDE.U32 R28, R76, 0x8, R28 ;  /* 0x000000084c1c0825 */ /* 0x002fca00078e001c */
[----:B------:R-:W5:Y:S04]  /*0140*/  @P0 LDG.E.64 R74, desc[UR10][R28.64] ;  /* 0x0000000a1c4a0981 */ /* 0x000f68000c1e1b00 */
[----:B------:R-:W5:Y:S04]  /*0150*/  @P0 LDG.E.64 R66, desc[UR10][R28.64+0x800] ;  /* 0x0008000a1c420981 */ /* 0x000f68000c1e1b00 */
[----:B------:R-:W5:Y:S04]  /*0160*/  @P0 LDG.E.64 R8, desc[UR10][R28.64+0x1000] ;  /* 0x0010000a1c080981 */ /* 0x000f68000c1e1b00 */
[----:B------:R-:W5:Y:S04]  /*0170*/  @P0 LDG.E.64 R4, desc[UR10][R28.64+0x1800] ;  /* 0x0018000a1c040981 */ /* 0x000f68000c1e1b00 */
[----:B------:R-:W5:Y:S04]  /*0180*/  @P0 LDG.E.64 R2, desc[UR10][R28.64+0x2000] ;  /* 0x0020000a1c020981 */ /* 0x000f68000c1e1b00 */
[----:B------:R-:W5:Y:S01]  /*0190*/  @P0 LDG.E.64 R10, desc[UR10][R28.64+0x2800] ;  /* 0x0028000a1c0a0981 */ /* 0x000f62000c1e1b00 */
[----:B------:R-:W-:Y:S01]  /*01a0*/  IMAD.WIDE.U32 R26, R76, 0x8, R26 ;  /* 0x000000084c1a7825 */ /* 0x000fe200078e001a */
[----:B0-----:R-:W-:-:S04]  /*01b0*/  UISETP.GE.AND UP0, UPT, UR18, UR4, UPT ;  /* 0x000000041200728c */ /* 0x001fc8000bf06270 */
[----:B------:R-:W5:Y:S04]  /*01c0*/  LDG.E.64 R20, desc[UR10][R26.64] ;  /* 0x0000000a1a147981 */ /* 0x000f68000c1e1b00 */
[----:B------:R-:W5:Y:S04]  /*01d0*/  LDG.E.64 R18, desc[UR10][R26.64+0x800] ;  /* 0x0008000a1a127981 */ /* 0x000f68000c1e1b00 */
[----:B------:R-:W5:Y:S04]  /*01e0*/  LDG.E.64 R16, desc[UR10][R26.64+0x1000] ;  /* 0x0010000a1a107981 */ /* 0x000f68000c1e1b00 */
[----:B------:R-:W5:Y:S04]  /*01f0*/  LDG.E.64 R14, desc[UR10][R26.64+0x1800] ;  /* 0x0018000a1a0e7981 */ /* 0x000f68000c1e1b00 */
[----:B------:R-:W5:Y:S04]  /*0200*/  LDG.E.64 R12, desc[UR10][R26.64+0x2000] ;  /* 0x0020000a1a0c7981 */ /* 0x000f68000c1e1b00 */
[----:B------:R0:W5:Y:S01]  /*0210*/  LDG.E.64 R6, desc[UR10][R26.64+0x2800] ;  /* 0x0028000a1a067981 */ /* 0x000162000c1e1b00 */
[----:B------:R-:W-:Y:S01]  /*0220*/  PLOP3.LUT P2, PT, PT, PT, UP0, 0x80, 0x8 ;  /* 0x000000000008781c */ /* 0x000fe20003f4f008 */
[----:B0-----:R-:W0:-:S12]  /*0230*/  @P1 LDC R27, c[0x0][0x460] ;  /* 0x00011800ff1b1b82 */ /* 0x001e180000000800 */
[----:B------:R-:W-:Y:S05]  /*0240*/  @P2 EXIT ;  /* 0x000000000000294d */ /* 0x000fea0003800000 */
[----:B------:R-:W1:Y:S01]  /*0250*/  LDC R29, c[0x0][0x360] ;  /* 0x0000d800ff1d7b82 */ /* 0x000e620000000800 */
[----:B0----5:R-:W-:Y:S01]  /*0260*/  @P1 IADD3 R46, P2, PT, R24, R27, RZ ;  /* 0x0000001b182e1210 */ /* 0x021fe20007f5e0ff */
[----:B------:R-:W0:Y:S01]  /*0270*/  LDCU.64 UR4, c[0x0][0x3e0] ;  /* 0x00007c00ff0477ac */ /* 0x000e220008000a00 */
        /* <DEDUP_REMOVED lines=12> */
[----:B------:R-:W-:Y:S01]  /*0340*/  MOV R69, R18 ;  /* 0x0000001200457202 */ /* 0x000fe20000000f00 */
[----:B------:R-:W-:Y:S01]  /*0350*/  UIADD3 UR21, UPT, UPT, UR12, -0x61c88647, URZ ;  /* 0x9e3779b90c157890 */ /* 0x000fe2000fffe0ff */
[--C-:B------:R-:W-:Y:S01]  /*0360*/  SHF.R.U32.HI R63, RZ, 0x10, R19.reuse ;  /* 0x00000010ff3f7819 */ /* 0x100fe20000011613 */
[----:B------:R-:W-:Y:S01]  /*0370*/  IMAD R27, R83, -0x2daee0ad, RZ ;  /* 0xd2511f53531b7824 */ /* 0x000fe200078e02ff */
[----:B------:R-:W-:Y:S01]  /*0380*/  UIADD3 UR23, UPT, UPT, UR12, 0x3c6ef372, URZ ;  /* 0x3c6ef3720c177890 */ /* 0x000fe2000fffe0ff */
[----:B------:R-:W-:Y:S01]  /*0390*/  LOP3.LUT R0, R0, UR13, RZ, 0x3c, !PT ;  /* 0x0000000d00007c12 */ /* 0x000fe2000f8e3cff */
[----:B------:R-:W-:Y:S01]  /*03a0*/  UIADD3 UR22, UPT, UPT, UR13, -0x4498517b, URZ ;  /* 0xbb67ae850d167890 */ /* 0x000fe2000fffe0ff */
[----:B------:R-:W-:Y:S01]  /*03b0*/  IMAD.MOV.U32 R65, RZ, RZ, R19 ;  /* 0x000000ffff417224 */ /* 0x000fe200078e0013 */
[----:B------:R-:W-:Y:S01]  /*03c0*/  UIADD3 UR24, UPT, UPT, UR13, 0x76cf5d0a, URZ ;  /* 0x76cf5d0a0d187890 */ /* 0x000fe2000fffe0ff */
[----:B-1----:R-:W-:Y:S01]  /*03d0*/  IMAD R84, R29, UR18, R76 ;  /* 0x000000121d547c24 */ /* 0x002fe2000f8e024c */
[----:B------:R-:W-:Y:S01]  /*03e0*/  UIADD3 UR26, UPT, UPT, UR13, 0x32370b8f, URZ ;  /* 0x32370b8f0d1a7890 */ /* 0x000fe2000fffe0ff */
[----:B------:R-:W-:Y:S01]  /*03f0*/  IMAD.HI.U32 R22, R0, -0x326172a9, RZ ;  /* 0xcd9e8d5700167827 */ /* 0x000fe200078e00ff */
[----:B------:R-:W-:Y:S01]  /*0400*/  UIADD3 UR25, UPT, UPT, UR12, -0x255992d5, URZ ;  /* 0xdaa66d2b0c197890 */ /* 0x000fe2000fffe0ff */
[----:B------:R-:W-:Y:S01]  /*0410*/  SHF.R.U32.HI R71, RZ, 0x10, R21 ;  /* 0x00000010ff477819 */ /* 0x000fe20000011615 */
[----:B------:R-:W-:Y:S01]  /*0420*/  UIADD3 UR27, UPT, UPT, UR12, 0x78dde6e4, URZ ;  /* 0x78dde6e40c1b7890 */ /* 0x000fe2000fffe0ff */
[----:B------:R-:W-:Y:S01]  /*0430*/  IMAD.HI.U32 R23, R84, -0x326172a9, RZ ;  /* 0xcd9e8d5754177827 */ /* 0x000fe200078e00ff */
[----:B------:R-:W-:Y:S01]  /*0440*/  UIADD3 UR28, UPT, UPT, UR13, -0x126145ec, URZ ;  /* 0xed9eba140d1c7890 */ /* 0x000fe2000fffe0ff */
[----:B------:R-:W-:Y:S01]  /*0450*/  SHF.R.U64 R59, R16, 0x10, R17 ;  /* 0x00000010103b7819 */ /* 0x000fe20000001211 */
[----:B------:R-:W-:Y:S01]  /*0460*/  UIADD3 UR30, UPT, UPT, UR13, -0x56f99767, URZ ;  /* 0xa90668990d1e7890 */ /* 0x000fe2000fffe0ff */
[----:B------:R-:W-:Y:S01]  /*0470*/  IMAD R25, R84, -0x326172a9, RZ ;  /* 0xcd9e8d5754197824 */ /* 0x000fe200078e02ff */
[----:B------:R-:W-:Y:S01]  /*0480*/  LOP3.LUT R23, R82, UR12, R23, 0x96, !PT ;  /* 0x0000000c52177c12 */ /* 0x000fe2000f8e9617 */
[----:B------:R-:W-:Y:S01]  /*0490*/  UIADD3 UR29, UPT, UPT, UR12, 0x1715609d, URZ ;  /* 0x1715609d0c1d7890 */ /* 0x000fe2000fffe0ff */
[----:B------:R-:W-:Y:S01]  /*04a0*/  IMAD.MOV.U32 R77, RZ, RZ, R20 ;  /* 0x000000ffff4d7224 */ /* 0x000fe200078e0014 */
[----:B------:R-:W-:Y:S01]  /*04b0*/  UIADD3 UR31, UPT, UPT, UR12, -0x4ab325aa, URZ ;  /* 0xb54cda560c1f7890 */ /* 0x000fe2000fffe0ff */
[----:B------:R-:W-:Y:S01]  /*04c0*/  LOP3.LUT R22, R25, UR21, R22, 0x96, !PT ;  /* 0x0000001519167c12 */ /* 0x000fe2000f8e9616 */
[C---:B------:R-:W-:Y:S01]  /*04d0*/  IMAD.HI.U32 R24, R23.reuse, -0x2daee0ad, RZ ;  /* 0xd2511f5317187827 */ /* 0x040fe200078e00ff */
[----:B------:R-:W-:Y:S01]  /*04e0*/  UIADD3 UR32, UPT, UPT, UR13, 0x646e171e, URZ ;  /* 0x646e171e0d207890 */ /* 0x000fe2000fffe0ff */
[----:B------:R-:W-:Y:S01]  /*04f0*/  MOV R30, R7 ;  /* 0x00000007001e7202 */ /* 0x000fe20000000f00 */
[----:B------:R-:W-:Y:S01]  /*0500*/  UIADD3 UR34, UPT, UPT, UR13, 0x1fd5c5a3, URZ ;  /* 0x1fd5c5a30d227890 */ /* 0x000fe2000fffe0ff */
[----:B------:R-:W-:Y:S01]  /*0510*/  IMAD R26, R23, -0x2daee0ad, RZ ;  /* 0xd2511f53171a7824 */ /* 0x000fe200078e02ff */
[----:B------:R-:W-:Y:S01]  /*0520*/  LOP3.LUT R24, R27, UR22, R24, 0x96, !PT ;  /* 0x000000161b187c12 */ /* 0x000fe2000f8e9618 */
[----:B------:R-:W-:Y:S01]  /*0530*/  IMAD R23, R0, -0x326172a9, RZ ;  /* 0xcd9e8d5700177824 */ /* 0x000fe200078e02ff */
[----:B------:R-:W-:Y:S01]  /*0540*/  UIADD3 UR33, UPT, UPT, UR12, 0x5384540f, URZ ;  /* 0x5384540f0c217890 */ /* 0x000fe2000fffe0ff */
[----:B------:R-:W-:Y:S01]  /*0550*/  IMAD.HI.U32 R25, R22, -0x2daee0ad, RZ ;  /* 0xd2511f5316197827 */ /* 0x000fe200078e00ff */
[----:B------:R-:W-:Y:S01]  /*0560*/  UIADD3 UR35, UPT, UPT, UR12, -0xe443238, URZ ;  /* 0xf1bbcdc80c237890 */ /* 0x000fe2000fffe0ff */
[----:B------:R-:W-:Y:S01]  /*0570*/  SHF.R.U64 R72, R74, 0x10, R75 ;  /* 0x000000104a487819 */ /* 0x000fe2000000124b */
[----:B------:R-:W-:Y:S01]  /*0580*/  UIADD3 UR36, UPT, UPT, UR13, -0x24c28bd8, URZ ;  /* 0xdb3d74280d247890 */ /* 0x000fe2000fffe0ff */
[----:B------:R-:W-:Y:S01]  /*0590*/  IMAD.HI.U32 R0, R24, -0x326172a9, RZ ;  /* 0xcd9e8d5718007827 */ /* 0x000fe200078e00ff */
[----:B------:R-:W-:Y:S01]  /*05a0*/  LOP3.LUT R25, R26, UR24, R25, 0x96, !PT ;  /* 0x000000181a197c12 */ /* 0x000fe2000f8e9619 */
[----:B------:R-:W-:Y:S01]  /*05b0*/  UIADD3 UR38, UPT, UPT, UR13, -0x695add53, URZ ;  /* 0x96a522ad0d267890 */ /* 0x000fe2000fffe0ff */
[----:B------:R-:W-:Y:S01]  /*05c0*/  SHF.R.U32.HI R68, RZ, 0x10, R75 ;  /* 0x00000010ff447819 */ /* 0x000fe2000001164b */
[----:B------:R-:W-:Y:S01]  /*05d0*/  IMAD R27, R22, -0x2daee0ad, RZ ;  /* 0xd2511f53161b7824 */ /* 0x000fe200078e02ff */
[----:B------:R-:W-:Y:S01]  /*05e0*/  LOP3.LUT R0, R23, UR23, R0, 0x96, !PT ;  /* 0x0000001717007c12 */ /* 0x000fe2000f8e9600 */
[----:B------:R-:W-:Y:S01]  /*05f0*/  IMAD R24, R24, -0x326172a9, RZ ;  /* 0xcd9e8d5718187824 */ /* 0x000fe200078e02ff */
[----:B------:R-:W-:Y:S01]  /*0600*/  UIADD3 UR37, UPT, UPT, UR12, -0x700cb87f, URZ ;  /* 0x8ff347810c257890 */ /* 0x000fe2000fffe0ff */
[C---:B------:R-:W-:Y:S01]  /*0610*/  IMAD.HI.U32 R23, R25.reuse, -0x326172a9, RZ ;  /* 0xcd9e8d5719177827 */ /* 0x040fe200078e00ff */
[--C-:B------:R-:W-:Y:S01]  /*0620*/  SHF.R.U64 R64, R66, 0x10, R67.reuse ;  /* 0x0000001042407819 */ /* 0x100fe20000001243 */
[----:B0-----:R-:W-:Y:S01]  /*0630*/  UISETP.NE.U32.AND UP0, UPT, UR4, URZ, UPT ;  /* 0x000000ff0400728c */ /* 0x001fe2000bf05070 */
[----:B------:R-:W-:Y:S01]  /*0640*/  SHF.R.U32.HI R60, RZ, 0x10, R67 ;  /* 0x00000010ff3c7819 */ /* 0x000fe20000011643 */
[----:B------:R-:W-:Y:S01]  /*0650*/  IMAD.HI.U32 R22, R0, -0x2daee0ad, RZ ;  /* 0xd2511f5300167827 */ /* 0x000fe200078e00ff */
[----:B------:R-:W-:Y:S01]  /*0660*/  LOP3.LUT R23, R24, UR25, R23, 0x96, !PT ;  /* 0x0000001918177c12 */ /* 0x000fe2000f8e9617 */
[----:B------:R-:W-:Y:S01]  /*0670*/  UISETP.NE.AND.EX UP0, UPT, UR5, URZ, UPT, UP0 ;  /* 0x000000ff0500728c */ /* 0x000fe2000bf05300 */
[--C-:B------:R-:W-:Y:S01]  /*0680*/  SHF.R.U64 R53, R4, 0x10, R5.reuse ;  /* 0x0000001004357819 */ /* 0x100fe20000001205 */
[----:B------:R-:W-:Y:S01]  /*0690*/  IMAD R25, R25, -0x326172a9, RZ ;  /* 0xcd9e8d5719197824 */ /* 0x000fe200078e02ff */
[----:B------:R-:W-:Y:S01]  /*06a0*/  LOP3.LUT R22, R27, UR26, R22, 0x96, !PT ;  /* 0x0000001a1b167c12 */ /* 0x000fe2000f8e9616 */
[----:B------:R-:W-:Y:S01]  /*06b0*/  IMAD R27, R0, -0x2daee0ad, RZ ;  /* 0xd2511f53001b7824 */ /* 0x000fe200078e02ff */
[----:B------:R-:W-:Y:S01]  /*06c0*/  SHF.R.U32.HI R52, RZ, 0x10, R5 ;  /* 0x00000010ff347819 */ /* 0x000fe20000011605 */
[----:B------:R-:W-:Y:S01]  /*06d0*/  IMAD.HI.U32 R24, R23, -0x2daee0ad, RZ ;  /* 0xd2511f5317187827 */ /* 0x000fe200078e00ff */
[--C-:B------:R-:W-:Y:S01]  /*06e0*/  SHF.R.U64 R55, R2, 0x10, R3.reuse ;  /* 0x0000001002377819 */ /* 0x100fe20000001203 */
[----:B------:R-:W-:Y:S01]  /*06f0*/  UPLOP3.LUT UP2, UPT, UPT, UPT, UPT, 0x40, 0x4 ;  /* 0x000000000004789c */ /* 0x000fe20003f4e870 */
        /* <DEDUP_REMOVED lines=9> */
[----:B------:R-:W-:Y:S01]  /*0790*/  IMAD.HI.U32 R22, R24, -0x326172a9, RZ ;  /* 0xcd9e8d5718167827 */ /* 0x000fe200078e00ff */
[----:B------:R-:W-:Y:S01]  /*07a0*/  LOP3.LUT R46, R46, 0x3, RZ, 0xc0, !PT ;  /* 0x000000032e2e7812 */ /* 0x000fe200078ec0ff */
[----:B------:R-:W1:Y:S02]  /*07b0*/  LDCU UR9, c[0x0][0x408] ;  /* 0x00008100ff0977ac */ /* 0x000e640008000800 */
[C---:B------:R-:W-:Y:S01]  /*07c0*/  IMAD.HI.U32 R23, R0.reuse, -0x2daee0ad, RZ ;  /* 0xd2511f5300177827 */ /* 0x040fe200078e00ff */
[----:B------:R-:W-:Y:S01]  /*07d0*/  LOP3.LUT R22, R25, UR29, R22, 0x96, !PT ;  /* 0x0000001d19167c12 */ /* 0x000fe2000f8e9616 */
[----:B------:R-:W2:Y:S02]  /*07e0*/  LDCU UR19, c[0x0][0x388] ;  /* 0x00007100ff1377ac */ /* 0x000ea40008000800 */
[----:B------:R-:W-:Y:S01]  /*07f0*/  IMAD R27, R0, -0x2daee0ad, RZ ;  /* 0xd2511f53001b7824 */ /* 0x000fe200078e02ff */
[----:B------:R-:W-:Y:S01]  /*0800*/  LOP3.LUT R23, R26, UR30, R23, 0x96, !PT ;  /* 0x0000001e1a177c12 */ /* 0x000fe2000f8e9617 */
[----:B------:R-:W-:Y:S01]  /*0810*/  IMAD R25, R24, -0x326172a9, RZ ;  /* 0xcd9e8d5718197824 */ /* 0x000fe200078e02ff */
[----:B------:R-:W3:Y:S01]  /*0820*/  LDCU.U8 UR39, c[0x0][0x410] ;  /* 0x00008200ff2777ac */ /* 0x000ee20008000000 */
[C---:B------:R-:W-:Y:S01]  /*0830*/  IMAD.HI.U32 R26, R22.reuse, -0x2daee0ad, RZ ;  /* 0xd2511f53161a7827 */ /* 0x040fe200078e00ff */
[----:B------:R-:W4:Y:S03]  /*0840*/  LDCU UR20, c[0x0][0x400] ;  /* 0x00008000ff1477ac */ /* 0x000f260008000800 */
[----:B------:R-:W-:Y:S01]  /*0850*/  IMAD.HI.U32 R0, R23, -0x326172a9, RZ ;  /* 0xcd9e8d5717007827 */ /* 0x000fe200078e00ff */
[----:B------:R-:W-:Y:S01]  /*0860*/  LOP3.LUT R26, R27, UR32, R26, 0x96, !PT ;  /* 0x000000201b1a7c12 */ /* 0x000fe2000f8e961a */
[----:B------:R-:W0:Y:S02]  /*0870*/  LDCU.64 UR14, c[0x0][0x3a0] ;  /* 0x00007400ff0e77ac */ /* 0x000e240008000a00 */
[----:B------:R-:W-:Y:S01]  /*0880*/  IMAD R24, R23, -0x326172a9, RZ ;  /* 0xcd9e8d5717187824 */ /* 0x000fe200078e02ff */
[----:B------:R-:W-:Y:S01]  /*0890*/  LOP3.LUT R0, R25, UR31, R0, 0x96, !PT ;  /* 0x0000001f19007c12 */ /* 0x000fe2000f8e9600 */
[----:B------:R-:W-:Y:S01]  /*08a0*/  IMAD R25, R22, -0x2daee0ad, RZ ;  /* 0xd2511f5316197824 */ /* 0x000fe200078e02ff */
[----:B------:R-:W0:Y:S01]  /*08b0*/  LDCU.64 UR16, c[0x0][0x380] ;  /* 0x00007000ff1077ac */ /* 0x000e220008000a00 */
[----:B------:R-:W-:-:S04]  /*08c0*/  IMAD.HI.U32 R23, R26, -0x326172a9, RZ ;  /* 0xcd9e8d571a177827 */ /* 0x000fc800078e00ff */
[----:B------:R-:W-:Y:S01]  /*08d0*/  IMAD.HI.U32 R22, R0, -0x2daee0ad, RZ ;  /* 0xd2511f5300167827 */ /* 0x000fe200078e00ff */
[----:B------:R-:W-:Y:S02]  /*08e0*/  LOP3.LUT R23, R24, UR33, R23, 0x96, !PT ;  /* 0x0000002118177c12 */ /* 0x000fe4000f8e9617 */
[----:B------:R-:W-:Y:S01]  /*08f0*/  SHF.R.U64 R24, R20, 0x10, R21 ;  /* 0x0000001014187819 */ /* 0x000fe20000001215 */
[----:B------:R-:W-:Y:S01]  /*0900*/  IMAD R27, R0, -0x2daee0ad, RZ ;  /* 0xd2511f53001b7824 */ /* 0x000fe200078e02ff */
[----:B------:R-:W-:Y:S01]  /*0910*/  LOP3.LUT R22, R25, UR34, R22, 0x96, !PT ;  /* 0x0000002219167c12 */ /* 0x000fe2000f8e9616 */
[----:B------:R-:W-:Y:S01]  /*0920*/  IMAD R25, R26, -0x326172a9, RZ ;  /* 0xcd9e8d571a197824 */ /* 0x000fe200078e02ff */
[----:B------:R-:W-:Y:S01]  /*0930*/  SHF.R.U64 R20, R6, 0x10, R7 ;  /* 0x0000001006147819 */ /* 0x000fe20000001207 */
[----:B------:R-:W-:-:S04]  /*0940*/  IMAD.HI.U32 R80, R23, -0x2daee0ad, RZ ;  /* 0xd2511f5317507827 */ /* 0x000fc800078e00ff */
[----:B------:R-:W-:Y:S01]  /*0950*/  IMAD.HI.U32 R88, R22, -0x326172a9, RZ ;  /* 0xcd9e8d5716587827 */ /* 0x000fe200078e00ff */
[----:B------:R-:W-:-:S03]  /*0960*/  LOP3.LUT R80, R27, UR36, R80, 0x96, !PT ;  /* 0x000000241b507c12 */ /* 0x000fc6000f8e9650 */
[----:B------:R-:W-:Y:S01]  /*0970*/  IMAD R0, R23, -0x2daee0ad, RZ ;  /* 0xd2511f5317007824 */ /* 0x000fe200078e02ff */
[----:B------:R-:W-:Y:S01]  /*0980*/  LOP3.LUT R88, R25, UR35, R88, 0x96, !PT ;  /* 0x0000002319587c12 */ /* 0x000fe2000f8e9658 */
[----:B------:R-:W-:Y:S01]  /*0990*/  IMAD R22, R22, -0x326172a9, RZ ;  /* 0xcd9e8d5716167824 */ /* 0x000fe200078e02ff */
[----:B------:R-:W-:Y:S01]  /*09a0*/  MOV R25, R17 ;  /* 0x0000001100197202 */ /* 0x000fe20000000f00 */
[----:B------:R-:W-:Y:S01]  /*09b0*/  IMAD.HI.U32 R79, R80, -0x326172a9, RZ ;  /* 0xcd9e8d57504f7827 */ /* 0x000fe200078e00ff */
[----:B------:R-:W-:-:S03]  /*09c0*/  SHF.R.U32.HI R23, RZ, 0x10, R9 ;  /* 0x00000010ff177819 */ /* 0x000fc60000011609 */
[----:B------:R-:W-:Y:S01]  /*09d0*/  IMAD.HI.U32 R81, R88, -0x2daee0ad, RZ ;  /* 0xd2511f5358517827 */ /* 0x000fe200078e00ff */
[----:B------:R-:W-:Y:S02]  /*09e0*/  LOP3.LUT R79, R22, UR37, R79, 0x96, !PT ;  /* 0x00000025164f7c12 */ /* 0x000fe4000f8e964f */
[----:B------:R-:W-:Y:S01]  /*09f0*/  SHF.R.U64 R22, R8, 0x10, R9 ;  /* 0x0000001008167819 */ /* 0x000fe20000001209 */
[----:B------:R-:W-:Y:S01]  /*0a00*/  IMAD.MOV.U32 R26, RZ, RZ, R14 ;  /* 0x000000ffff1a7224 */ /* 0x000fe200078e000e */
[----:B------:R-:W-:Y:S01]  /*0a10*/  LOP3.LUT R81, R0, UR38, R81, 0x96, !PT ;  /* 0x0000002600517c12 */ /* 0x000fe2000f8e9651 */
[----:B------:R-:W-:Y:S01]  /*0a20*/  IMAD.MOV.U32 R27, RZ, RZ, R15 ;  /* 0x000000ffff1b7224 */ /* 0x000fe200078e000f */
[----:B------:R-:W-:Y:S01]  /*0a30*/  SHF.R.U64 R0, R18, 0x10, R19 ;  /* 0x0000001012007819 */ /* 0x000fe20000001213 */
[----:B------:R-:W-:Y:S01]  /*0a40*/  IMAD.MOV.U32 R73, RZ, RZ, R21 ;  /* 0x000000ffff497224 */ /* 0x000fe200078e0015 */
[--C-:B------:R-:W-:Y:S01]  /*0a50*/  SHF.R.U64 R18, R14, 0x10, R15.reuse ;  /* 0x000000100e127819 */ /* 0x100fe2000000120f */
[----:B------:R-:W-:Y:S01]  /*0a60*/  IMAD.MOV.U32 R61, RZ, RZ, R16 ;  /* 0x000000ffff3d7224 */ /* 0x000fe200078e0010 */
[----:B------:R-:W-:Y:S01]  /*0a70*/  SHF.R.U32.HI R14, RZ, 0x10, R15 ;  /* 0x00000010ff0e7819 */ /* 0x000fe2000001160f */
[----:B------:R-:W-:Y:S01]  /*0a80*/  IMAD.MOV.U32 R28, RZ, RZ, R13 ;  /* 0x000000ffff1c7224 */ /* 0x000fe200078e000d */
[----:B------:R-:W-:Y:S01]  /*0a90*/  SHF.R.U32.HI R19, RZ, 0x10, R17 ;  /* 0x00000010ff137819 */ /* 0x000fe20000011611 */
[----:B------:R-:W-:Y:S01]  /*0aa0*/  IMAD.MOV.U32 R29, RZ, RZ, R6 ;  /* 0x000000ffff1d7224 */ /* 0x000fe200078e0006 */
[----:B------:R-:W-:Y:S01]  /*0ab0*/  MOV R15, R12 ;  /* 0x0000000c000f7202 */ /* 0x000fe20000000f00 */
[----:B------:R-:W-:Y:S01]  /*0ac0*/  HADD2.F32 R6, -RZ, R5.H0_H0 ;  /* 0x20000005ff067230 */ /* 0x000fe20000004100 */
[--C-:B------:R-:W-:Y:S01]  /*0ad0*/  SHF.R.U64 R16, R12, 0x10, R13.reuse ;  /* 0x000000100c107819 */ /* 0x100fe2000000120d */
[----:B------:R-:W-:Y:S01]  /*0ae0*/  HADD2.F32 R62, -RZ, R67.H0_H0 ;  /* 0x20000043ff3e7230 */ /* 0x000fe20000004100 */
[----:B------:R-:W-:Y:S01]  /*0af0*/  SHF.R.U32.HI R17, RZ, 0x10, R13 ;  /* 0x00000010ff117819 */ /* 0x000fe2000001160d */
        /* <DEDUP_REMOVED lines=16> */
[----:B------:R-:W-:Y:S02]  /*0c00*/  IMAD.MOV.U32 R78, RZ, RZ, RZ ;  /* 0x000000ffff4e7224 */ /* 0x000fe400078e00ff */
        /* <DEDUP_REMOVED lines=31> */
[----:B------:R-:W-:Y:S02]  /*0e00*/  IMAD R80, R80, -0x326172a9, RZ ;  /* 0xcd9e8d5750507824 */ /* 0x000fe400078e02ff */
[----:B01234-:R-:W-:-:S07]  /*0e10*/  IMAD R88, R88, -0x2daee0ad, RZ ;  /* 0xd2511f5358587824 */ /* 0x01ffce00078e02ff */
.L_x_17048:
        /* <DEDUP_REMOVED lines=11> */
[----:B------:R-:W2:Y:S02]  /*0ed0*/  @P0 LDG.E R28, desc[UR10][R28.64] ;  /* 0x0000000a1c1c0981 */ /* 0x000ea4000c1e1900 */
[----:B-1----:R-:W-:-:S06]  /*0ee0*/  IMAD.WIDE.U32 R24, R85, 0x10, R48 ;  /* 0x0000001055187825 */ /* 0x002fcc00078e0030 */
[----:B------:R-:W5:Y:S01]  /*0ef0*/  LDG.E.128 R24, desc[UR10][R24.64] ;  /* 0x0000000a18187981 */ /* 0x000f62000c1e1d00 */
[----:B------:R-:W-:Y:S01]  /*0f00*/  UISETP.NE.U32.AND UP1, UPT, UR14, URZ, UPT ;  /* 0x000000ff0e00728c */ /* 0x000fe2000bf25070 */
[----:B------:R-:W-:Y:S01]  /*0f10*/  IMAD.MOV.U32 R86, RZ, RZ, 0x2f800000 ;  /* 0x2f800000ff567424 */ /* 0x000fe200078e00ff */
[----:B------:R-:W-:Y:S02]  /*0f20*/  UMOV UR6, 0x3f800000 ;  /* 0x3f80000000067882 */ /* 0x000fe40000000000 */
[----:B------:R-:W-:Y:S01]  /*0f30*/  UISETP.NE.AND.EX UP1, UPT, UR15, URZ, UPT, UP1 ;  /* 0x000000ff0f00728c */ /* 0x000fe2000bf25310 */
[----:B--2---:R-:W-:-:S08]  /*0f40*/  @P0 R2UR UR6, R28 ;  /* 0x000000001c0602ca */ /* 0x004fd000000e0000 */
[----:B------:R-:W-:Y:S07]  /*0f50*/  BRA.U !UP1, `(.L_x_16889) ;  /* 0x0000001109d07547 */ /* 0x000fee000b800000 */
        /* <DEDUP_REMOVED lines=13> */
.L_x_20875:
[----:B------:R-:W-:Y:S05]  /*1030*/  BRX R32 -0x1040                                        (*"BRANCH_TARGETS .L_x_20876,.L_x_20877,.L_x_20878"*) ;  /* 0xffffffec20f07949 */ /* 0x000fea000383ffff */
.L_x_20878:
[----:B------:R-:W-:Y:S01]  /*1040*/  VIADD R32, R46, 0x1 ;  /* 0x000000012e207836 */ /* 0x000fe20000000000 */
[----:B------:R-:W-:Y:S01]  /*1050*/  MOV R44, R88 ;  /* 0x00000058002c7202 */ /* 0x000fe20000000f00 */
[----:B------:R-:W-:Y:S01]  /*1060*/  IMAD.MOV.U32 R33, RZ, RZ, R79 ;  /* 0x000000ffff217224 */ /* 0x000fe200078e004f */
[----:B------:R-:W-:Y:S06]  /*1070*/  BRA `(.L_x_16890) ;  /* 0x0000000000e47947 */ /* 0x000fec0003800000 */
.L_x_20876:
[----:B------:R-:W-:Y:S02]  /*1080*/  HFMA2 R32, -RZ, RZ, 0, 1.78813934326171875e-07 ;  /* 0x00000003ff207431 */ /* 0x000fe400000001ff */
[----:B------:R-:W-:Y:S02]  /*1090*/  IMAD.MOV.U32 R44, RZ, RZ, R88 ;  /* 0x000000ffff2c7224 */ /* 0x000fe400078e0058 */
[----:B------:R-:W-:Y:S01]  /*10a0*/  IMAD.MOV.U32 R33, RZ, RZ, R81 ;  /* 0x000000ffff217224 */ /* 0x000fe200078e0051 */
[----:B------:R-:W-:Y:S06]  /*10b0*/  BRA `(.L_x_16890) ;  /* 0x0000000000d47947 */ /* 0x000fec0003800000 */
.L_x_20877:
        /* <DEDUP_REMOVED lines=12> */
.L_x_16891:
        /* <DEDUP_REMOVED lines=41> */
.L_x_16890:
[----:B------:R-:W-:Y:S01]  /*1410*/  I2FP.F32.U32 R33, R33 ;  /* 0x0000002100217245 */ /* 0x000fe20000201000 */
[----:B-----5:R-:W-:Y:S01]  /*1420*/  FMUL.FTZ R24, R24, UR6 ;  /* 0x0000000618187c20 */ /* 0x020fe20008410000 */
[----:B------:R-:W-:Y:S01]  /*1430*/  ISETP.NE.AND P1, PT, R32, 0x1, PT ;  /* 0x000000012000780c */ /* 0x000fe20003f25270 */
[----:B------:R-:W-:Y:S01]  /*1440*/  UMOV UR5, UR9 ;  /* 0x0000000900057c82 */ /* 0x000fe20008000000 */
[----:B------:R-:W-:Y:S01]  /*1450*/  UMOV UR4, UR8 ;  /* 0x0000000800047c82 */ /* 0x000fe20008000000 */
[----:B------:R-:W-:Y:S01]  /*1460*/  FFMA.FTZ R33, R33, R86, 1.1641532182693481445e-10 ;  /* 0x2f00000021217423 */ /* 0x000fe20000010056 */
[----:B------:R-:W-:Y:S01]  /*1470*/  FMUL.FTZ R24, R24, UR5 ;  /* 0x0000000518187c20 */ /* 0x000fe20008410000 */
[----:B------:R-:W-:-:S03]  /*1480*/  IMAD.MOV.U32 R34, RZ, RZ, 0x2 ;  /* 0x00000002ff227424 */ /* 0x000fc600078e00ff */
        /* <DEDUP_REMOVED lines=14> */
.L_x_16893:
        /* <DEDUP_REMOVED lines=12> */
.L_x_16894:
        /* <DEDUP_REMOVED lines=42> */
.L_x_16892:
[----:B------:R-:W-:Y:S01]  /*18d0*/  I2FP.F32.U32 R33, R28 ;  /* 0x0000001c00217245 */ /* 0x000fe20000201000 */
[----:B------:R-:W-:Y:S01]  /*18e0*/  FMUL.FTZ R25, R25, UR6 ;  /* 0x0000000619197c20 */ /* 0x000fe20008410000 */
[----:B------:R-:W-:-:S03]  /*18f0*/  ISETP.NE.AND P2, PT, R34, 0x1, PT ;  /* 0x000000012200780c */ /* 0x000fc60003f45270 */
[----:B------:R-:W-:Y:S01]  /*1900*/  FFMA.FTZ R33, R33, R86, 1.1641532182693481445e-10 ;  /* 0x2f00000021217423 */ /* 0x000fe20000010056 */
[----:B------:R-:W-:-:S04]  /*1910*/  FMUL.FTZ R25, R25, UR5 ;  /* 0x0000000519197c20 */ /* 0x000fc80008410000 */
        /* <DEDUP_REMOVED lines=15> */
.L_x_16896:
        /* <DEDUP_REMOVED lines=12> */
.L_x_16897:
        /* <DEDUP_REMOVED lines=42> */
.L_x_16895:
[----:B------:R-:W-:Y:S01]  /*1d70*/  I2FP.F32.U32 R29, R29 ;  /* 0x0000001d001d7245 */ /* 0x000fe20000201000 */
[----:B------:R-:W-:Y:S01]  /*1d80*/  FMUL.FTZ R26, R26, UR6 ;  /* 0x000000061a1a7c20 */ /* 0x000fe20008410000 */
[----:B------:R-:W-:Y:S01]  /*1d90*/  ISETP.NE.AND P3, PT, R28, 0x1, PT ;  /* 0x000000011c00780c */ /* 0x000fe20003f65270 */
[----:B------:R-:W-:Y:S02]  /*1da0*/  IMAD.MOV.U32 R38, RZ, RZ, 0x2 ;  /* 0x00000002ff267424 */ /* 0x000fe400078e00ff */
[----:B------:R-:W-:Y:S01]  /*1db0*/  FFMA.FTZ R29, R29, R86, 1.1641532182693481445e-10 ;  /* 0x2f0000001d1d7423 */ /* 0x000fe20000010056 */
[----:B------:R-:W-:-:S04]  /*1dc0*/  FMUL.FTZ R26, R26, UR5 ;  /* 0x000000051a1a7c20 */ /* 0x000fc80008410000 */
        /* <DEDUP_REMOVED lines=14> */
.L_x_16899:
        /* <DEDUP_REMOVED lines=12> */
.L_x_16900:
        /* <DEDUP_REMOVED lines=42> */
.L_x_16898:
[----:B------:R-:W-:Y:S01]  /*2210*/  I2FP.F32.U32 R29, R29 ;  /* 0x0000001d001d7245 */ /* 0x000fe20000201000 */
[----:B------:R-:W-:-:S04]  /*2220*/  FMUL.FTZ R27, R27, UR6 ;  /* 0x000000061b1b7c20 */ /* 0x000fc80008410000 */
[----:B------:R-:W-:Y:S01]  /*2230*/  FFMA.FTZ R29, R29, R86, 1.1641532182693481445e-10 ;  /* 0x2f0000001d1d7423 */ /* 0x000fe20000010056 */
[----:B------:R-:W-:-:S04]  /*2240*/  FMUL.FTZ R27, R27, UR5 ;  /* 0x000000051b1b7c20 */ /* 0x000fc80008410000 */
[----:B------:R-:W-:-:S04]  /*2250*/  FSETP.GTU.FTZ.AND P4, PT, R29, UR4, PT ;  /* 0x000000041d007c0b */ /* 0x000fc8000bf9c000 */
[----:B------:R-:W-:Y:S02]  /*2260*/  FSEL R28, R27, RZ, !P4 ;  /* 0x000000ff1b1c7208 */ /* 0x000fe40006000000 */
[----:B------:R-:W-:-:S03]  /*2270*/  PLOP3.LUT P3, PT, P4, PT, PT, 0x8, 0x80 ;  /* 0x000000000080781c */ /* 0x000fc6000276e170 */
[----:B------:R-:W-:Y:S01]  /*2280*/  FADD.FTZ R27, R31, R28 ;  /* 0x0000001c1f1b7221 */ /* 0x000fe20000010000 */
[----:B------:R-:W-:Y:S09]  /*2290*/  BRA `(.L_x_16901) ;  /* 0x0000001000947947 */ /* 0x000ff20003800000 */
.L_x_16889:
        /* <DEDUP_REMOVED lines=15> */
.L_x_16903:
        /* <DEDUP_REMOVED lines=12> */
.L_x_16904:
        /* <DEDUP_REMOVED lines=41> */
.L_x_16902:
[----:B------:R-:W-:Y:S01]  /*26e0*/  ISETP.NE.AND P1, PT, R30, 0x1, PT ;  /* 0x000000011e00780c */ /* 0x000fe20003f25270 */
[----:B-----5:R-:W-:Y:S01]  /*26f0*/  FMUL.FTZ R34, R24, UR6 ;  /* 0x0000000618227c20 */ /* 0x020fe20008410000 */
[----:B------:R-:W-:Y:S01]  /*2700*/  I2FP.F32.U32 R29, R28 ;  /* 0x0000001c001d7245 */ /* 0x000fe20000201000 */
[----:B------:R-:W-:Y:S01]  /*2710*/  UMOV UR4, UR8 ;  /* 0x0000000800047c82 */ /* 0x000fe20008000000 */
[----:B------:R-:W-:Y:S01]  /*2720*/  UMOV UR5, UR9 ;  /* 0x0000000900057c82 */ /* 0x000fe20008000000 */
[----:B------:R-:W-:Y:S02]  /*2730*/  IMAD.MOV.U32 R28, RZ, RZ, 0x2 ;  /* 0x00000002ff1c7424 */ /* 0x000fe400078e00ff */
[----:B------:R-:W-:Y:S01]  /*2740*/  FMUL.FTZ R34, R34, UR5 ;  /* 0x0000000522227c20 */ /* 0x000fe20008410000 */
[----:B------:R-:W-:Y:S01]  /*2750*/  FFMA.FTZ R29, R29, R86, 1.1641532182693481445e-10 ;  /* 0x2f0000001d1d7423 */ /* 0x000fe20000010056 */
[----:B------:R-:W-:-:S04]  /*2760*/  MOV R24, R80 ;  /* 0x0000005000187202 */ /* 0x000fc80000000f00 */
        /* <DEDUP_REMOVED lines=10> */
.L_x_16906:
        /* <DEDUP_REMOVED lines=12> */
.L_x_16907:
        /* <DEDUP_REMOVED lines=42> */
.L_x_16905:
[----:B------:R-:W-:Y:S01]  /*2b70*/  ISETP.NE.AND P2, PT, R28, 0x1, PT ;  /* 0x000000011c00780c */ /* 0x000fe20003f45270 */
[----:B------:R-:W-:Y:S01]  /*2b80*/  FMUL.FTZ R35, R25, UR6 ;  /* 0x0000000619237c20 */ /* 0x000fe20008410000 */
[----:B------:R-:W-:Y:S01]  /*2b90*/  I2FP.F32.U32 R29, R24 ;  /* 0x00000018001d7245 */ /* 0x000fe20000201000 */
[----:B------:R-:W-:Y:S02]  /*2ba0*/  HFMA2 R24, -RZ, RZ, 0, 1.1920928955078125e-07 ;  /* 0x00000002ff187431 */ /* 0x000fe400000001ff */
[----:B------:R-:W-:Y:S02]  /*2bb0*/  IMAD.MOV.U32 R25, RZ, RZ, R80 ;  /* 0x000000ffff197224 */ /* 0x000fe400078e0050 */
[----:B------:R-:W-:Y:S01]  /*2bc0*/  FMUL.FTZ R35, R35, UR5 ;  /* 0x0000000523237c20 */ /* 0x000fe20008410000 */
[----:B------:R-:W-:-:S05]  /*2bd0*/  FFMA.FTZ R29, R29, R86, 1.1641532182693481445e-10 ;  /* 0x2f0000001d1d7423 */ /* 0x000fca0000010056 */
        /* <DEDUP_REMOVED lines=10> */
.L_x_16909:
        /* <DEDUP_REMOVED lines=12> */
.L_x_16910:
        /* <DEDUP_REMOVED lines=42> */
.L_x_16908:
[----:B------:R-:W-:Y:S01]  /*2fe0*/  ISETP.NE.AND P3, PT, R24, 0x1, PT ;  /* 0x000000011800780c */ /* 0x000fe20003f65270 */
[----:B------:R-:W-:Y:S01]  /*2ff0*/  FMUL.FTZ R26, R26, UR6 ;  /* 0x000000061a1a7c20 */ /* 0x000fe20008410000 */
[----:B------:R-:W-:Y:S01]  /*3000*/  I2FP.F32.U32 R25, R25 ;  /* 0x0000001900197245 */ /* 0x000fe20000201000 */
[----:B------:R-:W-:Y:S02]  /*3010*/  IMAD.MOV.U32 R38, RZ, RZ, 0x2 ;  /* 0x00000002ff267424 */ /* 0x000fe400078e00ff */
[----:B------:R-:W-:Y:S02]  /*3020*/  FMUL.FTZ R26, R26, UR5 ;  /* 0x000000051a1a7c20 */ /* 0x000fe40008410000 */
[----:B------:R-:W-:-:S05]  /*3030*/  FFMA.FTZ R25, R25, R86, 1.1641532182693481445e-10 ;  /* 0x2f00000019197423 */ /* 0x000fca0000010056 */
        /* <DEDUP_REMOVED lines=11> */
.L_x_16912:
        /* <DEDUP_REMOVED lines=12> */
.L_x_16913:
        /* <DEDUP_REMOVED lines=42> */
.L_x_16911:
[----:B------:R-:W-:Y:S01]  /*3450*/  I2FP.F32.U32 R25, R25 ;  /* 0x0000001900197245 */ /* 0x000fe20000201000 */
[----:B------:R-:W-:Y:S01]  /*3460*/  FMUL.FTZ R27, R27, UR6 ;  /* 0x000000061b1b7c20 */ /* 0x000fe20008410000 */
[----:B------:R-:W-:Y:S02]  /*3470*/  FSEL R24, R34, RZ, P0 ;  /* 0x000000ff22187208 */ /* 0x000fe40000000000 */
[----:B------:R-:W-:Y:S01]  /*3480*/  FSEL R26, R26, RZ, P2 ;  /* 0x000000ff1a1a7208 */ /* 0x000fe20001000000 */
[----:B------:R-:W-:Y:S01]  /*3490*/  FFMA.FTZ R25, R25, R86, 1.1641532182693481445e-10 ;  /* 0x2f00000019197423 */ /* 0x000fe20000010056 */
[----:B------:R-:W-:-:S04]  /*34a0*/  FMUL.FTZ R27, R27, UR5 ;  /* 0x000000051b1b7c20 */ /* 0x000fc80008410000 */
[----:B------:R-:W-:Y:S02]  /*34b0*/  FSETP.GTU.FTZ.AND P4, PT, R25, UR4, PT ;  /* 0x0000000419007c0b */ /* 0x000fe4000bf9c000 */
[----:B------:R-:W-:Y:S02]  /*34c0*/  FSEL R25, R35, RZ, P1 ;  /* 0x000000ff23197208 */ /* 0x000fe40000800000 */
[----:B------:R-:W-:Y:S02]  /*34d0*/  PLOP3.LUT P3, PT, P4, PT, PT, 0x8, 0x80 ;  /* 0x000000000080781c */ /* 0x000fe4000276e170 */
[----:B------:R-:W-:-:S11]  /*34e0*/  FSEL R27, R27, RZ, !P4 ;  /* 0x000000ff1b1b7208 */ /* 0x000fd60006000000 */
.L_x_16901:
[----:B------:R-:W0:Y:S01]  /*34f0*/  LDC.64 R92, c[0x0][0x3a8] ;  /* 0x0000ea00ff5c7b82 */ /* 0x000e220000000a00 */
[----:B------:R-:W-:Y:S01]  /*3500*/  SEL R28, RZ, 0x1000000, !P3 ;  /* 0x01000000ff1c7807 */ /* 0x000fe20005800000 */
[----:B------:R-:W-:Y:S01]  /*3510*/  VIADD R87, R85, 0x100 ;  /* 0x0000010055577836 */ /* 0x000fe20000000000 */
[----:B------:R-:W-:Y:S02]  /*3520*/  SEL R29, RZ, 0x10000, !P2 ;  /* 0x00010000ff1d7807 */ /* 0x000fe40005000000 */
[----:B------:R-:W-:-:S03]  /*3530*/  SEL R30, RZ, 0x100, !P1 ;  /* 0x00000100ff1e7807 */ /* 0x000fc60004800000 */
[----:B------:R-:W1:Y:S01]  /*3540*/  LDC.64 R90, c[0x0][0x3b0] ;  /* 0x0000ec00ff5a7b82 */ /* 0x000e620000000a00 */
[----:B------:R-:W-:Y:S02]  /*3550*/  IADD3 R28, PT, PT, R30, R28, R29 ;  /* 0x0000001c1e1c7210 */ /* 0x000fe40007ffe01d */
[----:B------:R-:W-:-:S04]  /*3560*/  SEL R29, RZ, 0x1, !P0 ;  /* 0x00000001ff1d7807 */ /* 0x000fc80004000000 */
[----:B------:R-:W-:Y:S01]  /*3570*/  IADD3 R37, PT, PT, R28, R29, RZ ;  /* 0x0000001d1c257210 */ /* 0x000fe20007ffe0ff */
[----:B------:R-:W-:-:S04]  /*3580*/  IMAD.WIDE.U32 R28, R87, 0x10, R48 ;  /* 0x00000010571c7825 */ /* 0x000fc800078e0030 */
[----:B0-----:R-:W-:-:S05]  /*3590*/  IMAD.WIDE.U32 R34, R85, 0x10, R92 ;  /* 0x0000001055227825 */ /* 0x001fca00078e005c */
[----:B------:R0:W-:Y:S01]  /*35a0*/  STG.E.128 desc[UR10][R34.64], R24 ;  /* 0x0000001822007986 */ /* 0x0001e2000c101d0a */
[----:B-1----:R-:W-:-:S05]  /*35b0*/  IMAD.WIDE.U32 R32, R85, 0x4, R90 ;  /* 0x0000000455207825 */ /* 0x002fca00078e005a */
[----:B------:R0:W-:Y:S04]  /*35c0*/  STG.E desc[UR10][R32.64], R37 ;  /* 0x0000002520007986 */ /* 0x0001e8000c10190a */
        /* <DEDUP_REMOVED lines=20> */
.L_x_16916:
        /* <DEDUP_REMOVED lines=12> */
.L_x_16917:
        /* <DEDUP_REMOVED lines=41> */
.L_x_16915:
[----:B------:R-:W-:Y:S01]  /*3a60*/  I2FP.F32.U32 R37, R37 ;  /* 0x0000002500257245 */ /* 0x000fe20000201000 */
[----:B-----5:R-:W-:Y:S01]  /*3a70*/  FMUL.FTZ R28, R28, UR6 ;  /* 0x000000061c1c7c20 */ /* 0x020fe20008410000 */
        /* <DEDUP_REMOVED lines=18> */
.L_x_16919:
        /* <DEDUP_REMOVED lines=12> */
.L_x_16920:
        /* <DEDUP_REMOVED lines=42> */
.L_x_16918:
        /* <DEDUP_REMOVED lines=20> */
.L_x_16922:
        /* <DEDUP_REMOVED lines=12> */
.L_x_16923:
        /* <DEDUP_REMOVED lines=42> */
.L_x_16921:
[----:B------:R-:W-:Y:S01]  /*43a0*/  I2FP.F32.U32 R33, R33 ;  /* 0x0000002100217245 */ /* 0x000fe20000201000 */
[----:B------:R-:W-:Y:S01]  /*43b0*/  FMUL.FTZ R30, R30, UR6 ;  /* 0x000000061e1e7c20 */ /* 0x000fe20008410000 */
[----:B------:R-:W-:Y:S01]  /*43c0*/  ISETP.NE.AND P3, PT, R32, 0x1, PT ;  /* 0x000000012000780c */ /* 0x000fe20003f65270 */
[----:B------:R-:W-:Y:S02]  /*43d0*/  HFMA2 R42, -RZ, RZ, 0, 1.1920928955078125e-07 ;  /* 0x00000002ff2a7431 */ /* 0x000fe400000001ff */
        /* <DEDUP_REMOVED lines=16> */
.L_x_16925:
        /* <DEDUP_REMOVED lines=12> */
.L_x_16926:
        /* <DEDUP_REMOVED lines=42> */
.L_x_16924:
        /* <DEDUP_REMOVED lines=9> */
.L_x_16914:
        /* <DEDUP_REMOVED lines=15> */
.L_x_16929:
        /* <DEDUP_REMOVED lines=12> */
.L_x_16930:
        /* <DEDUP_REMOVED lines=41> */
.L_x_16928:
[----:B------:R-:W-:Y:S01]  /*4d10*/  ISETP.NE.AND P1, PT, R34, 0x1, PT ;  /* 0x000000012200780c */ /* 0x000fe20003f25270 */
[----:B-----5:R-:W-:Y:S01]  /*4d20*/  FMUL.FTZ R38, R28, UR6 ;  /* 0x000000061c267c20 */ /* 0x020fe20008410000 */
[----:B------:R-:W-:Y:S01]  /*4d30*/  I2FP.F32.U32 R33, R32 ;  /* 0x0000002000217245 */ /* 0x000fe20000201000 */
[----:B------:R-:W-:Y:S02]  /*4d40*/  IMAD.MOV.U32 R32, RZ, RZ, 0x2 ;  /* 0x00000002ff207424 */ /* 0x000fe400078e00ff */
[----:B------:R-:W-:Y:S01]  /*4d50*/  FMUL.FTZ R38, R38, UR5 ;  /* 0x0000000526267c20 */ /* 0x000fe20008410000 */
[----:B------:R-:W-:Y:S02]  /*4d60*/  IMAD.MOV.U32 R28, RZ, RZ, R80 ;  /* 0x000000ffff1c7224 */ /* 0x000fe400078e0050 */
[----:B------:R-:W-:-:S05]  /*4d70*/  FFMA.FTZ R33, R33, R86, 1.1641532182693481445e-10 ;  /* 0x2f00000021217423 */ /* 0x000fca0000010056 */
        /* <DEDUP_REMOVED lines=10> */
.L_x_16932:
        /* <DEDUP_REMOVED lines=12> */
.L_x_16933:
        /* <DEDUP_REMOVED lines=42> */
.L_x_16931:
[----:B------:R-:W-:Y:S01]  /*5180*/  ISETP.NE.AND P2, PT, R32, 0x1, PT ;  /* 0x000000012000780c */ /* 0x000fe20003f45270 */
[----:B------:R-:W-:Y:S01]  /*5190*/  FMUL.FTZ R39, R29, UR6 ;  /* 0x000000061d277c20 */ /* 0x000fe20008410000 */
[----:B------:R-:W-:Y:S01]  /*51a0*/  I2FP.F32.U32 R33, R28 ;  /* 0x0000001c00217245 */ /* 0x000fe20000201000 */
[----:B------:R-:W-:Y:S01]  /*51b0*/  IMAD.MOV.U32 R28, RZ, RZ, 0x2 ;  /* 0x00000002ff1c7424 */ /* 0x000fe200078e00ff */
[----:B------:R-:W-:Y:S01]  /*51c0*/  MOV R29, R80 ;  /* 0x00000050001d7202 */ /* 0x000fe20000000f00 */
[----:B------:R-:W-:Y:S02]  /*51d0*/  FMUL.FTZ R39, R39, UR5 ;  /* 0x0000000527277c20 */ /* 0x000fe40008410000 */
[----:B------:R-:W-:-:S05]  /*51e0*/  FFMA.FTZ R33, R33, R86, 1.1641532182693481445e-10 ;  /* 0x2f00000021217423 */ /* 0x000fca0000010056 */
        /* <DEDUP_REMOVED lines=10> */
.L_x_16935:
        /* <DEDUP_REMOVED lines=12> */
.L_x_16936:
        /* <DEDUP_REMOVED lines=42> */
.L_x_16934:
[----:B------:R-:W-:Y:S01]  /*55f0*/  ISETP.NE.AND P3, PT, R28, 0x1, PT ;  /* 0x000000011c00780c */ /* 0x000fe20003f65270 */
[----:B------:R-:W-:Y:S01]  /*5600*/  FMUL.FTZ R30, R30, UR6 ;  /* 0x000000061e1e7c20 */ /* 0x000fe20008410000 */
[----:B------:R-:W-:Y:S01]  /*5610*/  I2FP.F32.U32 R29, R29 ;  /* 0x0000001d001d7245 */ /* 0x000fe20000201000 */
[----:B------:R-:W-:Y:S02]  /*5620*/  HFMA2 R42, -RZ, RZ, 0, 1.1920928955078125e-07 ;  /* 0x00000002ff2a7431 */ /* 0x000fe400000001ff */
        /* <DEDUP_REMOVED lines=13> */
.L_x_16938:
        /* <DEDUP_REMOVED lines=12> */
.L_x_16939:
        /* <DEDUP_REMOVED lines=42> */
.L_x_16937:
        /* <DEDUP_REMOVED lines=10> */
.L_x_16927:
[----:B------:R-:W-:Y:S01]  /*5b00*/  SEL R32, RZ, 0x1000000, !P3 ;  /* 0x01000000ff207807 */ /* 0x000fe20005800000 */
[----:B------:R-:W-:Y:S01]  /*5b10*/  VIADD R89, R85, 0x200 ;  /* 0x0000020055597836 */ /* 0x000fe20000000000 */
[----:B------:R-:W-:Y:S01]  /*5b20*/  SEL R33, RZ, 0x10000, !P2 ;  /* 0x00010000ff217807 */ /* 0x000fe20005000000 */
[C---:B------:R-:W-:Y:S01]  /*5b30*/  IMAD.WIDE.U32 R38, R87.reuse, 0x10, R92 ;  /* 0x0000001057267825 */ /* 0x040fe200078e005c */
[----:B------:R-:W-:Y:S02]  /*5b40*/  SEL R34, RZ, 0x100, !P1 ;  /* 0x00000100ff227807 */ /* 0x000fe40004800000 */
[----:B------:R-:W-:Y:S01]  /*5b50*/  SEL R35, RZ, 0x1, !P0 ;  /* 0x00000001ff237807 */ /* 0x000fe20004000000 */
[----:B------:R-:W-:Y:S01]  /*5b60*/  IMAD.WIDE.U32 R36, R87, 0x4, R90 ;  /* 0x0000000457247825 */ /* 0x000fe200078e005a */
[----:B------:R-:W-:Y:S01]  /*5b70*/  IADD3 R32, PT, PT, R34, R32, R33 ;  /* 0x0000002022207210 */ /* 0x000fe20007ffe021 */
[----:B------:R0:W-:Y:S03]  /*5b80*/  STG.E.128 desc[UR10][R38.64], R28 ;  /* 0x0000001c26007986 */ /* 0x0001e6000c101d0a */
[----:B------:R-:W-:Y:S01]  /*5b90*/  IADD3 R41, PT, PT, R32, R35, RZ ;  /* 0x0000002320297210 */ /* 0x000fe20007ffe0ff */
[----:B------:R-:W-:-:S04]  /*5ba0*/  IMAD.WIDE.U32 R32, R89, 0x10, R48 ;  /* 0x0000001059207825 */ /* 0x000fc800078e0030 */
        /* <DEDUP_REMOVED lines=21> */
.L_x_16942:
        /* <DEDUP_REMOVED lines=12> */
.L_x_16943:
        /* <DEDUP_REMOVED lines=41> */
.L_x_16941:
        /* <DEDUP_REMOVED lines=20> */
.L_x_16945:
        /* <DEDUP_REMOVED lines=12> */
.L_x_16946:
        /* <DEDUP_REMOVED lines=42> */
.L_x_16944:
        /* <DEDUP_REMOVED lines=20> */
.L_x_16948:
        /* <DEDUP_REMOVED lines=12> */
.L_x_16949:
        /* <DEDUP_REMOVED lines=42> */
.L_x_16947:
        /* <DEDUP_REMOVED lines=20> */
.L_x_16951:
        /* <DEDUP_REMOVED lines=12> */
.L_x_16952:
        /* <DEDUP_REMOVED lines=42> */
.L_x_16950:
        /* <DEDUP_REMOVED lines=9> */
.L_x_16940:
        /* <DEDUP_REMOVED lines=15> */
.L_x_16955:
        /* <DEDUP_REMOVED lines=12> */
.L_x_16956:
        /* <DEDUP_REMOVED lines=41> */
.L_x_16954:
[----:B------:R-:W-:Y:S01]  /*7300*/  ISETP.NE.AND P1, PT, R38, 0x1, PT ;  /* 0x000000012600780c */ /* 0x000fe20003f25270 */
[----:B-----5:R-:W-:Y:S01]  /*7310*/  FMUL.FTZ R42, R32, UR6 ;  /* 0x00000006202a7c20 */ /* 0x020fe20008410000 */
        /* <DEDUP_REMOVED lines=15> */
.L_x_16958:
        /* <DEDUP_REMOVED lines=12> */
.L_x_16959:
        /* <DEDUP_REMOVED lines=42> */
.L_x_16957:
        /* <DEDUP_REMOVED lines=17> */
.L_x_16961:
        /* <DEDUP_REMOVED lines=12> */
.L_x_16962:
        /* <DEDUP_REMOVED lines=42> */
.L_x_16960:
[----:B------:R-:W-:Y:S01]  /*7be0*/  ISETP.NE.AND P3, PT, R32, 0x1, PT ;  /* 0x000000012000780c */ /* 0x000fe20003f65270 */
[----:B------:R-:W-:Y:S01]  /*7bf0*/  FMUL.FTZ R34, R34, UR6 ;  /* 0x0000000622227c20 */ /* 0x000fe20008410000 */
[----:B------:R-:W-:Y:S01]  /*7c00*/  I2FP.F32.U32 R33, R33 ;  /* 0x0000002100217245 */ /* 0x000fe20000201000 */
[----:B------:R-:W-:Y:S02]  /*7c10*/  IMAD.MOV.U32 R46, RZ, RZ, 0x2 ;  /* 0x00000002ff2e7424 */ /* 0x000fe400078e00ff */
[----:B------:R-:W-:Y:S02]  /*7c20*/  FMUL.FTZ R34, R34, UR5 ;  /* 0x0000000522227c20 */ /* 0x000fe40008410000 */
[----:B------:R-:W-:-:S05]  /*7c30*/  FFMA.FTZ R33, R33, R86, 1.1641532182693481445e-10 ;  /* 0x2f00000021217423 */ /* 0x000fca0000010056 */
        /* <DEDUP_REMOVED lines=11> */
.L_x_16964:
        /* <DEDUP_REMOVED lines=12> */
.L_x_16965:
        /* <DEDUP_REMOVED lines=42> */
.L_x_16963:
        /* <DEDUP_REMOVED lines=10> */
.L_x_16953:
        /* <DEDUP_REMOVED lines=32> */
.L_x_16968:
        /* <DEDUP_REMOVED lines=12> */
.L_x_16969:
        /* <DEDUP_REMOVED lines=42> */
.L_x_16967:
[----:B------:R-:W-:Y:S01]  /*8650*/  I2FP.F32.U32 R45, R45 ;  /* 0x0000002d002d7245 */ /* 0x000fe20000201000 */
[----:B-----5:R-:W-:Y:S01]  /*8660*/  FMUL.FTZ R36, R36, UR6 ;  /* 0x0000000624247c20 */ /* 0x020fe20008410000 */
        /* <DEDUP_REMOVED lines=18> */
.L_x_16971:
        /* <DEDUP_REMOVED lines=12> */
.L_x_16972:
        /* <DEDUP_REMOVED lines=42> */
.L_x_16970:
        /* <DEDUP_REMOVED lines=20> */
.L_x_16974:
        /* <DEDUP_REMOVED lines=12> */
.L_x_16975:
        /* <DEDUP_REMOVED lines=42> */
.L_x_16973:
        /* <DEDUP_REMOVED lines=20> */
.L_x_16977:
        /* <DEDUP_REMOVED lines=12> */
.L_x_16978:
        /* <DEDUP_REMOVED lines=42> */
.L_x_16976:
        /* <DEDUP_REMOVED lines=9> */
.L_x_16966:
        /* <DEDUP_REMOVED lines=15> */
.L_x_16981:
        /* <DEDUP_REMOVED lines=12> */
.L_x_16982:
        /* <DEDUP_REMOVED lines=42> */
.L_x_16980:
        /* <DEDUP_REMOVED lines=17> */
.L_x_16984:
        /* <DEDUP_REMOVED lines=12> */
.L_x_16985:
        /* <DEDUP_REMOVED lines=42> */
.L_x_16983:
        /* <DEDUP_REMOVED lines=17> */
.L_x_16987:
        /* <DEDUP_REMOVED lines=12> */
.L_x_16988:
        /* <DEDUP_REMOVED lines=42> */
.L_x_16986:
        /* <DEDUP_REMOVED lines=17> */
.L_x_16990:
        /* <DEDUP_REMOVED lines=12> */
.L_x_16991:
        /* <DEDUP_REMOVED lines=42> */
.L_x_16989:
        /* <DEDUP_REMOVED lines=10> */
.L_x_16979:
        /* <DEDUP_REMOVED lines=32> */
.L_x_16994:
        /* <DEDUP_REMOVED lines=12> */
.L_x_16995:
        /* <DEDUP_REMOVED lines=42> */
.L_x_16993:
        /* <DEDUP_REMOVED lines=20> */
.L_x_16997:
        /* <DEDUP_REMOVED lines=12> */
.L_x_16998:
        /* <DEDUP_REMOVED lines=42> */
.L_x_16996:
        /* <DEDUP_REMOVED lines=20> */
.L_x_17000:
        /* <DEDUP_REMOVED lines=12> */
.L_x_17001:
        /* <DEDUP_REMOVED lines=42> */
.L_x_16999:
        /* <DEDUP_REMOVED lines=20> */
.L_x_17003:
        /* <DEDUP_REMOVED lines=12> */
.L_x_17004:
        /* <DEDUP_REMOVED lines=42> */
.L_x_17002:
        /* <DEDUP_REMOVED lines=9> */
.L_x_16992:
        /* <DEDUP_REMOVED lines=15> */
.L_x_17007:
        /* <DEDUP_REMOVED lines=12> */
.L_x_17008:
        /* <DEDUP_REMOVED lines=42> */
.L_x_17006:
        /* <DEDUP_REMOVED lines=17> */
.L_x_17010:
        /* <DEDUP_REMOVED lines=12> */
.L_x_17011:
        /* <DEDUP_REMOVED lines=42> */
.L_x_17009:
        /* <DEDUP_REMOVED lines=17> */
.L_x_17013:
        /* <DEDUP_REMOVED lines=12> */
.L_x_17014:
        /* <DEDUP_REMOVED lines=42> */
.L_x_17012:
        /* <DEDUP_REMOVED lines=17> */
.L_x_17016:
        /* <DEDUP_REMOVED lines=12> */
.L_x_17017:
        /* <DEDUP_REMOVED lines=42> */
.L_x_17015:
        /* <DEDUP_REMOVED lines=10> */
.L_x_17005:
        /* <DEDUP_REMOVED lines=14> */
[----:B------:R-:W1:Y:S02]  /*cdf0*/  LDC.64 R48, c[0x0][0x3a0] ;  /* 0x0000e800ff307b82 */ /* 0x000e640000000a00 */
[----:B-1----:R-:W-:-:S06]  /*ce00*/  IMAD.WIDE.U32 R48, R105, 0x10, R48 ;  /* 0x0000001069307825 */ /* 0x002fcc00078e0030 */
[----:B0-----:R-:W5:Y:S01]  /*ce10*/  LDG.E.128 R48, desc[UR10][R48.64] ;  /* 0x0000000a30307981 */ /* 0x001f62000c1e1d00 */
        /* <DEDUP_REMOVED lines=15> */
.L_x_17020:
        /* <DEDUP_REMOVED lines=12> */
.L_x_17021:
        /* <DEDUP_REMOVED lines=42> */
.L_x_17019:
[----:B------:R-:W-:Y:S01]  /*d270*/  I2FP.F32.U32 R97, R97 ;  /* 0x0000006100617245 */ /* 0x000fe20000201000 */
[----:B-----5:R-:W-:Y:S01]  /*d280*/  FMUL.FTZ R44, R44, UR6 ;  /* 0x000000062c2c7c20 */ /* 0x020fe20008410000 */
[----:B------:R-:W-:Y:S01]  /*d290*/  ISETP.NE.AND P1, PT, R96, 0x1, PT ;  /* 0x000000016000780c */ /* 0x000fe20003f25270 */
[----:B------:R-:W-:Y:S02]  /*d2a0*/  HFMA2 R94, -RZ, RZ, 0, 1.1920928955078125e-07 ;  /* 0x00000002ff5e7431 */ /* 0x000fe400000001ff */
[----:B------:R-:W-:Y:S01]  /*d2b0*/  FFMA.FTZ R97, R97, R86, 1.1641532182693481445e-10 ;  /* 0x2f00000061617423 */ /* 0x000fe20000010056 */
[----:B------:R-:W-:-:S04]  /*d2c0*/  FMUL.FTZ R44, R44, UR5 ;  /* 0x000000052c2c7c20 */ /* 0x000fc80008410000 */
        /* <DEDUP_REMOVED lines=14> */
.L_x_17023:
        /* <DEDUP_REMOVED lines=12> */
.L_x_17024:
        /* <DEDUP_REMOVED lines=42> */
.L_x_17022:
[----:B------:R-:W-:Y:S01]  /*d710*/  I2FP.F32.U32 R97, R44 ;  /* 0x0000002c00617245 */ /* 0x000fe20000201000 */
[----:B------:R-:W-:Y:S01]  /*d720*/  FMUL.FTZ R45, R45, UR6 ;  /* 0x000000062d2d7c20 */ /* 0x000fe20008410000 */
[----:B------:R-:W-:-:S03]  /*d730*/  ISETP.NE.AND P2, PT, R94, 0x1, PT ;  /* 0x000000015e00780c */ /* 0x000fc60003f45270 */
[----:B------:R-:W-:Y:S01]  /*d740*/  FFMA.FTZ R97, R97, R86, 1.1641532182693481445e-10 ;  /* 0x2f00000061617423 */ /* 0x000fe20000010056 */
[----:B------:R-:W-:-:S04]  /*d750*/  FMUL.FTZ R45, R45, UR5 ;  /* 0x000000052d2d7c20 */ /* 0x000fc80008410000 */
[----:B------:R-:W-:-:S04]  /*d760*/  FSETP.GTU.FTZ.AND P1, PT, R97, UR4, PT ;  /* 0x0000000461007c0b */ /* 0x000fc8000bf3c000 */
[----:B------:R-:W-:Y:S01]  /*d770*/  FSEL R44, R45, RZ, !P1 ;  /* 0x000000ff2d2c7208 */ /* 0x000fe20004800000 */
[----:B------:R-:W-:Y:S01]  /*d780*/  IMAD.MOV.U32 R45, RZ, RZ, R80 ;  /* 0x000000ffff2d7224 */ /* 0x000fe200078e0050 */
        /* <DEDUP_REMOVED lines=12> */
.L_x_17026:
        /* <DEDUP_REMOVED lines=12> */
.L_x_17027:
        /* <DEDUP_REMOVED lines=42> */
.L_x_17025:
[----:B------:R-:W-:Y:S01]  /*dbb0*/  I2FP.F32.U32 R45, R45 ;  /* 0x0000002d002d7245 */ /* 0x000fe20000201000 */
[----:B------:R-:W-:Y:S01]  /*dbc0*/  FMUL.FTZ R46, R46, UR6 ;  /* 0x000000062e2e7c20 */ /* 0x000fe20008410000 */
[----:B------:R-:W-:-:S03]  /*dbd0*/  ISETP.NE.AND P3, PT, R44, 0x1, PT ;  /* 0x000000012c00780c */ /* 0x000fc60003f65270 */
[----:B------:R-:W-:Y:S01]  /*dbe0*/  FFMA.FTZ R45, R45, R86, 1.1641532182693481445e-10 ;  /* 0x2f0000002d2d7423 */ /* 0x000fe20000010056 */
[----:B------:R-:W-:-:S04]  /*dbf0*/  FMUL.FTZ R46, R46, UR5 ;  /* 0x000000052e2e7c20 */ /* 0x000fc80008410000 */
        /* <DEDUP_REMOVED lines=15> */
.L_x_17029:
        /* <DEDUP_REMOVED lines=12> */
.L_x_17030:
        /* <DEDUP_REMOVED lines=42> */
.L_x_17028:
        /* <DEDUP_REMOVED lines=9> */
.L_x_17018:
        /* <DEDUP_REMOVED lines=15> */
.L_x_17033:
        /* <DEDUP_REMOVED lines=12> */
.L_x_17034:
        /* <DEDUP_REMOVED lines=42> */
.L_x_17032:
        /* <DEDUP_REMOVED lines=17> */
.L_x_17036:
        /* <DEDUP_REMOVED lines=12> */
.L_x_17037:
        /* <DEDUP_REMOVED lines=42> */
.L_x_17035:
        /* <DEDUP_REMOVED lines=17> */
.L_x_17039:
        /* <DEDUP_REMOVED lines=12> */
.L_x_17040:
        /* <DEDUP_REMOVED lines=42> */
.L_x_17038:
        /* <DEDUP_REMOVED lines=17> */
.L_x_17042:
        /* <DEDUP_REMOVED lines=12> */
.L_x_17043:
        /* <DEDUP_REMOVED lines=42> */
.L_x_17041:
[----:B------:R-:W-:Y:S01]  /*f280*/  I2FP.F32.U32 R45, R45 ;  /* 0x0000002d002d7245 */ /* 0x000fe20000201000 */
[----:B------:R-:W-:Y:S01]  /*f290*/  FMUL.FTZ R47, R47, UR6 ;  /* 0x000000062f2f7c20 */ /* 0x000fe20008410000 */
[----:B------:R-:W-:Y:S02]  /*f2a0*/  FSEL R48, R96, RZ, P0 ;  /* 0x000000ff60307208 */ /* 0x000fe40000000000 */
[----:B------:R-:W-:Y:S01]  /*f2b0*/  FSEL R49, R97, RZ, P1 ;  /* 0x000000ff61317208 */ /* 0x000fe20000800000 */
[----:B------:R-:W-:Y:S01]  /*f2c0*/  FFMA.FTZ R45, R45, R86, 1.1641532182693481445e-10 ;  /* 0x2f0000002d2d7423 */ /* 0x000fe20000010056 */
[----:B------:R-:W-:Y:S01]  /*f2d0*/  FMUL.FTZ R47, R47, UR5 ;  /* 0x000000052f2f7c20 */ /* 0x000fe20008410000 */
[----:B------:R-:W-:-:S03]  /*f2e0*/  FSEL R50, R94, RZ, P2 ;  /* 0x000000ff5e327208 */ /* 0x000fc60001000000 */
[----:B------:R-:W-:-:S04]  /*f2f0*/  FSETP.GTU.FTZ.AND P4, PT, R45, UR4, PT ;  /* 0x000000042d007c0b */ /* 0x000fc8000bf9c000 */
[----:B------:R-:W-:Y:S02]  /*f300*/  PLOP3.LUT P3, PT, P4, PT, PT, 0x8, 0x80 ;  /* 0x000000000080781c */ /* 0x000fe4000276e170 */
[----:B------:R-:W-:-:S11]  /*f310*/  FSEL R51, R47, RZ, !P4 ;  /* 0x000000ff2f337208 */ /* 0x000fd60006000000 */
.L_x_17031:
[----:B------:R-:W-:Y:S01]  /*f320*/  FADD.FTZ R44, RZ, R24 ;  /* 0x00000018ff2c7221 */ /* 0x000fe20000010000 */
[C---:B------:R-:W-:Y:S01]  /*f330*/  IMAD.WIDE.U32 R92, R105.reuse, 0x10, R92 ;  /* 0x00000010695c7825 */ /* 0x040fe200078e005c */
[----:B------:R-:W-:Y:S03]  /*f340*/  BSSY.RECONVERGENT B0, `(.L_x_17044) ;  /* 0x000006f000007945 */ /* 0x000fe60003800200 */
[----:B------:R-:W-:Y:S01]  /*f350*/  FADD.FTZ R45, R44, R25 ;  /* 0x000000192c2d7221 */ /* 0x000fe20000010000 */
[----:B------:R-:W-:Y:S01]  /*f360*/  IMAD.WIDE.U32 R90, R105, 0x4, R90 ;  /* 0x00000004695a7825 */ /* 0x000fe200078e005a */
        /* <DEDUP_REMOVED lines=27> */
[----:B------:R-:W-:-:S04]  /*f520*/  SEL R47, RZ, 0x100, !P1 ;  /* 0x00000100ff2f7807 */ /* 0x000fc80004800000 */
        /* <DEDUP_REMOVED lines=15> */
[----:B------:R-:W-:-:S04]  /*f620*/  FFMA.FTZ R45, R98, R98, R45 ;  /* 0x00000062622d7223 */ /* 0x000fc8000001002d */
        /* <DEDUP_REMOVED lines=38> */
[----:B------:R-:W-:-:S03]  /*f890*/  SEL R94, RZ, 0x1, !P0 ;  /* 0x00000001ff5e7807 */ /* 0x000fc60004000000 */
[----:B------:R-:W-:-:S05]  /*f8a0*/  FFMA.FTZ R96, R86, R86, R45 ;  /* 0x0000005656607223 */ /* 0x000fca000001002d */
[----:B------:R-:W0:Y:S02]  /*f8b0*/  SHFL.BFLY PT, R45, R96, 0x1, 0x1f ;  /* 0x0c201f00602d7f89 */ /* 0x000e2400000e0000 */
[----:B0-----:R-:W-:-:S05]  /*f8c0*/  FADD.FTZ R97, R96, R45 ;  /* 0x0000002d60617221 */ /* 0x001fca0000010000 */
[----:B------:R-:W0:Y:S02]  /*f8d0*/  SHFL.BFLY PT, R86, R97, 0x2, 0x1f ;  /* 0x0c401f0061567f89 */ /* 0x000e2400000e0000 */
[----:B0-----:R-:W-:Y:S01]  /*f8e0*/  FADD.FTZ R98, R97, R86 ;  /* 0x0000005661627221 */ /* 0x001fe20000010000 */
[----:B------:R-:W-:-:S04]  /*f8f0*/  SEL R86, RZ, 0x10000, !P2 ;  /* 0x00010000ff567807 */ /* 0x000fc80005000000 */
[----:B------:R-:W0:Y:S02]  /*f900*/  SHFL.BFLY PT, R45, R98, 0x4, 0x1f ;  /* 0x0c801f00622d7f89 */ /* 0x000e2400000e0000 */
[----:B0-----:R-:W-:Y:S01]  /*f910*/  FADD.FTZ R99, R98, R45 ;  /* 0x0000002d62637221 */ /* 0x001fe20000010000 */
[----:B------:R-:W-:-:S04]  /*f920*/  SEL R45, RZ, 0x1000000, !P3 ;  /* 0x01000000ff2d7807 */ /* 0x000fc80005800000 */
[----:B------:R-:W0:Y:S01]  /*f930*/  SHFL.BFLY PT, R100, R99, 0x8, 0x1f ;  /* 0x0d001f0063647f89 */ /* 0x000e2200000e0000 */
[----:B------:R-:W-:Y:S02]  /*f940*/  IADD3 R45, PT, PT, R47, R45, R86 ;  /* 0x0000002d2f2d7210 */ /* 0x000fe40007ffe056 */
[----:B------:R-:W-:-:S03]  /*f950*/  LOP3.LUT P0, R47, R76, 0x1f, RZ, 0xc0, !PT ;  /* 0x0000001f4c2f7812 */ /* 0x000fc6000780c0ff */
[----:B------:R-:W-:-:S05]  /*f960*/  IMAD.IADD R97, R45, 0x1, R94 ;  /* 0x000000012d617824 */ /* 0x000fca00078e025e */
[----:B------:R-:W-:Y:S01]  /*f970*/  STG.E desc[UR10][R90.64], R97 ;  /* 0x000000615a007986 */ /* 0x000fe2000c10190a */
        /* <DEDUP_REMOVED lines=11> */
.L_x_17045:
[----:B------:R-:W-:Y:S05]  /*fa30*/  BSYNC.RECONVERGENT B0 ;  /* 0x0000000000007941 */ /* 0x000fea0003800200 */
.L_x_17044:
[----:B------:R-:W-:Y:S01]  /*fa40*/  BAR.SYNC.DEFER_BLOCKING 0x0 ;  /* 0x0000000000007b1d */ /* 0x000fe20000010000 */
[----:B------:R-:W-:Y:S02]  /*fa50*/  ISETP.GT.U32.AND P0, PT, R47, 0x7, PT ;  /* 0x000000072f00780c */ /* 0x000fe40003f04070 */
[----:B0-----:R-:W-:Y:S02]  /*fa60*/  CS2R R44, SRZ ;  /* 0x00000000002c7805 */ /* 0x001fe4000001ff00 */
[----:B------:R-:W-:Y:S01]  /*fa70*/  MOV R47, RZ ;  /* 0x000000ff002f7202 */ /* 0x000fe20000000f00 */
[----:B------:R-:W-:Y:S08]  /*fa80*/  BSSY.RECONVERGENT B0, `(.L_x_17046) ;  /* 0x000000a000007945 */ /* 0x000ff00003800200 */
        /* <DEDUP_REMOVED lines=9> */
.L_x_17047:
[----:B------:R-:W-:Y:S05]  /*fb20*/  BSYNC.RECONVERGENT B0 ;  /* 0x0000000000007941 */ /* 0x000fea0003800200 */
.L_x_17046:
[----:B------:R-:W1:Y:S01]  /*fb30*/  SHFL.DOWN PT, R86, R47, 0x4, 0x1f ;  /* 0x08801f002f567f89 */ /* 0x000e6200000e0000 */
[----:B------:R-:W-:Y:S01]  /*fb40*/  ISETP.NE.AND P1, PT, RZ, UR39, PT ;  /* 0x00000027ff007c0c */ /* 0x000fe2000bf25270 */
[----:B------:R-:W-:Y:S01]  /*fb50*/  UPLOP3.LUT UP2, UPT, UPT, UPT, UP2, 0x40, 0x4 ;  /* 0x000000000004789c */ /* 0x000fe20003f4e820 */
[----:B------:R-:W-:Y:S01]  /*fb60*/  ISETP.NE.AND P0, PT, R76, RZ, PT ;  /* 0x000000ff4c00720c */ /* 0x000fe20003f05270 */
        /* <DEDUP_REMOVED lines=14> */
[----:B------:R-:W-:Y:S02]  /*fc50*/  FMUL.FTZ R91, R91, R96 ;  /* 0x000000605b5b7220 */ /* 0x000fe40000410000 */
[----:B------:R-:W2:Y:S01]  /*fc60*/  LDC R96, c[0x0][0x448] ;  /* 0x00011200ff607b82 */ /* 0x000ea20000000800 */
[C---:B0-----:R-:W-:Y:S01]  /*fc70*/  FMUL.FTZ R44, R94.reuse, R97 ;  /* 0x000000615e2c7220 */ /* 0x041fe20000410000 */
[----:B------:R-:W-:Y:S01]  /*fc80*/  FFMA.FTZ R45, R94, R91, R45 ;  /* 0x0000005b5e2d7223 */ /* 0x000fe2000001002d */
[----:B-1----:R-:W-:-:S03]  /*fc90*/  IADD3 R92, PT, PT, R92, R99, RZ ;  /* 0x000000635c5c7210 */ /* 0x002fc60007ffe0ff */
[----:B------:R-:W0:Y:S01]  /*fca0*/  SHFL.DOWN PT, R47, R44, 0x2, 0x1f ;  /* 0x08401f002c2f7f89 */ /* 0x000e2200000e0000 */
[----:B------:R-:W-:Y:S02]  /*fcb0*/  I2FP.F32.S32 R99, R99 ;  /* 0x0000006300637245 */ /* 0x000fe40000201400 */
        /* <DEDUP_REMOVED lines=11> */
[----:B----4-:R-:W-:Y:S01]  /*fd70*/  IMAD.IADD R45, R92, 0x1, R97 ;  /* 0x000000015c2d7824 */ /* 0x010fe200078e0261 */
[----:B------:R-:W-:Y:S02]  /*fd80*/  I2FP.F32.S32 R97, R97 ;  /* 0x0000006100617245 */ /* 0x000fe40000201400 */
[----:B------:R-:W0:Y:S01]  /*fd90*/  SHFL.DOWN PT, R94, R47, 0x1, 0x1f ;  /* 0x08201f002f5e7f89 */ /* 0x000e2200000e0000 */
[----:B------:R-:W-:-:S04]  /*fda0*/  FMUL.FTZ R44, R44, R99 ;  /* 0x000000632c2c7220 */ /* 0x000fc80000410000 */
[----:B------:R-:W-:Y:S01]  /*fdb0*/  FFMA.FTZ R44, R91, R44, R86 ;  /* 0x0000002c5b2c7223 */ /* 0x000fe20000010056 */
[----:B------:R-:W-:-:S04]  /*fdc0*/  I2FP.F32.S32 R86, R45 ;  /* 0x0000002d00567245 */ /* 0x000fc80000201400 */
[----:B------:R-:W1:Y:S02]  /*fdd0*/  SHFL.DOWN PT, R45, R44, 0x1, 0x1f ;  /* 0x08201f002c2d7f89 */ /* 0x000e6400000e0000 */
[----:B------:R-:W3:Y:S01]  /*fde0*/  MUFU.RCP R86, R86 ;  /* 0x0000005600567308 */ /* 0x000ee20000001000 */
[----:B0-----:R-:W-:Y:S01]  /*fdf0*/  FADD.FTZ R91, R47, -R94 ;  /* 0x8000005e2f5b7221 */ /* 0x001fe20000010000 */
[----:B------:R-:W-:-:S03]  /*fe00*/  FMUL.FTZ R93, R94, R97 ;  /* 0x000000615e5d7220 */ /* 0x000fc60000410000 */
[----:B------:R-:W-:Y:S01]  /*fe10*/  FMUL.FTZ R91, R91, R91 ;  /* 0x0000005b5b5b7220 */ /* 0x000fe20000410000 */
[----:B------:R-:W-:-:S03]  /*fe20*/  FFMA.FTZ R93, R90, R47, R93 ;  /* 0x0000002f5a5d7223 */ /* 0x000fc6000001005d */
[----:B------:R-:W-:Y:S01]  /*fe30*/  FMUL.FTZ R91, R90, R91 ;  /* 0x0000005b5a5b7220 */ /* 0x000fe20000410000 */
[----:B---3--:R-:W-:Y:S01]  /*fe40*/  FMUL.FTZ R47, R86, R93 ;  /* 0x0000005d562f7220 */ /* 0x008fe20000410000 */
[----:B-1----:R-:W-:Y:S02]  /*fe50*/  FADD.FTZ R45, R44, R45 ;  /* 0x0000002d2c2d7221 */ /* 0x002fe40000010000 */
[----:B------:R-:W-:-:S03]  /*fe60*/  FMUL.FTZ R91, R91, R97 ;  /* 0x000000615b5b7220 */ /* 0x000fc60000410000 */
[----:B------:R-:W0:Y:S01]  /*fe70*/  SHFL.IDX PT, R47, R47, RZ, 0x1f ;  /* 0x00001fff2f2f7589 */ /* 0x000e2200000e0000 */
[----:B------:R-:W-:Y:S02]  /*fe80*/  FFMA.FTZ R91, R86, R91, R45 ;  /* 0x0000005b565b7223 */ /* 0x000fe4000001002d */
[----:B------:R-:W1:Y:S04]  /*fe90*/  @!P0 LDC.64 R44, c[0x0][0x3c0] ;  /* 0x0000f000ff2c8b82 */ /* 0x000e680000000a00 */
[----:B------:R-:W2:Y:S01]  /*fea0*/  SHFL.IDX PT, R91, R91, RZ, 0x1f ;  /* 0x00001fff5b5b7589 */ /* 0x000ea200000e0000 */
[C---:B0-----:R-:W-:Y:S01]  /*feb0*/  FSEL R90, R47.reuse, RZ, !P1 ;  /* 0x000000ff2f5a7208 */ /* 0x041fe20004800000 */
[----:B------:R-:W-:-:S04]  /*fec0*/  FMUL.FTZ R93, R47, R47 ;  /* 0x0000002f2f5d7220 */ /* 0x000fc80000410000 */
[C---:B------:R-:W-:Y:S01]  /*fed0*/  FADD.FTZ R94, -R90.reuse, R27 ;  /* 0x0000001b5a5e7221 */ /* 0x040fe20000010100 */
[----:B------:R-:W-:Y:S01]  /*fee0*/  FSEL R100, R93, RZ, P1 ;  /* 0x000000ff5d647208 */ /* 0x000fe20000800000 */
[----:B--2---:R-:W-:Y:S01]  /*fef0*/  FFMA.FTZ R27, R91, UR20, R96 ;  /* 0x000000145b1b7c23 */ /* 0x004fe20008010060 */
[C---:B------:R-:W-:Y:S01]  /*ff00*/  FADD.FTZ R92, -R90.reuse, R24 ;  /* 0x000000185a5c7221 */ /* 0x040fe20000010100 */
[C---:B------:R-:W-:Y:S01]  /*ff10*/  FADD.FTZ R86, -R90.reuse, R25 ;  /* 0x000000195a567221 */ /* 0x040fe20000010100 */
[C---:B------:R-:W-:Y:S01]  /*ff20*/  FADD.FTZ R98, -R90.reuse, R28 ;  /* 0x0000001c5a627221 */ /* 0x040fe20000010100 */
[----:B------:R-:W-:Y:S01]  /*ff30*/  FADD.FTZ R27, R27, R100 ;  /* 0x000000641b1b7221 */ /* 0x000fe20000010000 */
[----:B------:R-:W0:Y:S01]  /*ff40*/  @!P0 LDC.64 R24, c[0x0][0x3c8] ;  /* 0x0000f200ff188b82 */ /* 0x000e220000000a00 */
        /* <DEDUP_REMOVED lines=20> */
[----:B------:R-:W2:Y:S01]  /*10090*/  MUFU.RSQ R27, R27 ;  /* 0x0000001b001b7308 */ /* 0x000ea20000001400 */
[----:B------:R-:W3:Y:S01]  /*100a0*/  LDC.64 R90, c[0x0][0x428] ;  /* 0x00010a00ff5a7b82 */ /* 0x000ee20000000a00 */
[----:B------:R-:W-:Y:S01]  /*100b0*/  MOV R29, UR18 ;  /* 0x00000012001d7c02 */ /* 0x000fe20008000f00 */
[----:B------:R-:W-:-:S04]  /*100c0*/  UIADD3 UR18, UPT, UPT, UR18, UR16, URZ ;  /* 0x0000001012127290 */ /* 0x000fc8000fffe0ff */
[----:B-1----:R-:W-:Y:S01]  /*100d0*/  @!P0 IMAD.WIDE R44, R29, 0x4, R44 ;  /* 0x000000041d2c8825 */ /* 0x002fe200078e022c */
[----:B------:R-:W-:-:S03]  /*100e0*/  UISETP.GE.AND UP1, UPT, UR18, UR17, UPT ;  /* 0x000000111200728c */ /* 0x000fc6000bf26270 */
[----:B0-----:R-:W-:Y:S01]  /*100f0*/  @!P0 IMAD.WIDE R24, R29, 0x4, R24 ;  /* 0x000000041d188825 */ /* 0x001fe200078e0218 */
[----:B------:R0:W-:Y:S03]  /*10100*/  @!P0 STG.E desc[UR10][R44.64], R47 ;  /* 0x0000002f2c008986 */ /* 0x0001e6000c10190a */
[C---:B--2---:R-:W-:Y:S01]  /*10110*/  FMUL.FTZ R37, R27.reuse, R92 ;  /* 0x0000005c1b257220 */ /* 0x044fe20000410000 */
        /* <DEDUP_REMOVED lines=9> */
[C---:B------:R-:W-:Y:S01]  /*101b0*/  FMUL.FTZ R29, R27.reuse, R98 ;  /* 0x000000621b1d7220 */ /* 0x040fe20000410000 */
[C---:B------:R-:W-:Y:S01]  /*101c0*/  FMUL.FTZ R31, R27.reuse, R96 ;  /* 0x000000601b1f7220 */ /* 0x040fe20000410000 */
[----:B------:R-:W-:Y:S01]  /*101d0*/  FMUL.FTZ R41, R27, R28 ;  /* 0x0000001c1b297220 */ /* 0x000fe20000410000 */
[----:B---3--:R-:W-:-:S04]  /*101e0*/  IMAD.WIDE.U32 R34, R85, 0x10, R90 ;  /* 0x0000001055227825 */ /* 0x008fc800078e005a */
        /* <DEDUP_REMOVED lines=13> */
[C---:B0-----:R-:W-:Y:S01]  /*102c0*/  FMUL.FTZ R47, R27.reuse, R50 ;  /* 0x000000321b2f7220 */ /* 0x041fe20000410000 */
[----:B------:R-:W-:Y:S01]  /*102d0*/  FMUL.FTZ R43, R27, R116 ;  /* 0x000000741b2b7220 */ /* 0x000fe20000410000 */
[----:B------:R0:W-:Y:S01]  /*102e0*/  @!P0 STG.E desc[UR10][R24.64], R27 ;  /* 0x0000001b18008986 */ /* 0x0001e2000c10190a */
[----:B------:R-:W-:-:S04]  /*102f0*/  IMAD.WIDE.U32 R44, R87, 0x10, R90 ;  /* 0x00000010572c7825 */ /* 0x000fc800078e005a */
[----:B------:R-:W-:Y:S01]  /*10300*/  FFMA.FTZ R26, R33, R65, R62 ;  /* 0x00000041211a7223 */ /* 0x000fe2000001003e */
[----:B------:R-:W-:Y:S01]  /*10310*/  FFMA.FTZ R28, R93, R61, R58 ;  /* 0x0000003d5d1c7223 */ /* 0x000fe2000001003a */
[----:B------:R1:W-:Y:S01]  /*10320*/  STG.E.128 desc[UR10][R34.64], R36 ;  /* 0x0000002422007986 */ /* 0x0003e2000c101d0a */
[----:B------:R-:W-:-:S04]  /*10330*/  IMAD.WIDE.U32 R48, R89, 0x10, R90 ;  /* 0x0000001059307825 */ /* 0x000fc800078e005a */
[----:B------:R-:W-:Y:S01]  /*10340*/  FFMA.FTZ R30, R30, R0, R9 ;  /* 0x000000001e1e7223 */ /* 0x000fe20000010009 */
[----:B------:R-:W-:Y:S01]  /*10350*/  FFMA.FTZ R33, R92, R12, R53 ;  /* 0x0000000c5c217223 */ /* 0x000fe20000010035 */
[----:B------:R-:W-:Y:S01]  /*10360*/  FFMA.FTZ R43, R43, R21, R56 ;  /* 0x000000152b2b7223 */ /* 0x000fe20000010038 */
[----:B------:R-:W-:-:S04]  /*10370*/  IMAD.WIDE.U32 R50, R95, 0x10, R90 ;  /* 0x000000105f327825 */ /* 0x000fc800078e005a */
[----:B0-----:R-:W-:Y:S01]  /*10380*/  FFMA.FTZ R24, R29, R69, R66 ;  /* 0x000000451d187223 */ /* 0x001fe20000010042 */
[----:B------:R-:W-:Y:S01]  /*10390*/  FFMA.FTZ R25, R31, R67, R64 ;  /* 0x000000431f197223 */ /* 0x000fe20000010040 */
[----:B------:R-:W-:Y:S01]  /*103a0*/  FFMA.FTZ R27, R41, R63, R60 ;  /* 0x0000003f291b7223 */ /* 0x000fe2000001003c */
[----:B------:R-:W-:Y:S01]  /*103b0*/  FFMA.FTZ R29, R97, R59, R22 ;  /* 0x0000003b611d7223 */ /* 0x000fe20000010016 */
[----:B------:R-:W-:Y:S01]  /*103c0*/  FFMA.FTZ R31, R32, R8, R23 ;  /* 0x00000008201f7223 */ /* 0x000fe20000010017 */
[----:B------:R-:W-:Y:S01]  /*103d0*/  FFMA.FTZ R32, R40, R10, R7 ;  /* 0x0000000a28207223 */ /* 0x000fe20000010007 */
[----:B------:R-:W-:-:S04]  /*103e0*/  IMAD.WIDE.U32 R86, R101, 0x10, R90 ;  /* 0x0000001065567825 */ /* 0x000fc800078e005a */
[----:B------:R-:W-:Y:S01]  /*103f0*/  FFMA.FTZ R41, R42, R20, R57 ;  /* 0x000000142a297223 */ /* 0x000fe20000010039 */
[----:B------:R-:W-:Y:S01]  /*10400*/  FFMA.FTZ R40, R98, R18, R3 ;  /* 0x0000001262287223 */ /* 0x000fe20000010003 */
[----:B------:R-:W-:Y:S01]  /*10410*/  FFMA.FTZ R42, R47, R19, R2 ;  /* 0x000000132f2a7223 */ /* 0x000fe20000010002 */
[----:B-1----:R-:W-:Y:S01]  /*10420*/  FFMA.FTZ R34, R99, R11, R6 ;  /* 0x0000000b63227223 */ /* 0x002fe20000010006 */
[----:B------:R-:W-:Y:S01]  /*10430*/  FFMA.FTZ R35, R103, R13, R52 ;  /* 0x0000000d67237223 */ /* 0x000fe20000010034 */
[----:B------:R-:W-:Y:S01]  /*10440*/  FFMA.FTZ R36, R94, R14, R5 ;  /* 0x0000000e5e247223 */ /* 0x000fe20000010005 */
[----:B------:R-:W-:Y:S01]  /*10450*/  FFMA.FTZ R37, R96, R16, R55 ;  /* 0x0000001060257223 */ /* 0x000fe20000010037 */
[----:B------:R-:W-:Y:S01]  /*10460*/  FFMA.FTZ R38, R107, R15, R4 ;  /* 0x0000000f6b267223 */ /* 0x000fe20000010004 */
[----:B------:R-:W-:Y:S01]  /*10470*/  FFMA.FTZ R39, R109, R17, R54 ;  /* 0x000000116d277223 */ /* 0x000fe20000010036 */
[----:B------:R-:W-:Y:S01]  /*10480*/  IMAD.WIDE.U32 R90, R105, 0x10, R90 ;  /* 0x00000010695a7825 */ /* 0x000fe200078e005a */
[----:B------:R0:W-:Y:S04]  /*10490*/  STG.E.128 desc[UR10][R44.64], R24 ;  /* 0x000000182c007986 */ /* 0x0001e8000c101d0a */
[----:B------:R0:W-:Y:S04]  /*104a0*/  STG.E.128 desc[UR10][R48.64], R28 ;  /* 0x0000001c30007986 */ /* 0x0001e8000c101d0a */
[----:B------:R0:W-:Y:S04]  /*104b0*/  STG.E.128 desc[UR10][R50.64], R32 ;  /* 0x0000002032007986 */ /* 0x0001e8000c101d0a */
[----:B------:R0:W-:Y:S04]  /*104c0*/  STG.E.128 desc[UR10][R86.64], R36 ;  /* 0x0000002456007986 */ /* 0x0001e8000c101d0a */
[----:B------:R0:W-:Y:S01]  /*104d0*/  STG.E.128 desc[UR10][R90.64], R40 ;  /* 0x000000285a007986 */ /* 0x0001e2000c101d0a */
[----:B------:R-:W-:Y:S05]  /*104e0*/  BRA.U !UP1, `(.L_x_17048) ;  /* 0xffffff09094c7547 */ /* 0x000fea000b83ffff */
[----:B------:R-:W-:Y:S05]  /*104f0*/  EXIT ;  /* 0x000000000000794d */ /* 0x000fea0003800000 */
.L_x_17049:
        /* <DEDUP_REMOVED lines=16> */
.L_x_21040:


//--------------------- .text._ZN10layer_norm13ln_fwd_kernelINS_13Kernel_traitsI6__halfffffjLj6144ELj1ELj1ELj8ELj16ENS_18Kernel_traits_baseILj6144ES2_ffffjLj256EEEEELb1ELb0ELb1ELb0EEEvNS_9FwdParamsE --------------------------
	.section	.text._ZN10layer_norm13ln_fwd_kernelINS_13Kernel_traitsI6__halfffffjLj6144ELj1ELj1ELj8ELj16ENS_18Kernel_traits_baseILj6144ES2_ffffjLj256EEEEELb1ELb0ELb1ELb0EEEvNS_9FwdParamsE,"ax",@progbits
	.align	128
        .global         _ZN10layer_norm13ln_fwd_kernelINS_13Kernel_traitsI6__halfffffjLj6144ELj1ELj1ELj8ELj16ENS_18Kernel_traits_baseILj6144ES2_ffffjLj256EEEEELb1ELb0ELb1ELb0EEEvNS_9FwdParamsE
        .type           _ZN10layer_norm13ln_fwd_kernelINS_13Kernel_traitsI6__halfffffjLj6144ELj1ELj1ELj8ELj16ENS_18Kernel_traits_baseILj6144ES2_ffffjLj256EEEEELb1ELb0ELb1ELb0EEEvNS_9FwdParamsE,@function
        .size           _ZN10layer_norm13ln_fwd_kernelINS_13Kernel_traitsI6__halfffffjLj6144ELj1ELj1ELj8ELj16ENS_18Kernel_traits_baseILj6144ES2_ffffjLj256EEEEELb1ELb0ELb1ELb0EEEvNS_9FwdParamsE,(.L_x_21041 - _ZN10layer_norm13ln_fwd_kernelINS_13Kernel_traitsI6__halfffffjLj6144ELj1ELj1ELj8ELj16ENS_18Kernel_traits_baseILj6144ES2_ffffjLj256EEEEELb1ELb0ELb1ELb0EEEvNS_9FwdParamsE)
        .other          _ZN10layer_norm13ln_fwd_kernelINS_13Kernel_traitsI6__halfffffjLj6144ELj1ELj1ELj8ELj16ENS_18Kernel_traits_baseILj6144ES2_ffffjLj256EEEEELb1ELb0ELb1ELb0EEEvNS_9FwdParamsE,@"STO_CUDA_ENTRY STV_DEFAULT"
_ZN10layer_norm13ln_fwd_kernelINS_13Kernel_traitsI6__halfffffjLj6144ELj1ELj1ELj8ELj16ENS_18Kernel_traits_baseILj6144ES2_ffffjLj256EEEEELb1ELb0ELb1ELb0EEEvNS_9FwdParamsE:
.text._ZN10layer_norm13ln_fwd_kernelINS_13Kernel_traitsI6__halfffffjLj6144ELj1ELj1ELj8ELj16ENS_18Kernel_traits_baseILj6144ES2_ffffjLj256EEEEELb1ELb0ELb1ELb0EEEvNS_9FwdParamsE:
        /* <DEDUP_REMOVED lines=18> */
[----:B-----5:R-:W-:Y:S01]  /*0120*/  SHF.R.S32.HI R0, RZ, 0x1f, R9 ;  /* 0x0000001fff007819 */ /* 0x020fe20000011409 */
[----:B------:R-:W-:-:S03]  /*0130*/  UISETP.NE.AND.EX UP0, UPT, UR5, URZ, UPT, UP0 ;  /* 0x000000ff0500728c */ /* 0x000fc6000bf05300 */
[----:B------:R-:W-:Y:S02]  /*0140*/  LEA.HI R0, R0, R9, RZ, 0x2 ;  /* 0x0000000900007211 */ /* 0x000fe400078f10ff */
[----:B--2---:R-:W-:Y:S02]  /*0150*/  @P0 R2UR UR15, R3 ;  /* 0x00000000030f02ca */ /* 0x004fe400000e0000 */
[----:B------:R-:W0:Y:S01]  /*0160*/  LDC R3, c[0x0][0x360] ;  /* 0x0000d800ff037b82 */ /* 0x000e220000000800 */
[----:B------:R-:W-:Y:S02]  /*0170*/  @P0 R2UR UR14, R2 ;  /* 0x00000000020e02ca */ /* 0x000fe400000e0000 */
[----:B---3--:R-:W-:Y:S02]  /*0180*/  @P0 IADD3 R58, P1, PT, R4, R7, RZ ;  /* 0x00000007043a0210 */ /* 0x008fe40007f3e0ff */
[----:B----4-:R-:W-:Y:S02]  /*0190*/  LOP3.LUT R7, R8, 0xe0, RZ, 0xc0, !PT ;  /* 0x000000e008077812 */ /* 0x010fe400078ec0ff */
[----:B------:R-:W-:-:S02]  /*01a0*/  @P0 IADD3.X R59, PT, PT, RZ, R5, RZ, P1, !PT ;  /* 0x00000005ff3b0210 */ /* 0x000fc40000ffe4ff */
[----:B------:R-:W-:Y:S02]  /*01b0*/  LOP3.LUT R5, R7, 0x1f, R8, 0xf8, !PT ;  /* 0x0000001f07057812 */ /* 0x000fe400078ef808 */
[----:B------:R-:W-:Y:S01]  /*01c0*/  SHF.R.S32.HI R4, RZ, 0x2, R0 ;  /* 0x00000002ff047819 */ /* 0x000fe20000011400 */
[----:B------:R-:W-:Y:S01]  /*01d0*/  UIADD3 UR27, UPT, UPT, UR15, -0x4498517b, URZ ;  /* 0xbb67ae850f1b7890 */ /* 0x000fe2000fffe0ff */
[----:B------:R-:W-:Y:S01]  /*01e0*/  LOP3.LUT R51, R5, 0xff, RZ, 0x3c, !PT ;  /* 0x000000ff05337812 */ /* 0x000fe200078e3cff */
[----:B------:R-:W-:Y:S01]  /*01f0*/  UIADD3 UR26, UPT, UPT, UR14, -0x61c88647, URZ ;  /* 0x9e3779b90e1a7890 */ /* 0x000fe2000fffe0ff */
[--C-:B------:R-:W-:Y:S01]  /*0200*/  SHF.R.U64 R50, R58, 0x2, R59.reuse ;  /* 0x000000023a327819 */ /* 0x100fe2000000123b */
[----:B------:R-:W-:Y:S01]  /*0210*/  UIADD3 UR28, UPT, UPT, UR14, 0x3c6ef372, URZ ;  /* 0x3c6ef3720e1c7890 */ /* 0x000fe2000fffe0ff */
[----:B------:R-:W-:Y:S01]  /*0220*/  SHF.R.U32.HI R0, RZ, 0x2, R59 ;  /* 0x00000002ff007819 */ /* 0x000fe2000001163b */
[----:B------:R-:W-:Y:S01]  /*0230*/  IMAD.IADD R51, R4, 0x1, R51 ;  /* 0x0000000104337824 */ /* 0x000fe200078e0233 */
[----:B------:R-:W-:-:S02]  /*0240*/  UIADD3 UR29, UPT, UPT, UR15, 0x76cf5d0a, URZ ;  /* 0x76cf5d0a0f1d7890 */ /* 0x000fc4000fffe0ff */
[----:B------:R-:W-:Y:S02]  /*0250*/  UIADD3 UR30, UPT, UPT, UR14, -0x255992d5, URZ ;  /* 0xdaa66d2b0e1e7890 */ /* 0x000fe4000fffe0ff */
[----:B------:R-:W-:Y:S01]  /*0260*/  UIADD3 UR31, UPT, UPT, UR15, 0x32370b8f, URZ ;  /* 0x32370b8f0f1f7890 */ /* 0x000fe2000fffe0ff */
[----:B0-----:R-:W-:Y:S01]  /*0270*/  IMAD R52, R3, UR22, R8 ;  /* 0x0000001603347c24 */ /* 0x001fe2000f8e0208 */
[----:B------:R-:W-:Y:S01]  /*0280*/  LOP3.LUT R8, R8, 0x1f, RZ, 0xc0, !PT ;  /* 0x0000001f08087812 */ /* 0x000fe200078ec0ff */
[----:B------:R-:W-:Y:S02]  /*0290*/  UIADD3 UR32, UPT, UPT, UR14, 0x78dde6e4, URZ ;  /* 0x78dde6e40e207890 */ /* 0x000fe4000fffe0ff */
[----:B------:R-:W-:Y:S02]  /*02a0*/  UIADD3 UR33, UPT, UPT, UR15, -0x126145ec, URZ ;  /* 0xed9eba140f217890 */ /* 0x000fe4000fffe0ff */
[----:B------:R-:W-:Y:S02]  /*02b0*/  UIADD3 UR34, UPT, UPT, UR14, 0x1715609d, URZ ;  /* 0x1715609d0e227890 */ /* 0x000fe4000fffe0ff */
[----:B------:R-:W-:-:S02]  /*02c0*/  UIADD3 UR35, UPT, UPT, UR15, -0x56f99767, URZ ;  /* 0xa90668990f237890 */ /* 0x000fc4000fffe0ff */
[----:B------:R-:W-:Y:S02]  /*02d0*/  UIADD3 UR36, UPT, UPT, UR14, -0x4ab325aa, URZ ;  /* 0xb54cda560e247890 */ /* 0x000fe4000fffe0ff */
[----:B------:R-:W-:Y:S02]  /*02e0*/  UIADD3 UR37, UPT, UPT, UR15, 0x646e171e, URZ ;  /* 0x646e171e0f257890 */ /* 0x000fe4000fffe0ff */
[----:B------:R-:W-:Y:S02]  /*02f0*/  UIADD3 UR38, UPT, UPT, UR14, 0x5384540f, URZ ;  /* 0x5384540f0e267890 */ /* 0x000fe4000fffe0ff */
[----:B------:R-:W-:Y:S02]  /*0300*/  UIADD3 UR39, UPT, UPT, UR15, 0x1fd5c5a3, URZ ;  /* 0x1fd5c5a30f277890 */ /* 0x000fe4000fffe0ff */
[----:B------:R-:W-:Y:S02]  /*0310*/  UIADD3 UR40, UPT, UPT, UR14, -0xe443238, URZ ;  /* 0xf1bbcdc80e287890 */ /* 0x000fe4000fffe0ff */
[----:B------:R-:W-:-:S02]  /*0320*/  UIADD3 UR41, UPT, UPT, UR15, -0x24c28bd8, URZ ;  /* 0xdb3d74280f297890 */ /* 0x000fc4000fffe0ff */
[----:B------:R-:W-:Y:S02]  /*0330*/  UIADD3 UR42, UPT, UPT, UR14, -0x700cb87f, URZ ;  /* 0x8ff347810e2a7890 */ /* 0x000fe4000fffe0ff */
        /* <DEDUP_REMOVED lines=34> */
[----:B---3--:R-:W-:-:S04]  /*0560*/  @P3 IMAD.WIDE.U32 R28, R5, 0x8, R28 ;  /* 0x00000008051c3825 */ /* 0x008fc800078e001c */
[----:B------:R-:W-:Y:S01]  /*0570*/  @P3 VIADD R5, R5, 0x100 ;  /* 0x0000010005053836 */ /* 0x000fe20000000000 */
[----:B------:R0:W5:Y:S03]  /*0580*/  @P3 LD.E.64 R36, desc[UR12][R28.64] ;  /* 0x0000000c1c243980 */ /* 0x000166000c101b00 */
        /* <DEDUP_REMOVED lines=14> */
.L_x_17051:
        /* <DEDUP_REMOVED lines=18> */
[----:B--2---:R-:W-:-:S04]  /*0790*/  @P2 IMAD.WIDE.U32 R22, R5, 0x8, R22 ;  /* 0x0000000805162825 */ /* 0x004fc800078e0016 */
[----:B------:R-:W-:Y:S01]  /*07a0*/  @P2 VIADD R5, R5, 0x100 ;  /* 0x0000010005052836 */ /* 0x000fe20000000000 */
[----:B------:R0:W5:Y:S03]  /*07b0*/  @P2 LDG.E.64 R44, desc[UR12][R22.64] ;  /* 0x0000000c162c2981 */ /* 0x000166000c1e1b00 */
[----:B---3--:R-:W-:-:S04]  /*07c0*/  @P3 IMAD.WIDE.U32 R24, R5, 0x8, R24 ;  /* 0x0000000805183825 */ /* 0x008fc800078e0018 */
[----:B------:R-:W-:Y:S01]  /*07d0*/  @P3 VIADD R5, R5, 0x100 ;  /* 0x0000010005053836 */ /* 0x000fe20000000000 */
[----:B------:R0:W5:Y:S03]  /*07e0*/  @P3 LDG.E.64 R12, desc[UR12][R24.64] ;  /* 0x0000000c180c3981 */ /* 0x000166000c1e1b00 */
        /* <DEDUP_REMOVED lines=11> */
.L_x_17052:
[----:B------:R-:W-:Y:S05]  /*08a0*/  BSYNC.RECONVERGENT B0 ;  /* 0x0000000000007941 */ /* 0x000fea0003800200 */
.L_x_17050:
[----:B------:R-:W0:Y:S02]  /*08b0*/  LDCU UR4, c[0x0][0x384] ;  /* 0x00007080ff0477ac */ /* 0x000e240008000800 */
[----:B0-----:R-:W-:-:S06]  /*08c0*/  UISETP.GE.AND UP0, UPT, UR22, UR4, UPT ;  /* 0x000000041600728c */ /* 0x001fcc000bf06270 */
[----:B------:R-:W-:-:S13]  /*08d0*/  PLOP3.LUT P0, PT, PT, PT, UP0, 0x80, 0x8 ;  /* 0x000000000008781c */ /* 0x000fda0003f0f008 */
[----:B------:R-:W-:Y:S05]  /*08e0*/  @P0 EXIT ;  /* 0x000000000000094d */ /* 0x000fea0003800000 */
[----:B------:R-:W-:Y:S01]  /*08f0*/  IMAD.HI.U32 R6, R50, -0x2daee0ad, RZ ;  /* 0xd2511f5332067827 */ /* 0x000fe200078e00ff */
[----:B-----5:R-:W-:-:S03]  /*0900*/  MOV R73, R10 ;  /* 0x0000000a00497202 */ /* 0x020fc60000000f00 */
[----:B------:R-:W-:Y:S01]  /*0910*/  HFMA2 R60, -RZ, RZ, 0, 0 ;  /* 0x00000000ff3c7431 */ /* 0x000fe200000001ff */
[----:B------:R-:W-:Y:S01]  /*0920*/  SHF.R.U64 R72, R10, 0x10, R11 ;  /* 0x000000100a487819 */ /* 0x000fe2000000120b */
[----:B------:R-:W-:Y:S01]  /*0930*/  IMAD.HI.U32 R5, R52, -0x326172a9, RZ ;  /* 0xcd9e8d5734057827 */ /* 0x000fe200078e00ff */
[----:B------:R-:W-:Y:S01]  /*0940*/  LOP3.LUT R10, R6, UR15, RZ, 0x3c, !PT ;  /* 0x0000000f060a7c12 */ /* 0x000fe2000f8e3cff */
[----:B------:R-:W0:Y:S01]  /*0950*/  LDCU UR23, c[0x0][0x404] ;  /* 0x00008080ff1777ac */ /* 0x000e220008000800 */
[----:B------:R-:W-:Y:S01]  /*0960*/  SHF.R.U64 R74, R12, 0x10, R13 ;  /* 0x000000100c4a7819 */ /* 0x000fe2000000120d */
[----:B------:R-:W-:Y:S01]  /*0970*/  IMAD.MOV.U32 R75, RZ, RZ, R12 ;  /* 0x000000ffff4b7224 */ /* 0x000fe200078e000c */
[----:B------:R-:W-:Y:S01]  /*0980*/  LOP3.LUT R9, R0, UR14, R5, 0x96, !PT ;  /* 0x0000000e00097c12 */ /* 0x000fe2000f8e9605 */
[--C-:B------:R-:W-:Y:S01]  /*0990*/  IMAD.MOV.U32 R18, RZ, RZ, R13.reuse ;  /* 0x000000ffff127224 */ /* 0x100fe200078e000d */
[----:B------:R-:W-:Y:S01]  /*09a0*/  SHF.R.U32.HI R20, RZ, 0x10, R13 ;  /* 0x00000010ff147819 */ /* 0x000fe2000001160d */
[--C-:B------:R-:W-:Y:S01]  /*09b0*/  IMAD.MOV.U32 R19, RZ, RZ, R11.reuse ;  /* 0x000000ffff137224 */ /* 0x100fe200078e000b */
[----:B------:R-:W-:Y:S01]  /*09c0*/  SHF.R.U32.HI R71, RZ, 0x10, R11 ;  /* 0x00000010ff477819 */ /* 0x000fe2000001160b */
[----:B------:R-:W-:Y:S01]  /*09d0*/  IMAD R12, R52, -0x326172a9, RZ ;  /* 0xcd9e8d57340c7824 */ /* 0x000fe200078e02ff */
[----:B------:R-:W-:Y:S01]  /*09e0*/  LOP3.LUT R15, R4, 0xff, RZ, 0xc0, !PT ;  /* 0x000000ff040f7812 */ /* 0x000fe200078ec0ff */
[----:B------:R-:W-:Y:S01]  /*09f0*/  IMAD R14, R50, -0x2daee0ad, RZ ;  /* 0xd2511f53320e7824 */ /* 0x000fe200078e02ff */
[----:B------:R-:W-:Y:S01]  /*0a00*/  SHF.R.U64 R63, R16, 0x10, R17 ;  /* 0x00000010103f7819 */ /* 0x000fe20000001211 */
[----:B------:R-:W-:Y:S01]  /*0a10*/  IMAD.HI.U32 R11, R10, -0x326172a9, RZ ;  /* 0xcd9e8d570a0b7827 */ /* 0x000fe200078e00ff */
[----:B------:R-:W-:Y:S01]  /*0a20*/  VIADDMNMX R7, R15, -R7, RZ, !PT ;  /* 0x800000070f077246 */ /* 0x000fe200078001ff */
[----:B------:R-:W1:Y:S01]  /*0a30*/  LDCU UR45, c[0x0][0x388] ;  /* 0x00007100ff2d77ac */ /* 0x000e620008000800 */
[----:B------:R-:W-:Y:S01]  /*0a40*/  MOV R5, R17 ;  /* 0x0000001100057202 */ /* 0x000fe20000000f00 */
[C---:B------:R-:W-:Y:S01]  /*0a50*/  IMAD.HI.U32 R13, R9.reuse, -0x2daee0ad, RZ ;  /* 0xd2511f53090d7827 */ /* 0x040fe200078e00ff */
[----:B------:R-:W-:Y:S01]  /*0a60*/  LOP3.LUT R11, R12, UR26, R11, 0x96, !PT ;  /* 0x0000001a0c0b7c12 */ /* 0x000fe2000f8e960b */
[----:B------:R-:W2:Y:S01]  /*0a70*/  LDCU.U8 UR24, c[0x0][0x410] ;  /* 0x00008200ff1877ac */ /* 0x000ea20008000000 */
[----:B------:R-:W-:Y:S01]  /*0a80*/  SHF.R.U32.HI R64, RZ, 0x10, R17 ;  /* 0x00000010ff407819 */ /* 0x000fe20000011611 */
[----:B------:R-:W-:Y:S01]  /*0a90*/  IMAD.MOV.U32 R6, RZ, RZ, R16 ;  /* 0x000000ffff067224 */ /* 0x000fe200078e0010 */
[----:B------:R-:W-:Y:S01]  /*0aa0*/  LOP3.LUT R13, R14, UR27, R13, 0x96, !PT ;  /* 0x0000001b0e0d7c12 */ /* 0x000fe2000f8e960d */
[----:B------:R-:W-:Y:S01]  /*0ab0*/  IMAD R16, R8, -0x20, R15 ;  /* 0xffffffe008107824 */ /* 0x000fe200078e020f */
[----:B------:R-:W-:Y:S01]  /*0ac0*/  MOV R17, R46 ;  /* 0x0000002e00117202 */ /* 0x000fe20000000f00 */
[----:B------:R-:W-:Y:S01]  /*0ad0*/  IMAD R15, R10, -0x326172a9, RZ ;  /* 0xcd9e8d570a0f7824 */ /* 0x000fe200078e02ff */
[----:B------:R-:W-:Y:S01]  /*0ae0*/  SHF.R.U64 R88, R38, 0x10, R39 ;  /* 0x0000001026587819 */ /* 0x000fe20000001227 */
[----:B------:R-:W-:Y:S01]  /*0af0*/  IMAD R10, R9, -0x2daee0ad, RZ ;  /* 0xd2511f53090a7824 */ /* 0x000fe200078e02ff */
[----:B------:R-:W-:Y:S01]  /*0b00*/  PRMT R76, R17, 0x7610, R76 ;  /* 0x00007610114c7816 */ /* 0x000fe2000000004c */
[----:B------:R-:W-:Y:S01]  /*0b10*/  IMAD.HI.U32 R9, R11, -0x2daee0ad, RZ ;  /* 0xd2511f530b097827 */ /* 0x000fe200078e00ff */
[----:B------:R-:W-:Y:S01]  /*0b20*/  SHF.R.U32.HI R4, RZ, 0x1, R4 ;  /* 0x00000001ff047819 */ /* 0x000fe20000011604 */
[----:B------:R-:W3:Y:S01]  /*0b30*/  LDCU UR25, c[0x0][0x400] ;  /* 0x00008000ff1977ac */ /* 0x000ee20008000800 */
[----:B------:R-:W-:Y:S01]  /*0b40*/  MOV R17, R45 ;  /* 0x0000002d00117202 */ /* 0x000fe20000000f00 */
[----:B------:R-:W-:Y:S01]  /*0b50*/  IMAD.HI.U32 R8, R13, -0x326172a9, RZ ;  /* 0xcd9e8d570d087827 */ /* 0x000fe200078e00ff */
[----:B------:R-:W-:Y:S01]  /*0b60*/  LOP3.LUT R9, R10, UR29, R9, 0x96, !PT ;  /* 0x0000001d0a097c12 */ /* 0x000fe2000f8e9609 */
[----:B------:R-:W4:Y:S01]  /*0b70*/  LDCU.64 UR16, c[0x0][0x408] ;  /* 0x00008100ff1077ac */ /* 0x000f220008000a00 */
[----:B------:R-:W-:Y:S01]  /*0b80*/  LOP3.LUT R4, R4, 0x7fffff80, RZ, 0xc0, !PT ;  /* 0x7fffff8004047812 */ /* 0x000fe200078ec0ff */
[----:B------:R-:W-:Y:S01]  /*0b90*/  IMAD R12, R11, -0x2daee0ad, RZ ;  /* 0xd2511f530b0c7824 */ /* 0x000fe200078e02ff */
[----:B------:R-:W-:Y:S01]  /*0ba0*/  LOP3.LUT R8, R15, UR28, R8, 0x96, !PT ;  /* 0x0000001c0f087c12 */ /* 0x000fe2000f8e9608 */
[----:B------:R-:W-:Y:S01]  /*0bb0*/  IMAD R13, R13, -0x326172a9, RZ ;  /* 0xcd9e8d570d0d7824 */ /* 0x000fe200078e02ff */
[----:B------:R-:W-:Y:S01]  /*0bc0*/  VIMNMX R7, PT, PT, R7, 0x20, PT ;  /* 0x0000002007077848 */ /* 0x000fe20003fe0100 */
[----:B------:R-:W-:Y:S01]  /*0bd0*/  IMAD.HI.U32 R10, R9, -0x326172a9, RZ ;  /* 0xcd9e8d57090a7827 */ /* 0x000fe200078e00ff */
[----:B------:R-:W-:Y:S01]  /*0be0*/  SHF.R.U32.HI R90, RZ, 0x10, R37 ;  /* 0x00000010ff5a7819 */ /* 0x000fe20000011625 */
[----:B------:R-:W0:Y:S01]  /*0bf0*/  LDCU.64 UR18, c[0x0][0x3a0] ;  /* 0x00007400ff1277ac */ /* 0x000e220008000a00 */
[----:B------:R-:W-:Y:S01]  /*0c00*/  SHF.R.U32.HI R89, RZ, 0x10, R39 ;  /* 0x00000010ff597819 */ /* 0x000fe20000011627 */
[C---:B------:R-:W-:Y:S01]  /*0c10*/  IMAD.HI.U32 R11, R8.reuse, -0x2daee0ad, RZ ;  /* 0xd2511f53080b7827 */ /* 0x040fe200078e00ff */
[----:B------:R-:W-:Y:S01]  /*0c20*/  LOP3.LUT R10, R13, UR30, R10, 0x96, !PT ;  /* 0x0000001e0d0a7c12 */ /* 0x000fe2000f8e960a */
[----:B------:R-:W0:Y:S01]  /*0c30*/  LDCU.128 UR8, c[0x0][0x3f0] ;  /* 0x00007e00ff0877ac */ /* 0x000e220008000c00 */
[----:B------:R-:W-:Y:S01]  /*0c40*/  VIMNMX R16, PT, PT, RZ, R16, !PT ;  /* 0x00000010ff107248 */ /* 0x000fe20007fe0100 */
[----:B------:R-:W-:Y:S01]  /*0c50*/  IMAD R13, R8, -0x2daee0ad, RZ ;  /* 0xd2511f53080d7824 */ /* 0x000fe200078e02ff */
[----:B------:R-:W-:Y:S01]  /*0c60*/  LOP3.LUT R11, R12, UR31, R11, 0x96, !PT ;  /* 0x0000001f0c0b7c12 */ /* 0x000fe2000f8e960b */
[----:B------:R-:W-:Y:S01]  /*0c70*/  IMAD R9, R9, -0x326172a9, RZ ;  /* 0xcd9e8d5709097824 */ /* 0x000fe200078e02ff */
[----:B------:R-:W-:Y:S01]  /*0c80*/  VIMNMX R53, PT, PT, R16, 0x20, PT ;  /* 0x0000002010357848 */ /* 0x000fe20003fe0100 */
[----:B------:R-:W-:Y:S01]  /*0c90*/  IMAD.HI.U32 R12, R10, -0x2daee0ad, RZ ;  /* 0xd2511f530a0c7827 */ /* 0x000fe200078e00ff */
[--C-:B------:R-:W-:Y:S01]  /*0ca0*/  SHF.R.U64 R66, R56, 0x10, R57.reuse ;  /* 0x0000001038427819 */ /* 0x100fe20000001239 */
[----:B------:R-:W0:Y:S01]  /*0cb0*/  LDCU.64 UR20, c[0x0][0x380] ;  /* 0x00007000ff1477ac */ /* 0x000e220008000a00 */
[----:B------:R-:W-:Y:S01]  /*0cc0*/  SHF.R.U32.HI R65, RZ, 0x10, R57 ;  /* 0x00000010ff417819 */ /* 0x000fe20000011639 */
[----:B------:R-:W-:Y:S01]  /*0cd0*/  IMAD.HI.U32 R8, R11, -0x326172a9, RZ ;  /* 0xcd9e8d570b087827 */ /* 0x000fe200078e00ff */
[----:B------:R-:W-:Y:S01]  /*0ce0*/  LOP3.LUT R12, R13, UR33, R12, 0x96, !PT ;  /* 0x000000210d0c7c12 */ /* 0x000fe2000f8e960c */
[----:B------:R-:W-:Y:S01]  /*0cf0*/  UPLOP3.LUT UP1, UPT, UPT, UPT, UPT, 0x40, 0x4 ;  /* 0x000000000004789c */ /* 0x000fe20003f2e870 */
[----:B------:R-:W-:Y:S01]  /*0d00*/  PRMT R75, R18, 0x5410, R75 ;  /* 0x00005410124b7816 */ /* 0x000fe2000000004b */
[----:B------:R-:W-:Y:S01]  /*0d10*/  IMAD.MOV.U32 R14, RZ, RZ, R48 ;  /* 0x000000ffff0e7224 */ /* 0x000fe200078e0030 */
[----:B------:R-:W-:Y:S01]  /*0d20*/  LOP3.LUT R8, R9, UR32, R8, 0x96, !PT ;  /* 0x0000002009087c12 */ /* 0x000fe2000f8e9608 */
[----:B------:R-:W-:Y:S01]  /*0d30*/  IMAD.HI.U32 R9, R12, -0x326172a9, RZ ;  /* 0xcd9e8d570c097827 */ /* 0x000fe200078e00ff */
[----:B------:R-:W-:-:S02]  /*0d40*/  PRMT R74, R20, 0x5410, R74 ;  /* 0x00005410144a7816 */ /* 0x000fc4000000004a */
[----:B------:R-:W-:Y:S01]  /*0d50*/  PRMT R69, R69, 0x5410, R14 ;  /* 0x0000541045457816 */ /* 0x000fe2000000000e */
[----:B------:R-:W-:Y:S01]  /*0d60*/  IMAD R14, R11, -0x326172a9, RZ ;  /* 0xcd9e8d570b0e7824 */ /* 0x000fe200078e02ff */
[----:B------:R-:W-:Y:S01]  /*0d70*/  PRMT R73, R19, 0x5410, R73 ;  /* 0x0000541013497816 */ /* 0x000fe20000000049 */
[----:B------:R-:W-:Y:S01]  /*0d80*/  IMAD R11, R10, -0x2daee0ad, RZ ;  /* 0xd2511f530a0b7824 */ /* 0x000fe200078e02ff */
[----:B------:R-:W-:Y:S01]  /*0d90*/  PRMT R72, R72, 0x5410, R72 ;  /* 0x0000541048487816 */ /* 0x000fe20000000048 */
[----:B------:R-:W-:Y:S01]  /*0da0*/  IMAD.HI.U32 R10, R8, -0x2daee0ad, RZ ;  /* 0xd2511f53080a7827 */ /* 0x000fe200078e00ff */
[----:B------:R-:W-:Y:S02]  /*0db0*/  LOP3.LUT R9, R14, UR34, R9, 0x96, !PT ;  /* 0x000000220e097c12 */ /* 0x000fe4000f8e9609 */
[----:B------:R-:W-:Y:S01]  /*0dc0*/  SHF.R.U32.HI R14, RZ, 0x10, R45 ;  /* 0x00000010ff0e7819 */ /* 0x000fe2000001162d */
[----:B------:R-:W-:Y:S01]  /*0dd0*/  IMAD.MOV.U32 R13, RZ, RZ, R47 ;  /* 0x000000ffff0d7224 */ /* 0x000fe200078e002f */
[----:B------:R-:W-:Y:S01]  /*0de0*/  LOP3.LUT R10, R11, UR35, R10, 0x96, !PT ;  /* 0x000000230b0a7c12 */ /* 0x000fe2000f8e960a */
[----:B------:R-:W-:Y:S01]  /*0df0*/  IMAD R11, R12, -0x326172a9, RZ ;  /* 0xcd9e8d570c0b7824 */ /* 0x000fe200078e02ff */
[----:B------:R-:W-:Y:S01]  /*0e00*/  PRMT R88, R88, 0x5410, R14 ;  /* 0x0000541058587816 */ /* 0x000fe2000000000e */
[----:B------:R-:W-:Y:S01]  /*0e10*/  IMAD.HI.U32 R12, R9, -0x2daee0ad, RZ ;  /* 0xd2511f53090c7827 */ /* 0x000fe200078e00ff */
[----:B------:R-:W-:-:S02]  /*0e20*/  PRMT R76, R76, 0x5410, R13 ;  /* 0x000054104c4c7816 */ /* 0x000fc4000000000d */
[----:B------:R-:W-:Y:S01]  /*0e30*/  PRMT R71, R71, 0x5410, R71 ;  /* 0x0000541047477816 */ /* 0x000fe20000000047 */
[----:B------:R-:W-:Y:S01]  /*0e40*/  IMAD R13, R8, -0x2daee0ad, RZ ;  /* 0xd2511f53080d7824 */ /* 0x000fe200078e02ff */
[----:B------:R-:W-:Y:S01]  /*0e50*/  SHF.R.U32.HI R91, RZ, 0x10, R3 ;  /* 0x00000010ff5b7819 */ /* 0x000fe20000011603 */
[----:B------:R-:W-:Y:S01]  /*0e60*/  IMAD.HI.U32 R8, R10, -0x326172a9, RZ ;  /* 0xcd9e8d570a087827 */ /* 0x000fe200078e00ff */
[----:B------:R-:W-:Y:S02]  /*0e70*/  LOP3.LUT R58, R58, 0x3, RZ, 0xc0, !PT ;  /* 0x000000033a3a7812 */ /* 0x000fe400078ec0ff */
[----:B------:R-:W-:Y:S01]  /*0e80*/  LOP3.LUT R12, R13, UR37, R12, 0x96, !PT ;  /* 0x000000250d0c7c12 */ /* 0x000fe2000f8e960c */
[----:B------:R-:W-:Y:S01]  /*0e90*/  IMAD.MOV.U32 R15, RZ, RZ, R49 ;  /* 0x000000ffff0f7224 */ /* 0x000fe200078e0031 */
[----:B------:R-:W-:Y:S01]  /*0ea0*/  LOP3.LUT R8, R11, UR36, R8, 0x96, !PT ;  /* 0x000000240b087c12 */ /* 0x000fe2000f8e9608 */
[----:B------:R-:W-:Y:S01]  /*0eb0*/  IMAD R14, R9, -0x2daee0ad, RZ ;  /* 0xd2511f53090e7824 */ /* 0x000fe200078e02ff */
[----:B------:R-:W-:Y:S01]  /*0ec0*/  SHF.R.U64 R13, R36, 0x10, R37 ;  /* 0x00000010240d7819 */ /* 0x000fe20000001225 */
[----:B------:R-:W-:Y:S01]  /*0ed0*/  IMAD R10, R10, -0x326172a9, RZ ;  /* 0xcd9e8d570a0a7824 */ /* 0x000fe200078e02ff */
[----:B------:R-:W-:Y:S01]  /*0ee0*/  PRMT R67, R67, 0x5410, R15 ;  /* 0x0000541043437816 */ /* 0x000fe2000000000f */
[----:B------:R-:W-:Y:S01]  /*0ef0*/  IMAD.MOV.U32 R15, RZ, RZ, R44 ;  /* 0x000000ffff0f7224 */ /* 0x000fe200078e002c */
[----:B------:R-:W-:Y:S01]  /*0f00*/  PRMT R89, R89, 0x5410, R13 ;  /* 0x0000541059597816 */ /* 0x000fe2000000000d */
[----:B------:R-:W-:-:S03]  /*0f10*/  IMAD.HI.U32 R11, R8, -0x2daee0ad, RZ ;  /* 0xd2511f53080b7827 */ /* 0x000fc600078e00ff */
[----:B------:R-:W-:Y:S01]  /*0f20*/  PRMT R87, R15, 0x5410, R17 ;  /* 0x000054100f577816 */ /* 0x000fe20000000011 */
[----:B------:R-:W-:Y:S01]  /*0f30*/  IMAD.HI.U32 R9, R12, -0x326172a9, RZ ;  /* 0xcd9e8d570c097827 */ /* 0x000fe200078e00ff */
[----:B------:R-:W-:Y:S02]  /*0f40*/  SHF.R.U64 R15, R2, 0x10, R3 ;  /* 0x00000010020f7819 */ /* 0x000fe40000001203 */
[----:B------:R-:W-:Y:S01]  /*0f50*/  LOP3.LUT R11, R14, UR39, R11, 0x96, !PT ;  /* 0x000000270e0b7c12 */ /* 0x000fe2000f8e960b */
[----:B------:R-:W-:Y:S01]  /*0f60*/  IMAD R7, R7, 0x4, R4 ;  /* 0x0000000407077824 */ /* 0x000fe200078e0204 */
[----:B------:R-:W-:Y:S01]  /*0f70*/  LOP3.LUT R9, R10, UR38, R9, 0x96, !PT ;  /* 0x000000260a097c12 */ /* 0x000fe2000f8e9609 */
[----:B------:R-:W-:Y:S01]  /*0f80*/  IMAD R13, R12, -0x326172a9, RZ ;  /* 0xcd9e8d570c0d7824 */ /* 0x000fe200078e02ff */
[----:B------:R-:W-:Y:S01]  /*0f90*/  PRMT R90, R90, 0x5410, R15 ;  /* 0x000054105a5a7816 */ /* 0x000fe2000000000f */
[----:B------:R-:W-:Y:S01]  /*0fa0*/  IMAD R15, R8, -0x2daee0ad, RZ ;  /* 0xd2511f53080f7824 */ /* 0x000fe200078e02ff */
[----:B------:R-:W-:Y:S01]  /*0fb0*/  I2FP.F32.U32 R7, R7 ;  /* 0x0000000700077245 */ /* 0x000fe20000201000 */
[----:B------:R-:W-:-:S03]  /*0fc0*/  IMAD.HI.U32 R10, R11, -0x326172a9, RZ ;  /* 0xcd9e8d570b0a7827 */ /* 0x000fc600078e00ff */
[----:B------:R0:W0:Y:S01]  /*0fd0*/  MUFU.RCP R59, R7 ;  /* 0x00000007003b7308 */ /* 0x0000220000001000 */
        /* <DEDUP_REMOVED lines=20> */
.L_x_17380:
[----:B------:R-:W-:-:S06]  /*1120*/  UIMAD.WIDE UR4, UR22, 0x4, UR8 ;  /* 0x00000004160478a5 */ /* 0x000fcc000f8e0208 */
[----:B0-234-:R-:W-:Y:S02]  /*1130*/  IMAD.U32 R78, RZ, RZ, UR4 ;  /* 0x00000004ff4e7e24 */ /* 0x01dfe4000f8e00ff */
[----:B------:R-:W-:-:S05]  /*1140*/  IMAD.U32 R79, RZ, RZ, UR5 ;  /* 0x00000005ff4f7e24 */ /* 0x000fca000f8e00ff */
[----:B------:R-:W2:Y:S01]  /*1150*/  LDG.E R78, desc[UR12][R78.64] ;  /* 0x0000000c4e4e7981 */ /* 0x000ea2000c1e1900 */
[----:B------:R-:W-:-:S06]  /*1160*/  UIMAD.WIDE UR4, UR22, 0x4, UR10 ;  /* 0x00000004160478a5 */ /* 0x000fcc000f8e020a */
[----:B-1----:R-:W-:Y:S01]  /*1170*/  MOV R32, UR4 ;  /* 0x0000000400207c02 */ /* 0x002fe20008000f00 */
        /* <DEDUP_REMOVED lines=28> */
.L_x_17055:
[----:B------:R-:W-:Y:S05]  /*1340*/  BRA.U !UP0, `(.L_x_17056) ;  /* 0x0000001508847547 */ /* 0x000fea000b800000 */
[----:B------:R-:W0:Y:S02]  /*1350*/  LDC.64 R8, c[0x0][0x3a0] ;  /* 0x0000e800ff087b82 */ /* 0x000e240000000a00 */
[----:B0-----:R-:W-:-:S06]  /*1360*/  IMAD.WIDE.U32 R10, R79, 0x10, R8 ;  /* 0x000000104f0a7825 */ /* 0x001fcc00078e0008 */
[----:B------:R-:W5:Y:S01]  /*1370*/  LDG.E.128 R8, desc[UR12][R10.64] ;  /* 0x0000000c0a087981 */ /* 0x000f62000c1e1d00 */
[----:B------:R-:W-:-:S13]  /*1380*/  ISETP.LT.AND P1, PT, RZ, UR44, PT ;  /* 0x0000002cff007c0c */ /* 0x000fda000bf21270 */
        /* <DEDUP_REMOVED lines=19> */
.L_x_17060:
        /* <DEDUP_REMOVED lines=13> */
.L_x_17062:
[----:B------:R-:W-:Y:S05]  /*1590*/  BSYNC.RECONVERGENT B2 ;  /* 0x0000000000027941 */ /* 0x000fea0003800200 */
.L_x_17061:
        /* <DEDUP_REMOVED lines=43> */
.L_x_17059:
[----:B------:R-:W-:Y:S05]  /*1850*/  BSYNC.RECONVERGENT B1 ;  /* 0x0000000000017941 */ /* 0x000fea0003800200 */
.L_x_17058:
[----:B------:R-:W-:Y:S01]  /*1860*/  HFMA2 R58, -RZ, RZ, 0.1171875, 0 ;  /* 0x2f800000ff3a7431 */ /* 0x000fe200000001ff */
[----:B------:R-:W-:-:S05]  /*1870*/  I2FP.F32.U32 R33, R33 ;  /* 0x0000002100217245 */ /* 0x000fca0000201000 */
[----:B------:R-:W-:Y:S01]  /*1880*/  FFMA.FTZ R33, R33, R58, 1.1641532182693481445e-10 ;  /* 0x2f00000021217423 */ /* 0x000fe2000001003a */
[----:B-----5:R-:W-:-:S04]  /*1890*/  FMUL.FTZ R58, R4, UR17 ;  /* 0x00000011043a7c20 */ /* 0x020fc80008410000 */
[----:B------:R-:W-:Y:S01]  /*18a0*/  FMUL.FTZ R58, R58, UR16 ;  /* 0x000000103a3a7c20 */ /* 0x000fe20008410000 */
[----:B------:R-:W-:-:S04]  /*18b0*/  FSETP.GTU.FTZ.AND P2, PT, R33, UR23, PT ;  /* 0x0000001721007c0b */ /* 0x000fc8000bf5c000 */
[----:B------:R-:W-:Y:S02]  /*18c0*/  FSEL R77, R58, RZ, !P2 ;  /* 0x000000ff3a4d7208 */ /* 0x000fe40005000000 */
[----:B------:R-:W-:-:S03]  /*18d0*/  SEL R33, RZ, 0x1, P2 ;  /* 0x00000001ff217807 */ /* 0x000fc60001000000 */
[----:B------:R-:W-:Y:S01]  /*18e0*/  FADD.FTZ R8, R8, R77 ;  /* 0x0000004d08087221 */ /* 0x000fe20000010000 */
[----:B------:R-:W-:-:S07]  /*18f0*/  PRMT R67, R33, 0x7610, R67 ;  /* 0x0000761021437816 */ /* 0x000fce0000000043 */
.L_x_17057:
        /* <DEDUP_REMOVED lines=19> */
.L_x_17066:
        /* <DEDUP_REMOVED lines=13> */
.L_x_17068:
[----:B------:R-:W-:Y:S05]  /*1b00*/  BSYNC.RECONVERGENT B2 ;  /* 0x0000000000027941 */ /* 0x000fea0003800200 */
.L_x_17067:
        /* <DEDUP_REMOVED lines=43> */
.L_x_17065:
[----:B------:R-:W-:Y:S05]  /*1dc0*/  BSYNC.RECONVERGENT B1 ;  /* 0x0000000000017941 */ /* 0x000fea0003800200 */
.L_x_17064:
[----:B------:R-:W-:Y:S01]  /*1dd0*/  I2FP.F32.U32 R32, R68 ;  /* 0x0000004400207245 */ /* 0x000fe20000201000 */
[----:B------:R-:W-:Y:S02]  /*1de0*/  IMAD.MOV.U32 R77, RZ, RZ, 0x2f800000 ;  /* 0x2f800000ff4d7424 */ /* 0x000fe400078e00ff */
[----:B-----5:R-:W-:Y:S02]  /*1df0*/  FMUL.FTZ R68, R5, UR17 ;  /* 0x0000001105447c20 */ /* 0x020fe40008410000 */
[----:B------:R-:W-:Y:S02]  /*1e00*/  FFMA.FTZ R32, R32, R77, 1.1641532182693481445e-10 ;  /* 0x2f00000020207423 */ /* 0x000fe4000001004d */
[----:B------:R-:W-:-:S03]  /*1e10*/  FMUL.FTZ R68, R68, UR16 ;  /* 0x0000001044447c20 */ /* 0x000fc60008410000 */
[----:B------:R-:W-:-:S04]  /*1e20*/  FSETP.GTU.FTZ.AND P2, PT, R32, UR23, PT ;  /* 0x0000001720007c0b */ /* 0x000fc8000bf5c000 */
[----:B------:R-:W-:Y:S02]  /*1e30*/  FSEL R68, R68, RZ, !P2 ;  /* 0x000000ff44447208 */ /* 0x000fe40005000000 */
[----:B------:R-:W-:-:S03]  /*1e40*/  SEL R32, RZ, 0x1, P2 ;  /* 0x00000001ff207807 */ /* 0x000fc60001000000 */
[----:B------:R-:W-:Y:S01]  /*1e50*/  FADD.FTZ R9, R9, R68 ;  /* 0x0000004409097221 */ /* 0x000fe20000010000 */
[----:B------:R-:W-:-:S07]  /*1e60*/  PRMT R69, R32, 0x7610, R69 ;  /* 0x0000761020457816 */ /* 0x000fce0000000045 */
.L_x_17063:
        /* <DEDUP_REMOVED lines=19> */
.L_x_17072:
        /* <DEDUP_REMOVED lines=13> */
.L_x_17074:
[----:B------:R-:W-:Y:S05]  /*2070*/  BSYNC.RECONVERGENT B2 ;  /* 0x0000000000027941 */ /* 0x000fea0003800200 */
.L_x_17073:
        /* <DEDUP_REMOVED lines=43> */
.L_x_17071:
[----:B------:R-:W-:Y:S05]  /*2330*/  BSYNC.RECONVERGENT B1 ;  /* 0x0000000000017941 */ /* 0x000fea0003800200 */
.L_x_17070:
[----:B------:R-:W-:Y:S01]  /*2340*/  I2FP.F32.U32 R33, R77 ;  /* 0x0000004d00217245 */ /* 0x000fe20000201000 */
[----:B------:R-:W-:-:S04]  /*2350*/  IMAD.MOV.U32 R58, RZ, RZ, 0x2f800000 ;  /* 0x2f800000ff3a7424 */ /* 0x000fc800078e00ff */
        /* <DEDUP_REMOVED lines=8> */
.L_x_17069:
        /* <DEDUP_REMOVED lines=19> */
.L_x_17078:
        /* <DEDUP_REMOVED lines=13> */
.L_x_17080:
[----:B------:R-:W-:Y:S05]  /*25e0*/  BSYNC.RECONVERGENT B2 ;  /* 0x0000000000027941 */ /* 0x000fea0003800200 */
.L_x_17079:
        /* <DEDUP_REMOVED lines=43> */
.L_x_17077:
[----:B------:R-:W-:Y:S05]  /*28a0*/  BSYNC.RECONVERGENT B1 ;  /* 0x0000000000017941 */ /* 0x000fea0003800200 */
.L_x_17076:
[----:B------:R-:W-:Y:S01]  /*28b0*/  I2FP.F32.U32 R32, R33 ;  /* 0x0000002100207245 */ /* 0x000fe20000201000 */
[----:B------:R-:W-:-:S05]  /*28c0*/  HFMA2 R33, -RZ, RZ, 0.1171875, 0 ;  /* 0x2f800000ff217431 */ /* 0x000fca00000001ff */
[----:B------:R-:W-:Y:S01]  /*28d0*/  FFMA.FTZ R32, R32, R33, 1.1641532182693481445e-10 ;  /* 0x2f00000020207423 */ /* 0x000fe20000010021 */
[----:B-----5:R-:W-:-:S04]  /*28e0*/  FMUL.FTZ R33, R7, UR17 ;  /* 0x0000001107217c20 */ /* 0x020fc80008410000 */
[----:B------:R-:W-:Y:S01]  /*28f0*/  FMUL.FTZ R33, R33, UR16 ;  /* 0x0000001021217c20 */ /* 0x000fe20008410000 */
[----:B------:R-:W-:-:S04]  /*2900*/  FSETP.GTU.FTZ.AND P1, PT, R32, UR23, PT ;  /* 0x0000001720007c0b */ /* 0x000fc8000bf3c000 */
[----:B------:R-:W-:Y:S02]  /*2910*/  FSEL R68, R33, RZ, !P1 ;  /* 0x000000ff21447208 */ /* 0x000fe40004800000 */
[----:B------:R-:W-:-:S03]  /*2920*/  SEL R32, RZ, 0x1, P1 ;  /* 0x00000001ff207807 */ /* 0x000fc60000800000 */
[----:B------:R-:W-:Y:S01]  /*2930*/  FADD.FTZ R11, R11, R68 ;  /* 0x000000440b0b7221 */ /* 0x000fe20000010000 */
[----:B------:R-:W-:Y:S01]  /*2940*/  PRMT R72, R32, 0x7610, R72 ;  /* 0x0000761020487816 */ /* 0x000fe20000000048 */
[----:B------:R-:W-:Y:S06]  /*2950*/  BRA `(.L_x_17075) ;  /* 0x0000001400407947 */ /* 0x000fec0003800000 */
.L_x_17056:
[----:B------:R-:W-:Y:S01]  /*2960*/  IMAD.MOV.U32 R10, RZ, RZ, R58 ;  /* 0x000000ffff0a7224 */ /* 0x000fe200078e003a */
[----:B------:R-:W-:Y:S01]  /*2970*/  MOV R8, RZ ;  /* 0x000000ff00087202 */ /* 0x000fe20000000f00 */
[----:B------:R-:W-:Y:S01]  /*2980*/  IMAD.MOV.U32 R78, RZ, RZ, R68 ;  /* 0x000000ffff4e7224 */ /* 0x000fe200078e0044 */
        /* <DEDUP_REMOVED lines=17> */
.L_x_17084:
        /* <DEDUP_REMOVED lines=13> */
.L_x_17086:
[----:B------:R-:W-:Y:S05]  /*2b70*/  BSYNC.RECONVERGENT B2 ;  /* 0x0000000000027941 */ /* 0x000fea0003800200 */
.L_x_17085:
        /* <DEDUP_REMOVED lines=43> */
.L_x_17083:
[----:B------:R-:W-:Y:S05]  /*2e30*/  BSYNC.RECONVERGENT B1 ;  /* 0x0000000000017941 */ /* 0x000fea0003800200 */
.L_x_17082:
[----:B------:R-:W-:Y:S01]  /*2e40*/  HFMA2 R9, -RZ, RZ, 0.1171875, 0 ;  /* 0x2f800000ff097431 */ /* 0x000fe200000001ff */
[----:B------:R-:W-:-:S05]  /*2e50*/  I2FP.F32.U32 R8, R8 ;  /* 0x0000000800087245 */ /* 0x000fca0000201000 */
[----:B------:R-:W-:Y:S01]  /*2e60*/  FFMA.FTZ R8, R8, R9, 1.1641532182693481445e-10 ;  /* 0x2f00000008087423 */ /* 0x000fe20000010009 */
[----:B-----5:R-:W-:-:S04]  /*2e70*/  FMUL.FTZ R9, R4, UR17 ;  /* 0x0000001104097c20 */ /* 0x020fc80008410000 */
[----:B------:R-:W-:Y:S01]  /*2e80*/  FSETP.GTU.FTZ.AND P1, PT, R8, UR23, PT ;  /* 0x0000001708007c0b */ /* 0x000fe2000bf3c000 */
[----:B------:R-:W-:-:S03]  /*2e90*/  FMUL.FTZ R8, R9, UR16 ;  /* 0x0000001009087c20 */ /* 0x000fc60008410000 */
[----:B------:R-:W-:Y:S02]  /*2ea0*/  SEL R9, RZ, 0x1, P1 ;  /* 0x00000001ff097807 */ /* 0x000fe40000800000 */
[----:B------:R-:W-:Y:S02]  /*2eb0*/  FSEL R8, R8, RZ, !P1 ;  /* 0x000000ff08087208 */ /* 0x000fe40004800000 */
[----:B------:R-:W-:-:S07]  /*2ec0*/  PRMT R67, R9, 0x7610, R67 ;  /* 0x0000761009437816 */ /* 0x000fce0000000043 */
.L_x_17081:
        /* <DEDUP_REMOVED lines=16> */
.L_x_17090:
        /* <DEDUP_REMOVED lines=13> */
.L_x_17092:
[----:B------:R-:W-:Y:S05]  /*30a0*/  BSYNC.RECONVERGENT B2 ;  /* 0x0000000000027941 */ /* 0x000fea0003800200 */
.L_x_17091:
        /* <DEDUP_REMOVED lines=43> */
.L_x_17089:
[----:B------:R-:W-:Y:S05]  /*3360*/  BSYNC.RECONVERGENT B1 ;  /* 0x0000000000017941 */ /* 0x000fea0003800200 */
.L_x_17088:
[----:B------:R-:W-:Y:S01]  /*3370*/  I2FP.F32.U32 R9, R9 ;  /* 0x0000000900097245 */ /* 0x000fe20000201000 */
[----:B------:R-:W-:-:S04]  /*3380*/  IMAD.MOV.U32 R10, RZ, RZ, 0x2f800000 ;  /* 0x2f800000ff0a7424 */ /* 0x000fc800078e00ff */
[----:B------:R-:W-:Y:S01]  /*3390*/  FFMA.FTZ R9, R9, R10, 1.1641532182693481445e-10 ;  /* 0x2f00000009097423 */ /* 0x000fe2000001000a */
[----:B-----5:R-:W-:-:S04]  /*33a0*/  FMUL.FTZ R10, R5, UR17 ;  /* 0x00000011050a7c20 */ /* 0x020fc80008410000 */
[----:B------:R-:W-:Y:S01]  /*33b0*/  FSETP.GTU.FTZ.AND P1, PT, R9, UR23, PT ;  /* 0x0000001709007c0b */ /* 0x000fe2000bf3c000 */
[----:B------:R-:W-:-:S03]  /*33c0*/  FMUL.FTZ R9, R10, UR16 ;  /* 0x000000100a097c20 */ /* 0x000fc60008410000 */
[----:B------:R-:W-:Y:S02]  /*33d0*/  SEL R10, RZ, 0x1, P1 ;  /* 0x00000001ff0a7807 */ /* 0x000fe40000800000 */
[----:B------:R-:W-:Y:S02]  /*33e0*/  FSEL R9, R9, RZ, !P1 ;  /* 0x000000ff09097208 */ /* 0x000fe40004800000 */
[----:B------:R-:W-:-:S07]  /*33f0*/  PRMT R69, R10, 0x7610, R69 ;  /* 0x000076100a457816 */ /* 0x000fce0000000045 */
.L_x_17087:
        /* <DEDUP_REMOVED lines=16> */
.L_x_17096:
        /* <DEDUP_REMOVED lines=13> */
.L_x_17098:
[----:B------:R-:W-:Y:S05]  /*35d0*/  BSYNC.RECONVERGENT B2 ;  /* 0x0000000000027941 */ /* 0x000fea0003800200 */
.L_x_17097:
        /* <DEDUP_REMOVED lines=43> */
.L_x_17095:
[----:B------:R-:W-:Y:S05]  /*3890*/  BSYNC.RECONVERGENT B1 ;  /* 0x0000000000017941 */ /* 0x000fea0003800200 */
.L_x_17094:
        /* <DEDUP_REMOVED lines=9> */
.L_x_17093:
        /* <DEDUP_REMOVED lines=16> */
.L_x_17101:
        /* <DEDUP_REMOVED lines=13> */
.L_x_17103:
[----:B------:R-:W-:Y:S05]  /*3b00*/  BSYNC.RECONVERGENT B2 ;  /* 0x0000000000027941 */ /* 0x000fea0003800200 */
.L_x_17102:
        /* <DEDUP_REMOVED lines=43> */
.L_x_17100:
[----:B------:R-:W-:Y:S05]  /*3dc0*/  BSYNC.RECONVERGENT B1 ;  /* 0x0000000000017941 */ /* 0x000fea0003800200 */
.L_x_17099:
        /* <DEDUP_REMOVED lines=9> */
.L_x_17075:
[----:B------:R-:W0:Y:S01]  /*3e60*/  LDC.64 R32, c[0x0][0x3a8] ;  /* 0x0000ea00ff207b82 */ /* 0x000e220000000a00 */
[----:B------:R-:W-:Y:S02]  /*3e70*/  IMAD.MOV.U32 R68, RZ, RZ, R78 ;  /* 0x000000ffff447224 */ /* 0x000fe400078e004e */
[----:B0-----:R-:W-:-:S05]  /*3e80*/  IMAD.WIDE.U32 R32, R79, 0x10, R32 ;  /* 0x000000104f207825 */ /* 0x001fca00078e0020 */
[----:B-----5:R0:W-:Y:S01]  /*3e90*/  STG.E.128 desc[UR12][R32.64], R8 ;  /* 0x0000000820007986 */ /* 0x0201e2000c101d0c */
[----:B------:R-:W-:Y:S05]  /*3ea0*/  BRA.U !UP2, `(.L_x_17104) ;  /* 0x000000010a2c7547 */ /* 0x000fea000b800000 */
[----:B0-----:R-:W0:Y:S01]  /*3eb0*/  LDC.64 R32, c[0x0][0x3b0] ;  /* 0x0000ec00ff207b82 */ /* 0x001e220000000a00 */
[----:B------:R-:W-:-:S05]  /*3ec0*/  IMAD.U32 R77, R71, 0x10000, RZ ;  /* 0x00010000474d7824 */ /* 0x000fca00078e00ff */
[----:B------:R-:W-:Y:S02]  /*3ed0*/  LOP3.LUT R78, R77, 0xff0000, RZ, 0xc0, !PT ;  /* 0x00ff00004d4e7812 */ /* 0x000fe400078ec0ff */
[----:B------:R-:W-:-:S04]  /*3ee0*/  LOP3.LUT R77, R72, 0xffff, RZ, 0xc0, !PT ;  /* 0x0000ffff484d7812 */ /* 0x000fc800078ec0ff */
[----:B------:R-:W-:Y:S02]  /*3ef0*/  LEA R77, R77, R78, 0x18 ;  /* 0x0000004e4d4d7211 */ /* 0x000fe400078ec0ff */
[----:B------:R-:W-:-:S05]  /*3f00*/  LOP3.LUT R78, R69, 0xff, RZ, 0xc0, !PT ;  /* 0x000000ff454e7812 */ /* 0x000fca00078ec0ff */
[----:B------:R-:W-:Y:S01]  /*3f10*/  IMAD R77, R78, 0x100, R77 ;  /* 0x000001004e4d7824 */ /* 0x000fe200078e024d */
[----:B------:R-:W-:Y:S01]  /*3f20*/  LOP3.LUT R78, R67, 0xff, RZ, 0xc0, !PT ;  /* 0x000000ff434e7812 */ /* 0x000fe200078ec0ff */
[----:B0-----:R-:W-:-:S04]  /*3f30*/  IMAD.WIDE.U32 R32, R35, 0x4, R32 ;  /* 0x0000000423207825 */ /* 0x001fc800078e0020 */
[----:B------:R-:W-:-:S05]  /*3f40*/  IMAD.IADD R77, R77, 0x1, R78 ;  /* 0x000000014d4d7824 */ /* 0x000fca00078e024e */
[----:B------:R1:W-:Y:S02]  /*3f50*/  STG.E desc[UR12][R32.64], R77 ;  /* 0x0000004d20007986 */ /* 0x0003e4000c10190c */
.L_x_17104:
[----:B------:R-:W-:Y:S01]  /*3f60*/  IADD3 R79, PT, PT, R79, 0x100, RZ ;  /* 0x000001004f4f7810 */ /* 0x000fe20007ffe0ff */
[----:B------:R-:W-:-:S07]  /*3f70*/  VIADD R35, R35, 0x100 ;  /* 0x0000010023237836 */ /* 0x000fce0000000000 */
.L_x_17054:
[----:B------:R-:W-:Y:S05]  /*3f80*/  BSYNC.RECONVERGENT B0 ;  /* 0x0000000000007941 */ /* 0x000fea0003800200 */
.L_x_17053:
[----:B------:R-:W-:Y:S01]  /*3f90*/  ISETP.GE.U32.AND P1, PT, R51, 0x200, PT ;  /* 0x000002003300780c */ /* 0x000fe20003f26070 */
[----:B------:R-:W-:Y:S03]  /*3fa0*/  BSSY.RECONVERGENT B0, `(.L_x_17105) ;  /* 0x00002cb000007945 */ /* 0x000fe60003800200 */
[----:B------:R-:W-:-:S09]  /*3fb0*/  P2R R78, PR, RZ, 0x2 ;  /* 0x00000002ff4e7803 */ /* 0x000fd20000000000 */
[----:B------:R-:W-:Y:S05]  /*3fc0*/  @!P1 BRA `(.L_x_17106) ;  /* 0x0000002c00209947 */ /* 0x000fea0003800000 */
[----:B------:R-:W-:-:S04]  /*3fd0*/  UISETP.NE.U32.AND UP0, UPT, UR18, URZ, UPT ;  /* 0x000000ff1200728c */ /* 0x000fc8000bf05070 */
[----:B------:R-:W-:Y:S01]  /*3fe0*/  UISETP.NE.AND.EX UP0, UPT, UR19, URZ, UPT, UP0 ;  /* 0x000000ff1300728c */ /* 0x000fe2000bf05300 */
[----:B------:R-:W-:Y:S10]  /*3ff0*/  BRA.U !UP2, `(.L_x_17107) ;  /* 0x000000010a0c7547 */ /* 0x000ff4000b800000 */
[----:B------:R-:W2:Y:S02]  /*4000*/  LDC.64 R4, c[0x0][0x390] ;  /* 0x0000e400ff047b82 */ /* 0x000ea40000000a00 */
[----:B--2---:R-:W-:-:S06]  /*4010*/  IMAD.WIDE.U32 R4, R35, 0x10, R4 ;  /* 0x0000001023047825 */ /* 0x004fcc00078e0004 */
[----:B------:R-:W5:Y:S02]  /*4020*/  LDG.E.128 R4, desc[UR12][R4.64] ;  /* 0x0000000c04047981 */ /* 0x000f64000c1e1d00 */
.L_x_17107:
[----:B------:R-:W-:Y:S05]  /*4030*/  BRA.U !UP0, `(.L_x_17108) ;  /* 0x0000001508807547 */ /* 0x000fea000b800000 */
[----:B------:R-:W2:Y:S02]  /*4040*/  LDC.64 R14, c[0x0][0x3a0] ;  /* 0x0000e800ff0e7b82 */ /* 0x000ea40000000a00 */
[----:B--2---:R-:W-:-:S06]  /*4050*/  IMAD.WIDE.U32 R14, R79, 0x10, R14 ;  /* 0x000000104f0e7825 */ /* 0x004fcc00078e000e */
[----:B------:R-:W5:Y:S01]  /*4060*/  LDG.E.128 R12, desc[UR12][R14.64] ;  /* 0x0000000c0e0c7981 */ /* 0x000f62000c1e1d00 */
[----:B------:R-:W-:-:S13]  /*4070*/  ISETP.LT.AND P1, PT, RZ, UR44, PT ;  /* 0x0000002cff007c0c */ /* 0x000fda000bf21270 */
[----:B01----:R-:W-:Y:S01]  /*4080*/  @!P1 IMAD.MOV.U32 R32, RZ, RZ, R58 ;  /* 0x000000ffff209224 */ /* 0x003fe200078e003a */
        /* <DEDUP_REMOVED lines=18> */
.L_x_17112:
        /* <DEDUP_REMOVED lines=13> */
.L_x_17114:
[----:B------:R-:W-:Y:S05]  /*4280*/  BSYNC.RECONVERGENT B2 ;  /* 0x0000000000027941 */ /* 0x000fea0003800200 */
.L_x_17113:
        /* <DEDUP_REMOVED lines=42> */
.L_x_17111:
[----:B------:R-:W-:Y:S05]  /*4530*/  BSYNC.RECONVERGENT B1 ;  /* 0x0000000000017941 */ /* 0x000fea0003800200 */
.L_x_17110:
        /* <DEDUP_REMOVED lines=10> */
.L_x_17109:
        /* <DEDUP_REMOVED lines=19> */
.L_x_17118:
        /* <DEDUP_REMOVED lines=13> */
.L_x_17120:
[----:B------:R-:W-:Y:S05]  /*47e0*/  BSYNC.RECONVERGENT B2 ;  /* 0x0000000000027941 */ /* 0x000fea0003800200 */
.L_x_17119:
        /* <DEDUP_REMOVED lines=43> */
.L_x_17117:
[----:B------:R-:W-:Y:S05]  /*4aa0*/  BSYNC.RECONVERGENT B1 ;  /* 0x0000000000017941 */ /* 0x000fea0003800200 */
.L_x_17116:
        /* <DEDUP_REMOVED lines=10> */
.L_x_17115:
        /* <DEDUP_REMOVED lines=19> */
.L_x_17124:
        /* <DEDUP_REMOVED lines=13> */
.L_x_17126:
[----:B------:R-:W-:Y:S05]  /*4d50*/  BSYNC.RECONVERGENT B2 ;  /* 0x0000000000027941 */ /* 0x000fea0003800200 */
.L_x_17125:
        /* <DEDUP_REMOVED lines=43> */
.L_x_17123:
[----:B------:R-:W-:Y:S05]  /*5010*/  BSYNC.RECONVERGENT B1 ;  /* 0x0000000000017941 */ /* 0x000fea0003800200 */
.L_x_17122:
        /* <DEDUP_REMOVED lines=10> */
.L_x_17121:
        /* <DEDUP_REMOVED lines=19> */
.L_x_17130:
        /* <DEDUP_REMOVED lines=13> */
.L_x_17132:
[----:B------:R-:W-:Y:S05]  /*52c0*/  BSYNC.RECONVERGENT B2 ;  /* 0x0000000000027941 */ /* 0x000fea0003800200 */
.L_x_17131:
        /* <DEDUP_REMOVED lines=43> */
.L_x_17129:
[----:B------:R-:W-:Y:S05]  /*5580*/  BSYNC.RECONVERGENT B1 ;  /* 0x0000000000017941 */ /* 0x000fea0003800200 */
.L_x_17128:
        /* <DEDUP_REMOVED lines=11> */
.L_x_17108:
[----:B------:R-:W-:Y:S01]  /*5640*/  MOV R14, R58 ;  /* 0x0000003a000e7202 */ /* 0x000fe20000000f00 */
[----:B------:R-:W-:Y:S02]  /*5650*/  IMAD.MOV.U32 R84, RZ, RZ, R68 ;  /* 0x000000ffff547224 */ /* 0x000fe400078e0044 */
[----:B------:R-:W-:Y:S01]  /*5660*/  IMAD.MOV.U32 R12, RZ, RZ, RZ ;  /* 0x000000ffff0c7224 */ /* 0x000fe200078e00ff */
        /* <DEDUP_REMOVED lines=17> */
.L_x_17136:
        /* <DEDUP_REMOVED lines=13> */
.L_x_17138:
[----:B------:R-:W-:Y:S05]  /*5850*/  BSYNC.RECONVERGENT B2 ;  /* 0x0000000000027941 */ /* 0x000fea0003800200 */
.L_x_17137:
[----:B------:R-:W-:Y:S01]  /*5860*/  IMAD.WIDE.U32 R14, R52, -0x326172a9, RZ ;  /* 0xcd9e8d57340e7825 */ /* 0x000fe200078e00ff */
[----:B------:R-:W-:-:S04]  /*5870*/  LOP3.LUT R12, R60, UR15, R55, 0x96, !PT ;  /* 0x0000000f3c0c7c12 */ /* 0x000fc8000f8e9637 */
[----:B01----:R-:W-:Y:S01]  /*5880*/  LOP3.LUT R32, R0, UR14, R15, 0x96, !PT ;  /* 0x0000000e00207c12 */ /* 0x003fe2000f8e960f */
        /* <DEDUP_REMOVED lines=39> */
.L_x_17135:
[----:B------:R-:W-:Y:S05]  /*5b00*/  BSYNC.RECONVERGENT B1 ;  /* 0x0000000000017941 */ /* 0x000fea0003800200 */
.L_x_17134:
        /* <DEDUP_REMOVED lines=9> */
.L_x_17133:
        /* <DEDUP_REMOVED lines=16> */
.L_x_17142:
        /* <DEDUP_REMOVED lines=13> */
.L_x_17144:
[----:B------:R-:W-:Y:S05]  /*5d70*/  BSYNC.RECONVERGENT B2 ;  /* 0x0000000000027941 */ /* 0x000fea0003800200 */
.L_x_17143:
[----:B------:R-:W-:Y:S01]  /*5d80*/  IMAD.WIDE.U32 R54, R52, -0x326172a9, RZ ;  /* 0xcd9e8d5734367825 */ /* 0x000fe200078e00ff */
[----:B------:R-:W-:Y:S02]  /*5d90*/  LOP3.LUT R14, R60, UR15, R81, 0x96, !PT ;  /* 0x0000000f3c0e7c12 */ /* 0x000fe4000f8e9651 */
[----:B------:R-:W-:Y:S02]  /*5da0*/  MOV R13, R84 ;  /* 0x00000054000d7202 */ /* 0x000fe40000000f00 */
        /* <DEDUP_REMOVED lines=40> */
.L_x_17141:
[----:B------:R-:W-:Y:S05]  /*6030*/  BSYNC.RECONVERGENT B1 ;  /* 0x0000000000017941 */ /* 0x000fea0003800200 */
.L_x_17140:
        /* <DEDUP_REMOVED lines=9> */
.L_x_17139:
[----:B01----:R-:W-:Y:S02]  /*60d0*/  IMAD.MOV.U32 R32, RZ, RZ, R15 ;  /* 0x000000ffff207224 */ /* 0x003fe400078e000f */
        /* <DEDUP_REMOVED lines=15> */
.L_x_17148:
        /* <DEDUP_REMOVED lines=13> */
.L_x_17150:
[----:B------:R-:W-:Y:S05]  /*62a0*/  BSYNC.RECONVERGENT B2 ;  /* 0x0000000000027941 */ /* 0x000fea0003800200 */
.L_x_17149:
        /* <DEDUP_REMOVED lines=43> */
.L_x_17147:
[----:B------:R-:W-:Y:S05]  /*6560*/  BSYNC.RECONVERGENT B1 ;  /* 0x0000000000017941 */ /* 0x000fea0003800200 */
.L_x_17146:
        /* <DEDUP_REMOVED lines=9> */
.L_x_17145:
        /* <DEDUP_REMOVED lines=16> */
.L_x_17153:
        /* <DEDUP_REMOVED lines=13> */
.L_x_17155:
[----:B------:R-:W-:Y:S05]  /*67d0*/  BSYNC.RECONVERGENT B2 ;  /* 0x0000000000027941 */ /* 0x000fea0003800200 */
.L_x_17154:
        /* <DEDUP_REMOVED lines=43> */
.L_x_17152:
[----:B------:R-:W-:Y:S05]  /*6a90*/  BSYNC.RECONVERGENT B1 ;  /* 0x0000000000017941 */ /* 0x000fea0003800200 */
.L_x_17151:
        /* <DEDUP_REMOVED lines=9> */
.L_x_17127:
[----:B------:R-:W0:Y:S01]  /*6b30*/  LDC.64 R32, c[0x0][0x3a8] ;  /* 0x0000ea00ff207b82 */ /* 0x000e220000000a00 */
[----:B------:R-:W-:Y:S02]  /*6b40*/  IMAD.MOV.U32 R68, RZ, RZ, R84 ;  /* 0x000000ffff447224 */ /* 0x000fe400078e0054 */
[----:B0-----:R-:W-:-:S05]  /*6b50*/  IMAD.WIDE.U32 R32, R79, 0x10, R32 ;  /* 0x000000104f207825 */ /* 0x001fca00078e0020 */
[----:B-----5:R0:W-:Y:S01]  /*6b60*/  STG.E.128 desc[UR12][R32.64], R12 ;  /* 0x0000000c20007986 */ /* 0x0201e2000c101d0c */
[----:B------:R-:W-:Y:S05]  /*6b70*/  BRA.U !UP2, `(.L_x_17156) ;  /* 0x000000010a2c7547 */ /* 0x000fea000b800000 */
[----:B0-----:R-:W0:Y:S01]  /*6b80*/  LDC.64 R32, c[0x0][0x3b0] ;  /* 0x0000ec00ff207b82 */ /* 0x001e220000000a00 */
[----:B------:R-:W-:-:S04]  /*6b90*/  SHF.L.U32 R77, R71, 0x10, RZ ;  /* 0x00000010474d7819 */ /* 0x000fc800000006ff */
[----:B------:R-:W-:Y:S02]  /*6ba0*/  LOP3.LUT R80, R77, 0xff0000, RZ, 0xc0, !PT ;  /* 0x00ff00004d507812 */ /* 0x000fe400078ec0ff */
[----:B------:R-:W-:-:S05]  /*6bb0*/  LOP3.LUT R77, R72, 0xffff, RZ, 0xc0, !PT ;  /* 0x0000ffff484d7812 */ /* 0x000fca00078ec0ff */
[----:B------:R-:W-:Y:S01]  /*6bc0*/  IMAD R77, R77, 0x1000000, R80 ;  /* 0x010000004d4d7824 */ /* 0x000fe200078e0250 */
[----:B------:R-:W-:-:S05]  /*6bd0*/  LOP3.LUT R80, R69, 0xff, RZ, 0xc0, !PT ;  /* 0x000000ff45507812 */ /* 0x000fca00078ec0ff */
[----:B------:R-:W-:Y:S01]  /*6be0*/  IMAD R77, R80, 0x100, R77 ;  /* 0x00000100504d7824 */ /* 0x000fe200078e024d */
[----:B------:R-:W-:-:S04]  /*6bf0*/  LOP3.LUT R80, R67, 0xff, RZ, 0xc0, !PT ;  /* 0x000000ff43507812 */ /* 0x000fc800078ec0ff */
[----:B------:R-:W-:Y:S01]  /*6c00*/  IADD3 R77, PT, PT, R77, R80, RZ ;  /* 0x000000504d4d7210 */ /* 0x000fe20007ffe0ff */
[----:B0-----:R-:W-:-:S05]  /*6c10*/  IMAD.WIDE.U32 R32, R35, 0x4, R32 ;  /* 0x0000000423207825 */ /* 0x001fca00078e0020 */
[----:B------:R1:W-:Y:S02]  /*6c20*/  STG.E desc[UR12][R32.64], R77 ;  /* 0x0000004d20007986 */ /* 0x0003e4000c10190c */
.L_x_17156:
[----:B------:R-:W-:Y:S02]  /*6c30*/  VIADD R79, R79, 0x100 ;  /* 0x000001004f4f7836 */ /* 0x000fe40000000000 */
[----:B------:R-:W-:-:S07]  /*6c40*/  VIADD R35, R35, 0x100 ;  /* 0x0000010023237836 */ /* 0x000fce0000000000 */
.L_x_17106:
[----:B------:R-:W-:Y:S05]  /*6c50*/  BSYNC.RECONVERGENT B0 ;  /* 0x0000000000007941 */ /* 0x000fea0003800200 */
.L_x_17105:
[----:B------:R-:W-:Y:S01]  /*6c60*/  ISETP.GE.U32.AND P1, PT, R51, 0x300, PT ;  /* 0x000003003300780c */ /* 0x000fe20003f26070 */
[----:B------:R-:W-:Y:S03]  /*6c70*/  BSSY.RECONVERGENT B0, `(.L_x_17157) ;  /* 0x00002cb000007945 */ /* 0x000fe60003800200 */
[----:B-1----:R-:W-:-:S09]  /*6c80*/  P2R R77, PR, RZ, 0x2 ;  /* 0x00000002ff4d7803 */ /* 0x002fd20000000000 */
[----:B------:R-:W-:Y:S05]  /*6c90*/  @!P1 BRA `(.L_x_17158) ;  /* 0x0000002c00209947 */ /* 0x000fea0003800000 */
[----:B------:R-:W-:-:S04]  /*6ca0*/  UISETP.NE.U32.AND UP0, UPT, UR18, URZ, UPT ;  /* 0x000000ff1200728c */ /* 0x000fc8000bf05070 */
[----:B------:R-:W-:Y:S01]  /*6cb0*/  UISETP.NE.AND.EX UP0, UPT, UR19, URZ, UPT, UP0 ;  /* 0x000000ff1300728c */ /* 0x000fe2000bf05300 */
[----:B------:R-:W-:Y:S10]  /*6cc0*/  BRA.U !UP2, `(.L_x_17159) ;  /* 0x000000010a0c7547 */ /* 0x000ff4000b800000 */
[----:B------:R-:W1:Y:S02]  /*6cd0*/  LDC.64 R4, c[0x0][0x390] ;  /* 0x0000e400ff047b82 */ /* 0x000e640000000a00 */
[----:B-1----:R-:W-:-:S06]  /*6ce0*/  IMAD.WIDE.U32 R4, R35, 0x10, R4 ;  /* 0x0000001023047825 */ /* 0x002fcc00078e0004 */
[----:B------:R-:W5:Y:S02]  /*6cf0*/  LDG.E.128 R4, desc[UR12][R4.64] ;  /* 0x0000000c04047981 */ /* 0x000f64000c1e1d00 */
.L_x_17159:
[----:B------:R-:W-:Y:S05]  /*6d00*/  BRA.U !UP0, `(.L_x_17160) ;  /* 0x0000001508807547 */ /* 0x000fea000b800000 */
[----:B------:R-:W1:Y:S02]  /*6d10*/  LDC.64 R18, c[0x0][0x3a0] ;  /* 0x0000e800ff127b82 */ /* 0x000e640000000a00 */
[----:B-1----:R-:W-:-:S06]  /*6d20*/  IMAD.WIDE.U32 R18, R79, 0x10, R18 ;  /* 0x000000104f127825 */ /* 0x002fcc00078e0012 */
[----:B------:R-:W5:Y:S01]  /*6d30*/  LDG.E.128 R16, desc[UR12][R18.64] ;  /* 0x0000000c12107981 */ /* 0x000f62000c1e1d00 */
[----:B------:R-:W-:-:S13]  /*6d40*/  ISETP.LT.AND P1, PT, RZ, UR44, PT ;  /* 0x0000002cff007c0c */ /* 0x000fda000bf21270 */
        /* <DEDUP_REMOVED lines=19> */
.L_x_17164:
        /* <DEDUP_REMOVED lines=13> */
.L_x_17166:
[----:B------:R-:W-:Y:S05]  /*6f50*/  BSYNC.RECONVERGENT B2 ;  /* 0x0000000000027941 */ /* 0x000fea0003800200 */
.L_x_17165:
        /* <DEDUP_REMOVED lines=42> */
.L_x_17163:
[----:B------:R-:W-:Y:S05]  /*7200*/  BSYNC.RECONVERGENT B1 ;  /* 0x0000000000017941 */ /* 0x000fea0003800200 */
.L_x_17162:
        /* <DEDUP_REMOVED lines=10> */
.L_x_17161:
        /* <DEDUP_REMOVED lines=19> */
.L_x_17170:
        /* <DEDUP_REMOVED lines=13> */
.L_x_17172:
[----:B------:R-:W-:Y:S05]  /*74b0*/  BSYNC.RECONVERGENT B2 ;  /* 0x0000000000027941 */ /* 0x000fea0003800200 */
.L_x_17171:
        /* <DEDUP_REMOVED lines=43> */
.L_x_17169:
[----:B------:R-:W-:Y:S05]  /*7770*/  BSYNC.RECONVERGENT B1 ;  /* 0x0000000000017941 */ /* 0x000fea0003800200 */
.L_x_17168:
        /* <DEDUP_REMOVED lines=10> */
.L_x_17167:
        /* <DEDUP_REMOVED lines=19> */
.L_x_17176:
        /* <DEDUP_REMOVED lines=13> */
.L_x_17178:
[----:B------:R-:W-:Y:S05]  /*7a20*/  BSYNC.RECONVERGENT B2 ;  /* 0x0000000000027941 */ /* 0x000fea0003800200 */
.L_x_17177:
        /* <DEDUP_REMOVED lines=39> */
[----:B------:R-:W-:Y:S02]  /*7ca0*/  IMAD.MOV.U32 R68, RZ, RZ, R32 ;  /* 0x000000ffff447224 */ /* 0x000fe400078e0020 */
[----:B------:R-:W-:Y:S01]  /*7cb0*/  HFMA2 R32, -RZ, RZ, 0, 0 ;  /* 0x00000000ff207431 */ /* 0x000fe200000001ff */
[----:B------:R-:W-:Y:S01]  /*7cc0*/  LOP3.LUT R54, R54, UR43, R33, 0x96, !PT ;  /* 0x0000002b36367c12 */ /* 0x000fe2000f8e9621 */
[----:B------:R-:W-:-:S07]  /*7cd0*/  IMAD.MOV.U32 R80, RZ, RZ, R58 ;  /* 0x000000ffff507224 */ /* 0x000fce00078e003a */
.L_x_17175:
[----:B------:R-:W-:Y:S05]  /*7ce0*/  BSYNC.RECONVERGENT B1 ;  /* 0x0000000000017941 */ /* 0x000fea0003800200 */
.L_x_17174:
        /* <DEDUP_REMOVED lines=10> */
.L_x_17173:
        /* <DEDUP_REMOVED lines=19> */
.L_x_17182:
        /* <DEDUP_REMOVED lines=13> */
.L_x_17184:
[----:B------:R-:W-:Y:S05]  /*7f90*/  BSYNC.RECONVERGENT B2 ;  /* 0x0000000000027941 */ /* 0x000fea0003800200 */
.L_x_17183:
        /* <DEDUP_REMOVED lines=43> */
.L_x_17181:
[----:B------:R-:W-:Y:S05]  /*8250*/  BSYNC.RECONVERGENT B1 ;  /* 0x0000000000017941 */ /* 0x000fea0003800200 */
.L_x_17180:
        /* <DEDUP_REMOVED lines=11> */
.L_x_17160:
        /* <DEDUP_REMOVED lines=20> */
.L_x_17188:
        /* <DEDUP_REMOVED lines=13> */
.L_x_17190:
[----:B------:R-:W-:Y:S05]  /*8520*/  BSYNC.RECONVERGENT B2 ;  /* 0x0000000000027941 */ /* 0x000fea0003800200 */
.L_x_17189:
        /* <DEDUP_REMOVED lines=42> */
.L_x_17187:
[----:B------:R-:W-:Y:S05]  /*87d0*/  BSYNC.RECONVERGENT B1 ;  /* 0x0000000000017941 */ /* 0x000fea0003800200 */
.L_x_17186:
        /* <DEDUP_REMOVED lines=9> */
.L_x_17185:
        /* <DEDUP_REMOVED lines=16> */
.L_x_17194:
        /* <DEDUP_REMOVED lines=13> */
.L_x_17196:
[----:B------:R-:W-:Y:S05]  /*8a40*/  BSYNC.RECONVERGENT B2 ;  /* 0x0000000000027941 */ /* 0x000fea0003800200 */
.L_x_17195:
[----:B------:R-:W-:Y:S01]  /*8a50*/  IMAD.WIDE.U32 R54, R52, -0x326172a9, RZ ;  /* 0xcd9e8d5734367825 */ /* 0x000fe200078e00ff */
[----:B------:R-:W-:-:S03]  /*8a60*/  LOP3.LUT R18, R60, UR15, R81, 0x96, !PT ;  /* 0x0000000f3c127c12 */ /* 0x000fc6000f8e9651 */
[----:B------:R-:W-:Y:S01]  /*8a70*/  IMAD.MOV.U32 R17, RZ, RZ, R84 ;  /* 0x000000ffff117224 */ /* 0x000fe200078e0054 */
        /* <DEDUP_REMOVED lines=40> */
.L_x_17193:
[----:B------:R-:W-:Y:S05]  /*8d00*/  BSYNC.RECONVERGENT B1 ;  /* 0x0000000000017941 */ /* 0x000fea0003800200 */
.L_x_17192:
        /* <DEDUP_REMOVED lines=9> */
.L_x_17191:
[----:B0-----:R-:W-:Y:S01]  /*8da0*/  IMAD.MOV.U32 R32, RZ, RZ, R19 ;  /* 0x000000ffff207224 */ /* 0x001fe200078e0013 */
        /* <DEDUP_REMOVED lines=15> */
.L_x_17200:
        /* <DEDUP_REMOVED lines=13> */
.L_x_17202:
[----:B------:R-:W-:Y:S05]  /*8f70*/  BSYNC.RECONVERGENT B2 ;  /* 0x0000000000027941 */ /* 0x000fea0003800200 */
.L_x_17201:
        /* <DEDUP_REMOVED lines=43> */
.L_x_17199:
[----:B------:R-:W-:Y:S05]  /*9230*/  BSYNC.RECONVERGENT B1 ;  /* 0x0000000000017941 */ /* 0x000fea0003800200 */
.L_x_17198:
        /* <DEDUP_REMOVED lines=9> */
.L_x_17197:
        /* <DEDUP_REMOVED lines=16> */
.L_x_17205:
        /* <DEDUP_REMOVED lines=13> */
.L_x_17207:
[----:B------:R-:W-:Y:S05]  /*94a0*/  BSYNC.RECONVERGENT B2 ;  /* 0x0000000000027941 */ /* 0x000fea0003800200 */
.L_x_17206:
        /* <DEDUP_REMOVED lines=43> */
.L_x_17204:
[----:B------:R-:W-:Y:S05]  /*9760*/  BSYNC.RECONVERGENT B1 ;  /* 0x0000000000017941 */ /* 0x000fea0003800200 */
.L_x_17203:
        /* <DEDUP_REMOVED lines=9> */
.L_x_17179:
[----:B------:R-:W0:Y:S01]  /*9800*/  LDC.64 R32, c[0x0][0x3a8] ;  /* 0x0000ea00ff207b82 */ /* 0x000e220000000a00 */
[----:B------:R-:W-:Y:S01]  /*9810*/  MOV R68, R84 ;  /* 0x0000005400447202 */ /* 0x000fe20000000f00 */
[----:B0-----:R-:W-:-:S05]  /*9820*/  IMAD.WIDE.U32 R32, R79, 0x10, R32 ;  /* 0x000000104f207825 */ /* 0x001fca00078e0020 */
[----:B-----5:R0:W-:Y:S01]  /*9830*/  STG.E.128 desc[UR12][R32.64], R16 ;  /* 0x0000001020007986 */ /* 0x0201e2000c101d0c */
[----:B------:R-:W-:Y:S05]  /*9840*/  BRA.U !UP2, `(.L_x_17208) ;  /* 0x000000010a2c7547 */ /* 0x000fea000b800000 */
[----:B0-----:R-:W0:Y:S01]  /*9850*/  LDC.64 R32, c[0x0][0x3b0] ;  /* 0x0000ec00ff207b82 */ /* 0x001e220000000a00 */
[----:B------:R-:W-:-:S05]  /*9860*/  IMAD.U32 R80, R71, 0x10000, RZ ;  /* 0x0001000047507824 */ /* 0x000fca00078e00ff */
[----:B------:R-:W-:Y:S02]  /*9870*/  LOP3.LUT R81, R80, 0xff0000, RZ, 0xc0, !PT ;  /* 0x00ff000050517812 */ /* 0x000fe400078ec0ff */
[----:B------:R-:W-:-:S05]  /*9880*/  LOP3.LUT R80, R72, 0xffff, RZ, 0xc0, !PT ;  /* 0x0000ffff48507812 */ /* 0x000fca00078ec0ff */
[----:B------:R-:W-:Y:S01]  /*9890*/  IMAD R80, R80, 0x1000000, R81 ;  /* 0x0100000050507824 */ /* 0x000fe200078e0251 */
[----:B------:R-:W-:-:S04]  /*98a0*/  LOP3.LUT R81, R69, 0xff, RZ, 0xc0, !PT ;  /* 0x000000ff45517812 */ /* 0x000fc800078ec0ff */
[----:B------:R-:W-:Y:S02]  /*98b0*/  LEA R80, R81, R80, 0x8 ;  /* 0x0000005051507211 */ /* 0x000fe400078e40ff */
[----:B------:R-:W-:Y:S01]  /*98c0*/  LOP3.LUT R81, R67, 0xff, RZ, 0xc0, !PT ;  /* 0x000000ff43517812 */ /* 0x000fe200078ec0ff */
[----:B0-----:R-:W-:-:S04]  /*98d0*/  IMAD.WIDE.U32 R32, R35, 0x4, R32 ;  /* 0x0000000423207825 */ /* 0x001fc800078e0020 */
[----:B------:R-:W-:-:S05]  /*98e0*/  IMAD.IADD R81, R80, 0x1, R81 ;  /* 0x0000000150517824 */ /* 0x000fca00078e0251 */
[----:B------:R1:W-:Y:S02]  /*98f0*/  STG.E desc[UR12][R32.64], R81 ;  /* 0x0000005120007986 */ /* 0x0003e4000c10190c */
.L_x_17208:
[----:B------:R-:W-:Y:S01]  /*9900*/  VIADD R79, R79, 0x100 ;  /* 0x000001004f4f7836 */ /* 0x000fe20000000000 */
[----:B------:R-:W-:-:S07]  /*9910*/  IADD3 R35, PT, PT, R35, 0x100, RZ ;  /* 0x0000010023237810 */ /* 0x000fce0007ffe0ff */
.L_x_17158:
[----:B------:R-:W-:Y:S05]  /*9920*/  BSYNC.RECONVERGENT B0 ;  /* 0x0000000000007941 */ /* 0x000fea0003800200 */
.L_x_17157:
        /* <DEDUP_REMOVED lines=9> */
.L_x_17211:
[----:B------:R-:W-:Y:S05]  /*99c0*/  BRA.U !UP0, `(.L_x_17212) ;  /* 0x0000001508807547 */ /* 0x000fea000b800000 */
[----:B------:R-:W2:Y:S02]  /*99d0*/  LDC.64 R22, c[0x0][0x3a0] ;  /* 0x0000e800ff167b82 */ /* 0x000ea40000000a00 */
[----:B--2---:R-:W-:-:S06]  /*99e0*/  IMAD.WIDE.U32 R22, R79, 0x10, R22 ;  /* 0x000000104f167825 */ /* 0x004fcc00078e0016 */
[----:B------:R-:W5:Y:S01]  /*99f0*/  LDG.E.128 R20, desc[UR12][R22.64] ;  /* 0x0000000c16147981 */ /* 0x000f62000c1e1d00 */
[----:B------:R-:W-:-:S13]  /*9a00*/  ISETP.LT.AND P2, PT, RZ, UR44, PT ;  /* 0x0000002cff007c0c */ /* 0x000fda000bf41270 */
[----:B01----:R-:W-:Y:S02]  /*9a10*/  @!P2 IMAD.MOV.U32 R32, RZ, RZ, R58 ;  /* 0x000000ffff20a224 */ /* 0x003fe400078e003a */
        /* <DEDUP_REMOVED lines=18> */
.L_x_17216:
        /* <DEDUP_REMOVED lines=13> */
.L_x_17218:
[----:B------:R-:W-:Y:S05]  /*9c10*/  BSYNC.RECONVERGENT B2 ;  /* 0x0000000000027941 */ /* 0x000fea0003800200 */
.L_x_17217:
        /* <DEDUP_REMOVED lines=42> */
.L_x_17215:
[----:B------:R-:W-:Y:S05]  /*9ec0*/  BSYNC.RECONVERGENT B1 ;  /* 0x0000000000017941 */ /* 0x000fea0003800200 */
.L_x_17214:
        /* <DEDUP_REMOVED lines=10> */
.L_x_17213:
        /* <DEDUP_REMOVED lines=19> */
.L_x_17222:
        /* <DEDUP_REMOVED lines=13> */
.L_x_17224:
[----:B------:R-:W-:Y:S05]  /*a170*/  BSYNC.RECONVERGENT B2 ;  /* 0x0000000000027941 */ /* 0x000fea0003800200 */
.L_x_17223:
        /* <DEDUP_REMOVED lines=43> */
.L_x_17221:
[----:B------:R-:W-:Y:S05]  /*a430*/  BSYNC.RECONVERGENT B1 ;  /* 0x0000000000017941 */ /* 0x000fea0003800200 */
.L_x_17220:
        /* <DEDUP_REMOVED lines=10> */
.L_x_17219:
        /* <DEDUP_REMOVED lines=19> */
.L_x_17228:
        /* <DEDUP_REMOVED lines=13> */
.L_x_17230:
[----:B------:R-:W-:Y:S05]  /*a6e0*/  BSYNC.RECONVERGENT B2 ;  /* 0x0000000000027941 */ /* 0x000fea0003800200 */
.L_x_17229:
        /* <DEDUP_REMOVED lines=43> */
.L_x_17227:
[----:B------:R-:W-:Y:S05]  /*a9a0*/  BSYNC.RECONVERGENT B1 ;  /* 0x0000000000017941 */ /* 0x000fea0003800200 */
.L_x_17226:
        /* <DEDUP_REMOVED lines=10> */
.L_x_17225:
        /* <DEDUP_REMOVED lines=19> */
.L_x_17234:
        /* <DEDUP_REMOVED lines=13> */
.L_x_17236:
[----:B------:R-:W-:Y:S05]  /*ac50*/  BSYNC.RECONVERGENT B2 ;  /* 0x0000000000027941 */ /* 0x000fea0003800200 */
.L_x_17235:
        /* <DEDUP_REMOVED lines=43> */
.L_x_17233:
[----:B------:R-:W-:Y:S05]  /*af10*/  BSYNC.RECONVERGENT B1 ;  /* 0x0000000000017941 */ /* 0x000fea0003800200 */
.L_x_17232:
        /* <DEDUP_REMOVED lines=11> */
.L_x_17212:
[----:B------:R-:W-:Y:S01]  /*afd0*/  HFMA2 R20, -RZ, RZ, 0, 0 ;  /* 0x00000000ff147431 */ /* 0x000fe200000001ff */
[----:B------:R-:W-:Y:S01]  /*afe0*/  MOV R22, R58 ;  /* 0x0000003a00167202 */ /* 0x000fe20000000f00 */
        /* <DEDUP_REMOVED lines=18> */
.L_x_17240:
        /* <DEDUP_REMOVED lines=13> */
.L_x_17242:
[----:B------:R-:W-:Y:S05]  /*b1e0*/  BSYNC.RECONVERGENT B2 ;  /* 0x0000000000027941 */ /* 0x000fea0003800200 */
.L_x_17241:
        /* <DEDUP_REMOVED lines=42> */
.L_x_17239:
[----:B------:R-:W-:Y:S05]  /*b490*/  BSYNC.RECONVERGENT B1 ;  /* 0x0000000000017941 */ /* 0x000fea0003800200 */
.L_x_17238:
        /* <DEDUP_REMOVED lines=9> */
.L_x_17237:
        /* <DEDUP_REMOVED lines=16> */
.L_x_17246:
        /* <DEDUP_REMOVED lines=13> */
.L_x_17248:
[----:B------:R-:W-:Y:S05]  /*b700*/  BSYNC.RECONVERGENT B2 ;  /* 0x0000000000027941 */ /* 0x000fea0003800200 */
.L_x_17247:
        /* <DEDUP_REMOVED lines=43> */
.L_x_17245:
[----:B------:R-:W-:Y:S05]  /*b9c0*/  BSYNC.RECONVERGENT B1 ;  /* 0x0000000000017941 */ /* 0x000fea0003800200 */
.L_x_17244:
        /* <DEDUP_REMOVED lines=9> */
.L_x_17243:
        /* <DEDUP_REMOVED lines=16> */
.L_x_17252:
        /* <DEDUP_REMOVED lines=13> */
.L_x_17254:
[----:B------:R-:W-:Y:S05]  /*bc30*/  BSYNC.RECONVERGENT B2 ;  /* 0x0000000000027941 */ /* 0x000fea0003800200 */
.L_x_17253:
        /* <DEDUP_REMOVED lines=43> */
.L_x_17251:
[----:B------:R-:W-:Y:S05]  /*bef0*/  BSYNC.RECONVERGENT B1 ;  /* 0x0000000000017941 */ /* 0x000fea0003800200 */
.L_x_17250:
        /* <DEDUP_REMOVED lines=9> */
.L_x_17249:
        /* <DEDUP_REMOVED lines=16> */
.L_x_17257:
        /* <DEDUP_REMOVED lines=13> */
.L_x_17259:
[----:B------:R-:W-:Y:S05]  /*c160*/  BSYNC.RECONVERGENT B2 ;  /* 0x0000000000027941 */ /* 0x000fea0003800200 */
.L_x_17258:
        /* <DEDUP_REMOVED lines=43> */
.L_x_17256:
[----:B------:R-:W-:Y:S05]  /*c420*/  BSYNC.RECONVERGENT B1 ;  /* 0x0000000000017941 */ /* 0x000fea0003800200 */
.L_x_17255:
        /* <DEDUP_REMOVED lines=9> */
.L_x_17231:
        /* <DEDUP_REMOVED lines=10> */
[----:B------:R-:W-:-:S04]  /*c560*/  LOP3.LUT R81, R69, 0xff, RZ, 0xc0, !PT ;  /* 0x000000ff45517812 */ /* 0x000fc800078ec0ff */
[----:B------:R-:W-:Y:S02]  /*c570*/  LEA R80, R81, R80, 0x8 ;  /* 0x0000005051507211 */ /* 0x000fe400078e40ff */
[----:B------:R-:W-:-:S05]  /*c580*/  LOP3.LUT R81, R67, 0xff, RZ, 0xc0, !PT ;  /* 0x000000ff43517812 */ /* 0x000fca00078ec0ff */
[----:B------:R-:W-:Y:S02]  /*c590*/  IMAD.IADD R81, R80, 0x1, R81 ;  /* 0x0000000150517824 */ /* 0x000fe400078e0251 */
[----:B0-----:R-:W-:-:S05]  /*c5a0*/  IMAD.WIDE.U32 R32, R35, 0x4, R32 ;  /* 0x0000000423207825 */ /* 0x001fca00078e0020 */
[----:B------:R1:W-:Y:S02]  /*c5b0*/  STG.E desc[UR12][R32.64], R81 ;  /* 0x0000005120007986 */ /* 0x0003e4000c10190c */
.L_x_17260:
[----:B------:R-:W-:Y:S01]  /*c5c0*/  IADD3 R79, PT, PT, R79, 0x100, RZ ;  /* 0x000001004f4f7810 */ /* 0x000fe20007ffe0ff */
[----:B------:R-:W-:-:S07]  /*c5d0*/  VIADD R35, R35, 0x100 ;  /* 0x0000010023237836 */ /* 0x000fce0000000000 */
.L_x_17210:
[----:B------:R-:W-:Y:S05]  /*c5e0*/  BSYNC.RECONVERGENT B0 ;  /* 0x0000000000007941 */ /* 0x000fea0003800200 */
.L_x_17209:
        /* <DEDUP_REMOVED lines=9> */
.L_x_17263:
[----:B------:R-:W-:Y:S05]  /*c680*/  BRA.U !UP0, `(.L_x_17264) ;  /* 0x0000001508807547 */ /* 0x000fea000b800000 */
[----:B------:R-:W2:Y:S02]  /*c690*/  LDC.64 R26, c[0x0][0x3a0] ;  /* 0x0000e800ff1a7b82 */ /* 0x000ea40000000a00 */
[----:B--2---:R-:W-:-:S06]  /*c6a0*/  IMAD.WIDE.U32 R26, R79, 0x10, R26 ;  /* 0x000000104f1a7825 */ /* 0x004fcc00078e001a */
[----:B------:R-:W5:Y:S01]  /*c6b0*/  LDG.E.128 R24, desc[UR12][R26.64] ;  /* 0x0000000c1a187981 */ /* 0x000f62000c1e1d00 */
[----:B------:R-:W-:-:S13]  /*c6c0*/  ISETP.LT.AND P3, PT, RZ, UR44, PT ;  /* 0x0000002cff007c0c */ /* 0x000fda000bf61270 */
[----:B01----:R-:W-:Y:S01]  /*c6d0*/  @!P3 MOV R32, R58 ;  /* 0x0000003a0020b202 */ /* 0x003fe20000000f00 */
        /* <DEDUP_REMOVED lines=18> */
.L_x_17268:
        /* <DEDUP_REMOVED lines=13> */
.L_x_17270:
[----:B------:R-:W-:Y:S05]  /*c8d0*/  BSYNC.RECONVERGENT B2 ;  /* 0x0000000000027941 */ /* 0x000fea0003800200 */
.L_x_17269:
        /* <DEDUP_REMOVED lines=42> */
.L_x_17267:
[----:B------:R-:W-:Y:S05]  /*cb80*/  BSYNC.RECONVERGENT B1 ;  /* 0x0000000000017941 */ /* 0x000fea0003800200 */
.L_x_17266:
        /* <DEDUP_REMOVED lines=10> */
.L_x_17265:
        /* <DEDUP_REMOVED lines=19> */
.L_x_17274:
        /* <DEDUP_REMOVED lines=13> */
.L_x_17276:
[----:B------:R-:W-:Y:S05]  /*ce30*/  BSYNC.RECONVERGENT B2 ;  /* 0x0000000000027941 */ /* 0x000fea0003800200 */
.L_x_17275:
        /* <DEDUP_REMOVED lines=43> */
.L_x_17273:
[----:B------:R-:W-:Y:S05]  /*d0f0*/  BSYNC.RECONVERGENT B1 ;  /* 0x0000000000017941 */ /* 0x000fea0003800200 */
.L_x_17272:
[----:B------:R-:W-:Y:S01]  /*d100*/  HFMA2 R81, -RZ, RZ, 0.1171875, 0 ;  /* 0x2f800000ff517431 */ /* 0x000fe200000001ff */
[----:B------:R-:W-:Y:S01]  /*d110*/  I2FP.F32.U32 R32, R68 ;  /* 0x0000004400207245 */ /* 0x000fe20000201000 */
[----:B-----5:R-:W-:-:S04]  /*d120*/  FMUL.FTZ R68, R5, UR17 ;  /* 0x0000001105447c20 */ /* 0x020fc80008410000 */
[----:B------:R-:W-:Y:S01]  /*d130*/  FMUL.FTZ R68, R68, UR16 ;  /* 0x0000001044447c20 */ /* 0x000fe20008410000 */
[----:B------:R-:W-:-:S05]  /*d140*/  FFMA.FTZ R32, R32, R81, 1.1641532182693481445e-10 ;  /* 0x2f00000020207423 */ /* 0x000fca0000010051 */
[----:B------:R-:W-:-:S04]  /*d150*/  FSETP.GTU.FTZ.AND P4, PT, R32, UR23, PT ;  /* 0x0000001720007c0b */ /* 0x000fc8000bf9c000 */
[----:B------:R-:W-:Y:S02]  /*d160*/  FSEL R68, R68, RZ, !P4 ;  /* 0x000000ff44447208 */ /* 0x000fe40006000000 */
[----:B------:R-:W-:-:S03]  /*d170*/  SEL R32, RZ, 0x1, P4 ;  /* 0x00000001ff207807 */ /* 0x000fc60002000000 */
[----:B------:R-:W-:Y:S01]  /*d180*/  FADD.FTZ R25, R25, R68 ;  /* 0x0000004419197221 */ /* 0x000fe20000010000 */
[----:B------:R-:W-:-:S07]  /*d190*/  PRMT R69, R32, 0x7610, R69 ;  /* 0x0000761020457816 */ /* 0x000fce0000000045 */
.L_x_17271:
        /* <DEDUP_REMOVED lines=19> */
.L_x_17280:
        /* <DEDUP_REMOVED lines=13> */
.L_x_17282:
[----:B------:R-:W-:Y:S05]  /*d3a0*/  BSYNC.RECONVERGENT B2 ;  /* 0x0000000000027941 */ /* 0x000fea0003800200 */
.L_x_17281:
        /* <DEDUP_REMOVED lines=43> */
.L_x_17279:
[----:B------:R-:W-:Y:S05]  /*d660*/  BSYNC.RECONVERGENT B1 ;  /* 0x0000000000017941 */ /* 0x000fea0003800200 */
.L_x_17278:
        /* <DEDUP_REMOVED lines=10> */
.L_x_17277:
        /* <DEDUP_REMOVED lines=19> */
.L_x_17286:
        /* <DEDUP_REMOVED lines=13> */
.L_x_17288:
[----:B------:R-:W-:Y:S05]  /*d910*/  BSYNC.RECONVERGENT B2 ;  /* 0x0000000000027941 */ /* 0x000fea0003800200 */
.L_x_17287:
        /* <DEDUP_REMOVED lines=43> */
.L_x_17285:
[----:B------:R-:W-:Y:S05]  /*dbd0*/  BSYNC.RECONVERGENT B1 ;  /* 0x0000000000017941 */ /* 0x000fea0003800200 */
.L_x_17284:
        /* <DEDUP_REMOVED lines=11> */
.L_x_17264:
[----:B------:R-:W-:Y:S01]  /*dc90*/  IMAD.MOV.U32 R26, RZ, RZ, R58 ;  /* 0x000000ffff1a7224 */ /* 0x000fe200078e003a */
[----:B------:R-:W-:Y:S01]  /*dca0*/  MOV R84, R68 ;  /* 0x0000004400547202 */ /* 0x000fe20000000f00 */
[----:B------:R-:W-:Y:S01]  /*dcb0*/  IMAD.MOV.U32 R24, RZ, RZ, RZ ;  /* 0x000000ffff187224 */ /* 0x000fe200078e00ff */
        /* <DEDUP_REMOVED lines=17> */
.L_x_17292:
        /* <DEDUP_REMOVED lines=13> */
.L_x_17294:
[----:B------:R-:W-:Y:S05]  /*dea0*/  BSYNC.RECONVERGENT B2 ;  /* 0x0000000000027941 */ /* 0x000fea0003800200 */
.L_x_17293:
        /* <DEDUP_REMOVED lines=42> */
.L_x_17291:
[----:B------:R-:W-:Y:S05]  /*e150*/  BSYNC.RECONVERGENT B1 ;  /* 0x0000000000017941 */ /* 0x000fea0003800200 */
.L_x_17290:
        /* <DEDUP_REMOVED lines=9> */
.L_x_17289:
        /* <DEDUP_REMOVED lines=16> */
.L_x_17298:
        /* <DEDUP_REMOVED lines=13> */
.L_x_17300:
[----:B------:R-:W-:Y:S05]  /*e3c0*/  BSYNC.RECONVERGENT B2 ;  /* 0x0000000000027941 */ /* 0x000fea0003800200 */
.L_x_17299:
[----:B------:R-:W-:Y:S01]  /*e3d0*/  IMAD.WIDE.U32 R54, R52, -0x326172a9, RZ ;  /* 0xcd9e8d5734367825 */ /* 0x000fe200078e00ff */
[----:B------:R-:W-:Y:S02]  /*e3e0*/  LOP3.LUT R26, R60, UR15, R81, 0x96, !PT ;  /* 0x0000000f3c1a7c12 */ /* 0x000fe4000f8e9651 */
[----:B------:R-:W-:Y:S02]  /*e3f0*/  MOV R25, R84 ;  /* 0x0000005400197202 */ /* 0x000fe40000000f00 */
        /* <DEDUP_REMOVED lines=40> */
.L_x_17297:
[----:B------:R-:W-:Y:S05]  /*e680*/  BSYNC.RECONVERGENT B1 ;  /* 0x0000000000017941 */ /* 0x000fea0003800200 */
.L_x_17296:
        /* <DEDUP_REMOVED lines=9> */
.L_x_17295:
[----:B01----:R-:W-:Y:S01]  /*e720*/  MOV R32, R27 ;  /* 0x0000001b00207202 */ /* 0x003fe20000000f00 */
        /* <DEDUP_REMOVED lines=15> */
.L_x_17304:
        /* <DEDUP_REMOVED lines=13> */
.L_x_17306:
[----:B------:R-:W-:Y:S05]  /*e8f0*/  BSYNC.RECONVERGENT B2 ;  /* 0x0000000000027941 */ /* 0x000fea0003800200 */
.L_x_17305:
        /* <DEDUP_REMOVED lines=43> */
.L_x_17303:
[----:B------:R-:W-:Y:S05]  /*ebb0*/  BSYNC.RECONVERGENT B1 ;  /* 0x0000000000017941 */ /* 0x000fea0003800200 */
.L_x_17302:
        /* <DEDUP_REMOVED lines=9> */
.L_x_17301:
        /* <DEDUP_REMOVED lines=16> */
.L_x_17309:
        /* <DEDUP_REMOVED lines=13> */
.L_x_17311:
[----:B------:R-:W-:Y:S05]  /*ee20*/  BSYNC.RECONVERGENT B2 ;  /* 0x0000000000027941 */ /* 0x000fea0003800200 */
.L_x_17310:
        /* <DEDUP_REMOVED lines=43> */
.L_x_17308:
[----:B------:R-:W-:Y:S05]  /*f0e0*/  BSYNC.RECONVERGENT B1 ;  /* 0x0000000000017941 */ /* 0x000fea0003800200 */
.L_x_17307:
        /* <DEDUP_REMOVED lines=9> */
.L_x_17283:
        /* <DEDUP_REMOVED lines=12> */
[----:B------:R-:W-:-:S04]  /*f240*/  LOP3.LUT R81, R67, 0xff, RZ, 0xc0, !PT ;  /* 0x000000ff43517812 */ /* 0x000fc800078ec0ff */
[----:B------:R-:W-:Y:S01]  /*f250*/  IADD3 R81, PT, PT, R80, R81, RZ ;  /* 0x0000005150517210 */ /* 0x000fe20007ffe0ff */
[----:B0-----:R-:W-:-:S05]  /*f260*/  IMAD.WIDE.U32 R32, R35, 0x4, R32 ;  /* 0x0000000423207825 */ /* 0x001fca00078e0020 */
[----:B------:R1:W-:Y:S02]  /*f270*/  STG.E desc[UR12][R32.64], R81 ;  /* 0x0000005120007986 */ /* 0x0003e4000c10190c */
.L_x_17312:
[----:B------:R-:W-:Y:S01]  /*f280*/  VIADD R79, R79, 0x100 ;  /* 0x000001004f4f7836 */ /* 0x000fe20000000000 */
[----:B------:R-:W-:-:S07]  /*f290*/  IADD3 R35, PT, PT, R35, 0x100, RZ ;  /* 0x0000010023237810 */ /* 0x000fce0007ffe0ff */
.L_x_17262:
[----:B------:R-:W-:Y:S05]  /*f2a0*/  BSYNC.RECONVERGENT B0 ;  /* 0x0000000000007941 */ /* 0x000fea0003800200 */
.L_x_17261:
        /* <DEDUP_REMOVED lines=9> */
.L_x_17315:
        /* <DEDUP_REMOVED lines=24> */
.L_x_17320:
        /* <DEDUP_REMOVED lines=13> */
.L_x_17322:
[----:B------:R-:W-:Y:S05]  /*f590*/  BSYNC.RECONVERGENT B2 ;  /* 0x0000000000027941 */ /* 0x000fea0003800200 */
.L_x_17321:
        /* <DEDUP_REMOVED lines=42> */
.L_x_17319:
[----:B------:R-:W-:Y:S05]  /*f840*/  BSYNC.RECONVERGENT B1 ;  /* 0x0000000000017941 */ /* 0x000fea0003800200 */
.L_x_17318:
        /* <DEDUP_REMOVED lines=10> */
.L_x_17317:
        /* <DEDUP_REMOVED lines=19> */
.L_x_17326:
        /* <DEDUP_REMOVED lines=13> */
.L_x_17328:
[----:B------:R-:W-:Y:S05]  /*faf0*/  BSYNC.RECONVERGENT B2 ;  /* 0x0000000000027941 */ /* 0x000fea0003800200 */
.L_x_17327:
        /* <DEDUP_REMOVED lines=43> */
.L_x_17325:
[----:B------:R-:W-:Y:S05]  /*fdb0*/  BSYNC.RECONVERGENT B1 ;  /* 0x0000000000017941 */ /* 0x000fea0003800200 */
.L_x_17324:
        /* <DEDUP_REMOVED lines=10> */
.L_x_17323:
        /* <DEDUP_REMOVED lines=19> */
.L_x_17332:
        /* <DEDUP_REMOVED lines=13> */
.L_x_17334:
[----:B------:R-:W-:Y:S05]  /*10060*/  BSYNC.RECONVERGENT B2 ;  /* 0x0000000000027941 */ /* 0x000fea0003800200 */
.L_x_17333:
        /* <DEDUP_REMOVED lines=43> */
.L_x_17331:
[----:B------:R-:W-:Y:S05]  /*10320*/  BSYNC.RECONVERGENT B1 ;  /* 0x0000000000017941 */ /* 0x000fea0003800200 */
.L_x_17330:
        /* <DEDUP_REMOVED lines=10> */
.L_x_17329:
        /* <DEDUP_REMOVED lines=19> */
.L_x_17338:
        /* <DEDUP_REMOVED lines=13> */
.L_x_17340:
[----:B------:R-:W-:Y:S05]  /*105d0*/  BSYNC.RECONVERGENT B2 ;  /* 0x0000000000027941 */ /* 0x000fea0003800200 */
.L_x_17339:
        /* <DEDUP_REMOVED lines=43> */
.L_x_17337:
[----:B------:R-:W-:Y:S05]  /*10890*/  BSYNC.RECONVERGENT B1 ;  /* 0x0000000000017941 */ /* 0x000fea0003800200 */
.L_x_17336:
        /* <DEDUP_REMOVED lines=11> */
.L_x_17316:
        /* <DEDUP_REMOVED lines=20> */
.L_x_17344:
        /* <DEDUP_REMOVED lines=13> */
.L_x_17346:
[----:B------:R-:W-:Y:S05]  /*10b60*/  BSYNC.RECONVERGENT B2 ;  /* 0x0000000000027941 */ /* 0x000fea0003800200 */
.L_x_17345:
        /* <DEDUP_REMOVED lines=42> */
.L_x_17343:
[----:B------:R-:W-:Y:S05]  /*10e10*/  BSYNC.RECONVERGENT B1 ;  /* 0x0000000000017941 */ /* 0x000fea0003800200 */
.L_x_17342:
[----:B------:R-:W-:Y:S01]  /*10e20*/  HFMA2 R29, -RZ, RZ, 0.1171875, 0 ;  /* 0x2f800000ff1d7431 */ /* 0x000fe200000001ff */
[----:B------:R-:W-:Y:S01]  /*10e30*/  I2FP.F32.U32 R28, R28 ;  /* 0x0000001c001c7245 */ /* 0x000fe20000201000 */
[----:B-----5:R-:W-:-:S04]  /*10e40*/  FMUL.FTZ R31, R4, UR17 ;  /* 0x00000011041f7c20 */ /* 0x020fc80008410000 */
[----:B------:R-:W-:Y:S01]  /*10e50*/  FMUL.FTZ R31, R31, UR16 ;  /* 0x000000101f1f7c20 */ /* 0x000fe20008410000 */
[----:B------:R-:W-:-:S05]  /*10e60*/  FFMA.FTZ R28, R28, R29, 1.1641532182693481445e-10 ;  /* 0x2f0000001c1c7423 */ /* 0x000fca000001001d */
[----:B------:R-:W-:-:S04]  /*10e70*/  FSETP.GTU.FTZ.AND P4, PT, R28, UR23, PT ;  /* 0x000000171c007c0b */ /* 0x000fc8000bf9c000 */
[----:B------:R-:W-:Y:S02]  /*10e80*/  SEL R29, RZ, 0x1, P4 ;  /* 0x00000001ff1d7807 */ /* 0x000fe40002000000 */
[----:B------:R-:W-:Y:S02]  /*10e90*/  FSEL R28, R31, RZ, !P4 ;  /* 0x000000ff1f1c7208 */ /* 0x000fe40006000000 */
[----:B------:R-:W-:-:S07]  /*10ea0*/  PRMT R67, R29, 0x7610, R67 ;  /* 0x000076101d437816 */ /* 0x000fce0000000043 */
.L_x_17341:
        /* <DEDUP_REMOVED lines=16> */
.L_x_17350:
        /* <DEDUP_REMOVED lines=13> */
.L_x_17352:
[----:B------:R-:W-:Y:S05]  /*11080*/  BSYNC.RECONVERGENT B2 ;  /* 0x0000000000027941 */ /* 0x000fea0003800200 */
.L_x_17351:
        /* <DEDUP_REMOVED lines=43> */
.L_x_17349:
[----:B------:R-:W-:Y:S05]  /*11340*/  BSYNC.RECONVERGENT B1 ;  /* 0x0000000000017941 */ /* 0x000fea0003800200 */
.L_x_17348:
[----:B------:R-:W-:Y:S01]  /*11350*/  HFMA2 R30, -RZ, RZ, 0.1171875, 0 ;  /* 0x2f800000ff1e7431 */ /* 0x000fe200000001ff */
[----:B------:R-:W-:Y:S01]  /*11360*/  I2FP.F32.U32 R29, R29 ;  /* 0x0000001d001d7245 */ /* 0x000fe20000201000 */
[----:B01---5:R-:W-:-:S04]  /*11370*/  FMUL.FTZ R32, R5, UR17 ;  /* 0x0000001105207c20 */ /* 0x023fc80008410000 */
[----:B------:R-:W-:Y:S01]  /*11380*/  FMUL.FTZ R32, R32, UR16 ;  /* 0x0000001020207c20 */ /* 0x000fe20008410000 */
[----:B------:R-:W-:-:S05]  /*11390*/  FFMA.FTZ R29, R29, R30, 1.1641532182693481445e-10 ;  /* 0x2f0000001d1d7423 */ /* 0x000fca000001001e */
[----:B------:R-:W-:-:S04]  /*113a0*/  FSETP.GTU.FTZ.AND P4, PT, R29, UR23, PT ;  /* 0x000000171d007c0b */ /* 0x000fc8000bf9c000 */
[----:B------:R-:W-:Y:S02]  /*113b0*/  SEL R30, RZ, 0x1, P4 ;  /* 0x00000001ff1e7807 */ /* 0x000fe40002000000 */
[----:B------:R-:W-:Y:S02]  /*113c0*/  FSEL R29, R32, RZ, !P4 ;  /* 0x000000ff201d7208 */ /* 0x000fe40006000000 */
[----:B------:R-:W-:-:S07]  /*113d0*/  PRMT R69, R30, 0x7610, R69 ;  /* 0x000076101e457816 */ /* 0x000fce0000000045 */
.L_x_17347:
        /* <DEDUP_REMOVED lines=16> */
.L_x_17356:
        /* <DEDUP_REMOVED lines=13> */
.L_x_17358:
[----:B------:R-:W-:Y:S05]  /*115b0*/  BSYNC.RECONVERGENT B2 ;  /* 0x0000000000027941 */ /* 0x000fea0003800200 */
.L_x_17357:
        /* <DEDUP_REMOVED lines=43> */
.L_x_17355:
[----:B------:R-:W-:Y:S05]  /*11870*/  BSYNC.RECONVERGENT B1 ;  /* 0x0000000000017941 */ /* 0x000fea0003800200 */
.L_x_17354:
        /* <DEDUP_REMOVED lines=9> */
.L_x_17353:
        /* <DEDUP_REMOVED lines=20> */
.L_x_17361:
        /* <DEDUP_REMOVED lines=13> */
.L_x_17363:
[----:B------:R-:W-:Y:S05]  /*11b20*/  BSYNC.RECONVERGENT B2 ;  /* 0x0000000000027941 */ /* 0x000fea0003800200 */
.L_x_17362:
        /* <DEDUP_REMOVED lines=43> */
.L_x_17360:
[----:B------:R-:W-:Y:S05]  /*11de0*/  BSYNC.RECONVERGENT B1 ;  /* 0x0000000000017941 */ /* 0x000fea0003800200 */
.L_x_17359:
        /* <DEDUP_REMOVED lines=9> */
.L_x_17335:
[----:B------:R-:W0:Y:S02]  /*11e80*/  LDC.64 R32, c[0x0][0x3a8] ;  /* 0x0000ea00ff207b82 */ /* 0x000e240000000a00 */
[----:B0-----:R-:W-:-:S05]  /*11e90*/  IMAD.WIDE.U32 R32, R79, 0x10, R32 ;  /* 0x000000104f207825 */ /* 0x001fca00078e0020 */
[----:B-----5:R2:W-:Y:S01]  /*11ea0*/  STG.E.128 desc[UR12][R32.64], R28 ;  /* 0x0000001c20007986 */ /* 0x0205e2000c101d0c */
[----:B------:R-:W-:Y:S05]  /*11eb0*/  BRA.U !UP2, `(.L_x_17314) ;  /* 0x000000010a2c7547 */ /* 0x000fea000b800000 */
[----:B--2---:R-:W0:Y:S01]  /*11ec0*/  LDC.64 R32, c[0x0][0x3b0] ;  /* 0x0000ec00ff207b82 */ /* 0x004e220000000a00 */
[----:B------:R-:W-:-:S05]  /*11ed0*/  IMAD.U32 R79, R71, 0x10000, RZ ;  /* 0x00010000474f7824 */ /* 0x000fca00078e00ff */
[----:B------:R-:W-:Y:S02]  /*11ee0*/  LOP3.LUT R80, R79, 0xff0000, RZ, 0xc0, !PT ;  /* 0x00ff00004f507812 */ /* 0x000fe400078ec0ff */
[----:B------:R-:W-:-:S04]  /*11ef0*/  LOP3.LUT R79, R72, 0xffff, RZ, 0xc0, !PT ;  /* 0x0000ffff484f7812 */ /* 0x000fc800078ec0ff */
[----:B------:R-:W-:Y:S02]  /*11f00*/  LEA R79, R79, R80, 0x18 ;  /* 0x000000504f4f7211 */ /* 0x000fe400078ec0ff */
[----:B------:R-:W-:-:S05]  /*11f10*/  LOP3.LUT R80, R69, 0xff, RZ, 0xc0, !PT ;  /* 0x000000ff45507812 */ /* 0x000fca00078ec0ff */
[----:B------:R-:W-:Y:S01]  /*11f20*/  IMAD R79, R80, 0x100, R79 ;  /* 0x00000100504f7824 */ /* 0x000fe200078e024f */
[----:B------:R-:W-:Y:S01]  /*11f30*/  LOP3.LUT R80, R67, 0xff, RZ, 0xc0, !PT ;  /* 0x000000ff43507812 */ /* 0x000fe200078ec0ff */
[----:B0-----:R-:W-:-:S03]  /*11f40*/  IMAD.WIDE.U32 R32, R35, 0x4, R32 ;  /* 0x0000000423207825 */ /* 0x001fc600078e0020 */
[----:B------:R-:W-:-:S05]  /*11f50*/  IADD3 R79, PT, PT, R79, R80, RZ ;  /* 0x000000504f4f7210 */ /* 0x000fca0007ffe0ff */
[----:B------:R3:W-:Y:S02]  /*11f60*/  STG.E desc[UR12][R32.64], R79 ;  /* 0x0000004f20007986 */ /* 0x0007e4000c10190c */
.L_x_17314:
[----:B------:R-:W-:Y:S05]  /*11f70*/  BSYNC.RECONVERGENT B0 ;  /* 0x0000000000007941 */ /* 0x000fea0003800200 */
.L_x_17313:
[----:B0123--:R-:W-:Y:S01]  /*11f80*/  FADD.FTZ R32, RZ, R8 ;  /* 0x00000008ff207221 */ /* 0x00ffe20000010000 */
[C---:B------:R-:W-:Y:S01]  /*11f90*/  ISETP.GT.U32.AND P4, PT, R51.reuse, 0x1ff, PT ;  /* 0x000001ff3300780c */ /* 0x040fe20003f84070 */
[----:B------:R-:W-:Y:S01]  /*11fa0*/  BSSY.RECONVERGENT B0, `(.L_x_17364) ;  /* 0x0000073000007945 */ /* 0x000fe20003800200 */
[----:B------:R-:W-:Y:S01]  /*11fb0*/  ISETP.GT.U32.AND P6, PT, R51, 0x2ff, PT ;  /* 0x000002ff3300780c */ /* 0x000fe20003fc4070 */
[----:B------:R-:W-:Y:S01]  /*11fc0*/  FADD.FTZ R33, R9, R32 ;  /* 0x0000002009217221 */ /* 0x000fe20000010000 */
[C---:B------:R-:W-:Y:S01]  /*11fd0*/  ISETP.GT.U32.AND P5, PT, R51.reuse, 0x3ff, PT ;  /* 0x000003ff3300780c */ /* 0x040fe20003fa4070 */
[----:B------:R-:W-:Y:S01]  /*11fe0*/  IMAD.MOV.U32 R83, RZ, RZ, RZ ;  /* 0x000000ffff537224 */ /* 0x000fe200078e00ff */
[----:B------:R-:W-:Y:S01]  /*11ff0*/  P2R R79, PR, RZ, 0x2 ;  /* 0x00000002ff4f7803 */ /* 0x000fe20000000000 */
        /* <DEDUP_REMOVED lines=44> */
[----:B------:R-:W-:-:S04]  /*122c0*/  FFMA.FTZ R33, R82, R82, R33 ;  /* 0x0000005252217223 */ /* 0x000fc80000010021 */
        /* <DEDUP_REMOVED lines=64> */
.L_x_17365:
[----:B------:R-:W-:Y:S05]  /*126d0*/  BSYNC.RECONVERGENT B0 ;  /* 0x0000000000007941 */ /* 0x000fea0003800200 */
.L_x_17364:
        /* <DEDUP_REMOVED lines=12> */
.L_x_17367:
[----:B------:R-:W-:Y:S05]  /*127a0*/  BSYNC.RECONVERGENT B0 ;  /* 0x0000000000007941 */ /* 0x000fea0003800200 */
.L_x_17366:
[----:B------:R-:W1:Y:S01]  /*127b0*/  SHFL.DOWN PT, R80, R83, 0x4, 0x1f ;  /* 0x08801f0053507f89 */ /* 0x000e6200000e0000 */
[-C--:B------:R-:W-:Y:S01]  /*127c0*/  I2FP.F32.S32 R85, R83.reuse ;  /* 0x0000005300557245 */ /* 0x080fe20000201400 */
[----:B------:R-:W-:Y:S01]  /*127d0*/  UISETP.GE.AND UP0, UPT, UR6, 0x1, UPT ;  /* 0x000000010600788c */ /* 0x000fe2000bf06270 */
[----:B------:R-:W-:Y:S01]  /*127e0*/  ISETP.NE.AND P5, PT, R34, RZ, PT ;  /* 0x000000ff2200720c */ /* 0x000fe20003fa5270 */
[----:B0-----:R-:W0:Y:S01]  /*127f0*/  SHFL.DOWN PT, R35, R32, 0x4, 0x1f ;  /* 0x08801f0020237f89 */ /* 0x001e2200000e0000 */
[----:B------:R-:W-:Y:S02]  /*12800*/  ISETP.NE.AND P4, PT, RZ, UR24, PT ;  /* 0x00000018ff007c0c */ /* 0x000fe4000bf85270 */
[----:B------:R-:W-:Y:S02]  /*12810*/  MOV R93, UR22 ;  /* 0x00000016005d7c02 */ /* 0x000fe40008000f00 */
[----:B-1----:R-:W-:Y:S02]  /*12820*/  IADD3 R79, PT, PT, R80, R83, RZ ;  /* 0x00000053504f7210 */ /* 0x002fe40007ffe0ff */
[----:B------:R-:W-:-:S02]  /*12830*/  I2FP.F32.S32 R80, R80 ;  /* 0x0000005000507245 */ /* 0x000fc40000201400 */
[----:B------:R-:W-:Y:S01]  /*12840*/  I2FP.F32.S32 R81, R79 ;  /* 0x0000004f00517245 */ /* 0x000fe20000201400 */
[C---:B0-----:R-:W-:Y:S02]  /*12850*/  FADD.FTZ R84, -R35.reuse, R32 ;  /* 0x0000002023547221 */ /* 0x041fe40000010100 */
[----:B------:R-:W-:Y:S01]  /*12860*/  FMUL.FTZ R86, R35, R80 ;  /* 0x0000005023567220 */ /* 0x000fe20000410000 */
[----:B------:R-:W0:Y:S01]  /*12870*/  MUFU.RCP R82, R81 ;  /* 0x0000005100527308 */ /* 0x000e220000001000 */
[----:B------:R-:W-:-:S04]  /*12880*/  FMUL.FTZ R84, R84, R84 ;  /* 0x0000005454547220 */ /* 0x000fc80000410000 */
[----:B------:R-:W-:Y:S01]  /*12890*/  FMUL.FTZ R84, R84, R85 ;  /* 0x0000005554547220 */ /* 0x000fe20000410000 */
[----:B------:R-:W-:Y:S02]  /*128a0*/  FFMA.FTZ R85, R85, R32, R86 ;  /* 0x0000002055557223 */ /* 0x000fe40000010056 */
[----:B------:R-:W1:Y:S01]  /*128b0*/  SHFL.DOWN PT, R32, R33, 0x4, 0x1f ;  /* 0x08801f0021207f89 */ /* 0x000e6200000e0000 */
[----:B------:R-:W-:-:S03]  /*128c0*/  FMUL.FTZ R84, R84, R80 ;  /* 0x0000005054547220 */ /* 0x000fc60000410000 */
[----:B------:R-:W2:Y:S01]  /*128d0*/  SHFL.DOWN PT, R86, R79, 0x2, 0x1f ;  /* 0x08401f004f567f89 */ /* 0x000ea200000e0000 */
[----:B0-----:R-:W-:-:S05]  /*128e0*/  FMUL.FTZ R80, R82, R85 ;  /* 0x0000005552507220 */ /* 0x001fca0000410000 */
[----:B------:R-:W0:Y:S01]  /*128f0*/  SHFL.DOWN PT, R83, R80, 0x2, 0x1f ;  /* 0x08401f0050537f89 */ /* 0x000e2200000e0000 */
[----:B-1----:R-:W-:-:S04]  /*12900*/  FADD.FTZ R35, R32, R33 ;  /* 0x0000002120237221 */ /* 0x002fc80000010000 */
[----:B------:R-:W-:Y:S01]  /*12910*/  FFMA.FTZ R35, R82, R84, R35 ;  /* 0x0000005452237223 */ /* 0x000fe20000010023 */
[----:B--2---:R-:W-:Y:S01]  /*12920*/  I2FP.F32.S32 R84, R86 ;  /* 0x0000005600547245 */ /* 0x004fe20000201400 */
[----:B------:R-:W-:-:S05]  /*12930*/  IMAD.IADD R86, R79, 0x1, R86 ;  /* 0x000000014f567824 */ /* 0x000fca00078e0256 */
[----:B------:R-:W-:Y:S01]  /*12940*/  I2FP.F32.S32 R33, R86 ;  /* 0x0000005600217245 */ /* 0x000fe20000201400 */
[----:B0-----:R-:W-:Y:S01]  /*12950*/  FMUL.FTZ R32, R83, R84 ;  /* 0x0000005453207220 */ /* 0x001fe20000410000 */
[----:B------:R-:W-:Y:S02]  /*12960*/  FADD.FTZ R83, R80, -R83 ;  /* 0x8000005350537221 */ /* 0x000fe40000010000 */
[----:B------:R-:W0:Y:S01]  /*12970*/  MUFU.RCP R82, R33 ;  /* 0x0000002100527308 */ /* 0x000e220000001000 */
[----:B------:R-:W-:Y:S01]  /*12980*/  FFMA.FTZ R85, R81, R80, R32 ;  /* 0x0000005051557223 */ /* 0x000fe20000010020 */
[----:B------:R-:W-:Y:S01]  /*12990*/  FMUL.FTZ R80, R83, R83 ;  /* 0x0000005353507220 */ /* 0x000fe20000410000 */
[----:B------:R-:W1:Y:S03]  /*129a0*/  SHFL.DOWN PT, R32, R35, 0x2, 0x1f ;  /* 0x08401f0023207f89 */ /* 0x000e6600000e0000 */
[----:B------:R-:W-:-:S02]  /*129b0*/  FMUL.FTZ R80, R81, R80 ;  /* 0x0000005051507220 */ /* 0x000fc40000410000 */
[----:B------:R-:W2:Y:S02]  /*129c0*/  SHFL.DOWN PT, R81, R86, 0x1, 0x1f ;  /* 0x08201f0056517f89 */ /* 0x000ea400000e0000 */
[----:B------:R-:W-:Y:S01]  /*129d0*/  FMUL.FTZ R80, R80, R84 ;  /* 0x0000005450507220 */ /* 0x000fe20000410000 */
[----:B0-----:R-:W-:Y:S01]  /*129e0*/  FMUL.FTZ R92, R82, R85 ;  /* 0x00000055525c7220 */ /* 0x001fe20000410000 */
[----:B------:R-:W-:-:S04]  /*129f0*/  IMAD.U32 R85, RZ, RZ, UR22 ;  /* 0x00000016ff557e24 */ /* 0x000fc8000f8e00ff */
[----:B------:R-:W0:Y:S01]  /*12a00*/  SHFL.DOWN PT, R83, R92, 0x1, 0x1f ;  /* 0x08201f005c537f89 */ /* 0x000e2200000e0000 */
[----:B-1----:R-:W-:-:S04]  /*12a10*/  FADD.FTZ R79, R35, R32 ;  /* 0x00000020234f7221 */ /* 0x002fc80000010000 */
[----:B------:R-:W-:Y:S01]  /*12a20*/  FFMA.FTZ R79, R82, R80, R79 ;  /* 0x00000050524f7223 */ /* 0x000fe2000001004f */
[-C--:B--2---:R-:W-:Y:S02]  /*12a30*/  IADD3 R80, PT, PT, R86, R81.reuse, RZ ;  /* 0x0000005156507210 */ /* 0x084fe40007ffe0ff */
[----:B------:R-:W-:Y:S02]  /*12a40*/  I2FP.F32.S32 R81, R81 ;  /* 0x0000005100517245 */ /* 0x000fe40000201400 */
[----:B------:R-:W-:Y:S01]  /*12a50*/  I2FP.F32.S32 R80, R80 ;  /* 0x0000005000507245 */ /* 0x000fe20000201400 */
[----:B------:R-:W1:Y:S05]  /*12a60*/  SHFL.DOWN PT, R32, R79, 0x1, 0x1f ;  /* 0x08201f004f207f89 */ /* 0x000e6a00000e0000 */
[----:B------:R-:W2:Y:S01]  /*12a70*/  MUFU.RCP R80, R80 ;  /* 0x0000005000507308 */ /* 0x000ea20000001000 */
[----:B0-----:R-:W-:Y:S01]  /*12a80*/  FADD.FTZ R35, R92, -R83 ;  /* 0x800000535c237221 */ /* 0x001fe20000010000 */
[----:B------:R-:W-:-:S03]  /*12a90*/  FMUL.FTZ R84, R83, R81 ;  /* 0x0000005153547220 */ /* 0x000fc60000410000 */
[----:B------:R-:W-:Y:S01]  /*12aa0*/  FMUL.FTZ R82, R35, R35 ;  /* 0x0000002323527220 */ /* 0x000fe20000410000 */
[----:B------:R-:W-:-:S03]  /*12ab0*/  FFMA.FTZ R35, R33, R92, R84 ;  /* 0x0000005c21237223 */ /* 0x000fc60000010054 */
[----:B------:R-:W-:-:S04]  /*12ac0*/  FMUL.FTZ R82, R33, R82 ;  /* 0x0000005221527220 */ /* 0x000fc80000410000 */
[----:B------:R-:W-:Y:S01]  /*12ad0*/  FMUL.FTZ R82, R82, R81 ;  /* 0x0000005152527220 */ /* 0x000fe20000410000 */
[C---:B--2---:R-:W-:Y:S01]  /*12ae0*/  FMUL.FTZ R35, R80.reuse, R35 ;  /* 0x0000002350237220 */ /* 0x044fe20000410000 */
[----:B-1----:R-:W-:Y:S02]  /*12af0*/  FADD.FTZ R33, R79, R32 ;  /* 0x000000204f217221 */ /* 0x002fe40000010000 */
[----:B------:R-:W0:Y:S03]  /*12b00*/  LDC R79, c[0x0][0x448] ;  /* 0x00011200ff4f7b82 */ /* 0x000e260000000800 */
[----:B------:R-:W1:Y:S01]  /*12b10*/  SHFL.IDX PT, R35, R35, RZ, 0x1f ;  /* 0x00001fff23237589 */ /* 0x000e6200000e0000 */
[----:B------:R-:W-:-:S04]  /*12b20*/  FFMA.FTZ R82, R80, R82, R33 ;  /* 0x0000005250527223 */ /* 0x000fc80000010021 */
[----:B------:R-:W2:Y:S02]  /*12b30*/  @!P5 LDC.64 R80, c[0x0][0x3c0] ;  /* 0x0000f000ff50db82 */ /* 0x000ea40000000a00 */
[----:B------:R-:W0:Y:S01]  /*12b40*/  SHFL.IDX PT, R82, R82, RZ, 0x1f ;  /* 0x00001fff52527589 */ /* 0x000e2200000e0000 */
[----:B-1----:R-:W-:-:S05]  /*12b50*/  FMUL.FTZ R32, R35, R35 ;  /* 0x0000002323207220 */ /* 0x002fca0000410000 */
[----:B------:R-:W-:Y:S01]  /*12b60*/  FSEL R84, R32, RZ, P4 ;  /* 0x000000ff20547208 */ /* 0x000fe20002000000 */
[----:B--2---:R-:W-:Y:S01]  /*12b70*/  @!P5 IMAD.WIDE R80, R85, 0x4, R80 ;  /* 0x000000045550d825 */ /* 0x004fe200078e0250 */
[----:B------:R-:W1:Y:S03]  /*12b80*/  @!P5 LDC.64 R32, c[0x0][0x3c8] ;  /* 0x0000f200ff20db82 */ /* 0x000e660000000a00 */
[----:B0-----:R-:W-:Y:S01]  /*12b90*/  FFMA.FTZ R79, R82, UR25, R79 ;  /* 0x00000019524f7c23 */ /* 0x001fe2000801004f */
[----:B------:R0:W-:Y:S03]  /*12ba0*/  @!P5 STG.E desc[UR12][R80.64], R35 ;  /* 0x000000235000d986 */ /* 0x0001e6000c10190c */
[----:B------:R-:W-:-:S04]  /*12bb0*/  FADD.FTZ R79, R79, R84 ;  /* 0x000000544f4f7221 */ /* 0x000fc80000010000 */
        /* <DEDUP_REMOVED lines=13> */
[----:B0-----:R-:W-:Y:S01]  /*12c90*/  SHF.R.U64 R33, R48, 0x10, R49 ;  /* 0x0000001030217819 */ /* 0x001fe20000001231 */
[--C-:B------:R-:W-:Y:S01]  /*12ca0*/  FADD.FTZ R32, R9, -R82.reuse ;  /* 0x8000005209207221 */ /* 0x100fe20000010000 */
[----:B------:R-:W-:Y:S01]  /*12cb0*/  SHF.R.U64 R35, R42, 0x10, R43 ;  /* 0x000000102a237819 */ /* 0x000fe2000000122b */
[----:B------:R-:W-:Y:S02]  /*12cc0*/  HADD2.F32 R79, -RZ, R42.H0_H0 ;  /* 0x2000002aff4f7230 */ /* 0x000fe40000004100 */
[--C-:B------:R-:W-:Y:S01]  /*12cd0*/  FADD.FTZ R34, R10, -R82.reuse ;  /* 0x800000520a227221 */ /* 0x100fe20000010000 */
[----:B------:R-:W-:Y:S02]  /*12ce0*/  HADD2.F32 R33, -RZ, R33.H0_H0 ;  /* 0x20000021ff217230 */ /* 0x000fe40000004100 */
[C---:B------:R-:W-:Y:S01]  /*12cf0*/  FMUL.FTZ R32, R83.reuse, R32 ;  /* 0x0000002053207220 */ /* 0x040fe20000410000 */
[----:B------:R-:W-:Y:S02]  /*12d00*/  HADD2.F32 R35, -RZ, R35.H0_H0 ;  /* 0x20000023ff237230 */ /* 0x000fe40000004100 */
[----:B------:R-:W-:Y:S01]  /*12d10*/  FMUL.FTZ R34, R83, R34 ;  /* 0x0000002253227220 */ /* 0x000fe20000410000 */
[--C-:B------:R-:W-:Y:S01]  /*12d20*/  FADD.FTZ R80, R11, -R82.reuse ;  /* 0x800000520b507221 */ /* 0x100fe20000010000 */
[----:B------:R-:W-:Y:S01]  /*12d30*/  SHF.R.U32.HI R84, RZ, 0x10, R49 ;  /* 0x00000010ff547819 */ /* 0x000fe20000011631 */
[----:B------:R-:W-:Y:S01]  /*12d40*/  FFMA.FTZ R33, R32, R33, R35 ;  /* 0x0000002120217223 */ /* 0x000fe20000010023 */
[----:B------:R-:W-:Y:S01]  /*12d50*/  FADD.FTZ R32, R8, -R82 ;  /* 0x8000005208207221 */ /* 0x000fe20000010000 */
[----:B------:R-:W-:Y:S01]  /*12d60*/  HADD2.F32 R35, -RZ, R69.H1_H1 ;  /* 0x30000045ff237230 */ /* 0x000fe20000004100 */
[----:B------:R-:W-:Y:S01]  /*12d70*/  SHF.R.U32.HI R86, RZ, 0x10, R43 ;  /* 0x00000010ff567819 */ /* 0x000fe2000001162b */
[----:B------:R-:W-:-:S02]  /*12d80*/  HADD2.F32 R84, -RZ, R84.H0_H0 ;  /* 0x20000054ff547230 */ /* 0x000fc40000004100 */
[----:B------:R-:W-:Y:S02]  /*12d90*/  FMUL.FTZ R32, R83, R32 ;  /* 0x0000002053207220 */ /* 0x000fe40000410000 */
[----:B------:R-:W-:Y:S02]  /*12da0*/  HADD2.F32 R86, -RZ, R86.H0_H0 ;  /* 0x20000056ff567230 */ /* 0x000fe40000004100 */
[----:B------:R-:W-:Y:S01]  /*12db0*/  FFMA.FTZ R32, R32, R35, R79 ;  /* 0x0000002320207223 */ /* 0x000fe2000001004f */
[----:B------:R-:W-:Y:S02]  /*12dc0*/  HADD2.F32 R35, -RZ, R67.H1_H1 ;  /* 0x30000043ff237230 */ /* 0x000fe40000004100 */
[----:B------:R-:W-:-:S05]  /*12dd0*/  HADD2.F32 R79, -RZ, R43.H0_H0 ;  /* 0x2000002bff4f7230 */ /* 0x000fca0000004100 */
[----:B------:R-:W-:Y:S01]  /*12de0*/  FFMA.FTZ R34, R34, R35, R79 ;  /* 0x0000002322227223 */ /* 0x000fe2000001004f */
[----:B------:R-:W-:Y:S02]  /*12df0*/  FMUL.FTZ R35, R83, R80 ;  /* 0x0000005053237220 */ /* 0x000fe40000410000 */
[----:B------:R-:W0:Y:S02]  /*12e00*/  LDC.64 R80, c[0x0][0x428] ;  /* 0x00010a00ff507b82 */ /* 0x000e240000000a00 */
[----:B------:R-:W-:Y:S01]  /*12e10*/  FFMA.FTZ R35, R35, R84, R86 ;  /* 0x0000005423237223 */ /* 0x000fe20000010056 */
[C---:B0-----:R-:W-:Y:S01]  /*12e20*/  IMAD.WIDE.U32 R80, R85.reuse, 0x10, R80 ;  /* 0x0000001055507825 */ /* 0x041fe200078e0050 */
[----:B------:R-:W-:-:S04]  /*12e30*/  IADD3 R85, PT, PT, R85, 0x100, RZ ;  /* 0x0000010055557810 */ /* 0x000fc80007ffe0ff */
[----:B------:R1:W-:Y:S03]  /*12e40*/  STG.E.128 desc[UR12][R80.64], R32 ;  /* 0x0000002050007986 */ /* 0x0003e6000c101d0c */
.L_x_17370:
[----:B------:R-:W-:Y:S05]  /*12e50*/  BSYNC.RECONVERGENT B0 ;  /* 0x0000000000007941 */ /* 0x000fea0003800200 */
.L_x_17369:
[----:B------:R-:W-:Y:S01]  /*12e60*/  ISETP.NE.AND P0, PT, R78, RZ, PT ;  /* 0x000000ff4e00720c */ /* 0x000fe20003f05270 */
[----:B------:R-:W-:-:S12]  /*12e70*/  BSSY.RECONVERGENT B0, `(.L_x_17371) ;  /* 0x000001e000007945 */ /* 0x000fd80003800200 */
[----:B------:R-:W-:Y:S05]  /*12e80*/  @!P0 BRA `(.L_x_17372) ;  /* 0x0000000000708947 */ /* 0x000fea0003800000 */
[----:B01----:R-:W-:Y:S01]  /*12e90*/  SHF.R.U64 R33, R46, 0x10, R47 ;  /* 0x000000102e217819 */ /* 0x003fe2000000122f */
        /* <DEDUP_REMOVED lines=12> */
[----:B------:R-:W-:Y:S01]  /*12f60*/  HADD2.F32 R35, -RZ, R76.H0_H0 ;  /* 0x2000004cff237230 */ /* 0x000fe20000004100 */
        /* <DEDUP_REMOVED lines=11> */
[----:B0-----:R-:W-:-:S04]  /*13020*/  IMAD.WIDE.U32 R78, R85, 0x10, R78 ;  /* 0x00000010554e7825 */ /* 0x001fc800078e004e */
[----:B------:R-:W-:Y:S01]  /*13030*/  VIADD R85, R85, 0x100 ;  /* 0x0000010055557836 */ /* 0x000fe20000000000 */
[----:B------:R2:W-:Y:S06]  /*13040*/  STG.E.128 desc[UR12][R78.64], R32 ;  /* 0x000000204e007986 */ /* 0x0005ec000c101d0c */
.L_x_17372:
[----:B------:R-:W-:Y:S05]  /*13050*/  BSYNC.RECONVERGENT B0 ;  /* 0x0000000000007941 */ /* 0x000fea0003800200 */
.L_x_17371:
[----:B------:R-:W-:Y:S01]  /*13060*/  ISETP.NE.AND P0, PT, R77, RZ, PT ;  /* 0x000000ff4d00720c */ /* 0x000fe20003f05270 */
[----:B------:R-:W-:-:S12]  /*13070*/  BSSY.RECONVERGENT B0, `(.L_x_17373) ;  /* 0x000001b000007945 */ /* 0x000fd80003800200 */
[----:B------:R-:W-:Y:S05]  /*13080*/  @!P0 BRA `(.L_x_17374) ;  /* 0x0000000000648947 */ /* 0x000fea0003800000 */
[----:B012---:R-:W-:Y:S01]  /*13090*/  SHF.R.U64 R33, R44, 0x10, R45 ;  /* 0x000000102c217819 */ /* 0x007fe2000000122d */
[--C-:B------:R-:W-:Y:S01]  /*130a0*/  FADD.FTZ R32, R17, -R82.reuse ;  /* 0x8000005211207221 */ /* 0x100fe20000010000 */
[----:B------:R-:W-:Y:S02]  /*130b0*/  HADD2.F32 R35, -RZ, R88.H0_H0 ;  /* 0x20000058ff237230 */ /* 0x000fe40000004100 */
[--C-:B------:R-:W-:Y:S01]  /*130c0*/  FADD.FTZ R34, R18, -R82.reuse ;  /* 0x8000005212227221 */ /* 0x100fe20000010000 */
[----:B------:R-:W-:Y:S02]  /*130d0*/  HADD2.F32 R77, -RZ, R38.H0_H0 ;  /* 0x20000026ff4d7230 */ /* 0x000fe40000004100 */
[C---:B------:R-:W-:Y:S01]  /*130e0*/  FMUL.FTZ R32, R83.reuse, R32 ;  /* 0x0000002053207220 */ /* 0x040fe20000410000 */
[----:B------:R-:W-:Y:S02]  /*130f0*/  HADD2.F32 R33, -RZ, R33.H0_H0 ;  /* 0x20000021ff217230 */ /* 0x000fe40000004100 */
[----:B------:R-:W-:Y:S01]  /*13100*/  FMUL.FTZ R34, R83, R34 ;  /* 0x0000002253227220 */ /* 0x000fe20000410000 */
[----:B------:R-:W-:Y:S01]  /*13110*/  FADD.FTZ R78, R19, -R82 ;  /* 0x80000052134e7221 */ /* 0x000fe20000010000 */
[----:B------:R-:W-:-:S02]  /*13120*/  HADD2.F32 R80, -RZ, R89.H0_H0 ;  /* 0x20000059ff507230 */ /* 0x000fc40000004100 */
[----:B------:R-:W-:Y:S01]  /*13130*/  FFMA.FTZ R33, R32, R33, R35 ;  /* 0x0000002120217223 */ /* 0x000fe20000010023 */
[----:B------:R-:W-:Y:S01]  /*13140*/  FADD.FTZ R32, R16, -R82 ;  /* 0x8000005210207221 */ /* 0x000fe20000010000 */
[----:B------:R-:W-:-:S03]  /*13150*/  HADD2.F32 R35, -RZ, R87.H0_H0 ;  /* 0x20000057ff237230 */ /* 0x000fc60000004100 */
[----:B------:R-:W-:-:S04]  /*13160*/  FMUL.FTZ R32, R83, R32 ;  /* 0x0000002053207220 */ /* 0x000fc80000410000 */
[----:B------:R-:W-:Y:S01]  /*13170*/  FFMA.FTZ R32, R32, R35, R77 ;  /* 0x0000002320207223 */ /* 0x000fe2000001004d */
[----:B------:R-:W-:Y:S02]  /*13180*/  HADD2.F32 R35, -RZ, R87.H1_H1 ;  /* 0x30000057ff237230 */ /* 0x000fe40000004100 */
[----:B------:R-:W-:-:S05]  /*13190*/  HADD2.F32 R77, -RZ, R39.H0_H0 ;  /* 0x20000027ff4d7230 */ /* 0x000fca0000004100 */
[----:B------:R-:W-:Y:S01]  /*131a0*/  FFMA.FTZ R34, R34, R35, R77 ;  /* 0x0000002322227223 */ /* 0x000fe2000001004d */
[----:B------:R-:W-:Y:S01]  /*131b0*/  FMUL.FTZ R35, R83, R78 ;  /* 0x0000004e53237220 */ /* 0x000fe20000410000 */
[----:B------:R-:W-:-:S05]  /*131c0*/  HADD2.F32 R78, -RZ, R88.H1_H1 ;  /* 0x30000058ff4e7230 */ /* 0x000fca0000004100 */
[----:B------:R-:W-:Y:S02]  /*131d0*/  FFMA.FTZ R35, R35, R78, R80 ;  /* 0x0000004e23237223 */ /* 0x000fe40000010050 */
[----:B------:R-:W0:Y:S02]  /*131e0*/  LDC.64 R78, c[0x0][0x428] ;  /* 0x00010a00ff4e7b82 */ /* 0x000e240000000a00 */
[C---:B0-----:R-:W-:Y:S01]  /*131f0*/  IMAD.WIDE.U32 R78, R85.reuse, 0x10, R78 ;  /* 0x00000010554e7825 */ /* 0x041fe200078e004e */
[----:B------:R-:W-:-:S04]  /*13200*/  IADD3 R85, PT, PT, R85, 0x100, RZ ;  /* 0x0000010055557810 */ /* 0x000fc80007ffe0ff */
[----:B------:R3:W-:Y:S03]  /*13210*/  STG.E.128 desc[UR12][R78.64], R32 ;  /* 0x000000204e007986 */ /* 0x0007e6000c101d0c */
.L_x_17374:
[----:B------:R-:W-:Y:S05]  /*13220*/  BSYNC.RECONVERGENT B0 ;  /* 0x0000000000007941 */ /* 0x000fea0003800200 */
.L_x_17373:
[----:B------:R-:W-:Y:S04]  /*13230*/  BSSY.RECONVERGENT B0, `(.L_x_17375) ;  /* 0x000001a000007945 */ /* 0x000fe80003800200 */
[----:B------:R-:W-:Y:S05]  /*13240*/  @!P1 BRA `(.L_x_17376) ;  /* 0x0000000000609947 */ /* 0x000fea0003800000 */
[--C-:B0123--:R-:W-:Y:S01]  /*13250*/  FADD.FTZ R32, R20, -R82.reuse ;  /* 0x8000005214207221 */ /* 0x10ffe20000010000 */
[----:B------:R-:W-:Y:S02]  /*13260*/  HADD2.F32 R33, -RZ, R75.H1_H1 ;  /* 0x3000004bff217230 */ /* 0x000fe40000004100 */
[----:B------:R-:W-:Y:S01]  /*13270*/  FADD.FTZ R34, R21, -R82 ;  /* 0x8000005215227221 */ /* 0x000fe20000010000 */
[----:B------:R-:W-:Y:S02]  /*13280*/  HADD2.F32 R35, -RZ, R36.H0_H0 ;  /* 0x20000024ff237230 */ /* 0x000fe40000004100 */
[C---:B------:R-:W-:Y:S01]  /*13290*/  FMUL.FTZ R32, R83.reuse, R32 ;  /* 0x0000002053207220 */ /* 0x040fe20000410000 */
[----:B------:R-:W-:Y:S02]  /*132a0*/  HADD2.F32 R78, -RZ, R89.H1_H1 ;  /* 0x30000059ff4e7230 */ /* 0x000fe40000004100 */
[----:B------:R-:W-:Y:S02]  /*132b0*/  HADD2.F32 R77, -RZ, R37.H0_H0 ;  /* 0x20000025ff4d7230 */ /* 0x000fe40000004100 */
[----:B------:R-:W-:Y:S01]  /*132c0*/  FFMA.FTZ R32, R32, R33, R35 ;  /* 0x0000002120207223 */ /* 0x000fe20000010023 */
[----:B------:R-:W-:Y:S01]  /*132d0*/  FMUL.FTZ R33, R83, R34 ;  /* 0x0000002253217220 */ /* 0x000fe20000410000 */
[----:B------:R-:W-:-:S02]  /*132e0*/  HADD2.F32 R34, -RZ, R74.H1_H1 ;  /* 0x3000004aff227230 */ /* 0x000fc40000004100 */
[----:B------:R-:W-:Y:S02]  /*132f0*/  HADD2.F32 R35, -RZ, R75.H0_H0 ;  /* 0x2000004bff237230 */ /* 0x000fe40000004100 */
[----:B------:R-:W-:Y:S02]  /*13300*/  HADD2.F32 R80, -RZ, R90.H0_H0 ;  /* 0x2000005aff507230 */ /* 0x000fe40000004100 */
[----:B------:R-:W-:Y:S01]  /*13310*/  FFMA.FTZ R33, R33, R34, R78 ;  /* 0x0000002221217223 */ /* 0x000fe2000001004e */
[--C-:B------:R-:W-:Y:S01]  /*13320*/  FADD.FTZ R34, R22, -R82.reuse ;  /* 0x8000005216227221 */ /* 0x100fe20000010000 */
[----:B------:R-:W-:-:S03]  /*13330*/  FADD.FTZ R78, R23, -R82 ;  /* 0x80000052174e7221 */ /* 0x000fc60000010000 */
[----:B------:R-:W-:-:S04]  /*13340*/  FMUL.FTZ R34, R83, R34 ;  /* 0x0000002253227220 */ /* 0x000fc80000410000 */
[----:B------:R-:W-:Y:S01]  /*13350*/  FFMA.FTZ R34, R34, R35, R77 ;  /* 0x0000002322227223 */ /* 0x000fe2000001004d */
[----:B------:R-:W-:Y:S01]  /*13360*/  FMUL.FTZ R35, R83, R78 ;  /* 0x0000004e53237220 */ /* 0x000fe20000410000 */
[----:B------:R-:W-:-:S05]  /*13370*/  HADD2.F32 R78, -RZ, R74.H0_H0 ;  /* 0x2000004aff4e7230 */ /* 0x000fca0000004100 */
[----:B------:R-:W-:Y:S02]  /*13380*/  FFMA.FTZ R35, R35, R78, R80 ;  /* 0x0000004e23237223 */ /* 0x000fe40000010050 */
[----:B------:R-:W0:Y:S02]  /*13390*/  LDC.64 R78, c[0x0][0x428] ;  /* 0x00010a00ff4e7b82 */ /* 0x000e240000000a00 */
[----:B0-----:R-:W-:-:S04]  /*133a0*/  IMAD.WIDE.U32 R78, R85, 0x10, R78 ;  /* 0x00000010554e7825 */ /* 0x001fc800078e004e */
[----:B------:R-:W-:Y:S01]  /*133b0*/  VIADD R85, R85, 0x100 ;  /* 0x0000010055557836 */ /* 0x000fe20000000000 */
[----:B------:R4:W-:Y:S06]  /*133c0*/  STG.E.128 desc[UR12][R78.64], R32 ;  /* 0x000000204e007986 */ /* 0x0009ec000c101d0c */
.L_x_17376:
[----:B------:R-:W-:Y:S05]  /*133d0*/  BSYNC.RECONVERGENT B0 ;  /* 0x0000000000007941 */ /* 0x000fea0003800200 */
.L_x_17375:
[----:B------:R-:W-:Y:S04]  /*133e0*/  BSSY.RECONVERGENT B0, `(.L_x_17377) ;  /* 0x000001a000007945 */ /* 0x000fe80003800200 */
[----:B------:R-:W-:Y:S05]  /*133f0*/  @!P2 BRA `(.L_x_17378) ;  /* 0x000000000060a947 */ /* 0x000fea0003800000 */
[--C-:B01234-:R-:W-:Y:S01]  /*13400*/  FADD.FTZ R32, R24, -R82.reuse ;  /* 0x8000005218207221 */ /* 0x11ffe20000010000 */
        /* <DEDUP_REMOVED lines=23> */
.L_x_17378:
[----:B------:R-:W-:Y:S05]  /*13580*/  BSYNC.RECONVERGENT B0 ;  /* 0x0000000000007941 */ /* 0x000fea0003800200 */
.L_x_17377:
        /* <DEDUP_REMOVED lines=10> */
[----:B------:R-:W-:-:S03]  /*13630*/  FMUL.FTZ R82, R83, R82 ;  /* 0x0000005253527220 */ /* 0x000fc60000410000 */
[----:B------:R-:W-:Y:S01]  /*13640*/  FFMA.FTZ R34, R34, R62, R57 ;  /* 0x0000003e22227223 */ /* 0x000fe20000010039 */
[----:B0-----:R-:W-:-:S04]  /*13650*/  IMAD.WIDE.U32 R78, R85, 0x10, R32 ;  /* 0x00000010554e7825 */ /* 0x001fc800078e0020 */
[----:B------:R-:W-:Y:S01]  /*13660*/  FFMA.FTZ R32, R35, R61, R56 ;  /* 0x0000003d23207223 */ /* 0x000fe20000010038 */
[----:B------:R-:W-:Y:S01]  /*13670*/  FFMA.FTZ R33, R77, R63, R66 ;  /* 0x0000003f4d217223 */ /* 0x000fe20000010042 */
[----:B------:R-:W-:-:S05]  /*13680*/  FFMA.FTZ R35, R82, R64, R65 ;  /* 0x0000004052237223 */ /* 0x000fca0000010041 */
[----:B------:R0:W-:Y:S02]  /*13690*/  STG.E.128 desc[UR12][R78.64], R32 ;  /* 0x000000204e007986 */ /* 0x0001e4000c101d0c */
.L_x_17379:
[----:B------:R-:W-:Y:S05]  /*136a0*/  BSYNC.RECONVERGENT B0 ;  /* 0x0000000000007941 */ /* 0x000fea0003800200 */
.L_x_17368:
[----:B------:R-:W-:Y:S02]  /*136b0*/  UIADD3 UR22, UPT, UPT, UR22, UR20, URZ ;  /* 0x0000001416167290 */ /* 0x000fe4000fffe0ff */
[----:B------:R-:W-:Y:S02]  /*136c0*/  UPLOP3.LUT UP1, UPT, UPT, UPT, UP1, 0x40, 0x4 ;  /* 0x000000000004789c */ /* 0x000fe40003f2e810 */
[----:B------:R-:W-:-:S09]  /*136d0*/  UISETP.GE.AND UP0, UPT, UR22, UR21, UPT ;  /* 0x000000151600728c */ /* 0x000fd2000bf06270 */
[----:B------:R-:W-:Y:S05]  /*136e0*/  BRA.U !UP0, `(.L_x_17380) ;  /* 0xfffffed9088c7547 */ /* 0x000fea000b83ffff */
[----:B------:R-:W-:Y:S05]  /*136f0*/  EXIT ;  /* 0x000000000000794d */ /* 0x000fea0003800000 */
.L_x_17381:
        /* <DEDUP_REMOVED lines=16> */
.L_x_21041:


//--------------------- .text._ZN10layer_norm13ln_fwd_kernelINS_13Kernel_traitsI6__halfffffjLj6144ELj1ELj1ELj8ELj16ENS_18Kernel_traits_baseILj6144ES2_ffffjLj256EEEEELb1ELb0ELb1ELb1EEEvNS_9FwdParamsE --------------------------
	.section	.text._ZN10layer_norm13ln_fwd_kernelINS_13Kernel_traitsI6__halfffffjLj6144ELj1ELj1ELj8ELj16ENS_18Kernel_traits_baseILj6144ES2_ffffjLj256EEEEELb1ELb0ELb1ELb1EEEvNS_9FwdParamsE,"ax",@progbits
	.align	128
        .global         _ZN10layer_norm13ln_fwd_kernelINS_13Kernel_traitsI6__halfffffjLj6144ELj1ELj1ELj8ELj16ENS_18Kernel_traits_baseILj6144ES2_ffffjLj256EEEEELb1ELb0ELb1ELb1EEEvNS_9FwdParamsE
        .type           _ZN10layer_norm13ln_fwd_kernelINS_13Kernel_traitsI6__halfffffjLj6144ELj1ELj1ELj8ELj16ENS_18Kernel_traits_baseILj6144ES2_ffffjLj256EEEEELb1ELb0ELb1ELb1EEEvNS_9FwdParamsE,@function
        .size           _ZN10layer_norm13ln_fwd_kernelINS_13Kernel_traitsI6__halfffffjLj6144ELj1ELj1ELj8ELj16ENS_18Kernel_traits_baseILj6144ES2_ffffjLj256EEEEELb1ELb0ELb1ELb1EEEvNS_9FwdParamsE,(.L_x_21042 - _ZN10layer_norm13ln_fwd_kernelINS_13Kernel_traitsI6__halfffffjLj6144ELj1ELj1ELj8ELj16ENS_18Kernel_traits_baseILj6144ES2_ffffjLj256EEEEELb1ELb0ELb1ELb1EEEvNS_9FwdParamsE)
        .other          _ZN10layer_norm13ln_fwd_kernelINS_13Kernel_traitsI6__halfffffjLj6144ELj1ELj1ELj8ELj16ENS_18Kernel_traits_baseILj6144ES2_ffffjLj256EEEEELb1ELb0ELb1ELb1EEEvNS_9FwdParamsE,@"STO_CUDA_ENTRY STV_DEFAULT"
_ZN10layer_norm13ln_fwd_kernelINS_13Kernel_traitsI6__halfffffjLj6144ELj1ELj1ELj8ELj16ENS_18Kernel_traits_baseILj6144ES2_ffffjLj256EEEEELb1ELb0ELb1ELb1EEEvNS_9FwdParamsE:
.text._ZN10layer_norm13ln_fwd_kernelINS_13Kernel_traitsI6__halfffffjLj6144ELj1ELj1ELj8ELj16ENS_18Kernel_traits_baseILj6144ES2_ffffjLj256EEEEELb1ELb0ELb1ELb1EEEvNS_9FwdParamsE:
        /* <DEDUP_REMOVED lines=12> */
[----:B----4-:R-:W3:Y:S01]  /*00c0*/  @P1 LDG.E.64 R16, desc[UR12][R16.64] ;  /* 0x0000000c10101981 */ /* 0x010ee2000c1e1b00 */
[----:B------:R-:W4:Y:S03]  /*00d0*/  S2UR UR7, SR_CTAID.X ;  /* 0x00000000000779c3 */ /* 0x000f260000002500 */
[----:B--2---:R-:W2:Y:S01]  /*00e0*/  @P1 LDG.E.64 R18, desc[UR12][R66.64] ;  /* 0x0000000c42121981 */ /* 0x004ea2000c1e1b00 */
[----:B0-----:R-:W-:Y:S01]  /*00f0*/  ISETP.NE.U32.AND P0, PT, RZ, UR4, PT ;  /* 0x00000004ff007c0c */ /* 0x001fe2000bf05070 */
[----:B------:R-:W4:Y:S03]  /*0100*/  LDCU UR4, c[0x0][0x384] ;  /* 0x00007080ff0477ac */ /* 0x000f260008000800 */
[----:B------:R-:W2:Y:S01]  /*0110*/  @P1 LDC R25, c[0x0][0x460] ;  /* 0x00011800ff191b82 */ /* 0x000ea20000000800 */
[----:B------:R-:W-:-:S13]  /*0120*/  ISETP.NE.AND.EX P0, PT, RZ, UR5, PT, P0 ;  /* 0x00000005ff007c0c */ /* 0x000fda000bf05300 */
[----:B------:R-:W0:Y:S01]  /*0130*/  @P0 LDC.64 R22, c[0x0][0x438] ;  /* 0x00010e00ff160b82 */ /* 0x000e220000000a00 */
[----:B-1----:R-:W-:-:S05]  /*0140*/  IMAD.WIDE.U32 R20, R47, 0x8, R20 ;  /* 0x000000082f147825 */ /* 0x002fca00078e0014 */
[----:B------:R1:W5:Y:S04]  /*0150*/  LDG.E.64 R14, desc[UR12][R20.64] ;  /* 0x0000000c140e7981 */ /* 0x000368000c1e1b00 */
[----:B------:R1:W5:Y:S04]  /*0160*/  LDG.E.64 R12, desc[UR12][R20.64+0x800] ;  /* 0x0008000c140c7981 */ /* 0x000368000c1e1b00 */
[----:B------:R1:W5:Y:S04]  /*0170*/  LDG.E.64 R10, desc[UR12][R20.64+0x1000] ;  /* 0x0010000c140a7981 */ /* 0x000368000c1e1b00 */
[----:B------:R1:W5:Y:S04]  /*0180*/  LDG.E.64 R8, desc[UR12][R20.64+0x1800] ;  /* 0x0018000c14087981 */ /* 0x000368000c1e1b00 */
[----:B------:R1:W5:Y:S01]  /*0190*/  LDG.E.64 R6, desc[UR12][R20.64+0x2000] ;  /* 0x0020000c14067981 */ /* 0x000362000c1e1b00 */
[----:B0-----:R-:W-:-:S03]  /*01a0*/  @P0 IMAD.WIDE.U32 R22, R47, 0x8, R22 ;  /* 0x000000082f160825 */ /* 0x001fc600078e0016 */
[----:B------:R1:W5:Y:S04]  /*01b0*/  LDG.E.64 R4, desc[UR12][R20.64+0x2800] ;  /* 0x0028000c14047981 */ /* 0x000368000c1e1b00 */
[----:B------:R1:W5:Y:S04]  /*01c0*/  @P0 LDG.E.64 R40, desc[UR12][R22.64] ;  /* 0x0000000c16280981 */ /* 0x000368000c1e1b00 */
[----:B------:R1:W5:Y:S04]  /*01d0*/  @P0 LDG.E.64 R38, desc[UR12][R22.64+0x800] ;  /* 0x0008000c16260981 */ /* 0x000368000c1e1b00 */
[----:B------:R1:W5:Y:S04]  /*01e0*/  @P0 LDG.E.64 R36, desc[UR12][R22.64+0x1000] ;  /* 0x0010000c16240981 */ /* 0x000368000c1e1b00 */
[----:B------:R1:W5:Y:S04]  /*01f0*/  @P0 LDG.E.64 R34, desc[UR12][R22.64+0x1800] ;  /* 0x0018000c16220981 */ /* 0x000368000c1e1b00 */
[----:B------:R1:W5:Y:S04]  /*0200*/  @P0 LDG.E.64 R32, desc[UR12][R22.64+0x2000] ;  /* 0x0020000c16200981 */ /* 0x000368000c1e1b00 */
[----:B------:R1:W5:Y:S01]  /*0210*/  @P0 LDG.E.64 R2, desc[UR12][R22.64+0x2800] ;  /* 0x0028000c16020981 */ /* 0x000362000c1e1b00 */
[----:B------:R-:W0:Y:S01]  /*0220*/  LDC R0, c[0x0][0x360] ;  /* 0x0000d800ff007b82 */ /* 0x000e220000000800 */
[----:B----4-:R-:W-:-:S06]  /*0230*/  UISETP.GE.AND UP0, UPT, UR7, UR4, UPT ;  /* 0x000000040700728c */ /* 0x010fcc000bf06270 */
[----:B------:R-:W-:Y:S01]  /*0240*/  PLOP3.LUT P3, PT, PT, PT, UP0, 0x80, 0x8 ;  /* 0x000000000008781c */ /* 0x000fe20003f6f008 */
[----:B0-----:R-:W-:Y:S01]  /*0250*/  IMAD R47, R0, UR7, R47 ;  /* 0x00000007002f7c24 */ /* 0x001fe2000f8e022f */
[----:B---3--:R-:W-:Y:S02]  /*0260*/  @P1 R2UR UR14, R16 ;  /* 0x00000000100e12ca */ /* 0x008fe400000e0000 */
[----:B------:R-:W-:Y:S02]  /*0270*/  @P1 R2UR UR15, R17 ;  /* 0x00000000110f12ca */ /* 0x000fe400000e0000 */
[----:B--2---:R-:W-:-:S04]  /*0280*/  @P1 IADD3 R66, P2, PT, R18, R25, RZ ;  /* 0x0000001912421210 */ /* 0x004fc80007f5e0ff */
[----:B------:R-:W-:-:S03]  /*0290*/  @P1 IADD3.X R67, PT, PT, RZ, R19, RZ, P2, !PT ;  /* 0x00000013ff431210 */ /* 0x000fc600017fe4ff */
[----:B-1----:R-:W-:Y:S06]  /*02a0*/  @P3 EXIT ;  /* 0x000000000000394d */ /* 0x002fec0003800000 */
[--C-:B------:R-:W-:Y:S01]  /*02b0*/  SHF.R.U64 R46, R66, 0x2, R67.reuse ;  /* 0x00000002422e7819 */ /* 0x100fe20000001243 */
[----:B------:R-:W-:Y:S01]  /*02c0*/  IMAD.HI.U32 R0, R47, -0x326172a9, RZ ;  /* 0xcd9e8d572f007827 */ /* 0x000fe200078e00ff */
[----:B------:R-:W-:Y:S01]  /*02d0*/  SHF.R.U32.HI R45, RZ, 0x2, R67 ;  /* 0x00000002ff2d7819 */ /* 0x000fe20000011643 */
[----:B------:R-:W-:Y:S01]  /*02e0*/  UIADD3 UR26, UPT, UPT, UR14, -0x61c88647, URZ ;  /* 0x9e3779b90e1a7890 */ /* 0x000fe2000fffe0ff */
[----:B-----5:R-:W-:Y:S01]  /*02f0*/  MOV R59, R11 ;  /* 0x0000000b003b7202 */ /* 0x020fe20000000f00 */
[C---:B------:R-:W-:Y:S01]  /*0300*/  IMAD.HI.U32 R16, R46.reuse, -0x2daee0ad, RZ ;  /* 0xd2511f532e107827 */ /* 0x040fe200078e00ff */
[----:B------:R-:W-:Y:S01]  /*0310*/  LOP3.LUT R0, R45, UR14, R0, 0x96, !PT ;  /* 0x0000000e2d007c12 */ /* 0x000fe2000f8e9600 */
[----:B------:R-:W-:Y:S01]  /*0320*/  UIADD3 UR27, UPT, UPT, UR15, -0x4498517b, URZ ;  /* 0xbb67ae850f1b7890 */ /* 0x000fe2000fffe0ff */
[----:B------:R-:W-:Y:S01]  /*0330*/  @!P0 CS2R R40, SRZ ;  /* 0x0000000000288805 */ /* 0x000fe2000001ff00 */
[----:B------:R-:W-:Y:S01]  /*0340*/  IMAD R20, R46, -0x2daee0ad, RZ ;  /* 0xd2511f532e147824 */ /* 0x000fe200078e02ff */
[----:B------:R-:W-:Y:S01]  /*0350*/  LOP3.LUT R16, R16, UR15, RZ, 0x3c, !PT ;  /* 0x0000000f10107c12 */ /* 0x000fe2000f8e3cff */
[----:B------:R-:W-:Y:S01]  /*0360*/  IMAD.HI.U32 R19, R0, -0x2daee0ad, RZ ;  /* 0xd2511f5300137827 */ /* 0x000fe200078e00ff */
[----:B------:R-:W-:Y:S01]  /*0370*/  UIADD3 UR28, UPT, UPT, UR14, 0x3c6ef372, URZ ;  /* 0x3c6ef3720e1c7890 */ /* 0x000fe2000fffe0ff */
[----:B------:R-:W-:Y:S01]  /*0380*/  SHF.R.U64 R52, R4, 0x10, R5 ;  /* 0x0000001004347819 */ /* 0x000fe20000001205 */
[----:B------:R-:W-:Y:S01]  /*0390*/  UIADD3 UR29, UPT, UPT, UR15, 0x76cf5d0a, URZ ;  /* 0x76cf5d0a0f1d7890 */ /* 0x000fe2000fffe0ff */
[----:B------:R-:W-:Y:S01]  /*03a0*/  IMAD R18, R47, -0x326172a9, RZ ;  /* 0xcd9e8d572f127824 */ /* 0x000fe200078e02ff */
[----:B------:R-:W-:Y:S01]  /*03b0*/  LOP3.LUT R19, R20, UR27, R19, 0x96, !PT ;  /* 0x0000001b14137c12 */ /* 0x000fe2000f8e9613 */
[C---:B------:R-:W-:Y:S01]  /*03c0*/  IMAD.HI.U32 R17, R16.reuse, -0x326172a9, RZ ;  /* 0xcd9e8d5710117827 */ /* 0x040fe200078e00ff */
[----:B------:R-:W-:Y:S01]  /*03d0*/  UIADD3 UR30, UPT, UPT, UR14, -0x255992d5, URZ ;  /* 0xdaa66d2b0e1e7890 */ /* 0x000fe2000fffe0ff */
[----:B------:R-:W-:Y:S01]  /*03e0*/  @!P0 CS2R R38, SRZ ;  /* 0x0000000000268805 */ /* 0x000fe2000001ff00 */
[----:B------:R-:W-:Y:S01]  /*03f0*/  UIADD3 UR31, UPT, UPT, UR15, 0x32370b8f, URZ ;  /* 0x32370b8f0f1f7890 */ /* 0x000fe2000fffe0ff */
[----:B------:R-:W-:Y:S01]  /*0400*/  IMAD R21, R16, -0x326172a9, RZ ;  /* 0xcd9e8d5710157824 */ /* 0x000fe200078e02ff */
[----:B------:R-:W-:Y:S01]  /*0410*/  LOP3.LUT R17, R18, UR26, R17, 0x96, !PT ;  /* 0x0000001a12117c12 */ /* 0x000fe2000f8e9611 */
[----:B------:R-:W-:Y:S01]  /*0420*/  IMAD R23, R0, -0x2daee0ad, RZ ;  /* 0xd2511f5300177824 */ /* 0x000fe200078e02ff */
[----:B------:R-:W-:Y:S01]  /*0430*/  UIADD3 UR32, UPT, UPT, UR14, 0x78dde6e4, URZ ;  /* 0x78dde6e40e207890 */ /* 0x000fe2000fffe0ff */
[----:B------:R-:W-:Y:S01]  /*0440*/  IMAD.HI.U32 R16, R19, -0x326172a9, RZ ;  /* 0xcd9e8d5713107827 */ /* 0x000fe200078e00ff */
[----:B------:R-:W-:Y:S01]  /*0450*/  UIADD3 UR33, UPT, UPT, UR15, -0x126145ec, URZ ;  /* 0xed9eba140f217890 */ /* 0x000fe2000fffe0ff */
[----:B------:R-:W-:Y:S01]  /*0460*/  @!P0 CS2R R36, SRZ ;  /* 0x0000000000248805 */ /* 0x000fe2000001ff00 */
[----:B------:R-:W-:Y:S01]  /*0470*/  UIADD3 UR34, UPT, UPT, UR14, 0x1715609d, URZ ;  /* 0x1715609d0e227890 */ /* 0x000fe2000fffe0ff */
[----:B------:R-:W-:Y:S01]  /*0480*/  IMAD.HI.U32 R0, R17, -0x2daee0ad, RZ ;  /* 0xd2511f5311007827 */ /* 0x000fe200078e00ff */
[----:B------:R-:W-:Y:S01]  /*0490*/  LOP3.LUT R16, R21, UR28, R16, 0x96, !PT ;  /* 0x0000001c15107c12 */ /* 0x000fe2000f8e9610 */
[----:B------:R-:W-:Y:S01]  /*04a0*/  UIADD3 UR35, UPT, UPT, UR15, -0x56f99767, URZ ;  /* 0xa90668990f237890 */ /* 0x000fe2000fffe0ff */
[----:B------:R-:W-:Y:S01]  /*04b0*/  @!P0 CS2R R34, SRZ ;  /* 0x0000000000228805 */ /* 0x000fe2000001ff00 */
[----:B------:R-:W-:Y:S01]  /*04c0*/  IMAD R21, R17, -0x2daee0ad, RZ ;  /* 0xd2511f5311157824 */ /* 0x000fe200078e02ff */
[----:B------:R-:W-:Y:S01]  /*04d0*/  LOP3.LUT R0, R23, UR29, R0, 0x96, !PT ;  /* 0x0000001d17007c12 */ /* 0x000fe2000f8e9600 */
[----:B------:R-:W-:Y:S01]  /*04e0*/  IMAD.HI.U32 R20, R16, -0x2daee0ad, RZ ;  /* 0xd2511f5310147827 */ /* 0x000fe200078e00ff */
[----:B------:R-:W-:Y:S01]  /*04f0*/  UIADD3 UR36, UPT, UPT, UR14, -0x4ab325aa, URZ ;  /* 0xb54cda560e247890 */ /* 0x000fe2000fffe0ff */
[----:B------:R-:W-:Y:S01]  /*0500*/  SHF.R.U64 R79, R38, 0x10, R39 ;  /* 0x00000010264f7819 */ /* 0x000fe20000001227 */
[----:B------:R-:W-:Y:S01]  /*0510*/  UIADD3 UR37, UPT, UPT, UR15, 0x646e171e, URZ ;  /* 0x646e171e0f257890 */ /* 0x000fe2000fffe0ff */
[----:B------:R-:W-:Y:S01]  /*0520*/  IMAD R18, R19, -0x326172a9, RZ ;  /* 0xcd9e8d5713127824 */ /* 0x000fe200078e02ff */
        /* <DEDUP_REMOVED lines=8> */
[----:B------:R-:W-:Y:S01]  /*05b0*/  UIADD3 UR40, UPT, UPT, UR14, -0xe443238, URZ ;  /* 0xf1bbcdc80e287890 */ /* 0x000fe2000fffe0ff */
[----:B------:R-:W-:Y:S01]  /*05c0*/  IMAD.HI.U32 R0, R20, -0x326172a9, RZ ;  /* 0xcd9e8d5714007827 */ /* 0x000fe200078e00ff */
[----:B------:R-:W-:Y:S01]  /*05d0*/  UIADD3 UR41, UPT, UPT, UR15, -0x24c28bd8, URZ ;  /* 0xdb3d74280f297890 */ /* 0x000fe2000fffe0ff */
[----:B------:R-:W-:-:S02]  /*05e0*/  SHF.R.U32.HI R51, RZ, 0x10, R5 ;  /* 0x00000010ff337819 */ /* 0x000fc40000011605 */
[----:B------:R-:W-:Y:S01]  /*05f0*/  @!P0 CS2R R32, SRZ ;  /* 0x0000000000208805 */ /* 0x000fe2000001ff00 */
[----:B------:R-:W-:Y:S01]  /*0600*/  IMAD.HI.U32 R16, R17, -0x2daee0ad, RZ ;  /* 0xd2511f5311107827 */ /* 0x000fe200078e00ff */
[----:B------:R-:W-:Y:S02]  /*0610*/  LOP3.LUT R0, R19, UR32, R0, 0x96, !PT ;  /* 0x0000002013007c12 */ /* 0x000fe4000f8e9600 */
[----:B------:R-:W-:Y:S02]  /*0620*/  @!P0 CS2R R2, SRZ ;  /* 0x0000000000028805 */ /* 0x000fe4000001ff00 */
[----:B------:R-:W-:Y:S01]  /*0630*/  SHF.R.U64 R80, R36, 0x10, R37 ;  /* 0x0000001024507819 */ /* 0x000fe20000001225 */
[----:B------:R-:W-:Y:S01]  /*0640*/  IMAD.MOV.U32 R64, RZ, RZ, R14 ;  /* 0x000000ffff407224 */ /* 0x000fe200078e000e */
[----:B------:R-:W-:Y:S01]  /*0650*/  LOP3.LUT R16, R21, UR33, R16, 0x96, !PT ;  /* 0x0000002115107c12 */ /* 0x000fe2000f8e9610 */
[--C-:B------:R-:W-:Y:S01]  /*0660*/  IMAD.MOV.U32 R63, RZ, RZ, R15.reuse ;  /* 0x000000ffff3f7224 */ /* 0x100fe200078e000f */
[----:B------:R-:W-:Y:S01]  /*0670*/  SHF.R.U64 R14, R14, 0x10, R15 ;  /* 0x000000100e0e7819 */ /* 0x000fe2000000120f */
[----:B------:R-:W-:Y:S01]  /*0680*/  IMAD R19, R17, -0x2daee0ad, RZ ;  /* 0xd2511f5311137824 */ /* 0x000fe200078e02ff */
[----:B------:R-:W-:Y:S01]  /*0690*/  SHF.R.U64 R81, R34, 0x10, R35 ;  /* 0x0000001022517819 */ /* 0x000fe20000001223 */
[----:B------:R-:W-:Y:S01]  /*06a0*/  IMAD.HI.U32 R18, R0, -0x2daee0ad, RZ ;  /* 0xd2511f5300127827 */ /* 0x000fe200078e00ff */
[----:B------:R-:W-:Y:S01]  /*06b0*/  PRMT R63, R14, 0x5410, R63 ;  /* 0x000054100e3f7816 */ /* 0x000fe2000000003f */
[----:B------:R-:W-:Y:S01]  /*06c0*/  UIADD3 UR42, UPT, UPT, UR14, -0x700cb87f, URZ ;  /* 0x8ff347810e2a7890 */ /* 0x000fe2000fffe0ff */
[----:B------:R-:W-:Y:S01]  /*06d0*/  MOV R14, R12 ;  /* 0x0000000c000e7202 */ /* 0x000fe20000000f00 */
[----:B------:R-:W-:Y:S01]  /*06e0*/  IMAD R20, R20, -0x326172a9, RZ ;  /* 0xcd9e8d5714147824 */ /* 0x000fe200078e02ff */
[----:B------:R-:W-:Y:S01]  /*06f0*/  SHF.R.U64 R12, R12, 0x10, R13 ;  /* 0x000000100c0c7819 */ /* 0x000fe2000000120d */
[----:B------:R-:W-:Y:S01]  /*0700*/  IMAD.HI.U32 R17, R16, -0x326172a9, RZ ;  /* 0xcd9e8d5710117827 */ /* 0x000fe200078e00ff */
[----:B------:R-:W-:Y:S01]  /*0710*/  LOP3.LUT R18, R19, UR35, R18, 0x96, !PT ;  /* 0x0000002313127c12 */ /* 0x000fe2000f8e9612 */
[----:B------:R-:W-:Y:S01]  /*0720*/  UIADD3 UR43, UPT, UPT, UR15, -0x695add53, URZ ;  /* 0x96a522ad0f2b7890 */ /* 0x000fe2000fffe0ff */
[----:B------:R-:W-:Y:S01]  /*0730*/  SHF.R.U32.HI R5, RZ, 0x10, R35 ;  /* 0x00000010ff057819 */ /* 0x000fe20000011623 */
[----:B------:R-:W-:Y:S01]  /*0740*/  IMAD.MOV.U32 R61, RZ, RZ, R13 ;  /* 0x000000ffff3d7224 */ /* 0x000fe200078e000d */
[----:B------:R-:W-:Y:S01]  /*0750*/  LOP3.LUT R17, R20, UR34, R17, 0x96, !PT ;  /* 0x0000002214117c12 */ /* 0x000fe2000f8e9611 */
[----:B------:R-:W-:Y:S01]  /*0760*/  IMAD R19, R16, -0x326172a9, RZ ;  /* 0xcd9e8d5710137824 */ /* 0x000fe200078e02ff */
[----:B------:R-:W-:Y:S01]  /*0770*/  SHF.R.U32.HI R62, RZ, 0x10, R15 ;  /* 0x00000010ff3e7819 */ /* 0x000fe2000001160f */
[----:B------:R-:W-:Y:S01]  /*0780*/  IMAD R21, R0, -0x2daee0ad, RZ ;  /* 0xd2511f5300157824 */ /* 0x000fe200078e02ff */
[----:B------:R-:W-:Y:S01]  /*0790*/  PRMT R61, R12, 0x5410, R61 ;  /* 0x000054100c3d7816 */ /* 0x000fe2000000003d */
[----:B------:R-:W-:Y:S01]  /*07a0*/  IMAD.MOV.U32 R12, RZ, RZ, R10 ;  /* 0x000000ffff0c7224 */ /* 0x000fe200078e000a */
[----:B------:R-:W-:Y:S01]  /*07b0*/  SHF.R.U64 R10, R10, 0x10, R11 ;  /* 0x000000100a0a7819 */ /* 0x000fe2000000120b */
[----:B------:R-:W-:Y:S01]  /*07c0*/  IMAD.HI.U32 R16, R18, -0x326172a9, RZ ;  /* 0xcd9e8d5712107827 */ /* 0x000fe200078e00ff */
[----:B------:R-:W-:Y:S01]  /*07d0*/  SHF.R.U32.HI R60, RZ, 0x10, R13 ;  /* 0x00000010ff3c7819 */ /* 0x000fe2000001160d */
[----:B------:R-:W0:Y:S01]  /*07e0*/  LDCU UR23, c[0x0][0x404] ;  /* 0x00008080ff1777ac */ /* 0x000e220008000800 */
[----:B------:R-:W-:Y:S01]  /*07f0*/  PRMT R59, R10, 0x5410, R59 ;  /* 0x000054100a3b7816 */ /* 0x000fe2000000003b */
[----:B------:R-:W-:Y:S01]  /*0800*/  IMAD.HI.U32 R0, R17, -0x2daee0ad, RZ ;  /* 0xd2511f5311007827 */ /* 0x000fe200078e00ff */
[----:B------:R-:W-:Y:S01]  /*0810*/  LOP3.LUT R16, R19, UR36, R16, 0x96, !PT ;  /* 0x0000002413107c12 */ /* 0x000fe2000f8e9610 */
[----:B------:R-:W1:Y:S01]  /*0820*/  LDCU UR22, c[0x0][0x388] ;  /* 0x00007100ff1677ac */ /* 0x000e620008000800 */
[----:B------:R-:W-:Y:S01]  /*0830*/  SHF.R.U32.HI R58, RZ, 0x10, R11 ;  /* 0x00000010ff3a7819 */ /* 0x000fe2000001160b */
[----:B------:R-:W-:Y:S01]  /*0840*/  IMAD.MOV.U32 R10, RZ, RZ, R8 ;  /* 0x000000ffff0a7224 */ /* 0x000fe200078e0008 */
[--C-:B------:R-:W-:Y:S01]  /*0850*/  SHF.R.U64 R8, R8, 0x10, R9.reuse ;  /* 0x0000001008087819 */ /* 0x100fe20000001209 */
[--C-:B------:R-:W-:Y:S01]  /*0860*/  IMAD.MOV.U32 R57, RZ, RZ, R9.reuse ;  /* 0x000000ffff397224 */ /* 0x100fe200078e0009 */
[----:B------:R-:W-:Y:S01]  /*0870*/  LOP3.LUT R0, R21, UR37, R0, 0x96, !PT ;  /* 0x0000002515007c12 */ /* 0x000fe2000f8e9600 */
[----:B------:R-:W-:Y:S01]  /*0880*/  IMAD R20, R17, -0x2daee0ad, RZ ;  /* 0xd2511f5311147824 */ /* 0x000fe200078e02ff */
[----:B------:R-:W-:Y:S01]  /*0890*/  SHF.R.U32.HI R56, RZ, 0x10, R9 ;  /* 0x00000010ff387819 */ /* 0x000fe20000011609 */
[----:B------:R-:W-:Y:S01]  /*08a0*/  IMAD.MOV.U32 R55, RZ, RZ, R7 ;  /* 0x000000ffff377224 */ /* 0x000fe200078e0007 */
[----:B------:R-:W-:Y:S01]  /*08b0*/  PRMT R57, R8, 0x5410, R57 ;  /* 0x0000541008397816 */ /* 0x000fe20000000039 */
[----:B------:R-:W-:Y:S01]  /*08c0*/  IMAD.HI.U32 R19, R16, -0x2daee0ad, RZ ;  /* 0xd2511f5310137827 */ /* 0x000fe200078e00ff */
[----:B------:R-:W-:Y:S01]  /*08d0*/  MOV R8, R6 ;  /* 0x0000000600087202 */ /* 0x000fe20000000f00 */
[----:B------:R-:W2:Y:S01]  /*08e0*/  LDCU.U8 UR24, c[0x0][0x410] ;  /* 0x00008200ff1877ac */ /* 0x000ea20008000000 */
[----:B------:R-:W-:Y:S01]  /*08f0*/  SHF.R.U64 R6, R6, 0x10, R7 ;  /* 0x0000001006067819 */ /* 0x000fe20000001207 */
[----:B------:R-:W-:Y:S01]  /*0900*/  IMAD R18, R18, -0x326172a9, RZ ;  /* 0xcd9e8d5712127824 */ /* 0x000fe200078e02ff */
[----:B------:R-:W-:Y:S01]  /*0910*/  LOP3.LUT R19, R20, UR39, R19, 0x96, !PT ;  /* 0x0000002714137c12 */ /* 0x000fe2000f8e9613 */
[----:B------:R-:W-:Y:S01]  /*0920*/  IMAD.HI.U32 R17, R0, -0x326172a9, RZ ;  /* 0xcd9e8d5700117827 */ /* 0x000fe200078e00ff */
[----:B------:R-:W-:Y:S01]  /*0930*/  PRMT R55, R6, 0x5410, R55 ;  /* 0x0000541006377816 */ /* 0x000fe20000000037 */
[----:B------:R-:W3:Y:S01]  /*0940*/  LDCU UR25, c[0x0][0x400] ;  /* 0x00008000ff1977ac */ /* 0x000ee20008000800 */
[----:B------:R-:W-:Y:S01]  /*0950*/  SHF.R.U32.HI R54, RZ, 0x10, R7 ;  /* 0x00000010ff367819 */ /* 0x000fe20000011607 */
[----:B------:R-:W-:Y:S01]  /*0960*/  IMAD.MOV.U32 R6, RZ, RZ, R4 ;  /* 0x000000ffff067224 */ /* 0x000fe200078e0004 */
[----:B------:R-:W-:Y:S01]  /*0970*/  LOP3.LUT R17, R18, UR38, R17, 0x96, !PT ;  /* 0x0000002612117c12 */ /* 0x000fe2000f8e9611 */
[----:B------:R-:W-:Y:S01]  /*0980*/  IMAD R21, R0, -0x326172a9, RZ ;  /* 0xcd9e8d5700157824 */ /* 0x000fe200078e02ff */
[----:B------:R-:W-:Y:S01]  /*0990*/  SHF.R.U32.HI R4, RZ, 0x10, R41 ;  /* 0x00000010ff047819 */ /* 0x000fe20000011629 */
[----:B------:R-:W-:Y:S01]  /*09a0*/  IMAD R23, R16, -0x2daee0ad, RZ ;  /* 0xd2511f5310177824 */ /* 0x000fe200078e02ff */
[----:B------:R-:W-:Y:S01]  /*09b0*/  PRMT R81, R81, 0x5410, R5 ;  /* 0x0000541051517816 */ /* 0x000fe20000000005 */
[----:B------:R-:W-:Y:S01]  /*09c0*/  IMAD.HI.U32 R74, R19, -0x326172a9, RZ ;  /* 0xcd9e8d57134a7827 */ /* 0x000fe200078e00ff */
[----:B------:R-:W-:Y:S01]  /*09d0*/  PRMT R64, R64, 0x5410, R4 ;  /* 0x0000541040407816 */ /* 0x000fe20000000004 */
[----:B------:R-:W4:Y:S01]  /*09e0*/  LDCU.64 UR16, c[0x0][0x408] ;  /* 0x00008100ff1077ac */ /* 0x000f220008000a00 */
[----:B------:R-:W-:Y:S01]  /*09f0*/  SHF.R.U32.HI R4, RZ, 0x10, R39 ;  /* 0x00000010ff047819 */ /* 0x000fe20000011627 */
[----:B------:R-:W-:Y:S01]  /*0a00*/  IMAD.HI.U32 R0, R17, -0x2daee0ad, RZ ;  /* 0xd2511f5311007827 */ /* 0x000fe200078e00ff */
[----:B------:R-:W-:Y:S01]  /*0a10*/  LOP3.LUT R74, R21, UR40, R74, 0x96, !PT ;  /* 0x00000028154a7c12 */ /* 0x000fe2000f8e964a */
[----:B------:R-:W0:Y:S01]  /*0a20*/  LDCU.128 UR8, c[0x0][0x3f0] ;  /* 0x00007e00ff0877ac */ /* 0x000e220008000c00 */
[----:B------:R-:W-:Y:S01]  /*0a30*/  PRMT R79, R79, 0x5410, R4 ;  /* 0x000054104f4f7816 */ /* 0x000fe20000000004 */
[----:B------:R-:W-:Y:S01]  /*0a40*/  IMAD R19, R19, -0x326172a9, RZ ;  /* 0xcd9e8d5713137824 */ /* 0x000fe200078e02ff */
[----:B------:R-:W-:Y:S01]  /*0a50*/  LOP3.LUT R23, R23, UR41, R0, 0x96, !PT ;  /* 0x0000002917177c12 */ /* 0x000fe2000f8e9600 */
[----:B------:R-:W-:Y:S01]  /*0a60*/  IMAD R17, R17, -0x2daee0ad, RZ ;  /* 0xd2511f5311117824 */ /* 0x000fe200078e02ff */
[----:B------:R-:W-:Y:S01]  /*0a70*/  SHF.R.U32.HI R4, RZ, 0x10, R37 ;  /* 0x00000010ff047819 */ /* 0x000fe20000011625 */
[----:B------:R-:W-:Y:S01]  /*0a80*/  IMAD.HI.U32 R44, R74, -0x2daee0ad, RZ ;  /* 0xd2511f534a2c7827 */ /* 0x000fe200078e00ff */
[----:B------:R-:W-:Y:S01]  /*0a90*/  PRMT R62, R62, 0x5410, R62 ;  /* 0x000054103e3e7816 */ /* 0x000fe2000000003e */
[----:B------:R-:W0:Y:S01]  /*0aa0*/  LDCU.64 UR18, c[0x0][0x3a0] ;  /* 0x00007400ff1277ac */ /* 0x000e220008000a00 */
[----:B------:R-:W-:Y:S01]  /*0ab0*/  PRMT R80, R80, 0x5410, R4 ;  /* 0x0000541050507816 */ /* 0x000fe20000000004 */
[C---:B------:R-:W-:Y:S01]  /*0ac0*/  IMAD.HI.U32 R0, R23.reuse, -0x326172a9, RZ ;  /* 0xcd9e8d5717007827 */ /* 0x040fe200078e00ff */
[----:B------:R-:W-:Y:S01]  /*0ad0*/  PRMT R60, R60, 0x5410, R60 ;  /* 0x000054103c3c7816 */ /* 0x000fe2000000003c */
[----:B------:R-:W0:Y:S01]  /*0ae0*/  LDCU.64 UR20, c[0x0][0x380] ;  /* 0x00007000ff1477ac */ /* 0x000e220008000a00 */
[----:B------:R-:W-:Y:S01]  /*0af0*/  PRMT R58, R58, 0x5410, R58 ;  /* 0x000054103a3a7816 */ /* 0x000fe2000000003a */
[----:B------:R-:W-:Y:S01]  /*0b00*/  IMAD.MOV.U32 R48, RZ, RZ, RZ ;  /* 0x000000ffff307224 */ /* 0x000fe200078e00ff */
[----:B------:R-:W-:Y:S01]  /*0b10*/  PRMT R56, R56, 0x5410, R56 ;  /* 0x0000541038387816 */ /* 0x000fe20000000038 */
[----:B------:R-:W-:Y:S01]  /*0b20*/  IMAD R74, R74, -0x2daee0ad, RZ ;  /* 0xd2511f534a4a7824 */ /* 0x000fe200078e02ff */
[----:B------:R-:W-:Y:S01]  /*0b30*/  PRMT R54, R54, 0x5410, R54 ;  /* 0x0000541036367816 */ /* 0x000fe20000000036 */
[----:B------:R-:W-:Y:S01]  /*0b40*/  IMAD R50, R23, -0x326172a9, RZ ;  /* 0xcd9e8d5717327824 */ /* 0x000fe200078e02ff */
[----:B------:R-:W-:Y:S01]  /*0b50*/  SHF.R.U64 R49, R40, 0x10, R41 ;  /* 0x0000001028317819 */ /* 0x000fe20000001229 */
[----:B------:R-:W-:Y:S01]  /*0b60*/  UPLOP3.LUT UP1, UPT, UPT, UPT, UPT, 0x40, 0x4 ;  /* 0x000000000004789c */ /* 0x000fe20003f2e870 */
[----:B------:R-:W-:-:S02]  /*0b70*/  SHF.R.U64 R82, R32, 0x10, R33 ;  /* 0x0000001020527819 */ /* 0x000fc40000001221 */
[----:B------:R-:W-:Y:S02]  /*0b80*/  SHF.R.U32.HI R4, RZ, 0x10, R33 ;  /* 0x00000010ff047819 */ /* 0x000fe40000011621 */
[--C-:B------:R-:W-:Y:S02]  /*0b90*/  SHF.R.U64 R83, R2, 0x10, R3.reuse ;  /* 0x0000001002537819 */ /* 0x100fe40000001203 */
[----:B------:R-:W-:Y:S02]  /*0ba0*/  SHF.R.U32.HI R5, RZ, 0x10, R3 ;  /* 0x00000010ff057819 */ /* 0x000fe40000011603 */
[----:B------:R-:W-:Y:S02]  /*0bb0*/  LOP3.LUT R44, R17, UR43, R44, 0x96, !PT ;  /* 0x0000002b112c7c12 */ /* 0x000fe4000f8e962c */
[----:B------:R-:W-:Y:S02]  /*0bc0*/  LOP3.LUT R0, R19, UR42, R0, 0x96, !PT ;  /* 0x0000002a13007c12 */ /* 0x000fe4000f8e9600 */
        /* <DEDUP_REMOVED lines=11> */
[----:B01234-:R-:W-:-:S07]  /*0c80*/  LOP3.LUT R66, R66, 0x3, RZ, 0xc0, !PT ;  /* 0x0000000342427812 */ /* 0x01ffce00078ec0ff */
.L_x_17590:
[----:B------:R-:W-:-:S06]  /*0c90*/  UIMAD.WIDE UR4, UR7, 0x4, UR8 ;  /* 0x00000004070478a5 */ /* 0x000fcc000f8e0208 */
[----:B0-----:R-:W-:Y:S01]  /*0ca0*/  IMAD.U32 R12, RZ, RZ, UR4 ;  /* 0x00000004ff0c7e24 */ /* 0x001fe2000f8e00ff */
[----:B------:R-:W-:-:S05]  /*0cb0*/  MOV R13, UR5 ;  /* 0x00000005000d7c02 */ /* 0x000fca0008000f00 */
[----:B-1----:R-:W2:Y:S01]  /*0cc0*/  LDG.E R67, desc[UR12][R12.64] ;  /* 0x0000000c0c437981 */ /* 0x002ea2000c1e1900 */
[----:B------:R-:W-:Y:S01]  /*0cd0*/  UIMAD.WIDE UR4, UR7, 0x4, UR10 ;  /* 0x00000004070478a5 */ /* 0x000fe2000f8e020a */
[----:B------:R-:W0:Y:S05]  /*0ce0*/  S2R R65, SR_TID.X ;  /* 0x0000000000417919 */ /* 0x000e2a0000002100 */
[----:B------:R-:W-:Y:S01]  /*0cf0*/  MOV R11, UR5 ;  /* 0x00000005000b7c02 */ /* 0x000fe20008000f00 */
[----:B------:R-:W-:Y:S01]  /*0d00*/  IMAD.MOV.U32 R72, RZ, RZ, RZ ;  /* 0x000000ffff487224 */ /* 0x000fe200078e00ff */
[----:B--2---:R-:W-:-:S13]  /*0d10*/  ISETP.GE.AND P0, PT, R67, 0x1, PT ;  /* 0x000000014300780c */ /* 0x004fda0003f06270 */
[----:B------:R-:W1:Y:S01]  /*0d20*/  @P0 LDC.64 R8, c[0x0][0x390] ;  /* 0x0000e400ff080b82 */ /* 0x000e620000000a00 */
[----:B------:R-:W-:-:S04]  /*0d30*/  @P0 VIADD R10, R67, 0xffffffff ;  /* 0xffffffff430a0836 */ /* 0x000fc80000000000 */
[----:B------:R-:W-:Y:S02]  /*0d40*/  @P0 IMAD R14, R10, UR22, RZ ;  /* 0x000000160a0e0c24 */ /* 0x000fe4000f8e02ff */
[----:B------:R-:W-:-:S03]  /*0d50*/  IMAD.U32 R10, RZ, RZ, UR4 ;  /* 0x00000004ff0a7e24 */ /* 0x000fc6000f8e00ff */
[----:B------:R-:W-:-:S03]  /*0d60*/  @P0 SHF.R.S32.HI R15, RZ, 0x1f, R14 ;  /* 0x0000001fff0f0819 */ /* 0x000fc6000001140e */
[----:B------:R-:W2:Y:S01]  /*0d70*/  LDG.E R10, desc[UR12][R10.64] ;  /* 0x0000000c0a0a7981 */ /* 0x000ea2000c1e1900 */
[----:B------:R-:W-:-:S04]  /*0d80*/  @P0 LEA.HI R14, R15, R14, RZ, 0x2 ;  /* 0x0000000e0f0e0211 */ /* 0x000fc800078f10ff */
[----:B0-----:R-:W-:-:S05]  /*0d90*/  @P0 LEA.HI.SX32 R72, R14, R65, 0x1e ;  /* 0x000000410e480211 */ /* 0x001fca00078ff2ff */
[----:B-1----:R-:W-:-:S05]  /*0da0*/  @P0 IMAD.WIDE.U32 R8, R72, 0x10, R8 ;  /* 0x0000001048080825 */ /* 0x002fca00078e0008 */
[----:B------:R0:W5:Y:S01]  /*0db0*/  @P0 LDG.E.128 R4, desc[UR12][R8.64] ;  /* 0x0000000c08040981 */ /* 0x000162000c1e1d00 */
[----:B------:R-:W-:Y:S02]  /*0dc0*/  UIMAD UR4, UR7, UR22, URZ ;  /* 0x00000016070472a4 */ /* 0x000fe4000f8e02ff */
[----:B------:R-:W-:Y:S02]  /*0dd0*/  UISETP.NE.U32.AND UP0, UPT, UR18, URZ, UPT ;  /* 0x000000ff1200728c */ /* 0x000fe4000bf05070 */
        /* <DEDUP_REMOVED lines=9> */
[----:B------:R-:W5:Y:S01]  /*0e70*/  LDG.E.128 R8, desc[UR12][R10.64] ;  /* 0x0000000c0a087981 */ /* 0x000f62000c1e1d00 */
[----:B------:R-:W-:-:S13]  /*0e80*/  ISETP.GT.AND P1, PT, R67, RZ, PT ;  /* 0x000000ff4300720c */ /* 0x000fda0003f24270 */
        /* <DEDUP_REMOVED lines=18> */
.L_x_17385:
        /* <DEDUP_REMOVED lines=12> */
.L_x_17386:
        /* <DEDUP_REMOVED lines=43> */
.L_x_17384:
        /* <DEDUP_REMOVED lines=10> */
.L_x_17383:
        /* <DEDUP_REMOVED lines=18> */
.L_x_17389:
        /* <DEDUP_REMOVED lines=12> */
.L_x_17390:
        /* <DEDUP_REMOVED lines=43> */
.L_x_17388:
        /* <DEDUP_REMOVED lines=10> */
.L_x_17387:
        /* <DEDUP_REMOVED lines=18> */
.L_x_17393:
        /* <DEDUP_REMOVED lines=12> */
.L_x_17394:
        /* <DEDUP_REMOVED lines=43> */
.L_x_17392:
        /* <DEDUP_REMOVED lines=10> */
.L_x_17391:
        /* <DEDUP_REMOVED lines=18> */
.L_x_17397:
        /* <DEDUP_REMOVED lines=12> */
.L_x_17398:
        /* <DEDUP_REMOVED lines=42> */
.L_x_17396:
        /* <DEDUP_REMOVED lines=9> */
[----:B------:R-:W-:Y:S01]  /*2330*/  PRMT R53, R12, 0x7610, R53 ;  /* 0x000076100c357816 */ /* 0x000fe20000000035 */
[----:B------:R-:W-:Y:S06]  /*2340*/  BRA `(.L_x_17395) ;  /* 0x0000001000fc7947 */ /* 0x000fec0003800000 */
.L_x_17382:
[----:B------:R-:W-:Y:S01]  /*2350*/  IMAD.MOV.U32 R10, RZ, RZ, R66 ;  /* 0x000000ffff0a7224 */ /* 0x000fe200078e0042 */
[----:B------:R-:W-:Y:S01]  /*2360*/  MOV R8, RZ ;  /* 0x000000ff00087202 */ /* 0x000fe20000000f00 */
        /* <DEDUP_REMOVED lines=17> */
.L_x_17401:
        /* <DEDUP_REMOVED lines=12> */
.L_x_17402:
        /* <DEDUP_REMOVED lines=42> */
.L_x_17400:
        /* <DEDUP_REMOVED lines=9> */
.L_x_17399:
        /* <DEDUP_REMOVED lines=15> */
.L_x_17405:
        /* <DEDUP_REMOVED lines=12> */
.L_x_17406:
        /* <DEDUP_REMOVED lines=43> */
.L_x_17404:
        /* <DEDUP_REMOVED lines=9> */
.L_x_17403:
        /* <DEDUP_REMOVED lines=15> */
.L_x_17409:
        /* <DEDUP_REMOVED lines=12> */
.L_x_17410:
        /* <DEDUP_REMOVED lines=43> */
.L_x_17408:
        /* <DEDUP_REMOVED lines=9> */
.L_x_17407:
        /* <DEDUP_REMOVED lines=15> */
.L_x_17412:
        /* <DEDUP_REMOVED lines=12> */
.L_x_17413:
        /* <DEDUP_REMOVED lines=43> */
.L_x_17411:
        /* <DEDUP_REMOVED lines=9> */
.L_x_17395:
[----:B------:R-:W0:Y:S01]  /*3740*/  LDC.64 R42, c[0x0][0x3a8] ;  /* 0x0000ea00ff2a7b82 */ /* 0x000e220000000a00 */
[----:B------:R-:W-:Y:S01]  /*3750*/  IADD3 R25, PT, PT, R72, 0x100, RZ ;  /* 0x0000010048197810 */ /* 0x000fe20007ffe0ff */
[----:B0-----:R-:W-:-:S05]  /*3760*/  IMAD.WIDE.U32 R12, R77, 0x10, R42 ;  /* 0x000000104d0c7825 */ /* 0x001fca00078e002a */
[----:B-----5:R0:W-:Y:S01]  /*3770*/  STG.E.128 desc[UR12][R12.64], R8 ;  /* 0x000000080c007986 */ /* 0x0201e2000c101d0c */
[----:B------:R-:W-:Y:S05]  /*3780*/  @!P0 BRA `(.L_x_17414) ;  /* 0x00000000002c8947 */ /* 0x000fea0003800000 */
[----:B0-----:R-:W0:Y:S01]  /*3790*/  LDC.64 R12, c[0x0][0x3b0] ;  /* 0x0000ec00ff0c7b82 */ /* 0x001e220000000a00 */
[----:B------:R-:W-:Y:S01]  /*37a0*/  IMAD.U32 R15, R52, 0x10000, RZ ;  /* 0x00010000340f7824 */ /* 0x000fe200078e00ff */
[----:B------:R-:W-:Y:S02]  /*37b0*/  LOP3.LUT R14, R53, 0xffff, RZ, 0xc0, !PT ;  /* 0x0000ffff350e7812 */ /* 0x000fe400078ec0ff */
[----:B------:R-:W-:Y:S02]  /*37c0*/  LOP3.LUT R17, R51, 0xff, RZ, 0xc0, !PT ;  /* 0x000000ff33117812 */ /* 0x000fe400078ec0ff */
[----:B------:R-:W-:-:S05]  /*37d0*/  LOP3.LUT R15, R15, 0xff0000, RZ, 0xc0, !PT ;  /* 0x00ff00000f0f7812 */ /* 0x000fca00078ec0ff */
[----:B------:R-:W-:Y:S01]  /*37e0*/  IMAD R14, R14, 0x1000000, R15 ;  /* 0x010000000e0e7824 */ /* 0x000fe200078e020f */
[----:B------:R-:W-:-:S04]  /*37f0*/  LOP3.LUT R15, R49, 0xff, RZ, 0xc0, !PT ;  /* 0x000000ff310f7812 */ /* 0x000fc800078ec0ff */
[----:B------:R-:W-:-:S05]  /*3800*/  LEA R14, R17, R14, 0x8 ;  /* 0x0000000e110e7211 */ /* 0x000fca00078e40ff */
[----:B------:R-:W-:Y:S02]  /*3810*/  IMAD.IADD R15, R14, 0x1, R15 ;  /* 0x000000010e0f7824 */ /* 0x000fe400078e020f */
[----:B0-----:R-:W-:-:S05]  /*3820*/  IMAD.WIDE.U32 R12, R72, 0x4, R12 ;  /* 0x00000004480c7825 */ /* 0x001fca00078e000c */
[----:B------:R1:W-:Y:S02]  /*3830*/  STG.E desc[UR12][R12.64], R15 ;  /* 0x0000000f0c007986 */ /* 0x0003e4000c10190c */
.L_x_17414:
[----:B------:R-:W-:Y:S05]  /*3840*/  @!P0 BRA `(.L_x_17415) ;  /* 0x00000000000c8947 */ /* 0x000fea0003800000 */
[----:B------:R-:W2:Y:S02]  /*3850*/  LDC.64 R4, c[0x0][0x390] ;  /* 0x0000e400ff047b82 */ /* 0x000ea40000000a00 */
[----:B--2---:R-:W-:-:S06]  /*3860*/  IMAD.WIDE.U32 R4, R25, 0x10, R4 ;  /* 0x0000001019047825 */ /* 0x004fcc00078e0004 */
[----:B------:R-:W5:Y:S02]  /*3870*/  LDG.E.128 R4, desc[UR12][R4.64] ;  /* 0x0000000c04047981 */ /* 0x000f64000c1e1d00 */
.L_x_17415:
[----:B------:R-:W-:Y:S01]  /*3880*/  VIADD R27, R77, 0x100 ;  /* 0x000001004d1b7836 */ /* 0x000fe20000000000 */
[----:B------:R-:W-:Y:S06]  /*3890*/  BRA.U !UP0, `(.L_x_17416) ;  /* 0x0000001508407547 */ /* 0x000fec000b800000 */
[----:B01----:R-:W0:Y:S02]  /*38a0*/  LDC.64 R12, c[0x0][0x3a0] ;  /* 0x0000e800ff0c7b82 */ /* 0x003e240000000a00 */
        /* <DEDUP_REMOVED lines=21> */
.L_x_17419:
        /* <DEDUP_REMOVED lines=12> */
.L_x_17420:
        /* <DEDUP_REMOVED lines=43> */
.L_x_17418:
        /* <DEDUP_REMOVED lines=10> */
.L_x_17417:
        /* <DEDUP_REMOVED lines=18> */
.L_x_17423:
        /* <DEDUP_REMOVED lines=12> */
.L_x_17424:
        /* <DEDUP_REMOVED lines=43> */
.L_x_17422:
[----:B------:R-:W-:Y:S01]  /*42a0*/  I2FP.F32.U32 R17, R18 ;  /* 0x0000001200117245 */ /* 0x000fe20000201000 */
[----:B------:R-:W-:Y:S02]  /*42b0*/  HFMA2 R18, -RZ, RZ, 0.1171875, 0 ;  /* 0x2f800000ff127431 */ /* 0x000fe400000001ff */
[----:B-----5:R-:W-:-:S03]  /*42c0*/  FMUL.FTZ R19, R5, UR17 ;  /* 0x0000001105137c20 */ /* 0x020fc60008410000 */
[----:B------:R-:W-:Y:S01]  /*42d0*/  FFMA.FTZ R17, R17, R18, 1.1641532182693481445e-10 ;  /* 0x2f00000011117423 */ /* 0x000fe20000010012 */
[----:B------:R-:W-:-:S04]  /*42e0*/  FMUL.FTZ R18, R19, UR16 ;  /* 0x0000001013127c20 */ /* 0x000fc80008410000 */
[----:B------:R-:W-:-:S04]  /*42f0*/  FSETP.GTU.FTZ.AND P2, PT, R17, UR23, PT ;  /* 0x0000001711007c0b */ /* 0x000fc8000bf5c000 */
[----:B------:R-:W-:Y:S02]  /*4300*/  FSEL R18, R18, RZ, !P2 ;  /* 0x000000ff12127208 */ /* 0x000fe40005000000 */
[----:B------:R-:W-:-:S03]  /*4310*/  SEL R17, RZ, 0x1, P2 ;  /* 0x00000001ff117807 */ /* 0x000fc60001000000 */
[----:B------:R-:W-:Y:S01]  /*4320*/  FADD.FTZ R13, R13, R18 ;  /* 0x000000120d0d7221 */ /* 0x000fe20000010000 */
[----:B------:R-:W-:-:S07]  /*4330*/  PRMT R51, R17, 0x7610, R51 ;  /* 0x0000761011337816 */ /* 0x000fce0000000033 */
.L_x_17421:
        /* <DEDUP_REMOVED lines=18> */
.L_x_17427:
        /* <DEDUP_REMOVED lines=12> */
.L_x_17428:
        /* <DEDUP_REMOVED lines=43> */
.L_x_17426:
        /* <DEDUP_REMOVED lines=10> */
.L_x_17425:
        /* <DEDUP_REMOVED lines=18> */
.L_x_17431:
        /* <DEDUP_REMOVED lines=12> */
.L_x_17432:
        /* <DEDUP_REMOVED lines=42> */
.L_x_17430:
        /* <DEDUP_REMOVED lines=11> */
.L_x_17416:
[----:B------:R-:W-:Y:S01]  /*4da0*/  IMAD.MOV.U32 R14, RZ, RZ, R16 ;  /* 0x000000ffff0e7224 */ /* 0x000fe200078e0010 */
[----:B01----:R-:W-:Y:S01]  /*4db0*/  MOV R12, RZ ;  /* 0x000000ff000c7202 */ /* 0x003fe20000000f00 */
        /* <DEDUP_REMOVED lines=17> */
.L_x_17435:
        /* <DEDUP_REMOVED lines=12> */
.L_x_17436:
        /* <DEDUP_REMOVED lines=42> */
.L_x_17434:
        /* <DEDUP_REMOVED lines=9> */
.L_x_17433:
        /* <DEDUP_REMOVED lines=15> */
.L_x_17439:
        /* <DEDUP_REMOVED lines=12> */
.L_x_17440:
        /* <DEDUP_REMOVED lines=43> */
.L_x_17438:
        /* <DEDUP_REMOVED lines=9> */
.L_x_17437:
        /* <DEDUP_REMOVED lines=15> */
.L_x_17443:
        /* <DEDUP_REMOVED lines=12> */
.L_x_17444:
        /* <DEDUP_REMOVED lines=43> */
.L_x_17442:
        /* <DEDUP_REMOVED lines=9> */
.L_x_17441:
        /* <DEDUP_REMOVED lines=15> */
.L_x_17446:
        /* <DEDUP_REMOVED lines=12> */
.L_x_17447:
        /* <DEDUP_REMOVED lines=43> */
.L_x_17445:
        /* <DEDUP_REMOVED lines=9> */
.L_x_17429:
[----:B------:R-:W-:-:S05]  /*6190*/  IMAD.WIDE.U32 R16, R27, 0x10, R42 ;  /* 0x000000101b107825 */ /* 0x000fca00078e002a */
[----:B-----5:R0:W-:Y:S01]  /*61a0*/  STG.E.128 desc[UR12][R16.64], R12 ;  /* 0x0000000c10007986 */ /* 0x0201e2000c101d0c */
[----:B------:R-:W-:Y:S05]  /*61b0*/  @!P0 BRA `(.L_x_17448) ;  /* 0x00000000002c8947 */ /* 0x000fea0003800000 */
[----:B0-----:R-:W0:Y:S01]  /*61c0*/  LDC.64 R16, c[0x0][0x3b0] ;  /* 0x0000ec00ff107b82 */ /* 0x001e220000000a00 */
[----:B------:R-:W-:Y:S02]  /*61d0*/  SHF.L.U32 R19, R52, 0x10, RZ ;  /* 0x0000001034137819 */ /* 0x000fe400000006ff */
[----:B------:R-:W-:Y:S02]  /*61e0*/  LOP3.LUT R18, R53, 0xffff, RZ, 0xc0, !PT ;  /* 0x0000ffff35127812 */ /* 0x000fe400078ec0ff */
[----:B------:R-:W-:Y:S02]  /*61f0*/  LOP3.LUT R19, R19, 0xff0000, RZ, 0xc0, !PT ;  /* 0x00ff000013137812 */ /* 0x000fe400078ec0ff */
[----:B------:R-:W-:-:S03]  /*6200*/  LOP3.LUT R21, R51, 0xff, RZ, 0xc0, !PT ;  /* 0x000000ff33157812 */ /* 0x000fc600078ec0ff */
[----:B------:R-:W-:Y:S01]  /*6210*/  IMAD R18, R18, 0x1000000, R19 ;  /* 0x0100000012127824 */ /* 0x000fe200078e0213 */
[----:B------:R-:W-:-:S03]  /*6220*/  LOP3.LUT R19, R49, 0xff, RZ, 0xc0, !PT ;  /* 0x000000ff31137812 */ /* 0x000fc600078ec0ff */
[----:B------:R-:W-:-:S05]  /*6230*/  IMAD R18, R21, 0x100, R18 ;  /* 0x0000010015127824 */ /* 0x000fca00078e0212 */
[----:B------:R-:W-:Y:S01]  /*6240*/  IADD3 R19, PT, PT, R18, R19, RZ ;  /* 0x0000001312137210 */ /* 0x000fe20007ffe0ff */
[----:B0-----:R-:W-:-:S05]  /*6250*/  IMAD.WIDE.U32 R16, R25, 0x4, R16 ;  /* 0x0000000419107825 */ /* 0x001fca00078e0010 */
[----:B------:R1:W-:Y:S02]  /*6260*/  STG.E desc[UR12][R16.64], R19 ;  /* 0x0000001310007986 */ /* 0x0003e4000c10190c */
.L_x_17448:
[----:B------:R-:W-:Y:S05]  /*6270*/  @!P0 BRA `(.L_x_17449) ;  /* 0x0000000000108947 */ /* 0x000fea0003800000 */
[----:B------:R-:W2:Y:S01]  /*6280*/  LDC.64 R4, c[0x0][0x390] ;  /* 0x0000e400ff047b82 */ /* 0x000ea20000000a00 */
[----:B------:R-:W-:-:S04]  /*6290*/  VIADD R7, R72, 0x200 ;  /* 0x0000020048077836 */ /* 0x000fc80000000000 */
[----:B--2---:R-:W-:-:S06]  /*62a0*/  IMAD.WIDE.U32 R4, R7, 0x10, R4 ;  /* 0x0000001007047825 */ /* 0x004fcc00078e0004 */
[----:B------:R-:W5:Y:S02]  /*62b0*/  LDG.E.128 R4, desc[UR12][R4.64] ;  /* 0x0000000c04047981 */ /* 0x000f64000c1e1d00 */
.L_x_17449:
[----:B------:R-:W-:Y:S05]  /*62c0*/  BRA.U !UP0, `(.L_x_17450) ;  /* 0x0000001508447547 */ /* 0x000fea000b800000 */
[----:B01----:R-:W0:Y:S01]  /*62d0*/  LDC.64 R16, c[0x0][0x3a0] ;  /* 0x0000e800ff107b82 */ /* 0x003e220000000a00 */
[----:B------:R-:W-:-:S04]  /*62e0*/  VIADD R19, R77, 0x200 ;  /* 0x000002004d137836 */ /* 0x000fc80000000000 */
        /* <DEDUP_REMOVED lines=21> */
.L_x_17453:
        /* <DEDUP_REMOVED lines=12> */
.L_x_17454:
        /* <DEDUP_REMOVED lines=43> */
.L_x_17452:
        /* <DEDUP_REMOVED lines=10> */
.L_x_17451:
        /* <DEDUP_REMOVED lines=18> */
.L_x_17457:
        /* <DEDUP_REMOVED lines=12> */
.L_x_17458:
        /* <DEDUP_REMOVED lines=43> */
.L_x_17456:
        /* <DEDUP_REMOVED lines=10> */
.L_x_17455:
        /* <DEDUP_REMOVED lines=18> */
.L_x_17461:
        /* <DEDUP_REMOVED lines=12> */
.L_x_17462:
        /* <DEDUP_REMOVED lines=43> */
.L_x_17460:
        /* <DEDUP_REMOVED lines=10> */
.L_x_17459:
        /* <DEDUP_REMOVED lines=18> */
.L_x_17465:
        /* <DEDUP_REMOVED lines=12> */
.L_x_17466:
        /* <DEDUP_REMOVED lines=42> */
.L_x_17464:
        /* <DEDUP_REMOVED lines=11> */
.L_x_17450:
        /* <DEDUP_REMOVED lines=19> */
.L_x_17469:
        /* <DEDUP_REMOVED lines=12> */
.L_x_17470:
        /* <DEDUP_REMOVED lines=42> */
.L_x_17468:
        /* <DEDUP_REMOVED lines=9> */
.L_x_17467:
        /* <DEDUP_REMOVED lines=15> */
.L_x_17473:
        /* <DEDUP_REMOVED lines=12> */
.L_x_17474:
        /* <DEDUP_REMOVED lines=43> */
.L_x_17472:
        /* <DEDUP_REMOVED lines=9> */
.L_x_17471:
        /* <DEDUP_REMOVED lines=15> */
.L_x_17477:
        /* <DEDUP_REMOVED lines=12> */
.L_x_17478:
        /* <DEDUP_REMOVED lines=43> */
.L_x_17476:
        /* <DEDUP_REMOVED lines=9> */
.L_x_17475:
        /* <DEDUP_REMOVED lines=15> */
.L_x_17480:
        /* <DEDUP_REMOVED lines=12> */
.L_x_17481:
        /* <DEDUP_REMOVED lines=43> */
.L_x_17479:
        /* <DEDUP_REMOVED lines=9> */
.L_x_17463:
[----:B------:R-:W-:-:S05]  /*8bd0*/  IADD3 R21, PT, PT, R77, 0x200, RZ ;  /* 0x000002004d157810 */ /* 0x000fca0007ffe0ff */
[----:B------:R-:W-:-:S05]  /*8be0*/  IMAD.WIDE.U32 R20, R21, 0x10, R42 ;  /* 0x0000001015147825 */ /* 0x000fca00078e002a */
        /* <DEDUP_REMOVED lines=8> */
[----:B------:R-:W-:-:S03]  /*8c70*/  IADD3 R23, PT, PT, R72, 0x200, RZ ;  /* 0x0000020048177810 */ /* 0x000fc60007ffe0ff */
[----:B------:R-:W-:Y:S01]  /*8c80*/  IMAD R22, R25, 0x100, R22 ;  /* 0x0000010019167824 */ /* 0x000fe200078e0216 */
[----:B------:R-:W-:-:S05]  /*8c90*/  LOP3.LUT R25, R49, 0xff, RZ, 0xc0, !PT ;  /* 0x000000ff31197812 */ /* 0x000fca00078ec0ff */
[----:B------:R-:W-:Y:S02]  /*8ca0*/  IMAD.IADD R25, R22, 0x1, R25 ;  /* 0x0000000116197824 */ /* 0x000fe400078e0219 */
[----:B0-----:R-:W-:-:S05]  /*8cb0*/  IMAD.WIDE.U32 R20, R23, 0x4, R20 ;  /* 0x0000000417147825 */ /* 0x001fca00078e0014 */
[----:B------:R1:W-:Y:S02]  /*8cc0*/  STG.E desc[UR12][R20.64], R25 ;  /* 0x0000001914007986 */ /* 0x0003e4000c10190c */
.L_x_17482:
[----:B------:R-:W-:Y:S05]  /*8cd0*/  @!P0 BRA `(.L_x_17483) ;  /* 0x0000000000108947 */ /* 0x000fea0003800000 */
[----:B------:R-:W2:Y:S01]  /*8ce0*/  LDC.64 R4, c[0x0][0x390] ;  /* 0x0000e400ff047b82 */ /* 0x000ea20000000a00 */
[----:B------:R-:W-:-:S05]  /*8cf0*/  IADD3 R7, PT, PT, R72, 0x300, RZ ;  /* 0x0000030048077810 */ /* 0x000fca0007ffe0ff */
[----:B--2---:R-:W-:-:S06]  /*8d00*/  IMAD.WIDE.U32 R4, R7, 0x10, R4 ;  /* 0x0000001007047825 */ /* 0x004fcc00078e0004 */
[----:B------:R-:W5:Y:S02]  /*8d10*/  LDG.E.128 R4, desc[UR12][R4.64] ;  /* 0x0000000c04047981 */ /* 0x000f64000c1e1d00 */
.L_x_17483:
[----:B------:R-:W-:Y:S05]  /*8d20*/  BRA.U !UP0, `(.L_x_17484) ;  /* 0x0000001508447547 */ /* 0x000fea000b800000 */
[----:B01----:R-:W0:Y:S01]  /*8d30*/  LDC.64 R20, c[0x0][0x3a0] ;  /* 0x0000e800ff147b82 */ /* 0x003e220000000a00 */
[----:B------:R-:W-:-:S04]  /*8d40*/  VIADD R23, R77, 0x300 ;  /* 0x000003004d177836 */ /* 0x000fc80000000000 */
[----:B0-----:R-:W-:-:S06]  /*8d50*/  IMAD.WIDE.U32 R22, R23, 0x10, R20 ;  /* 0x0000001017167825 */ /* 0x001fcc00078e0014 */
[----:B------:R-:W5:Y:S01]  /*8d60*/  LDG.E.128 R20, desc[UR12][R22.64] ;  /* 0x0000000c16147981 */ /* 0x000f62000c1e1d00 */
[----:B------:R-:W-:-:S13]  /*8d70*/  ISETP.GT.AND P1, PT, R67, RZ, PT ;  /* 0x000000ff4300720c */ /* 0x000fda0003f24270 */
        /* <DEDUP_REMOVED lines=18> */
.L_x_17487:
        /* <DEDUP_REMOVED lines=12> */
.L_x_17488:
        /* <DEDUP_REMOVED lines=43> */
.L_x_17486:
        /* <DEDUP_REMOVED lines=10> */
.L_x_17485:
        /* <DEDUP_REMOVED lines=18> */
.L_x_17491:
        /* <DEDUP_REMOVED lines=12> */
.L_x_17492:
        /* <DEDUP_REMOVED lines=43> */
.L_x_17490:
[----:B------:R-:W-:Y:S01]  /*9740*/  I2FP.F32.U32 R25, R26 ;  /* 0x0000001a00197245 */ /* 0x000fe20000201000 */
[----:B-----5:R-:W-:Y:S01]  /*9750*/  FMUL.FTZ R27, R5, UR17 ;  /* 0x00000011051b7c20 */ /* 0x020fe20008410000 */
[----:B------:R-:W-:-:S05]  /*9760*/  MOV R26, 0x2f800000 ;  /* 0x2f800000001a7802 */ /* 0x000fca0000000f00 */
[----:B------:R-:W-:Y:S01]  /*9770*/  FFMA.FTZ R25, R25, R26, 1.1641532182693481445e-10 ;  /* 0x2f00000019197423 */ /* 0x000fe2000001001a */
[----:B------:R-:W-:-:S04]  /*9780*/  FMUL.FTZ R26, R27, UR16 ;  /* 0x000000101b1a7c20 */ /* 0x000fc80008410000 */
[----:B------:R-:W-:-:S04]  /*9790*/  FSETP.GTU.FTZ.AND P2, PT, R25, UR23, PT ;  /* 0x0000001719007c0b */ /* 0x000fc8000bf5c000 */
[----:B------:R-:W-:Y:S02]  /*97a0*/  FSEL R26, R26, RZ, !P2 ;  /* 0x000000ff1a1a7208 */ /* 0x000fe40005000000 */
[----:B------:R-:W-:-:S03]  /*97b0*/  SEL R25, RZ, 0x1, P2 ;  /* 0x00000001ff197807 */ /* 0x000fc60001000000 */
[----:B------:R-:W-:Y:S01]  /*97c0*/  FADD.FTZ R21, R21, R26 ;  /* 0x0000001a15157221 */ /* 0x000fe20000010000 */
[----:B------:R-:W-:-:S07]  /*97d0*/  PRMT R51, R25, 0x7610, R51 ;  /* 0x0000761019337816 */ /* 0x000fce0000000033 */
.L_x_17489:
        /* <DEDUP_REMOVED lines=18> */
.L_x_17495:
        /* <DEDUP_REMOVED lines=12> */
.L_x_17496:
        /* <DEDUP_REMOVED lines=43> */
.L_x_17494:
        /* <DEDUP_REMOVED lines=10> */
.L_x_17493:
        /* <DEDUP_REMOVED lines=18> */
.L_x_17499:
        /* <DEDUP_REMOVED lines=12> */
.L_x_17500:
        /* <DEDUP_REMOVED lines=41> */
[----:B------:R-:W-:-:S07]  /*a180*/  IMAD.MOV.U32 R24, RZ, RZ, R66 ;  /* 0x000000ffff187224 */ /* 0x000fce00078e0042 */
.L_x_17498:
        /* <DEDUP_REMOVED lines=9> */
[----:B------:R-:W-:Y:S01]  /*a220*/  PRMT R53, R24, 0x7610, R53 ;  /* 0x0000761018357816 */ /* 0x000fe20000000035 */
[----:B------:R-:W-:Y:S06]  /*a230*/  BRA `(.L_x_17497) ;  /* 0x0000001000fc7947 */ /* 0x000fec0003800000 */
.L_x_17484:
[----:B01----:R-:W-:Y:S01]  /*a240*/  HFMA2 R20, -RZ, RZ, 0, 0 ;  /* 0x00000000ff147431 */ /* 0x003fe200000001ff */
        /* <DEDUP_REMOVED lines=18> */
.L_x_17503:
        /* <DEDUP_REMOVED lines=12> */
.L_x_17504:
        /* <DEDUP_REMOVED lines=42> */
.L_x_17502:
        /* <DEDUP_REMOVED lines=9> */
.L_x_17501:
        /* <DEDUP_REMOVED lines=15> */
.L_x_17507:
        /* <DEDUP_REMOVED lines=12> */
.L_x_17508:
        /* <DEDUP_REMOVED lines=43> */
.L_x_17506:
        /* <DEDUP_REMOVED lines=9> */
.L_x_17505:
        /* <DEDUP_REMOVED lines=15> */
.L_x_17511:
        /* <DEDUP_REMOVED lines=12> */
.L_x_17512:
        /* <DEDUP_REMOVED lines=43> */
.L_x_17510:
        /* <DEDUP_REMOVED lines=9> */
.L_x_17509:
        /* <DEDUP_REMOVED lines=15> */
.L_x_17514:
        /* <DEDUP_REMOVED lines=12> */
.L_x_17515:
        /* <DEDUP_REMOVED lines=43> */
.L_x_17513:
        /* <DEDUP_REMOVED lines=9> */
.L_x_17497:
[----:B------:R-:W-:-:S04]  /*b630*/  VIADD R25, R77, 0x300 ;  /* 0x000003004d197836 */ /* 0x000fc80000000000 */
        /* <DEDUP_REMOVED lines=9> */
[----:B------:R-:W-:-:S03]  /*b6d0*/  IADD3 R27, PT, PT, R72, 0x300, RZ ;  /* 0x00000300481b7810 */ /* 0x000fc60007ffe0ff */
[----:B------:R-:W-:Y:S01]  /*b6e0*/  IMAD R26, R29, 0x100, R26 ;  /* 0x000001001d1a7824 */ /* 0x000fe200078e021a */
[----:B------:R-:W-:-:S04]  /*b6f0*/  LOP3.LUT R29, R49, 0xff, RZ, 0xc0, !PT ;  /* 0x000000ff311d7812 */ /* 0x000fc800078ec0ff */
[----:B------:R-:W-:Y:S01]  /*b700*/  IADD3 R29, PT, PT, R26, R29, RZ ;  /* 0x0000001d1a1d7210 */ /* 0x000fe20007ffe0ff */
[----:B0-----:R-:W-:-:S05]  /*b710*/  IMAD.WIDE.U32 R24, R27, 0x4, R24 ;  /* 0x000000041b187825 */ /* 0x001fca00078e0018 */
[----:B------:R1:W-:Y:S02]  /*b720*/  STG.E desc[UR12][R24.64], R29 ;  /* 0x0000001d18007986 */ /* 0x0003e4000c10190c */
.L_x_17516:
[----:B------:R-:W-:Y:S05]  /*b730*/  @!P0 BRA `(.L_x_17517) ;  /* 0x0000000000108947 */ /* 0x000fea0003800000 */
[----:B------:R-:W2:Y:S01]  /*b740*/  LDC.64 R4, c[0x0][0x390] ;  /* 0x0000e400ff047b82 */ /* 0x000ea20000000a00 */
[----:B------:R-:W-:-:S04]  /*b750*/  VIADD R7, R72, 0x400 ;  /* 0x0000040048077836 */ /* 0x000fc80000000000 */
[----:B--2---:R-:W-:-:S06]  /*b760*/  IMAD.WIDE.U32 R4, R7, 0x10, R4 ;  /* 0x0000001007047825 */ /* 0x004fcc00078e0004 */
[----:B------:R-:W5:Y:S02]  /*b770*/  LDG.E.128 R4, desc[UR12][R4.64] ;  /* 0x0000000c04047981 */ /* 0x000f64000c1e1d00 */
.L_x_17517:
[----:B------:R-:W-:Y:S05]  /*b780*/  BRA.U !UP0, `(.L_x_17518) ;  /* 0x0000001508487547 */ /* 0x000fea000b800000 */
[----:B01----:R-:W0:Y:S01]  /*b790*/  LDC.64 R24, c[0x0][0x3a0] ;  /* 0x0000e800ff187b82 */ /* 0x003e220000000a00 */
[----:B------:R-:W-:-:S05]  /*b7a0*/  IADD3 R27, PT, PT, R77, 0x400, RZ ;  /* 0x000004004d1b7810 */ /* 0x000fca0007ffe0ff */
        /* <DEDUP_REMOVED lines=21> */
.L_x_17521:
        /* <DEDUP_REMOVED lines=12> */
.L_x_17522:
        /* <DEDUP_REMOVED lines=43> */
.L_x_17520:
        /* <DEDUP_REMOVED lines=10> */
.L_x_17519:
        /* <DEDUP_REMOVED lines=18> */
.L_x_17525:
        /* <DEDUP_REMOVED lines=12> */
.L_x_17526:
        /* <DEDUP_REMOVED lines=43> */
.L_x_17524:
        /* <DEDUP_REMOVED lines=10> */
.L_x_17523:
        /* <DEDUP_REMOVED lines=18> */
.L_x_17529:
        /* <DEDUP_REMOVED lines=12> */
.L_x_17530:
        /* <DEDUP_REMOVED lines=43> */
.L_x_17528:
        /* <DEDUP_REMOVED lines=10> */
.L_x_17527:
        /* <DEDUP_REMOVED lines=18> */
.L_x_17533:
        /* <DEDUP_REMOVED lines=12> */
.L_x_17534:
        /* <DEDUP_REMOVED lines=43> */
.L_x_17532:
[----:B------:R-:W-:Y:S01]  /*cc00*/  I2FP.F32.U32 R28, R28 ;  /* 0x0000001c001c7245 */ /* 0x000fe20000201000 */
[----:B-----5:R-:W-:Y:S01]  /*cc10*/  FMUL.FTZ R30, R7, UR17 ;  /* 0x00000011071e7c20 */ /* 0x020fe20008410000 */
[----:B------:R-:W-:-:S03]  /*cc20*/  MOV R29, 0x2f800000 ;  /* 0x2f800000001d7802 */ /* 0x000fc60000000f00 */
[----:B------:R-:W-:Y:S02]  /*cc30*/  FMUL.FTZ R30, R30, UR16 ;  /* 0x000000101e1e7c20 */ /* 0x000fe40008410000 */
[----:B------:R-:W-:-:S05]  /*cc40*/  FFMA.FTZ R28, R28, R29, 1.1641532182693481445e-10 ;  /* 0x2f0000001c1c7423 */ /* 0x000fca000001001d */
[----:B------:R-:W-:-:S04]  /*cc50*/  FSETP.GTU.FTZ.AND P1, PT, R28, UR23, PT ;  /* 0x000000171c007c0b */ /* 0x000fc8000bf3c000 */
[----:B------:R-:W-:Y:S02]  /*cc60*/  FSEL R30, R30, RZ, !P1 ;  /* 0x000000ff1e1e7208 */ /* 0x000fe40004800000 */
[----:B------:R-:W-:-:S03]  /*cc70*/  SEL R28, RZ, 0x1, P1 ;  /* 0x00000001ff1c7807 */ /* 0x000fc60000800000 */
[----:B------:R-:W-:Y:S01]  /*cc80*/  FADD.FTZ R27, R27, R30 ;  /* 0x0000001e1b1b7221 */ /* 0x000fe20000010000 */
[----:B------:R-:W-:Y:S01]  /*cc90*/  PRMT R53, R28, 0x7610, R53 ;  /* 0x000076101c357816 */ /* 0x000fe20000000035 */
[----:B------:R-:W-:Y:S06]  /*cca0*/  BRA `(.L_x_17531) ;  /* 0x0000001400007947 */ /* 0x000fec0003800000 */
.L_x_17518:
[----:B------:R-:W-:Y:S01]  /*ccb0*/  IMAD.MOV.U32 R26, RZ, RZ, R28 ;  /* 0x000000ffff1a7224 */ /* 0x000fe200078e001c */
[----:B------:R-:W-:Y:S01]  /*ccc0*/  MOV R78, R74 ;  /* 0x0000004a004e7202 */ /* 0x000fe20000000f00 */
[----:B01----:R-:W-:Y:S01]  /*ccd0*/  IMAD.MOV.U32 R24, RZ, RZ, RZ ;  /* 0x000000ffff187224 */ /* 0x003fe200078e00ff */
        /* <DEDUP_REMOVED lines=16> */
.L_x_17537:
        /* <DEDUP_REMOVED lines=12> */
.L_x_17538:
        /* <DEDUP_REMOVED lines=43> */
.L_x_17536:
[----:B------:R-:W-:Y:S02]  /*d150*/  I2FP.F32.U32 R24, R24 ;  /* 0x0000001800187245 */ /* 0x000fe40000201000 */
[----:B------:R-:W-:-:S05]  /*d160*/  MOV R25, 0x2f800000 ;  /* 0x2f80000000197802 */ /* 0x000fca0000000f00 */
[----:B------:R-:W-:Y:S01]  /*d170*/  FFMA.FTZ R24, R24, R25, 1.1641532182693481445e-10 ;  /* 0x2f00000018187423 */ /* 0x000fe20000010019 */
[----:B-----5:R-:W-:-:S04]  /*d180*/  FMUL.FTZ R25, R4, UR17 ;  /* 0x0000001104197c20 */ /* 0x020fc80008410000 */
[----:B------:R-:W-:Y:S01]  /*d190*/  FSETP.GTU.FTZ.AND P1, PT, R24, UR23, PT ;  /* 0x0000001718007c0b */ /* 0x000fe2000bf3c000 */
[----:B------:R-:W-:-:S03]  /*d1a0*/  FMUL.FTZ R24, R25, UR16 ;  /* 0x0000001019187c20 */ /* 0x000fc60008410000 */
[----:B------:R-:W-:Y:S02]  /*d1b0*/  SEL R25, RZ, 0x1, P1 ;  /* 0x00000001ff197807 */ /* 0x000fe40000800000 */
[----:B------:R-:W-:Y:S02]  /*d1c0*/  FSEL R24, R24, RZ, !P1 ;  /* 0x000000ff18187208 */ /* 0x000fe40004800000 */
[----:B------:R-:W-:-:S07]  /*d1d0*/  PRMT R49, R25, 0x7610, R49 ;  /* 0x0000761019317816 */ /* 0x000fce0000000031 */
.L_x_17535:
        /* <DEDUP_REMOVED lines=15> */
.L_x_17541:
        /* <DEDUP_REMOVED lines=12> */
.L_x_17542:
        /* <DEDUP_REMOVED lines=43> */
.L_x_17540:
        /* <DEDUP_REMOVED lines=9> */
.L_x_17539:
        /* <DEDUP_REMOVED lines=15> */
.L_x_17545:
        /* <DEDUP_REMOVED lines=12> */
.L_x_17546:
        /* <DEDUP_REMOVED lines=43> */
.L_x_17544:
        /* <DEDUP_REMOVED lines=9> */
.L_x_17543:
        /* <DEDUP_REMOVED lines=15> */
.L_x_17548:
        /* <DEDUP_REMOVED lines=12> */
.L_x_17549:
        /* <DEDUP_REMOVED lines=43> */
.L_x_17547:
        /* <DEDUP_REMOVED lines=9> */
.L_x_17531:
[----:B------:R-:W-:Y:S01]  /*e0b0*/  VIADD R29, R77, 0x400 ;  /* 0x000004004d1d7836 */ /* 0x000fe20000000000 */
[----:B------:R-:W-:-:S03]  /*e0c0*/  IADD3 R76, PT, PT, R72, 0x500, RZ ;  /* 0x00000500484c7810 */ /* 0x000fc60007ffe0ff */
[----:B------:R-:W-:-:S05]  /*e0d0*/  IMAD.WIDE.U32 R28, R29, 0x10, R42 ;  /* 0x000000101d1c7825 */ /* 0x000fca00078e002a */
[----:B-----5:R0:W-:Y:S01]  /*e0e0*/  STG.E.128 desc[UR12][R28.64], R24 ;  /* 0x000000181c007986 */ /* 0x0201e2000c101d0c */
[----:B------:R-:W-:Y:S05]  /*e0f0*/  @!P0 BRA `(.L_x_17550) ;  /* 0x0000000000308947 */ /* 0x000fea0003800000 */
[----:B0-----:R-:W0:Y:S01]  /*e100*/  LDC.64 R28, c[0x0][0x3b0] ;  /* 0x0000ec00ff1c7b82 */ /* 0x001e220000000a00 */
[----:B------:R-:W-:Y:S01]  /*e110*/  IMAD.U32 R31, R52, 0x10000, RZ ;  /* 0x00010000341f7824 */ /* 0x000fe200078e00ff */
[----:B------:R-:W-:Y:S02]  /*e120*/  LOP3.LUT R30, R53, 0xffff, RZ, 0xc0, !PT ;  /* 0x0000ffff351e7812 */ /* 0x000fe400078ec0ff */
[----:B------:R-:W-:Y:S02]  /*e130*/  LOP3.LUT R69, R51, 0xff, RZ, 0xc0, !PT ;  /* 0x000000ff33457812 */ /* 0x000fe400078ec0ff */
[----:B------:R-:W-:-:S04]  /*e140*/  LOP3.LUT R31, R31, 0xff0000, RZ, 0xc0, !PT ;  /* 0x00ff00001f1f7812 */ /* 0x000fc800078ec0ff */
[----:B------:R-:W-:Y:S01]  /*e150*/  LEA R30, R30, R31, 0x18 ;  /* 0x0000001f1e1e7211 */ /* 0x000fe200078ec0ff */
[----:B------:R-:W-:-:S03]  /*e160*/  VIADD R31, R72, 0x400 ;  /* 0x00000400481f7836 */ /* 0x000fc60000000000 */
[----:B------:R-:W-:Y:S02]  /*e170*/  LEA R30, R69, R30, 0x8 ;  /* 0x0000001e451e7211 */ /* 0x000fe400078e40ff */
[----:B------:R-:W-:-:S05]  /*e180*/  LOP3.LUT R69, R49, 0xff, RZ, 0xc0, !PT ;  /* 0x000000ff31457812 */ /* 0x000fca00078ec0ff */
[----:B------:R-:W-:Y:S02]  /*e190*/  IMAD.IADD R69, R30, 0x1, R69 ;  /* 0x000000011e457824 */ /* 0x000fe400078e0245 */
[----:B0-----:R-:W-:-:S05]  /*e1a0*/  IMAD.WIDE.U32 R28, R31, 0x4, R28 ;  /* 0x000000041f1c7825 */ /* 0x001fca00078e001c */
[----:B------:R1:W-:Y:S02]  /*e1b0*/  STG.E desc[UR12][R28.64], R69 ;  /* 0x000000451c007986 */ /* 0x0003e4000c10190c */
.L_x_17550:
[----:B------:R-:W-:Y:S05]  /*e1c0*/  @!P0 BRA `(.L_x_17551) ;  /* 0x00000000000c8947 */ /* 0x000fea0003800000 */
[----:B------:R-:W2:Y:S02]  /*e1d0*/  LDC.64 R4, c[0x0][0x390] ;  /* 0x0000e400ff047b82 */ /* 0x000ea40000000a00 */
[----:B--2---:R-:W-:-:S06]  /*e1e0*/  IMAD.WIDE.U32 R4, R76, 0x10, R4 ;  /* 0x000000104c047825 */ /* 0x004fcc00078e0004 */
[----:B------:R-:W5:Y:S02]  /*e1f0*/  LDG.E.128 R4, desc[UR12][R4.64] ;  /* 0x0000000c04047981 */ /* 0x000f64000c1e1d00 */
.L_x_17551:
[----:B------:R-:W-:Y:S01]  /*e200*/  IADD3 R77, PT, PT, R77, 0x500, RZ ;  /* 0x000005004d4d7810 */ /* 0x000fe20007ffe0ff */
[----:B------:R-:W-:Y:S06]  /*e210*/  BRA.U !UP0, `(.L_x_17552) ;  /* 0x0000001508407547 */ /* 0x000fec000b800000 */
[----:B01----:R-:W0:Y:S02]  /*e220*/  LDC.64 R28, c[0x0][0x3a0] ;  /* 0x0000e800ff1c7b82 */ /* 0x003e240000000a00 */
        /* <DEDUP_REMOVED lines=21> */
.L_x_17555:
        /* <DEDUP_REMOVED lines=12> */
.L_x_17556:
        /* <DEDUP_REMOVED lines=42> */
.L_x_17554:
        /* <DEDUP_REMOVED lines=10> */
.L_x_17553:
        /* <DEDUP_REMOVED lines=18> */
.L_x_17559:
        /* <DEDUP_REMOVED lines=12> */
.L_x_17560:
        /* <DEDUP_REMOVED lines=43> */
.L_x_17558:
        /* <DEDUP_REMOVED lines=10> */
.L_x_17557:
        /* <DEDUP_REMOVED lines=18> */
.L_x_17563:
        /* <DEDUP_REMOVED lines=12> */
.L_x_17564:
        /* <DEDUP_REMOVED lines=43> */
.L_x_17562:
        /* <DEDUP_REMOVED lines=10> */
.L_x_17561:
        /* <DEDUP_REMOVED lines=18> */
.L_x_17567:
        /* <DEDUP_REMOVED lines=12> */
.L_x_17568:
        /* <DEDUP_REMOVED lines=43> */
.L_x_17566:
        /* <DEDUP_REMOVED lines=11> */
.L_x_17552:
        /* <DEDUP_REMOVED lines=19> */
.L_x_17571:
        /* <DEDUP_REMOVED lines=12> */
.L_x_17572:
        /* <DEDUP_REMOVED lines=42> */
.L_x_17570:
        /* <DEDUP_REMOVED lines=9> */
.L_x_17569:
        /* <DEDUP_REMOVED lines=15> */
.L_x_17575:
        /* <DEDUP_REMOVED lines=12> */
.L_x_17576:
        /* <DEDUP_REMOVED lines=43> */
.L_x_17574:
        /* <DEDUP_REMOVED lines=9> */
.L_x_17573:
        /* <DEDUP_REMOVED lines=15> */
.L_x_17579:
        /* <DEDUP_REMOVED lines=12> */
.L_x_17580:
        /* <DEDUP_REMOVED lines=43> */
.L_x_17578:
        /* <DEDUP_REMOVED lines=9> */
.L_x_17577:
        /* <DEDUP_REMOVED lines=15> */
.L_x_17582:
        /* <DEDUP_REMOVED lines=12> */
.L_x_17583:
        /* <DEDUP_REMOVED lines=43> */
.L_x_17581:
[----:B------:R-:W-:Y:S01]  /*10a80*/  HFMA2 R68, -RZ, RZ, 0.1171875, 0 ;  /* 0x2f800000ff447431 */ /* 0x000fe200000001ff */
[----:B------:R-:W-:Y:S01]  /*10a90*/  I2FP.F32.U32 R31, R31 ;  /* 0x0000001f001f7245 */ /* 0x000fe20000201000 */
[----:B-----5:R-:W-:-:S04]  /*10aa0*/  FMUL.FTZ R67, R7, UR17 ;  /* 0x0000001107437c20 */ /* 0x020fc80008410000 */
[----:B------:R-:W-:-:S05]  /*10ab0*/  FFMA.FTZ R31, R31, R68, 1.1641532182693481445e-10 ;  /* 0x2f0000001f1f7423 */ /* 0x000fca0000010044 */
[----:B------:R-:W-:Y:S01]  /*10ac0*/  FSETP.GTU.FTZ.AND P1, PT, R31, UR23, PT ;  /* 0x000000171f007c0b */ /* 0x000fe2000bf3c000 */
[----:B------:R-:W-:-:S03]  /*10ad0*/  FMUL.FTZ R31, R67, UR16 ;  /* 0x00000010431f7c20 */ /* 0x000fc60008410000 */
[----:B------:R-:W-:Y:S02]  /*10ae0*/  SEL R67, RZ, 0x1, P1 ;  /* 0x00000001ff437807 */ /* 0x000fe40000800000 */
[----:B------:R-:W-:Y:S02]  /*10af0*/  FSEL R31, R31, RZ, !P1 ;  /* 0x000000ff1f1f7208 */ /* 0x000fe40004800000 */
[----:B------:R-:W-:-:S07]  /*10b00*/  PRMT R53, R67, 0x7610, R53 ;  /* 0x0000761043357816 */ /* 0x000fce0000000035 */
.L_x_17565:
[----:B------:R-:W-:Y:S01]  /*10b10*/  FADD.FTZ R68, RZ, R8 ;  /* 0x00000008ff447221 */ /* 0x000fe20000010000 */
[----:B------:R-:W-:-:S04]  /*10b20*/  IMAD.WIDE.U32 R42, R77, 0x10, R42 ;  /* 0x000000104d2a7825 */ /* 0x000fc800078e002a */
[----:B------:R-:W-:Y:S01]  /*10b30*/  FADD.FTZ R67, R68, R9 ;  /* 0x0000000944437221 */ /* 0x000fe20000010000 */
[----:B-----5:R0:W-:Y:S03]  /*10b40*/  STG.E.128 desc[UR12][R42.64], R28 ;  /* 0x0000001c2a007986 */ /* 0x0201e6000c101d0c */
        /* <DEDUP_REMOVED lines=23> */
[----:B------:R-:W0:Y:S01]  /*10cc0*/  LDC.64 R42, c[0x0][0x3b0] ;  /* 0x0000ec00ff2a7b82 */ /* 0x000e220000000a00 */
[----:B------:R-:W-:Y:S01]  /*10cd0*/  IMAD.U32 R69, R52, 0x10000, RZ ;  /* 0x0001000034457824 */ /* 0x000fe200078e00ff */
[----:B------:R-:W-:Y:S02]  /*10ce0*/  LOP3.LUT R67, R53, 0xffff, RZ, 0xc0, !PT ;  /* 0x0000ffff35437812 */ /* 0x000fe400078ec0ff */
[----:B------:R-:W-:Y:S02]  /*10cf0*/  LOP3.LUT R72, R51, 0xff, RZ, 0xc0, !PT ;  /* 0x000000ff33487812 */ /* 0x000fe400078ec0ff */
[----:B------:R-:W-:-:S04]  /*10d00*/  LOP3.LUT R70, R69, 0xff0000, RZ, 0xc0, !PT ;  /* 0x00ff000045467812 */ /* 0x000fc800078ec0ff */
[----:B------:R-:W-:Y:S02]  /*10d10*/  LEA R67, R67, R70, 0x18 ;  /* 0x0000004643437211 */ /* 0x000fe400078ec0ff */
[----:B------:R-:W-:-:S03]  /*10d20*/  LOP3.LUT R70, R49, 0xff, RZ, 0xc0, !PT ;  /* 0x000000ff31467812 */ /* 0x000fc600078ec0ff */
[----:B------:R-:W-:-:S05]  /*10d30*/  IMAD R67, R72, 0x100, R67 ;  /* 0x0000010048437824 */ /* 0x000fca00078e0243 */
[----:B------:R-:W-:Y:S01]  /*10d40*/  IADD3 R67, PT, PT, R67, R70, RZ ;  /* 0x0000004643437210 */ /* 0x000fe20007ffe0ff */
[----:B0-----:R-:W-:-:S05]  /*10d50*/  IMAD.WIDE.U32 R42, R76, 0x4, R42 ;  /* 0x000000044c2a7825 */ /* 0x001fca00078e002a */
[----:B------:R0:W-:Y:S02]  /*10d60*/  STG.E desc[UR12][R42.64], R67 ;  /* 0x000000432a007986 */ /* 0x0001e4000c10190c */
.L_x_17584:
        /* <DEDUP_REMOVED lines=82> */
.L_x_17586:
[----:B------:R-:W-:Y:S05]  /*11290*/  BSYNC.RECONVERGENT B0 ;  /* 0x0000000000007941 */ /* 0x000fea0003800200 */
.L_x_17585:
        /* <DEDUP_REMOVED lines=12> */
.L_x_17588:
[----:B------:R-:W-:Y:S05]  /*11360*/  BSYNC.RECONVERGENT B0 ;  /* 0x0000000000007941 */ /* 0x000fea0003800200 */
.L_x_17587:
[----:B------:R-:W1:Y:S01]  /*11370*/  SHFL.DOWN PT, R68, R71, 0x4, 0x1f ;  /* 0x08801f0047447f89 */ /* 0x000e6200000e0000 */
[----:B------:R-:W-:Y:S01]  /*11380*/  ISETP.NE.AND P0, PT, R65, RZ, PT ;  /* 0x000000ff4100720c */ /* 0x000fe20003f05270 */
[----:B------:R-:W-:Y:S01]  /*11390*/  UISETP.GE.AND UP0, UPT, UR6, 0x1, UPT ;  /* 0x000000010600788c */ /* 0x000fe2000bf06270 */
        /* <DEDUP_REMOVED lines=12> */
[----:B------:R-:W-:Y:S01]  /*11460*/  FFMA.FTZ R78, R68, R42, R75 ;  /* 0x0000002a444e7223 */ /* 0x000fe2000001004b */
[----:B------:R-:W-:Y:S01]  /*11470*/  MOV R75, UR7 ;  /* 0x00000007004b7c02 */ /* 0x000fe20008000f00 */
        /* <DEDUP_REMOVED lines=44> */
[----:B-1----:R-:W-:Y:S01]  /*11740*/  FFMA.FTZ R67, R70, UR25, R71 ;  /* 0x0000001946437c23 */ /* 0x002fe20008010047 */
[----:B------:R-:W-:-:S03]  /*11750*/  IMAD.U32 R71, RZ, RZ, UR7 ;  /* 0x00000007ff477e24 */ /* 0x000fc6000f8e00ff */
[----:B------:R-:W-:Y:S01]  /*11760*/  FADD.FTZ R67, R67, R76 ;  /* 0x0000004c43437221 */ /* 0x000fe20000010000 */
[----:B---3--:R-:W-:-:S05]  /*11770*/  @!P0 IMAD.WIDE R68, R71, 0x4, R68 ;  /* 0x0000000447448825 */ /* 0x008fca00078e0244 */
[----:B------:R-:W0:Y:S01]  /*11780*/  MUFU.RSQ R67, R67 ;  /* 0x0000004300437308 */ /* 0x000e220000001400 */
[----:B------:R1:W-:Y:S04]  /*11790*/  @!P0 STG.E desc[UR12][R68.64], R73 ;  /* 0x0000004944008986 */ /* 0x0003e8000c10190c */
[----:B0-----:R1:W-:Y:S01]  /*117a0*/  @!P0 STG.E desc[UR12][R42.64], R67 ;  /* 0x000000432a008986 */ /* 0x0013e2000c10190c */
[----:B------:R-:W-:Y:S05]  /*117b0*/  BRA.U !UP0, `(.L_x_17589) ;  /* 0x0000000908447547 */ /* 0x000fea000b800000 */
[----:B------:R-:W-:Y:S01]  /*117c0*/  UIADD3 UR4, UPT, UPT, UR6, -0x1, URZ ;  /* 0xffffffff06047890 */ /* 0x000fe2000fffe0ff */
[----:B-1----:R-:W-:Y:S01]  /*117d0*/  FSEL R43, R73, RZ, !P1 ;  /* 0x000000ff492b7208 */ /* 0x002fe20004800000 */
[----:B------:R-:W-:Y:S02]  /*117e0*/  HADD2.F32 R102, -RZ, R62.H1_H1 ;  /* 0x3000003eff667230 */ /* 0x000fe40000004100 */
[----:B------:R-:W-:Y:S01]  /*117f0*/  UIMAD UR4, UR4, UR22, URZ ;  /* 0x00000016040472a4 */ /* 0x000fe2000f8e02ff */
[----:B------:R-:W-:Y:S02]  /*11800*/  HADD2.F32 R104, -RZ, R64.H1_H1 ;  /* 0x30000040ff687230 */ /* 0x000fe40000004100 */
[C---:B------:R-:W-:Y:S01]  /*11810*/  FADD.FTZ R76, -R43.reuse, R20 ;  /* 0x000000142b4c7221 */ /* 0x040fe20000010100 */
[C---:B------:R-:W-:Y:S01]  /*11820*/  FADD.FTZ R90, -R43.reuse, R22 ;  /* 0x000000162b5a7221 */ /* 0x040fe20000010100 */
[----:B------:R-:W-:Y:S01]  /*11830*/  USHF.R.S32.HI UR5, URZ, 0x1f, UR4 ;  /* 0x0000001fff057899 */ /* 0x000fe20008011404 */
[C---:B------:R-:W-:Y:S01]  /*11840*/  FADD.FTZ R22, -R43.reuse, R26 ;  /* 0x0000001a2b167221 */ /* 0x040fe20000010100 */
[C---:B------:R-:W-:Y:S01]  /*11850*/  FADD.FTZ R20, -R43.reuse, R27 ;  /* 0x0000001b2b147221 */ /* 0x040fe20000010100 */
[C---:B------:R-:W-:Y:S01]  /*11860*/  FADD.FTZ R100, -R43.reuse, R8 ;  /* 0x000000082b647221 */ /* 0x040fe20000010100 */
[----:B------:R-:W-:Y:S01]  /*11870*/  ULEA.HI UR5, UR5, UR4, URZ, 0x2 ;  /* 0x0000000405057291 */ /* 0x000fe2000f8f10ff */
[----:B------:R-:W0:Y:S01]  /*11880*/  LDC.64 R26, c[0x0][0x428] ;  /* 0x00010a00ff1a7b82 */ /* 0x000e220000000a00 */
[C---:B------:R-:W-:Y:S01]  /*11890*/  FADD.FTZ R92, -R43.reuse, R14 ;  /* 0x0000000e2b5c7221 */ /* 0x040fe20000010100 */
[C---:B------:R-:W-:Y:S01]  /*118a0*/  FADD.FTZ R96, -R43.reuse, R9 ;  /* 0x000000092b607221 */ /* 0x040fe20000010100 */
[C---:B------:R-:W-:Y:S01]  /*118b0*/  FADD.FTZ R94, -R43.reuse, R10 ;  /* 0x0000000a2b5e7221 */ /* 0x040fe20000010100 */
[----:B------:R-:W-:Y:S01]  /*118c0*/  FADD.FTZ R98, -R43, R11 ;  /* 0x0000000b2b627221 */ /* 0x000fe20000010100 */
[----:B------:R-:W-:-:S02]  /*118d0*/  IMAD.U32 R14, RZ, RZ, UR5 ;  /* 0x00000005ff0e7e24 */ /* 0x000fc4000f8e00ff */
[----:B------:R-:W-:Y:S01]  /*118e0*/  FADD.FTZ R10, -R43, R12 ;  /* 0x0000000c2b0a7221 */ /* 0x000fe20000010100 */
[----:B------:R-:W-:Y:S02]  /*118f0*/  HADD2.F32 R9, -RZ, R64.H0_H0 ;  /* 0x20000040ff097230 */ /* 0x000fe40000004100 */
[----:B------:R-:W-:Y:S01]  /*11900*/  FMUL.FTZ R12, R67, R100 ;  /* 0x00000064430c7220 */ /* 0x000fe20000410000 */
[----:B------:R-:W-:Y:S01]  /*11910*/  HADD2.F32 R11, -RZ, R40.H0_H0 ;  /* 0x20000028ff0b7230 */ /* 0x000fe20000004100 */
[----:B------:R-:W-:Y:S01]  /*11920*/  LEA.HI.SX32 R65, R14, R65, 0x1e ;  /* 0x000000410e417211 */ /* 0x000fe200078ff2ff */
[----:B------:R-:W-:Y:S01]  /*11930*/  FADD.FTZ R42, -R43, R13 ;  /* 0x0000000d2b2a7221 */ /* 0x000fe20000010100 */
[----:B------:R-:W-:Y:S02]  /*11940*/  HADD2.F32 R14, -RZ, R63.H0_H0 ;  /* 0x2000003fff0e7230 */ /* 0x000fe40000004100 */
[----:B------:R-:W-:Y:S01]  /*11950*/  FMUL.FTZ R13, R67, R96 ;  /* 0x00000060430d7220 */ /* 0x000fe20000410000 */
[----:B------:R-:W-:Y:S01]  /*11960*/  FFMA.FTZ R12, R12, R9, R11 ;  /* 0x000000090c0c7223 */ /* 0x000fe2000001000b */
[----:B------:R-:W-:-:S02]  /*11970*/  HADD2.F32 R100, -RZ, R49.H1_H1 ;  /* 0x30000031ff647230 */ /* 0x000fc40000004100 */
[----:B------:R-:W-:Y:S01]  /*11980*/  FMUL.FTZ R94, R67, R94 ;  /* 0x0000005e435e7220 */ /* 0x000fe20000410000 */
[----:B------:R-:W-:Y:S02]  /*11990*/  HADD2.F32 R9, -RZ, R63.H1_H1 ;  /* 0x3000003fff097230 */ /* 0x000fe40000004100 */
[----:B------:R-:W-:Y:S01]  /*119a0*/  FADD.FTZ R70, -R43, R16 ;  /* 0x000000102b467221 */ /* 0x000fe20000010100 */
[----:B------:R-:W-:Y:S02]  /*119b0*/  HADD2.F32 R11, -RZ, R41.H0_H0 ;  /* 0x20000029ff0b7230 */ /* 0x000fe40000004100 */
[----:B------:R-:W-:Y:S01]  /*119c0*/  FFMA.FTZ R13, R13, R14, R100 ;  /* 0x0000000e0d0d7223 */ /* 0x000fe20000010064 */
[C---:B------:R-:W-:Y:S01]  /*119d0*/  FADD.FTZ R86, -R43.reuse, R18 ;  /* 0x000000122b567221 */ /* 0x040fe20000010100 */
[C---:B------:R-:W-:Y:S01]  /*119e0*/  FADD.FTZ R88, -R43.reuse, R24 ;  /* 0x000000182b587221 */ /* 0x040fe20000010100 */
[C---:B------:R-:W-:Y:S01]  /*119f0*/  FADD.FTZ R84, -R43.reuse, R15 ;  /* 0x0000000f2b547221 */ /* 0x040fe20000010100 */
[----:B------:R-:W-:Y:S01]  /*11a00*/  FFMA.FTZ R14, R94, R9, R11 ;  /* 0x000000095e0e7223 */ /* 0x000fe2000001000b */
        /* <DEDUP_REMOVED lines=17> */
[----:B------:R-:W-:Y:S01]  /*11b20*/  FFMA.FTZ R15, R15, R102, R104 ;  /* 0x000000660f0f7223 */ /* 0x000fe20000010068 */
[----:B0-----:R-:W-:-:S04]  /*11b30*/  IMAD.WIDE.U32 R10, R65, 0x10, R26 ;  /* 0x00000010410a7825 */ /* 0x001fc800078e001a */
[----:B------:R-:W-:Y:S01]  /*11b40*/  FFMA.FTZ R8, R9, R94, R96 ;  /* 0x0000005e09087223 */ /* 0x000fe20000010060 */
[----:B------:R-:W-:Y:S01]  /*11b50*/  FFMA.FTZ R9, R42, R31, R43 ;  /* 0x0000001f2a097223 */ /* 0x000fe2000001002b */
[C---:B------:R-:W-:Y:S01]  /*11b60*/  FMUL.FTZ R92, R67.reuse, R92 ;  /* 0x0000005c435c7220 */ /* 0x040fe20000410000 */
[----:B------:R-:W-:Y:S02]  /*11b70*/  HADD2.F32 R31, -RZ, R61.H1_H1 ;  /* 0x3000003dff1f7230 */ /* 0x000fe40000004100 */
[C---:B------:R-:W-:Y:S01]  /*11b80*/  FMUL.FTZ R84, R67.reuse, R84 ;  /* 0x0000005443547220 */ /* 0x040fe20000410000 */
[----:B------:R-:W-:Y:S02]  /*11b90*/  HADD2.F32 R43, -RZ, R39.H0_H0 ;  /* 0x20000027ff2b7230 */ /* 0x000fe40000004100 */
[C---:B------:R-:W-:Y:S01]  /*11ba0*/  FMUL.FTZ R17, R67.reuse, R16 ;  /* 0x0000001043117220 */ /* 0x040fe20000410000 */
[----:B------:R-:W-:Y:S02]  /*11bb0*/  HADD2.F32 R69, -RZ, R60.H1_H1 ;  /* 0x3000003cff457230 */ /* 0x000fe40000004100 */
[----:B------:R-:W-:Y:S01]  /*11bc0*/  FMUL.FTZ R29, R67, R72 ;  /* 0x00000048431d7220 */ /* 0x000fe20000410000 */
[----:B------:R-:W-:-:S02]  /*11bd0*/  HADD2.F32 R71, -RZ, R79.H1_H1 ;  /* 0x3000004fff477230 */ /* 0x000fc40000004100 */
        /* <DEDUP_REMOVED lines=13> */
[----:B------:R-:W-:Y:S01]  /*11cb0*/  FMUL.FTZ R67, R67, R18 ;  /* 0x0000001243437220 */ /* 0x000fe20000410000 */
[----:B------:R-:W-:-:S02]  /*11cc0*/  HADD2.F32 R87, -RZ, R37.H0_H0 ;  /* 0x20000025ff577230 */ /* 0x000fc40000004100 */
[----:B------:R-:W-:Y:S02]  /*11cd0*/  HADD2.F32 R77, -RZ, R59.H0_H0 ;  /* 0x2000003bff4d7230 */ /* 0x000fe40000004100 */
[----:B------:R-:W-:Y:S02]  /*11ce0*/  HADD2.F32 R85, -RZ, R80.H0_H0 ;  /* 0x20000050ff557230 */ /* 0x000fe40000004100 */
[----:B------:R-:W-:Y:S02]  /*11cf0*/  HADD2.F32 R18, -RZ, R58.H1_H1 ;  /* 0x3000003aff127230 */ /* 0x000fe40000004100 */
[----:B------:R-:W-:Y:S02]  /*11d00*/  HADD2.F32 R20, -RZ, R80.H1_H1 ;  /* 0x30000050ff147230 */ /* 0x000fe40000004100 */
[----:B------:R-:W-:Y:S02]  /*11d10*/  HADD2.F32 R28, -RZ, R57.H0_H0 ;  /* 0x20000039ff1c7230 */ /* 0x000fe40000004100 */
[----:B------:R-:W-:-:S02]  /*11d20*/  HADD2.F32 R30, -RZ, R81.H0_H0 ;  /* 0x20000051ff1e7230 */ /* 0x000fc40000004100 */
[----:B------:R-:W-:Y:S02]  /*11d30*/  HADD2.F32 R73, -RZ, R60.H0_H0 ;  /* 0x2000003cff497230 */ /* 0x000fe40000004100 */
[----:B0-----:R-:W-:Y:S02]  /*11d40*/  HADD2.F32 R15, -RZ, R59.H1_H1 ;  /* 0x3000003bff0f7230 */ /* 0x001fe40000004100 */
[----:B------:R-:W-:Y:S01]  /*11d50*/  FFMA.FTZ R10, R92, R31, R43 ;  /* 0x0000001f5c0a7223 */ /* 0x000fe2000001002b */
[----:B------:R-:W-:Y:S01]  /*11d60*/  FFMA.FTZ R11, R84, R69, R71 ;  /* 0x00000045540b7223 */ /* 0x000fe20000010047 */
[----:B------:R-:W-:Y:S02]  /*11d70*/  HADD2.F32 R31, -RZ, R58.H0_H0 ;  /* 0x2000003aff1f7230 */ /* 0x000fe40000004100 */
[----:B------:R-:W-:Y:S01]  /*11d80*/  FFMA.FTZ R13, R68, R77, R85 ;  /* 0x0000004d440d7223 */ /* 0x000fe20000010055 */
[----:B------:R-:W-:Y:S02]  /*11d90*/  HADD2.F32 R43, -RZ, R34.H0_H0 ;  /* 0x20000022ff2b7230 */ /* 0x000fe40000004100 */
[----:B------:R-:W-:Y:S01]  /*11da0*/  FFMA.FTZ R14, R86, R15, R87 ;  /* 0x0000000f560e7223 */ /* 0x000fe20000010057 */
[----:B------:R-:W-:-:S02]  /*11db0*/  HADD2.F32 R69, -RZ, R57.H1_H1 ;  /* 0x30000039ff457230 */ /* 0x000fc40000004100 */
[----:B------:R-:W-:Y:S01]  /*11dc0*/  FFMA.FTZ R15, R17, R18, R20 ;  /* 0x00000012110f7223 */ /* 0x000fe20000010014 */
[----:B------:R-:W-:Y:S02]  /*11dd0*/  HADD2.F32 R71, -RZ, R35.H0_H0 ;  /* 0x20000023ff477230 */ /* 0x000fe40000004100 */
[----:B------:R-:W-:Y:S01]  /*11de0*/  FFMA.FTZ R16, R16, R31, R43 ;  /* 0x0000001f10107223 */ /* 0x000fe2000001002b */
[----:B------:R-:W-:Y:S02]  /*11df0*/  HADD2.F32 R75, -RZ, R36.H0_H0 ;  /* 0x20000024ff4b7230 */ /* 0x000fe40000004100 */
[----:B------:R-:W-:Y:S01]  /*11e00*/  FFMA.FTZ R17, R29, R28, R30 ;  /* 0x0000001c1d117223 */ /* 0x000fe2000001001e */
[----:B------:R-:W-:Y:S02]  /*11e10*/  HADD2.F32 R42, -RZ, R56.H1_H1 ;  /* 0x30000038ff2a7230 */ /* 0x000fe40000004100 */
[----:B------:R-:W-:Y:S01]  /*11e20*/  FFMA.FTZ R18, R90, R69, R71 ;  /* 0x000000455a127223 */ /* 0x000fe20000010047 */
[----:B------:R-:W-:-:S02]  /*11e30*/  HADD2.F32 R68, -RZ, R81.H1_H1 ;  /* 0x30000051ff447230 */ /* 0x000fc40000004100 */
[----:B------:R-:W-:Y:S01]  /*11e40*/  FFMA.FTZ R12, R70, R73, R75 ;  /* 0x00000049460c7223 */ /* 0x000fe2000001004b */
[----:B------:R-:W-:Y:S02]  /*11e50*/  HADD2.F32 R43, -RZ, R55.H1_H1 ;  /* 0x30000037ff2b7230 */ /* 0x000fe40000004100 */
[----:B------:R-:W-:Y:S02]  /*11e60*/  HADD2.F32 R69, -RZ, R33.H0_H0 ;  /* 0x20000021ff457230 */ /* 0x000fe40000004100 */
[----:B------:R-:W-:Y:S01]  /*11e70*/  FFMA.FTZ R19, R19, R42, R68 ;  /* 0x0000002a13137223 */ /* 0x000fe20000010044 */
[----:B------:R-:W-:Y:S02]  /*11e80*/  HADD2.F32 R29, -RZ, R56.H0_H0 ;  /* 0x20000038ff1d7230 */ /* 0x000fe40000004100 */
[----:B------:R-:W-:Y:S02]  /*11e90*/  HADD2.F32 R31, -RZ, R32.H0_H0 ;  /* 0x20000020ff1f7230 */ /* 0x000fe40000004100 */
[----:B------:R-:W-:Y:S01]  /*11ea0*/  FFMA.FTZ R22, R22, R43, R69 ;  /* 0x0000002b16167223 */ /* 0x000fe20000010045 */
[----:B------:R-:W-:Y:S01]  /*11eb0*/  HADD2.F32 R71, -RZ, R54.H0_H0 ;  /* 0x20000036ff477230 */ /* 0x000fe20000004100 */
[----:B------:R-:W-:Y:S01]  /*11ec0*/  IADD3 R69, PT, PT, R65, 0x100, RZ ;  /* 0x0000010041457810 */ /* 0x000fe20007ffe0ff */
[----:B------:R-:W-:-:S02]  /*11ed0*/  HADD2.F32 R73, -RZ, R2.H0_H0 ;  /* 0x20000002ff497230 */ /* 0x000fc40000004100 */
[----:B------:R-:W-:Y:S01]  /*11ee0*/  FFMA.FTZ R20, R88, R29, R31 ;  /* 0x0000001d58147223 */ /* 0x000fe2000001001f */
[----:B------:R-:W-:Y:S01]  /*11ef0*/  HADD2.F32 R42, -RZ, R54.H1_H1 ;  /* 0x30000036ff2a7230 */ /* 0x000fe20000004100 */
[C---:B------:R-:W-:Y:S01]  /*11f00*/  IADD3 R31, PT, PT, R65.reuse, 0x300, RZ ;  /* 0x00000300411f7810 */ /* 0x040fe20007ffe0ff */
[--C-:B------:R-:W-:Y:S02]  /*11f10*/  HADD2.F32 R68, -RZ, R82.reuse.H1_H1 ;  /* 0x30000052ff447230 */ /* 0x100fe40000004100 */
[----:B------:R-:W-:Y:S01]  /*11f20*/  FFMA.FTZ R24, R24, R71, R73 ;  /* 0x0000004718187223 */ /* 0x000fe20000010049 */
[----:B------:R-:W-:Y:S01]  /*11f30*/  HADD2.F32 R28, -RZ, R55.H0_H0 ;  /* 0x20000037ff1c7230 */ /* 0x000fe20000004100 */
[----:B------:R-:W-:Y:S01]  /*11f40*/  IADD3 R71, PT, PT, R65, 0x500, RZ ;  /* 0x0000050041477810 */ /* 0x000fe20007ffe0ff */
[----:B------:R-:W-:Y:S02]  /*11f50*/  HADD2.F32 R30, -RZ, R82.H0_H0 ;  /* 0x20000052ff1e7230 */ /* 0x000fe40000004100 */
[----:B------:R-:W-:Y:S01]  /*11f60*/  FFMA.FTZ R23, R23, R42, R68 ;  /* 0x0000002a17177223 */ /* 0x000fe20000010044 */
[----:B------:R-:W-:-:S02]  /*11f70*/  VIADD R43, R65, 0x200 ;  /* 0x00000200412b7836 */ /* 0x000fc40000000000 */
[----:B------:R-:W-:Y:S02]  /*11f80*/  HADD2.F32 R76, -RZ, R52.H1_H1 ;  /* 0x30000034ff4c7230 */ /* 0x000fe40000004100 */
[----:B------:R-:W-:Y:S01]  /*11f90*/  FFMA.FTZ R21, R21, R28, R30 ;  /* 0x0000001c15157223 */ /* 0x000fe2000001001e */
[----:B------:R-:W-:Y:S02]  /*11fa0*/  HADD2.F32 R78, -RZ, R83.H0_H0 ;  /* 0x20000053ff4e7230 */ /* 0x000fe40000004100 */
[----:B------:R-:W-:Y:S02]  /*11fb0*/  HADD2.F32 R73, -RZ, R53.H1_H1 ;  /* 0x30000035ff497230 */ /* 0x000fe40000004100 */
[----:B------:R-:W-:Y:S02]  /*11fc0*/  HADD2.F32 R75, -RZ, R3.H0_H0 ;  /* 0x20000003ff4b7230 */ /* 0x000fe40000004100 */
[----:B------:R-:W-:Y:S01]  /*11fd0*/  FFMA.FTZ R25, R25, R76, R78 ;  /* 0x0000004c19197223 */ /* 0x000fe2000001004e */
[----:B------:R-:W-:-:S02]  /*11fe0*/  HADD2.F32 R84, -RZ, R51.H1_H1 ;  /* 0x30000033ff547230 */ /* 0x000fc40000004100 */
[----:B------:R-:W-:Y:S02]  /*11ff0*/  HADD2.F32 R86, -RZ, R83.H1_H1 ;  /* 0x30000053ff567230 */ /* 0x000fe40000004100 */
[----:B------:R-:W-:Y:S02]  /*12000*/  VIADD R29, R65, 0x400 ;  /* 0x00000400411d7836 */ /* 0x000fe40000000000 */
[----:B------:R-:W-:-:S04]  /*12010*/  IMAD.WIDE.U32 R68, R69, 0x10, R26 ;  /* 0x0000001045447825 */ /* 0x000fc800078e001a */
[--C-:B------:R-:W-:Y:S01]  /*12020*/  IMAD.WIDE.U32 R42, R43, 0x10, R26.reuse ;  /* 0x000000102b2a7825 */ /* 0x100fe200078e001a */
[----:B------:R0:W-:Y:S03]  /*12030*/  STG.E.128 desc[UR12][R68.64], R8 ;  /* 0x0000000844007986 */ /* 0x0001e6000c101d0c */
[--C-:B------:R-:W-:Y:S01]  /*12040*/  IMAD.WIDE.U32 R30, R31, 0x10, R26.reuse ;  /* 0x000000101f1e7825 */ /* 0x100fe200078e001a */
[----:B------:R0:W-:Y:S03]  /*12050*/  STG.E.128 desc[UR12][R42.64], R12 ;  /* 0x0000000c2a007986 */ /* 0x0001e6000c101d0c */
[--C-:B------:R-:W-:Y:S01]  /*12060*/  IMAD.WIDE.U32 R28, R29, 0x10, R26.reuse ;  /* 0x000000101d1c7825 */ /* 0x100fe200078e001a */
[----:B------:R0:W-:Y:S03]  /*12070*/  STG.E.128 desc[UR12][R30.64], R16 ;  /* 0x000000101e007986 */ /* 0x0001e6000c101d0c */
[----:B------:R-:W-:-:S04]  /*12080*/  IMAD.WIDE.U32 R70, R71, 0x10, R26 ;  /* 0x0000001047467825 */ /* 0x000fc800078e001a */
[----:B------:R-:W-:Y:S01]  /*12090*/  FFMA.FTZ R26, R72, R73, R75 ;  /* 0x00000049481a7223 */ /* 0x000fe2000001004b */
[----:B------:R-:W-:Y:S01]  /*120a0*/  FFMA.FTZ R27, R67, R84, R86 ;  /* 0x00000054431b7223 */ /* 0x000fe20000010056 */
[----:B------:R0:W-:Y:S04]  /*120b0*/  STG.E.128 desc[UR12][R28.64], R20 ;  /* 0x000000141c007986 */ /* 0x0001e8000c101d0c */
[----:B------:R0:W-:Y:S02]  /*120c0*/  STG.E.128 desc[UR12][R70.64], R24 ;  /* 0x0000001846007986 */ /* 0x0001e4000c101d0c */
.L_x_17589:
[----:B------:R-:W-:Y:S02]  /*120d0*/  UIADD3 UR7, UPT, UPT, UR7, UR20, URZ ;  /* 0x0000001407077290 */ /* 0x000fe4000fffe0ff */
[----:B------:R-:W-:Y:S02]  /*120e0*/  UPLOP3.LUT UP1, UPT, UPT, UPT, UP1, 0x40, 0x4 ;  /* 0x000000000004789c */ /* 0x000fe40003f2e810 */
[----:B------:R-:W-:-:S09]  /*120f0*/  UISETP.GE.AND UP0, UPT, UR7, UR21, UPT ;  /* 0x000000150700728c */ /* 0x000fd2000bf06270 */
[----:B------:R-:W-:Y:S05]  /*12100*/  BRA.U !UP0, `(.L_x_17590) ;  /* 0xfffffee908e07547 */ /* 0x000fea000b83ffff */
[----:B------:R-:W-:Y:S05]  /*12110*/  EXIT ;  /* 0x000000000000794d */ /* 0x000fea0003800000 */
.L_x_17591:
        /* <DEDUP_REMOVED lines=14> */
.L_x_21042:


//--------------------- .text._ZN10layer_norm13ln_fwd_kernelINS_13Kernel_traitsI6__halfffffjLj6144ELj1ELj1ELj8ELj16ENS_18Kernel_traits_baseILj6144ES2_ffffjLj256EEEEELb1ELb1ELb0ELb0EEEvNS_9FwdParamsE --------------------------
	.section	.text._ZN10layer_norm13ln_fwd_kernelINS_13Kernel_traitsI6__halfffffjLj6144ELj1ELj1ELj8ELj16ENS_18Kernel_traits_baseILj6144ES2_ffffjLj256EEEEELb1ELb1ELb0ELb0EEEvNS_9FwdParamsE,"ax",@progbits
	.align	128
        .global         _ZN10layer_norm13ln_fwd_kernelINS_13Kernel_traitsI6__halfffffjLj6144ELj1ELj1ELj8ELj16ENS_18Kernel_traits_baseILj6144ES2_ffffjLj256EEEEELb1ELb1ELb0ELb0EEEvNS_9FwdParamsE
        .type           _ZN10layer_norm13ln_fwd_kernelINS_13Kernel_traitsI6__halfffffjLj6144ELj1ELj1ELj8ELj16ENS_18Kernel_traits_baseILj6144ES2_ffffjLj256EEEEELb1ELb1ELb0ELb0EEEvNS_9FwdParamsE,@function
        .size           _ZN10layer_norm13ln_fwd_kernelINS_13Kernel_traitsI6__halfffffjLj6144ELj1ELj1ELj8ELj16ENS_18Kernel_traits_baseILj6144ES2_ffffjLj256EEEEELb1ELb1ELb0ELb0EEEvNS_9FwdParamsE,(.L_x_21043 - _ZN10layer_norm13ln_fwd_kernelINS_13Kernel_traitsI6__halfffffjLj6144ELj1ELj1ELj8ELj16ENS_18Kernel_traits_baseILj6144ES2_ffffjLj256EEEEELb1ELb1ELb0ELb0EEEvNS_9FwdParamsE)
        .other          _ZN10layer_norm13ln_fwd_kernelINS_13Kernel_traitsI6__halfffffjLj6144ELj1ELj1ELj8ELj16ENS_18Kernel_traits_baseILj6144ES2_ffffjLj256EEEEELb1ELb1ELb0ELb0EEEvNS_9FwdParamsE,@"STO_CUDA_ENTRY STV_DEFAULT"
_ZN10layer_norm13ln_fwd_kernelINS_13Kernel_traitsI6__halfffffjLj6144ELj1ELj1ELj8ELj16ENS_18Kernel_traits_baseILj6144ES2_ffffjLj256EEEEELb1ELb1ELb0ELb0EEEvNS_9FwdParamsE:
.text._ZN10layer_norm13ln_fwd_kernelINS_13Kernel_traitsI6__halfffffjLj6144ELj1ELj1ELj8ELj16ENS_18Kernel_traits_baseILj6144ES2_ffffjLj256EEEEELb1ELb1ELb0ELb0EEEvNS_9FwdParamsE:
        /* <DEDUP_REMOVED lines=24> */
[----:B------:R-:W-:-:S02]  /*0180*/  ULEA.HI UR4, UR4, UR5, URZ, 0x2 ;  /* 0x0000000504047291 */ /* 0x000fc4000f8f10ff */
[----:B------:R-:W-:Y:S02]  /*0190*/  LOP3.LUT R51, R9, 0xff, RZ, 0x3c, !PT ;  /* 0x000000ff09337812 */ /* 0x000fe400078e3cff */
[----:B------:R-:W-:-:S06]  /*01a0*/  USHF.R.S32.HI UR4, URZ, 0x2, UR4 ;  /* 0x00000002ff047899 */ /* 0x000fcc0008011404 */
[----:B------:R-:W-:Y:S01]  /*01b0*/  VIADD R51, R51, UR4 ;  /* 0x0000000433337c36 */ /* 0x000fe20008000000 */
[----:B--2---:R-:W-:Y:S02]  /*01c0*/  @P0 R2UR UR6, R2 ;  /* 0x00000000020602ca */ /* 0x004fe400000e0000 */
[----:B------:R-:W-:Y:S02]  /*01d0*/  @P0 R2UR UR7, R3 ;  /* 0x00000000030702ca */ /* 0x000fe400000e0000 */
[----:B0-----:R-:W-:-:S04]  /*01e0*/  @P0 IADD3 R6, P1, PT, R4, R13, RZ ;  /* 0x0000000d04060210 */ /* 0x001fc80007f3e0ff */
[----:B------:R-:W-:-:S05]  /*01f0*/  @P0 IADD3.X R11, PT, PT, RZ, R5, RZ, P1, !PT ;  /* 0x00000005ff0b0210 */ /* 0x000fca0000ffe4ff */
[----:B------:R-:W-:Y:S01]  /*0200*/  UIADD3 UR19, UPT, UPT, UR6, -0x61c88647, URZ ;  /* 0x9e3779b906137890 */ /* 0x000fe2000fffe0ff */
[--C-:B------:R-:W-:Y:S01]  /*0210*/  SHF.R.U64 R50, R6, 0x2, R11.reuse ;  /* 0x0000000206327819 */ /* 0x100fe2000000120b */
[----:B------:R-:W-:Y:S01]  /*0220*/  UIADD3 UR20, UPT, UPT, UR7, -0x4498517b, URZ ;  /* 0xbb67ae8507147890 */ /* 0x000fe2000fffe0ff */
[----:B------:R-:W-:Y:S01]  /*0230*/  SHF.R.U32.HI R0, RZ, 0x2, R11 ;  /* 0x00000002ff007819 */ /* 0x000fe2000001160b */
[----:B------:R-:W-:Y:S02]  /*0240*/  UIADD3 UR21, UPT, UPT, UR7, 0x32370b8f, URZ ;  /* 0x32370b8f07157890 */ /* 0x000fe4000fffe0ff */
[----:B------:R-:W-:Y:S02]  /*0250*/  UIADD3 UR17, UPT, UPT, UR7, -0x56f99767, URZ ;  /* 0xa906689907117890 */ /* 0x000fe4000fffe0ff */
[----:B------:R-:W-:Y:S02]  /*0260*/  UIADD3 UR22, UPT, UPT, UR6, -0xe443238, URZ ;  /* 0xf1bbcdc806167890 */ /* 0x000fe4000fffe0ff */
[----:B------:R-:W-:-:S02]  /*0270*/  UIADD3 UR16, UPT, UPT, UR7, -0x24c28bd8, URZ ;  /* 0xdb3d742807107890 */ /* 0x000fc4000fffe0ff */
[----:B------:R-:W-:Y:S01]  /*0280*/  UIADD3 UR15, UPT, UPT, UR6, -0x700cb87f, URZ ;  /* 0x8ff34781060f7890 */ /* 0x000fe2000fffe0ff */
[----:B-1----:R-:W-:Y:S11]  /*0290*/  BRA.U !UP0, `(.L_x_17593) ;  /* 0x00000005080c7547 */ /* 0x002ff6000b800000 */
        /* <DEDUP_REMOVED lines=25> */
[----:B-1----:R-:W-:-:S04]  /*0430*/  @P1 IMAD.WIDE.U32 R32, R9, 0x8, R32 ;  /* 0x0000000809201825 */ /* 0x002fc800078e0020 */
[----:B------:R-:W-:Y:S01]  /*0440*/  @P1 VIADD R9, R9, 0x100 ;  /* 0x0000010009091836 */ /* 0x000fe20000000000 */
        /* <DEDUP_REMOVED lines=18> */
[----:B------:R1:W5:Y:S03]  /*0570*/  @P3 LD.E.64 R36, desc[UR8][R58.64] ;  /* 0x000000083a243980 */ /* 0x000366000c101b00 */
[----:B------:R-:W-:Y:S01]  /*0580*/  @P3 VIADD R9, R9, 0x100 ;  /* 0x0000010009093836 */ /* 0x000fe20000000000 */
[----:B------:R1:W5:Y:S03]  /*0590*/  @P3 LDG.E.64 R18, desc[UR8][R60.64] ;  /* 0x000000083c123981 */ /* 0x000366000c1e1b00 */
[----:B----4-:R-:W-:-:S04]  /*05a0*/  @P4 IMAD.WIDE.U32 R62, R9, 0x8, R62 ;  /* 0x00000008093e4825 */ /* 0x010fc800078e003e */
[C---:B0-----:R-:W-:Y:S01]  /*05b0*/  @P4 IMAD.WIDE.U32 R66, R9.reuse, 0x8, R66 ;  /* 0x0000000809424825 */ /* 0x041fe200078e0042 */
[----:B------:R1:W5:Y:S03]  /*05c0*/  @P4 LDG.E.64 R20, desc[UR8][R62.64] ;  /* 0x000000083e144981 */ /* 0x000366000c1e1b00 */
[----:B------:R-:W-:Y:S01]  /*05d0*/  @P4 IMAD.WIDE.U32 R64, R9, 0x8, R64 ;  /* 0x0000000809404825 */ /* 0x000fe200078e0040 */
[----:B------:R1:W5:Y:S04]  /*05e0*/  @P4 LDG.E.64 R22, desc[UR8][R66.64] ;  /* 0x0000000842164981 */ /* 0x000368000c1e1b00 */
[----:B------:R1:W5:Y:S01]  /*05f0*/  @P4 LD.E.64 R2, desc[UR8][R64.64] ;  /* 0x0000000840024980 */ /* 0x000362000c101b00 */
[----:B------:R-:W-:Y:S01]  /*0600*/  ISETP.GE.U32.AND P0, PT, R51, 0x600, PT ;  /* 0x000006003300780c */ /* 0x000fe20003f06070 */
[----:B------:R-:W-:-:S12]  /*0610*/  @P4 VIADD R9, R9, 0x100 ;  /* 0x0000010009094836 */ /* 0x000fd80000000000 */
        /* <DEDUP_REMOVED lines=11> */
.L_x_17593:
        /* <DEDUP_REMOVED lines=27> */
[----:B0-----:R-:W-:-:S04]  /*0880*/  @P2 IMAD.WIDE.U32 R56, R9, 0x8, R56 ;  /* 0x0000000809382825 */ /* 0x001fc800078e0038 */
[----:B------:R-:W-:Y:S01]  /*0890*/  @P2 VIADD R9, R9, 0x100 ;  /* 0x0000010009092836 */ /* 0x000fe20000000000 */
[----:B------:R1:W5:Y:S02]  /*08a0*/  @P2 LDG.E.64 R16, desc[UR8][R56.64] ;  /* 0x0000000838102981 */ /* 0x000364000c1e1b00 */
[----:B------:R-:W0:Y:S01]  /*08b0*/  @P4 LDC.64 R64, c[0x0][0x3e8] ;  /* 0x0000fa00ff404b82 */ /* 0x000e220000000a00 */
[----:B--2---:R-:W-:-:S05]  /*08c0*/  @P3 IMAD.WIDE.U32 R58, R9, 0x8, R58 ;  /* 0x00000008093a3825 */ /* 0x004fca00078e003a */
[----:B------:R1:W5:Y:S02]  /*08d0*/  @P3 LDG.E.64 R44, desc[UR8][R58.64] ;  /* 0x000000083a2c3981 */ /* 0x000364000c1e1b00 */
[----:B------:R-:W2:Y:S01]  /*08e0*/  @P5 LDC.64 R66, c[0x0][0x3d0] ;  /* 0x0000f400ff425b82 */ /* 0x000ea20000000a00 */
[----:B---3--:R-:W-:-:S04]  /*08f0*/  @P3 IMAD.WIDE.U32 R60, R9, 0x8, R60 ;  /* 0x00000008093c3825 */ /* 0x008fc800078e003c */
[----:B------:R-:W-:Y:S01]  /*0900*/  @P3 VIADD R9, R9, 0x100 ;  /* 0x0000010009093836 */ /* 0x000fe20000000000 */
        /* <DEDUP_REMOVED lines=17> */
.L_x_17594:
[----:B------:R-:W-:Y:S05]  /*0a20*/  BSYNC.RECONVERGENT B0 ;  /* 0x0000000000007941 */ /* 0x000fea0003800200 */
.L_x_17592:
[----:B------:R-:W0:Y:S02]  /*0a30*/  LDCU UR5, c[0x0][0x384] ;  /* 0x00007080ff0577ac */ /* 0x000e240008000800 */
[----:B0-----:R-:W-:-:S06]  /*0a40*/  UISETP.GE.AND UP0, UPT, UR14, UR5, UPT ;  /* 0x000000050e00728c */ /* 0x001fcc000bf06270 */
[----:B------:R-:W-:-:S13]  /*0a50*/  PLOP3.LUT P0, PT, PT, PT, UP0, 0x80, 0x8 ;  /* 0x000000000008781c */ /* 0x000fda0003f0f008 */
[----:B------:R-:W-:Y:S05]  /*0a60*/  @P0 EXIT ;  /* 0x000000000000094d */ /* 0x000fea0003800000 */
[----:B------:R-:W0:Y:S01]  /*0a70*/  LDC R52, c[0x0][0x360] ;  /* 0x0000d800ff347b82 */ /* 0x000e220000000800 */
[----:B-----5:R-:W-:Y:S01]  /*0a80*/  IMAD.MOV.U32 R75, RZ, RZ, R12 ;  /* 0x000000ffff4b7224 */ /* 0x020fe200078e000c */
[----:B------:R-:W-:Y:S01]  /*0a90*/  SHF.R.U64 R89, R10, 0x10, R11 ;  /* 0x000000100a597819 */ /* 0x000fe2000000120b */
[----:B------:R-:W-:Y:S01]  /*0aa0*/  IMAD.MOV.U32 R9, RZ, RZ, R13 ;  /* 0x000000ffff097224 */ /* 0x000fe200078e000d */
[----:B------:R-:W-:Y:S01]  /*0ab0*/  MOV R73, R14 ;  /* 0x0000000e00497202 */ /* 0x000fe20000000f00 */
[----:B------:R-:W-:Y:S01]  /*0ac0*/  IMAD.MOV.U32 R88, RZ, RZ, R10 ;  /* 0x000000ffff587224 */ /* 0x000fe200078e000a */
[----:B------:R-:W-:Y:S01]  /*0ad0*/  SHF.R.U64 R72, R14, 0x10, R15 ;  /* 0x000000100e487819 */ /* 0x000fe2000000120f */
[----:B------:R-:W-:Y:S01]  /*0ae0*/  IMAD.HI.U32 R10, R50, -0x2daee0ad, RZ ;  /* 0xd2511f53320a7827 */ /* 0x000fe200078e00ff */
[----:B------:R-:W-:Y:S01]  /*0af0*/  PRMT R75, R9, 0x5410, R75 ;  /* 0x00005410094b7816 */ /* 0x000fe2000000004b */
[----:B------:R-:W-:Y:S01]  /*0b00*/  UIADD3 UR5, UPT, UPT, UR6, 0x3c6ef372, URZ ;  /* 0x3c6ef37206057890 */ /* 0x000fe2000fffe0ff */
[--C-:B------:R-:W-:Y:S01]  /*0b10*/  SHF.R.U64 R74, R12, 0x10, R13.reuse ;  /* 0x000000100c4a7819 */ /* 0x100fe2000000120d */
[----:B------:R-:W-:Y:S01]  /*0b20*/  IMAD.MOV.U32 R71, RZ, RZ, R16 ;  /* 0x000000ffff477224 */ /* 0x000fe200078e0010 */
[----:B------:R-:W-:Y:S01]  /*0b30*/  SHF.R.U32.HI R28, RZ, 0x10, R13 ;  /* 0x00000010ff1c7819 */ /* 0x000fe2000001160d */
[----:B------:R-:W-:Y:S01]  /*0b40*/  IMAD.MOV.U32 R69, RZ, RZ, R18 ;  /* 0x000000ffff457224 */ /* 0x000fe200078e0012 */
[----:B------:R-:W-:Y:S01]  /*0b50*/  MOV R13, R17 ;  /* 0x00000011000d7202 */ /* 0x000fe20000000f00 */
[----:B------:R-:W-:Y:S01]  /*0b60*/  IMAD.MOV.U32 R14, RZ, RZ, R19 ;  /* 0x000000ffff0e7224 */ /* 0x000fe200078e0013 */
[----:B------:R-:W-:Y:S01]  /*0b70*/  LOP3.LUT R10, R10, UR7, RZ, 0x3c, !PT ;  /* 0x000000070a0a7c12 */ /* 0x000fe2000f8e3cff */
[----:B------:R-:W-:Y:S01]  /*0b80*/  IMAD.MOV.U32 R12, RZ, RZ, R15 ;  /* 0x000000ffff0c7224 */ /* 0x000fe200078e000f */
[----:B------:R-:W-:Y:S01]  /*0b90*/  PRMT R71, R13, 0x5410, R71 ;  /* 0x000054100d477816 */ /* 0x000fe20000000047 */
[----:B------:R-:W-:Y:S01]  /*0ba0*/  IMAD.MOV.U32 R84, RZ, RZ, R26 ;  /* 0x000000ffff547224 */ /* 0x000fe200078e001a */
[----:B------:R-:W-:Y:S01]  /*0bb0*/  PRMT R69, R14, 0x5410, R69 ;  /* 0x000054100e457816 */ /* 0x000fe20000000045 */
[----:B------:R-:W-:Y:S01]  /*0bc0*/  IMAD R14, R50, -0x2daee0ad, RZ ;  /* 0xd2511f53320e7824 */ /* 0x000fe200078e02ff */
[----:B------:R-:W-:Y:S01]  /*0bd0*/  SHF.R.U64 R70, R16, 0x10, R17 ;  /* 0x0000001010467819 */ /* 0x000fe20000001211 */
[----:B------:R-:W-:Y:S01]  /*0be0*/  IMAD.MOV.U32 R16, RZ, RZ, R11 ;  /* 0x000000ffff107224 */ /* 0x000fe200078e000b */
[----:B------:R-:W-:Y:S01]  /*0bf0*/  SHF.R.U64 R87, R26, 0x10, R27 ;  /* 0x000000101a577819 */ /* 0x000fe2000000121b */
[----:B0-----:R-:W-:Y:S01]  /*0c00*/  IMAD R52, R52, UR14, R7 ;  /* 0x0000000e34347c24 */ /* 0x001fe2000f8e0207 */
[----:B------:R-:W-:Y:S01]  /*0c10*/  SHF.R.U32.HI R29, RZ, 0x10, R15 ;  /* 0x00000010ff1d7819 */ /* 0x000fe2000001160f */
[----:B------:R-:W-:Y:S01]  /*0c20*/  IMAD.MOV.U32 R15, RZ, RZ, R23 ;  /* 0x000000ffff0f7224 */ /* 0x000fe200078e0017 */
[----:B------:R-:W-:Y:S01]  /*0c30*/  SHF.R.U32.HI R26, RZ, 0x10, R11 ;  /* 0x00000010ff1a7819 */ /* 0x000fe2000001160b */
[----:B------:R-:W-:Y:S01]  /*0c40*/  IMAD.HI.U32 R9, R52, -0x326172a9, RZ ;  /* 0xcd9e8d5734097827 */ /* 0x000fe200078e00ff */
[----:B------:R-:W-:Y:S01]  /*0c50*/  PRMT R73, R12, 0x5410, R73 ;  /* 0x000054100c497816 */ /* 0x000fe20000000049 */
[----:B------:R-:W-:Y:S01]  /*0c60*/  UIADD3 UR10, UPT, UPT, UR7, 0x76cf5d0a, URZ ;  /* 0x76cf5d0a070a7890 */ /* 0x000fe2000fffe0ff */
[----:B------:R-:W-:Y:S01]  /*0c70*/  MOV R80, R22 ;  /* 0x0000001600507202 */ /* 0x000fe20000000f00 */
[----:B------:R-:W-:Y:S01]  /*0c80*/  IMAD.HI.U32 R11, R10, -0x326172a9, RZ ;  /* 0xcd9e8d570a0b7827 */ /* 0x000fe200078e00ff */
[----:B------:R-:W-:Y:S01]  /*0c90*/  LOP3.LUT R9, R0, UR6, R9, 0x96, !PT ;  /* 0x0000000600097c12 */ /* 0x000fe2000f8e9609 */
[----:B------:R-:W-:Y:S01]  /*0ca0*/  ULOP3.LUT UR18, UR4, 0xff, URZ, 0xc0, !UPT ;  /* 0x000000ff04127892 */ /* 0x000fe2000f8ec0ff */
[----:B------:R-:W-:Y:S01]  /*0cb0*/  PRMT R80, R80, 0x5410, R15 ;  /* 0x0000541050507816 */ /* 0x000fe2000000000f */
[----:B------:R-:W-:Y:S01]  /*0cc0*/  IMAD R12, R52, -0x326172a9, RZ ;  /* 0xcd9e8d57340c7824 */ /* 0x000fe200078e02ff */
[----:B------:R-:W-:Y:S01]  /*0cd0*/  PRMT R88, R88, 0x5410, R16 ;  /* 0x0000541058587816 */ /* 0x000fe20000000010 */
[C---:B------:R-:W-:Y:S01]  /*0ce0*/  IMAD.HI.U32 R13, R9.reuse, -0x2daee0ad, RZ ;  /* 0xd2511f53090d7827 */ /* 0x040fe200078e00ff */
[----:B------:R-:W-:Y:S01]  /*0cf0*/  MOV R16, R46 ;  /* 0x0000002e00107202 */ /* 0x000fe20000000f00 */
[----:B------:R-:W0:Y:S01]  /*0d00*/  LDCU.64 UR12, c[0x0][0x3e0] ;  /* 0x00007c00ff0c77ac */ /* 0x000e220008000a00 */
[----:B------:R-:W-:Y:S01]  /*0d10*/  LOP3.LUT R11, R12, UR19, R11, 0x96, !PT ;  /* 0x000000130c0b7c12 */ /* 0x000fe2000f8e960b */
[----:B------:R-:W-:Y:S01]  /*0d20*/  IMAD R15, R9, -0x2daee0ad, RZ ;  /* 0xd2511f53090f7824 */ /* 0x000fe200078e02ff */
[----:B------:R-:W-:Y:S01]  /*0d30*/  LOP3.LUT R13, R14, UR20, R13, 0x96, !PT ;  /* 0x000000140e0d7c12 */ /* 0x000fe2000f8e960d */
[----:B------:R-:W-:Y:S01]  /*0d40*/  IMAD R10, R10, -0x326172a9, RZ ;  /* 0xcd9e8d570a0a7824 */ /* 0x000fe200078e02ff */
[----:B------:R-:W-:Y:S01]  /*0d50*/  PRMT R95, R16, 0x7610, R95 ;  /* 0x00007610105f7816 */ /* 0x000fe2000000005f */
[----:B------:R-:W-:Y:S01]  /*0d60*/  IMAD.HI.U32 R12, R11, -0x2daee0ad, RZ ;  /* 0xd2511f530b0c7827 */ /* 0x000fe200078e00ff */
[----:B------:R-:W-:Y:S01]  /*0d70*/  SHF.R.U64 R97, R42, 0x10, R43 ;  /* 0x000000102a617819 */ /* 0x000fe2000000122b */
[----:B------:R-:W-:Y:S01]  /*0d80*/  UPLOP3.LUT UP2, UPT, UPT, UPT, UPT, 0x40, 0x4 ;  /* 0x000000000004789c */ /* 0x000fe20003f4e870 */
[----:B------:R-:W-:Y:S01]  /*0d90*/  SHF.R.U64 R65, R4, 0x10, R5 ;  /* 0x0000001004417819 */ /* 0x000fe20000001205 */
[----:B------:R-:W-:Y:S01]  /*0da0*/  IMAD.HI.U32 R9, R13, -0x326172a9, RZ ;  /* 0xcd9e8d570d097827 */ /* 0x000fe200078e00ff */
[----:B------:R-:W-:Y:S01]  /*0db0*/  LOP3.LUT R12, R15, UR10, R12, 0x96, !PT ;  /* 0x0000000a0f0c7c12 */ /* 0x000fe2000f8e960c */
[----:B------:R-:W-:Y:S01]  /*0dc0*/  UIADD3 UR10, UPT, UPT, UR7, -0x126145ec, URZ ;  /* 0xed9eba14070a7890 */ /* 0x000fe2000fffe0ff */
[----:B------:R-:W-:Y:S01]  /*0dd0*/  SHF.L.U32 R7, R7, 0x5, RZ ;  /* 0x0000000507077819 */ /* 0x000fe200000006ff */
[----:B------:R-:W-:Y:S01]  /*0de0*/  IMAD R14, R11, -0x2daee0ad, RZ ;  /* 0xd2511f530b0e7824 */ /* 0x000fe200078e02ff */
[----:B------:R-:W-:Y:S01]  /*0df0*/  LOP3.LUT R9, R10, UR5, R9, 0x96, !PT ;  /* 0x000000050a097c12 */ /* 0x000fe2000f8e9609 */
[----:B------:R-:W-:Y:S01]  /*0e00*/  UIADD3 UR5, UPT, UPT, UR6, -0x255992d5, URZ ;  /* 0xdaa66d2b06057890 */ /* 0x000fe2000fffe0ff */
[----:B------:R-:W-:Y:S01]  /*0e10*/  IMAD R13, R13, -0x326172a9, RZ ;  /* 0xcd9e8d570d0d7824 */ /* 0x000fe200078e02ff */
[----:B------:R-:W-:Y:S01]  /*0e20*/  SHF.R.U32.HI R30, RZ, 0x10, R17 ;  /* 0x00000010ff1e7819 */ /* 0x000fe20000011611 */
[C---:B------:R-:W-:Y:S01]  /*0e30*/  IMAD.HI.U32 R10, R12.reuse, -0x326172a9, RZ ;  /* 0xcd9e8d570c0a7827 */ /* 0x040fe200078e00ff */
[----:B------:R-:W-:Y:S01]  /*0e40*/  MOV R92, R20 ;  /* 0x00000014005c7202 */ /* 0x000fe20000000f00 */
[----:B0-----:R-:W-:Y:S01]  /*0e50*/  UISETP.NE.U32.AND UP0, UPT, UR12, URZ, UPT ;  /* 0x000000ff0c00728c */ /* 0x001fe2000bf05070 */
[----:B------:R-:W-:Y:S01]  /*0e60*/  LOP3.LUT R7, R7, 0x3e0, RZ, 0xc0, !PT ;  /* 0x000003e007077812 */ /* 0x000fe200078ec0ff */
[----:B------:R-:W-:Y:S01]  /*0e70*/  IMAD.HI.U32 R11, R9, -0x2daee0ad, RZ ;  /* 0xd2511f53090b7827 */ /* 0x000fe200078e00ff */
[----:B------:R-:W-:Y:S01]  /*0e80*/  LOP3.LUT R10, R13, UR5, R10, 0x96, !PT ;  /* 0x000000050d0a7c12 */ /* 0x000fe2000f8e960a */
[----:B------:R-:W-:Y:S01]  /*0e90*/  UIADD3 UR5, UPT, UPT, UR6, 0x78dde6e4, URZ ;  /* 0x78dde6e406057890 */ /* 0x000fe2000fffe0ff */
[----:B------:R-:W-:Y:S01]  /*0ea0*/  SHF.R.U32.HI R64, RZ, 0x10, R5 ;  /* 0x00000010ff407819 */ /* 0x000fe20000011605 */
[----:B------:R-:W-:Y:S01]  /*0eb0*/  IMAD R12, R12, -0x326172a9, RZ ;  /* 0xcd9e8d570c0c7824 */ /* 0x000fe200078e02ff */
[----:B------:R-:W-:Y:S01]  /*0ec0*/  LOP3.LUT R11, R14, UR21, R11, 0x96, !PT ;  /* 0x000000150e0b7c12 */ /* 0x000fe2000f8e960b */
[----:B------:R-:W-:Y:S01]  /*0ed0*/  IMAD R14, R9, -0x2daee0ad, RZ ;  /* 0xd2511f53090e7824 */ /* 0x000fe200078e02ff */
[----:B------:R-:W-:Y:S01]  /*0ee0*/  SHF.R.U64 R81, R22, 0x10, R23 ;  /* 0x0000001016517819 */ /* 0x000fe20000001217 */
[----:B------:R-:W-:Y:S01]  /*0ef0*/  IMAD.MOV.U32 R15, RZ, RZ, R48 ;  /* 0x000000ffff0f7224 */ /* 0x000fe200078e0030 */
[----:B------:R-:W-:Y:S01]  /*0f00*/  SHF.R.U64 R76, R18, 0x10, R19 ;  /* 0x00000010124c7819 */ /* 0x000fe20000001213 */
[----:B------:R-:W-:Y:S01]  /*0f10*/  IMAD.HI.U32 R9, R11, -0x326172a9, RZ ;  /* 0xcd9e8d570b097827 */ /* 0x000fe200078e00ff */
[----:B------:R-:W-:Y:S01]  /*0f20*/  SHF.R.U32.HI R22, RZ, 0x10, R23 ;  /* 0x00000010ff167819 */ /* 0x000fe20000011617 */
[----:B------:R-:W-:Y:S01]  /*0f30*/  UISETP.NE.AND.EX UP0, UPT, UR13, URZ, UPT, UP0 ;  /* 0x000000ff0d00728c */ /* 0x000fe2000bf05300 */
[----:B------:R-:W-:Y:S01]  /*0f40*/  PRMT R94, R15, 0x7610, R94 ;  /* 0x000076100f5e7816 */ /* 0x000fe2000000005e */
[----:B------:R-:W-:Y:S01]  /*0f50*/  IMAD.HI.U32 R13, R10, -0x2daee0ad, RZ ;  /* 0xd2511f530a0d7827 */ /* 0x000fe200078e00ff */
[----:B------:R-:W-:Y:S01]  /*0f60*/  LOP3.LUT R9, R12, UR5, R9, 0x96, !PT ;  /* 0x000000050c097c12 */ /* 0x000fe2000f8e9609 */
[----:B------:R-:W-:Y:S01]  /*0f70*/  UIADD3 UR5, UPT, UPT, UR6, 0x1715609d, URZ ;  /* 0x1715609d06057890 */ /* 0x000fe2000fffe0ff */
[----:B------:R-:W-:Y:S01]  /*0f80*/  SHF.R.U64 R93, R20, 0x10, R21 ;  /* 0x00000010145d7819 */ /* 0x000fe20000001215 */
[----:B------:R-:W-:Y:S01]  /*0f90*/  IMAD R15, R10, -0x2daee0ad, RZ ;  /* 0xd2511f530a0f7824 */ /* 0x000fe200078e02ff */
[----:B------:R-:W-:Y:S01]  /*0fa0*/  LOP3.LUT R13, R14, UR10, R13, 0x96, !PT ;  /* 0x0000000a0e0d7c12 */ /* 0x000fe2000f8e960d */
[----:B------:R-:W-:Y:S01]  /*0fb0*/  IMAD.HI.U32 R10, R9, -0x2daee0ad, RZ ;  /* 0xd2511f53090a7827 */ /* 0x000fe200078e00ff */
[----:B------:R-:W-:Y:S01]  /*0fc0*/  UIADD3 UR10, UPT, UPT, UR7, 0x646e171e, URZ ;  /* 0x646e171e070a7890 */ /* 0x000fe2000fffe0ff */
[----:B------:R-:W-:Y:S01]  /*0fd0*/  MOV R61, R25 ;  /* 0x00000019003d7202 */ /* 0x000fe20000000f00 */
[----:B------:R-:W0:Y:S01]  /*0fe0*/  LDCU.64 UR12, c[0x0][0x380] ;  /* 0x00007000ff0c77ac */ /* 0x000e220008000a00 */
[----:B------:R-:W-:Y:S01]  /*0ff0*/  IMAD R12, R11, -0x326172a9, RZ ;  /* 0xcd9e8d570b0c7824 */ /* 0x000fe200078e02ff */
[----:B------:R-:W-:Y:S01]  /*1000*/  LOP3.LUT R10, R15, UR17, R10, 0x96, !PT ;  /* 0x000000110f0a7c12 */ /* 0x000fe2000f8e960a */
[----:B------:R-:W-:Y:S01]  /*1010*/  IMAD.HI.U32 R11, R13, -0x326172a9, RZ ;  /* 0xcd9e8d570d0b7827 */ /* 0x000fe200078e00ff */
[--C-:B------:R-:W-:Y:S01]  /*1020*/  SHF.R.U64 R62, R24, 0x10, R25.reuse ;  /* 0x00000010183e7819 */ /* 0x100fe20000001219 */
[----:B------:R-:W1:Y:S01]  /*1030*/  LDCU UR17, c[0x0][0x400] ;  /* 0x00008000ff1177ac */ /* 0x000e620008000800 */
[----:B------:R-:W-:Y:S01]  /*1040*/  SHF.R.U32.HI R63, RZ, 0x10, R25 ;  /* 0x00000010ff3f7819 */ /* 0x000fe20000011619 */
[----:B------:R-:W-:Y:S01]  /*1050*/  IMAD R15, R9, -0x2daee0ad, RZ ;  /* 0xd2511f53090f7824 */ /* 0x000fe200078e02ff */
[----:B------:R-:W-:Y:S01]  /*1060*/  LOP3.LUT R11, R12, UR5, R11, 0x96, !PT ;  /* 0x000000050c0b7c12 */ /* 0x000fe2000f8e960b */
[----:B------:R-:W-:Y:S01]  /*1070*/  UIADD3 UR5, UPT, UPT, UR6, -0x4ab325aa, URZ ;  /* 0xb54cda5606057890 */ /* 0x000fe2000fffe0ff */
[----:B------:R-:W-:Y:S01]  /*1080*/  IMAD R12, R13, -0x326172a9, RZ ;  /* 0xcd9e8d570d0c7824 */ /* 0x000fe200078e02ff */
[----:B------:R-:W-:Y:S01]  /*1090*/  SHF.R.U32.HI R19, RZ, 0x10, R19 ;  /* 0x00000010ff137819 */ /* 0x000fe20000011613 */
[----:B------:R-:W-:Y:S01]  /*10a0*/  IMAD.HI.U32 R9, R10, -0x326172a9, RZ ;  /* 0xcd9e8d570a097827 */ /* 0x000fe200078e00ff */
[----:B------:R-:W-:-:S02]  /*10b0*/  MOV R18, R27 ;  /* 0x0000001b00127202 */ /* 0x000fc40000000f00 */
[----:B------:R-:W-:Y:S01]  /*10c0*/  SHF.R.U32.HI R23, RZ, 0x10, R27 ;  /* 0x00000010ff177819 */ /* 0x000fe2000001161b */
[----:B------:R-:W-:Y:S01]  /*10d0*/  IMAD.MOV.U32 R14, RZ, RZ, R49 ;  /* 0x000000ffff0e7224 */ /* 0x000fe200078e0031 */
[----:B------:R-:W-:Y:S01]  /*10e0*/  LOP3.LUT R9, R12, UR5, R9, 0x96, !PT ;  /* 0x000000050c097c12 */ /* 0x000fe2000f8e9609 */
[----:B------:R-:W-:Y:S01]  /*10f0*/  UIADD3 UR5, UPT, UPT, UR7, 0x1fd5c5a3, URZ ;  /* 0x1fd5c5a307057890 */ /* 0x000fe2000fffe0ff */
[C---:B------:R-:W-:Y:S01]  /*1100*/  IMAD R13, R11.reuse, -0x2daee0ad, RZ ;  /* 0xd2511f530b0d7824 */ /* 0x040fe200078e02ff */
[----:B------:R-:W-:Y:S01]  /*1110*/  SHF.R.U32.HI R20, RZ, 0x10, R21 ;  /* 0x00000010ff147819 */ /* 0x000fe20000011615 */
[----:B------:R-:W-:Y:S01]  /*1120*/  IMAD.MOV.U32 R16, RZ, RZ, R47 ;  /* 0x000000ffff107224 */ /* 0x000fe200078e002f */
[----:B------:R-:W-:Y:S01]  /*1130*/  PRMT R94, R94, 0x5410, R14 ;  /* 0x000054105e5e7816 */ /* 0x000fe2000000000e */
[----:B------:R-:W-:Y:S01]  /*1140*/  IMAD.HI.U32 R14, R11, -0x2daee0ad, RZ ;  /* 0xd2511f530b0e7827 */ /* 0x000fe200078e00ff */
[----:B------:R-:W-:Y:S02]  /*1150*/  SHF.R.U32.HI R107, RZ, 0x10, R37 ;  /* 0x00000010ff6b7819 */ /* 0x000fe40000011625 */
[----:B------:R-:W-:Y:S01]  /*1160*/  PRMT R95, R95, 0x5410, R16 ;  /* 0x000054105f5f7816 */ /* 0x000fe20000000010 */
[----:B------:R-:W-:Y:S01]  /*1170*/  IMAD.HI.U32 R12, R9, -0x2daee0ad, RZ ;  /* 0xd2511f53090c7827 */ /* 0x000fe200078e00ff */
[----:B------:R-:W-:Y:S01]  /*1180*/  LOP3.LUT R14, R15, UR10, R14, 0x96, !PT ;  /* 0x0000000a0f0e7c12 */ /* 0x000fe2000f8e960e */
[----:B------:R-:W-:Y:S01]  /*1190*/  UIADD3 UR10, UPT, UPT, UR6, 0x5384540f, URZ ;  /* 0x5384540f060a7890 */ /* 0x000fe2000fffe0ff */
[----:B------:R-:W-:Y:S01]  /*11a0*/  MOV R15, R45 ;  /* 0x0000002d000f7202 */ /* 0x000fe20000000f00 */
[----:B------:R-:W-:Y:S01]  /*11b0*/  IMAD R11, R10, -0x326172a9, RZ ;  /* 0xcd9e8d570a0b7824 */ /* 0x000fe200078e02ff */
[----:B------:R-:W-:Y:S01]  /*11c0*/  LOP3.LUT R12, R13, UR5, R12, 0x96, !PT ;  /* 0x000000050d0c7c12 */ /* 0x000fe2000f8e960c */
[----:B------:R-:W-:Y:S01]  /*11d0*/  IMAD.HI.U32 R10, R14, -0x326172a9, RZ ;  /* 0xcd9e8d570e0a7827 */ /* 0x000fe200078e00ff */
[----:B------:R-:W-:Y:S01]  /*11e0*/  SHF.R.U32.HI R13, RZ, 0x10, R43 ;  /* 0x00000010ff0d7819 */ /* 0x000fe2000001162b */
[----:B------:R-:W-:Y:S01]  /*11f0*/  UIADD3 UR5, UPT, UPT, UR7, -0x695add53, URZ ;  /* 0x96a522ad07057890 */ /* 0x000fe2000fffe0ff */
[----:B------:R-:W-:Y:S01]  /*1200*/  PRMT R74, R28, 0x5410, R74 ;  /* 0x000054101c4a7816 */ /* 0x000fe2000000004a */
[----:B------:R-:W-:Y:S01]  /*1210*/  IMAD R16, R9, -0x2daee0ad, RZ ;  /* 0xd2511f5309107824 */ /* 0x000fe200078e02ff */
[----:B------:R-:W-:Y:S01]  /*1220*/  LOP3.LUT R10, R11, UR10, R10, 0x96, !PT ;  /* 0x0000000a0b0a7c12 */ /* 0x000fe2000f8e960a */
[----:B------:R-:W-:Y:S01]  /*1230*/  IMAD R14, R14, -0x326172a9, RZ ;  /* 0xcd9e8d570e0e7824 */ /* 0x000fe200078e02ff */
[----:B------:R-:W-:Y:S01]  /*1240*/  PRMT R97, R97, 0x5410, R13 ;  /* 0x0000541061617816 */ /* 0x000fe2000000000d */
[----:B------:R-:W-:Y:S01]  /*1250*/  IMAD.HI.U32 R9, R12, -0x326172a9, RZ ;  /* 0xcd9e8d570c097827 */ /* 0x000fe200078e00ff */
[----:B------:R-:W-:Y:S01]  /*1260*/  PRMT R72, R29, 0x5410, R72 ;  /* 0x000054101d487816 */ /* 0x000fe20000000048 */
[----:B------:R-:W2:Y:S01]  /*1270*/  LDCU.64 UR10, c[0x0][0x3a0] ;  /* 0x00007400ff0a77ac */ /* 0x000ea20008000a00 */
[----:B------:R-:W-:Y:S01]  /*1280*/  PRMT R70, R30, 0x5410, R70 ;  /* 0x000054101e467816 */ /* 0x000fe20000000046 */
[----:B------:R-:W-:Y:S01]  /*1290*/  IMAD.MOV R8, RZ, RZ, -R8 ;  /* 0x000000ffff087224 */ /* 0x000fe200078e0a08 */
[----:B------:R-:W-:Y:S01]  /*12a0*/  LOP3.LUT R9, R14, UR22, R9, 0x96, !PT ;  /* 0x000000160e097c12 */ /* 0x000fe2000f8e9609 */
[----:B------:R-:W-:Y:S01]  /*12b0*/  IMAD R13, R10, -0x2daee0ad, RZ ;  /* 0xd2511f530a0d7824 */ /* 0x000fe200078e02ff */
[----:B------:R-:W-:Y:S01]  /*12c0*/  PRMT R76, R76, 0x5410, R19 ;  /* 0x000054104c4c7816 */ /* 0x000fe20000000013 */
[----:B------:R-:W-:Y:S01]  /*12d0*/  HADD2.F32 R55, -RZ, R4.H0_H0 ;  /* 0x20000004ff377230 */ /* 0x000fe20000004100 */
[----:B------:R-:W-:Y:S01]  /*12e0*/  PRMT R81, R81, 0x5410, R22 ;  /* 0x0000541051517816 */ /* 0x000fe20000000016 */
[----:B------:R-:W-:Y:S01]  /*12f0*/  IMAD.HI.U32 R54, R9, -0x2daee0ad, RZ ;  /* 0xd2511f5309367827 */ /* 0x000fe200078e00ff */
[----:B------:R-:W-:-:S02]  /*1300*/  PRMT R84, R84, 0x5410, R18 ;  /* 0x0000541054547816 */ /* 0x000fc40000000012 */
[----:B------:R-:W-:Y:S01]  /*1310*/  PRMT R87, R87, 0x5410, R23 ;  /* 0x0000541057577816 */ /* 0x000fe20000000017 */
[----:B------:R-:W-:Y:S01]  /*1320*/  IMAD.MOV.U32 R4, RZ, RZ, R8 ;  /* 0x000000ffff047224 */ /* 0x000fe200078e0008 */
[----:B------:R-:W-:Y:S01]  /*1330*/  LOP3.LUT R54, R13, UR5, R54, 0x96, !PT ;  /* 0x000000050d367c12 */ /* 0x000fe2000f8e9636 */
[----:B------:R-:W-:Y:S01]  /*1340*/  USHF.R.U32.HI UR5, URZ, 0x1, UR4 ;  /* 0x00000001ff057899 */ /* 0x000fe20008011604 */
[----:B------:R-:W-:Y:S01]  /*1350*/  IMAD.MOV.U32 R17, RZ, RZ, R21 ;  /* 0x000000ffff117224 */ /* 0x000fe200078e0015 */
[----:B------:R-:W-:Y:S01]  /*1360*/  PRMT R89, R89, 0x5410, R26 ;  /* 0x0000541059597816 */ /* 0x000fe2000000001a */
[----:B------:R-:W-:Y:S01]  /*1370*/  HADD2.F32 R56, -RZ, R5.H0_H0 ;  /* 0x20000005ff387230 */ /* 0x000fe20000004100 */
[----:B------:R-:W-:Y:S01]  /*1380*/  VIADDMNMX R4, R4, UR18, RZ, !PT ;  /* 0x0000001204047c46 */ /* 0x000fe2000f8001ff */
[----:B------:R-:W-:Y:S01]  /*1390*/  ULOP3.LUT UR5, UR5, 0x7fffff80, URZ, 0xc0, !UPT ;  /* 0x7fffff8005057892 */ /* 0x000fe2000f8ec0ff */
[----:B------:R-:W-:Y:S01]  /*13a0*/  PRMT R92, R92, 0x5410, R17 ;  /* 0x000054105c5c7816 */ /* 0x000fe20000000011 */
[----:B------:R-:W-:Y:S01]  /*13b0*/  IMAD.MOV.U32 R17, RZ, RZ, R44 ;  /* 0x000000ffff117224 */ /* 0x000fe200078e002c */
[----:B------:R-:W-:Y:S01]  /*13c0*/  VIMNMX R4, PT, PT, R4, 0x20, PT ;  /* 0x0000002004047848 */ /* 0x000fe20003fe0100 */
[----:B------:R-:W-:Y:S01]  /*13d0*/  IMAD.HI.U32 R11, R10, -0x2daee0ad, RZ ;  /* 0xd2511f530a0b7827 */ /* 0x000fe200078e00ff */
[----:B------:R-:W-:-:S02]  /*13e0*/  PRMT R93, R93, 0x5410, R20 ;  /* 0x000054105d5d7816 */ /* 0x000fc40000000014 */
[----:B------:R-:W-:Y:S01]  /*13f0*/  LEA R4, R4, UR5, 0x2 ;  /* 0x0000000504047c11 */ /* 0x000fe2000f8e10ff */
[----:B------:R-:W-:Y:S01]  /*1400*/  IMAD.MOV R5, RZ, RZ, -R7 ;  /* 0x000000ffff057224 */ /* 0x000fe200078e0a07 */
[----:B------:R-:W-:Y:S01]  /*1410*/  PRMT R96, R17, 0x7610, R96 ;  /* 0x0000761011607816 */ /* 0x000fe20000000060 */
[----:B------:R-:W-:Y:S01]  /*1420*/  IMAD.MOV.U32 R60, RZ, RZ, R24 ;  /* 0x000000ffff3c7224 */ /* 0x000fe200078e0018 */
[----:B------:R-:W-:Y:S01]  /*1430*/  I2FP.F32.U32 R4, R4 ;  /* 0x0000000400047245 */ /* 0x000fe20000201000 */
[----:B------:R-:W-:Y:S01]  /*1440*/  IMAD R12, R12, -0x326172a9, RZ ;  /* 0xcd9e8d570c0c7824 */ /* 0x000fe200078e02ff */
[----:B------:R-:W-:Y:S01]  /*1450*/  LOP3.LUT R11, R16, UR16, R11, 0x96, !PT ;  /* 0x00000010100b7c12 */ /* 0x000fe2000f8e960b */
[----:B------:R-:W-:Y:S01]  /*1460*/  IMAD.MOV.U32 R58, RZ, RZ, RZ ;  /* 0x000000ffff3a7224 */ /* 0x000fe200078e00ff */
[----:B------:R3:W4:Y:S01]  /*1470*/  MUFU.RCP R59, R4 ;  /* 0x00000004003b7308 */ /* 0x0007220000001000 */
[----:B------:R-:W-:Y:S01]  /*1480*/  VIADDMNMX R5, R5, UR18, RZ, !PT ;  /* 0x0000001205057c46 */ /* 0x000fe2000f8001ff */
[----:B------:R-:W-:Y:S01]  /*1490*/  HADD2.F32 R60, -RZ, R60.H0_H0 ;  /* 0x2000003cff3c7230 */ /* 0x000fe20000004100 */
[----:B------:R-:W-:Y:S01]  /*14a0*/  PRMT R96, R96, 0x5410, R15 ;  /* 0x0000541060607816 */ /* 0x000fe2000000000f */
[----:B------:R-:W-:Y:S01]  /*14b0*/  IMAD.HI.U32 R53, R11, -0x326172a9, RZ ;  /* 0xcd9e8d570b357827 */ /* 0x000fe200078e00ff */
[----:B------:R-:W-:Y:S01]  /*14c0*/  SHF.R.U64 R15, R2, 0x10, R3 ;  /* 0x00000010020f7819 */ /* 0x000fe20000001203 */
[----:B------:R-:W0:Y:S01]  /*14d0*/  LDCU.U8 UR16, c[0x0][0x410] ;  /* 0x00008200ff1077ac */ /* 0x000e220008000000 */
[----:B------:R-:W-:Y:S01]  /*14e0*/  VIMNMX R5, PT, PT, R5, 0x20, PT ;  /* 0x0000002005057848 */ /* 0x000fe20003fe0100 */
[----:B------:R-:W-:Y:S01]  /*14f0*/  HADD2.F32 R61, -RZ, R61.H0_H0 ;  /* 0x2000003dff3d7230 */ /* 0x000fe20000004100 */
[----:B------:R-:W-:Y:S01]  /*1500*/  PRMT R107, R107, 0x5410, R15 ;  /* 0x000054106b6b7816 */ /* 0x000fe2000000000f */
[----:B------:R-:W-:Y:S01]  /*1510*/  HADD2.F32 R62, -RZ, R62.H0_H0 ;  /* 0x2000003eff3e7230 */ /* 0x000fe20000004100 */
[----:B------:R-:W-:Y:S01]  /*1520*/  SHF.R.U32.HI R109, RZ, 0x10, R3 ;  /* 0x00000010ff6d7819 */ /* 0x000fe20000011603 */
[----:B------:R-:W-:Y:S01]  /*1530*/  HADD2.F32 R63, -RZ, R63.H0_H0 ;  /* 0x2000003fff3f7230 */ /* 0x000fe20000004100 */
[----:B------:R-:W-:Y:S01]  /*1540*/  LOP3.LUT R57, R6, 0x3, RZ, 0xc0, !PT ;  /* 0x0000000306397812 */ /* 0x000fe200078ec0ff */
[----:B------:R-:W-:Y:S01]  /*1550*/  HADD2.F32 R65, -RZ, R65.H0_H0 ;  /* 0x20000041ff417230 */ /* 0x000fe20000004100 */
[----:B------:R-:W-:Y:S01]  /*1560*/  LEA R66, R5, UR5, 0x2 ;  /* 0x0000000505427c11 */ /* 0x000fe2000f8e10ff */
[----:B------:R-:W-:Y:S01]  /*1570*/  HADD2.F32 R64, -RZ, R64.H0_H0 ;  /* 0x20000040ff407230 */ /* 0x000fe20000004100 */
[----:B------:R-:W-:Y:S01]  /*1580*/  LOP3.LUT R53, R12, UR15, R53, 0x96, !PT ;  /* 0x0000000f0c357c12 */ /* 0x000fe2000f8e9635 */
[----:B------:R-:W-:Y:S01]  /*1590*/  IMAD R68, R11, -0x326172a9, RZ ;  /* 0xcd9e8d570b447824 */ /* 0x000fe200078e02ff */
[----:B------:R-:W0:Y:S01]  /*15a0*/  LDCU UR15, c[0x0][0x388] ;  /* 0x00007100ff0f77ac */ /* 0x000e220008000800 */
[----:B-1234-:R-:W-:-:S07]  /*15b0*/  IMAD R67, R9, -0x2daee0ad, RZ ;  /* 0xd2511f5309437824 */ /* 0x01efce00078e02ff */
.L_x_17874:
[----:B-1----:R-:W1:Y:S01]  /*15c0*/  @UP0 LDCU.64 UR4, c[0x0][0x3e0] ;  /* 0x00007c00ff0407ac */ /* 0x002e620008000a00 */
[----:B------:R-:W-:Y:S01]  /*15d0*/  PLOP3.LUT P0, PT, PT, PT, UP0, 0x80, 0x8 ;  /* 0x000000000008781c */ /* 0x000fe20003f0f008 */
[----:B-1----:R-:W-:-:S06]  /*15e0*/  @UP0 UIMAD.WIDE UR4, UR14, 0x4, UR4 ;  /* 0x000000040e0408a5 */ /* 0x002fcc000f8e0204 */
[----:B0-234-:R-:W-:Y:S01]  /*15f0*/  MOV R32, UR4 ;  /* 0x0000000400207c02 */ /* 0x01dfe20008000f00 */
[----:B------:R-:W-:-:S05]  /*1600*/  IMAD.U32 R33, RZ, RZ, UR5 ;  /* 0x00000005ff217e24 */ /* 0x000fca000f8e00ff */
[----:B------:R-:W2:Y:S01]  /*1610*/  @P0 LDG.E R32, desc[UR8][R32.64] ;  /* 0x0000000820200981 */ /* 0x000ea2000c1e1900 */
[----:B------:R-:W-:Y:S01]  /*1620*/  PLOP3.LUT P0, PT, PT, PT, UP0, 0x80, 0x8 ;  /* 0x000000000008781c */ /* 0x000fe20003f0f008 */
[----:B0-----:R-:W-:Y:S01]  /*1630*/  UIMAD UR4, UR14, UR15, URZ ;  /* 0x0000000f0e0472a4 */ /* 0x001fe2000f8e02ff */
        /* <DEDUP_REMOVED lines=31> */
.L_x_20879:
[----:B------:R-:W-:Y:S05]  /*1830*/  BRX R32 -0x1840                                        (*"BRANCH_TARGETS .L_x_20880,.L_x_20881,.L_x_20882"*) ;  /* 0xffffffe420f07949 */ /* 0x000fea000383ffff */
.L_x_20882:
[----:B------:R-:W-:Y:S01]  /*1840*/  IADD3 R32, PT, PT, R57, 0x1, RZ ;  /* 0x0000000139207810 */ /* 0x000fe20007ffe0ff */
[----:B------:R-:W-:Y:S02]  /*1850*/  IMAD.MOV.U32 R86, RZ, RZ, R67 ;  /* 0x000000ffff567224 */ /* 0x000fe400078e0043 */
[----:B------:R-:W-:Y:S01]  /*1860*/  IMAD.MOV.U32 R33, RZ, RZ, R53 ;  /* 0x000000ffff217224 */ /* 0x000fe200078e0035 */
[----:B------:R-:W-:Y:S06]  /*1870*/  BRA `(.L_x_17599) ;  /* 0x00000004003c7947 */ /* 0x000fec0003800000 */
.L_x_20880:
[----:B------:R-:W-:Y:S01]  /*1880*/  MOV R86, R67 ;  /* 0x0000004300567202 */ /* 0x000fe20000000f00 */
[----:B------:R-:W-:Y:S02]  /*1890*/  IMAD.MOV.U32 R32, RZ, RZ, 0x3 ;  /* 0x00000003ff207424 */ /* 0x000fe400078e00ff */
[----:B------:R-:W-:Y:S01]  /*18a0*/  IMAD.MOV.U32 R33, RZ, RZ, R54 ;  /* 0x000000ffff217224 */ /* 0x000fe200078e0036 */
[----:B------:R-:W-:Y:S06]  /*18b0*/  BRA `(.L_x_17599) ;  /* 0x00000004002c7947 */ /* 0x000fec0003800000 */
.L_x_20881:
        /* <DEDUP_REMOVED lines=13> */
.L_x_17601:
[----:B------:R-:W-:Y:S05]  /*1990*/  BSYNC.RECONVERGENT B2 ;  /* 0x0000000000027941 */ /* 0x000fea0003800200 */
.L_x_17600:
        /* <DEDUP_REMOVED lines=61> */
.L_x_17599:
[----:B------:R-:W-:Y:S05]  /*1d70*/  BSYNC.RECONVERGENT B1 ;  /* 0x0000000000017941 */ /* 0x000fea0003800200 */
.L_x_17598:
        /* <DEDUP_REMOVED lines=10> */
[----:B-1----:R-:W-:Y:S01]  /*1e20*/  FSETP.GTU.FTZ.AND P1, PT, R34, R79, PT ;  /* 0x0000004f2200720b */ /* 0x002fe20003f3c000 */
        /* <DEDUP_REMOVED lines=14> */
.L_x_17604:
        /* <DEDUP_REMOVED lines=13> */
.L_x_17606:
[----:B------:R-:W-:Y:S05]  /*1fe0*/  BSYNC.RECONVERGENT B2 ;  /* 0x0000000000027941 */ /* 0x000fea0003800200 */
.L_x_17605:
        /* <DEDUP_REMOVED lines=61> */
.L_x_17603:
[----:B------:R-:W-:Y:S05]  /*23c0*/  BSYNC.RECONVERGENT B1 ;  /* 0x0000000000017941 */ /* 0x000fea0003800200 */
.L_x_17602:
[----:B------:R-:W-:Y:S01]  /*23d0*/  I2FP.F32.U32 R32, R33 ;  /* 0x0000002100207245 */ /* 0x000fe20000201000 */
[----:B------:R-:W-:Y:S01]  /*23e0*/  FMUL.FTZ R34, R9, UR4 ;  /* 0x0000000409227c20 */ /* 0x000fe20008410000 */
[----:B------:R-:W-:Y:S01]  /*23f0*/  ISETP.NE.AND P3, PT, R35, 0x1, PT ;  /* 0x000000012300780c */ /* 0x000fe20003f65270 */
[----:B------:R-:W-:Y:S01]  /*2400*/  HADD2.F32 R9, -RZ, R74.H1_H1 ;  /* 0x3000004aff097230 */ /* 0x000fe20000004100 */
[----:B------:R-:W-:Y:S01]  /*2410*/  BSSY.RECONVERGENT B1, `(.L_x_17607) ;  /* 0x000005d000017945 */ /* 0x000fe20003800200 */
[----:B------:R-:W-:Y:S01]  /*2420*/  FFMA.FTZ R32, R32, R85, 1.1641532182693481445e-10 ;  /* 0x2f00000020207423 */ /* 0x000fe20000010055 */
[----:B------:R-:W-:Y:S01]  /*2430*/  FMUL.FTZ R34, R34, R67 ;  /* 0x0000004322227220 */ /* 0x000fe20000410000 */
[----:B------:R-:W-:-:S03]  /*2440*/  MOV R33, R68 ;  /* 0x0000004400217202 */ /* 0x000fc60000000f00 */
[----:B------:R-:W-:-:S04]  /*2450*/  FSETP.GTU.FTZ.AND P2, PT, R32, R79, PT ;  /* 0x0000004f2000720b */ /* 0x000fc80003f5c000 */
        /* <DEDUP_REMOVED lines=13> */
.L_x_17609:
        /* <DEDUP_REMOVED lines=13> */
.L_x_17611:
[----:B------:R-:W-:Y:S05]  /*2600*/  BSYNC.RECONVERGENT B2 ;  /* 0x0000000000027941 */ /* 0x000fea0003800200 */
.L_x_17610:
        /* <DEDUP_REMOVED lines=61> */
.L_x_17608:
[----:B------:R-:W-:Y:S05]  /*29e0*/  BSYNC.RECONVERGENT B1 ;  /* 0x0000000000017941 */ /* 0x000fea0003800200 */
.L_x_17607:
[----:B------:R-:W-:Y:S01]  /*29f0*/  I2FP.F32.U32 R32, R33 ;  /* 0x0000002100207245 */ /* 0x000fe20000201000 */
[----:B------:R-:W-:Y:S01]  /*2a00*/  FMUL.FTZ R10, R10, UR4 ;  /* 0x000000040a0a7c20 */ /* 0x000fe20008410000 */
[----:B------:R-:W-:Y:S01]  /*2a10*/  ISETP.NE.AND P4, PT, R34, 0x1, PT ;  /* 0x000000012200780c */ /* 0x000fe20003f85270 */
[----:B------:R-:W-:Y:S01]  /*2a20*/  BSSY.RECONVERGENT B1, `(.L_x_17612) ;  /* 0x000005e000017945 */ /* 0x000fe20003800200 */
[----:B------:R-:W-:Y:S02]  /*2a30*/  IMAD.MOV.U32 R57, RZ, RZ, 0x2 ;  /* 0x00000002ff397424 */ /* 0x000fe400078e00ff */
[----:B------:R-:W-:Y:S01]  /*2a40*/  FFMA.FTZ R32, R32, R85, 1.1641532182693481445e-10 ;  /* 0x2f00000020207423 */ /* 0x000fe20000010055 */
[----:B------:R-:W-:-:S04]  /*2a50*/  FMUL.FTZ R10, R10, R67 ;  /* 0x000000430a0a7220 */ /* 0x000fc80000410000 */
        /* <DEDUP_REMOVED lines=15> */
.L_x_17614:
        /* <DEDUP_REMOVED lines=13> */
.L_x_17616:
[----:B------:R-:W-:Y:S05]  /*2c20*/  BSYNC.RECONVERGENT B2 ;  /* 0x0000000000027941 */ /* 0x000fea0003800200 */
.L_x_17615:
        /* <DEDUP_REMOVED lines=61> */
.L_x_17613:
[----:B------:R-:W-:Y:S05]  /*3000*/  BSYNC.RECONVERGENT B1 ;  /* 0x0000000000017941 */ /* 0x000fea0003800200 */
.L_x_17612:
[----:B------:R-:W-:Y:S01]  /*3010*/  I2FP.F32.U32 R32, R33 ;  /* 0x0000002100207245 */ /* 0x000fe20000201000 */
[----:B------:R-:W-:Y:S01]  /*3020*/  FMUL.FTZ R34, R11, UR4 ;  /* 0x000000040b227c20 */ /* 0x000fe20008410000 */
[----:B------:R-:W-:-:S03]  /*3030*/  HADD2.F32 R11, -RZ, R74.H0_H0 ;  /* 0x2000004aff0b7230 */ /* 0x000fc60000004100 */
[----:B------:R-:W-:Y:S01]  /*3040*/  FFMA.FTZ R32, R32, R85, 1.1641532182693481445e-10 ;  /* 0x2f00000020207423 */ /* 0x000fe20000010055 */
[----:B------:R-:W-:-:S04]  /*3050*/  FMUL.FTZ R34, R34, R67 ;  /* 0x0000004322227220 */ /* 0x000fc80000410000 */
[----:B------:R-:W-:-:S04]  /*3060*/  FSETP.GTU.FTZ.AND P5, PT, R32, R79, PT ;  /* 0x0000004f2000720b */ /* 0x000fc80003fbc000 */
[----:B------:R-:W-:Y:S02]  /*3070*/  FSEL R34, R34, RZ, !P5 ;  /* 0x000000ff22227208 */ /* 0x000fe40006800000 */
[----:B------:R-:W-:-:S03]  /*3080*/  PLOP3.LUT P4, PT, P5, PT, PT, 0x8, 0x80 ;  /* 0x000000000080781c */ /* 0x000fc60002f8e170 */
[----:B------:R-:W-:Y:S01]  /*3090*/  FFMA.FTZ R11, R34, R11, R7 ;  /* 0x0000000b220b7223 */ /* 0x000fe20000010007 */
[----:B------:R-:W-:Y:S09]  /*30a0*/  BRA `(.L_x_17617) ;  /* 0x0000001800387947 */ /* 0x000ff20003800000 */
.L_x_17597:
        /* <DEDUP_REMOVED lines=16> */
.L_x_17620:
        /* <DEDUP_REMOVED lines=13> */
.L_x_17622:
[----:B------:R-:W-:Y:S05]  /*3280*/  BSYNC.RECONVERGENT B2 ;  /* 0x0000000000027941 */ /* 0x000fea0003800200 */
.L_x_17621:
        /* <DEDUP_REMOVED lines=61> */
.L_x_17619:
[----:B------:R-:W-:Y:S05]  /*3660*/  BSYNC.RECONVERGENT B1 ;  /* 0x0000000000017941 */ /* 0x000fea0003800200 */
.L_x_17618:
[----:B------:R-:W0:Y:S01]  /*3670*/  LDC R67, c[0x0][0x408] ;  /* 0x00010200ff437b82 */ /* 0x000e220000000800 */
[----:B------:R-:W-:Y:S01]  /*3680*/  I2FP.F32.U32 R32, R32 ;  /* 0x0000002000207245 */ /* 0x000fe20000201000 */
[----:B------:R-:W-:Y:S02]  /*3690*/  IMAD.MOV.U32 R85, RZ, RZ, 0x2f800000 ;  /* 0x2f800000ff557424 */ /* 0x000fe400078e00ff */
[----:B-----5:R-:W-:Y:S01]  /*36a0*/  FMUL.FTZ R8, R8, UR4 ;  /* 0x0000000408087c20 */ /* 0x020fe20008410000 */
[----:B------:R-:W-:Y:S01]  /*36b0*/  ISETP.NE.AND P2, PT, R34, 0x1, PT ;  /* 0x000000012200780c */ /* 0x000fe20003f45270 */
[----:B------:R-:W-:Y:S02]  /*36c0*/  HADD2.F32 R33, -RZ, R75.H1_H1 ;  /* 0x3000004bff217230 */ /* 0x000fe40000004100 */
[----:B------:R-:W-:Y:S01]  /*36d0*/  FFMA.FTZ R32, R32, R85, 1.1641532182693481445e-10 ;  /* 0x2f00000020207423 */ /* 0x000fe20000010055 */
[----:B------:R-:W-:Y:S01]  /*36e0*/  BSSY.RECONVERGENT B1, `(.L_x_17623) ;  /* 0x000005d000017945 */ /* 0x000fe20003800200 */
[----:B------:R-:W1:Y:S01]  /*36f0*/  LDC R79, c[0x0][0x404] ;  /* 0x00010100ff4f7b82 */ /* 0x000e620000000800 */
[----:B------:R-:W-:-:S02]  /*3700*/  HFMA2 R35, -RZ, RZ, 0, 1.1920928955078125e-07 ;  /* 0x00000002ff237431 */ /* 0x000fc400000001ff */
[----:B0-----:R-:W-:Y:S01]  /*3710*/  FMUL.FTZ R8, R8, R67 ;  /* 0x0000004308087220 */ /* 0x001fe20000410000 */
[----:B-1----:R-:W-:-:S04]  /*3720*/  FSETP.GTU.FTZ.AND P1, PT, R32, R79, PT ;  /* 0x0000004f2000720b */ /* 0x002fc80003f3c000 */
        /* <DEDUP_REMOVED lines=13> */
.L_x_17625:
        /* <DEDUP_REMOVED lines=13> */
.L_x_17627:
[----:B------:R-:W-:Y:S05]  /*38d0*/  BSYNC.RECONVERGENT B2 ;  /* 0x0000000000027941 */ /* 0x000fea0003800200 */
.L_x_17626:
        /* <DEDUP_REMOVED lines=61> */
.L_x_17624:
[----:B------:R-:W-:Y:S05]  /*3cb0*/  BSYNC.RECONVERGENT B1 ;  /* 0x0000000000017941 */ /* 0x000fea0003800200 */
.L_x_17623:
[----:B------:R-:W-:Y:S01]  /*3cc0*/  I2FP.F32.U32 R32, R33 ;  /* 0x0000002100207245 */ /* 0x000fe20000201000 */
[----:B------:R-:W-:Y:S01]  /*3cd0*/  FMUL.FTZ R34, R9, UR4 ;  /* 0x0000000409227c20 */ /* 0x000fe20008410000 */
[----:B------:R-:W-:Y:S01]  /*3ce0*/  ISETP.NE.AND P3, PT, R35, 0x1, PT ;  /* 0x000000012300780c */ /* 0x000fe20003f65270 */
[----:B------:R-:W-:Y:S01]  /*3cf0*/  BSSY.RECONVERGENT B1, `(.L_x_17628) ;  /* 0x000005e000017945 */ /* 0x000fe20003800200 */
[----:B------:R-:W-:Y:S01]  /*3d00*/  MOV R33, R68 ;  /* 0x0000004400217202 */ /* 0x000fe20000000f00 */
[----:B------:R-:W-:Y:S01]  /*3d10*/  FFMA.FTZ R32, R32, R85, 1.1641532182693481445e-10 ;  /* 0x2f00000020207423 */ /* 0x000fe20000010055 */
[----:B------:R-:W-:Y:S01]  /*3d20*/  FMUL.FTZ R9, R34, R67 ;  /* 0x0000004322097220 */ /* 0x000fe20000410000 */
[----:B------:R-:W-:-:S03]  /*3d30*/  IMAD.MOV.U32 R34, RZ, RZ, 0x2 ;  /* 0x00000002ff227424 */ /* 0x000fc600078e00ff */
        /* <DEDUP_REMOVED lines=14> */
.L_x_17630:
        /* <DEDUP_REMOVED lines=13> */
.L_x_17632:
[----:B------:R-:W-:Y:S05]  /*3ef0*/  BSYNC.RECONVERGENT B2 ;  /* 0x0000000000027941 */ /* 0x000fea0003800200 */
.L_x_17631:
        /* <DEDUP_REMOVED lines=61> */
.L_x_17629:
[----:B------:R-:W-:Y:S05]  /*42d0*/  BSYNC.RECONVERGENT B1 ;  /* 0x0000000000017941 */ /* 0x000fea0003800200 */
.L_x_17628:
[----:B------:R-:W-:Y:S01]  /*42e0*/  I2FP.F32.U32 R32, R33 ;  /* 0x0000002100207245 */ /* 0x000fe20000201000 */
[----:B------:R-:W-:Y:S01]  /*42f0*/  FMUL.FTZ R10, R10, UR4 ;  /* 0x000000040a0a7c20 */ /* 0x000fe20008410000 */
[----:B------:R-:W-:Y:S01]  /*4300*/  ISETP.NE.AND P4, PT, R34, 0x1, PT ;  /* 0x000000012200780c */ /* 0x000fe20003f85270 */
[----:B------:R-:W-:Y:S01]  /*4310*/  HADD2.F32 R33, -RZ, R75.H0_H0 ;  /* 0x2000004bff217230 */ /* 0x000fe20000004100 */
[----:B------:R-:W-:Y:S01]  /*4320*/  BSSY.RECONVERGENT B1, `(.L_x_17633) ;  /* 0x000005d000017945 */ /* 0x000fe20003800200 */
[----:B------:R-:W-:Y:S01]  /*4330*/  FFMA.FTZ R32, R32, R85, 1.1641532182693481445e-10 ;  /* 0x2f00000020207423 */ /* 0x000fe20000010055 */
[----:B------:R-:W-:Y:S01]  /*4340*/  FMUL.FTZ R10, R10, R67 ;  /* 0x000000430a0a7220 */ /* 0x000fe20000410000 */
[----:B------:R-:W-:-:S03]  /*4350*/  IMAD.MOV.U32 R57, RZ, RZ, 0x2 ;  /* 0x00000002ff397424 */ /* 0x000fc600078e00ff */
        /* <DEDUP_REMOVED lines=14> */
.L_x_17635:
        /* <DEDUP_REMOVED lines=13> */
.L_x_17637:
[----:B------:R-:W-:Y:S05]  /*4510*/  BSYNC.RECONVERGENT B2 ;  /* 0x0000000000027941 */ /* 0x000fea0003800200 */
.L_x_17636:
        /* <DEDUP_REMOVED lines=61> */
.L_x_17634:
[----:B------:R-:W-:Y:S05]  /*48f0*/  BSYNC.RECONVERGENT B1 ;  /* 0x0000000000017941 */ /* 0x000fea0003800200 */
.L_x_17633:
[----:B------:R-:W-:Y:S01]  /*4900*/  I2FP.F32.U32 R32, R33 ;  /* 0x0000002100207245 */ /* 0x000fe20000201000 */
[----:B------:R-:W-:-:S04]  /*4910*/  FMUL.FTZ R34, R11, UR4 ;  /* 0x000000040b227c20 */ /* 0x000fc80008410000 */
[----:B------:R-:W-:Y:S01]  /*4920*/  FFMA.FTZ R32, R32, R85, 1.1641532182693481445e-10 ;  /* 0x2f00000020207423 */ /* 0x000fe20000010055 */
[----:B------:R-:W-:-:S04]  /*4930*/  FMUL.FTZ R11, R34, R67 ;  /* 0x00000043220b7220 */ /* 0x000fc80000410000 */
[----:B------:R-:W-:Y:S01]  /*4940*/  FSETP.GTU.FTZ.AND P5, PT, R32, R79, PT ;  /* 0x0000004f2000720b */ /* 0x000fe20003fbc000 */
[----:B------:R-:W-:-:S03]  /*4950*/  HADD2.F32 R32, -RZ, R74.H0_H0 ;  /* 0x2000004aff207230 */ /* 0x000fc60000004100 */
[----:B------:R-:W-:Y:S02]  /*4960*/  FSEL R11, R11, RZ, !P5 ;  /* 0x000000ff0b0b7208 */ /* 0x000fe40006800000 */
[----:B------:R-:W-:-:S03]  /*4970*/  PLOP3.LUT P4, PT, P5, PT, PT, 0x8, 0x80 ;  /* 0x000000000080781c */ /* 0x000fc60002f8e170 */
[----:B------:R-:W-:-:S10]  /*4980*/  FMUL.FTZ R11, R11, R32 ;  /* 0x000000200b0b7220 */ /* 0x000fd40000410000 */
.L_x_17617:
[----:B------:R-:W0:Y:S01]  /*4990*/  LDC.64 R34, c[0x0][0x3a8] ;  /* 0x0000ea00ff227b82 */ /* 0x000e220000000a00 */
[----:B------:R-:W-:Y:S02]  /*49a0*/  SEL R67, RZ, 0x1000000, !P4 ;  /* 0x01000000ff437807 */ /* 0x000fe40006000000 */
[----:B------:R-:W-:Y:S02]  /*49b0*/  SEL R82, RZ, 0x10000, !P3 ;  /* 0x00010000ff527807 */ /* 0x000fe40005800000 */
[----:B------:R-:W-:-:S03]  /*49c0*/  SEL R79, RZ, 0x100, !P2 ;  /* 0x00000100ff4f7807 */ /* 0x000fc60005000000 */
[----:B------:R-:W1:Y:S01]  /*49d0*/  LDC.64 R32, c[0x0][0x3b0] ;  /* 0x0000ec00ff207b82 */ /* 0x000e620000000a00 */
[----:B------:R-:W-:Y:S01]  /*49e0*/  IADD3 R67, PT, PT, R79, R67, R82 ;  /* 0x000000434f437210 */ /* 0x000fe20007ffe052 */
[----:B------:R-:W-:Y:S01]  /*49f0*/  VIADD R79, R77, 0x100 ;  /* 0x000001004d4f7836 */ /* 0x000fe20000000000 */
[----:B------:R-:W-:-:S04]  /*4a00*/  SEL R82, RZ, 0x1, !P1 ;  /* 0x00000001ff527807 */ /* 0x000fc80004800000 */
[----:B------:R-:W-:Y:S01]  /*4a10*/  IADD3 R83, PT, PT, R67, R82, RZ ;  /* 0x0000005243537210 */ /* 0x000fe20007ffe0ff */
[----:B------:R-:W-:Y:S02]  /*4a20*/  IMAD.MOV.U32 R67, RZ, RZ, R86 ;  /* 0x000000ffff437224 */ /* 0x000fe400078e0056 */
[----:B0-----:R-:W-:-:S05]  /*4a30*/  IMAD.WIDE.U32 R34, R77, 0x10, R34 ;  /* 0x000000104d227825 */ /* 0x001fca00078e0022 */
[----:B------:R0:W-:Y:S01]  /*4a40*/  STG.E.128 desc[UR8][R34.64], R8 ;  /* 0x0000000822007986 */ /* 0x0001e2000c101d08 */
[----:B-1----:R-:W-:-:S05]  /*4a50*/  IMAD.WIDE.U32 R32, R77, 0x4, R32 ;  /* 0x000000044d207825 */ /* 0x002fca00078e0020 */
[----:B------:R0:W-:Y:S02]  /*4a60*/  STG.E desc[UR8][R32.64], R83 ;  /* 0x0000005320007986 */ /* 0x0001e4000c101908 */
.L_x_17596:
[----:B------:R-:W-:Y:S05]  /*4a70*/  BSYNC.RECONVERGENT B0 ;  /* 0x0000000000007941 */ /* 0x000fea0003800200 */
.L_x_17595:
[----:B------:R-:W-:Y:S01]  /*4a80*/  ISETP.GE.U32.AND P1, PT, R51, 0x200, PT ;  /* 0x000002003300780c */ /* 0x000fe20003f26070 */
[----:B------:R-:W-:Y:S03]  /*4a90*/  BSSY.RECONVERGENT B0, `(.L_x_17638) ;  /* 0x0000335000007945 */ /* 0x000fe60003800200 */
[----:B------:R-:W-:-:S09]  /*4aa0*/  P2R R86, PR, RZ, 0x2 ;  /* 0x00000002ff567803 */ /* 0x000fd20000000000 */
[----:B------:R-:W-:Y:S05]  /*4ab0*/  @!P1 BRA `(.L_x_17639) ;  /* 0x0000003000c89947 */ /* 0x000fea0003800000 */
[----:B------:R-:W-:Y:S01]  /*4ac0*/  ISETP.NE.U32.AND P1, PT, RZ, UR10, PT ;  /* 0x0000000aff007c0c */ /* 0x000fe2000bf25070 */
[----:B------:R-:W1:Y:S03]  /*4ad0*/  LDC.64 R12, c[0x0][0x390] ;  /* 0x0000e400ff0c7b82 */ /* 0x000e660000000a00 */
[----:B------:R-:W-:-:S13]  /*4ae0*/  ISETP.NE.AND.EX P1, PT, RZ, UR11, PT, P1 ;  /* 0x0000000bff007c0c */ /* 0x000fda000bf25310 */
[----:B0-----:R-:W0:Y:S01]  /*4af0*/  @P1 LDC.64 R32, c[0x0][0x3a0] ;  /* 0x0000e800ff201b82 */ /* 0x001e220000000a00 */
[----:B-1----:R-:W-:-:S06]  /*4b00*/  IMAD.WIDE.U32 R12, R79, 0x10, R12 ;  /* 0x000000104f0c7825 */ /* 0x002fcc00078e000c */
[----:B------:R-:W5:Y:S01]  /*4b10*/  LDG.E.128 R12, desc[UR8][R12.64] ;  /* 0x000000080c0c7981 */ /* 0x000f62000c1e1d00 */
[----:B0-----:R-:W-:-:S05]  /*4b20*/  @P1 IMAD.WIDE.U32 R32, R79, 0x10, R32 ;  /* 0x000000104f201825 */ /* 0x001fca00078e0020 */
[----:B------:R0:W5:Y:S01]  /*4b30*/  @P1 LDG.E.128 R4, desc[UR8][R32.64] ;  /* 0x0000000820041981 */ /* 0x000162000c1e1d00 */
[----:B------:R-:W-:Y:S05]  /*4b40*/  @!P1 BRA `(.L_x_17640) ;  /* 0x0000001800389947 */ /* 0x000fea0003800000 */
[----:B------:R-:W-:Y:S01]  /*4b50*/  ISETP.NE.AND P1, PT, R57, 0x1, PT ;  /* 0x000000013900780c */ /* 0x000fe20003f25270 */
[----:B------:R-:W-:Y:S01]  /*4b60*/  BSSY.RECONVERGENT B1, `(.L_x_17641) ;  /* 0x0000059000017945 */ /* 0x000fe20003800200 */
[----:B------:R-:W-:Y:S02]  /*4b70*/  HFMA2 R34, -RZ, RZ, 0, 1.1920928955078125e-07 ;  /* 0x00000002ff227431 */ /* 0x000fe400000001ff */
[----:B0-----:R-:W-:Y:S02]  /*4b80*/  IMAD.MOV.U32 R32, RZ, RZ, R68 ;  /* 0x000000ffff207224 */ /* 0x001fe400078e0044 */
        /* <DEDUP_REMOVED lines=12> */
.L_x_17643:
        /* <DEDUP_REMOVED lines=13> */
.L_x_17645:
[----:B------:R-:W-:Y:S05]  /*4d20*/  BSYNC.RECONVERGENT B2 ;  /* 0x0000000000027941 */ /* 0x000fea0003800200 */
.L_x_17644:
        /* <DEDUP_REMOVED lines=52> */
[----:B------:R-:W-:Y:S01]  /*5070*/  IMAD.WIDE.U32 R34, R35, -0x326172a9, RZ ;  /* 0xcd9e8d5723227825 */ /* 0x000fe200078e00ff */
[----:B------:R-:W-:-:S03]  /*5080*/  UIADD3 UR5, UPT, UPT, UR6, -0x700cb87f, URZ ;  /* 0x8ff3478106057890 */ /* 0x000fc6000fffe0ff */
[----:B------:R-:W-:-:S03]  /*5090*/  IMAD.WIDE.U32 R98, R98, -0x2daee0ad, RZ ;  /* 0xd2511f5362627825 */ /* 0x000fc600078e00ff */
[----:B------:R-:W-:Y:S01]  /*50a0*/  LOP3.LUT R53, R82, UR5, R35, 0x96, !PT ;  /* 0x0000000552357c12 */ /* 0x000fe2000f8e9623 */
[----:B------:R-:W-:Y:S02]  /*50b0*/  IMAD.MOV.U32 R68, RZ, RZ, R34 ;  /* 0x000000ffff447224 */ /* 0x000fe400078e0022 */
[----:B------:R-:W-:Y:S01]  /*50c0*/  HFMA2 R34, -RZ, RZ, 0, 0 ;  /* 0x00000000ff227431 */ /* 0x000fe200000001ff */
[----:B------:R-:W-:Y:S01]  /*50d0*/  LOP3.LUT R54, R32, UR18, R99, 0x96, !PT ;  /* 0x0000001220367c12 */ /* 0x000fe2000f8e9663 */
[----:B------:R-:W-:-:S07]  /*50e0*/  IMAD.MOV.U32 R32, RZ, RZ, R67 ;  /* 0x000000ffff207224 */ /* 0x000fce00078e0043 */
.L_x_17642:
[----:B------:R-:W-:Y:S05]  /*50f0*/  BSYNC.RECONVERGENT B1 ;  /* 0x0000000000017941 */ /* 0x000fea0003800200 */
.L_x_17641:
        /* <DEDUP_REMOVED lines=10> */
[----:B-1----:R-:W-:Y:S01]  /*51a0*/  FSETP.GTU.FTZ.AND P1, PT, R32, R85, PT ;  /* 0x000000552000720b */ /* 0x002fe20003f3c000 */
        /* <DEDUP_REMOVED lines=14> */
.L_x_17648:
        /* <DEDUP_REMOVED lines=13> */
.L_x_17650:
[----:B------:R-:W-:Y:S05]  /*5360*/  BSYNC.RECONVERGENT B2 ;  /* 0x0000000000027941 */ /* 0x000fea0003800200 */
.L_x_17649:
        /* <DEDUP_REMOVED lines=61> */
.L_x_17647:
[----:B------:R-:W-:Y:S05]  /*5740*/  BSYNC.RECONVERGENT B1 ;  /* 0x0000000000017941 */ /* 0x000fea0003800200 */
.L_x_17646:
[----:B------:R-:W-:Y:S01]  /*5750*/  I2FP.F32.U32 R32, R33 ;  /* 0x0000002100207245 */ /* 0x000fe20000201000 */
[----:B------:R-:W-:Y:S01]  /*5760*/  FMUL.FTZ R34, R13, UR4 ;  /* 0x000000040d227c20 */ /* 0x000fe20008410000 */
[----:B------:R-:W-:Y:S01]  /*5770*/  ISETP.NE.AND P3, PT, R35, 0x1, PT ;  /* 0x000000012300780c */ /* 0x000fe20003f65270 */
[----:B------:R-:W-:Y:S01]  /*5780*/  HADD2.F32 R13, -RZ, R72.H1_H1 ;  /* 0x30000048ff0d7230 */ /* 0x000fe20000004100 */
[----:B------:R-:W-:Y:S01]  /*5790*/  BSSY.RECONVERGENT B1, `(.L_x_17651) ;  /* 0x000005d000017945 */ /* 0x000fe20003800200 */
[----:B------:R-:W-:Y:S01]  /*57a0*/  FFMA.FTZ R32, R32, R99, 1.1641532182693481445e-10 ;  /* 0x2f00000020207423 */ /* 0x000fe20000010063 */
[----:B------:R-:W-:Y:S01]  /*57b0*/  FMUL.FTZ R34, R34, R67 ;  /* 0x0000004322227220 */ /* 0x000fe20000410000 */
[----:B------:R-:W-:-:S03]  /*57c0*/  IMAD.MOV.U32 R33, RZ, RZ, R68 ;  /* 0x000000ffff217224 */ /* 0x000fc600078e0044 */
        /* <DEDUP_REMOVED lines=14> */
.L_x_17653:
        /* <DEDUP_REMOVED lines=13> */
.L_x_17655:
[----:B------:R-:W-:Y:S05]  /*5980*/  BSYNC.RECONVERGENT B2 ;  /* 0x0000000000027941 */ /* 0x000fea0003800200 */
.L_x_17654:
        /* <DEDUP_REMOVED lines=61> */
.L_x_17652:
[----:B------:R-:W-:Y:S05]  /*5d60*/  BSYNC.RECONVERGENT B1 ;  /* 0x0000000000017941 */ /* 0x000fea0003800200 */
.L_x_17651:
[----:B------:R-:W-:Y:S01]  /*5d70*/  I2FP.F32.U32 R32, R33 ;  /* 0x0000002100207245 */ /* 0x000fe20000201000 */
[----:B------:R-:W-:Y:S01]  /*5d80*/  FMUL.FTZ R14, R14, UR4 ;  /* 0x000000040e0e7c20 */ /* 0x000fe20008410000 */
[----:B------:R-:W-:Y:S01]  /*5d90*/  ISETP.NE.AND P4, PT, R34, 0x1, PT ;  /* 0x000000012200780c */ /* 0x000fe20003f85270 */
[----:B------:R-:W-:Y:S01]  /*5da0*/  BSSY.RECONVERGENT B1, `(.L_x_17656) ;  /* 0x000005e000017945 */ /* 0x000fe20003800200 */
[----:B------:R-:W-:Y:S02]  /*5db0*/  HFMA2 R57, -RZ, RZ, 0, 1.1920928955078125e-07 ;  /* 0x00000002ff397431 */ /* 0x000fe400000001ff */
        /* <DEDUP_REMOVED lines=17> */
.L_x_17658:
        /* <DEDUP_REMOVED lines=13> */
.L_x_17660:
[----:B------:R-:W-:Y:S05]  /*5fa0*/  BSYNC.RECONVERGENT B2 ;  /* 0x0000000000027941 */ /* 0x000fea0003800200 */
.L_x_17659:
        /* <DEDUP_REMOVED lines=61> */
.L_x_17657:
[----:B------:R-:W-:Y:S05]  /*6380*/  BSYNC.RECONVERGENT B1 ;  /* 0x0000000000017941 */ /* 0x000fea0003800200 */
.L_x_17656:
        /* <DEDUP_REMOVED lines=10> */
.L_x_17640:
        /* <DEDUP_REMOVED lines=16> */
.L_x_17664:
        /* <DEDUP_REMOVED lines=13> */
.L_x_17666:
[----:B------:R-:W-:Y:S05]  /*6600*/  BSYNC.RECONVERGENT B2 ;  /* 0x0000000000027941 */ /* 0x000fea0003800200 */
.L_x_17665:
        /* <DEDUP_REMOVED lines=55> */
[----:B------:R-:W-:Y:S02]  /*6980*/  MOV R68, R34 ;  /* 0x0000002200447202 */ /* 0x000fe40000000f00 */
[----:B------:R-:W-:Y:S01]  /*6990*/  LOP3.LUT R53, R82, UR5, R35, 0x96, !PT ;  /* 0x0000000552357c12 */ /* 0x000fe2000f8e9623 */
[----:B------:R-:W-:Y:S01]  /*69a0*/  IMAD.MOV.U32 R34, RZ, RZ, RZ ;  /* 0x000000ffff227224 */ /* 0x000fe200078e00ff */
[----:B------:R-:W-:Y:S01]  /*69b0*/  LOP3.LUT R54, R32, UR18, R99, 0x96, !PT ;  /* 0x0000001220367c12 */ /* 0x000fe2000f8e9663 */
[----:B------:R-:W-:-:S07]  /*69c0*/  IMAD.MOV.U32 R32, RZ, RZ, R67 ;  /* 0x000000ffff207224 */ /* 0x000fce00078e0043 */
.L_x_17663:
[----:B------:R-:W-:Y:S05]  /*69d0*/  BSYNC.RECONVERGENT B1 ;  /* 0x0000000000017941 */ /* 0x000fea0003800200 */
.L_x_17662:
[----:B------:R-:W0:Y:S01]  /*69e0*/  LDC R67, c[0x0][0x408] ;  /* 0x00010200ff437b82 */ /* 0x000e220000000800 */
[----:B------:R-:W-:Y:S01]  /*69f0*/  HFMA2 R99, -RZ, RZ, 0.1171875, 0 ;  /* 0x2f800000ff637431 */ /* 0x000fe200000001ff */
[----:B------:R-:W-:Y:S01]  /*6a00*/  I2FP.F32.U32 R32, R32 ;  /* 0x0000002000207245 */ /* 0x000fe20000201000 */
[----:B-----5:R-:W-:Y:S01]  /*6a10*/  FMUL.FTZ R12, R12, UR4 ;  /* 0x000000040c0c7c20 */ /* 0x020fe20008410000 */
[----:B------:R-:W-:Y:S01]  /*6a20*/  ISETP.NE.AND P2, PT, R34, 0x1, PT ;  /* 0x000000012200780c */ /* 0x000fe20003f45270 */
[----:B------:R-:W-:Y:S01]  /*6a30*/  HADD2.F32 R33, -RZ, R73.H1_H1 ;  /* 0x30000049ff217230 */ /* 0x000fe20000004100 */
[----:B------:R-:W-:Y:S01]  /*6a40*/  BSSY.RECONVERGENT B1, `(.L_x_17667) ;  /* 0x000005e000017945 */ /* 0x000fe20003800200 */
[----:B------:R-:W-:Y:S01]  /*6a50*/  IMAD.MOV.U32 R35, RZ, RZ, 0x2 ;  /* 0x00000002ff237424 */ /* 0x000fe200078e00ff */
[----:B------:R-:W1:Y:S01]  /*6a60*/  LDC R85, c[0x0][0x404] ;  /* 0x00010100ff557b82 */ /* 0x000e620000000800 */
[----:B------:R-:W-:Y:S01]  /*6a70*/  FFMA.FTZ R32, R32, R99, 1.1641532182693481445e-10 ;  /* 0x2f00000020207423 */ /* 0x000fe20000010063 */
[----:B0-----:R-:W-:-:S04]  /*6a80*/  FMUL.FTZ R12, R12, R67 ;  /* 0x000000430c0c7220 */ /* 0x001fc80000410000 */
        /* <DEDUP_REMOVED lines=14> */
.L_x_17669:
        /* <DEDUP_REMOVED lines=13> */
.L_x_17671:
[----:B------:R-:W-:Y:S05]  /*6c40*/  BSYNC.RECONVERGENT B2 ;  /* 0x0000000000027941 */ /* 0x000fea0003800200 */
.L_x_17670:
        /* <DEDUP_REMOVED lines=61> */
.L_x_17668:
[----:B------:R-:W-:Y:S05]  /*7020*/  BSYNC.RECONVERGENT B1 ;  /* 0x0000000000017941 */ /* 0x000fea0003800200 */
.L_x_17667:
        /* <DEDUP_REMOVED lines=22> */
.L_x_17674:
        /* <DEDUP_REMOVED lines=13> */
.L_x_17676:
[----:B------:R-:W-:Y:S05]  /*7260*/  BSYNC.RECONVERGENT B2 ;  /* 0x0000000000027941 */ /* 0x000fea0003800200 */
.L_x_17675:
        /* <DEDUP_REMOVED lines=61> */
.L_x_17673:
[----:B------:R-:W-:Y:S05]  /*7640*/  BSYNC.RECONVERGENT B1 ;  /* 0x0000000000017941 */ /* 0x000fea0003800200 */
.L_x_17672:
        /* <DEDUP_REMOVED lines=22> */
.L_x_17679:
        /* <DEDUP_REMOVED lines=13> */
.L_x_17681:
[----:B------:R-:W-:Y:S05]  /*7880*/  BSYNC.RECONVERGENT B2 ;  /* 0x0000000000027941 */ /* 0x000fea0003800200 */
.L_x_17680:
        /* <DEDUP_REMOVED lines=61> */
.L_x_17678:
[----:B------:R-:W-:Y:S05]  /*7c60*/  BSYNC.RECONVERGENT B1 ;  /* 0x0000000000017941 */ /* 0x000fea0003800200 */
.L_x_17677:
        /* <DEDUP_REMOVED lines=9> */
.L_x_17661:
        /* <DEDUP_REMOVED lines=14> */
.L_x_17639:
[----:B------:R-:W-:Y:S05]  /*7de0*/  BSYNC.RECONVERGENT B0 ;  /* 0x0000000000007941 */ /* 0x000fea0003800200 */
.L_x_17638:
[----:B------:R-:W-:Y:S01]  /*7df0*/  ISETP.GE.U32.AND P1, PT, R51, 0x300, PT ;  /* 0x000003003300780c */ /* 0x000fe20003f26070 */
[----:B------:R-:W-:Y:S03]  /*7e00*/  BSSY.RECONVERGENT B0, `(.L_x_17682) ;  /* 0x0000335000007945 */ /* 0x000fe60003800200 */
[----:B------:R-:W-:-:S09]  /*7e10*/  P2R R85, PR, RZ, 0x2 ;  /* 0x00000002ff557803 */ /* 0x000fd20000000000 */
[----:B------:R-:W-:Y:S05]  /*7e20*/  @!P1 BRA `(.L_x_17683) ;  /* 0x0000003000c89947 */ /* 0x000fea0003800000 */
[----:B------:R-:W-:Y:S01]  /*7e30*/  ISETP.NE.U32.AND P1, PT, RZ, UR10, PT ;  /* 0x0000000aff007c0c */ /* 0x000fe2000bf25070 */
[----:B------:R-:W1:Y:S03]  /*7e40*/  LDC.64 R16, c[0x0][0x390] ;  /* 0x0000e400ff107b82 */ /* 0x000e660000000a00 */
[----:B------:R-:W-:-:S13]  /*7e50*/  ISETP.NE.AND.EX P1, PT, RZ, UR11, PT, P1 ;  /* 0x0000000bff007c0c */ /* 0x000fda000bf25310 */
[----:B0-2---:R-:W0:Y:S01]  /*7e60*/  @P1 LDC.64 R32, c[0x0][0x3a0] ;  /* 0x0000e800ff201b82 */ /* 0x005e220000000a00 */
[----:B-1----:R-:W-:-:S06]  /*7e70*/  IMAD.WIDE.U32 R16, R79, 0x10, R16 ;  /* 0x000000104f107825 */ /* 0x002fcc00078e0010 */
[----:B------:R-:W5:Y:S01]  /*7e80*/  LDG.E.128 R16, desc[UR8][R16.64] ;  /* 0x0000000810107981 */ /* 0x000f62000c1e1d00 */
[----:B0-----:R-:W-:-:S05]  /*7e90*/  @P1 IMAD.WIDE.U32 R32, R79, 0x10, R32 ;  /* 0x000000104f201825 */ /* 0x001fca00078e0020 */
        /* <DEDUP_REMOVED lines=18> */
.L_x_17687:
        /* <DEDUP_REMOVED lines=13> */
.L_x_17689:
[----:B------:R-:W-:Y:S05]  /*8090*/  BSYNC.RECONVERGENT B2 ;  /* 0x0000000000027941 */ /* 0x000fea0003800200 */
.L_x_17688:
        /* <DEDUP_REMOVED lines=60> */
.L_x_17686:
[----:B------:R-:W-:Y:S05]  /*8460*/  BSYNC.RECONVERGENT B1 ;  /* 0x0000000000017941 */ /* 0x000fea0003800200 */
.L_x_17685:
        /* <DEDUP_REMOVED lines=25> */
.L_x_17692:
        /* <DEDUP_REMOVED lines=13> */
.L_x_17694:
[----:B------:R-:W-:Y:S05]  /*86d0*/  BSYNC.RECONVERGENT B2 ;  /* 0x0000000000027941 */ /* 0x000fea0003800200 */
.L_x_17693:
        /* <DEDUP_REMOVED lines=61> */
.L_x_17691:
[----:B------:R-:W-:Y:S05]  /*8ab0*/  BSYNC.RECONVERGENT B1 ;  /* 0x0000000000017941 */ /* 0x000fea0003800200 */
.L_x_17690:
        /* <DEDUP_REMOVED lines=22> */
.L_x_17697:
        /* <DEDUP_REMOVED lines=13> */
.L_x_17699:
[----:B------:R-:W-:Y:S05]  /*8cf0*/  BSYNC.RECONVERGENT B2 ;  /* 0x0000000000027941 */ /* 0x000fea0003800200 */
.L_x_17698:
        /* <DEDUP_REMOVED lines=61> */
.L_x_17696:
[----:B------:R-:W-:Y:S05]  /*90d0*/  BSYNC.RECONVERGENT B1 ;  /* 0x0000000000017941 */ /* 0x000fea0003800200 */
.L_x_17695:
        /* <DEDUP_REMOVED lines=22> */
.L_x_17702:
        /* <DEDUP_REMOVED lines=13> */
.L_x_17704:
[----:B------:R-:W-:Y:S05]  /*9310*/  BSYNC.RECONVERGENT B2 ;  /* 0x0000000000027941 */ /* 0x000fea0003800200 */
.L_x_17703:
        /* <DEDUP_REMOVED lines=61> */
.L_x_17701:
[----:B------:R-:W-:Y:S05]  /*96f0*/  BSYNC.RECONVERGENT B1 ;  /* 0x0000000000017941 */ /* 0x000fea0003800200 */
.L_x_17700:
        /* <DEDUP_REMOVED lines=10> */
.L_x_17684:
        /* <DEDUP_REMOVED lines=16> */
.L_x_17708:
        /* <DEDUP_REMOVED lines=13> */
.L_x_17710:
[----:B------:R-:W-:Y:S05]  /*9970*/  BSYNC.RECONVERGENT B2 ;  /* 0x0000000000027941 */ /* 0x000fea0003800200 */
.L_x_17709:
        /* <DEDUP_REMOVED lines=55> */
[----:B------:R-:W-:-:S03]  /*9cf0*/  MOV R68, R34 ;  /* 0x0000002200447202 */ /* 0x000fc60000000f00 */
[----:B------:R-:W-:Y:S01]  /*9d00*/  HFMA2 R34, -RZ, RZ, 0, 0 ;  /* 0x00000000ff227431 */ /* 0x000fe200000001ff */
[----:B------:R-:W-:Y:S02]  /*9d10*/  LOP3.LUT R53, R82, UR5, R35, 0x96, !PT ;  /* 0x0000000552357c12 */ /* 0x000fe4000f8e9623 */
[----:B------:R-:W-:Y:S01]  /*9d20*/  LOP3.LUT R54, R32, UR18, R91, 0x96, !PT ;  /* 0x0000001220367c12 */ /* 0x000fe2000f8e965b */
[----:B------:R-:W-:-:S07]  /*9d30*/  IMAD.MOV.U32 R32, RZ, RZ, R67 ;  /* 0x000000ffff207224 */ /* 0x000fce00078e0043 */
.L_x_17707:
[----:B------:R-:W-:Y:S05]  /*9d40*/  BSYNC.RECONVERGENT B1 ;  /* 0x0000000000017941 */ /* 0x000fea0003800200 */
.L_x_17706:
[----:B------:R-:W0:Y:S01]  /*9d50*/  LDC R67, c[0x0][0x408] ;  /* 0x00010200ff437b82 */ /* 0x000e220000000800 */
[----:B------:R-:W-:Y:S01]  /*9d60*/  I2FP.F32.U32 R33, R32 ;  /* 0x0000002000217245 */ /* 0x000fe20000201000 */
[----:B------:R-:W-:Y:S02]  /*9d70*/  IMAD.MOV.U32 R98, RZ, RZ, 0x2f800000 ;  /* 0x2f800000ff627424 */ /* 0x000fe400078e00ff */
[----:B-----5:R-:W-:Y:S01]  /*9d80*/  FMUL.FTZ R32, R16, UR4 ;  /* 0x0000000410207c20 */ /* 0x020fe20008410000 */
[----:B------:R-:W-:Y:S01]  /*9d90*/  ISETP.NE.AND P2, PT, R34, 0x1, PT ;  /* 0x000000012200780c */ /* 0x000fe20003f45270 */
[----:B------:R-:W-:Y:S01]  /*9da0*/  BSSY.RECONVERGENT B1, `(.L_x_17711) ;  /* 0x000005f000017945 */ /* 0x000fe20003800200 */
[----:B------:R-:W-:Y:S01]  /*9db0*/  FFMA.FTZ R16, R33, R98, 1.1641532182693481445e-10 ;  /* 0x2f00000021107423 */ /* 0x000fe20000010062 */
[----:B------:R-:W-:Y:S01]  /*9dc0*/  HADD2.F32 R33, -RZ, R71.H1_H1 ;  /* 0x30000047ff217230 */ /* 0x000fe20000004100 */
        /* <DEDUP_REMOVED lines=17> */
.L_x_17713:
        /* <DEDUP_REMOVED lines=13> */
.L_x_17715:
[----:B------:R-:W-:Y:S05]  /*9fb0*/  BSYNC.RECONVERGENT B2 ;  /* 0x0000000000027941 */ /* 0x000fea0003800200 */
.L_x_17714:
        /* <DEDUP_REMOVED lines=61> */
.L_x_17712:
[----:B------:R-:W-:Y:S05]  /*a390*/  BSYNC.RECONVERGENT B1 ;  /* 0x0000000000017941 */ /* 0x000fea0003800200 */
.L_x_17711:
[----:B------:R-:W-:Y:S01]  /*a3a0*/  I2FP.F32.U32 R33, R33 ;  /* 0x0000002100217245 */ /* 0x000fe20000201000 */
[----:B------:R-:W-:Y:S01]  /*a3b0*/  FMUL.FTZ R34, R17, UR4 ;  /* 0x0000000411227c20 */ /* 0x000fe20008410000 */
[----:B------:R-:W-:Y:S01]  /*a3c0*/  ISETP.NE.AND P3, PT, R35, 0x1, PT ;  /* 0x000000012300780c */ /* 0x000fe20003f65270 */
[----:B------:R-:W-:Y:S02]  /*a3d0*/  BSSY.RECONVERGENT B1, `(.L_x_17716) ;  /* 0x000005e000017945 */ /* 0x000fe40003800200 */
[----:B------:R-:W-:Y:S01]  /*a3e0*/  FFMA.FTZ R32, R33, R98, 1.1641532182693481445e-10 ;  /* 0x2f00000021207423 */ /* 0x000fe20000010062 */
[----:B------:R-:W-:Y:S01]  /*a3f0*/  FMUL.FTZ R17, R34, R67 ;  /* 0x0000004322117220 */ /* 0x000fe20000410000 */
[----:B------:R-:W-:Y:S01]  /*a400*/  IMAD.MOV.U32 R34, RZ, RZ, 0x2 ;  /* 0x00000002ff227424 */ /* 0x000fe200078e00ff */
[----:B------:R-:W-:Y:S02]  /*a410*/  MOV R33, R68 ;  /* 0x0000004400217202 */ /* 0x000fe40000000f00 */
        /* <DEDUP_REMOVED lines=14> */
.L_x_17718:
        /* <DEDUP_REMOVED lines=13> */
.L_x_17720:
[----:B------:R-:W-:Y:S05]  /*a5d0*/  BSYNC.RECONVERGENT B2 ;  /* 0x0000000000027941 */ /* 0x000fea0003800200 */
.L_x_17719:
        /* <DEDUP_REMOVED lines=61> */
.L_x_17717:
[----:B------:R-:W-:Y:S05]  /*a9b0*/  BSYNC.RECONVERGENT B1 ;  /* 0x0000000000017941 */ /* 0x000fea0003800200 */
.L_x_17716:
[----:B------:R-:W-:Y:S01]  /*a9c0*/  I2FP.F32.U32 R33, R33 ;  /* 0x0000002100217245 */ /* 0x000fe20000201000 */
[----:B------:R-:W-:Y:S01]  /*a9d0*/  FMUL.FTZ R32, R18, UR4 ;  /* 0x0000000412207c20 */ /* 0x000fe20008410000 */
[----:B------:R-:W-:Y:S01]  /*a9e0*/  ISETP.NE.AND P4, PT, R34, 0x1, PT ;  /* 0x000000012200780c */ /* 0x000fe20003f85270 */
[----:B------:R-:W-:Y:S01]  /*a9f0*/  BSSY.RECONVERGENT B1, `(.L_x_17721) ;  /* 0x000005e000017945 */ /* 0x000fe20003800200 */
[----:B------:R-:W-:Y:S02]  /*aa00*/  HFMA2 R57, -RZ, RZ, 0, 1.1920928955078125e-07 ;  /* 0x00000002ff397431 */ /* 0x000fe400000001ff */
[----:B------:R-:W-:Y:S01]  /*aa10*/  FFMA.FTZ R18, R33, R98, 1.1641532182693481445e-10 ;  /* 0x2f00000021127423 */ /* 0x000fe20000010062 */
[----:B------:R-:W-:Y:S01]  /*aa20*/  FMUL.FTZ R32, R32, R67 ;  /* 0x0000004320207220 */ /* 0x000fe20000410000 */
[----:B------:R-:W-:-:S03]  /*aa30*/  HADD2.F32 R33, -RZ, R71.H0_H0 ;  /* 0x20000047ff217230 */ /* 0x000fc60000004100 */
        /* <DEDUP_REMOVED lines=14> */
.L_x_17723:
        /* <DEDUP_REMOVED lines=13> */
.L_x_17725:
[----:B------:R-:W-:Y:S05]  /*abf0*/  BSYNC.RECONVERGENT B2 ;  /* 0x0000000000027941 */ /* 0x000fea0003800200 */
.L_x_17724:
        /* <DEDUP_REMOVED lines=61> */
.L_x_17722:
[----:B------:R-:W-:Y:S05]  /*afd0*/  BSYNC.RECONVERGENT B1 ;  /* 0x0000000000017941 */ /* 0x000fea0003800200 */
.L_x_17721:
[----:B------:R-:W-:Y:S01]  /*afe0*/  I2FP.F32.U32 R33, R33 ;  /* 0x0000002100217245 */ /* 0x000fe20000201000 */
[----:B------:R-:W-:-:S04]  /*aff0*/  FMUL.FTZ R32, R19, UR4 ;  /* 0x0000000413207c20 */ /* 0x000fc80008410000 */
[----:B------:R-:W-:Y:S01]  /*b000*/  FFMA.FTZ R98, R33, R98, 1.1641532182693481445e-10 ;  /* 0x2f00000021627423 */ /* 0x000fe20000010062 */
[----:B------:R-:W-:Y:S01]  /*b010*/  FMUL.FTZ R19, R32, R67 ;  /* 0x0000004320137220 */ /* 0x000fe20000410000 */
[----:B------:R-:W-:-:S03]  /*b020*/  HADD2.F32 R32, -RZ, R70.H0_H0 ;  /* 0x20000046ff207230 */ /* 0x000fc60000004100 */
[----:B------:R-:W-:-:S04]  /*b030*/  FSETP.GTU.FTZ.AND P4, PT, R98, R91, PT ;  /* 0x0000005b6200720b */ /* 0x000fc80003f9c000 */
[----:B------:R-:W-:Y:S02]  /*b040*/  FSEL R19, R19, RZ, !P4 ;  /* 0x000000ff13137208 */ /* 0x000fe40006000000 */
[----:B------:R-:W-:-:S03]  /*b050*/  PLOP3.LUT P4, PT, P4, PT, PT, 0x8, 0x80 ;  /* 0x000000000080781c */ /* 0x000fc6000278e170 */
[----:B------:R-:W-:-:S10]  /*b060*/  FMUL.FTZ R19, R32, R19 ;  /* 0x0000001320137220 */ /* 0x000fd40000410000 */
.L_x_17705:
        /* <DEDUP_REMOVED lines=14> */
.L_x_17683:
[----:B------:R-:W-:Y:S05]  /*b150*/  BSYNC.RECONVERGENT B0 ;  /* 0x0000000000007941 */ /* 0x000fea0003800200 */
.L_x_17682:
[----:B------:R-:W-:Y:S01]  /*b160*/  ISETP.GE.U32.AND P1, PT, R51, 0x400, PT ;  /* 0x000004003300780c */ /* 0x000fe20003f26070 */
[----:B------:R-:W-:Y:S03]  /*b170*/  BSSY.RECONVERGENT B0, `(.L_x_17726) ;  /* 0x0000335000007945 */ /* 0x000fe60003800200 */
[----:B------:R-:W-:-:S09]  /*b180*/  P2R R82, PR, RZ, 0x2 ;  /* 0x00000002ff527803 */ /* 0x000fd20000000000 */
[----:B------:R-:W-:Y:S05]  /*b190*/  @!P1 BRA `(.L_x_17727) ;  /* 0x0000003000c89947 */ /* 0x000fea0003800000 */
[----:B------:R-:W-:Y:S01]  /*b1a0*/  ISETP.NE.U32.AND P1, PT, RZ, UR10, PT ;  /* 0x0000000aff007c0c */ /* 0x000fe2000bf25070 */
[----:B------:R-:W1:Y:S03]  /*b1b0*/  LDC.64 R20, c[0x0][0x390] ;  /* 0x0000e400ff147b82 */ /* 0x000e660000000a00 */
[----:B------:R-:W-:-:S13]  /*b1c0*/  ISETP.NE.AND.EX P1, PT, RZ, UR11, PT, P1 ;  /* 0x0000000bff007c0c */ /* 0x000fda000bf25310 */
[----:B0-23--:R-:W0:Y:S01]  /*b1d0*/  @P1 LDC.64 R32, c[0x0][0x3a0] ;  /* 0x0000e800ff201b82 */ /* 0x00de220000000a00 */
        /* <DEDUP_REMOVED lines=21> */
.L_x_17731:
        /* <DEDUP_REMOVED lines=13> */
.L_x_17733:
[----:B------:R-:W-:Y:S05]  /*b400*/  BSYNC.RECONVERGENT B2 ;  /* 0x0000000000027941 */ /* 0x000fea0003800200 */
.L_x_17732:
        /* <DEDUP_REMOVED lines=60> */
.L_x_17730:
[----:B------:R-:W-:Y:S05]  /*b7d0*/  BSYNC.RECONVERGENT B1 ;  /* 0x0000000000017941 */ /* 0x000fea0003800200 */
.L_x_17729:
        /* <DEDUP_REMOVED lines=25> */
.L_x_17736:
        /* <DEDUP_REMOVED lines=13> */
.L_x_17738:
[----:B------:R-:W-:Y:S05]  /*ba40*/  BSYNC.RECONVERGENT B2 ;  /* 0x0000000000027941 */ /* 0x000fea0003800200 */
.L_x_17737:
        /* <DEDUP_REMOVED lines=61> */
.L_x_17735:
[----:B------:R-:W-:Y:S05]  /*be20*/  BSYNC.RECONVERGENT B1 ;  /* 0x0000000000017941 */ /* 0x000fea0003800200 */
.L_x_17734:
[----:B------:R-:W-:Y:S01]  /*be30*/  I2FP.F32.U32 R32, R33 ;  /* 0x0000002100207245 */ /* 0x000fe20000201000 */
[----:B------:R-:W-:Y:S01]  /*be40*/  FMUL.FTZ R34, R21, UR4 ;  /* 0x0000000415227c20 */ /* 0x000fe20008410000 */
[----:B------:R-:W-:Y:S01]  /*be50*/  ISETP.NE.AND P3, PT, R35, 0x1, PT ;  /* 0x000000012300780c */ /* 0x000fe20003f65270 */
[----:B------:R-:W-:Y:S01]  /*be60*/  HADD2.F32 R21, -RZ, R76.H0_H0 ;  /* 0x2000004cff157230 */ /* 0x000fe20000004100 */
        /* <DEDUP_REMOVED lines=18> */
.L_x_17741:
        /* <DEDUP_REMOVED lines=13> */
.L_x_17743:
[----:B------:R-:W-:Y:S05]  /*c060*/  BSYNC.RECONVERGENT B2 ;  /* 0x0000000000027941 */ /* 0x000fea0003800200 */
.L_x_17742:
        /* <DEDUP_REMOVED lines=61> */
.L_x_17740:
[----:B------:R-:W-:Y:S05]  /*c440*/  BSYNC.RECONVERGENT B1 ;  /* 0x0000000000017941 */ /* 0x000fea0003800200 */
.L_x_17739:
        /* <DEDUP_REMOVED lines=22> */
.L_x_17746:
        /* <DEDUP_REMOVED lines=13> */
.L_x_17748:
[----:B------:R-:W-:Y:S05]  /*c680*/  BSYNC.RECONVERGENT B2 ;  /* 0x0000000000027941 */ /* 0x000fea0003800200 */
.L_x_17747:
        /* <DEDUP_REMOVED lines=61> */
.L_x_17745:
[----:B------:R-:W-:Y:S05]  /*ca60*/  BSYNC.RECONVERGENT B1 ;  /* 0x0000000000017941 */ /* 0x000fea0003800200 */
.L_x_17744:
[----:B------:R-:W-:Y:S01]  /*ca70*/  I2FP.F32.U32 R32, R35 ;  /* 0x0000002300207245 */ /* 0x000fe20000201000 */
[----:B------:R-:W-:Y:S01]  /*ca80*/  FMUL.FTZ R34, R23, UR4 ;  /* 0x0000000417227c20 */ /* 0x000fe20008410000 */
[----:B------:R-:W-:-:S03]  /*ca90*/  HADD2.F32 R23, -RZ, R76.H1_H1 ;  /* 0x3000004cff177230 */ /* 0x000fc60000004100 */
[----:B------:R-:W-:Y:S01]  /*caa0*/  FFMA.FTZ R32, R32, R99, 1.1641532182693481445e-10 ;  /* 0x2f00000020207423 */ /* 0x000fe20000010063 */
[----:B------:R-:W-:-:S04]  /*cab0*/  FMUL.FTZ R34, R34, R67 ;  /* 0x0000004322227220 */ /* 0x000fc80000410000 */
[----:B------:R-:W-:-:S04]  /*cac0*/  FSETP.GTU.FTZ.AND P4, PT, R32, R83, PT ;  /* 0x000000532000720b */ /* 0x000fc80003f9c000 */
[----:B------:R-:W-:Y:S02]  /*cad0*/  FSEL R34, R34, RZ, !P4 ;  /* 0x000000ff22227208 */ /* 0x000fe40006000000 */
[----:B------:R-:W-:-:S03]  /*cae0*/  PLOP3.LUT P4, PT, P4, PT, PT, 0x8, 0x80 ;  /* 0x000000000080781c */ /* 0x000fc6000278e170 */
[----:B------:R-:W-:Y:S01]  /*caf0*/  FFMA.FTZ R23, R34, R23, R7 ;  /* 0x0000001722177223 */ /* 0x000fe20000010007 */
[----:B------:R-:W-:Y:S09]  /*cb00*/  BRA `(.L_x_17749) ;  /* 0x0000001800347947 */ /* 0x000ff20003800000 */
.L_x_17728:
        /* <DEDUP_REMOVED lines=16> */
.L_x_17752:
        /* <DEDUP_REMOVED lines=13> */
.L_x_17754:
[----:B------:R-:W-:Y:S05]  /*cce0*/  BSYNC.RECONVERGENT B2 ;  /* 0x0000000000027941 */ /* 0x000fea0003800200 */
.L_x_17753:
        /* <DEDUP_REMOVED lines=60> */
.L_x_17751:
[----:B------:R-:W-:Y:S05]  /*d0b0*/  BSYNC.RECONVERGENT B1 ;  /* 0x0000000000017941 */ /* 0x000fea0003800200 */
.L_x_17750:
        /* <DEDUP_REMOVED lines=25> */
.L_x_17757:
        /* <DEDUP_REMOVED lines=13> */
.L_x_17759:
[----:B------:R-:W-:Y:S05]  /*d320*/  BSYNC.RECONVERGENT B2 ;  /* 0x0000000000027941 */ /* 0x000fea0003800200 */
.L_x_17758:
        /* <DEDUP_REMOVED lines=61> */
.L_x_17756:
[----:B------:R-:W-:Y:S05]  /*d700*/  BSYNC.RECONVERGENT B1 ;  /* 0x0000000000017941 */ /* 0x000fea0003800200 */
.L_x_17755:
        /* <DEDUP_REMOVED lines=9> */
[----:B------:R-:W-:-:S03]  /*d7a0*/  HADD2.F32 R32, -RZ, R76.H0_H0 ;  /* 0x2000004cff207230 */ /* 0x000fc60000004100 */
        /* <DEDUP_REMOVED lines=12> */
.L_x_17762:
        /* <DEDUP_REMOVED lines=13> */
.L_x_17764:
[----:B------:R-:W-:Y:S05]  /*d940*/  BSYNC.RECONVERGENT B2 ;  /* 0x0000000000027941 */ /* 0x000fea0003800200 */
.L_x_17763:
        /* <DEDUP_REMOVED lines=61> */
.L_x_17761:
[----:B------:R-:W-:Y:S05]  /*dd20*/  BSYNC.RECONVERGENT B1 ;  /* 0x0000000000017941 */ /* 0x000fea0003800200 */
.L_x_17760:
[----:B------:R-:W-:Y:S01]  /*dd30*/  I2FP.F32.U32 R32, R33 ;  /* 0x0000002100207245 */ /* 0x000fe20000201000 */
[----:B------:R-:W-:Y:S01]  /*dd40*/  FMUL.FTZ R22, R22, UR4 ;  /* 0x0000000416167c20 */ /* 0x000fe20008410000 */
[----:B------:R-:W-:Y:S01]  /*dd50*/  ISETP.NE.AND P4, PT, R34, 0x1, PT ;  /* 0x000000012200780c */ /* 0x000fe20003f85270 */
[----:B------:R-:W-:Y:S01]  /*dd60*/  HADD2.F32 R35, -RZ, R69.H0_H0 ;  /* 0x20000045ff237230 */ /* 0x000fe20000004100 */
[----:B------:R-:W-:Y:S01]  /*dd70*/  BSSY.RECONVERGENT B1, `(.L_x_17765) ;  /* 0x000005d000017945 */ /* 0x000fe20003800200 */
[----:B------:R-:W-:Y:S01]  /*dd80*/  FFMA.FTZ R32, R32, R99, 1.1641532182693481445e-10 ;  /* 0x2f00000020207423 */ /* 0x000fe20000010063 */
[----:B------:R-:W-:Y:S01]  /*dd90*/  FMUL.FTZ R22, R22, R67 ;  /* 0x0000004316167220 */ /* 0x000fe20000410000 */
[----:B------:R-:W-:Y:S01]  /*dda0*/  IMAD.MOV.U32 R57, RZ, RZ, 0x2 ;  /* 0x00000002ff397424 */ /* 0x000fe200078e00ff */
[----:B------:R-:W-:Y:S02]  /*ddb0*/  MOV R33, R68 ;  /* 0x0000004400217202 */ /* 0x000fe40000000f00 */
        /* <DEDUP_REMOVED lines=13> */
.L_x_17767:
        /* <DEDUP_REMOVED lines=13> */
.L_x_17769:
[----:B------:R-:W-:Y:S05]  /*df60*/  BSYNC.RECONVERGENT B2 ;  /* 0x0000000000027941 */ /* 0x000fea0003800200 */
.L_x_17768:
        /* <DEDUP_REMOVED lines=61> */
.L_x_17766:
[----:B------:R-:W-:Y:S05]  /*e340*/  BSYNC.RECONVERGENT B1 ;  /* 0x0000000000017941 */ /* 0x000fea0003800200 */
.L_x_17765:
[----:B------:R-:W-:Y:S01]  /*e350*/  I2FP.F32.U32 R32, R33 ;  /* 0x0000002100207245 */ /* 0x000fe20000201000 */
[----:B------:R-:W-:-:S04]  /*e360*/  FMUL.FTZ R34, R23, UR4 ;  /* 0x0000000417227c20 */ /* 0x000fc80008410000 */
[----:B------:R-:W-:Y:S01]  /*e370*/  FFMA.FTZ R32, R32, R99, 1.1641532182693481445e-10 ;  /* 0x2f00000020207423 */ /* 0x000fe20000010063 */
[----:B------:R-:W-:-:S04]  /*e380*/  FMUL.FTZ R23, R34, R67 ;  /* 0x0000004322177220 */ /* 0x000fc80000410000 */
[----:B------:R-:W-:Y:S01]  /*e390*/  FSETP.GTU.FTZ.AND P4, PT, R32, R83, PT ;  /* 0x000000532000720b */ /* 0x000fe20003f9c000 */
[----:B------:R-:W-:-:S03]  /*e3a0*/  HADD2.F32 R32, -RZ, R76.H1_H1 ;  /* 0x3000004cff207230 */ /* 0x000fc60000004100 */
[----:B------:R-:W-:Y:S02]  /*e3b0*/  FSEL R23, R23, RZ, !P4 ;  /* 0x000000ff17177208 */ /* 0x000fe40006000000 */
[----:B------:R-:W-:-:S03]  /*e3c0*/  PLOP3.LUT P4, PT, P4, PT, PT, 0x8, 0x80 ;  /* 0x000000000080781c */ /* 0x000fc6000278e170 */
[----:B------:R-:W-:-:S10]  /*e3d0*/  FMUL.FTZ R23, R32, R23 ;  /* 0x0000001720177220 */ /* 0x000fd40000410000 */
.L_x_17749:
        /* <DEDUP_REMOVED lines=14> */
.L_x_17727:
[----:B------:R-:W-:Y:S05]  /*e4c0*/  BSYNC.RECONVERGENT B0 ;  /* 0x0000000000007941 */ /* 0x000fea0003800200 */
.L_x_17726:
[----:B------:R-:W-:Y:S01]  /*e4d0*/  ISETP.GE.U32.AND P1, PT, R51, 0x500, PT ;  /* 0x000005003300780c */ /* 0x000fe20003f26070 */
[----:B------:R-:W-:Y:S03]  /*e4e0*/  BSSY.RECONVERGENT B0, `(.L_x_17770) ;  /* 0x0000335000007945 */ /* 0x000fe60003800200 */
[----:B0-234-:R-:W-:-:S09]  /*e4f0*/  P2R R83, PR, RZ, 0x2 ;  /* 0x00000002ff537803 */ /* 0x01dfd20000000000 */
        /* <DEDUP_REMOVED lines=26> */
.L_x_17775:
        /* <DEDUP_REMOVED lines=13> */
.L_x_17777:
[----:B------:R-:W-:Y:S05]  /*e770*/  BSYNC.RECONVERGENT B2 ;  /* 0x0000000000027941 */ /* 0x000fea0003800200 */
.L_x_17776:
        /* <DEDUP_REMOVED lines=60> */
.L_x_17774:
[----:B------:R-:W-:Y:S05]  /*eb40*/  BSYNC.RECONVERGENT B1 ;  /* 0x0000000000017941 */ /* 0x000fea0003800200 */
.L_x_17773:
        /* <DEDUP_REMOVED lines=25> */
.L_x_17780:
        /* <DEDUP_REMOVED lines=13> */
.L_x_17782:
[----:B------:R-:W-:Y:S05]  /*edb0*/  BSYNC.RECONVERGENT B2 ;  /* 0x0000000000027941 */ /* 0x000fea0003800200 */
.L_x_17781:
        /* <DEDUP_REMOVED lines=61> */
.L_x_17779:
[----:B------:R-:W-:Y:S05]  /*f190*/  BSYNC.RECONVERGENT B1 ;  /* 0x0000000000017941 */ /* 0x000fea0003800200 */
.L_x_17778:
[----:B------:R-:W-:Y:S01]  /*f1a0*/  I2FP.F32.U32 R33, R33 ;  /* 0x0000002100217245 */ /* 0x000fe20000201000 */
[----:B------:R-:W-:Y:S01]  /*f1b0*/  FMUL.FTZ R34, R25, UR4 ;  /* 0x0000000419227c20 */ /* 0x000fe20008410000 */
[----:B------:R-:W-:Y:S01]  /*f1c0*/  ISETP.NE.AND P3, PT, R35, 0x1, PT ;  /* 0x000000012300780c */ /* 0x000fe20003f65270 */
[----:B------:R-:W-:Y:S01]  /*f1d0*/  HADD2.F32 R25, -RZ, R81.H0_H0 ;  /* 0x20000051ff197230 */ /* 0x000fe20000004100 */
[----:B------:R-:W-:Y:S01]  /*f1e0*/  BSSY.RECONVERGENT B1, `(.L_x_17783) ;  /* 0x000005d000017945 */ /* 0x000fe20003800200 */
[----:B------:R-:W-:Y:S01]  /*f1f0*/  FFMA.FTZ R32, R33, R98, 1.1641532182693481445e-10 ;  /* 0x2f00000021207423 */ /* 0x000fe20000010062 */
[----:B------:R-:W-:Y:S01]  /*f200*/  FMUL.FTZ R34, R34, R67 ;  /* 0x0000004322227220 */ /* 0x000fe20000410000 */
[----:B------:R-:W-:-:S03]  /*f210*/  IMAD.MOV.U32 R33, RZ, RZ, R68 ;  /* 0x000000ffff217224 */ /* 0x000fc600078e0044 */
        /* <DEDUP_REMOVED lines=14> */
.L_x_17785:
        /* <DEDUP_REMOVED lines=13> */
.L_x_17787:
[----:B------:R-:W-:Y:S05]  /*f3d0*/  BSYNC.RECONVERGENT B2 ;  /* 0x0000000000027941 */ /* 0x000fea0003800200 */
.L_x_17786:
        /* <DEDUP_REMOVED lines=61> */
.L_x_17784:
[----:B------:R-:W-:Y:S05]  /*f7b0*/  BSYNC.RECONVERGENT B1 ;  /* 0x0000000000017941 */ /* 0x000fea0003800200 */
.L_x_17783:
[----:B------:R-:W-:Y:S01]  /*f7c0*/  I2FP.F32.U32 R33, R33 ;  /* 0x0000002100217245 */ /* 0x000fe20000201000 */
[----:B------:R-:W-:Y:S01]  /*f7d0*/  FMUL.FTZ R34, R26, UR4 ;  /* 0x000000041a227c20 */ /* 0x000fe20008410000 */
[----:B------:R-:W-:Y:S01]  /*f7e0*/  ISETP.NE.AND P4, PT, R32, 0x1, PT ;  /* 0x000000012000780c */ /* 0x000fe20003f85270 */
[----:B------:R-:W-:Y:S01]  /*f7f0*/  HADD2.F32 R35, -RZ, R80.H1_H1 ;  /* 0x30000050ff237230 */ /* 0x000fe20000004100 */
[----:B------:R-:W-:Y:S01]  /*f800*/  BSSY.RECONVERGENT B1, `(.L_x_17788) ;  /* 0x000005d000017945 */ /* 0x000fe20003800200 */
[----:B------:R-:W-:Y:S01]  /*f810*/  FFMA.FTZ R26, R33, R98, 1.1641532182693481445e-10 ;  /* 0x2f000000211a7423 */ /* 0x000fe20000010062 */
[----:B------:R-:W-:Y:S01]  /*f820*/  FMUL.FTZ R34, R34, R67 ;  /* 0x0000004322227220 */ /* 0x000fe20000410000 */
[----:B------:R-:W-:-:S03]  /*f830*/  IMAD.MOV.U32 R57, RZ, RZ, 0x2 ;  /* 0x00000002ff397424 */ /* 0x000fc600078e00ff */
        /* <DEDUP_REMOVED lines=14> */
.L_x_17790:
        /* <DEDUP_REMOVED lines=13> */
.L_x_17792:
[----:B------:R-:W-:Y:S05]  /*f9f0*/  BSYNC.RECONVERGENT B2 ;  /* 0x0000000000027941 */ /* 0x000fea0003800200 */
.L_x_17791:
        /* <DEDUP_REMOVED lines=61> */
.L_x_17789:
[----:B------:R-:W-:Y:S05]  /*fdd0*/  BSYNC.RECONVERGENT B1 ;  /* 0x0000000000017941 */ /* 0x000fea0003800200 */
.L_x_17788:
        /* <DEDUP_REMOVED lines=10> */
.L_x_17772:
        /* <DEDUP_REMOVED lines=16> */
.L_x_17796:
        /* <DEDUP_REMOVED lines=13> */
.L_x_17798:
[----:B------:R-:W-:Y:S05]  /*10050*/  BSYNC.RECONVERGENT B2 ;  /* 0x0000000000027941 */ /* 0x000fea0003800200 */
.L_x_17797:
        /* <DEDUP_REMOVED lines=60> */
.L_x_17795:
[----:B------:R-:W-:Y:S05]  /*10420*/  BSYNC.RECONVERGENT B1 ;  /* 0x0000000000017941 */ /* 0x000fea0003800200 */
.L_x_17794:
[----:B------:R-:W0:Y:S01]  /*10430*/  LDC R67, c[0x0][0x408] ;  /* 0x00010200ff437b82 */ /* 0x000e220000000800 */
[----:B------:R-:W-:Y:S01]  /*10440*/  I2FP.F32.U32 R33, R32 ;  /* 0x0000002000217245 */ /* 0x000fe20000201000 */
[----:B------:R-:W-:Y:S02]  /*10450*/  IMAD.MOV.U32 R98, RZ, RZ, 0x2f800000 ;  /* 0x2f800000ff627424 */ /* 0x000fe400078e00ff */
[----:B-----5:R-:W-:Y:S01]  /*10460*/  FMUL.FTZ R32, R24, UR4 ;  /* 0x0000000418207c20 */ /* 0x020fe20008410000 */
[----:B------:R-:W-:Y:S01]  /*10470*/  ISETP.NE.AND P2, PT, R34, 0x1, PT ;  /* 0x000000012200780c */ /* 0x000fe20003f45270 */
[----:B------:R-:W-:Y:S01]  /*10480*/  BSSY.RECONVERGENT B1, `(.L_x_17799) ;  /* 0x000005f000017945 */ /* 0x000fe20003800200 */
[----:B------:R-:W-:Y:S01]  /*10490*/  FFMA.FTZ R24, R33, R98, 1.1641532182693481445e-10 ;  /* 0x2f00000021187423 */ /* 0x000fe20000010062 */
[----:B------:R-:W-:Y:S01]  /*104a0*/  HADD2.F32 R33, -RZ, R80.H0_H0 ;  /* 0x20000050ff217230 */ /* 0x000fe20000004100 */
        /* <DEDUP_REMOVED lines=17> */
.L_x_17801:
        /* <DEDUP_REMOVED lines=13> */
.L_x_17803:
[----:B------:R-:W-:Y:S05]  /*10690*/  BSYNC.RECONVERGENT B2 ;  /* 0x0000000000027941 */ /* 0x000fea0003800200 */
.L_x_17802:
        /* <DEDUP_REMOVED lines=61> */
.L_x_17800:
[----:B------:R-:W-:Y:S05]  /*10a70*/  BSYNC.RECONVERGENT B1 ;  /* 0x0000000000017941 */ /* 0x000fea0003800200 */
.L_x_17799:
[----:B------:R-:W-:Y:S01]  /*10a80*/  I2FP.F32.U32 R33, R33 ;  /* 0x0000002100217245 */ /* 0x000fe20000201000 */
[----:B------:R-:W-:Y:S01]  /*10a90*/  FMUL.FTZ R34, R25, UR4 ;  /* 0x0000000419227c20 */ /* 0x000fe20008410000 */
[----:B------:R-:W-:Y:S01]  /*10aa0*/  ISETP.NE.AND P3, PT, R35, 0x1, PT ;  /* 0x000000012300780c */ /* 0x000fe20003f65270 */
[----:B------:R-:W-:Y:S02]  /*10ab0*/  BSSY.RECONVERGENT B1, `(.L_x_17804) ;  /* 0x000005e000017945 */ /* 0x000fe40003800200 */
[----:B------:R-:W-:Y:S01]  /*10ac0*/  FFMA.FTZ R32, R33, R98, 1.1641532182693481445e-10 ;  /* 0x2f00000021207423 */ /* 0x000fe20000010062 */
[----:B------:R-:W-:Y:S01]  /*10ad0*/  FMUL.FTZ R25, R34, R67 ;  /* 0x0000004322197220 */ /* 0x000fe20000410000 */
[----:B------:R-:W-:Y:S01]  /*10ae0*/  HADD2.F32 R34, -RZ, R81.H0_H0 ;  /* 0x20000051ff227230 */ /* 0x000fe20000004100 */
[----:B------:R-:W-:Y:S02]  /*10af0*/  MOV R33, R68 ;  /* 0x0000004400217202 */ /* 0x000fe40000000f00 */
[----:B------:R-:W-:Y:S01]  /*10b00*/  FSETP.GTU.FTZ.AND P2, PT, R32, R91, PT ;  /* 0x0000005b2000720b */ /* 0x000fe20003f5c000 */
        /* <DEDUP_REMOVED lines=13> */
.L_x_17806:
        /* <DEDUP_REMOVED lines=13> */
.L_x_17808:
[----:B------:R-:W-:Y:S05]  /*10cb0*/  BSYNC.RECONVERGENT B2 ;  /* 0x0000000000027941 */ /* 0x000fea0003800200 */
.L_x_17807:
        /* <DEDUP_REMOVED lines=61> */
.L_x_17805:
[----:B------:R-:W-:Y:S05]  /*11090*/  BSYNC.RECONVERGENT B1 ;  /* 0x0000000000017941 */ /* 0x000fea0003800200 */
.L_x_17804:
[----:B------:R-:W-:Y:S01]  /*110a0*/  I2FP.F32.U32 R33, R33 ;  /* 0x0000002100217245 */ /* 0x000fe20000201000 */
[----:B------:R-:W-:Y:S01]  /*110b0*/  FMUL.FTZ R34, R26, UR4 ;  /* 0x000000041a227c20 */ /* 0x000fe20008410000 */
[----:B------:R-:W-:Y:S01]  /*110c0*/  ISETP.NE.AND P4, PT, R32, 0x1, PT ;  /* 0x000000012000780c */ /* 0x000fe20003f85270 */
[----:B------:R-:W-:Y:S01]  /*110d0*/  HADD2.F32 R35, -RZ, R80.H1_H1 ;  /* 0x30000050ff237230 */ /* 0x000fe20000004100 */
[----:B------:R-:W-:Y:S01]  /*110e0*/  BSSY.RECONVERGENT B1, `(.L_x_17809) ;  /* 0x000005d000017945 */ /* 0x000fe20003800200 */
[----:B------:R-:W-:Y:S01]  /*110f0*/  FFMA.FTZ R26, R33, R98, 1.1641532182693481445e-10 ;  /* 0x2f000000211a7423 */ /* 0x000fe20000010062 */
[----:B------:R-:W-:Y:S01]  /*11100*/  FMUL.FTZ R34, R34, R67 ;  /* 0x0000004322227220 */ /* 0x000fe20000410000 */
[----:B------:R-:W-:Y:S02]  /*11110*/  HFMA2 R57, -RZ, RZ, 0, 1.1920928955078125e-07 ;  /* 0x00000002ff397431 */ /* 0x000fe400000001ff */
[----:B------:R-:W-:Y:S01]  /*11120*/  IMAD.MOV.U32 R33, RZ, RZ, R68 ;  /* 0x000000ffff217224 */ /* 0x000fe200078e0044 */
        /* <DEDUP_REMOVED lines=13> */
.L_x_17811:
        /* <DEDUP_REMOVED lines=13> */
.L_x_17813:
[----:B------:R-:W-:Y:S05]  /*112d0*/  BSYNC.RECONVERGENT B2 ;  /* 0x0000000000027941 */ /* 0x000fea0003800200 */
.L_x_17812:
        /* <DEDUP_REMOVED lines=61> */
.L_x_17810:
[----:B------:R-:W-:Y:S05]  /*116b0*/  BSYNC.RECONVERGENT B1 ;  /* 0x0000000000017941 */ /* 0x000fea0003800200 */
.L_x_17809:
[----:B------:R-:W-:Y:S01]  /*116c0*/  I2FP.F32.U32 R33, R33 ;  /* 0x0000002100217245 */ /* 0x000fe20000201000 */
[----:B------:R-:W-:-:S04]  /*116d0*/  FMUL.FTZ R32, R27, UR4 ;  /* 0x000000041b207c20 */ /* 0x000fc80008410000 */
[----:B------:R-:W-:Y:S01]  /*116e0*/  FFMA.FTZ R98, R33, R98, 1.1641532182693481445e-10 ;  /* 0x2f00000021627423 */ /* 0x000fe20000010062 */
[----:B------:R-:W-:Y:S01]  /*116f0*/  FMUL.FTZ R27, R32, R67 ;  /* 0x00000043201b7220 */ /* 0x000fe20000410000 */
[----:B------:R-:W-:-:S03]  /*11700*/  HADD2.F32 R32, -RZ, R81.H1_H1 ;  /* 0x30000051ff207230 */ /* 0x000fc60000004100 */
[----:B------:R-:W-:-:S04]  /*11710*/  FSETP.GTU.FTZ.AND P4, PT, R98, R91, PT ;  /* 0x0000005b6200720b */ /* 0x000fc80003f9c000 */
[----:B------:R-:W-:Y:S02]  /*11720*/  FSEL R27, R27, RZ, !P4 ;  /* 0x000000ff1b1b7208 */ /* 0x000fe40006000000 */
[----:B------:R-:W-:-:S03]  /*11730*/  PLOP3.LUT P4, PT, P4, PT, PT, 0x8, 0x80 ;  /* 0x000000000080781c */ /* 0x000fc6000278e170 */
[----:B------:R-:W-:-:S10]  /*11740*/  FMUL.FTZ R27, R32, R27 ;  /* 0x0000001b201b7220 */ /* 0x000fd40000410000 */
.L_x_17793:
        /* <DEDUP_REMOVED lines=14> */
.L_x_17771:
[----:B------:R-:W-:Y:S05]  /*11830*/  BSYNC.RECONVERGENT B0 ;  /* 0x0000000000007941 */ /* 0x000fea0003800200 */
.L_x_17770:
[----:B------:R-:W-:Y:S01]  /*11840*/  ISETP.GE.U32.AND P1, PT, R51, 0x600, PT ;  /* 0x000006003300780c */ /* 0x000fe20003f26070 */
[----:B------:R-:W-:-:S12]  /*11850*/  BSSY.RECONVERGENT B0, `(.L_x_17814) ;  /* 0x0000333000007945 */ /* 0x000fd80003800200 */
        /* <DEDUP_REMOVED lines=26> */
.L_x_17819:
        /* <DEDUP_REMOVED lines=13> */
.L_x_17821:
[----:B------:R-:W-:Y:S05]  /*11ad0*/  BSYNC.RECONVERGENT B2 ;  /* 0x0000000000027941 */ /* 0x000fea0003800200 */
.L_x_17820:
        /* <DEDUP_REMOVED lines=60> */
.L_x_17818:
[----:B------:R-:W-:Y:S05]  /*11ea0*/  BSYNC.RECONVERGENT B1 ;  /* 0x0000000000017941 */ /* 0x000fea0003800200 */
.L_x_17817:
        /* <DEDUP_REMOVED lines=11> */
[----:B-1----:R-:W-:Y:S01]  /*11f60*/  FSETP.GTU.FTZ.AND P2, PT, R28, R91, PT ;  /* 0x0000005b1c00720b */ /* 0x002fe20003f5c000 */
        /* <DEDUP_REMOVED lines=13> */
.L_x_17824:
        /* <DEDUP_REMOVED lines=13> */
.L_x_17826:
[----:B------:R-:W-:Y:S05]  /*12110*/  BSYNC.RECONVERGENT B2 ;  /* 0x0000000000027941 */ /* 0x000fea0003800200 */
.L_x_17825:
        /* <DEDUP_REMOVED lines=61> */
.L_x_17823:
[----:B------:R-:W-:Y:S05]  /*124f0*/  BSYNC.RECONVERGENT B1 ;  /* 0x0000000000017941 */ /* 0x000fea0003800200 */
.L_x_17822:
        /* <DEDUP_REMOVED lines=22> */
.L_x_17829:
        /* <DEDUP_REMOVED lines=13> */
.L_x_17831:
[----:B------:R-:W-:Y:S05]  /*12730*/  BSYNC.RECONVERGENT B2 ;  /* 0x0000000000027941 */ /* 0x000fea0003800200 */
.L_x_17830:
        /* <DEDUP_REMOVED lines=61> */
.L_x_17828:
[----:B------:R-:W-:Y:S05]  /*12b10*/  BSYNC.RECONVERGENT B1 ;  /* 0x0000000000017941 */ /* 0x000fea0003800200 */
.L_x_17827:
[----:B------:R-:W-:Y:S01]  /*12b20*/  I2FP.F32.U32 R33, R33 ;  /* 0x0000002100217245 */ /* 0x000fe20000201000 */
[----:B------:R-:W-:Y:S01]  /*12b30*/  FMUL.FTZ R34, R30, UR4 ;  /* 0x000000041e227c20 */ /* 0x000fe20008410000 */
[----:B------:R-:W-:Y:S01]  /*12b40*/  ISETP.NE.AND P5, PT, R32, 0x1, PT ;  /* 0x000000012000780c */ /* 0x000fe20003fa5270 */
[----:B------:R-:W-:Y:S01]  /*12b50*/  HADD2.F32 R35, -RZ, R84.H1_H1 ;  /* 0x30000054ff237230 */ /* 0x000fe20000004100 */
[----:B------:R-:W-:Y:S01]  /*12b60*/  BSSY.RECONVERGENT B1, `(.L_x_17832) ;  /* 0x000005d000017945 */ /* 0x000fe20003800200 */
[----:B------:R-:W-:Y:S01]  /*12b70*/  FFMA.FTZ R30, R33, R98, 1.1641532182693481445e-10 ;  /* 0x2f000000211e7423 */ /* 0x000fe20000010062 */
[----:B------:R-:W-:Y:S01]  /*12b80*/  FMUL.FTZ R34, R34, R67 ;  /* 0x0000004322227220 */ /* 0x000fe20000410000 */
[----:B------:R-:W-:-:S03]  /*12b90*/  HFMA2 R57, -RZ, RZ, 0, 1.1920928955078125e-07 ;  /* 0x00000002ff397431 */ /* 0x000fc600000001ff */
        /* <DEDUP_REMOVED lines=14> */
.L_x_17834:
        /* <DEDUP_REMOVED lines=13> */
.L_x_17836:
[----:B------:R-:W-:Y:S05]  /*12d50*/  BSYNC.RECONVERGENT B2 ;  /* 0x0000000000027941 */ /* 0x000fea0003800200 */
.L_x_17835:
        /* <DEDUP_REMOVED lines=61> */
.L_x_17833:
[----:B------:R-:W-:Y:S05]  /*13130*/  BSYNC.RECONVERGENT B1 ;  /* 0x0000000000017941 */ /* 0x000fea0003800200 */
.L_x_17832:
        /* <DEDUP_REMOVED lines=10> */
.L_x_17816:
        /* <DEDUP_REMOVED lines=16> */
.L_x_17840:
        /* <DEDUP_REMOVED lines=13> */
.L_x_17842:
[----:B------:R-:W-:Y:S05]  /*133b0*/  BSYNC.RECONVERGENT B2 ;  /* 0x0000000000027941 */ /* 0x000fea0003800200 */
.L_x_17841:
        /* <DEDUP_REMOVED lines=60> */
.L_x_17839:
[----:B------:R-:W-:Y:S05]  /*13780*/  BSYNC.RECONVERGENT B1 ;  /* 0x0000000000017941 */ /* 0x000fea0003800200 */
.L_x_17838:
[----:B------:R-:W0:Y:S01]  /*13790*/  LDC R67, c[0x0][0x408] ;  /* 0x00010200ff437b82 */ /* 0x000e220000000800 */
[----:B------:R-:W-:Y:S01]  /*137a0*/  HFMA2 R98, -RZ, RZ, 0.1171875, 0 ;  /* 0x2f800000ff627431 */ /* 0x000fe200000001ff */
[----:B------:R-:W-:Y:S01]  /*137b0*/  I2FP.F32.U32 R33, R32 ;  /* 0x0000002000217245 */ /* 0x000fe20000201000 */
[----:B-----5:R-:W-:Y:S01]  /*137c0*/  FMUL.FTZ R32, R28, UR4 ;  /* 0x000000041c207c20 */ /* 0x020fe20008410000 */
[----:B------:R-:W-:Y:S01]  /*137d0*/  ISETP.NE.AND P3, PT, R34, 0x1, PT ;  /* 0x000000012200780c */ /* 0x000fe20003f65270 */
[----:B------:R-:W-:Y:S01]  /*137e0*/  HADD2.F32 R57, -RZ, R84.H0_H0 ;  /* 0x20000054ff397230 */ /* 0x000fe20000004100 */
[----:B------:R-:W-:Y:S01]  /*137f0*/  BSSY.RECONVERGENT B1, `(.L_x_17843) ;  /* 0x000005e000017945 */ /* 0x000fe20003800200 */
[----:B------:R-:W-:Y:S01]  /*13800*/  IMAD.MOV.U32 R35, RZ, RZ, 0x2 ;  /* 0x00000002ff237424 */ /* 0x000fe200078e00ff */
        /* <DEDUP_REMOVED lines=17> */
.L_x_17845:
        /* <DEDUP_REMOVED lines=13> */
.L_x_17847:
[----:B------:R-:W-:Y:S05]  /*139f0*/  BSYNC.RECONVERGENT B2 ;  /* 0x0000000000027941 */ /* 0x000fea0003800200 */
.L_x_17846:
        /* <DEDUP_REMOVED lines=61> */
.L_x_17844:
[----:B------:R-:W-:Y:S05]  /*13dd0*/  BSYNC.RECONVERGENT B1 ;  /* 0x0000000000017941 */ /* 0x000fea0003800200 */
.L_x_17843:
        /* <DEDUP_REMOVED lines=22> */
.L_x_17850:
        /* <DEDUP_REMOVED lines=13> */
.L_x_17852:
[----:B------:R-:W-:Y:S05]  /*14010*/  BSYNC.RECONVERGENT B2 ;  /* 0x0000000000027941 */ /* 0x000fea0003800200 */
.L_x_17851:
        /* <DEDUP_REMOVED lines=61> */
.L_x_17849:
[----:B------:R-:W-:Y:S05]  /*143f0*/  BSYNC.RECONVERGENT B1 ;  /* 0x0000000000017941 */ /* 0x000fea0003800200 */
.L_x_17848:
[----:B------:R-:W-:Y:S01]  /*14400*/  I2FP.F32.U32 R33, R33 ;  /* 0x0000002100217245 */ /* 0x000fe20000201000 */
[----:B------:R-:W-:Y:S01]  /*14410*/  FMUL.FTZ R34, R30, UR4 ;  /* 0x000000041e227c20 */ /* 0x000fe20008410000 */
[----:B------:R-:W-:Y:S01]  /*14420*/  ISETP.NE.AND P5, PT, R32, 0x1, PT ;  /* 0x000000012000780c */ /* 0x000fe20003fa5270 */
[----:B------:R-:W-:Y:S01]  /*14430*/  HADD2.F32 R35, -RZ, R84.H1_H1 ;  /* 0x30000054ff237230 */ /* 0x000fe20000004100 */
        /* <DEDUP_REMOVED lines=18> */
.L_x_17855:
        /* <DEDUP_REMOVED lines=13> */
.L_x_17857:
[----:B------:R-:W-:Y:S05]  /*14630*/  BSYNC.RECONVERGENT B2 ;  /* 0x0000000000027941 */ /* 0x000fea0003800200 */
.L_x_17856:
        /* <DEDUP_REMOVED lines=61> */
.L_x_17854:
[----:B------:R-:W-:Y:S05]  /*14a10*/  BSYNC.RECONVERGENT B1 ;  /* 0x0000000000017941 */ /* 0x000fea0003800200 */
.L_x_17853:
        /* <DEDUP_REMOVED lines=9> */
.L_x_17837:
[----:B------:R-:W0:Y:S01]  /*14ab0*/  LDC.64 R34, c[0x0][0x3a8] ;  /* 0x0000ea00ff227b82 */ /* 0x000e220000000a00 */
[----:B------:R-:W-:Y:S02]  /*14ac0*/  SEL R67, RZ, 0x1000000, !P5 ;  /* 0x01000000ff437807 */ /* 0x000fe40006800000 */
[----:B------:R-:W-:Y:S02]  /*14ad0*/  SEL R98, RZ, 0x10000, !P4 ;  /* 0x00010000ff627807 */ /* 0x000fe40006000000 */
[----:B------:R-:W-:-:S03]  /*14ae0*/  SEL R91, RZ, 0x100, !P3 ;  /* 0x00000100ff5b7807 */ /* 0x000fc60005800000 */
[----:B------:R-:W1:Y:S01]  /*14af0*/  LDC.64 R32, c[0x0][0x3b0] ;  /* 0x0000ec00ff207b82 */ /* 0x000e620000000a00 */
[----:B------:R-:W-:Y:S02]  /*14b00*/  IADD3 R67, PT, PT, R91, R67, R98 ;  /* 0x000000435b437210 */ /* 0x000fe40007ffe062 */
[----:B------:R-:W-:Y:S01]  /*14b10*/  SEL R98, RZ, 0x1, !P2 ;  /* 0x00000001ff627807 */ /* 0x000fe20005000000 */
[----:B0-----:R-:W-:-:S05]  /*14b20*/  IMAD.WIDE.U32 R34, R79, 0x10, R34 ;  /* 0x000000104f227825 */ /* 0x001fca00078e0022 */
[----:B------:R2:W-:Y:S01]  /*14b30*/  STG.E.128 desc[UR8][R34.64], R28 ;  /* 0x0000001c22007986 */ /* 0x0005e2000c101d08 */
[----:B-1----:R-:W-:Y:S01]  /*14b40*/  IMAD.WIDE.U32 R32, R79, 0x4, R32 ;  /* 0x000000044f207825 */ /* 0x002fe200078e0020 */
[----:B------:R-:W-:-:S03]  /*14b50*/  IADD3 R79, PT, PT, R67, R98, RZ ;  /* 0x00000062434f7210 */ /* 0x000fc60007ffe0ff */
[----:B------:R-:W-:Y:S02]  /*14b60*/  IMAD.MOV.U32 R67, RZ, RZ, R90 ;  /* 0x000000ffff437224 */ /* 0x000fe400078e005a */
[----:B------:R2:W-:Y:S05]  /*14b70*/  STG.E desc[UR8][R32.64], R79 ;  /* 0x0000004f20007986 */ /* 0x0005ea000c101908 */
.L_x_17815:
[----:B------:R-:W-:Y:S05]  /*14b80*/  BSYNC.RECONVERGENT B0 ;  /* 0x0000000000007941 */ /* 0x000fea0003800200 */
.L_x_17814:
[----:B0-2---:R-:W-:Y:S01]  /*14b90*/  FADD.FTZ R32, RZ, R8 ;  /* 0x00000008ff207221 */ /* 0x005fe20000010000 */
[C---:B------:R-:W-:Y:S01]  /*14ba0*/  ISETP.GT.U32.AND P2, PT, R51.reuse, 0x1ff, PT ;  /* 0x000001ff3300780c */ /* 0x040fe20003f44070 */
[----:B------:R-:W-:Y:S01]  /*14bb0*/  BSSY.RECONVERGENT B0, `(.L_x_17858) ;  /* 0x000006e000007945 */ /* 0x000fe20003800200 */
[----:B------:R-:W-:Y:S01]  /*14bc0*/  ISETP.GT.U32.AND P3, PT, R51, 0x2ff, PT ;  /* 0x000002ff3300780c */ /* 0x000fe20003f64070 */
[----:B------:R-:W-:Y:S01]  /*14bd0*/  FADD.FTZ R33, R9, R32 ;  /* 0x0000002009217221 */ /* 0x000fe20000010000 */
[C---:B------:R-:W-:Y:S02]  /*14be0*/  ISETP.GT.U32.AND P4, PT, R51.reuse, 0x3ff, PT ;  /* 0x000003ff3300780c */ /* 0x040fe40003f84070 */
[C---:B------:R-:W-:Y:S01]  /*14bf0*/  ISETP.GT.U32.AND P5, PT, R51.reuse, 0x4ff, PT ;  /* 0x000004ff3300780c */ /* 0x040fe20003fa4070 */
[----:B------:R-:W-:Y:S01]  /*14c00*/  FADD.FTZ R32, R10, R33 ;  /* 0x000000210a207221 */ /* 0x000fe20000010000 */
[----:B------:R-:W-:-:S03]  /*14c10*/  ISETP.GT.U32.AND P6, PT, R51, 0x5ff, PT ;  /* 0x000005ff3300780c */ /* 0x000fc60003fc4070 */
        /* <DEDUP_REMOVED lines=91> */
[----:B0-----:R-:W-:Y:S01]  /*151d0*/  FADD.FTZ R98, R91, R34 ;  /* 0x000000225b627221 */ /* 0x001fe20000010000 */
[----:B------:R-:W-:-:S04]  /*151e0*/  HFMA2 R34, -RZ, RZ, 0, 0 ;  /* 0x00000000ff227431 */ /* 0x000fc800000001ff */
        /* <DEDUP_REMOVED lines=10> */
.L_x_17859:
[----:B------:R-:W-:Y:S05]  /*15290*/  BSYNC.RECONVERGENT B0 ;  /* 0x0000000000007941 */ /* 0x000fea0003800200 */
.L_x_17858:
        /* <DEDUP_REMOVED lines=12> */
.L_x_17861:
[----:B------:R-:W-:Y:S05]  /*15360*/  BSYNC.RECONVERGENT B0 ;  /* 0x0000000000007941 */ /* 0x000fea0003800200 */
.L_x_17860:
        /* <DEDUP_REMOVED lines=31> */
[----:B------:R-:W-:Y:S01]  /*15560*/  FMUL.FTZ R34, R34, R34 ;  /* 0x0000002222227220 */ /* 0x000fe20000410000 */
[----:B--2---:R-:W-:Y:S01]  /*15570*/  FMUL.FTZ R91, R103, R100 ;  /* 0x00000064675b7220 */ /* 0x004fe20000410000 */
[----:B------:R-:W-:Y:S02]  /*15580*/  I2FP.F32.S32 R33, R33 ;  /* 0x0000002100217245 */ /* 0x000fe40000201400 */
[----:B------:R-:W-:Y:S01]  /*15590*/  I2FP.F32.S32 R101, R90 ;  /* 0x0000005a00657245 */ /* 0x000fe20000201400 */
[----:B------:R-:W-:Y:S01]  /*155a0*/  FMUL.FTZ R90, R35, R34 ;  /* 0x00000022235a7220 */ /* 0x000fe20000410000 */
[----:B------:R-:W1:Y:S02]  /*155b0*/  SHFL.DOWN PT, R100, R91, 0x1, 0x1f ;  /* 0x08201f005b647f89 */ /* 0x000e6400000e0000 */
[----:B------:R2:W3:Y:S01]  /*155c0*/  MUFU.RCP R34, R101 ;  /* 0x0000006500227308 */ /* 0x0004e20000001000 */
[----:B------:R-:W-:-:S02]  /*155d0*/  FMUL.FTZ R90, R90, R99 ;  /* 0x000000635a5a7220 */ /* 0x000fc40000410000 */
[----:B------:R-:W4:Y:S01]  /*155e0*/  LDC R99, c[0x0][0x448] ;  /* 0x00011200ff637b82 */ /* 0x000f220000000800 */
[----:B--2---:R-:W-:Y:S02]  /*155f0*/  IMAD.U32 R101, RZ, RZ, UR14 ;  /* 0x0000000eff657e24 */ /* 0x004fe4000f8e00ff */
[----:B0-----:R-:W-:-:S04]  /*15600*/  FADD.FTZ R102, R79, R102 ;  /* 0x000000664f667221 */ /* 0x001fc80000010000 */
[----:B------:R-:W-:Y:S01]  /*15610*/  FFMA.FTZ R103, R103, R90, R102 ;  /* 0x0000005a67677223 */ /* 0x000fe20000010066 */
[----:B-1----:R-:W-:-:S04]  /*15620*/  FMUL.FTZ R35, R100, R33 ;  /* 0x0000002164237220 */ /* 0x002fc80000410000 */
[----:B------:R-:W0:Y:S01]  /*15630*/  SHFL.DOWN PT, R90, R103, 0x1, 0x1f ;  /* 0x08201f00675a7f89 */ /* 0x000e2200000e0000 */
[----:B------:R-:W-:Y:S01]  /*15640*/  FFMA.FTZ R35, R32, R91, R35 ;  /* 0x0000005b20237223 */ /* 0x000fe20000010023 */
[----:B------:R-:W-:-:S03]  /*15650*/  FADD.FTZ R91, R91, -R100 ;  /* 0x800000645b5b7221 */ /* 0x000fc60000010000 */
[----:B---3--:R-:W-:Y:S01]  /*15660*/  FMUL.FTZ R79, R34, R35 ;  /* 0x00000023224f7220 */ /* 0x008fe20000410000 */
[----:B------:R-:W-:-:S04]  /*15670*/  FMUL.FTZ R91, R91, R91 ;  /* 0x0000005b5b5b7220 */ /* 0x000fc80000410000 */
[----:B------:R-:W-:Y:S01]  /*15680*/  FMUL.FTZ R32, R32, R91 ;  /* 0x0000005b20207220 */ /* 0x000fe20000410000 */
[----:B------:R-:W1:Y:S03]  /*15690*/  SHFL.IDX PT, R79, R79, RZ, 0x1f ;  /* 0x00001fff4f4f7589 */ /* 0x000e6600000e0000 */
[----:B------:R-:W-:Y:S01]  /*156a0*/  FMUL.FTZ R32, R32, R33 ;  /* 0x0000002120207220 */ /* 0x000fe20000410000 */
[----:B0-----:R-:W-:-:S04]  /*156b0*/  FADD.FTZ R35, R103, R90 ;  /* 0x0000005a67237221 */ /* 0x001fc80000010000 */
[----:B------:R-:W-:-:S06]  /*156c0*/  FFMA.FTZ R98, R34, R32, R35 ;  /* 0x0000002022627223 */ /* 0x000fcc0000010023 */
[----:B------:R-:W4:Y:S01]  /*156d0*/  SHFL.IDX PT, R98, R98, RZ, 0x1f ;  /* 0x00001fff62627589 */ /* 0x000f2200000e0000 */
[C---:B-1----:R-:W-:Y:S01]  /*156e0*/  FMUL.FTZ R32, R79.reuse, R79 ;  /* 0x0000004f4f207220 */ /* 0x042fe20000410000 */
[----:B------:R-:W-:-:S04]  /*156f0*/  FSEL R90, R79, RZ, !P2 ;  /* 0x000000ff4f5a7208 */ /* 0x000fc80005000000 */
[----:B------:R-:W-:Y:S02]  /*15700*/  FSEL R91, R32, RZ, P2 ;  /* 0x000000ff205b7208 */ /* 0x000fe40001000000 */
[----:B------:R-:W-:-:S13]  /*15710*/  ISETP.NE.AND P2, PT, R78, RZ, PT ;  /* 0x000000ff4e00720c */ /* 0x000fda0003f45270 */
[----:B------:R-:W0:Y:S01]  /*15720*/  @!P2 LDC.64 R34, c[0x0][0x3c0] ;  /* 0x0000f000ff22ab82 */ /* 0x000e220000000a00 */
[----:B----4-:R-:W-:Y:S01]  /*15730*/  FFMA.FTZ R78, R98, UR17, R99 ;  /* 0x00000011624e7c23 */ /* 0x010fe20008010063 */
[----:B------:R-:W-:-:S03]  /*15740*/  MOV R99, UR14 ;  /* 0x0000000e00637c02 */ /* 0x000fc60008000f00 */
[----:B------:R-:W-:-:S03]  /*15750*/  FADD.FTZ R91, R78, R91 ;  /* 0x0000005b4e5b7221 */ /* 0x000fc60000010000 */
[----:B------:R-:W1:Y:S03]  /*15760*/  @!P2 LDC.64 R32, c[0x0][0x3c8] ;  /* 0x0000f200ff20ab82 */ /* 0x000e660000000a00 */
[----:B------:R-:W2:Y:S01]  /*15770*/  MUFU.RSQ R91, R91 ;  /* 0x0000005b005b7308 */ /* 0x000ea20000001400 */
[----:B0-----:R-:W-:-:S05]  /*15780*/  @!P2 IMAD.WIDE R34, R99, 0x4, R34 ;  /* 0x000000046322a825 */ /* 0x001fca00078e0222 */
[----:B------:R0:W-:Y:S01]  /*15790*/  @!P2 STG.E desc[UR8][R34.64], R79 ;  /* 0x0000004f2200a986 */ /* 0x0001e2000c101908 */
[----:B-1----:R-:W-:-:S05]  /*157a0*/  @!P2 IMAD.WIDE R32, R101, 0x4, R32 ;  /* 0x000000046520a825 */ /* 0x002fca00078e0220 */
[----:B--2---:R0:W-:Y:S01]  /*157b0*/  @!P2 STG.E desc[UR8][R32.64], R91 ;  /* 0x0000005b2000a986 */ /* 0x0041e2000c101908 */
[----:B------:R-:W-:Y:S05]  /*157c0*/  @!P0 BRA `(.L_x_17863) ;  /* 0x0000000000608947 */ /* 0x000fea0003800000 */
[----:B0-----:R-:W0:Y:S01]  /*157d0*/  LDC.64 R78, c[0x0][0x428] ;  /* 0x00010a00ff4e7b82 */ /* 0x001e220000000a00 */
[--C-:B------:R-:W-:Y:S01]  /*157e0*/  FADD.FTZ R108, R8, -R90.reuse ;  /* 0x8000005a086c7221 */ /* 0x100fe20000010000 */
[--C-:B------:R-:W-:Y:S01]  /*157f0*/  FADD.FTZ R104, R9, -R90.reuse ;  /* 0x8000005a09687221 */ /* 0x100fe20000010000 */
[--C-:B------:R-:W-:Y:S01]  /*15800*/  FADD.FTZ R100, R10, -R90.reuse ;  /* 0x8000005a0a647221 */ /* 0x100fe20000010000 */
[----:B------:R-:W-:Y:S01]  /*15810*/  FADD.FTZ R106, R11, -R90 ;  /* 0x8000005a0b6a7221 */ /* 0x000fe20000010000 */
[----:B------:R-:W-:Y:S02]  /*15820*/  HADD2.F32 R103, -RZ, R88.H0_H0 ;  /* 0x20000058ff677230 */ /* 0x000fe40000004100 */
[C---:B------:R-:W-:Y:S01]  /*15830*/  FMUL.FTZ R105, R91.reuse, R108 ;  /* 0x0000006c5b697220 */ /* 0x040fe20000410000 */
[----:B------:R-:W-:Y:S02]  /*15840*/  HADD2.F32 R32, -RZ, R42.H0_H0 ;  /* 0x2000002aff207230 */ /* 0x000fe40000004100 */
[----:B------:R-:W-:Y:S01]  /*15850*/  FMUL.FTZ R104, R91, R104 ;  /* 0x000000685b687220 */ /* 0x000fe20000410000 */
[----:B------:R-:W-:-:S02]  /*15860*/  HADD2.F32 R102, -RZ, R89.H0_H0 ;  /* 0x20000059ff667230 */ /* 0x000fc40000004100 */
[C---:B------:R-:W-:Y:S01]  /*15870*/  FMUL.FTZ R100, R91.reuse, R100 ;  /* 0x000000645b647220 */ /* 0x040fe20000410000 */
[----:B------:R-:W-:Y:S02]  /*15880*/  HADD2.F32 R33, -RZ, R97.H0_H0 ;  /* 0x20000061ff217230 */ /* 0x000fe40000004100 */
[----:B------:R-:W-:Y:S01]  /*15890*/  FMUL.FTZ R99, R91, R106 ;  /* 0x0000006a5b637220 */ /* 0x000fe20000410000 */
[----:B------:R-:W-:Y:S02]  /*158a0*/  HADD2.F32 R34, -RZ, R88.H1_H1 ;  /* 0x30000058ff227230 */ /* 0x000fe40000004100 */
[----:B------:R-:W-:Y:S01]  /*158b0*/  FFMA.FTZ R32, R105, R103, R32 ;  /* 0x0000006769207223 */ /* 0x000fe20000010020 */
[----:B------:R-:W-:Y:S02]  /*158c0*/  HADD2.F32 R101, -RZ, R43.H0_H0 ;  /* 0x2000002bff657230 */ /* 0x000fe40000004100 */
[----:B------:R-:W-:Y:S01]  /*158d0*/  FFMA.FTZ R33, R104, R102, R33 ;  /* 0x0000006668217223 */ /* 0x000fe20000010021 */
[----:B------:R-:W-:-:S02]  /*158e0*/  HADD2.F32 R35, -RZ, R89.H1_H1 ;  /* 0x30000059ff237230 */ /* 0x000fc40000004100 */
[----:B------:R-:W-:Y:S02]  /*158f0*/  HADD2.F32 R98, -RZ, R97.H1_H1 ;  /* 0x30000061ff627230 */ /* 0x000fe40000004100 */
[----:B------:R-:W-:-:S03]  /*15900*/  FFMA.FTZ R34, R100, R34, R101 ;  /* 0x0000002264227223 */ /* 0x000fc60000010065 */
[----:B------:R-:W-:Y:S01]  /*15910*/  FFMA.FTZ R35, R99, R35, R98 ;  /* 0x0000002363237223 */ /* 0x000fe20000010062 */
[C---:B0-----:R-:W-:Y:S01]  /*15920*/  IMAD.WIDE.U32 R78, R77.reuse, 0x10, R78 ;  /* 0x000000104d4e7825 */ /* 0x041fe200078e004e */
[----:B------:R-:W-:-:S04]  /*15930*/  IADD3 R77, PT, PT, R77, 0x100, RZ ;  /* 0x000001004d4d7810 */ /* 0x000fc80007ffe0ff */
[----:B------:R1:W-:Y:S03]  /*15940*/  STG.E.128 desc[UR8][R78.64], R32 ;  /* 0x000000204e007986 */ /* 0x0003e6000c101d08 */
.L_x_17863:
[----:B------:R-:W-:Y:S05]  /*15950*/  BSYNC.RECONVERGENT B0 ;  /* 0x0000000000007941 */ /* 0x000fea0003800200 */
.L_x_17862:
[----:B------:R-:W-:Y:S01]  /*15960*/  ISETP.NE.AND P0, PT, R86, RZ, PT ;  /* 0x000000ff5600720c */ /* 0x000fe20003f05270 */
[----:B------:R-:W-:-:S12]  /*15970*/  BSSY.RECONVERGENT B0, `(.L_x_17864) ;  /* 0x000001e000007945 */ /* 0x000fd80003800200 */
[----:B------:R-:W-:Y:S05]  /*15980*/  @!P0 BRA `(.L_x_17865) ;  /* 0x0000000000708947 */ /* 0x000fea0003800000 */
[----:B01----:R-:W0:Y:S01]  /*15990*/  LDC.64 R78, c[0x0][0x428] ;  /* 0x00010a00ff4e7b82 */ /* 0x003e220000000a00 */
[----:B------:R-:W-:Y:S01]  /*159a0*/  SHF.R.U64 R100, R48, 0x10, R49 ;  /* 0x0000001030647819 */ /* 0x000fe20000001231 */
[--C-:B------:R-:W-:Y:S01]  /*159b0*/  FADD.FTZ R108, R12, -R90.reuse ;  /* 0x8000005a0c6c7221 */ /* 0x100fe20000010000 */
[----:B------:R-:W-:Y:S01]  /*159c0*/  SHF.R.U64 R102, R40, 0x10, R41 ;  /* 0x0000001028667819 */ /* 0x000fe20000001229 */
[--C-:B------:R-:W-:Y:S01]  /*159d0*/  FADD.FTZ R106, R13, -R90.reuse ;  /* 0x8000005a0d6a7221 */ /* 0x100fe20000010000 */
[----:B------:R-:W-:Y:S01]  /*159e0*/  SHF.R.U32.HI R35, RZ, 0x10, R49 ;  /* 0x00000010ff237819 */ /* 0x000fe20000011631 */
[--C-:B------:R-:W-:Y:S01]  /*159f0*/  FADD.FTZ R98, R14, -R90.reuse ;  /* 0x8000005a0e627221 */ /* 0x100fe20000010000 */
[----:B------:R-:W-:Y:S01]  /*15a00*/  SHF.R.U32.HI R86, RZ, 0x10, R41 ;  /* 0x00000010ff567819 */ /* 0x000fe20000011629 */
[----:B------:R-:W-:Y:S01]  /*15a10*/  FADD.FTZ R104, R15, -R90 ;  /* 0x8000005a0f687221 */ /* 0x000fe20000010000 */
[----:B------:R-:W-:Y:S02]  /*15a20*/  HADD2.F32 R103, -RZ, R94.H0_H0 ;  /* 0x2000005eff677230 */ /* 0x000fe40000004100 */
[----:B------:R-:W-:Y:S01]  /*15a30*/  FMUL.FTZ R105, R91, R108 ;  /* 0x0000006c5b697220 */ /* 0x000fe20000410000 */
[----:B------:R-:W-:-:S02]  /*15a40*/  HADD2.F32 R32, -RZ, R40.H0_H0 ;  /* 0x20000028ff207230 */ /* 0x000fc40000004100 */
[C---:B------:R-:W-:Y:S01]  /*15a50*/  FMUL.FTZ R33, R91.reuse, R106 ;  /* 0x0000006a5b217220 */ /* 0x040fe20000410000 */
[----:B------:R-:W-:Y:S02]  /*15a60*/  HADD2.F32 R34, -RZ, R94.H1_H1 ;  /* 0x3000005eff227230 */ /* 0x000fe40000004100 */
[C---:B------:R-:W-:Y:S01]  /*15a70*/  FMUL.FTZ R98, R91.reuse, R98 ;  /* 0x000000625b627220 */ /* 0x040fe20000410000 */
[----:B------:R-:W-:Y:S02]  /*15a80*/  HADD2.F32 R101, -RZ, R41.H0_H0 ;  /* 0x20000029ff657230 */ /* 0x000fe40000004100 */
[----:B------:R-:W-:Y:S01]  /*15a90*/  FMUL.FTZ R99, R91, R104 ;  /* 0x000000685b637220 */ /* 0x000fe20000410000 */
[----:B------:R-:W-:Y:S02]  /*15aa0*/  HADD2.F32 R100, -RZ, R100.H0_H0 ;  /* 0x20000064ff647230 */ /* 0x000fe40000004100 */
[----:B------:R-:W-:Y:S01]  /*15ab0*/  FFMA.FTZ R32, R105, R103, R32 ;  /* 0x0000006769207223 */ /* 0x000fe20000010020 */
[----:B------:R-:W-:-:S02]  /*15ac0*/  HADD2.F32 R102, -RZ, R102.H0_H0 ;  /* 0x20000066ff667230 */ /* 0x000fc40000004100 */
[----:B------:R-:W-:Y:S01]  /*15ad0*/  FFMA.FTZ R34, R98, R34, R101 ;  /* 0x0000002262227223 */ /* 0x000fe20000010065 */
[----:B------:R-:W-:Y:S02]  /*15ae0*/  HADD2.F32 R35, -RZ, R35.H0_H0 ;  /* 0x20000023ff237230 */ /* 0x000fe40000004100 */
[----:B------:R-:W-:Y:S02]  /*15af0*/  HADD2.F32 R86, -RZ, R86.H0_H0 ;  /* 0x20000056ff567230 */ /* 0x000fe40000004100 */
[----:B------:R-:W-:Y:S01]  /*15b00*/  FFMA.FTZ R33, R33, R100, R102 ;  /* 0x0000006421217223 */ /* 0x000fe20000010066 */
[----:B0-----:R-:W-:-:S04]  /*15b10*/  IMAD.WIDE.U32 R78, R77, 0x10, R78 ;  /* 0x000000104d4e7825 */ /* 0x001fc800078e004e */
[----:B------:R-:W-:Y:S01]  /*15b20*/  FFMA.FTZ R35, R99, R35, R86 ;  /* 0x0000002363237223 */ /* 0x000fe20000010056 */
[----:B------:R-:W-:-:S04]  /*15b30*/  VIADD R77, R77, 0x100 ;  /* 0x000001004d4d7836 */ /* 0x000fc80000000000 */
[----:B------:R2:W-:Y:S03]  /*15b40*/  STG.E.128 desc[UR8][R78.64], R32 ;  /* 0x000000204e007986 */ /* 0x0005e6000c101d08 */
.L_x_17865:
[----:B------:R-:W-:Y:S05]  /*15b50*/  BSYNC.RECONVERGENT B0 ;  /* 0x0000000000007941 */ /* 0x000fea0003800200 */
.L_x_17864:
[----:B------:R-:W-:Y:S01]  /*15b60*/  ISETP.NE.AND P0, PT, R85, RZ, PT ;  /* 0x000000ff5500720c */ /* 0x000fe20003f05270 */
[----:B------:R-:W-:-:S12]  /*15b70*/  BSSY.RECONVERGENT B0, `(.L_x_17866) ;  /* 0x000001e000007945 */ /* 0x000fd80003800200 */
[----:B------:R-:W-:Y:S05]  /*15b80*/  @!P0 BRA `(.L_x_17867) ;  /* 0x0000000000708947 */ /* 0x000fea0003800000 */
[----:B012---:R-:W0:Y:S01]  /*15b90*/  LDC.64 R78, c[0x0][0x428] ;  /* 0x00010a00ff4e7b82 */ /* 0x007e220000000a00 */
        /* <DEDUP_REMOVED lines=23> */
[C---:B0-----:R-:W-:Y:S01]  /*15d10*/  IMAD.WIDE.U32 R78, R77.reuse, 0x10, R78 ;  /* 0x000000104d4e7825 */ /* 0x041fe200078e004e */
[----:B------:R-:W-:-:S03]  /*15d20*/  IADD3 R77, PT, PT, R77, 0x100, RZ ;  /* 0x000001004d4d7810 */ /* 0x000fc60007ffe0ff */
[----:B------:R-:W-:-:S05]  /*15d30*/  FFMA.FTZ R35, R85, R35, R86 ;  /* 0x0000002355237223 */ /* 0x000fca0000010056 */
[----:B------:R3:W-:Y:S02]  /*15d40*/  STG.E.128 desc[UR8][R78.64], R32 ;  /* 0x000000204e007986 */ /* 0x0007e4000c101d08 */
.L_x_17867:
[----:B------:R-:W-:Y:S05]  /*15d50*/  BSYNC.RECONVERGENT B0 ;  /* 0x0000000000007941 */ /* 0x000fea0003800200 */
.L_x_17866:
[----:B------:R-:W-:Y:S01]  /*15d60*/  ISETP.NE.AND P0, PT, R82, RZ, PT ;  /* 0x000000ff5200720c */ /* 0x000fe20003f05270 */
[----:B------:R-:W-:-:S12]  /*15d70*/  BSSY.RECONVERGENT B0, `(.L_x_17868) ;  /* 0x000001d000007945 */ /* 0x000fd80003800200 */
[----:B------:R-:W-:Y:S05]  /*15d80*/  @!P0 BRA `(.L_x_17869) ;  /* 0x00000000006c8947 */ /* 0x000fea0003800000 */
[----:B0123--:R-:W0:Y:S01]  /*15d90*/  LDC.64 R78, c[0x0][0x428] ;  /* 0x00010a00ff4e7b82 */ /* 0x00fe220000000a00 */
[----:B------:R-:W-:Y:S01]  /*15da0*/  SHF.R.U64 R100, R44, 0x10, R45 ;  /* 0x000000102c647819 */ /* 0x000fe2000000122d */
[--C-:B------:R-:W-:Y:S01]  /*15db0*/  FADD.FTZ R106, R20, -R90.reuse ;  /* 0x8000005a146a7221 */ /* 0x100fe20000010000 */
[----:B------:R-:W-:Y:S01]  /*15dc0*/  SHF.R.U64 R102, R36, 0x10, R37 ;  /* 0x0000001024667819 */ /* 0x000fe20000001225 */
[--C-:B------:R-:W-:Y:S01]  /*15dd0*/  FADD.FTZ R104, R21, -R90.reuse ;  /* 0x8000005a15687221 */ /* 0x100fe20000010000 */
[----:B------:R-:W-:Y:S01]  /*15de0*/  SHF.R.U32.HI R82, RZ, 0x10, R45 ;  /* 0x00000010ff527819 */ /* 0x000fe2000001162d */
[--C-:B------:R-:W-:Y:S01]  /*15df0*/  FADD.FTZ R98, R22, -R90.reuse ;  /* 0x8000005a16627221 */ /* 0x100fe20000010000 */
        /* <DEDUP_REMOVED lines=15> */
[----:B0-----:R-:W-:-:S04]  /*15ef0*/  IMAD.WIDE.U32 R78, R77, 0x10, R78 ;  /* 0x000000104d4e7825 */ /* 0x001fc800078e004e */
[----:B------:R-:W-:Y:S01]  /*15f00*/  FFMA.FTZ R33, R33, R100, R102 ;  /* 0x0000006421217223 */ /* 0x000fe20000010066 */
[----:B------:R-:W-:Y:S01]  /*15f10*/  FFMA.FTZ R35, R86, R82, R35 ;  /* 0x0000005256237223 */ /* 0x000fe20000010023 */
[----:B------:R-:W-:-:S04]  /*15f20*/  VIADD R77, R77, 0x100 ;  /* 0x000001004d4d7836 */ /* 0x000fc80000000000 */
[----:B------:R4:W-:Y:S03]  /*15f30*/  STG.E.128 desc[UR8][R78.64], R32 ;  /* 0x000000204e007986 */ /* 0x0009e6000c101d08 */
.L_x_17869:
[----:B------:R-:W-:Y:S05]  /*15f40*/  BSYNC.RECONVERGENT B0 ;  /* 0x0000000000007941 */ /* 0x000fea0003800200 */
.L_x_17868:
[----:B------:R-:W-:Y:S01]  /*15f50*/  ISETP.NE.AND P0, PT, R83, RZ, PT ;  /* 0x000000ff5300720c */ /* 0x000fe20003f05270 */
[----:B------:R-:W-:-:S12]  /*15f60*/  BSSY.RECONVERGENT B0, `(.L_x_17870) ;  /* 0x000001a000007945 */ /* 0x000fd80003800200 */
[----:B------:R-:W-:Y:S05]  /*15f70*/  @!P0 BRA `(.L_x_17871) ;  /* 0x0000000000608947 */ /* 0x000fea0003800000 */
[----:B01234-:R-:W0:Y:S01]  /*15f80*/  LDC.64 R78, c[0x0][0x428] ;  /* 0x00010a00ff4e7b82 */ /* 0x01fe220000000a00 */
        /* <DEDUP_REMOVED lines=10> */
[----:B------:R-:W-:Y:S02]  /*16030*/  HADD2.F32 R33, -RZ, R107.H1_H1 ;  /* 0x3000006bff217230 */ /* 0x000fe40000004100 */
[----:B------:R-:W-:Y:S01]  /*16040*/  FMUL.FTZ R83, R91, R100 ;  /* 0x000000645b537220 */ /* 0x000fe20000410000 */
[----:B------:R-:W-:Y:S02]  /*16050*/  HADD2.F32 R85, -RZ, R92.H1_H1 ;  /* 0x3000005cff557230 */ /* 0x000fe40000004100 */
[----:B------:R-:W-:Y:S01]  /*16060*/  FFMA.FTZ R32, R103, R101, R32 ;  /* 0x0000006567207223 */ /* 0x000fe20000010020 */
[----:B------:R-:W-:Y:S02]  /*16070*/  HADD2.F32 R34, -RZ, R3.H0_H0 ;  /* 0x20000003ff227230 */ /* 0x000fe40000004100 */
[----:B------:R-:W-:Y:S01]  /*16080*/  FFMA.FTZ R33, R98, R86, R33 ;  /* 0x0000005662217223 */ /* 0x000fe20000010021 */
[----:B------:R-:W-:-:S02]  /*16090*/  HADD2.F32 R35, -RZ, R93.H1_H1 ;  /* 0x3000005dff237230 */ /* 0x000fc40000004100 */
[----:B------:R-:W-:Y:S02]  /*160a0*/  HADD2.F32 R82, -RZ, R109.H0_H0 ;  /* 0x2000006dff527230 */ /* 0x000fe40000004100 */
[----:B------:R-:W-:-:S03]  /*160b0*/  FFMA.FTZ R34, R99, R85, R34 ;  /* 0x0000005563227223 */ /* 0x000fc60000010022 */
[----:B------:R-:W-:Y:S01]  /*160c0*/  FFMA.FTZ R35, R83, R35, R82 ;  /* 0x0000002353237223 */ /* 0x000fe20000010052 */
[C---:B0-----:R-:W-:Y:S01]  /*160d0*/  IMAD.WIDE.U32 R78, R77.reuse, 0x10, R78 ;  /* 0x000000104d4e7825 */ /* 0x041fe200078e004e */
[----:B------:R-:W-:-:S04]  /*160e0*/  IADD3 R77, PT, PT, R77, 0x100, RZ ;  /* 0x000001004d4d7810 */ /* 0x000fc80007ffe0ff */
[----:B------:R0:W-:Y:S03]  /*160f0*/  STG.E.128 desc[UR8][R78.64], R32 ;  /* 0x000000204e007986 */ /* 0x0001e6000c101d08 */
.L_x_17871:
[----:B------:R-:W-:Y:S05]  /*16100*/  BSYNC.RECONVERGENT B0 ;  /* 0x0000000000007941 */ /* 0x000fea0003800200 */
.L_x_17870:
        /* <DEDUP_REMOVED lines=17> */
.L_x_17873:
[----:B------:R-:W-:Y:S05]  /*16220*/  BSYNC.RECONVERGENT B0 ;  /* 0x0000000000007941 */ /* 0x000fea0003800200 */
.L_x_17872:
[----:B------:R-:W-:Y:S02]  /*16230*/  UIADD3 UR14, UPT, UPT, UR14, UR12, URZ ;  /* 0x0000000c0e0e7290 */ /* 0x000fe4000fffe0ff */
[----:B------:R-:W-:Y:S02]  /*16240*/  UPLOP3.LUT UP2, UPT, UPT, UPT, UP2, 0x40, 0x4 ;  /* 0x000000000004789c */ /* 0x000fe40003f4e820 */
[----:B------:R-:W-:-:S09]  /*16250*/  UISETP.GE.AND UP1, UPT, UR14, UR13, UPT ;  /* 0x0000000d0e00728c */ /* 0x000fd2000bf26270 */
[----:B------:R-:W-:Y:S05]  /*16260*/  BRA.U !UP1, `(.L_x_17874) ;  /* 0xfffffeb109d47547 */ /* 0x000fea000b83ffff */
[----:B------:R-:W-:Y:S05]  /*16270*/  EXIT ;  /* 0x000000000000794d */ /* 0x000fea0003800000 */
.L_x_17875:
        /* <DEDUP_REMOVED lines=16> */
.L_x_21043:


//--------------------- .text._ZN10layer_norm13ln_fwd_kernelINS_13Kernel_traitsI6__halfffffjLj6144ELj1ELj1ELj8ELj16ENS_18Kernel_traits_baseILj6144ES2_ffffjLj256EEEEELb1ELb1ELb0ELb1EEEvNS_9FwdParamsE --------------------------
	.section	.text._ZN10layer_norm13ln_fwd_kernelINS_13Kernel_traitsI6__halfffffjLj6144ELj1ELj1ELj8ELj16ENS_18Kernel_traits_baseILj6144ES2_ffffjLj256EEEEELb1ELb1ELb0ELb1EEEvNS_9FwdParamsE,"ax",@progbits
	.align	128
        .global         _ZN10layer_norm13ln_fwd_kernelINS_13Kernel_traitsI6__halfffffjLj6144ELj1ELj1ELj8ELj16ENS_18Kernel_traits_baseILj6144ES2_ffffjLj256EEEEELb1ELb1ELb0ELb1EEEvNS_9FwdParamsE
        .type           _ZN10layer_norm13ln_fwd_kernelINS_13Kernel_traitsI6__halfffffjLj6144ELj1ELj1ELj8ELj16ENS_18Kernel_traits_baseILj6144ES2_ffffjLj256EEEEELb1ELb1ELb0ELb1EEEvNS_9FwdParamsE,@function
        .size           _ZN10layer_norm13ln_fwd_kernelINS_13Kernel_traitsI6__halfffffjLj6144ELj1ELj1ELj8ELj16ENS_18Kernel_traits_baseILj6144ES2_ffffjLj256EEEEELb1ELb1ELb0ELb1EEEvNS_9FwdParamsE,(.L_x_21044 - _ZN10layer_norm13ln_fwd_kernelINS_13Kernel_traitsI6__halfffffjLj6144ELj1ELj1ELj8ELj16ENS_18Kernel_traits_baseILj6144ES2_ffffjLj256EEEEELb1ELb1ELb0ELb1EEEvNS_9FwdParamsE)
        .other          _ZN10layer_norm13ln_fwd_kernelINS_13Kernel_traitsI6__halfffffjLj6144ELj1ELj1ELj8ELj16ENS_18Kernel_traits_baseILj6144ES2_ffffjLj256EEEEELb1ELb1ELb0ELb1EEEvNS_9FwdParamsE,@"STO_CUDA_ENTRY STV_DEFAULT"
_ZN10layer_norm13ln_fwd_kernelINS_13Kernel_traitsI6__halfffffjLj6144ELj1ELj1ELj8ELj16ENS_18Kernel_traits_baseILj6144ES2_ffffjLj256EEEEELb1ELb1ELb0ELb1EEEvNS_9FwdParamsE:
.text._ZN10layer_norm13ln_fwd_kernelINS_13Kernel_traitsI6__halfffffjLj6144ELj1ELj1ELj8ELj16ENS_18Kernel_traits_baseILj6144ES2_ffffjLj256EEEEELb1ELb1ELb0ELb1EEEvNS_9FwdParamsE:
        /* <DEDUP_REMOVED lines=11> */
[----:B------:R-:W3:Y:S03]  /*00b0*/  @P0 LDC R7, c[0x0][0x460] ;  /* 0x00011800ff070b82 */ /* 0x000ee60000000800 */
[----:B-1----:R-:W3:Y:S01]  /*00c0*/  @P0 LDG.E.64 R4, desc[UR14][R88.64] ;  /* 0x0000000e58040981 */ /* 0x002ee2000c1e1b00 */
[----:B0-----:R-:W-:Y:S01]  /*00d0*/  UISETP.NE.U32.AND UP0, UPT, UR4, URZ, UPT ;  /* 0x000000ff0400728c */ /* 0x001fe2000bf05070 */
[----:B------:R-:W0:Y:S03]  /*00e0*/  S2R R83, SR_TID.X ;  /* 0x0000000000537919 */ /* 0x000e260000002100 */
[----:B------:R-:W1:Y:S01]  /*00f0*/  S2UR UR18, SR_CTAID.X ;  /* 0x00000000001279c3 */ /* 0x000e620000002500 */
[----:B------:R-:W-:Y:S01]  /*0100*/  UISETP.NE.AND.EX UP0, UPT, UR5, URZ, UPT, UP0 ;  /* 0x000000ff0500728c */ /* 0x000fe2000bf05300 */
[----:B--2---:R-:W-:-:S02]  /*0110*/  @P0 R2UR UR16, R2 ;  /* 0x00000000021002ca */ /* 0x004fc400000e0000 */
[----:B------:R-:W-:Y:S02]  /*0120*/  @P0 R2UR UR17, R3 ;  /* 0x00000000031102ca */ /* 0x000fe400000e0000 */
[----:B---3--:R-:W-:-:S04]  /*0130*/  @P0 IADD3 R88, P1, PT, R4, R7, RZ ;  /* 0x0000000704580210 */ /* 0x008fc80007f3e0ff */
[----:B------:R-:W-:-:S04]  /*0140*/  @P0 IADD3.X R89, PT, PT, RZ, R5, RZ, P1, !PT ;  /* 0x00000005ff590210 */ /* 0x000fc80000ffe4ff */
[--C-:B------:R-:W-:Y:S01]  /*0150*/  SHF.R.U64 R85, R88, 0x2, R89.reuse ;  /* 0x0000000258557819 */ /* 0x100fe20000001259 */
[----:B------:R-:W-:Y:S01]  /*0160*/  UIADD3 UR6, UPT, UPT, UR16, -0x61c88647, URZ ;  /* 0x9e3779b910067890 */ /* 0x000fe2000fffe0ff */
[----:B------:R-:W-:Y:S01]  /*0170*/  SHF.R.U32.HI R84, RZ, 0x2, R89 ;  /* 0x00000002ff547819 */ /* 0x000fe20000011659 */
[----:B------:R-:W-:Y:S02]  /*0180*/  UIADD3 UR7, UPT, UPT, UR17, 0x76cf5d0a, URZ ;  /* 0x76cf5d0a11077890 */ /* 0x000fe4000fffe0ff */
[----:B------:R-:W-:Y:S02]  /*0190*/  UIADD3 UR8, UPT, UPT, UR17, 0x32370b8f, URZ ;  /* 0x32370b8f11087890 */ /* 0x000fe4000fffe0ff */
[----:B------:R-:W-:Y:S02]  /*01a0*/  UIADD3 UR19, UPT, UPT, UR16, 0x78dde6e4, URZ ;  /* 0x78dde6e410137890 */ /* 0x000fe4000fffe0ff */
[----:B------:R-:W-:Y:S02]  /*01b0*/  UIADD3 UR9, UPT, UPT, UR17, -0x126145ec, URZ ;  /* 0xed9eba1411097890 */ /* 0x000fe4000fffe0ff */
[----:B------:R-:W-:-:S02]  /*01c0*/  UIADD3 UR10, UPT, UPT, UR16, 0x1715609d, URZ ;  /* 0x1715609d100a7890 */ /* 0x000fc4000fffe0ff */
[----:B------:R-:W-:Y:S02]  /*01d0*/  UIADD3 UR11, UPT, UPT, UR16, -0x4ab325aa, URZ ;  /* 0xb54cda56100b7890 */ /* 0x000fe4000fffe0ff */
[----:B------:R-:W-:Y:S02]  /*01e0*/  UIADD3 UR12, UPT, UPT, UR17, 0x646e171e, URZ ;  /* 0x646e171e110c7890 */ /* 0x000fe4000fffe0ff */
[----:B------:R-:W-:Y:S02]  /*01f0*/  UIADD3 UR20, UPT, UPT, UR17, 0x1fd5c5a3, URZ ;  /* 0x1fd5c5a311147890 */ /* 0x000fe4000fffe0ff */
[----:B------:R-:W-:Y:S01]  /*0200*/  UIADD3 UR13, UPT, UPT, UR16, -0xe443238, URZ ;  /* 0xf1bbcdc8100d7890 */ /* 0x000fe2000fffe0ff */
[----:B01----:R-:W-:Y:S11]  /*0210*/  BRA.U !UP0, `(.L_x_17876) ;  /* 0x0000000108647547 */ /* 0x003ff6000b800000 */
        /* <DEDUP_REMOVED lines=25> */
.L_x_17876:
[----:B------:R-:W0:Y:S08]  /*03b0*/  LDC.64 R2, c[0x0][0x3d0] ;  /* 0x0000f400ff027b82 */ /* 0x000e300000000a00 */
[----:B------:R-:W1:Y:S01]  /*03c0*/  LDC.64 R4, c[0x0][0x3e8] ;  /* 0x0000fa00ff047b82 */ /* 0x000e620000000a00 */
[----:B------:R-:W-:Y:S02]  /*03d0*/  CS2R R8, SRZ ;  /* 0x0000000000087805 */ /* 0x000fe4000001ff00 */
[----:B------:R-:W-:Y:S01]  /*03e0*/  CS2R R10, SRZ ;  /* 0x00000000000a7805 */ /* 0x000fe2000001ff00 */
[----:B0-----:R-:W-:Y:S01]  /*03f0*/  IMAD.WIDE.U32 R6, R83, 0x8, R2 ;  /* 0x0000000853067825 */ /* 0x001fe200078e0002 */
[----:B------:R-:W-:-:S04]  /*0400*/  CS2R R2, SRZ ;  /* 0x0000000000027805 */ /* 0x000fc8000001ff00 */
[----:B------:R-:W5:Y:S01]  /*0410*/  LDG.E.64 R22, desc[UR14][R6.64] ;  /* 0x0000000e06167981 */ /* 0x000f62000c1e1b00 */
[----:B-1----:R-:W-:-:S03]  /*0420*/  IMAD.WIDE.U32 R12, R83, 0x8, R4 ;  /* 0x00000008530c7825 */ /* 0x002fc600078e0004 */
[----:B------:R-:W5:Y:S01]  /*0430*/  LDG.E.64 R34, desc[UR14][R6.64+0x800] ;  /* 0x0008000e06227981 */ /* 0x000f62000c1e1b00 */
[----:B------:R-:W-:-:S03]  /*0440*/  CS2R R4, SRZ ;  /* 0x0000000000047805 */ /* 0x000fc6000001ff00 */
[----:B------:R-:W5:Y:S04]  /*0450*/  LDG.E.64 R20, desc[UR14][R6.64+0x1000] ;  /* 0x0010000e06147981 */ /* 0x000f68000c1e1b00 */
[----:B------:R-:W5:Y:S04]  /*0460*/  LDG.E.64 R18, desc[UR14][R6.64+0x1800] ;  /* 0x0018000e06127981 */ /* 0x000f68000c1e1b00 */
[----:B------:R-:W5:Y:S04]  /*0470*/  LDG.E.64 R16, desc[UR14][R6.64+0x2000] ;  /* 0x0020000e06107981 */ /* 0x000f68000c1e1b00 */
[----:B------:R0:W5:Y:S04]  /*0480*/  LDG.E.64 R14, desc[UR14][R6.64+0x2800] ;  /* 0x0028000e060e7981 */ /* 0x000168000c1e1b00 */
[----:B------:R-:W5:Y:S04]  /*0490*/  LDG.E.64 R24, desc[UR14][R12.64] ;  /* 0x0000000e0c187981 */ /* 0x000f68000c1e1b00 */
[----:B------:R-:W5:Y:S01]  /*04a0*/  LDG.E.64 R26, desc[UR14][R12.64+0x800] ;  /* 0x0008000e0c1a7981 */ /* 0x000f62000c1e1b00 */
[----:B0-----:R-:W-:-:S03]  /*04b0*/  CS2R R6, SRZ ;  /* 0x0000000000067805 */ /* 0x001fc6000001ff00 */
[----:B------:R-:W5:Y:S04]  /*04c0*/  LDG.E.64 R28, desc[UR14][R12.64+0x1000] ;  /* 0x0010000e0c1c7981 */ /* 0x000f68000c1e1b00 */
[----:B------:R-:W5:Y:S04]  /*04d0*/  LDG.E.64 R30, desc[UR14][R12.64+0x1800] ;  /* 0x0018000e0c1e7981 */ /* 0x000f68000c1e1b00 */
[----:B------:R-:W5:Y:S04]  /*04e0*/  LDG.E.64 R36, desc[UR14][R12.64+0x2000] ;  /* 0x0020000e0c247981 */ /* 0x000f68000c1e1b00 */
[----:B------:R0:W5:Y:S02]  /*04f0*/  LDG.E.64 R38, desc[UR14][R12.64+0x2800] ;  /* 0x0028000e0c267981 */ /* 0x000164000c1e1b00 */
[----:B0-----:R-:W-:-:S07]  /*0500*/  CS2R R12, SRZ ;  /* 0x00000000000c7805 */ /* 0x001fce000001ff00 */
.L_x_17877:
[----:B------:R-:W1:Y:S02]  /*0510*/  LDCU UR4, c[0x0][0x384] ;  /* 0x00007080ff0477ac */ /* 0x000e640008000800 */
[----:B-1----:R-:W-:-:S06]  /*0520*/  UISETP.GE.AND UP0, UPT, UR18, UR4, UPT ;  /* 0x000000041200728c */ /* 0x002fcc000bf06270 */
[----:B------:R-:W-:-:S13]  /*0530*/  PLOP3.LUT P0, PT, PT, PT, UP0, 0x80, 0x8 ;  /* 0x000000000008781c */ /* 0x000fda0003f0f008 */
[----:B------:R-:W-:Y:S05]  /*0540*/  @P0 EXIT ;  /* 0x000000000000094d */ /* 0x000fea0003800000 */
[----:B------:R-:W1:Y:S01]  /*0550*/  LDC R0, c[0x0][0x360] ;  /* 0x0000d800ff007b82 */ /* 0x000e620000000800 */
[--C-:B-----5:R-:W-:Y:S01]  /*0560*/  IMAD.MOV.U32 R59, RZ, RZ, R35.reuse ;  /* 0x000000ffff3b7224 */ /* 0x120fe200078e0023 */
[----:B------:R-:W-:Y:S01]  /*0570*/  SHF.R.U64 R58, R34, 0x10, R35 ;  /* 0x00000010223a7819 */ /* 0x000fe20000001223 */
[----:B0-----:R-:W-:Y:S01]  /*0580*/  IMAD.MOV.U32 R40, RZ, RZ, R25 ;  /* 0x000000ffff287224 */ /* 0x001fe200078e0019 */
[----:B------:R-:W-:Y:S01]  /*0590*/  SHF.R.U32.HI R57, RZ, 0x10, R35 ;  /* 0x00000010ff397819 */ /* 0x000fe20000011623 */
[----:B------:R-:W-:Y:S01]  /*05a0*/  IMAD.MOV.U32 R41, RZ, RZ, R27 ;  /* 0x000000ffff297224 */ /* 0x000fe200078e001b */
[----:B------:R-:W-:Y:S01]  /*05b0*/  MOV R60, R34 ;  /* 0x00000022003c7202 */ /* 0x000fe20000000f00 */
[----:B------:R-:W-:Y:S01]  /*05c0*/  IMAD.MOV.U32 R107, RZ, RZ, R28 ;  /* 0x000000ffff6b7224 */ /* 0x000fe200078e001c */
[--C-:B------:R-:W-:Y:S01]  /*05d0*/  SHF.R.U64 R89, R24, 0x10, R25.reuse ;  /* 0x0000001018597819 */ /* 0x100fe20000001219 */
[----:B------:R-:W-:Y:S01]  /*05e0*/  IMAD.MOV.U32 R32, RZ, RZ, R30 ;  /* 0x000000ffff207224 */ /* 0x000fe200078e001e */
[----:B------:R-:W-:Y:S01]  /*05f0*/  SHF.R.U32.HI R43, RZ, 0x10, R25 ;  /* 0x00000010ff2b7819 */ /* 0x000fe20000011619 */
[----:B------:R-:W-:Y:S01]  /*0600*/  UIADD3 UR4, UPT, UPT, UR17, -0x4498517b, URZ ;  /* 0xbb67ae8511047890 */ /* 0x000fe2000fffe0ff */
[----:B------:R-:W-:Y:S01]  /*0610*/  MOV R91, R26 ;  /* 0x0000001a005b7202 */ /* 0x000fe20000000f00 */
[----:B------:R-:W-:Y:S01]  /*0620*/  IMAD.MOV.U32 R86, RZ, RZ, R24 ;  /* 0x000000ffff567224 */ /* 0x000fe200078e0018 */
[--C-:B------:R-:W-:Y:S01]  /*0630*/  SHF.R.U64 R106, R26, 0x10, R27.reuse ;  /* 0x000000101a6a7819 */ /* 0x100fe2000000121b */
[----:B------:R-:W-:Y:S01]  /*0640*/  IMAD.MOV.U32 R26, RZ, RZ, R38 ;  /* 0x000000ffff1a7224 */ /* 0x000fe200078e0026 */
[----:B------:R-:W-:Y:S01]  /*0650*/  SHF.R.U32.HI R44, RZ, 0x10, R27 ;  /* 0x00000010ff2c7819 */ /* 0x000fe2000001161b */
[----:B------:R-:W-:Y:S01]  /*0660*/  IMAD.MOV.U32 R78, RZ, RZ, R22 ;  /* 0x000000ffff4e7224 */ /* 0x000fe200078e0016 */
[----:B------:R-:W-:Y:S01]  /*0670*/  MOV R42, R29 ;  /* 0x0000001d002a7202 */ /* 0x000fe20000000f00 */
[----:B------:R-:W-:Y:S01]  /*0680*/  IMAD.MOV.U32 R56, RZ, RZ, R20 ;  /* 0x000000ffff387224 */ /* 0x000fe200078e0014 */
[--C-:B------:R-:W-:Y:S01]  /*0690*/  SHF.R.U64 R108, R28, 0x10, R29.reuse ;  /* 0x000000101c6c7819 */ /* 0x100fe2000000121d */
[----:B------:R-:W-:Y:S01]  /*06a0*/  IMAD.MOV.U32 R52, RZ, RZ, R18 ;  /* 0x000000ffff347224 */ /* 0x000fe200078e0012 */
[----:B------:R-:W-:Y:S01]  /*06b0*/  SHF.R.U32.HI R45, RZ, 0x10, R29 ;  /* 0x00000010ff2d7819 */ /* 0x000fe2000001161d */
[----:B------:R-:W-:Y:S01]  /*06c0*/  IMAD.MOV.U32 R29, RZ, RZ, R37 ;  /* 0x000000ffff1d7224 */ /* 0x000fe200078e0025 */
[----:B------:R-:W-:Y:S01]  /*06d0*/  SHF.R.U64 R110, R30, 0x10, R31 ;  /* 0x000000101e6e7819 */ /* 0x000fe2000000121f */
[----:B-1----:R-:W-:Y:S01]  /*06e0*/  IMAD R83, R0, UR18, R83 ;  /* 0x0000001200537c24 */ /* 0x002fe2000f8e0253 */
[----:B------:R-:W-:Y:S01]  /*06f0*/  MOV R30, R36 ;  /* 0x00000024001e7202 */ /* 0x000fe20000000f00 */
[----:B------:R-:W-:Y:S01]  /*0700*/  IMAD.HI.U32 R0, R85, -0x2daee0ad, RZ ;  /* 0xd2511f5355007827 */ /* 0x000fe200078e00ff */
[--C-:B------:R-:W-:Y:S01]  /*0710*/  SHF.R.U64 R112, R36, 0x10, R37.reuse ;  /* 0x0000001024707819 */ /* 0x100fe20000001225 */
[----:B------:R-:W-:Y:S01]  /*0720*/  UIADD3 UR5, UPT, UPT, UR17, -0x695add53, URZ ;  /* 0x96a522ad11057890 */ /* 0x000fe2000fffe0ff */
[----:B------:R-:W-:Y:S01]  /*0730*/  SHF.R.U32.HI R28, RZ, 0x10, R37 ;  /* 0x00000010ff1c7819 */ /* 0x000fe20000011625 */
[C---:B------:R-:W-:Y:S01]  /*0740*/  IMAD.HI.U32 R35, R83.reuse, -0x326172a9, RZ ;  /* 0xcd9e8d5753237827 */ /* 0x040fe200078e00ff */
[----:B------:R-:W-:Y:S01]  /*0750*/  LOP3.LUT R34, R0, UR17, RZ, 0x3c, !PT ;  /* 0x0000001100227c12 */ /* 0x000fe2000f8e3cff */
[----:B------:R-:W-:Y:S01]  /*0760*/  UPLOP3.LUT UP1, UPT, UPT, UPT, UPT, 0x40, 0x4 ;  /* 0x000000000004789c */ /* 0x000fe20003f2e870 */
[----:B------:R-:W-:Y:S01]  /*0770*/  MOV R27, R39 ;  /* 0x00000027001b7202 */ /* 0x000fe20000000f00 */
[----:B------:R-:W-:Y:S01]  /*0780*/  IMAD R37, R83, -0x326172a9, RZ ;  /* 0xcd9e8d5753257824 */ /* 0x000fe200078e02ff */
[----:B------:R-:W-:Y:S01]  /*0790*/  LOP3.LUT R35, R84, UR16, R35, 0x96, !PT ;  /* 0x0000001054237c12 */ /* 0x000fe2000f8e9623 */
[----:B------:R-:W-:Y:S01]  /*07a0*/  IMAD.HI.U32 R36, R34, -0x326172a9, RZ ;  /* 0xcd9e8d5722247827 */ /* 0x000fe200078e00ff */
[--C-:B------:R-:W-:Y:S01]  /*07b0*/  SHF.R.U64 R115, R38, 0x10, R39.reuse ;  /* 0x0000001026737819 */ /* 0x100fe20000001227 */
[----:B------:R-:W0:Y:S01]  /*07c0*/  LDCU UR21, c[0x0][0x388] ;  /* 0x00007100ff1577ac */ /* 0x000e220008000800 */
[----:B------:R-:W-:Y:S01]  /*07d0*/  SHF.R.U32.HI R25, RZ, 0x10, R39 ;  /* 0x00000010ff197819 */ /* 0x000fe20000011627 */
[----:B------:R-:W-:Y:S01]  /*07e0*/  IMAD R39, R85, -0x2daee0ad, RZ ;  /* 0xd2511f5355277824 */ /* 0x000fe200078e02ff */
[----:B------:R-:W-:Y:S01]  /*07f0*/  SHF.R.U64 R62, R22, 0x10, R23 ;  /* 0x00000010163e7819 */ /* 0x000fe20000001217 */
[----:B------:R-:W-:Y:S01]  /*0800*/  IMAD.HI.U32 R38, R35, -0x2daee0ad, RZ ;  /* 0xd2511f5323267827 */ /* 0x000fe200078e00ff */
[----:B------:R-:W-:Y:S01]  /*0810*/  LOP3.LUT R36, R37, UR6, R36, 0x96, !PT ;  /* 0x0000000625247c12 */ /* 0x000fe2000f8e9624 */
[----:B------:R-:W1:Y:S01]  /*0820*/  LDCU.U8 UR22, c[0x0][0x410] ;  /* 0x00008200ff1677ac */ /* 0x000e620008000000 */
[----:B------:R-:W-:Y:S01]  /*0830*/  SHF.R.U64 R54, R20, 0x10, R21 ;  /* 0x0000001014367819 */ /* 0x000fe20000001215 */
[----:B------:R-:W-:Y:S01]  /*0840*/  IMAD R34, R34, -0x326172a9, RZ ;  /* 0xcd9e8d5722227824 */ /* 0x000fe200078e02ff */
[----:B------:R-:W-:Y:S01]  /*0850*/  LOP3.LUT R38, R39, UR4, R38, 0x96, !PT ;  /* 0x0000000427267c12 */ /* 0x000fe2000f8e9626 */
[----:B------:R-:W-:Y:S01]  /*0860*/  UIADD3 UR4, UPT, UPT, UR16, 0x3c6ef372, URZ ;  /* 0x3c6ef37210047890 */ /* 0x000fe2000fffe0ff */
[----:B------:R-:W-:Y:S01]  /*0870*/  SHF.R.U64 R22, R18, 0x10, R19 ;  /* 0x0000001012167819 */ /* 0x000fe20000001213 */
[----:B------:R-:W-:Y:S01]  /*0880*/  IMAD R39, R36, -0x2daee0ad, RZ ;  /* 0xd2511f5324277824 */ /* 0x000fe200078e02ff */
[----:B------:R-:W-:Y:S01]  /*0890*/  MOV R20, R16 ;  /* 0x0000001000147202 */ /* 0x000fe20000000f00 */
[----:B------:R-:W-:Y:S01]  /*08a0*/  IMAD R37, R38, -0x326172a9, RZ ;  /* 0xcd9e8d5726257824 */ /* 0x000fe200078e02ff */
[----:B------:R-:W-:Y:S01]  /*08b0*/  SHF.R.U64 R18, R16, 0x10, R17 ;  /* 0x0000001010127819 */ /* 0x000fe20000001211 */
[----:B------:R-:W-:Y:S01]  /*08c0*/  IMAD.MOV.U32 R16, RZ, RZ, R14 ;  /* 0x000000ffff107224 */ /* 0x000fe200078e000e */
[----:B------:R-:W-:Y:S01]  /*08d0*/  PRMT R86, R86, 0x5410, R40 ;  /* 0x0000541056567816 */ /* 0x000fe20000000028 */
[----:B------:R-:W-:Y:S01]  /*08e0*/  IMAD R40, R35, -0x2daee0ad, RZ ;  /* 0xd2511f5323287824 */ /* 0x000fe200078e02ff */
[----:B------:R-:W-:Y:S01]  /*08f0*/  MOV R0, R15 ;  /* 0x0000000f00007202 */ /* 0x000fe20000000f00 */
[----:B------:R-:W-:Y:S01]  /*0900*/  IMAD.HI.U32 R35, R36, -0x2daee0ad, RZ ;  /* 0xd2511f5324237827 */ /* 0x000fe200078e00ff */
[--C-:B------:R-:W-:Y:S01]  /*0910*/  SHF.R.U64 R14, R14, 0x10, R15.reuse ;  /* 0x000000100e0e7819 */ /* 0x100fe2000000120f */
[----:B------:R-:W2:Y:S01]  /*0920*/  LDCU UR23, c[0x0][0x400] ;  /* 0x00008000ff1777ac */ /* 0x000ea20008000800 */
[----:B------:R-:W-:Y:S01]  /*0930*/  SHF.R.U32.HI R24, RZ, 0x10, R15 ;  /* 0x00000010ff187819 */ /* 0x000fe2000001160f */
[----:B------:R-:W-:Y:S01]  /*0940*/  IMAD.HI.U32 R15, R38, -0x326172a9, RZ ;  /* 0xcd9e8d57260f7827 */ /* 0x000fe200078e00ff */
[----:B------:R-:W-:Y:S01]  /*0950*/  LOP3.LUT R35, R40, UR7, R35, 0x96, !PT ;  /* 0x0000000728237c12 */ /* 0x000fe2000f8e9623 */
[----:B------:R-:W3:Y:S01]  /*0960*/  LDCU.64 UR6, c[0x0][0x3e0] ;  /* 0x00007c00ff0677ac */ /* 0x000ee20008000a00 */
[----:B------:R-:W-:Y:S01]  /*0970*/  PRMT R111, R30, 0x5410, R29 ;  /* 0x000054101e6f7816 */ /* 0x000fe2000000001d */
[----:B------:R-:W-:Y:S01]  /*0980*/  IMAD.MOV.U32 R33, RZ, RZ, R31 ;  /* 0x000000ffff217224 */ /* 0x000fe200078e001f */
[----:B------:R-:W-:Y:S01]  /*0990*/  LOP3.LUT R15, R34, UR4, R15, 0x96, !PT ;  /* 0x00000004220f7c12 */ /* 0x000fe2000f8e960f */
[----:B------:R-:W-:Y:S01]  /*09a0*/  UIADD3 UR4, UPT, UPT, UR16, -0x255992d5, URZ ;  /* 0xdaa66d2b10047890 */ /* 0x000fe2000fffe0ff */
[----:B------:R-:W-:Y:S01]  /*09b0*/  IMAD.HI.U32 R34, R35, -0x326172a9, RZ ;  /* 0xcd9e8d5723227827 */ /* 0x000fe200078e00ff */
[----:B------:R-:W-:-:S02]  /*09c0*/  SHF.R.U32.HI R31, RZ, 0x10, R31 ;  /* 0x00000010ff1f7819 */ /* 0x000fc4000001161f */
        /* <DEDUP_REMOVED lines=9> */
[----:B------:R-:W-:Y:S01]  /*0a60*/  SHF.R.U32.HI R61, RZ, 0x10, R23 ;  /* 0x00000010ff3d7819 */ /* 0x000fe20000011617 */
[----:B------:R-:W-:Y:S01]  /*0a70*/  IMAD R38, R35, -0x326172a9, RZ ;  /* 0xcd9e8d5723267824 */ /* 0x000fe200078e02ff */
[----:B------:R-:W-:Y:S01]  /*0a80*/  LOP3.LUT R37, R40, UR9, R37, 0x96, !PT ;  /* 0x0000000928257c12 */ /* 0x000fe2000f8e9625 */
[----:B------:R-:W-:Y:S01]  /*0a90*/  IMAD.HI.U32 R15, R36, -0x326172a9, RZ ;  /* 0xcd9e8d57240f7827 */ /* 0x000fe200078e00ff */
[----:B------:R-:W-:Y:S01]  /*0aa0*/  MOV R55, R21 ;  /* 0x0000001500377202 */ /* 0x000fe20000000f00 */
[----:B---3--:R-:W-:Y:S01]  /*0ab0*/  UISETP.NE.U32.AND UP0, UPT, UR6, URZ, UPT ;  /* 0x000000ff0600728c */ /* 0x008fe2000bf05070 */
[----:B------:R-:W-:Y:S01]  /*0ac0*/  SHF.R.U32.HI R53, RZ, 0x10, R21 ;  /* 0x00000010ff357819 */ /* 0x000fe20000011615 */
[----:B------:R-:W-:Y:S01]  /*0ad0*/  IMAD R39, R34, -0x2daee0ad, RZ ;  /* 0xd2511f5322277824 */ /* 0x000fe200078e02ff */
[----:B------:R-:W-:Y:S01]  /*0ae0*/  LOP3.LUT R15, R38, UR19, R15, 0x96, !PT ;  /* 0x00000013260f7c12 */ /* 0x000fe2000f8e960f */
[----:B------:R-:W-:Y:S01]  /*0af0*/  IMAD R36, R36, -0x326172a9, RZ ;  /* 0xcd9e8d5724247824 */ /* 0x000fe200078e02ff */
[----:B------:R-:W-:Y:S01]  /*0b00*/  SHF.R.U32.HI R21, RZ, 0x10, R19 ;  /* 0x00000010ff157819 */ /* 0x000fe20000011613 */
[----:B------:R-:W-:Y:S01]  /*0b10*/  IMAD.HI.U32 R35, R37, -0x326172a9, RZ ;  /* 0xcd9e8d5725237827 */ /* 0x000fe200078e00ff */
[----:B------:R-:W-:Y:S01]  /*0b20*/  PRMT R112, R112, 0x5410, R28 ;  /* 0x0000541070707816 */ /* 0x000fe2000000001c */
[----:B------:R-:W-:Y:S01]  /*0b30*/  UISETP.NE.AND.EX UP0, UPT, UR7, URZ, UPT, UP0 ;  /* 0x000000ff0700728c */ /* 0x000fe2000bf05300 */
[----:B------:R-:W-:Y:S01]  /*0b40*/  PRMT R115, R115, 0x5410, R25 ;  /* 0x0000541073737816 */ /* 0x000fe20000000019 */
[----:B------:R-:W-:Y:S01]  /*0b50*/  IMAD.HI.U32 R34, R15, -0x2daee0ad, RZ ;  /* 0xd2511f530f227827 */ /* 0x000fe200078e00ff */
[----:B------:R-:W-:-:S02]  /*0b60*/  LOP3.LUT R35, R36, UR10, R35, 0x96, !PT ;  /* 0x0000000a24237c12 */ /* 0x000fc4000f8e9623 */
[----:B------:R-:W-:Y:S01]  /*0b70*/  SHF.R.U32.HI R33, RZ, 0x10, R11 ;  /* 0x00000010ff217819 */ /* 0x000fe2000001160b */
[----:B------:R-:W-:Y:S01]  /*0b80*/  IMAD R36, R15, -0x2daee0ad, RZ ;  /* 0xd2511f530f247824 */ /* 0x000fe200078e02ff */
[----:B------:R-:W-:Y:S01]  /*0b90*/  LOP3.LUT R34, R39, UR4, R34, 0x96, !PT ;  /* 0x0000000427227c12 */ /* 0x000fe2000f8e9622 */
[----:B------:R-:W-:Y:S01]  /*0ba0*/  IMAD.HI.U32 R31, R35, -0x2daee0ad, RZ ;  /* 0xd2511f53231f7827 */ /* 0x000fe200078e00ff */
[----:B------:R-:W-:Y:S01]  /*0bb0*/  UIADD3 UR4, UPT, UPT, UR16, 0x5384540f, URZ ;  /* 0x5384540f10047890 */ /* 0x000fe2000fffe0ff */
[----:B------:R-:W-:Y:S02]  /*0bc0*/  SHF.R.U64 R28, R4, 0x10, R5 ;  /* 0x00000010041c7819 */ /* 0x000fe40000001205 */
[----:B------:R-:W-:Y:S01]  /*0bd0*/  IMAD R32, R37, -0x326172a9, RZ ;  /* 0xcd9e8d5725207824 */ /* 0x000fe200078e02ff */
[----:B------:R-:W-:Y:S01]  /*0be0*/  LOP3.LUT R31, R36, UR12, R31, 0x96, !PT ;  /* 0x0000000c241f7c12 */ /* 0x000fe2000f8e961f */
[----:B------:R-:W-:Y:S01]  /*0bf0*/  IMAD.HI.U32 R15, R34, -0x326172a9, RZ ;  /* 0xcd9e8d57220f7827 */ /* 0x000fe200078e00ff */
[----:B------:R-:W-:-:S02]  /*0c00*/  SHF.R.U64 R36, R12, 0x10, R13 ;  /* 0x000000100c247819 */ /* 0x000fc4000000120d */
[----:B------:R-:W-:Y:S01]  /*0c10*/  SHF.R.U32.HI R27, RZ, 0x10, R5 ;  /* 0x00000010ff1b7819 */ /* 0x000fe20000011605 */
[----:B------:R-:W-:Y:S01]  /*0c20*/  IMAD R34, R34, -0x326172a9, RZ ;  /* 0xcd9e8d5722227824 */ /* 0x000fe200078e02ff */
[----:B------:R-:W-:Y:S01]  /*0c30*/  LOP3.LUT R15, R32, UR11, R15, 0x96, !PT ;  /* 0x0000000b200f7c12 */ /* 0x000fe2000f8e960f */
[----:B------:R-:W-:Y:S01]  /*0c40*/  IMAD.HI.U32 R29, R31, -0x326172a9, RZ ;  /* 0xcd9e8d571f1d7827 */ /* 0x000fe200078e00ff */
[----:B------:R-:W-:Y:S01]  /*0c50*/  SHF.R.U64 R32, R8, 0x10, R9 ;  /* 0x0000001008207819 */ /* 0x000fe20000001209 */
[----:B------:R-:W3:Y:S01]  /*0c60*/  LDCU.64 UR10, c[0x0][0x380] ;  /* 0x00007000ff0a77ac */ /* 0x000ee20008000a00 */
[----:B------:R-:W-:Y:S01]  /*0c70*/  SHF.R.U32.HI R25, RZ, 0x10, R3 ;  /* 0x00000010ff197819 */ /* 0x000fe20000011603 */
[----:B------:R-:W-:Y:S01]  /*0c80*/  IMAD R35, R35, -0x2daee0ad, RZ ;  /* 0xd2511f5323237824 */ /* 0x000fe200078e02ff */
[----:B------:R-:W-:Y:S01]  /*0c90*/  LOP3.LUT R29, R34, UR4, R29, 0x96, !PT ;  /* 0x00000004221d7c12 */ /* 0x000fe2000f8e961d */
[----:B------:R-:W-:Y:S01]  /*0ca0*/  IMAD.HI.U32 R30, R15, -0x2daee0ad, RZ ;  /* 0xd2511f530f1e7827 */ /* 0x000fe200078e00ff */
[----:B------:R-:W-:Y:S01]  /*0cb0*/  UIADD3 UR4, UPT, UPT, UR17, -0x24c28bd8, URZ ;  /* 0xdb3d742811047890 */ /* 0x000fe2000fffe0ff */
[----:B------:R-:W-:-:S02]  /*0cc0*/  SHF.R.U64 R34, R10, 0x10, R11 ;  /* 0x000000100a227819 */ /* 0x000fc4000000120b */
[----:B------:R-:W-:Y:S01]  /*0cd0*/  IMAD R15, R15, -0x2daee0ad, RZ ;  /* 0xd2511f530f0f7824 */ /* 0x000fe200078e02ff */
[----:B------:R-:W-:Y:S01]  /*0ce0*/  LOP3.LUT R30, R35, UR20, R30, 0x96, !PT ;  /* 0x00000014231e7c12 */ /* 0x000fe2000f8e961e */
[----:B------:R-:W-:Y:S01]  /*0cf0*/  IMAD.HI.U32 R80, R29, -0x2daee0ad, RZ ;  /* 0xd2511f531d507827 */ /* 0x000fe200078e00ff */
[----:B------:R-:W-:Y:S02]  /*0d00*/  SHF.R.U32.HI R35, RZ, 0x10, R13 ;  /* 0x00000010ff237819 */ /* 0x000fe4000001160d */
[----:B------:R-:W-:Y:S01]  /*0d10*/  PRMT R89, R89, 0x5410, R43 ;  /* 0x0000541059597816 */ /* 0x000fe2000000002b */
[----:B------:R-:W-:Y:S01]  /*0d20*/  IMAD R26, R31, -0x326172a9, RZ ;  /* 0xcd9e8d571f1a7824 */ /* 0x000fe200078e02ff */
[----:B------:R-:W-:Y:S01]  /*0d30*/  LOP3.LUT R80, R15, UR4, R80, 0x96, !PT ;  /* 0x000000040f507c12 */ /* 0x000fe2000f8e9650 */
[----:B------:R-:W-:Y:S01]  /*0d40*/  IMAD.HI.U32 R87, R30, -0x326172a9, RZ ;  /* 0xcd9e8d571e577827 */ /* 0x000fe200078e00ff */
[----:B------:R-:W-:Y:S01]  /*0d50*/  UIADD3 UR4, UPT, UPT, UR16, -0x700cb87f, URZ ;  /* 0x8ff3478110047890 */ /* 0x000fe2000fffe0ff */
[----:B------:R-:W-:-:S02]  /*0d60*/  SHF.R.U32.HI R31, RZ, 0x10, R9 ;  /* 0x00000010ff1f7819 */ /* 0x000fc40000011609 */
[----:B------:R-:W-:Y:S01]  /*0d70*/  IMAD R30, R30, -0x326172a9, RZ ;  /* 0xcd9e8d571e1e7824 */ /* 0x000fe200078e02ff */
[----:B------:R-:W-:Y:S01]  /*0d80*/  LOP3.LUT R87, R26, UR13, R87, 0x96, !PT ;  /* 0x0000000d1a577c12 */ /* 0x000fe2000f8e9657 */
[----:B------:R-:W-:Y:S01]  /*0d90*/  IMAD.HI.U32 R81, R80, -0x326172a9, RZ ;  /* 0xcd9e8d5750517827 */ /* 0x000fe200078e00ff */
[----:B------:R-:W-:Y:S01]  /*0da0*/  SHF.R.U64 R26, R2, 0x10, R3 ;  /* 0x00000010021a7819 */ /* 0x000fe20000001203 */
[----:B------:R-:W4:Y:S01]  /*0db0*/  LDCU.64 UR12, c[0x0][0x3a0] ;  /* 0x00007400ff0c77ac */ /* 0x000f220008000a00 */
[----:B------:R-:W-:Y:S01]  /*0dc0*/  PRMT R91, R91, 0x5410, R41 ;  /* 0x000054105b5b7816 */ /* 0x000fe20000000029 */
[----:B------:R-:W-:Y:S01]  /*0dd0*/  IMAD R29, R29, -0x2daee0ad, RZ ;  /* 0xd2511f531d1d7824 */ /* 0x000fe200078e02ff */
[----:B------:R-:W-:Y:S01]  /*0de0*/  LOP3.LUT R81, R30, UR4, R81, 0x96, !PT ;  /* 0x000000041e517c12 */ /* 0x000fe2000f8e9651 */
[----:B------:R-:W-:Y:S01]  /*0df0*/  IMAD.HI.U32 R82, R87, -0x2daee0ad, RZ ;  /* 0xd2511f5357527827 */ /* 0x000fe200078e00ff */
[----:B------:R-:W-:Y:S01]  /*0e00*/  SHF.R.U64 R30, R6, 0x10, R7 ;  /* 0x00000010061e7819 */ /* 0x000fe20000001207 */
[----:B------:R-:W0:Y:S01]  /*0e10*/  LDCU UR4, c[0x0][0x404] ;  /* 0x00008080ff0477ac */ /* 0x000e220008000800 */
[----:B------:R-:W-:Y:S01]  /*0e20*/  PRMT R106, R106, 0x5410, R44 ;  /* 0x000054106a6a7816 */ /* 0x000fe2000000002c */
[----:B------:R-:W-:Y:S01]  /*0e30*/  IMAD.MOV.U32 R63, RZ, RZ, R23 ;  /* 0x000000ffff3f7224 */ /* 0x000fe200078e0017 */
[----:B------:R-:W-:Y:S01]  /*0e40*/  LOP3.LUT R82, R29, UR5, R82, 0x96, !PT ;  /* 0x000000051d527c12 */ /* 0x000fe2000f8e9652 */
[----:B------:R-:W-:Y:S01]  /*0e50*/  IMAD.MOV.U32 R23, RZ, RZ, R19 ;  /* 0x000000ffff177224 */ /* 0x000fe200078e0013 */
[----:B------:R-:W-:Y:S01]  /*0e60*/  SHF.R.U32.HI R29, RZ, 0x10, R7 ;  /* 0x00000010ff1d7819 */ /* 0x000fe20000011607 */
[--C-:B------:R-:W-:Y:S01]  /*0e70*/  IMAD.MOV.U32 R19, RZ, RZ, R17.reuse ;  /* 0x000000ffff137224 */ /* 0x100fe200078e0011 */
[----:B------:R-:W-:Y:S01]  /*0e80*/  SHF.R.U32.HI R17, RZ, 0x10, R17 ;  /* 0x00000010ff117819 */ /* 0x000fe20000011611 */
[----:B------:R-:W-:Y:S01]  /*0e90*/  HADD2.F32 R75, -RZ, R12.H0_H0 ;  /* 0x2000000cff4b7230 */ /* 0x000fe20000004100 */
[----:B------:R-:W-:Y:S01]  /*0ea0*/  PRMT R107, R107, 0x5410, R42 ;  /* 0x000054106b6b7816 */ /* 0x000fe2000000002a */
[----:B------:R-:W-:Y:S01]  /*0eb0*/  HADD2.F32 R74, -RZ, R13.H0_H0 ;  /* 0x2000000dff4a7230 */ /* 0x000fe20000004100 */
[----:B------:R-:W-:Y:S01]  /*0ec0*/  PRMT R108, R108, 0x5410, R45 ;  /* 0x000054106c6c7816 */ /* 0x000fe2000000002d */
[----:B------:R-:W-:Y:S01]  /*0ed0*/  HADD2.F32 R73, -RZ, R10.H0_H0 ;  /* 0x2000000aff497230 */ /* 0x000fe20000004100 */
[----:B------:R-:W-:Y:S01]  /*0ee0*/  LOP3.LUT R88, R88, 0x3, RZ, 0xc0, !PT ;  /* 0x0000000358587812 */ /* 0x000fe200078ec0ff */
[----:B------:R-:W-:Y:S01]  /*0ef0*/  HADD2.F32 R72, -RZ, R11.H0_H0 ;  /* 0x2000000bff487230 */ /* 0x000fe20000004100 */
[----:B------:R-:W0:Y:S01]  /*0f00*/  LDCU UR5, c[0x0][0x408] ;  /* 0x00008100ff0577ac */ /* 0x000e220008000800 */
        /* <DEDUP_REMOVED lines=9> */
[----:B------:R-:W-:Y:S02]  /*0fa0*/  IMAD.MOV.U32 R79, RZ, RZ, RZ ;  /* 0x000000ffff4f7224 */ /* 0x000fe400078e00ff */
        /* <DEDUP_REMOVED lines=35> */
[----:B------:R-:W-:Y:S02]  /*11e0*/  IMAD R80, R80, -0x326172a9, RZ ;  /* 0xcd9e8d5750507824 */ /* 0x000fe400078e02ff */
[----:B01234-:R-:W-:-:S07]  /*11f0*/  IMAD R87, R87, -0x2daee0ad, RZ ;  /* 0xd2511f5357577824 */ /* 0x01ffce00078e02ff */
.L_x_18037:
[----:B0-----:R-:W0:Y:S01]  /*1200*/  S2R R95, SR_TID.X ;  /* 0x00000000005f7919 */ /* 0x001e220000002100 */
[----:B------:R-:W1:Y:S01]  /*1210*/  @UP0 LDCU.64 UR6, c[0x0][0x3e0] ;  /* 0x00007c00ff0607ac */ /* 0x000e620008000a00 */
[----:B------:R-:W2:Y:S01]  /*1220*/  LDC.64 R48, c[0x0][0x390] ;  /* 0x0000e400ff307b82 */ /* 0x000ea20000000a00 */
[----:B------:R-:W-:Y:S01]  /*1230*/  PLOP3.LUT P1, PT, PT, PT, UP0, 0x80, 0x8 ;  /* 0x000000000008781c */ /* 0x000fe20003f2f008 */
[----:B------:R-:W-:-:S04]  /*1240*/  UIMAD UR8, UR18, UR21, URZ ;  /* 0x00000015120872a4 */ /* 0x000fc8000f8e02ff */
[----:B------:R-:W-:-:S04]  /*1250*/  USHF.R.S32.HI UR9, URZ, 0x1f, UR8 ;  /* 0x0000001fff097899 */ /* 0x000fc80008011408 */
[----:B------:R-:W-:Y:S02]  /*1260*/  ULEA.HI UR9, UR9, UR8, URZ, 0x2 ;  /* 0x0000000809097291 */ /* 0x000fe4000f8f10ff */
[----:B-1----:R-:W-:-:S04]  /*1270*/  @UP0 UIMAD.WIDE UR6, UR18, 0x4, UR6 ;  /* 0x00000004120608a5 */ /* 0x002fc8000f8e0206 */
[----:B------:R-:W-:Y:S02]  /*1280*/  IMAD.U32 R90, RZ, RZ, UR9 ;  /* 0x00000009ff5a7e24 */ /* 0x000fe4000f8e00ff */
[----:B------:R-:W-:Y:S01]  /*1290*/  IMAD.U32 R28, RZ, RZ, UR6 ;  /* 0x00000006ff1c7e24 */ /* 0x000fe2000f8e00ff */
[----:B------:R-:W-:-:S05]  /*12a0*/  MOV R29, UR7 ;  /* 0x00000007001d7c02 */ /* 0x000fca0008000f00 */
[----:B------:R-:W3:Y:S01]  /*12b0*/  @P1 LDG.E R28, desc[UR14][R28.64] ;  /* 0x0000000e1c1c1981 */ /* 0x000ee2000c1e1900 */
[----:B0-----:R-:W-:-:S05]  /*12c0*/  LEA.HI.SX32 R90, R90, R95, 0x1e ;  /* 0x0000005f5a5a7211 */ /* 0x001fca00078ff2ff */
[----:B--2---:R-:W-:-:S06]  /*12d0*/  IMAD.WIDE.U32 R24, R90, 0x10, R48 ;  /* 0x000000105a187825 */ /* 0x004fcc00078e0030 */
[----:B------:R-:W5:Y:S01]  /*12e0*/  LDG.E.128 R24, desc[UR14][R24.64] ;  /* 0x0000000e18187981 */ /* 0x000f62000c1e1d00 */
[----:B------:R-:W-:Y:S01]  /*12f0*/  ISETP.NE.U32.AND P0, PT, RZ, UR12, PT ;  /* 0x0000000cff007c0c */ /* 0x000fe2000bf05070 */
[----:B------:R-:W-:Y:S01]  /*1300*/  UMOV UR6, 0x3f800000 ;  /* 0x3f80000000067882 */ /* 0x000fe20000000000 */
[----:B------:R-:W-:Y:S01]  /*1310*/  UIADD3 UR7, UPT, UPT, UR17, 0x32370b8f, URZ ;  /* 0x32370b8f11077890 */ /* 0x000fe2000fffe0ff */
[----:B------:R-:W-:Y:S01]  /*1320*/  IMAD.MOV.U32 R76, RZ, RZ, 0x2f800000 ;  /* 0x2f800000ff4c7424 */ /* 0x000fe200078e00ff */
[----:B------:R-:W-:Y:S01]  /*1330*/  ISETP.NE.AND.EX P0, PT, RZ, UR13, PT, P0 ;  /* 0x0000000dff007c0c */ /* 0x000fe2000bf05300 */
        /* <DEDUP_REMOVED lines=8> */
[----:B------:R-:W-:-:S02]  /*13c0*/  UIADD3 UR30, UPT, UPT, UR16, -0x700cb87f, URZ ;  /* 0x8ff34781101e7890 */ /* 0x000fc4000fffe0ff */
[----:B------:R-:W-:Y:S02]  /*13d0*/  UIADD3 UR31, UPT, UPT, UR17, -0x56f99767, URZ ;  /* 0xa9066899111f7890 */ /* 0x000fe4000fffe0ff */
[----:B------:R-:W-:Y:S02]  /*13e0*/  UIADD3 UR32, UPT, UPT, UR17, -0x695add53, URZ ;  /* 0x96a522ad11207890 */ /* 0x000fe4000fffe0ff */
[----:B------:R-:W-:Y:S02]  /*13f0*/  UIADD3 UR33, UPT, UPT, UR16, 0x3c6ef372, URZ ;  /* 0x3c6ef37210217890 */ /* 0x000fe4000fffe0ff */
[----:B------:R-:W-:Y:S01]  /*1400*/  UIADD3 UR34, UPT, UPT, UR16, 0x5384540f, URZ ;  /* 0x5384540f10227890 */ /* 0x000fe2000fffe0ff */
[----:B---3--:R-:W-:Y:S01]  /*1410*/  @P1 R2UR UR6, R28 ;  /* 0x000000001c0612ca */ /* 0x008fe200000e0000 */
[----:B------:R-:W-:-:S14]  /*1420*/  @!P0 BRA `(.L_x_17878) ;  /* 0x0000001000f88947 */ /* 0x000fdc0003800000 */
[----:B------:R-:W0:Y:S02]  /*1430*/  LDC.64 R28, c[0x0][0x3a0] ;  /* 0x0000e800ff1c7b82 */ /* 0x000e240000000a00 */
[----:B0-----:R-:W-:-:S05]  /*1440*/  IMAD.WIDE.U32 R28, R90, 0x10, R28 ;  /* 0x000000105a1c7825 */ /* 0x001fca00078e001c */
        /* <DEDUP_REMOVED lines=11> */
.L_x_20883:
[----:B------:R-:W-:Y:S05]  /*1500*/  BRX R28 -0x1510                                        (*"BRANCH_TARGETS .L_x_20884,.L_x_20885,.L_x_20886"*) ;  /* 0xffffffe81cbc7949 */ /* 0x000fea000383ffff */
.L_x_20886:
[----:B------:R-:W-:Y:S01]  /*1510*/  VIADD R30, R88, 0x1 ;  /* 0x00000001581e7836 */ /* 0x000fe20000000000 */
[----:B------:R-:W-:Y:S01]  /*1520*/  MOV R34, R87 ;  /* 0x0000005700227202 */ /* 0x000fe20000000f00 */
[----:B------:R-:W-:Y:S01]  /*1530*/  IMAD.MOV.U32 R31, RZ, RZ, R81 ;  /* 0x000000ffff1f7224 */ /* 0x000fe200078e0051 */
[----:B------:R-:W-:Y:S06]  /*1540*/  BRA `(.L_x_17879) ;  /* 0x0000000000ec7947 */ /* 0x000fec0003800000 */
.L_x_20884:
[----:B------:R-:W-:Y:S02]  /*1550*/  HFMA2 R30, -RZ, RZ, 0, 1.78813934326171875e-07 ;  /* 0x00000003ff1e7431 */ /* 0x000fe400000001ff */
[----:B------:R-:W-:Y:S02]  /*1560*/  IMAD.MOV.U32 R34, RZ, RZ, R87 ;  /* 0x000000ffff227224 */ /* 0x000fe400078e0057 */
[----:B------:R-:W-:Y:S01]  /*1570*/  IMAD.MOV.U32 R31, RZ, RZ, R82 ;  /* 0x000000ffff1f7224 */ /* 0x000fe200078e0052 */
[----:B------:R-:W-:Y:S06]  /*1580*/  BRA `(.L_x_17879) ;  /* 0x0000000000dc7947 */ /* 0x000fec0003800000 */
.L_x_20885:
        /* <DEDUP_REMOVED lines=12> */
.L_x_17880:
        /* <DEDUP_REMOVED lines=41> */
[----:B------:R-:W-:Y:S01]  /*18e0*/  IMAD.MOV.U32 R30, RZ, RZ, RZ ;  /* 0x000000ffff1e7224 */ /* 0x000fe200078e00ff */
[----:B------:R-:W-:-:S07]  /*18f0*/  LOP3.LUT R82, R28, UR32, R35, 0x96, !PT ;  /* 0x000000201c527c12 */ /* 0x000fce000f8e9623 */
.L_x_17879:
[----:B------:R-:W-:Y:S01]  /*1900*/  I2FP.F32.U32 R29, R31 ;  /* 0x0000001f001d7245 */ /* 0x000fe20000201000 */
[----:B-----5:R-:W-:Y:S01]  /*1910*/  FMUL.FTZ R24, R24, UR6 ;  /* 0x0000000618187c20 */ /* 0x020fe20008410000 */
[----:B------:R-:W-:Y:S01]  /*1920*/  ISETP.NE.AND P2, PT, R30, 0x1, PT ;  /* 0x000000011e00780c */ /* 0x000fe20003f45270 */
[----:B------:R-:W-:Y:S02]  /*1930*/  HADD2.F32 R40, -RZ, R86.H0_H0 ;  /* 0x20000056ff287230 */ /* 0x000fe40000004100 */
[----:B------:R-:W-:Y:S01]  /*1940*/  FFMA.FTZ R29, R29, R76, 1.1641532182693481445e-10 ;  /* 0x2f0000001d1d7423 */ /* 0x000fe2000001004c */
[----:B------:R-:W-:Y:S01]  /*1950*/  FMUL.FTZ R24, R24, UR5 ;  /* 0x0000000518187c20 */ /* 0x000fe20008410000 */
[----:B------:R-:W-:-:S03]  /*1960*/  IMAD.MOV.U32 R28, RZ, RZ, 0x2 ;  /* 0x00000002ff1c7424 */ /* 0x000fc600078e00ff */
        /* <DEDUP_REMOVED lines=14> */
.L_x_17882:
        /* <DEDUP_REMOVED lines=12> */
.L_x_17883:
        /* <DEDUP_REMOVED lines=44> */
.L_x_17881:
[----:B------:R-:W-:Y:S01]  /*1dd0*/  I2FP.F32.U32 R29, R24 ;  /* 0x00000018001d7245 */ /* 0x000fe20000201000 */
[----:B------:R-:W-:Y:S01]  /*1de0*/  FMUL.FTZ R25, R25, UR6 ;  /* 0x0000000619197c20 */ /* 0x000fe20008410000 */
[----:B------:R-:W-:Y:S01]  /*1df0*/  ISETP.NE.AND P3, PT, R28, 0x1, PT ;  /* 0x000000011c00780c */ /* 0x000fe20003f65270 */
[----:B------:R-:W-:Y:S02]  /*1e00*/  HADD2.F32 R41, -RZ, R89.H0_H0 ;  /* 0x20000059ff297230 */ /* 0x000fe40000004100 */
[----:B------:R-:W-:Y:S01]  /*1e10*/  FFMA.FTZ R29, R29, R76, 1.1641532182693481445e-10 ;  /* 0x2f0000001d1d7423 */ /* 0x000fe2000001004c */
[----:B------:R-:W-:-:S04]  /*1e20*/  FMUL.FTZ R25, R25, UR5 ;  /* 0x0000000519197c20 */ /* 0x000fc80008410000 */
        /* <DEDUP_REMOVED lines=15> */
.L_x_17885:
        /* <DEDUP_REMOVED lines=12> */
.L_x_17886:
        /* <DEDUP_REMOVED lines=44> */
.L_x_17884:
[----:B------:R-:W-:Y:S01]  /*22a0*/  I2FP.F32.U32 R25, R25 ;  /* 0x0000001900197245 */ /* 0x000fe20000201000 */
[----:B------:R-:W-:Y:S01]  /*22b0*/  FMUL.FTZ R26, R26, UR6 ;  /* 0x000000061a1a7c20 */ /* 0x000fe20008410000 */
[----:B------:R-:W-:Y:S01]  /*22c0*/  ISETP.NE.AND P4, PT, R24, 0x1, PT ;  /* 0x000000011800780c */ /* 0x000fe20003f85270 */
[----:B------:R-:W-:Y:S02]  /*22d0*/  HADD2.F32 R42, -RZ, R86.H1_H1 ;  /* 0x30000056ff2a7230 */ /* 0x000fe40000004100 */
[----:B------:R-:W-:Y:S01]  /*22e0*/  FFMA.FTZ R25, R25, R76, 1.1641532182693481445e-10 ;  /* 0x2f00000019197423 */ /* 0x000fe2000001004c */
[----:B------:R-:W-:Y:S01]  /*22f0*/  FMUL.FTZ R26, R26, UR5 ;  /* 0x000000051a1a7c20 */ /* 0x000fe20008410000 */
[----:B------:R-:W-:-:S03]  /*2300*/  IMAD.MOV.U32 R33, RZ, RZ, 0x2 ;  /* 0x00000002ff217424 */ /* 0x000fc600078e00ff */
        /* <DEDUP_REMOVED lines=14> */
.L_x_17888:
        /* <DEDUP_REMOVED lines=12> */
.L_x_17889:
        /* <DEDUP_REMOVED lines=44> */
.L_x_17887:
[----:B------:R-:W-:Y:S01]  /*2770*/  I2FP.F32.U32 R25, R25 ;  /* 0x0000001900197245 */ /* 0x000fe20000201000 */
[----:B------:R-:W-:Y:S01]  /*2780*/  FMUL.FTZ R27, R27, UR6 ;  /* 0x000000061b1b7c20 */ /* 0x000fe20008410000 */
[----:B------:R-:W-:-:S03]  /*2790*/  HADD2.F32 R43, -RZ, R89.H1_H1 ;  /* 0x30000059ff2b7230 */ /* 0x000fc60000004100 */
[----:B------:R-:W-:Y:S01]  /*27a0*/  FFMA.FTZ R25, R25, R76, 1.1641532182693481445e-10 ;  /* 0x2f00000019197423 */ /* 0x000fe2000001004c */
[----:B------:R-:W-:-:S04]  /*27b0*/  FMUL.FTZ R27, R27, UR5 ;  /* 0x000000051b1b7c20 */ /* 0x000fc80008410000 */
[----:B------:R-:W-:-:S04]  /*27c0*/  FSETP.GTU.FTZ.AND P5, PT, R25, UR4, PT ;  /* 0x0000000419007c0b */ /* 0x000fc8000bfbc000 */
[----:B------:R-:W-:Y:S02]  /*27d0*/  FSEL R24, R27, RZ, !P5 ;  /* 0x000000ff1b187208 */ /* 0x000fe40006800000 */
[----:B------:R-:W-:-:S03]  /*27e0*/  PLOP3.LUT P4, PT, P5, PT, PT, 0x8, 0x80 ;  /* 0x000000000080781c */ /* 0x000fc60002f8e170 */
[----:B------:R-:W-:Y:S01]  /*27f0*/  FFMA.FTZ R43, R24, R43, R47 ;  /* 0x0000002b182b7223 */ /* 0x000fe2000001002f */
[----:B------:R-:W-:Y:S09]  /*2800*/  BRA `(.L_x_17890) ;  /* 0x0000001000d87947 */ /* 0x000ff20003800000 */
.L_x_17878:
        /* <DEDUP_REMOVED lines=15> */
.L_x_17892:
        /* <DEDUP_REMOVED lines=12> */
.L_x_17893:
        /* <DEDUP_REMOVED lines=43> */
.L_x_17891:
[----:B------:R-:W-:Y:S01]  /*2c70*/  I2FP.F32.U32 R29, R28 ;  /* 0x0000001c001d7245 */ /* 0x000fe20000201000 */
[----:B-----5:R-:W-:Y:S01]  /*2c80*/  FMUL.FTZ R24, R24, UR6 ;  /* 0x0000000618187c20 */ /* 0x020fe20008410000 */
[----:B------:R-:W-:Y:S01]  /*2c90*/  ISETP.NE.AND P2, PT, R30, 0x1, PT ;  /* 0x000000011e00780c */ /* 0x000fe20003f45270 */
[----:B------:R-:W-:Y:S02]  /*2ca0*/  IMAD.MOV.U32 R28, RZ, RZ, 0x2 ;  /* 0x00000002ff1c7424 */ /* 0x000fe400078e00ff */
[----:B------:R-:W-:Y:S01]  /*2cb0*/  FFMA.FTZ R29, R29, R76, 1.1641532182693481445e-10 ;  /* 0x2f0000001d1d7423 */ /* 0x000fe2000001004c */
[----:B------:R-:W-:-:S04]  /*2cc0*/  FMUL.FTZ R24, R24, UR5 ;  /* 0x0000000518187c20 */ /* 0x000fc80008410000 */
        /* <DEDUP_REMOVED lines=15> */
.L_x_17895:
        /* <DEDUP_REMOVED lines=12> */
.L_x_17896:
        /* <DEDUP_REMOVED lines=44> */
.L_x_17894:
        /* <DEDUP_REMOVED lines=21> */
.L_x_17898:
        /* <DEDUP_REMOVED lines=12> */
.L_x_17899:
        /* <DEDUP_REMOVED lines=44> */
.L_x_17897:
[----:B------:R-:W-:Y:S01]  /*3610*/  I2FP.F32.U32 R25, R25 ;  /* 0x0000001900197245 */ /* 0x000fe20000201000 */
[----:B------:R-:W-:Y:S01]  /*3620*/  FMUL.FTZ R26, R26, UR6 ;  /* 0x000000061a1a7c20 */ /* 0x000fe20008410000 */
[----:B------:R-:W-:Y:S01]  /*3630*/  ISETP.NE.AND P4, PT, R24, 0x1, PT ;  /* 0x000000011800780c */ /* 0x000fe20003f85270 */
[----:B------:R-:W-:Y:S02]  /*3640*/  IMAD.MOV.U32 R33, RZ, RZ, 0x2 ;  /* 0x00000002ff217424 */ /* 0x000fe400078e00ff */
[----:B------:R-:W-:Y:S01]  /*3650*/  FFMA.FTZ R25, R25, R76, 1.1641532182693481445e-10 ;  /* 0x2f00000019197423 */ /* 0x000fe2000001004c */
[----:B------:R-:W-:-:S04]  /*3660*/  FMUL.FTZ R26, R26, UR5 ;  /* 0x000000051a1a7c20 */ /* 0x000fc80008410000 */
[----:B------:R-:W-:Y:S01]  /*3670*/  FSETP.GTU.FTZ.AND P3, PT, R25, UR4, PT ;  /* 0x0000000419007c0b */ /* 0x000fe2000bf7c000 */
[----:B------:R-:W-:-:S03]  /*3680*/  HADD2.F32 R25, -RZ, R86.H1_H1 ;  /* 0x30000056ff197230 */ /* 0x000fc60000004100 */
        /* <DEDUP_REMOVED lines=13> */
.L_x_17901:
        /* <DEDUP_REMOVED lines=12> */
.L_x_17902:
        /* <DEDUP_REMOVED lines=44> */
.L_x_17900:
        /* <DEDUP_REMOVED lines=8> */
[----:B------:R-:W-:-:S10]  /*3b60*/  FMUL.FTZ R43, R43, R24 ;  /* 0x000000182b2b7220 */ /* 0x000fd40000410000 */
.L_x_17890:
        /* <DEDUP_REMOVED lines=9> */
[----:B------:R-:W2:Y:S01]  /*3c00*/  @P0 LDC.64 R24, c[0x0][0x3a0] ;  /* 0x0000e800ff180b82 */ /* 0x000ea20000000a00 */
[----:B------:R-:W-:-:S04]  /*3c10*/  IMAD.WIDE.U32 R26, R92, 0x10, R48 ;  /* 0x000000105c1a7825 */ /* 0x000fc800078e0030 */
[----:B0-----:R-:W-:-:S05]  /*3c20*/  IMAD.WIDE.U32 R30, R90, 0x10, R104 ;  /* 0x000000105a1e7825 */ /* 0x001fca00078e0068 */
[----:B------:R0:W-:Y:S01]  /*3c30*/  STG.E.128 desc[UR14][R30.64], R40 ;  /* 0x000000281e007986 */ /* 0x0001e2000c101d0e */
[----:B-1----:R-:W-:-:S05]  /*3c40*/  IMAD.WIDE.U32 R28, R90, 0x4, R98 ;  /* 0x000000045a1c7825 */ /* 0x002fca00078e0062 */
[----:B------:R0:W-:Y:S01]  /*3c50*/  STG.E desc[UR14][R28.64], R35 ;  /* 0x000000231c007986 */ /* 0x0001e2000c10190e */
[----:B--2---:R-:W-:-:S05]  /*3c60*/  @P0 IMAD.WIDE.U32 R24, R92, 0x10, R24 ;  /* 0x000000105c180825 */ /* 0x004fca00078e0018 */
[----:B------:R0:W5:Y:S04]  /*3c70*/  @P0 LDG.E.128 R44, desc[UR14][R24.64] ;  /* 0x0000000e182c0981 */ /* 0x000168000c1e1d00 */
[----:B------:R-:W5:Y:S01]  /*3c80*/  LDG.E.128 R24, desc[UR14][R26.64] ;  /* 0x0000000e1a187981 */ /* 0x000f62000c1e1d00 */
[----:B0-----:R-:W-:Y:S05]  /*3c90*/  @!P0 BRA `(.L_x_17903) ;  /* 0x0000001000dc8947 */ /* 0x001fea0003800000 */
        /* <DEDUP_REMOVED lines=15> */
.L_x_17905:
        /* <DEDUP_REMOVED lines=12> */
.L_x_17906:
        /* <DEDUP_REMOVED lines=43> */
.L_x_17904:
        /* <DEDUP_REMOVED lines=21> */
.L_x_17908:
        /* <DEDUP_REMOVED lines=12> */
.L_x_17909:
        /* <DEDUP_REMOVED lines=44> */
.L_x_17907:
[----:B------:R-:W-:Y:S01]  /*45d0*/  I2FP.F32.U32 R29, R24 ;  /* 0x00000018001d7245 */ /* 0x000fe20000201000 */
[----:B------:R-:W-:Y:S01]  /*45e0*/  FMUL.FTZ R25, R25, UR6 ;  /* 0x0000000619197c20 */ /* 0x000fe20008410000 */
[----:B------:R-:W-:Y:S01]  /*45f0*/  ISETP.NE.AND P3, PT, R28, 0x1, PT ;  /* 0x000000011c00780c */ /* 0x000fe20003f65270 */
[----:B------:R-:W-:Y:S02]  /*4600*/  HADD2.F32 R37, -RZ, R106.H0_H0 ;  /* 0x2000006aff257230 */ /* 0x000fe40000004100 */
[----:B------:R-:W-:Y:S01]  /*4610*/  FFMA.FTZ R29, R29, R76, 1.1641532182693481445e-10 ;  /* 0x2f0000001d1d7423 */ /* 0x000fe2000001004c */
[----:B------:R-:W-:-:S04]  /*4620*/  FMUL.FTZ R25, R25, UR5 ;  /* 0x0000000519197c20 */ /* 0x000fc80008410000 */
        /* <DEDUP_REMOVED lines=15> */
.L_x_17911:
        /* <DEDUP_REMOVED lines=12> */
.L_x_17912:
        /* <DEDUP_REMOVED lines=44> */
.L_x_17910:
        /* <DEDUP_REMOVED lines=21> */
.L_x_17914:
        /* <DEDUP_REMOVED lines=12> */
.L_x_17915:
        /* <DEDUP_REMOVED lines=44> */
.L_x_17913:
        /* <DEDUP_REMOVED lines=10> */
.L_x_17903:
        /* <DEDUP_REMOVED lines=15> */
.L_x_17918:
        /* <DEDUP_REMOVED lines=12> */
.L_x_17919:
        /* <DEDUP_REMOVED lines=43> */
.L_x_17917:
        /* <DEDUP_REMOVED lines=21> */
.L_x_17921:
        /* <DEDUP_REMOVED lines=12> */
.L_x_17922:
        /* <DEDUP_REMOVED lines=44> */
.L_x_17920:
        /* <DEDUP_REMOVED lines=21> */
.L_x_17924:
        /* <DEDUP_REMOVED lines=12> */
.L_x_17925:
        /* <DEDUP_REMOVED lines=44> */
.L_x_17923:
        /* <DEDUP_REMOVED lines=21> */
.L_x_17927:
        /* <DEDUP_REMOVED lines=12> */
.L_x_17928:
        /* <DEDUP_REMOVED lines=44> */
.L_x_17926:
        /* <DEDUP_REMOVED lines=9> */
.L_x_17916:
[----:B------:R-:W0:Y:S01]  /*6370*/  @P0 LDC.64 R24, c[0x0][0x3a0] ;  /* 0x0000e800ff180b82 */ /* 0x000e220000000a00 */
[----:B------:R-:W-:Y:S01]  /*6380*/  SEL R26, RZ, 0x1000000, !P4 ;  /* 0x01000000ff1a7807 */ /* 0x000fe20006000000 */
[----:B------:R-:W-:Y:S01]  /*6390*/  VIADD R93, R90, 0x200 ;  /* 0x000002005a5d7836 */ /* 0x000fe20000000000 */
[----:B------:R-:W-:Y:S01]  /*63a0*/  SEL R27, RZ, 0x10000, !P3 ;  /* 0x00010000ff1b7807 */ /* 0x000fe20005800000 */
[----:B------:R-:W-:Y:S01]  /*63b0*/  IMAD.WIDE.U32 R30, R92, 0x10, R104 ;  /* 0x000000105c1e7825 */ /* 0x000fe200078e0068 */
[----:B------:R-:W-:Y:S02]  /*63c0*/  SEL R28, RZ, 0x100, !P2 ;  /* 0x00000100ff1c7807 */ /* 0x000fe40005000000 */
[----:B------:R-:W-:Y:S02]  /*63d0*/  SEL R29, RZ, 0x1, !P1 ;  /* 0x00000001ff1d7807 */ /* 0x000fe40004800000 */
[----:B------:R-:W-:Y:S01]  /*63e0*/  IADD3 R26, PT, PT, R28, R26, R27 ;  /* 0x0000001a1c1a7210 */ /* 0x000fe20007ffe01b */
[----:B------:R1:W-:Y:S03]  /*63f0*/  STG.E.128 desc[UR14][R30.64], R36 ;  /* 0x000000241e007986 */ /* 0x0003e6000c101d0e */
[----:B------:R-:W-:Y:S01]  /*6400*/  IADD3 R35, PT, PT, R26, R29, RZ ;  /* 0x0000001d1a237210 */ /* 0x000fe20007ffe0ff */
[----:B------:R-:W-:-:S04]  /*6410*/  IMAD.WIDE.U32 R28, R92, 0x4, R98 ;  /* 0x000000045c1c7825 */ /* 0x000fc800078e0062 */
[C---:B------:R-:W-:Y:S01]  /*6420*/  IMAD.WIDE.U32 R26, R93.reuse, 0x10, R48 ;  /* 0x000000105d1a7825 */ /* 0x040fe200078e0030 */
[----:B------:R1:W-:Y:S03]  /*6430*/  STG.E desc[UR14][R28.64], R35 ;  /* 0x000000231c007986 */ /* 0x0003e6000c10190e */
[----:B0-----:R-:W-:-:S05]  /*6440*/  @P0 IMAD.WIDE.U32 R24, R93, 0x10, R24 ;  /* 0x000000105d180825 */ /* 0x001fca00078e0018 */
[----:B------:R1:W5:Y:S04]  /*6450*/  @P0 LDG.E.128 R44, desc[UR14][R24.64] ;  /* 0x0000000e182c0981 */ /* 0x000368000c1e1d00 */
        /* <DEDUP_REMOVED lines=17> */
.L_x_17931:
        /* <DEDUP_REMOVED lines=12> */
.L_x_17932:
        /* <DEDUP_REMOVED lines=44> */
.L_x_17930:
[----:B------:R-:W-:Y:S01]  /*68f0*/  I2FP.F32.U32 R29, R28 ;  /* 0x0000001c001d7245 */ /* 0x000fe20000201000 */
[----:B-----5:R-:W-:Y:S01]  /*6900*/  FMUL.FTZ R24, R24, UR6 ;  /* 0x0000000618187c20 */ /* 0x020fe20008410000 */
[----:B------:R-:W-:Y:S01]  /*6910*/  ISETP.NE.AND P2, PT, R30, 0x1, PT ;  /* 0x000000011e00780c */ /* 0x000fe20003f45270 */
[----:B------:R-:W-:Y:S02]  /*6920*/  HADD2.F32 R32, -RZ, R107.H0_H0 ;  /* 0x2000006bff207230 */ /* 0x000fe40000004100 */
[----:B------:R-:W-:Y:S02]  /*6930*/  HFMA2 R28, -RZ, RZ, 0, 1.1920928955078125e-07 ;  /* 0x00000002ff1c7431 */ /* 0x000fe400000001ff */
[----:B------:R-:W-:Y:S01]  /*6940*/  FFMA.FTZ R29, R29, R76, 1.1641532182693481445e-10 ;  /* 0x2f0000001d1d7423 */ /* 0x000fe2000001004c */
[----:B------:R-:W-:-:S04]  /*6950*/  FMUL.FTZ R24, R24, UR5 ;  /* 0x0000000518187c20 */ /* 0x000fc80008410000 */
        /* <DEDUP_REMOVED lines=14> */
.L_x_17934:
        /* <DEDUP_REMOVED lines=12> */
.L_x_17935:
        /* <DEDUP_REMOVED lines=44> */
.L_x_17933:
        /* <DEDUP_REMOVED lines=21> */
.L_x_17937:
        /* <DEDUP_REMOVED lines=12> */
.L_x_17938:
        /* <DEDUP_REMOVED lines=44> */
.L_x_17936:
[----:B------:R-:W-:Y:S01]  /*7290*/  I2FP.F32.U32 R25, R25 ;  /* 0x0000001900197245 */ /* 0x000fe20000201000 */
[----:B------:R-:W-:Y:S01]  /*72a0*/  FMUL.FTZ R26, R26, UR6 ;  /* 0x000000061a1a7c20 */ /* 0x000fe20008410000 */
[----:B------:R-:W-:Y:S01]  /*72b0*/  ISETP.NE.AND P4, PT, R24, 0x1, PT ;  /* 0x000000011800780c */ /* 0x000fe20003f85270 */
[----:B------:R-:W-:Y:S02]  /*72c0*/  HADD2.F32 R34, -RZ, R107.H1_H1 ;  /* 0x3000006bff227230 */ /* 0x000fe40000004100 */
[----:B------:R-:W-:Y:S02]  /*72d0*/  HFMA2 R77, -RZ, RZ, 0, 1.1920928955078125e-07 ;  /* 0x00000002ff4d7431 */ /* 0x000fe400000001ff */
[----:B------:R-:W-:Y:S01]  /*72e0*/  FFMA.FTZ R25, R25, R76, 1.1641532182693481445e-10 ;  /* 0x2f00000019197423 */ /* 0x000fe2000001004c */
[----:B------:R-:W-:-:S04]  /*72f0*/  FMUL.FTZ R26, R26, UR5 ;  /* 0x000000051a1a7c20 */ /* 0x000fc80008410000 */
        /* <DEDUP_REMOVED lines=14> */
.L_x_17940:
        /* <DEDUP_REMOVED lines=12> */
.L_x_17941:
        /* <DEDUP_REMOVED lines=44> */
.L_x_17939:
        /* <DEDUP_REMOVED lines=10> */
.L_x_17929:
        /* <DEDUP_REMOVED lines=15> */
.L_x_17944:
        /* <DEDUP_REMOVED lines=12> */
.L_x_17945:
        /* <DEDUP_REMOVED lines=44> */
.L_x_17943:
        /* <DEDUP_REMOVED lines=21> */
.L_x_17947:
        /* <DEDUP_REMOVED lines=12> */
.L_x_17948:
        /* <DEDUP_REMOVED lines=44> */
.L_x_17946:
        /* <DEDUP_REMOVED lines=21> */
.L_x_17950:
        /* <DEDUP_REMOVED lines=12> */
.L_x_17951:
        /* <DEDUP_REMOVED lines=44> */
.L_x_17949:
        /* <DEDUP_REMOVED lines=21> */
.L_x_17953:
        /* <DEDUP_REMOVED lines=12> */
.L_x_17954:
        /* <DEDUP_REMOVED lines=44> */
.L_x_17952:
        /* <DEDUP_REMOVED lines=9> */
.L_x_17942:
[----:B------:R-:W0:Y:S01]  /*8b70*/  @P0 LDC.64 R24, c[0x0][0x3a0] ;  /* 0x0000e800ff180b82 */ /* 0x000e220000000a00 */
[----:B------:R-:W-:Y:S01]  /*8b80*/  SEL R26, RZ, 0x1000000, !P4 ;  /* 0x01000000ff1a7807 */ /* 0x000fe20006000000 */
[----:B------:R-:W-:Y:S01]  /*8b90*/  VIADD R94, R90, 0x300 ;  /* 0x000003005a5e7836 */ /* 0x000fe20000000000 */
[----:B------:R-:W-:Y:S01]  /*8ba0*/  SEL R27, RZ, 0x10000, !P3 ;  /* 0x00010000ff1b7807 */ /* 0x000fe20005800000 */
[C---:B------:R-:W-:Y:S01]  /*8bb0*/  IMAD.WIDE.U32 R30, R93.reuse, 0x10, R104 ;  /* 0x000000105d1e7825 */ /* 0x040fe200078e0068 */
        /* <DEDUP_REMOVED lines=27> */
.L_x_17957:
        /* <DEDUP_REMOVED lines=12> */
.L_x_17958:
        /* <DEDUP_REMOVED lines=44> */
.L_x_17956:
        /* <DEDUP_REMOVED lines=21> */
.L_x_17960:
        /* <DEDUP_REMOVED lines=12> */
.L_x_17961:
        /* <DEDUP_REMOVED lines=44> */
.L_x_17959:
[----:B------:R-:W-:Y:S01]  /*95c0*/  I2FP.F32.U32 R29, R24 ;  /* 0x00000018001d7245 */ /* 0x000fe20000201000 */
[----:B------:R-:W-:Y:S01]  /*95d0*/  FMUL.FTZ R25, R25, UR6 ;  /* 0x0000000619197c20 */ /* 0x000fe20008410000 */
[----:B------:R-:W-:-:S03]  /*95e0*/  ISETP.NE.AND P3, PT, R31, 0x1, PT ;  /* 0x000000011f00780c */ /* 0x000fc60003f65270 */
[----:B------:R-:W-:Y:S01]  /*95f0*/  FFMA.FTZ R29, R29, R76, 1.1641532182693481445e-10 ;  /* 0x2f0000001d1d7423 */ /* 0x000fe2000001004c */
[----:B------:R-:W-:-:S04]  /*9600*/  FMUL.FTZ R25, R25, UR5 ;  /* 0x0000000519197c20 */ /* 0x000fc80008410000 */
[----:B------:R-:W-:Y:S01]  /*9610*/  FSETP.GTU.FTZ.AND P2, PT, R29, UR4, PT ;  /* 0x000000041d007c0b */ /* 0x000fe2000bf5c000 */
[----:B------:R-:W-:-:S03]  /*9620*/  HADD2.F32 R29, -RZ, R110.H0_H0 ;  /* 0x2000006eff1d7230 */ /* 0x000fc60000004100 */
        /* <DEDUP_REMOVED lines=14> */
.L_x_17963:
        /* <DEDUP_REMOVED lines=12> */
.L_x_17964:
        /* <DEDUP_REMOVED lines=44> */
.L_x_17962:
        /* <DEDUP_REMOVED lines=21> */
.L_x_17966:
        /* <DEDUP_REMOVED lines=12> */
.L_x_17967:
        /* <DEDUP_REMOVED lines=44> */
.L_x_17965:
        /* <DEDUP_REMOVED lines=10> */
.L_x_17955:
        /* <DEDUP_REMOVED lines=15> */
.L_x_17970:
        /* <DEDUP_REMOVED lines=12> */
.L_x_17971:
        /* <DEDUP_REMOVED lines=44> */
.L_x_17969:
        /* <DEDUP_REMOVED lines=21> */
.L_x_17973:
        /* <DEDUP_REMOVED lines=12> */
.L_x_17974:
        /* <DEDUP_REMOVED lines=44> */
.L_x_17972:
        /* <DEDUP_REMOVED lines=21> */
.L_x_17976:
        /* <DEDUP_REMOVED lines=12> */
.L_x_17977:
        /* <DEDUP_REMOVED lines=44> */
.L_x_17975:
        /* <DEDUP_REMOVED lines=21> */
.L_x_17979:
        /* <DEDUP_REMOVED lines=12> */
.L_x_17980:
        /* <DEDUP_REMOVED lines=44> */
.L_x_17978:
        /* <DEDUP_REMOVED lines=9> */
.L_x_17968:
[----:B------:R-:W0:Y:S01]  /*b370*/  @P0 LDC.64 R24, c[0x0][0x3a0] ;  /* 0x0000e800ff180b82 */ /* 0x000e220000000a00 */
        /* <DEDUP_REMOVED lines=11> */
[----:B------:R1:W-:Y:S01]  /*b430*/  STG.E desc[UR14][R100.64], R87 ;  /* 0x0000005764007986 */ /* 0x0003e2000c10190e */
        /* <DEDUP_REMOVED lines=19> */
.L_x_17983:
        /* <DEDUP_REMOVED lines=12> */
.L_x_17984:
        /* <DEDUP_REMOVED lines=44> */
.L_x_17982:
[----:B------:R-:W-:Y:S01]  /*b8f0*/  I2FP.F32.U32 R51, R87 ;  /* 0x0000005700337245 */ /* 0x000fe20000201000 */
[----:B-----5:R-:W-:Y:S01]  /*b900*/  FMUL.FTZ R24, R24, UR6 ;  /* 0x0000000618187c20 */ /* 0x020fe20008410000 */
[----:B------:R-:W-:Y:S01]  /*b910*/  ISETP.NE.AND P2, PT, R88, 0x1, PT ;  /* 0x000000015800780c */ /* 0x000fe20003f45270 */
[----:B------:R-:W-:Y:S02]  /*b920*/  HADD2.F32 R50, -RZ, R111.H0_H0 ;  /* 0x2000006fff327230 */ /* 0x000fe40000004100 */
[----:B------:R-:W-:Y:S01]  /*b930*/  FFMA.FTZ R51, R51, R76, 1.1641532182693481445e-10 ;  /* 0x2f00000033337423 */ /* 0x000fe2000001004c */
[----:B------:R-:W-:-:S04]  /*b940*/  FMUL.FTZ R24, R24, UR5 ;  /* 0x0000000518187c20 */ /* 0x000fc80008410000 */
        /* <DEDUP_REMOVED lines=15> */
.L_x_17986:
        /* <DEDUP_REMOVED lines=12> */
.L_x_17987:
        /* <DEDUP_REMOVED lines=44> */
.L_x_17985:
[----:B------:R-:W-:Y:S01]  /*bdc0*/  I2FP.F32.U32 R51, R51 ;  /* 0x0000003300337245 */ /* 0x000fe20000201000 */
[----:B------:R-:W-:Y:S01]  /*bdd0*/  FMUL.FTZ R25, R25, UR6 ;  /* 0x0000000619197c20 */ /* 0x000fe20008410000 */
[----:B------:R-:W-:Y:S02]  /*bde0*/  ISETP.NE.AND P3, PT, R50, 0x1, PT ;  /* 0x000000013200780c */ /* 0x000fe40003f65270 */
[----:B------:R-:W-:Y:S01]  /*bdf0*/  MOV R87, 0x2 ;  /* 0x0000000200577802 */ /* 0x000fe20000000f00 */
[----:B------:R-:W-:Y:S01]  /*be00*/  FFMA.FTZ R51, R51, R76, 1.1641532182693481445e-10 ;  /* 0x2f00000033337423 */ /* 0x000fe2000001004c */
[----:B------:R-:W-:-:S04]  /*be10*/  FMUL.FTZ R25, R25, UR5 ;  /* 0x0000000519197c20 */ /* 0x000fc80008410000 */
        /* <DEDUP_REMOVED lines=15> */
.L_x_17989:
        /* <DEDUP_REMOVED lines=12> */
.L_x_17990:
        /* <DEDUP_REMOVED lines=44> */
.L_x_17988:
        /* <DEDUP_REMOVED lines=21> */
.L_x_17992:
        /* <DEDUP_REMOVED lines=12> */
.L_x_17993:
        /* <DEDUP_REMOVED lines=44> */
.L_x_17991:
[----:B------:R-:W-:Y:S01]  /*c760*/  I2FP.F32.U32 R51, R51 ;  /* 0x0000003300337245 */ /* 0x000fe20000201000 */
[----:B------:R-:W-:-:S04]  /*c770*/  FMUL.FTZ R27, R27, UR6 ;  /* 0x000000061b1b7c20 */ /* 0x000fc80008410000 */
[----:B------:R-:W-:Y:S01]  /*c780*/  FFMA.FTZ R51, R51, R76, 1.1641532182693481445e-10 ;  /* 0x2f00000033337423 */ /* 0x000fe2000001004c */
[----:B------:R-:W-:-:S04]  /*c790*/  FMUL.FTZ R27, R27, UR5 ;  /* 0x000000051b1b7c20 */ /* 0x000fc80008410000 */
[----:B------:R-:W-:Y:S01]  /*c7a0*/  FSETP.GTU.FTZ.AND P5, PT, R51, UR4, PT ;  /* 0x0000000433007c0b */ /* 0x000fe2000bfbc000 */
[----:B------:R-:W-:-:S03]  /*c7b0*/  HADD2.F32 R51, -RZ, R112.H1_H1 ;  /* 0x30000070ff337230 */ /* 0x000fc60000004100 */
[----:B------:R-:W-:Y:S02]  /*c7c0*/  FSEL R50, R27, RZ, !P5 ;  /* 0x000000ff1b327208 */ /* 0x000fe40006800000 */
[----:B------:R-:W-:-:S03]  /*c7d0*/  PLOP3.LUT P4, PT, P5, PT, PT, 0x8, 0x80 ;  /* 0x000000000080781c */ /* 0x000fc60002f8e170 */
[----:B------:R-:W-:Y:S01]  /*c7e0*/  FFMA.FTZ R27, R50, R51, R47 ;  /* 0x00000033321b7223 */ /* 0x000fe2000001002f */
[----:B------:R-:W-:Y:S09]  /*c7f0*/  BRA `(.L_x_17994) ;  /* 0x0000001000dc7947 */ /* 0x000ff20003800000 */
.L_x_17981:
        /* <DEDUP_REMOVED lines=15> */
.L_x_17996:
        /* <DEDUP_REMOVED lines=12> */
.L_x_17997:
        /* <DEDUP_REMOVED lines=44> */
.L_x_17995:
        /* <DEDUP_REMOVED lines=21> */
.L_x_17999:
        /* <DEDUP_REMOVED lines=12> */
.L_x_18000:
        /* <DEDUP_REMOVED lines=44> */
.L_x_17998:
[----:B------:R-:W-:Y:S01]  /*d140*/  I2FP.F32.U32 R51, R51 ;  /* 0x0000003300337245 */ /* 0x000fe20000201000 */
[----:B------:R-:W-:Y:S01]  /*d150*/  FMUL.FTZ R25, R25, UR6 ;  /* 0x0000000619197c20 */ /* 0x000fe20008410000 */
[----:B------:R-:W-:Y:S01]  /*d160*/  ISETP.NE.AND P3, PT, R50, 0x1, PT ;  /* 0x000000013200780c */ /* 0x000fe20003f65270 */
[----:B------:R-:W-:Y:S02]  /*d170*/  HADD2.F32 R88, -RZ, R112.H0_H0 ;  /* 0x20000070ff587230 */ /* 0x000fe40000004100 */
[----:B------:R-:W-:Y:S01]  /*d180*/  FFMA.FTZ R51, R51, R76, 1.1641532182693481445e-10 ;  /* 0x2f00000033337423 */ /* 0x000fe2000001004c */
[----:B------:R-:W-:Y:S01]  /*d190*/  FMUL.FTZ R25, R25, UR5 ;  /* 0x0000000519197c20 */ /* 0x000fe20008410000 */
[----:B------:R-:W-:-:S03]  /*d1a0*/  IMAD.MOV.U32 R87, RZ, RZ, 0x2 ;  /* 0x00000002ff577424 */ /* 0x000fc600078e00ff */
        /* <DEDUP_REMOVED lines=14> */
.L_x_18002:
        /* <DEDUP_REMOVED lines=12> */
.L_x_18003:
        /* <DEDUP_REMOVED lines=44> */
.L_x_18001:
        /* <DEDUP_REMOVED lines=21> */
.L_x_18005:
        /* <DEDUP_REMOVED lines=12> */
.L_x_18006:
        /* <DEDUP_REMOVED lines=44> */
.L_x_18004:
        /* <DEDUP_REMOVED lines=9> */
.L_x_17994:
[----:B------:R-:W0:Y:S01]  /*db70*/  @P0 LDC.64 R50, c[0x0][0x3a0] ;  /* 0x0000e800ff320b82 */ /* 0x000e220000000a00 */
[----:B------:R-:W-:Y:S01]  /*db80*/  SEL R97, RZ, 0x1000000, !P4 ;  /* 0x01000000ff617807 */ /* 0x000fe20006000000 */
[----:B------:R-:W-:Y:S01]  /*db90*/  IMAD.WIDE.U32 R102, R96, 0x10, R104 ;  /* 0x0000001060667825 */ /* 0x000fe200078e0068 */
[----:B------:R-:W-:Y:S02]  /*dba0*/  SEL R100, RZ, 0x10000, !P3 ;  /* 0x00010000ff647807 */ /* 0x000fe40005800000 */
[----:B------:R-:W-:Y:S02]  /*dbb0*/  SEL R101, RZ, 0x100, !P2 ;  /* 0x00000100ff657807 */ /* 0x000fe40005000000 */
[----:B------:R-:W-:Y:S01]  /*dbc0*/  SEL R87, RZ, 0x1, !P1 ;  /* 0x00000001ff577807 */ /* 0x000fe20004800000 */
[----:B------:R1:W-:Y:S01]  /*dbd0*/  STG.E.128 desc[UR14][R102.64], R24 ;  /* 0x0000001866007986 */ /* 0x0003e2000c101d0e */
[----:B------:R-:W-:Y:S01]  /*dbe0*/  IADD3 R100, PT, PT, R101, R97, R100 ;  /* 0x0000006165647210 */ /* 0x000fe20007ffe064 */
[----:B------:R-:W-:-:S03]  /*dbf0*/  VIADD R97, R90, 0x500 ;  /* 0x000005005a617836 */ /* 0x000fc60000000000 */
        /* <DEDUP_REMOVED lines=23> */
.L_x_18009:
        /* <DEDUP_REMOVED lines=12> */
.L_x_18010:
        /* <DEDUP_REMOVED lines=44> */
.L_x_18008:
        /* <DEDUP_REMOVED lines=21> */
.L_x_18012:
        /* <DEDUP_REMOVED lines=12> */
.L_x_18013:
        /* <DEDUP_REMOVED lines=44> */
.L_x_18011:
[----:B------:R-:W-:Y:S01]  /*e5c0*/  I2FP.F32.U32 R77, R77 ;  /* 0x0000004d004d7245 */ /* 0x000fe20000201000 */
[----:B------:R-:W-:Y:S01]  /*e5d0*/  FMUL.FTZ R49, R49, UR6 ;  /* 0x0000000631317c20 */ /* 0x000fe20008410000 */
[----:B------:R-:W-:-:S03]  /*e5e0*/  ISETP.NE.AND P2, PT, R88, 0x1, PT ;  /* 0x000000015800780c */ /* 0x000fc60003f45270 */
[----:B------:R-:W-:Y:S01]  /*e5f0*/  FFMA.FTZ R77, R77, R76, 1.1641532182693481445e-10 ;  /* 0x2f0000004d4d7423 */ /* 0x000fe2000001004c */
[----:B------:R-:W-:-:S04]  /*e600*/  FMUL.FTZ R49, R49, UR5 ;  /* 0x0000000531317c20 */ /* 0x000fc80008410000 */
[----:B------:R-:W-:Y:S01]  /*e610*/  FSETP.GTU.FTZ.AND P1, PT, R77, UR4, PT ;  /* 0x000000044d007c0b */ /* 0x000fe2000bf3c000 */
[----:B------:R-:W-:-:S03]  /*e620*/  HADD2.F32 R77, -RZ, R115.H0_H0 ;  /* 0x20000073ff4d7230 */ /* 0x000fc60000004100 */
        /* <DEDUP_REMOVED lines=14> */
.L_x_18015:
        /* <DEDUP_REMOVED lines=12> */
.L_x_18016:
        /* <DEDUP_REMOVED lines=44> */
.L_x_18014:
[----:B------:R-:W-:Y:S01]  /*ea90*/  I2FP.F32.U32 R77, R77 ;  /* 0x0000004d004d7245 */ /* 0x000fe20000201000 */
[----:B------:R-:W-:Y:S01]  /*eaa0*/  FMUL.FTZ R50, R50, UR6 ;  /* 0x0000000632327c20 */ /* 0x000fe20008410000 */
[----:B------:R-:W-:Y:S01]  /*eab0*/  ISETP.NE.AND P3, PT, R100, 0x1, PT ;  /* 0x000000016400780c */ /* 0x000fe20003f65270 */
[----:B------:R-:W-:Y:S02]  /*eac0*/  HADD2.F32 R88, -RZ, R113.H1_H1 ;  /* 0x30000071ff587230 */ /* 0x000fe40000004100 */
        /* <DEDUP_REMOVED lines=17> */
.L_x_18018:
        /* <DEDUP_REMOVED lines=12> */
.L_x_18019:
        /* <DEDUP_REMOVED lines=44> */
.L_x_18017:
        /* <DEDUP_REMOVED lines=10> */
.L_x_18007:
        /* <DEDUP_REMOVED lines=15> */
.L_x_18022:
        /* <DEDUP_REMOVED lines=12> */
.L_x_18023:
        /* <DEDUP_REMOVED lines=44> */
.L_x_18021:
        /* <DEDUP_REMOVED lines=21> */
.L_x_18025:
        /* <DEDUP_REMOVED lines=12> */
.L_x_18026:
        /* <DEDUP_REMOVED lines=44> */
.L_x_18024:
[----:B------:R-:W-:Y:S01]  /*f940*/  I2FP.F32.U32 R77, R77 ;  /* 0x0000004d004d7245 */ /* 0x000fe20000201000 */
[----:B------:R-:W-:Y:S01]  /*f950*/  FMUL.FTZ R49, R49, UR6 ;  /* 0x0000000631317c20 */ /* 0x000fe20008410000 */
[----:B------:R-:W-:Y:S01]  /*f960*/  ISETP.NE.AND P2, PT, R88, 0x1, PT ;  /* 0x000000015800780c */ /* 0x000fe20003f45270 */
[----:B------:R-:W-:Y:S02]  /*f970*/  HADD2.F32 R100, -RZ, R115.H0_H0 ;  /* 0x20000073ff647230 */ /* 0x000fe40000004100 */
[----:B------:R-:W-:Y:S01]  /*f980*/  FFMA.FTZ R77, R77, R76, 1.1641532182693481445e-10 ;  /* 0x2f0000004d4d7423 */ /* 0x000fe2000001004c */
[----:B------:R-:W-:-:S04]  /*f990*/  FMUL.FTZ R49, R49, UR5 ;  /* 0x0000000531317c20 */ /* 0x000fc80008410000 */
[----:B------:R-:W-:Y:S02]  /*f9a0*/  FSETP.GTU.FTZ.AND P1, PT, R77, UR4, PT ;  /* 0x000000044d007c0b */ /* 0x000fe4000bf3c000 */
        /* <DEDUP_REMOVED lines=14> */
.L_x_18028:
        /* <DEDUP_REMOVED lines=12> */
.L_x_18029:
        /* <DEDUP_REMOVED lines=44> */
.L_x_18027:
        /* <DEDUP_REMOVED lines=21> */
.L_x_18031:
        /* <DEDUP_REMOVED lines=12> */
.L_x_18032:
        /* <DEDUP_REMOVED lines=44> */
.L_x_18030:
[----:B------:R-:W-:Y:S01]  /*102e0*/  I2FP.F32.U32 R77, R77 ;  /* 0x0000004d004d7245 */ /* 0x000fe20000201000 */
[----:B------:R-:W-:-:S04]  /*102f0*/  FMUL.FTZ R51, R51, UR6 ;  /* 0x0000000633337c20 */ /* 0x000fc80008410000 */
[----:B------:R-:W-:Y:S01]  /*10300*/  FFMA.FTZ R77, R77, R76, 1.1641532182693481445e-10 ;  /* 0x2f0000004d4d7423 */ /* 0x000fe2000001004c */
[----:B------:R-:W-:Y:S01]  /*10310*/  FMUL.FTZ R51, R51, UR5 ;  /* 0x0000000533337c20 */ /* 0x000fe20008410000 */
[----:B------:R-:W-:-:S03]  /*10320*/  HADD2.F32 R76, -RZ, R115.H1_H1 ;  /* 0x30000073ff4c7230 */ /* 0x000fc60000004100 */
[----:B------:R-:W-:-:S04]  /*10330*/  FSETP.GTU.FTZ.AND P4, PT, R77, UR4, PT ;  /* 0x000000044d007c0b */ /* 0x000fc8000bf9c000 */
[----:B------:R-:W-:Y:S02]  /*10340*/  FSEL R51, R51, RZ, !P4 ;  /* 0x000000ff33337208 */ /* 0x000fe40006000000 */
[----:B------:R-:W-:-:S03]  /*10350*/  PLOP3.LUT P3, PT, P4, PT, PT, 0x8, 0x80 ;  /* 0x000000000080781c */ /* 0x000fc6000276e170 */
[----:B------:R-:W-:-:S10]  /*10360*/  FMUL.FTZ R51, R76, R51 ;  /* 0x000000334c337220 */ /* 0x000fd40000410000 */
.L_x_18020:
        /* <DEDUP_REMOVED lines=41> */
[----:B------:R-:W-:-:S03]  /*10600*/  FADD.FTZ R117, -R76, R41 ;  /* 0x000000294c757221 */ /* 0x000fc60000010100 */
[----:B------:R-:W-:Y:S01]  /*10610*/  FFMA.FTZ R100, R77, R77, RZ ;  /* 0x0000004d4d647223 */ /* 0x000fe200000100ff */
        /* <DEDUP_REMOVED lines=40> */
[----:B------:R-:W-:Y:S01]  /*108a0*/  FADD.FTZ R77, -R76, R50 ;  /* 0x000000324c4d7221 */ /* 0x000fe20000010100 */
[----:B------:R-:W-:Y:S02]  /*108b0*/  SEL R102, RZ, 0x10000, !P2 ;  /* 0x00010000ff667807 */ /* 0x000fe40005000000 */
[----:B------:R-:W-:Y:S01]  /*108c0*/  FFMA.FTZ R100, R100, R100, R101 ;  /* 0x0000006464647223 */ /* 0x000fe20000010065 */
[----:B------:R-:W-:-:S03]  /*108d0*/  FADD.FTZ R101, -R76, R51 ;  /* 0x000000334c657221 */ /* 0x000fc60000010100 */
[----:B------:R-:W-:-:S04]  /*108e0*/  FFMA.FTZ R100, R77, R77, R100 ;  /* 0x0000004d4d647223 */ /* 0x000fc80000010064 */
[----:B------:R-:W-:Y:S01]  /*108f0*/  FFMA.FTZ R114, R101, R101, R100 ;  /* 0x0000006565727223 */ /* 0x000fe20000010064 */
[----:B------:R-:W-:-:S04]  /*10900*/  SEL R101, RZ, 0x1000000, !P3 ;  /* 0x01000000ff657807 */ /* 0x000fc80005800000 */
[----:B------:R-:W0:Y:S01]  /*10910*/  SHFL.BFLY PT, R77, R114, 0x1, 0x1f ;  /* 0x0c201f00724d7f89 */ /* 0x000e2200000e0000 */
[----:B------:R-:W-:Y:S02]  /*10920*/  IADD3 R102, PT, PT, R103, R101, R102 ;  /* 0x0000006567667210 */ /* 0x000fe40007ffe066 */
[----:B------:R-:W-:-:S05]  /*10930*/  SEL R101, RZ, 0x1, !P0 ;  /* 0x00000001ff657807 */ /* 0x000fca0004000000 */
[----:B------:R-:W-:Y:S01]  /*10940*/  IMAD.IADD R101, R102, 0x1, R101 ;  /* 0x0000000166657824 */ /* 0x000fe200078e0265 */
[----:B------:R-:W-:-:S04]  /*10950*/  LOP3.LUT P0, R102, R95, 0x1f, RZ, 0xc0, !PT ;  /* 0x0000001f5f667812 */ /* 0x000fc8000780c0ff */
[----:B------:R-:W-:Y:S01]  /*10960*/  STG.E desc[UR14][R98.64], R101 ;  /* 0x0000006562007986 */ /* 0x000fe2000c10190e */
        /* <DEDUP_REMOVED lines=17> */
.L_x_18034:
[----:B------:R-:W-:Y:S05]  /*10a80*/  BSYNC.RECONVERGENT B0 ;  /* 0x0000000000007941 */ /* 0x000fea0003800200 */
.L_x_18033:
        /* <DEDUP_REMOVED lines=14> */
.L_x_18036:
[----:B------:R-:W-:Y:S05]  /*10b70*/  BSYNC.RECONVERGENT B0 ;  /* 0x0000000000007941 */ /* 0x000fea0003800200 */
.L_x_18035:
[----:B------:R-:W1:Y:S01]  /*10b80*/  SHFL.DOWN PT, R100, R102, 0x4, 0x1f ;  /* 0x08801f0066647f89 */ /* 0x000e6200000e0000 */
[----:B------:R-:W-:Y:S01]  /*10b90*/  ISETP.NE.AND P0, PT, R95, RZ, PT ;  /* 0x000000ff5f00720c */ /* 0x000fe20003f05270 */
[----:B------:R-:W-:Y:S01]  /*10ba0*/  UPLOP3.LUT UP1, UPT, UPT, UPT, UP1, 0x40, 0x4 ;  /* 0x000000000004789c */ /* 0x000fe20003f2e810 */
        /* <DEDUP_REMOVED lines=31> */
[----:B-1----:R-:W-:Y:S02]  /*10da0*/  IMAD.IADD R98, R77, 0x1, R104 ;  /* 0x000000014d627824 */ /* 0x002fe400078e0268 */
[----:B---3--:R-:W-:Y:S01]  /*10db0*/  FADD.FTZ R103, R101, R103 ;  /* 0x0000006765677221 */ /* 0x008fe20000010000 */
[----:B------:R-:W0:Y:S01]  /*10dc0*/  SHFL.DOWN PT, R76, R114, 0x1, 0x1f ;  /* 0x08201f00724c7f89 */ /* 0x000e2200000e0000 */
[----:B------:R-:W-:Y:S01]  /*10dd0*/  FMUL.FTZ R99, R99, R105 ;  /* 0x0000006963637220 */ /* 0x000fe20000410000 */
[----:B------:R-:W-:-:S03]  /*10de0*/  I2FP.F32.S32 R77, R98 ;  /* 0x00000062004d7245 */ /* 0x000fc60000201400 */
[----:B------:R-:W-:Y:S01]  /*10df0*/  FFMA.FTZ R103, R102, R99, R103 ;  /* 0x0000006366677223 */ /* 0x000fe20000010067 */
[----:B------:R-:W-:Y:S02]  /*10e00*/  I2FP.F32.S32 R99, R104 ;  /* 0x0000006800637245 */ /* 0x000fe40000201400 */
        /* <DEDUP_REMOVED lines=14> */
[----:B------:R-:W0:Y:S01]  /*10ef0*/  SHFL.IDX PT, R102, R102, RZ, 0x1f ;  /* 0x00001fff66667589 */ /* 0x000e2200000e0000 */
[C---:B-1----:R-:W-:Y:S01]  /*10f00*/  FSEL R100, R99.reuse, RZ, !P1 ;  /* 0x000000ff63647208 */ /* 0x042fe20004800000 */
[----:B------:R-:W-:-:S04]  /*10f10*/  FMUL.FTZ R101, R99, R99 ;  /* 0x0000006363657220 */ /* 0x000fc80000410000 */
[C---:B------:R-:W-:Y:S01]  /*10f20*/  FADD.FTZ R95, -R100.reuse, R40 ;  /* 0x00000028645f7221 */ /* 0x040fe20000010100 */
[----:B------:R-:W-:Y:S01]  /*10f30*/  FADD.FTZ R98, -R100, R41 ;  /* 0x0000002964627221 */ /* 0x000fe20000010100 */
[----:B------:R-:W-:Y:S01]  /*10f40*/  FSEL R101, R101, RZ, P1 ;  /* 0x000000ff65657208 */ /* 0x000fe20000800000 */
[----:B------:R-:W1:Y:S01]  /*10f50*/  @!P0 LDC.64 R40, c[0x0][0x3c8] ;  /* 0x0000f200ff288b82 */ /* 0x000e620000000a00 */
[----:B0-----:R-:W-:Y:S01]  /*10f60*/  FFMA.FTZ R103, R102, UR23, R103 ;  /* 0x0000001766677c23 */ /* 0x001fe20008010067 */
[C---:B------:R-:W-:Y:S01]  /*10f70*/  FADD.FTZ R102, -R100.reuse, R29 ;  /* 0x0000001d64667221 */ /* 0x040fe20000010100 */
[C---:B------:R-:W-:Y:S01]  /*10f80*/  FADD.FTZ R42, -R100.reuse, R42 ;  /* 0x0000002a642a7221 */ /* 0x040fe20000010100 */
[C---:B------:R-:W-:Y:S01]  /*10f90*/  FADD.FTZ R43, -R100.reuse, R43 ;  /* 0x0000002b642b7221 */ /* 0x040fe20000010100 */
[----:B------:R-:W-:Y:S01]  /*10fa0*/  FADD.FTZ R103, R103, R101 ;  /* 0x0000006567677221 */ /* 0x000fe20000010000 */
[C---:B------:R-:W-:Y:S01]  /*10fb0*/  FADD.FTZ R101, -R100.reuse, R28 ;  /* 0x0000001c64657221 */ /* 0x040fe20000010100 */
[----:B------:R-:W-:Y:S01]  /*10fc0*/  MOV R28, UR18 ;  /* 0x00000012001c7c02 */ /* 0x000fe20008000f00 */
[C---:B------:R-:W-:Y:S01]  /*10fd0*/  FADD.FTZ R30, -R100.reuse, R30 ;  /* 0x0000001e641e7221 */ /* 0x040fe20000010100 */
[C---:B------:R-:W-:Y:S01]  /*10fe0*/  FADD.FTZ R31, -R100.reuse, R31 ;  /* 0x0000001f641f7221 */ /* 0x040fe20000010100 */
[----:B------:R-:W-:Y:S01]  /*10ff0*/  FADD.FTZ R24, -R100, R24 ;  /* 0x0000001864187221 */ /* 0x000fe20000010100 */
[----:B------:R-:W0:Y:S01]  /*11000*/  MUFU.RSQ R103, R103 ;  /* 0x0000006700677308 */ /* 0x000e220000001400 */
[----:B--2---:R-:W-:-:S04]  /*11010*/  @!P0 IMAD.WIDE R76, R28, 0x4, R76 ;  /* 0x000000041c4c8825 */ /* 0x004fc800078e024c */
        /* <DEDUP_REMOVED lines=12> */
[C---:B------:R-:W-:Y:S01]  /*110e0*/  FADD.FTZ R48, -R100.reuse, R48 ;  /* 0x0000003064307221 */ /* 0x040fe20000010100 */
[----:B------:R-:W1:Y:S01]  /*110f0*/  LDC.64 R28, c[0x0][0x428] ;  /* 0x00010a00ff1c7b82 */ /* 0x000e620000000a00 */
[C---:B------:R-:W-:Y:S01]  /*11100*/  FADD.FTZ R49, -R100.reuse, R49 ;  /* 0x0000003164317221 */ /* 0x040fe20000010100 */
[C---:B0-----:R-:W-:Y:S01]  /*11110*/  FMUL.FTZ R95, R103.reuse, R95 ;  /* 0x0000005f675f7220 */ /* 0x041fe20000410000 */
[C---:B------:R-:W-:Y:S01]  /*11120*/  FMUL.FTZ R98, R103.reuse, R98 ;  /* 0x0000006267627220 */ /* 0x040fe20000410000 */
[C---:B------:R-:W-:Y:S01]  /*11130*/  FMUL.FTZ R42, R103.reuse, R42 ;  /* 0x0000002a672a7220 */ /* 0x040fe20000410000 */
[C---:B------:R-:W-:Y:S01]  /*11140*/  FMUL.FTZ R43, R103.reuse, R43 ;  /* 0x0000002b672b7220 */ /* 0x040fe20000410000 */
[C---:B------:R-:W-:Y:S01]  /*11150*/  FADD.FTZ R50, -R100.reuse, R50 ;  /* 0x0000003264327221 */ /* 0x040fe20000010100 */
[----:B------:R-:W-:Y:S01]  /*11160*/  FADD.FTZ R51, -R100, R51 ;  /* 0x0000003364337221 */ /* 0x000fe20000010100 */
[----:B------:R0:W-:Y:S01]  /*11170*/  @!P0 STG.E desc[UR14][R76.64], R99 ;  /* 0x000000634c008986 */ /* 0x0001e2000c10190e */
[C---:B------:R-:W-:Y:S01]  /*11180*/  FMUL.FTZ R100, R103.reuse, R25 ;  /* 0x0000001967647220 */ /* 0x040fe20000410000 */
[C---:B------:R-:W-:Y:S01]  /*11190*/  FMUL.FTZ R104, R103.reuse, R26 ;  /* 0x0000001a67687220 */ /* 0x040fe20000410000 */
[----:B------:R-:W-:Y:S01]  /*111a0*/  FMUL.FTZ R105, R103, R27 ;  /* 0x0000001b67697220 */ /* 0x000fe20000410000 */
        /* <DEDUP_REMOVED lines=8> */
[C---:B0-----:R-:W-:Y:S01]  /*11230*/  FMUL.FTZ R76, R103.reuse, R30 ;  /* 0x0000001e674c7220 */ /* 0x041fe20000410000 */
[C---:B------:R-:W-:Y:S01]  /*11240*/  FMUL.FTZ R77, R103.reuse, R31 ;  /* 0x0000001f674d7220 */ /* 0x040fe20000410000 */
[----:B------:R-:W-:Y:S01]  /*11250*/  FMUL.FTZ R99, R103, R24 ;  /* 0x0000001867637220 */ /* 0x000fe20000410000 */
[----:B------:R-:W-:Y:S01]  /*11260*/  FFMA.FTZ R24, R95, R78, R75 ;  /* 0x0000004e5f187223 */ /* 0x000fe2000001004b */
[----:B-1----:R-:W-:-:S04]  /*11270*/  IMAD.WIDE.U32 R30, R90, 0x10, R28 ;  /* 0x000000105a1e7825 */ /* 0x002fc800078e001c */
[C---:B------:R-:W-:Y:S01]  /*11280*/  FMUL.FTZ R33, R103.reuse, R33 ;  /* 0x0000002167217220 */ /* 0x040fe20000410000 */
[C---:B------:R-:W-:Y:S01]  /*11290*/  FMUL.FTZ R34, R103.reuse, R34 ;  /* 0x0000002267227220 */ /* 0x040fe20000410000 */
[C---:B------:R-:W-:Y:S01]  /*112a0*/  FMUL.FTZ R35, R103.reuse, R35 ;  /* 0x0000002367237220 */ /* 0x040fe20000410000 */
[C---:B------:R-:W-:Y:S01]  /*112b0*/  FMUL.FTZ R101, R103.reuse, R101 ;  /* 0x0000006567657220 */ /* 0x040fe20000410000 */
[----:B------:R-:W-:Y:S01]  /*112c0*/  FMUL.FTZ R102, R103, R102 ;  /* 0x0000006667667220 */ /* 0x000fe20000410000 */
[----:B------:R0:W-:Y:S01]  /*112d0*/  @!P0 STG.E desc[UR14][R40.64], R103 ;  /* 0x0000006728008986 */ /* 0x0001e2000c10190e */
[----:B------:R-:W-:-:S04]  /*112e0*/  IMAD.WIDE.U32 R116, R92, 0x10, R28 ;  /* 0x000000105c747825 */ /* 0x000fc800078e001c */
[C---:B------:R-:W-:Y:S01]  /*112f0*/  FMUL.FTZ R48, R103.reuse, R48 ;  /* 0x0000003067307220 */ /* 0x040fe20000410000 */
[----:B------:R-:W-:Y:S01]  /*11300*/  FMUL.FTZ R49, R103, R49 ;  /* 0x0000003167317220 */ /* 0x000fe20000410000 */
[----:B------:R1:W-:Y:S01]  /*11310*/  STG.E.128 desc[UR14][R30.64], R24 ;  /* 0x000000181e007986 */ /* 0x0003e2000c101d0e */
[----:B------:R-:W-:-:S04]  /*11320*/  IMAD.WIDE.U32 R118, R96, 0x10, R28 ;  /* 0x0000001060767825 */ /* 0x000fc800078e001c */
[C---:B------:R-:W-:Y:S01]  /*11330*/  FMUL.FTZ R50, R103.reuse, R50 ;  /* 0x0000003267327220 */ /* 0x040fe20000410000 */
[----:B------:R-:W-:Y:S01]  /*11340*/  FMUL.FTZ R51, R103, R51 ;  /* 0x0000003367337220 */ /* 0x000fe20000410000 */
[----:B------:R-:W-:Y:S01]  /*11350*/  UIADD3 UR18, UPT, UPT, UR18, UR10, URZ ;  /* 0x0000000a12127290 */ /* 0x000fe2000fffe0ff */
[----:B------:R-:W-:-:S04]  /*11360*/  IMAD.WIDE.U32 R92, R93, 0x10, R28 ;  /* 0x000000105d5c7825 */ /* 0x000fc800078e001c */
[----:B------:R-:W-:Y:S01]  /*11370*/  FFMA.FTZ R42, R50, R15, R64 ;  /* 0x0000000f322a7223 */ /* 0x000fe20000010040 */
[----:B------:R-:W-:Y:S01]  /*11380*/  FFMA.FTZ R43, R51, R13, R0 ;  /* 0x0000000d332b7223 */ /* 0x000fe20000010000 */
[----:B0-----:R-:W-:Y:S01]  /*11390*/  FFMA.FTZ R40, R48, R16, R65 ;  /* 0x0000001030287223 */ /* 0x001fe20000010041 */
[----:B------:R-:W-:-:S04]  /*113a0*/  IMAD.WIDE.U32 R94, R94, 0x10, R28 ;  /* 0x000000105e5e7825 */ /* 0x000fc800078e001c */
[----:B------:R-:W-:Y:S01]  /*113b0*/  FFMA.FTZ R41, R49, R14, R2 ;  /* 0x0000000e31297223 */ /* 0x000fe20000010002 */
[----:B------:R-:W-:Y:S01]  /*113c0*/  UISETP.GE.AND UP2, UPT, UR18, UR11, UPT ;  /* 0x0000000b1200728c */ /* 0x000fe2000bf46270 */
[----:B------:R-:W-:-:S04]  /*113d0*/  IMAD.WIDE.U32 R96, R97, 0x10, R28 ;  /* 0x0000001061607825 */ /* 0x000fc800078e001c */
[----:B------:R-:W-:Y:S01]  /*113e0*/  FFMA.FTZ R28, R32, R56, R71 ;  /* 0x00000038201c7223 */ /* 0x000fe20000010047 */
        /* <DEDUP_REMOVED lines=15> */
[----:B------:R0:W-:Y:S04]  /*114e0*/  STG.E.128 desc[UR14][R116.64], R24 ;  /* 0x0000001874007986 */ /* 0x0001e8000c101d0e */
[----:B------:R0:W-:Y:S04]  /*114f0*/  STG.E.128 desc[UR14][R92.64], R28 ;  /* 0x0000001c5c007986 */ /* 0x0001e8000c101d0e */
[----:B------:R0:W-:Y:S04]  /*11500*/  STG.E.128 desc[UR14][R94.64], R32 ;  /* 0x000000205e007986 */ /* 0x0001e8000c101d0e */
[----:B------:R0:W-:Y:S04]  /*11510*/  STG.E.128 desc[UR14][R118.64], R36 ;  /* 0x0000002476007986 */ /* 0x0001e8000c101d0e */
[----:B------:R0:W-:Y:S01]  /*11520*/  STG.E.128 desc[UR14][R96.64], R40 ;  /* 0x0000002860007986 */ /* 0x0001e2000c101d0e */
[----:B------:R-:W-:Y:S05]  /*11530*/  BRA.U !UP2, `(.L_x_18037) ;  /* 0xfffffefd0a307547 */ /* 0x000fea000b83ffff */
[----:B------:R-:W-:Y:S05]  /*11540*/  EXIT ;  /* 0x000000000000794d */ /* 0x000fea0003800000 */
.L_x_18038:
        /* <DEDUP_REMOVED lines=11> */
.L_x_21044:


//--------------------- .text._ZN10layer_norm13ln_fwd_kernelINS_13Kernel_traitsI6__halfffffjLj6144ELj1ELj1ELj8ELj16ENS_18Kernel_traits_baseILj6144ES2_ffffjLj256EEEEELb1ELb1ELb1ELb0EEEvNS_9FwdParamsE --------------------------
	.section	.text._ZN10layer_norm13ln_fwd_kernelINS_13Kernel_traitsI6__halfffffjLj6144ELj1ELj1ELj8ELj16ENS_18Kernel_traits_baseILj6144ES2_ffffjLj256EEEEELb1ELb1ELb1ELb0EEEvNS_9FwdParamsE,"ax",@progbits
	.align	128
        .global         _ZN10layer_norm13ln_fwd_kernelINS_13Kernel_traitsI6__halfffffjLj6144ELj1ELj1ELj8ELj16ENS_18Kernel_traits_baseILj6144ES2_ffffjLj256EEEEELb1ELb1ELb1ELb0EEEvNS_9FwdParamsE
        .type           _ZN10layer_norm13ln_fwd_kernelINS_13Kernel_traitsI6__halfffffjLj6144ELj1ELj1ELj8ELj16ENS_18Kernel_traits_baseILj6144ES2_ffffjLj256EEEEELb1ELb1ELb1ELb0EEEvNS_9FwdParamsE,@function
        .size           _ZN10layer_norm13ln_fwd_kernelINS_13Kernel_traitsI6__halfffffjLj6144ELj1ELj1ELj8ELj16ENS_18Kernel_traits_baseILj6144ES2_ffffjLj256EEEEELb1ELb1ELb1ELb0EEEvNS_9FwdParamsE,(.L_x_21045 - _ZN10layer_norm13ln_fwd_kernelINS_13Kernel_traitsI6__halfffffjLj6144ELj1ELj1ELj8ELj16ENS_18Kernel_traits_baseILj6144ES2_ffffjLj256EEEEELb1ELb1ELb1ELb0EEEvNS_9FwdParamsE)
        .other          _ZN10layer_norm13ln_fwd_kernelINS_13Kernel_traitsI6__halfffffjLj6144ELj1ELj1ELj8ELj16ENS_18Kernel_traits_baseILj6144ES2_ffffjLj256EEEEELb1ELb1ELb1ELb0EEEvNS_9FwdParamsE,@"STO_CUDA_ENTRY STV_DEFAULT"
_ZN10layer_norm13ln_fwd_kernelINS_13Kernel_traitsI6__halfffffjLj6144ELj1ELj1ELj8ELj16ENS_18Kernel_traits_baseILj6144ES2_ffffjLj256EEEEELb1ELb1ELb1ELb0EEEvNS_9FwdParamsE:
.text._ZN10layer_norm13ln_fwd_kernelINS_13Kernel_traitsI6__halfffffjLj6144ELj1ELj1ELj8ELj16ENS_18Kernel_traits_baseILj6144ES2_ffffjLj256EEEEELb1ELb1ELb1ELb0EEEvNS_9FwdParamsE:
        /* <DEDUP_REMOVED lines=41> */
[----:B------:R-:W-:Y:S06]  /*0290*/  BRA.U !UP0, `(.L_x_18040) ;  /* 0x00000005080c7547 */ /* 0x000fec000b800000 */
        /* <DEDUP_REMOVED lines=51> */
[C---:B------:R-:W-:Y:S01]  /*05d0*/  @P4 IMAD.WIDE.U32 R78, R13.reuse, 0x8, R78 ;  /* 0x000000080d4e4825 */ /* 0x040fe200078e004e */
        /* <DEDUP_REMOVED lines=15> */
.L_x_18040:
        /* <DEDUP_REMOVED lines=53> */
.L_x_18041:
[----:B------:R-:W-:Y:S05]  /*0a20*/  BSYNC.RECONVERGENT B0 ;  /* 0x0000000000007941 */ /* 0x000fea0003800200 */
.L_x_18039:
[----:B------:R-:W0:Y:S02]  /*0a30*/  LDCU UR5, c[0x0][0x384] ;  /* 0x00007080ff0577ac */ /* 0x000e240008000800 */
[----:B0-----:R-:W-:-:S13]  /*0a40*/  ISETP.GE.AND P0, PT, R52, UR5, PT ;  /* 0x0000000534007c0c */ /* 0x001fda000bf06270 */
[----:B------:R-:W-:Y:S05]  /*0a50*/  @P0 EXIT ;  /* 0x000000000000094d */ /* 0x000fea0003800000 */
[----:B------:R-:W0:Y:S01]  /*0a60*/  LDCU UR5, c[0x0][0x360] ;  /* 0x00006c00ff0577ac */ /* 0x000e220008000800 */
[----:B-----5:R-:W-:Y:S01]  /*0a70*/  IMAD.MOV.U32 R94, RZ, RZ, R16 ;  /* 0x000000ffff5e7224 */ /* 0x020fe200078e0010 */
[----:B------:R-:W-:Y:S01]  /*0a80*/  SHF.R.U64 R105, R16, 0x10, R17 ;  /* 0x0000001010697819 */ /* 0x000fe20000001211 */
[--C-:B------:R-:W-:Y:S01]  /*0a90*/  IMAD.MOV.U32 R16, RZ, RZ, R15.reuse ;  /* 0x000000ffff107224 */ /* 0x100fe200078e000f */
[--C-:B------:R-:W-:Y:S01]  /*0aa0*/  SHF.R.U64 R110, R14, 0x10, R15.reuse ;  /* 0x000000100e6e7819 */ /* 0x100fe2000000120f */
[----:B------:R-:W-:Y:S01]  /*0ab0*/  IMAD.MOV.U32 R75, RZ, RZ, R36 ;  /* 0x000000ffff4b7224 */ /* 0x000fe200078e0024 */
[----:B------:R-:W-:Y:S01]  /*0ac0*/  SHF.R.U32.HI R13, RZ, 0x10, R15 ;  /* 0x00000010ff0d7819 */ /* 0x000fe2000001160f */
[----:B------:R-:W-:Y:S01]  /*0ad0*/  IMAD.HI.U32 R15, R0, -0x2daee0ad, RZ ;  /* 0xd2511f53000f7827 */ /* 0x000fe200078e00ff */
[----:B------:R-:W-:Y:S01]  /*0ae0*/  MOV R74, R37 ;  /* 0x00000025004a7202 */ /* 0x000fe20000000f00 */
[----:B------:R-:W-:Y:S01]  /*0af0*/  ULOP3.LUT UR6, UR4, 0xff, URZ, 0xc0, !UPT ;  /* 0x000000ff04067892 */ /* 0x000fe2000f8ec0ff */
[----:B------:R-:W-:Y:S01]  /*0b00*/  SHF.R.U64 R36, R36, 0x10, R37 ;  /* 0x0000001024247819 */ /* 0x000fe20000001225 */
        /* <DEDUP_REMOVED lines=8> */
[----:B0-----:R-:W-:Y:S01]  /*0b90*/  IMAD R53, R52, UR5, R5 ;  /* 0x0000000534357c24 */ /* 0x001fe2000f8e0205 */
[----:B------:R-:W-:Y:S01]  /*0ba0*/  SHF.R.U64 R22, R22, 0x10, R23 ;  /* 0x0000001016167819 */ /* 0x000fe20000001217 */
[--C-:B------:R-:W-:Y:S01]  /*0bb0*/  IMAD.MOV.U32 R21, RZ, RZ, R25.reuse ;  /* 0x000000ffff157224 */ /* 0x100fe200078e0019 */
[----:B------:R-:W-:Y:S01]  /*0bc0*/  MOV R86, R24 ;  /* 0x0000001800567202 */ /* 0x000fe20000000f00 */
[----:B------:R-:W-:Y:S01]  /*0bd0*/  IMAD.HI.U32 R14, R53, -0x326172a9, RZ ;  /* 0xcd9e8d57350e7827 */ /* 0x000fe200078e00ff */
[----:B------:R-:W-:Y:S01]  /*0be0*/  LOP3.LUT R15, R15, R49, RZ, 0x3c, !PT ;  /* 0x000000310f0f7212 */ /* 0x000fe200078e3cff */
[----:B------:R-:W-:Y:S01]  /*0bf0*/  USHF.R.U32.HI UR5, URZ, 0x1, UR4 ;  /* 0x00000001ff057899 */ /* 0x000fe20008011604 */
[----:B------:R-:W-:Y:S01]  /*0c00*/  SHF.R.U64 R87, R24, 0x10, R25 ;  /* 0x0000001018577819 */ /* 0x000fe20000001219 */
[----:B------:R-:W-:Y:S01]  /*0c10*/  IMAD.MOV.U32 R88, RZ, RZ, R18 ;  /* 0x000000ffff587224 */ /* 0x000fe200078e0012 */
[----:B------:R-:W-:Y:S01]  /*0c20*/  SHF.R.U32.HI R23, RZ, 0x10, R23 ;  /* 0x00000010ff177819 */ /* 0x000fe20000011617 */
[----:B------:R-:W-:Y:S01]  /*0c30*/  ULOP3.LUT UR5, UR5, 0x7fffff80, URZ, 0xc0, !UPT ;  /* 0x7fffff8005057892 */ /* 0x000fe2000f8ec0ff */
[----:B------:R-:W-:Y:S01]  /*0c40*/  MOV R83, R26 ;  /* 0x0000001a00537202 */ /* 0x000fe20000000f00 */
[----:B------:R-:W-:Y:S01]  /*0c50*/  IMAD.SHL.U32 R5, R5, 0x20, RZ ;  /* 0x0000002005057824 */ /* 0x000fe200078e00ff */
[----:B------:R-:W-:Y:S01]  /*0c60*/  SHF.R.U32.HI R24, RZ, 0x10, R25 ;  /* 0x00000010ff187819 */ /* 0x000fe20000011619 */
[----:B------:R-:W-:Y:S01]  /*0c70*/  VIADD R25, R49, 0xbb67ae85 ;  /* 0xbb67ae8531197836 */ /* 0x000fe20000000000 */
[----:B------:R-:W-:Y:S01]  /*0c80*/  LOP3.LUT R14, R51, R14, R48, 0x96, !PT ;  /* 0x0000000e330e7212 */ /* 0x000fe200078e9630 */
[----:B------:R-:W-:Y:S01]  /*0c90*/  IMAD.MOV.U32 R81, RZ, RZ, R28 ;  /* 0x000000ffff517224 */ /* 0x000fe200078e001c */
[----:B------:R-:W-:Y:S01]  /*0ca0*/  PRMT R84, R22, 0x5410, R84 ;  /* 0x0000541016547816 */ /* 0x000fe20000000054 */
[----:B------:R-:W-:Y:S01]  /*0cb0*/  IMAD R22, R53, -0x326172a9, RZ ;  /* 0xcd9e8d5735167824 */ /* 0x000fe200078e02ff */
[----:B------:R-:W-:Y:S01]  /*0cc0*/  PRMT R86, R86, 0x5410, R21 ;  /* 0x0000541056567816 */ /* 0x000fe20000000015 */
[----:B------:R-:W-:Y:S01]  /*0cd0*/  IMAD.HI.U32 R21, R15, -0x326172a9, RZ ;  /* 0xcd9e8d570f157827 */ /* 0x000fe200078e00ff */
[----:B------:R-:W-:Y:S01]  /*0ce0*/  PRMT R83, R83, 0x5410, R23 ;  /* 0x0000541053537816 */ /* 0x000fe20000000017 */
[----:B------:R-:W-:Y:S01]  /*0cf0*/  UPLOP3.LUT UP1, UPT, UPT, UPT, UPT, 0x40, 0x4 ;  /* 0x000000000004789c */ /* 0x000fe20003f2e870 */
[----:B------:R-:W-:Y:S01]  /*0d00*/  PRMT R87, R87, 0x5410, R24 ;  /* 0x0000541057577816 */ /* 0x000fe20000000018 */
[----:B------:R-:W-:Y:S01]  /*0d10*/  IMAD R24, R0, -0x2daee0ad, RZ ;  /* 0xd2511f5300187824 */ /* 0x000fe200078e02ff */
[----:B------:R-:W-:Y:S01]  /*0d20*/  LOP3.LUT R12, R12, R22, R21, 0x96, !PT ;  /* 0x000000160c0c7212 */ /* 0x000fe200078e9615 */
[----:B------:R-:W-:Y:S01]  /*0d30*/  IMAD.HI.U32 R23, R14, -0x2daee0ad, RZ ;  /* 0xd2511f530e177827 */ /* 0x000fe200078e00ff */
[----:B------:R-:W-:Y:S01]  /*0d40*/  MOV R20, R19 ;  /* 0x0000001300147202 */ /* 0x000fe20000000f00 */
[----:B------:R-:W0:Y:S01]  /*0d50*/  LDCU UR7, c[0x0][0x404] ;  /* 0x00008080ff0777ac */ /* 0x000e220008000800 */
[----:B------:R-:W-:Y:S01]  /*0d60*/  SHF.R.U64 R92, R18, 0x10, R19 ;  /* 0x00000010125c7819 */ /* 0x000fe20000001213 */
[----:B------:R-:W-:Y:S01]  /*0d70*/  IMAD R21, R14, -0x2daee0ad, RZ ;  /* 0xd2511f530e157824 */ /* 0x000fe200078e02ff */
[----:B------:R-:W-:Y:S01]  /*0d80*/  LOP3.LUT R23, R25, R24, R23, 0x96, !PT ;  /* 0x0000001819177212 */ /* 0x000fe200078e9617 */
[----:B------:R-:W-:Y:S01]  /*0d90*/  IMAD.HI.U32 R22, R12, -0x2daee0ad, RZ ;  /* 0xd2511f530c167827 */ /* 0x000fe200078e00ff */
[----:B------:R-:W-:Y:S01]  /*0da0*/  PRMT R88, R88, 0x5410, R20 ;  /* 0x0000541058587816 */ /* 0x000fe20000000014 */
[----:B------:R-:W1:Y:S01]  /*0db0*/  LDCU.U8 UR14, c[0x0][0x410] ;  /* 0x00008200ff0e77ac */ /* 0x000e620008000000 */
[----:B------:R-:W-:Y:S01]  /*0dc0*/  PRMT R109, R109, 0x5410, R16 ;  /* 0x000054106d6d7816 */ /* 0x000fe20000000010 */
[----:B------:R-:W-:Y:S01]  /*0dd0*/  IMAD.MOV.U32 R18, RZ, RZ, R17 ;  /* 0x000000ffff127224 */ /* 0x000fe200078e0011 */
[----:B------:R-:W-:Y:S01]  /*0de0*/  LOP3.LUT R11, R11, R21, R22, 0x96, !PT ;  /* 0x000000150b0b7212 */ /* 0x000fe200078e9616 */
[----:B------:R-:W-:Y:S01]  /*0df0*/  IMAD R15, R15, -0x326172a9, RZ ;  /* 0xcd9e8d570f0f7824 */ /* 0x000fe200078e02ff */
[----:B------:R-:W-:Y:S01]  /*0e00*/  PRMT R110, R110, 0x5410, R13 ;  /* 0x000054106e6e7816 */ /* 0x000fe2000000000d */
[----:B------:R-:W-:Y:S01]  /*0e10*/  IMAD.HI.U32 R14, R23, -0x326172a9, RZ ;  /* 0xcd9e8d57170e7827 */ /* 0x000fe200078e00ff */
[----:B------:R-:W-:Y:S01]  /*0e20*/  PRMT R94, R94, 0x5410, R18 ;  /* 0x000054105e5e7816 */ /* 0x000fe20000000012 */
[----:B------:R-:W2:Y:S01]  /*0e30*/  LDCU UR15, c[0x0][0x400] ;  /* 0x00008000ff0f77ac */ /* 0x000ea20008000800 */
[----:B------:R-:W-:Y:S01]  /*0e40*/  SHF.R.U64 R113, R42, 0x10, R43 ;  /* 0x000000102a717819 */ /* 0x000fe2000000122b */
[----:B------:R-:W-:Y:S01]  /*0e50*/  VIADD R20, R48, 0x3c6ef372 ;  /* 0x3c6ef37230147836 */ /* 0x000fe20000000000 */
[----:B------:R-:W-:Y:S01]  /*0e60*/  LOP3.LUT R5, R5, 0x3e0, RZ, 0xc0, !PT ;  /* 0x000003e005057812 */ /* 0x000fe200078ec0ff */
[----:B------:R-:W-:Y:S01]  /*0e70*/  IMAD R18, R12, -0x2daee0ad, RZ ;  /* 0xd2511f530c127824 */ /* 0x000fe200078e02ff */
[----:B------:R-:W-:Y:S01]  /*0e80*/  SHF.R.U64 R112, R44, 0x10, R45 ;  /* 0x000000102c707819 */ /* 0x000fe2000000122d */
[----:B------:R-:W-:Y:S01]  /*0e90*/  IMAD R23, R23, -0x326172a9, RZ ;  /* 0xcd9e8d5717177824 */ /* 0x000fe200078e02ff */
[----:B------:R-:W-:Y:S01]  /*0ea0*/  LOP3.LUT R14, R20, R15, R14, 0x96, !PT ;  /* 0x0000000f140e7212 */ /* 0x000fe200078e960e */
[----:B------:R-:W-:Y:S01]  /*0eb0*/  IMAD.HI.U32 R12, R11, -0x326172a9, RZ ;  /* 0xcd9e8d570b0c7827 */ /* 0x000fe200078e00ff */
[----:B------:R-:W-:Y:S01]  /*0ec0*/  IADD3 R5, PT, PT, RZ, -R5, RZ ;  /* 0x80000005ff057210 */ /* 0x000fe20007ffe0ff */
[----:B------:R-:W3:Y:S01]  /*0ed0*/  LDCU.64 UR12, c[0x0][0x408] ;  /* 0x00008100ff0c77ac */ /* 0x000ee20008000a00 */
[----:B------:R-:W-:Y:S01]  /*0ee0*/  MOV R77, R32 ;  /* 0x00000020004d7202 */ /* 0x000fe20000000f00 */
[C---:B------:R-:W-:Y:S01]  /*0ef0*/  IMAD.HI.U32 R15, R14.reuse, -0x2daee0ad, RZ ;  /* 0xd2511f530e0f7827 */ /* 0x040fe200078e00ff */
[----:B------:R-:W-:Y:S01]  /*0f00*/  LOP3.LUT R9, R9, R23, R12, 0x96, !PT ;  /* 0x0000001709097212 */ /* 0x000fe200078e960c */
[----:B------:R-:W4:Y:S01]  /*0f10*/  LDCU.64 UR10, c[0x0][0x3a0] ;  /* 0x00007400ff0a77ac */ /* 0x000f220008000a00 */
[----:B------:R-:W-:Y:S01]  /*0f20*/  VIADDMNMX R5, R5, UR6, RZ, !PT ;  /* 0x0000000605057c46 */ /* 0x000fe2000f8001ff */
[----:B------:R-:W-:Y:S01]  /*0f30*/  IMAD R16, R14, -0x2daee0ad, RZ ;  /* 0xd2511f530e107824 */ /* 0x000fe200078e02ff */
[----:B------:R-:W-:Y:S01]  /*0f40*/  LOP3.LUT R10, R10, R18, R15, 0x96, !PT ;  /* 0x000000120a0a7212 */ /* 0x000fe200078e960f */
[----:B------:R-:W-:Y:S01]  /*0f50*/  IMAD.HI.U32 R15, R9, -0x2daee0ad, RZ ;  /* 0xd2511f53090f7827 */ /* 0x000fe200078e00ff */
[----:B------:R-:W-:-:S02]  /*0f60*/  IADD3 R14, PT, PT, R48, 0x78dde6e4, RZ ;  /* 0x78dde6e4300e7810 */ /* 0x000fc40007ffe0ff */
[----:B------:R-:W-:Y:S01]  /*0f70*/  SHF.R.U64 R26, R26, 0x10, R27 ;  /* 0x000000101a1a7819 */ /* 0x000fe2000000121b */
[----:B------:R-:W-:Y:S01]  /*0f80*/  IMAD R12, R11, -0x326172a9, RZ ;  /* 0xcd9e8d570b0c7824 */ /* 0x000fe200078e02ff */
[----:B------:R-:W-:Y:S01]  /*0f90*/  LOP3.LUT R8, R8, R16, R15, 0x96, !PT ;  /* 0x0000001008087212 */ /* 0x000fe200078e960f */
[----:B------:R-:W-:Y:S01]  /*0fa0*/  IMAD.HI.U32 R11, R10, -0x326172a9, RZ ;  /* 0xcd9e8d570a0b7827 */ /* 0x000fe200078e00ff */
[----:B------:R-:W-:Y:S02]  /*0fb0*/  MOV R80, R29 ;  /* 0x0000001d00507202 */ /* 0x000fe40000000f00 */
[----:B------:R-:W-:Y:S01]  /*0fc0*/  SHF.R.U64 R28, R28, 0x10, R29 ;  /* 0x000000101c1c7819 */ /* 0x000fe2000000121d */
[----:B------:R-:W-:Y:S01]  /*0fd0*/  IMAD R10, R10, -0x326172a9, RZ ;  /* 0xcd9e8d570a0a7824 */ /* 0x000fe200078e02ff */
[----:B------:R-:W-:Y:S01]  /*0fe0*/  LOP3.LUT R11, R14, R12, R11, 0x96, !PT ;  /* 0x0000000c0e0b7212 */ /* 0x000fe200078e960b */
[----:B------:R-:W-:Y:S01]  /*0ff0*/  IMAD R14, R9, -0x2daee0ad, RZ ;  /* 0xd2511f53090e7824 */ /* 0x000fe200078e02ff */
[----:B------:R-:W-:Y:S01]  /*1000*/  SHF.R.U64 R32, R32, 0x10, R33 ;  /* 0x0000001020207819 */ /* 0x000fe20000001221 */
[----:B------:R-:W-:Y:S01]  /*1010*/  VIADD R12, R48, 0x1715609d ;  /* 0x1715609d300c7836 */ /* 0x000fe20000000000 */
[----:B------:R-:W-:Y:S01]  /*1020*/  MOV R62, R35 ;  /* 0x00000023003e7202 */ /* 0x000fe20000000f00 */
[----:B------:R-:W-:Y:S01]  /*1030*/  IMAD.HI.U32 R9, R8, -0x326172a9, RZ ;  /* 0xcd9e8d5708097827 */ /* 0x000fe200078e00ff */
[----:B------:R-:W-:-:S02]  /*1040*/  SHF.R.U64 R63, R34, 0x10, R35 ;  /* 0x00000010223f7819 */ /* 0x000fc40000001223 */
[----:B------:R-:W-:Y:S01]  /*1050*/  SHF.R.U32.HI R64, RZ, 0x10, R35 ;  /* 0x00000010ff407819 */ /* 0x000fe20000011623 */
[----:B------:R-:W-:Y:S01]  /*1060*/  IMAD.HI.U32 R13, R11, -0x2daee0ad, RZ ;  /* 0xd2511f530b0d7827 */ /* 0x000fe200078e00ff */
[----:B------:R-:W-:Y:S02]  /*1070*/  LOP3.LUT R9, R12, R10, R9, 0x96, !PT ;  /* 0x0000000a0c097212 */ /* 0x000fe400078e9609 */
[--C-:B------:R-:W-:Y:S01]  /*1080*/  SHF.R.U64 R66, R56, 0x10, R57.reuse ;  /* 0x0000001038427819 */ /* 0x100fe20000001239 */
[----:B------:R-:W-:Y:S01]  /*1090*/  VIADD R15, R49, 0xa9066899 ;  /* 0xa9066899310f7836 */ /* 0x000fe20000000000 */
[----:B------:R-:W-:Y:S01]  /*10a0*/  SHF.R.U32.HI R65, RZ, 0x10, R57 ;  /* 0x00000010ff417819 */ /* 0x000fe20000011639 */
[----:B------:R-:W-:Y:S01]  /*10b0*/  IMAD R12, R11, -0x2daee0ad, RZ ;  /* 0xd2511f530b0c7824 */ /* 0x000fe200078e02ff */
[----:B------:R-:W-:Y:S01]  /*10c0*/  SHF.R.U32.HI R29, RZ, 0x10, R29 ;  /* 0x00000010ff1d7819 */ /* 0x000fe2000001161d */
[----:B------:R-:W-:Y:S01]  /*10d0*/  IMAD.HI.U32 R11, R9, -0x2daee0ad, RZ ;  /* 0xd2511f53090b7827 */ /* 0x000fe200078e00ff */
[----:B------:R-:W-:-:S02]  /*10e0*/  LOP3.LUT R13, R15, R14, R13, 0x96, !PT ;  /* 0x0000000e0f0d7212 */ /* 0x000fc400078e960d */
[----:B------:R-:W-:Y:S01]  /*10f0*/  IADD3 R14, PT, PT, R49, 0x646e171e, RZ ;  /* 0x646e171e310e7810 */ /* 0x000fe20007ffe0ff */
[----:B------:R-:W-:Y:S01]  /*1100*/  IMAD R10, R8, -0x326172a9, RZ ;  /* 0xcd9e8d57080a7824 */ /* 0x000fe200078e02ff */
[----:B------:R-:W-:Y:S01]  /*1110*/  SHF.R.U32.HI R15, RZ, 0x10, R45 ;  /* 0x00000010ff0f7819 */ /* 0x000fe2000001162d */
[C---:B------:R-:W-:Y:S01]  /*1120*/  IMAD.HI.U32 R8, R13.reuse, -0x326172a9, RZ ;  /* 0xcd9e8d570d087827 */ /* 0x040fe200078e00ff */
[----:B------:R-:W-:Y:S02]  /*1130*/  LOP3.LUT R11, R14, R12, R11, 0x96, !PT ;  /* 0x0000000c0e0b7212 */ /* 0x000fe400078e960b */
[----:B------:R-:W-:Y:S01]  /*1140*/  SHF.R.U32.HI R14, RZ, 0x10, R43 ;  /* 0x00000010ff0e7819 */ /* 0x000fe2000001162b */
[----:B------:R-:W-:Y:S01]  /*1150*/  IMAD R13, R13, -0x326172a9, RZ ;  /* 0xcd9e8d570d0d7824 */ /* 0x000fe200078e02ff */
[----:B------:R-:W-:Y:S01]  /*1160*/  LOP3.LUT R7, R7, R10, R8, 0x96, !PT ;  /* 0x0000000a07077212 */ /* 0x000fe200078e9608 */
[----:B------:R-:W-:Y:S01]  /*1170*/  VIADD R10, R48, 0x5384540f ;  /* 0x5384540f300a7836 */ /* 0x000fe20000000000 */
[----:B------:R-:W-:Y:S01]  /*1180*/  PRMT R113, R113, 0x5410, R14 ;  /* 0x0000541071717816 */ /* 0x000fe2000000000e */
[----:B------:R-:W-:Y:S01]  /*1190*/  IMAD.HI.U32 R8, R11, -0x326172a9, RZ ;  /* 0xcd9e8d570b087827 */ /* 0x000fe200078e00ff */
[----:B------:R-:W-:-:S02]  /*11a0*/  PRMT R112, R112, 0x5410, R15 ;  /* 0x0000541070707816 */ /* 0x000fc4000000000f */
[----:B------:R-:W-:Y:S01]  /*11b0*/  SHF.R.U32.HI R19, RZ, 0x10, R19 ;  /* 0x00000010ff137819 */ /* 0x000fe20000011613 */
[----:B------:R-:W-:Y:S01]  /*11c0*/  IMAD R12, R9, -0x2daee0ad, RZ ;  /* 0xd2511f53090c7824 */ /* 0x000fe200078e02ff */
[----:B------:R-:W-:Y:S01]  /*11d0*/  LOP3.LUT R8, R10, R13, R8, 0x96, !PT ;  /* 0x0000000d0a087212 */ /* 0x000fe200078e9608 */
[----:B------:R-:W-:Y:S01]  /*11e0*/  IMAD.HI.U32 R9, R7, -0x2daee0ad, RZ ;  /* 0xd2511f5307097827 */ /* 0x000fe200078e00ff */
[----:B------:R-:W-:Y:S02]  /*11f0*/  SHF.R.U32.HI R17, RZ, 0x10, R17 ;  /* 0x00000010ff117819 */ /* 0x000fe40000011611 */
[----:B------:R-:W-:Y:S01]  /*1200*/  SHF.R.U64 R111, R46, 0x10, R47 ;  /* 0x000000102e6f7819 */ /* 0x000fe2000000122f */
[----:B------:R-:W-:Y:S01]  /*1210*/  VIADD R14, R49, 0xdb3d7428 ;  /* 0xdb3d7428310e7836 */ /* 0x000fe20000000000 */
[----:B------:R-:W-:Y:S01]  /*1220*/  LOP3.LUT R6, R6, R12, R9, 0x96, !PT ;  /* 0x0000000c06067212 */ /* 0x000fe200078e9609 */
[----:B------:R-:W-:Y:S01]  /*1230*/  IMAD R13, R7, -0x2daee0ad, RZ ;  /* 0xd2511f53070d7824 */ /* 0x000fe200078e02ff */
[----:B------:R-:W-:Y:S01]  /*1240*/  IADD3 R9, PT, PT, R48, -0xe443238, RZ ;  /* 0xf1bbcdc830097810 */ /* 0x000fe20007ffe0ff */
[----:B------:R-:W-:Y:S01]  /*1250*/  IMAD.HI.U32 R12, R8, -0x2daee0ad, RZ ;  /* 0xd2511f53080c7827 */ /* 0x000fe200078e00ff */
[----:B------:R-:W-:-:S02]  /*1260*/  SHF.R.U32.HI R16, RZ, 0x10, R47 ;  /* 0x00000010ff107819 */ /* 0x000fc4000001162f */
[--C-:B------:R-:W-:Y:S01]  /*1270*/  SHF.R.U64 R114, R40, 0x10, R41.reuse ;  /* 0x0000001028727819 */ /* 0x100fe20000001229 */
[----:B------:R-:W-:Y:S01]  /*1280*/  IMAD R10, R11, -0x326172a9, RZ ;  /* 0xcd9e8d570b0a7824 */ /* 0x000fe200078e02ff */
[----:B------:R-:W-:Y:S01]  /*1290*/  LOP3.LUT R12, R14, R13, R12, 0x96, !PT ;  /* 0x0000000d0e0c7212 */ /* 0x000fe200078e960c */
[----:B------:R-:W-:Y:S01]  /*12a0*/  IMAD.HI.U32 R7, R6, -0x326172a9, RZ ;  /* 0xcd9e8d5706077827 */ /* 0x000fe200078e00ff */
[----:B------:R-:W-:Y:S02]  /*12b0*/  SHF.R.U32.HI R15, RZ, 0x10, R41 ;  /* 0x00000010ff0f7819 */ /* 0x000fe40000011629 */
[----:B------:R-:W-:Y:S01]  /*12c0*/  SHF.R.U64 R115, R2, 0x10, R3 ;  /* 0x0000001002737819 */ /* 0x000fe20000001203 */
[----:B------:R-:W-:Y:S01]  /*12d0*/  IMAD.HI.U32 R54, R12, -0x326172a9, RZ ;  /* 0xcd9e8d570c367827 */ /* 0x000fe200078e00ff */
[----:B------:R-:W-:Y:S02]  /*12e0*/  LOP3.LUT R7, R9, R10, R7, 0x96, !PT ;  /* 0x0000000a09077212 */ /* 0x000fe400078e9607 */
[----:B------:R-:W-:Y:S01]  /*12f0*/  SHF.R.U32.HI R10, RZ, 0x10, R3 ;  /* 0x00000010ff0a7819 */ /* 0x000fe20000011603 */
[----:B------:R-:W-:Y:S01]  /*1300*/  IMAD R9, R6, -0x326172a9, RZ ;  /* 0xcd9e8d5706097824 */ /* 0x000fe200078e02ff */
[----:B------:R-:W-:Y:S01]  /*1310*/  VIMNMX R5, PT, PT, R5, 0x20, PT ;  /* 0x0000002005057848 */ /* 0x000fe20003fe0100 */
[----:B------:R-:W-:Y:S01]  /*1320*/  VIADD R6, R48, 0x8ff34781 ;  /* 0x8ff3478130067836 */ /* 0x000fe20000000000 */
[----:B------:R-:W-:Y:S01]  /*1330*/  PRMT R80, R28, 0x5410, R80 ;  /* 0x000054101c507816 */ /* 0x000fe20000000050 */
[----:B------:R-:W-:Y:S01]  /*1340*/  IMAD.MOV R11, RZ, RZ, -R4 ;  /* 0x000000ffff0b7224 */ /* 0x000fe200078e0a04 */
[----:B------:R-:W-:Y:S01]  /*1350*/  PRMT R74, R36, 0x5410, R74 ;  /* 0x00005410244a7816 */ /* 0x000fe2000000004a */
[----:B------:R-:W-:Y:S01]  /*1360*/  IMAD R8, R8, -0x2daee0ad, RZ ;  /* 0xd2511f5308087824 */ /* 0x000fe200078e02ff */
[----:B------:R-:W-:Y:S01]  /*1370*/  LOP3.LUT R54, R6, R9, R54, 0x96, !PT ;  /* 0x0000000906367212 */ /* 0x000fe200078e9636 */
[----:B------:R-:W-:Y:S01]  /*1380*/  IMAD.HI.U32 R4, R7, -0x2daee0ad, RZ ;  /* 0xd2511f5307047827 */ /* 0x000fe200078e00ff */
[----:B------:R-:W-:-:S02]  /*1390*/  MOV R6, R11 ;  /* 0x0000000b00067202 */ /* 0x000fc40000000f00 */
[----:B------:R-:W-:Y:S01]  /*13a0*/  PRMT R73, R73, 0x5410, R73 ;  /* 0x0000541049497816 */ /* 0x000fe20000000049 */
[----:B------:R-:W-:Y:S01]  /*13b0*/  IMAD.MOV.U32 R79, RZ, RZ, R30 ;  /* 0x000000ffff4f7224 */ /* 0x000fe200078e001e */
[----:B------:R-:W-:Y:S01]  /*13c0*/  LOP3.LUT R55, R55, R8, R4, 0x96, !PT ;  /* 0x0000000837377212 */ /* 0x000fe200078e9604 */
[----:B------:R-:W-:Y:S01]  /*13d0*/  IMAD.MOV.U32 R4, RZ, RZ, R6 ;  /* 0x000000ffff047224 */ /* 0x000fe200078e0006 */
[----:B------:R-:W-:Y:S01]  /*13e0*/  SHF.R.U64 R30, R30, 0x10, R31 ;  /* 0x000000101e1e7819 */ /* 0x000fe2000000121f */
[--C-:B------:R-:W-:Y:S01]  /*13f0*/  IMAD.MOV.U32 R82, RZ, RZ, R27.reuse ;  /* 0x000000ffff527224 */ /* 0x100fe200078e001b */
[----:B------:R-:W-:Y:S01]  /*1400*/  SHF.R.U32.HI R27, RZ, 0x10, R27 ;  /* 0x00000010ff1b7819 */ /* 0x000fe2000001161b */
[----:B------:R-:W-:Y:S01]  /*1410*/  IMAD.MOV.U32 R78, RZ, RZ, R31 ;  /* 0x000000ffff4e7224 */ /* 0x000fe200078e001f */
[----:B------:R-:W-:Y:S01]  /*1420*/  VIADDMNMX R4, R4, UR6, RZ, !PT ;  /* 0x0000000604047c46 */ /* 0x000fe2000f8001ff */
[----:B------:R-:W-:Y:S01]  /*1430*/  IMAD.MOV.U32 R76, RZ, RZ, R33 ;  /* 0x000000ffff4c7224 */ /* 0x000fe200078e0021 */
[----:B------:R-:W-:Y:S01]  /*1440*/  SHF.R.U32.HI R31, RZ, 0x10, R31 ;  /* 0x00000010ff1f7819 */ /* 0x000fe2000001161f */
[----:B------:R-:W-:Y:S01]  /*1450*/  IMAD.MOV.U32 R61, RZ, RZ, R34 ;  /* 0x000000ffff3d7224 */ /* 0x000fe200078e0022 */
[----:B------:R-:W-:Y:S01]  /*1460*/  VIMNMX R4, PT, PT, R4, 0x20, PT ;  /* 0x0000002004047848 */ /* 0x000fe20003fe0100 */
[----:B------:R-:W-:Y:S01]  /*1470*/  HADD2.F32 R56, -RZ, R56.H0_H0 ;  /* 0x20000038ff387230 */ /* 0x000fe20000004100 */
[----:B------:R-:W-:Y:S01]  /*1480*/  SHF.R.U32.HI R33, RZ, 0x10, R33 ;  /* 0x00000010ff217819 */ /* 0x000fe20000011621 */
[----:B------:R-:W-:Y:S01]  /*1490*/  HADD2.F32 R57, -RZ, R57.H0_H0 ;  /* 0x20000039ff397230 */ /* 0x000fe20000004100 */
[----:B------:R-:W-:Y:S01]  /*14a0*/  LEA R4, R4, UR5, 0x2 ;  /* 0x0000000504047c11 */ /* 0x000fe2000f8e10ff */
[----:B------:R-:W-:Y:S01]  /*14b0*/  IMAD.MOV.U32 R59, RZ, RZ, RZ ;  /* 0x000000ffff3b7224 */ /* 0x000fe200078e00ff */
[----:B------:R-:W-:Y:S01]  /*14c0*/  PRMT R82, R26, 0x5410, R82 ;  /* 0x000054101a527816 */ /* 0x000fe20000000052 */
[----:B------:R-:W-:Y:S01]  /*14d0*/  HADD2.F32 R61, -RZ, R61.H0_H0 ;  /* 0x2000003dff3d7230 */ /* 0x000fe20000004100 */
[----:B------:R-:W-:Y:S01]  /*14e0*/  I2FP.F32.U32 R4, R4 ;  /* 0x0000000400047245 */ /* 0x000fe20000201000 */
[----:B------:R-:W-:Y:S01]  /*14f0*/  HADD2.F32 R62, -RZ, R62.H0_H0 ;  /* 0x2000003eff3e7230 */ /* 0x000fe20000004100 */
[----:B------:R-:W-:Y:S01]  /*1500*/  PRMT R81, R81, 0x5410, R27 ;  /* 0x0000541051517816 */ /* 0x000fe2000000001b */
[----:B------:R-:W-:Y:S01]  /*1510*/  HADD2.F32 R63, -RZ, R63.H0_H0 ;  /* 0x2000003fff3f7230 */ /* 0x000fe20000004100 */
[----:B------:R0:W0:Y:S01]  /*1520*/  MUFU.RCP R60, R4 ;  /* 0x00000004003c7308 */ /* 0x0000220000001000 */
[----:B------:R-:W-:Y:S01]  /*1530*/  PRMT R79, R79, 0x5410, R29 ;  /* 0x000054104f4f7816 */ /* 0x000fe2000000001d */
[----:B------:R-:W-:Y:S01]  /*1540*/  HADD2.F32 R64, -RZ, R64.H0_H0 ;  /* 0x20000040ff407230 */ /* 0x000fe20000004100 */
[----:B------:R-:W-:Y:S01]  /*1550*/  PRMT R78, R30, 0x5410, R78 ;  /* 0x000054101e4e7816 */ /* 0x000fe2000000004e */
[----:B------:R-:W-:Y:S01]  /*1560*/  HADD2.F32 R66, -RZ, R66.H0_H0 ;  /* 0x20000042ff427230 */ /* 0x000fe20000004100 */
[----:B------:R-:W-:Y:S01]  /*1570*/  PRMT R77, R77, 0x5410, R31 ;  /* 0x000054104d4d7816 */ /* 0x000fe2000000001f */
[----:B------:R-:W-:Y:S01]  /*1580*/  HADD2.F32 R65, -RZ, R65.H0_H0 ;  /* 0x20000041ff417230 */ /* 0x000fe20000004100 */
        /* <DEDUP_REMOVED lines=13> */
[----:B------:R-:W-:Y:S02]  /*1660*/  LOP3.LUT R58, R58, 0x3, RZ, 0xc0, !PT ;  /* 0x000000033a3a7812 */ /* 0x000fe400078ec0ff */
[----:B01234-:R-:W-:-:S07]  /*1670*/  LEA R67, R5, UR5, 0x2 ;  /* 0x0000000505437c11 */ /* 0x01ffce000f8e10ff */
.L_x_18364:
[----:B------:R-:W0:Y:S08]  /*1680*/  LDC.64 R36, c[0x0][0x3f0] ;  /* 0x0000fc00ff247b82 */ /* 0x000e300000000a00 */
[----:B------:R-:W1:Y:S01]  /*1690*/  LDC R39, c[0x0][0x388] ;  /* 0x0000e200ff277b82 */ /* 0x000e620000000800 */
[----:B0-----:R-:W-:-:S07]  /*16a0*/  IMAD.WIDE R98, R52, 0x4, R36 ;  /* 0x0000000434627825 */ /* 0x001fce00078e0224 */
[----:B------:R-:W0:Y:S01]  /*16b0*/  LDC.64 R36, c[0x0][0x3f8] ;  /* 0x0000fe00ff247b82 */ /* 0x000e220000000a00 */
[----:B------:R-:W2:Y:S01]  /*16c0*/  LDG.E R89, desc[UR8][R98.64] ;  /* 0x0000000862597981 */ /* 0x000ea2000c1e1900 */
[----:B------:R-:W3:Y:S01]  /*16d0*/  S2R R91, SR_TID.X ;  /* 0x00000000005b7919 */ /* 0x000ee20000002100 */
[----:B------:R-:W-:Y:S01]  /*16e0*/  ISETP.GE.U32.AND P0, PT, R50, 0x100, PT ;  /* 0x000001003200780c */ /* 0x000fe20003f06070 */
[C---:B-1----:R-:W-:Y:S02]  /*16f0*/  IMAD R90, R52.reuse, R39, RZ ;  /* 0x00000027345a7224 */ /* 0x042fe400078e02ff */
[----:B0-----:R-:W-:-:S03]  /*1700*/  IMAD.WIDE R96, R52, 0x4, R36 ;  /* 0x0000000434607825 */ /* 0x001fc600078e0224 */
[----:B------:R-:W-:Y:S02]  /*1710*/  SHF.R.S32.HI R37, RZ, 0x1f, R90 ;  /* 0x0000001fff257819 */ /* 0x000fe4000001145a */
[----:B------:R0:W5:Y:S02]  /*1720*/  LDG.E R38, desc[UR8][R96.64] ;  /* 0x0000000860267981 */ /* 0x000164000c1e1900 */
[----:B------:R-:W-:Y:S01]  /*1730*/  LEA.HI R90, R37, R90, RZ, 0x2 ;  /* 0x0000005a255a7211 */ /* 0x000fe200078f10ff */
[----:B------:R-:W-:Y:S01]  /*1740*/  BSSY.RECONVERGENT B0, `(.L_x_18042) ;  /* 0x0000366000007945 */ /* 0x000fe20003800200 */
[----:B0-----:R-:W-:Y:S02]  /*1750*/  HFMA2 R97, -RZ, RZ, 0, 0 ;  /* 0x00000000ff617431 */ /* 0x001fe400000001ff */
[----:B---3--:R-:W-:Y:S02]  /*1760*/  LEA.HI.SX32 R98, R90, R91, 0x1e ;  /* 0x0000005b5a627211 */ /* 0x008fe400078ff2ff */
[----:B--2---:R-:W-:-:S13]  /*1770*/  ISETP.GE.AND P3, PT, R89, 0x1, PT ;  /* 0x000000015900780c */ /* 0x004fda0003f66270 */
[----:B------:R-:W-:-:S04]  /*1780*/  @P3 VIADD R36, R89, 0xffffffff ;  /* 0xffffffff59243836 */ /* 0x000fc80000000000 */
[----:B------:R-:W-:-:S05]  /*1790*/  @P3 IMAD R93, R36, R39, RZ ;  /* 0x00000027245d3224 */ /* 0x000fca00078e02ff */
[----:B------:R-:W-:-:S04]  /*17a0*/  @P3 SHF.R.S32.HI R36, RZ, 0x1f, R93 ;  /* 0x0000001fff243819 */ /* 0x000fc8000001145d */
        /* <DEDUP_REMOVED lines=9> */
.L_x_18044:
[----:B------:R-:W-:Y:S05]  /*1840*/  BRA.U !UP0, `(.L_x_18045) ;  /* 0x0000001908907547 */ /* 0x000fea000b800000 */
[----:B------:R-:W0:Y:S02]  /*1850*/  LDC.64 R8, c[0x0][0x3a0] ;  /* 0x0000e800ff087b82 */ /* 0x000e240000000a00 */
[----:B0-----:R-:W-:-:S06]  /*1860*/  IMAD.WIDE.U32 R8, R98, 0x10, R8 ;  /* 0x0000001062087825 */ /* 0x001fcc00078e0008 */
[----:B------:R-:W2:Y:S01]  /*1870*/  LDG.E.128 R8, desc[UR8][R8.64] ;  /* 0x0000000808087981 */ /* 0x000ea2000c1e1d00 */
[----:B------:R-:W-:-:S13]  /*1880*/  ISETP.GT.AND P1, PT, R89, RZ, PT ;  /* 0x000000ff5900720c */ /* 0x000fda0003f24270 */
[----:B------:R-:W-:Y:S02]  /*1890*/  @!P1 IMAD.MOV.U32 R14, RZ, RZ, R58 ;  /* 0x000000ffff0e9224 */ /* 0x000fe400078e003a */
[----:B------:R-:W-:Y:S01]  /*18a0*/  @!P1 IMAD.MOV.U32 R36, RZ, RZ, R70 ;  /* 0x000000ffff249224 */ /* 0x000fe200078e0046 */
[----:B--2---:R-:W-:Y:S01]  /*18b0*/  @!P1 MOV R12, R8 ;  /* 0x00000008000c9202 */ /* 0x004fe20000000f00 */
        /* <DEDUP_REMOVED lines=17> */
.L_x_18049:
        /* <DEDUP_REMOVED lines=13> */
.L_x_18051:
[----:B------:R-:W-:Y:S05]  /*1aa0*/  BSYNC.RECONVERGENT B2 ;  /* 0x0000000000027941 */ /* 0x000fea0003800200 */
.L_x_18050:
[----:B------:R-:W-:Y:S01]  /*1ab0*/  IMAD.WIDE.U32 R12, R53, -0x326172a9, RZ ;  /* 0xcd9e8d57350c7825 */ /* 0x000fe200078e00ff */
[----:B------:R-:W-:Y:S02]  /*1ac0*/  LOP3.LUT R14, R59, R55, R49, 0x96, !PT ;  /* 0x000000373b0e7212 */ /* 0x000fe400078e9631 */
[----:B------:R-:W-:Y:S01]  /*1ad0*/  IADD3 R36, PT, PT, R49, -0x4498517b, RZ ;  /* 0xbb67ae8531247810 */ /* 0x000fe20007ffe0ff */
[----:B------:R-:W-:Y:S01]  /*1ae0*/  VIADD R102, R48, 0x3c6ef372 ;  /* 0x3c6ef37230667836 */ /* 0x000fe20000000000 */
        /* <DEDUP_REMOVED lines=44> */
[----:B------:R-:W-:Y:S02]  /*1db0*/  VIADD R37, R49, 0xdb3d7428 ;  /* 0xdb3d742831257836 */ /* 0x000fe40000000000 */
[----:B------:R-:W-:-:S03]  /*1dc0*/  IMAD.WIDE.U32 R100, R100, -0x326172a9, RZ ;  /* 0xcd9e8d5764647825 */ /* 0x000fc600078e00ff */
[----:B------:R-:W-:Y:S01]  /*1dd0*/  LOP3.LUT R14, R37, R14, R13, 0x96, !PT ;  /* 0x0000000e250e7212 */ /* 0x000fe200078e960d */
[----:B------:R-:W-:-:S05]  /*1de0*/  VIADD R15, R48, 0xf1bbcdc8 ;  /* 0xf1bbcdc8300f7836 */ /* 0x000fca0000000000 */
        /* <DEDUP_REMOVED lines=8> */
.L_x_18048:
[----:B------:R-:W-:Y:S05]  /*1e70*/  BSYNC.RECONVERGENT B1 ;  /* 0x0000000000017941 */ /* 0x000fea0003800200 */
.L_x_18047:
[----:B------:R-:W-:Y:S01]  /*1e80*/  I2FP.F32.U32 R13, R12 ;  /* 0x0000000c000d7245 */ /* 0x000fe20000201000 */
[----:B------:R-:W-:Y:S02]  /*1e90*/  IMAD.MOV.U32 R12, RZ, RZ, 0x2f800000 ;  /* 0x2f800000ff0c7424 */ /* 0x000fe400078e00ff */
[----:B-----5:R-:W-:Y:S01]  /*1ea0*/  FMUL.FTZ R37, R4, UR13 ;  /* 0x0000000d04257c20 */ /* 0x020fe20008410000 */
[----:B------:R-:W-:Y:S02]  /*1eb0*/  HADD2.F32 R15, -RZ, R85.H0_H0 ;  /* 0x20000055ff0f7230 */ /* 0x000fe40000004100 */
[----:B------:R-:W-:Y:S01]  /*1ec0*/  FFMA.FTZ R12, R13, R12, 1.1641532182693481445e-10 ;  /* 0x2f0000000d0c7423 */ /* 0x000fe2000001000c */
[----:B------:R-:W-:-:S04]  /*1ed0*/  FMUL.FTZ R37, R37, UR12 ;  /* 0x0000000c25257c20 */ /* 0x000fc80008410000 */
[----:B------:R-:W-:-:S04]  /*1ee0*/  FSETP.GTU.FTZ.AND P2, PT, R12, UR7, PT ;  /* 0x000000070c007c0b */ /* 0x000fc8000bf5c000 */
[----:B------:R-:W-:Y:S02]  /*1ef0*/  FSEL R37, R37, RZ, !P2 ;  /* 0x000000ff25257208 */ /* 0x000fe40005000000 */
[----:B------:R-:W-:-:S03]  /*1f00*/  SEL R13, RZ, 0x1, P2 ;  /* 0x00000001ff0d7807 */ /* 0x000fc60001000000 */
[----:B------:R-:W-:Y:S01]  /*1f10*/  FFMA.FTZ R12, R37, R15, R8 ;  /* 0x0000000f250c7223 */ /* 0x000fe20000010008 */
[----:B------:R-:W-:-:S07]  /*1f20*/  PRMT R69, R13, 0x7610, R69 ;  /* 0x000076100d457816 */ /* 0x000fce0000000045 */
.L_x_18046:
        /* <DEDUP_REMOVED lines=16> */
.L_x_18055:
        /* <DEDUP_REMOVED lines=13> */
.L_x_18057:
[----:B------:R-:W-:Y:S05]  /*2100*/  BSYNC.RECONVERGENT B2 ;  /* 0x0000000000027941 */ /* 0x000fea0003800200 */
.L_x_18056:
        /* <DEDUP_REMOVED lines=38> */
[C---:B------:R-:W-:Y:S01]  /*2370*/  VIADD R102, R48.reuse, 0xb54cda56 ;  /* 0xb54cda5630667836 */ /* 0x040fe20000000000 */
        /* <DEDUP_REMOVED lines=15> */
[----:B------:R-:W-:Y:S01]  /*2470*/  VIADD R54, R48, 0x8ff34781 ;  /* 0x8ff3478130367836 */ /* 0x000fe20000000000 */
[----:B------:R-:W-:Y:S01]  /*2480*/  MOV R68, R106 ;  /* 0x0000006a00447202 */ /* 0x000fe20000000f00 */
[----:B------:R-:W-:-:S03]  /*2490*/  IMAD.WIDE.U32 R102, R13, -0x2daee0ad, RZ ;  /* 0xd2511f530d667825 */ /* 0x000fc600078e00ff */
[----:B------:R-:W-:Y:S01]  /*24a0*/  LOP3.LUT R54, R54, R100, R107, 0x96, !PT ;  /* 0x0000006436367212 */ /* 0x000fe200078e966b */
[----:B------:R-:W-:Y:S01]  /*24b0*/  IMAD.MOV.U32 R13, RZ, RZ, R36 ;  /* 0x000000ffff0d7224 */ /* 0x000fe200078e0024 */
[----:B------:R-:W-:Y:S01]  /*24c0*/  LOP3.LUT R55, R55, R14, R103, 0x96, !PT ;  /* 0x0000000e37377212 */ /* 0x000fe200078e9667 */
[----:B------:R-:W-:-:S07]  /*24d0*/  IMAD.MOV.U32 R36, RZ, RZ, R102 ;  /* 0x000000ffff247224 */ /* 0x000fce00078e0066 */
.L_x_18054:
[----:B------:R-:W-:Y:S05]  /*24e0*/  BSYNC.RECONVERGENT B1 ;  /* 0x0000000000017941 */ /* 0x000fea0003800200 */
.L_x_18053:
        /* <DEDUP_REMOVED lines=11> */
.L_x_18052:
        /* <DEDUP_REMOVED lines=16> */
.L_x_18061:
        /* <DEDUP_REMOVED lines=13> */
.L_x_18063:
[----:B------:R-:W-:Y:S05]  /*2770*/  BSYNC.RECONVERGENT B2 ;  /* 0x0000000000027941 */ /* 0x000fea0003800200 */
.L_x_18062:
[----:B------:R-:W-:Y:S01]  /*2780*/  IMAD.WIDE.U32 R116, R53, -0x326172a9, RZ ;  /* 0xcd9e8d5735747825 */ /* 0x000fe200078e00ff */
[----:B------:R-:W-:-:S03]  /*2790*/  LOP3.LUT R54, R59, R103, R49, 0x96, !PT ;  /* 0x000000673b367212 */ /* 0x000fc600078e9631 */
[----:B------:R-:W-:Y:S01]  /*27a0*/  VIADD R100, R48, 0x9e3779b9 ;  /* 0x9e3779b930647836 */ /* 0x000fe20000000000 */
[----:B------:R-:W-:Y:S01]  /*27b0*/  LOP3.LUT R14, R51, R117, R48, 0x96, !PT ;  /* 0x00000075330e7212 */ /* 0x000fe200078e9630 */
[----:B------:R-:W-:-:S04]  /*27c0*/  IMAD.WIDE.U32 R54, R54, -0x326172a9, RZ ;  /* 0xcd9e8d5736367825 */ /* 0x000fc800078e00ff */
[----:B------:R-:W-:Y:S01]  /*27d0*/  IMAD.WIDE.U32 R106, R14, -0x2daee0ad, RZ ;  /* 0xd2511f530e6a7825 */ /* 0x000fe200078e00ff */
[C---:B------:R-:W-:Y:S02]  /*27e0*/  IADD3 R14, PT, PT, R49.reuse, -0x4498517b, RZ ;  /* 0xbb67ae85310e7810 */ /* 0x040fe40007ffe0ff */
[----:B------:R-:W-:Y:S01]  /*27f0*/  LOP3.LUT R100, R100, R116, R55, 0x96, !PT ;  /* 0x0000007464647212 */ /* 0x000fe200078e9637 */
[C---:B------:R-:W-:Y:S01]  /*2800*/  VIADD R15, R49.reuse, 0xdb3d7428 ;  /* 0xdb3d7428310f7836 */ /* 0x040fe20000000000 */
        /* <DEDUP_REMOVED lines=9> */
[----:B------:R-:W-:-:S03]  /*28a0*/  IADD3 R54, PT, PT, R48, -0x255992d5, RZ ;  /* 0xdaa66d2b30367810 */ /* 0x000fc60007ffe0ff */
[----:B------:R-:W-:Y:S01]  /*28b0*/  IMAD.WIDE.U32 R106, R14, -0x2daee0ad, RZ ;  /* 0xd2511f530e6a7825 */ /* 0x000fe200078e00ff */
[----:B------:R-:W-:-:S03]  /*28c0*/  LOP3.LUT R54, R54, R116, R103, 0x96, !PT ;  /* 0x0000007436367212 */ /* 0x000fc600078e9667 */
[----:B------:R-:W-:Y:S02]  /*28d0*/  VIADD R14, R49, 0x32370b8f ;  /* 0x32370b8f310e7836 */ /* 0x000fe40000000000 */
[----:B------:R-:W-:-:S03]  /*28e0*/  IMAD.WIDE.U32 R54, R54, -0x2daee0ad, RZ ;  /* 0xd2511f5336367825 */ /* 0x000fc600078e00ff */
[----:B------:R-:W-:Y:S01]  /*28f0*/  LOP3.LUT R14, R14, R100, R107, 0x96, !PT ;  /* 0x000000640e0e7212 */ /* 0x000fe200078e966b */
[----:B------:R-:W-:-:S04]  /*2900*/  VIADD R100, R49, 0xed9eba14 ;  /* 0xed9eba1431647836 */ /* 0x000fc80000000000 */
        /* <DEDUP_REMOVED lines=11> */
[----:B------:R-:W-:-:S03]  /*29c0*/  IADD3 R54, PT, PT, R49, 0x646e171e, RZ ;  /* 0x646e171e31367810 */ /* 0x000fc60007ffe0ff */
[----:B------:R-:W-:Y:S01]  /*29d0*/  IMAD.WIDE.U32 R116, R14, -0x326172a9, RZ ;  /* 0xcd9e8d570e747825 */ /* 0x000fe200078e00ff */
[----:B------:R-:W-:-:S03]  /*29e0*/  LOP3.LUT R54, R54, R106, R103, 0x96, !PT ;  /* 0x0000006a36367212 */ /* 0x000fc600078e9667 */
[----:B------:R-:W-:Y:S02]  /*29f0*/  VIADD R14, R48, 0xb54cda56 ;  /* 0xb54cda56300e7836 */ /* 0x000fe40000000000 */
[----:B------:R-:W-:-:S03]  /*2a00*/  IMAD.WIDE.U32 R54, R54, -0x326172a9, RZ ;  /* 0xcd9e8d5736367825 */ /* 0x000fc600078e00ff */
[----:B------:R-:W-:Y:S01]  /*2a10*/  LOP3.LUT R14, R14, R100, R117, 0x96, !PT ;  /* 0x000000640e0e7212 */ /* 0x000fe200078e9675 */
[----:B------:R-:W-:-:S04]  /*2a20*/  VIADD R100, R48, 0x5384540f ;  /* 0x5384540f30647836 */ /* 0x000fc80000000000 */
        /* <DEDUP_REMOVED lines=12> */
[----:B------:R-:W-:-:S03]  /*2af0*/  IADD3 R54, PT, PT, R48, -0x700cb87f, RZ ;  /* 0x8ff3478130367810 */ /* 0x000fc60007ffe0ff */
[----:B------:R-:W-:Y:S01]  /*2b00*/  IMAD.WIDE.U32 R106, R14, -0x2daee0ad, RZ ;  /* 0xd2511f530e6a7825 */ /* 0x000fe200078e00ff */
[----:B------:R-:W-:Y:S02]  /*2b10*/  MOV R14, R36 ;  /* 0x00000024000e7202 */ /* 0x000fe40000000f00 */
[----:B------:R-:W-:Y:S01]  /*2b20*/  LOP3.LUT R54, R54, R102, R117, 0x96, !PT ;  /* 0x0000006636367212 */ /* 0x000fe200078e9675 */
[----:B------:R-:W-:Y:S01]  /*2b30*/  IMAD.MOV.U32 R36, RZ, RZ, R106 ;  /* 0x000000ffff247224 */ /* 0x000fe200078e006a */
[----:B------:R-:W-:-:S07]  /*2b40*/  LOP3.LUT R55, R55, R100, R107, 0x96, !PT ;  /* 0x0000006437377212 */ /* 0x000fce00078e966b */
.L_x_18060:
[----:B------:R-:W-:Y:S05]  /*2b50*/  BSYNC.RECONVERGENT B1 ;  /* 0x0000000000017941 */ /* 0x000fea0003800200 */
.L_x_18059:
[----:B------:R-:W-:Y:S01]  /*2b60*/  I2FP.F32.U32 R15, R14 ;  /* 0x0000000e000f7245 */ /* 0x000fe20000201000 */
[----:B------:R-:W-:Y:S02]  /*2b70*/  HFMA2 R14, -RZ, RZ, 0.1171875, 0 ;  /* 0x2f800000ff0e7431 */ /* 0x000fe400000001ff */
[----:B-----5:R-:W-:Y:S01]  /*2b80*/  FMUL.FTZ R95, R6, UR13 ;  /* 0x0000000d065f7c20 */ /* 0x020fe20008410000 */
[----:B------:R-:W-:-:S03]  /*2b90*/  HADD2.F32 R93, -RZ, R84.H1_H1 ;  /* 0x30000054ff5d7230 */ /* 0x000fc60000004100 */
[----:B------:R-:W-:Y:S01]  /*2ba0*/  FMUL.FTZ R95, R95, UR12 ;  /* 0x0000000c5f5f7c20 */ /* 0x000fe20008410000 */
[----:B------:R-:W-:-:S05]  /*2bb0*/  FFMA.FTZ R14, R15, R14, 1.1641532182693481445e-10 ;  /* 0x2f0000000f0e7423 */ /* 0x000fca000001000e */
[----:B------:R-:W-:-:S04]  /*2bc0*/  FSETP.GTU.FTZ.AND P2, PT, R14, UR7, PT ;  /* 0x000000070e007c0b */ /* 0x000fc8000bf5c000 */
[----:B------:R-:W-:Y:S02]  /*2bd0*/  FSEL R95, R95, RZ, !P2 ;  /* 0x000000ff5f5f7208 */ /* 0x000fe40005000000 */
[----:B------:R-:W-:-:S03]  /*2be0*/  SEL R15, RZ, 0x1, P2 ;  /* 0x00000001ff0f7807 */ /* 0x000fc60001000000 */
[----:B------:R-:W-:Y:S01]  /*2bf0*/  FFMA.FTZ R14, R95, R93, R10 ;  /* 0x0000005d5f0e7223 */ /* 0x000fe2000001000a */
[----:B------:R-:W-:-:S07]  /*2c00*/  PRMT R72, R15, 0x7610, R72 ;  /* 0x000076100f487816 */ /* 0x000fce0000000048 */
.L_x_18058:
        /* <DEDUP_REMOVED lines=16> */
.L_x_18067:
        /* <DEDUP_REMOVED lines=13> */
.L_x_18069:
[----:B------:R-:W-:Y:S05]  /*2de0*/  BSYNC.RECONVERGENT B2 ;  /* 0x0000000000027941 */ /* 0x000fea0003800200 */
.L_x_18068:
        /* <DEDUP_REMOVED lines=54> */
[----:B------:R-:W-:Y:S02]  /*3150*/  VIADD R54, R48, 0x8ff34781 ;  /* 0x8ff3478130367836 */ /* 0x000fe40000000000 */
[----:B------:R-:W-:Y:S02]  /*3160*/  IMAD.MOV.U32 R68, RZ, RZ, R116 ;  /* 0x000000ffff447224 */ /* 0x000fe400078e0074 */
[----:B------:R-:W-:Y:S01]  /*3170*/  IMAD.WIDE.U32 R106, R15, -0x2daee0ad, RZ ;  /* 0xd2511f530f6a7825 */ /* 0x000fe200078e00ff */
[----:B------:R-:W-:-:S03]  /*3180*/  LOP3.LUT R54, R54, R102, R117, 0x96, !PT ;  /* 0x0000006636367212 */ /* 0x000fc600078e9675 */
[----:B------:R-:W-:Y:S01]  /*3190*/  IMAD.MOV.U32 R15, RZ, RZ, R36 ;  /* 0x000000ffff0f7224 */ /* 0x000fe200078e0024 */
[----:B------:R-:W-:Y:S02]  /*31a0*/  LOP3.LUT R55, R55, R100, R107, 0x96, !PT ;  /* 0x0000006437377212 */ /* 0x000fe400078e966b */
[----:B------:R-:W-:-:S07]  /*31b0*/  MOV R36, R106 ;  /* 0x0000006a00247202 */ /* 0x000fce0000000f00 */
.L_x_18066:
[----:B------:R-:W-:Y:S05]  /*31c0*/  BSYNC.RECONVERGENT B1 ;  /* 0x0000000000017941 */ /* 0x000fea0003800200 */
.L_x_18065:
[----:B------:R-:W-:Y:S01]  /*31d0*/  I2FP.F32.U32 R70, R15 ;  /* 0x0000000f00467245 */ /* 0x000fe20000201000 */
[----:B------:R-:W-:Y:S02]  /*31e0*/  IMAD.MOV.U32 R15, RZ, RZ, 0x2f800000 ;  /* 0x2f800000ff0f7424 */ /* 0x000fe400078e00ff */
[----:B-----5:R-:W-:Y:S02]  /*31f0*/  FMUL.FTZ R90, R7, UR13 ;  /* 0x0000000d075a7c20 */ /* 0x020fe40008410000 */
[----:B------:R-:W-:Y:S02]  /*3200*/  FFMA.FTZ R15, R70, R15, 1.1641532182693481445e-10 ;  /* 0x2f000000460f7423 */ /* 0x000fe4000001000f */
[----:B------:R-:W-:Y:S01]  /*3210*/  FMUL.FTZ R90, R90, UR12 ;  /* 0x0000000c5a5a7c20 */ /* 0x000fe20008410000 */
[----:B------:R-:W-:Y:S02]  /*3220*/  HADD2.F32 R70, -RZ, R83.H1_H1 ;  /* 0x30000053ff467230 */ /* 0x000fe40000004100 */
[----:B------:R-:W-:-:S04]  /*3230*/  FSETP.GTU.FTZ.AND P1, PT, R15, UR7, PT ;  /* 0x000000070f007c0b */ /* 0x000fc8000bf3c000 */
[----:B------:R-:W-:Y:S02]  /*3240*/  FSEL R90, R90, RZ, !P1 ;  /* 0x000000ff5a5a7208 */ /* 0x000fe40004800000 */
[----:B------:R-:W-:-:S03]  /*3250*/  SEL R37, RZ, 0x1, P1 ;  /* 0x00000001ff257807 */ /* 0x000fc60000800000 */
[----:B------:R-:W-:Y:S01]  /*3260*/  FFMA.FTZ R15, R90, R70, R11 ;  /* 0x000000465a0f7223 */ /* 0x000fe2000001000b */
[----:B------:R-:W-:Y:S01]  /*3270*/  PRMT R73, R37, 0x7610, R73 ;  /* 0x0000761025497816 */ /* 0x000fe20000000049 */
[----:B------:R-:W-:Y:S06]  /*3280*/  BRA `(.L_x_18064) ;  /* 0x00000018007c7947 */ /* 0x000fec0003800000 */
.L_x_18045:
        /* <DEDUP_REMOVED lines=20> */
.L_x_18073:
        /* <DEDUP_REMOVED lines=13> */
.L_x_18075:
[----:B------:R-:W-:Y:S05]  /*34a0*/  BSYNC.RECONVERGENT B2 ;  /* 0x0000000000027941 */ /* 0x000fea0003800200 */
.L_x_18074:
        /* <DEDUP_REMOVED lines=10> */
[C---:B------:R-:W-:Y:S01]  /*3550*/  IADD3 R15, PT, PT, R49.reuse, 0x76cf5d0a, RZ ;  /* 0x76cf5d0a310f7810 */ /* 0x040fe20007ffe0ff */
        /* <DEDUP_REMOVED lines=49> */
.L_x_18072:
[----:B------:R-:W-:Y:S05]  /*3870*/  BSYNC.RECONVERGENT B1 ;  /* 0x0000000000017941 */ /* 0x000fea0003800200 */
.L_x_18071:
[----:B------:R-:W-:Y:S01]  /*3880*/  I2FP.F32.U32 R13, R12 ;  /* 0x0000000c000d7245 */ /* 0x000fe20000201000 */
[----:B------:R-:W-:Y:S02]  /*3890*/  IMAD.MOV.U32 R12, RZ, RZ, 0x2f800000 ;  /* 0x2f800000ff0c7424 */ /* 0x000fe400078e00ff */
[----:B-----5:R-:W-:Y:S02]  /*38a0*/  FMUL.FTZ R15, R4, UR13 ;  /* 0x0000000d040f7c20 */ /* 0x020fe40008410000 */
[----:B------:R-:W-:Y:S02]  /*38b0*/  FFMA.FTZ R12, R13, R12, 1.1641532182693481445e-10 ;  /* 0x2f0000000d0c7423 */ /* 0x000fe4000001000c */
[----:B------:R-:W-:-:S03]  /*38c0*/  FMUL.FTZ R15, R15, UR12 ;  /* 0x0000000c0f0f7c20 */ /* 0x000fc60008410000 */
[----:B------:R-:W-:Y:S01]  /*38d0*/  FSETP.GTU.FTZ.AND P1, PT, R12, UR7, PT ;  /* 0x000000070c007c0b */ /* 0x000fe2000bf3c000 */
[----:B------:R-:W-:-:S03]  /*38e0*/  HADD2.F32 R12, -RZ, R85.H0_H0 ;  /* 0x20000055ff0c7230 */ /* 0x000fc60000004100 */
[----:B------:R-:W-:Y:S02]  /*38f0*/  FSEL R15, R15, RZ, !P1 ;  /* 0x000000ff0f0f7208 */ /* 0x000fe40004800000 */
[----:B------:R-:W-:-:S03]  /*3900*/  SEL R13, RZ, 0x1, P1 ;  /* 0x00000001ff0d7807 */ /* 0x000fc60000800000 */
[----:B------:R-:W-:Y:S01]  /*3910*/  FMUL.FTZ R12, R15, R12 ;  /* 0x0000000c0f0c7220 */ /* 0x000fe20000410000 */
[----:B------:R-:W-:-:S07]  /*3920*/  PRMT R69, R13, 0x7610, R69 ;  /* 0x000076100d457816 */ /* 0x000fce0000000045 */
.L_x_18070:
        /* <DEDUP_REMOVED lines=16> */
.L_x_18079:
        /* <DEDUP_REMOVED lines=13> */
.L_x_18081:
[----:B------:R-:W-:Y:S05]  /*3b00*/  BSYNC.RECONVERGENT B2 ;  /* 0x0000000000027941 */ /* 0x000fea0003800200 */
.L_x_18080:
        /* <DEDUP_REMOVED lines=55> */
[----:B------:R-:W-:Y:S02]  /*3e80*/  MOV R13, R36 ;  /* 0x00000024000d7202 */ /* 0x000fe40000000f00 */
[----:B------:R-:W-:Y:S01]  /*3e90*/  LOP3.LUT R54, R54, R100, R107, 0x96, !PT ;  /* 0x0000006436367212 */ /* 0x000fe200078e966b */
[----:B------:R-:W-:Y:S01]  /*3ea0*/  IMAD.MOV.U32 R68, RZ, RZ, R106 ;  /* 0x000000ffff447224 */ /* 0x000fe200078e006a */
[----:B------:R-:W-:Y:S01]  /*3eb0*/  LOP3.LUT R55, R55, R14, R103, 0x96, !PT ;  /* 0x0000000e37377212 */ /* 0x000fe200078e9667 */
[----:B------:R-:W-:Y:S02]  /*3ec0*/  IMAD.MOV.U32 R36, RZ, RZ, R102 ;  /* 0x000000ffff247224 */ /* 0x000fe400078e0066 */
[----:B------:R-:W-:-:S07]  /*3ed0*/  IMAD.MOV.U32 R15, RZ, RZ, RZ ;  /* 0x000000ffff0f7224 */ /* 0x000fce00078e00ff */
.L_x_18078:
[----:B------:R-:W-:Y:S05]  /*3ee0*/  BSYNC.RECONVERGENT B1 ;  /* 0x0000000000017941 */ /* 0x000fea0003800200 */
.L_x_18077:
[----:B------:R-:W-:Y:S01]  /*3ef0*/  I2FP.F32.U32 R14, R13 ;  /* 0x0000000d000e7245 */ /* 0x000fe20000201000 */
[----:B------:R-:W-:Y:S02]  /*3f00*/  HFMA2 R13, -RZ, RZ, 0.1171875, 0 ;  /* 0x2f800000ff0d7431 */ /* 0x000fe400000001ff */
[----:B-----5:R-:W-:-:S04]  /*3f10*/  FMUL.FTZ R58, R5, UR13 ;  /* 0x0000000d053a7c20 */ /* 0x020fc80008410000 */
[----:B------:R-:W-:Y:S01]  /*3f20*/  FMUL.FTZ R58, R58, UR12 ;  /* 0x0000000c3a3a7c20 */ /* 0x000fe20008410000 */
[----:B------:R-:W-:-:S05]  /*3f30*/  FFMA.FTZ R13, R14, R13, 1.1641532182693481445e-10 ;  /* 0x2f0000000e0d7423 */ /* 0x000fca000001000d */
[----:B------:R-:W-:Y:S01]  /*3f40*/  FSETP.GTU.FTZ.AND P1, PT, R13, UR7, PT ;  /* 0x000000070d007c0b */ /* 0x000fe2000bf3c000 */
[----:B------:R-:W-:-:S03]  /*3f50*/  HADD2.F32 R13, -RZ, R84.H0_H0 ;  /* 0x20000054ff0d7230 */ /* 0x000fc60000004100 */
[----:B------:R-:W-:Y:S02]  /*3f60*/  FSEL R58, R58, RZ, !P1 ;  /* 0x000000ff3a3a7208 */ /* 0x000fe40004800000 */
[----:B------:R-:W-:-:S03]  /*3f70*/  SEL R14, RZ, 0x1, P1 ;  /* 0x00000001ff0e7807 */ /* 0x000fc60000800000 */
[----:B------:R-:W-:Y:S01]  /*3f80*/  FMUL.FTZ R13, R58, R13 ;  /* 0x0000000d3a0d7220 */ /* 0x000fe20000410000 */
[----:B------:R-:W-:-:S07]  /*3f90*/  PRMT R71, R14, 0x7610, R71 ;  /* 0x000076100e477816 */ /* 0x000fce0000000047 */
.L_x_18076:
[----:B------:R-:W-:Y:S02]  /*3fa0*/  IMAD.MOV.U32 R37, RZ, RZ, R15 ;  /* 0x000000ffff257224 */ /* 0x000fe400078e000f */
        /* <DEDUP_REMOVED lines=15> */
.L_x_18085:
        /* <DEDUP_REMOVED lines=13> */
.L_x_18087:
[----:B------:R-:W-:Y:S05]  /*4170*/  BSYNC.RECONVERGENT B2 ;  /* 0x0000000000027941 */ /* 0x000fea0003800200 */
.L_x_18086:
        /* <DEDUP_REMOVED lines=61> */
.L_x_18084:
[----:B------:R-:W-:Y:S05]  /*4550*/  BSYNC.RECONVERGENT B1 ;  /* 0x0000000000017941 */ /* 0x000fea0003800200 */
.L_x_18083:
[----:B------:R-:W-:Y:S01]  /*4560*/  I2FP.F32.U32 R15, R14 ;  /* 0x0000000e000f7245 */ /* 0x000fe20000201000 */
[----:B------:R-:W-:Y:S02]  /*4570*/  IMAD.MOV.U32 R14, RZ, RZ, 0x2f800000 ;  /* 0x2f800000ff0e7424 */ /* 0x000fe400078e00ff */
[----:B-----5:R-:W-:Y:S02]  /*4580*/  FMUL.FTZ R93, R6, UR13 ;  /* 0x0000000d065d7c20 */ /* 0x020fe40008410000 */
[----:B------:R-:W-:Y:S02]  /*4590*/  FFMA.FTZ R14, R15, R14, 1.1641532182693481445e-10 ;  /* 0x2f0000000f0e7423 */ /* 0x000fe4000001000e */
[----:B------:R-:W-:-:S03]  /*45a0*/  FMUL.FTZ R93, R93, UR12 ;  /* 0x0000000c5d5d7c20 */ /* 0x000fc60008410000 */
[----:B------:R-:W-:Y:S01]  /*45b0*/  FSETP.GTU.FTZ.AND P1, PT, R14, UR7, PT ;  /* 0x000000070e007c0b */ /* 0x000fe2000bf3c000 */
[----:B------:R-:W-:-:S03]  /*45c0*/  HADD2.F32 R14, -RZ, R84.H1_H1 ;  /* 0x30000054ff0e7230 */ /* 0x000fc60000004100 */
[----:B------:R-:W-:Y:S02]  /*45d0*/  FSEL R93, R93, RZ, !P1 ;  /* 0x000000ff5d5d7208 */ /* 0x000fe40004800000 */
[----:B------:R-:W-:-:S03]  /*45e0*/  SEL R15, RZ, 0x1, P1 ;  /* 0x00000001ff0f7807 */ /* 0x000fc60000800000 */
[----:B------:R-:W-:Y:S01]  /*45f0*/  FMUL.FTZ R14, R93, R14 ;  /* 0x0000000e5d0e7220 */ /* 0x000fe20000410000 */
[----:B------:R-:W-:-:S07]  /*4600*/  PRMT R72, R15, 0x7610, R72 ;  /* 0x000076100f487816 */ /* 0x000fce0000000048 */
.L_x_18082:
        /* <DEDUP_REMOVED lines=16> */
.L_x_18090:
        /* <DEDUP_REMOVED lines=13> */
.L_x_18092:
[----:B------:R-:W-:Y:S05]  /*47e0*/  BSYNC.RECONVERGENT B2 ;  /* 0x0000000000027941 */ /* 0x000fea0003800200 */
.L_x_18091:
        /* <DEDUP_REMOVED lines=53> */
[----:B------:R-:W-:-:S03]  /*4b40*/  LOP3.LUT R15, R15, R54, R103, 0x96, !PT ;  /* 0x000000360f0f7212 */ /* 0x000fc600078e9667 */
[----:B------:R-:W-:Y:S01]  /*4b50*/  VIADD R54, R48, 0x8ff34781 ;  /* 0x8ff3478130367836 */ /* 0x000fe20000000000 */
[----:B------:R-:W-:Y:S01]  /*4b60*/  MOV R68, R116 ;  /* 0x0000007400447202 */ /* 0x000fe20000000f00 */
[----:B------:R-:W-:-:S03]  /*4b70*/  IMAD.WIDE.U32 R106, R15, -0x2daee0ad, RZ ;  /* 0xd2511f530f6a7825 */ /* 0x000fc600078e00ff */
[----:B------:R-:W-:Y:S01]  /*4b80*/  LOP3.LUT R54, R54, R102, R117, 0x96, !PT ;  /* 0x0000006636367212 */ /* 0x000fe200078e9675 */
[----:B------:R-:W-:Y:S01]  /*4b90*/  IMAD.MOV.U32 R15, RZ, RZ, R36 ;  /* 0x000000ffff0f7224 */ /* 0x000fe200078e0024 */
[----:B------:R-:W-:Y:S01]  /*4ba0*/  LOP3.LUT R55, R55, R100, R107, 0x96, !PT ;  /* 0x0000006437377212 */ /* 0x000fe200078e966b */
[----:B------:R-:W-:-:S07]  /*4bb0*/  IMAD.MOV.U32 R36, RZ, RZ, R106 ;  /* 0x000000ffff247224 */ /* 0x000fce00078e006a */
.L_x_18089:
[----:B------:R-:W-:Y:S05]  /*4bc0*/  BSYNC.RECONVERGENT B1 ;  /* 0x0000000000017941 */ /* 0x000fea0003800200 */
.L_x_18088:
        /* <DEDUP_REMOVED lines=11> */
.L_x_18064:
[----:B------:R-:W0:Y:S01]  /*4c80*/  LDC.64 R100, c[0x0][0x3a8] ;  /* 0x0000ea00ff647b82 */ /* 0x000e220000000a00 */
[----:B------:R-:W-:Y:S02]  /*4c90*/  IMAD.MOV.U32 R70, RZ, RZ, R36 ;  /* 0x000000ffff467224 */ /* 0x000fe400078e0024 */
[----:B0-----:R-:W-:-:S05]  /*4ca0*/  IMAD.WIDE.U32 R100, R98, 0x10, R100 ;  /* 0x0000001062647825 */ /* 0x001fca00078e0064 */
[----:B------:R0:W-:Y:S01]  /*4cb0*/  STG.E.128 desc[UR8][R100.64], R12 ;  /* 0x0000000c64007986 */ /* 0x0001e2000c101d08 */
[----:B------:R-:W-:Y:S05]  /*4cc0*/  @!P3 BRA `(.L_x_18093) ;  /* 0x00000000002cb947 */ /* 0x000fea0003800000 */
[----:B0-----:R-:W0:Y:S01]  /*4cd0*/  LDC.64 R100, c[0x0][0x3b0] ;  /* 0x0000ec00ff647b82 */ /* 0x001e220000000a00 */
[----:B------:R-:W-:Y:S02]  /*4ce0*/  SHF.L.U32 R90, R72, 0x10, RZ ;  /* 0x00000010485a7819 */ /* 0x000fe400000006ff */
[----:B------:R-:W-:Y:S02]  /*4cf0*/  LOP3.LUT R93, R73, 0xffff, RZ, 0xc0, !PT ;  /* 0x0000ffff495d7812 */ /* 0x000fe400078ec0ff */
[----:B------:R-:W-:Y:S02]  /*4d00*/  LOP3.LUT R90, R90, 0xff0000, RZ, 0xc0, !PT ;  /* 0x00ff00005a5a7812 */ /* 0x000fe400078ec0ff */
[----:B------:R-:W-:Y:S02]  /*4d10*/  LOP3.LUT R37, R71, 0xff, RZ, 0xc0, !PT ;  /* 0x000000ff47257812 */ /* 0x000fe400078ec0ff */
[----:B------:R-:W-:Y:S01]  /*4d20*/  LOP3.LUT R36, R69, 0xff, RZ, 0xc0, !PT ;  /* 0x000000ff45247812 */ /* 0x000fe200078ec0ff */
[----:B------:R-:W-:-:S04]  /*4d30*/  IMAD R90, R93, 0x1000000, R90 ;  /* 0x010000005d5a7824 */ /* 0x000fc800078e025a */
[----:B------:R-:W-:-:S05]  /*4d40*/  IMAD R37, R37, 0x100, R90 ;  /* 0x0000010025257824 */ /* 0x000fca00078e025a */
[----:B------:R-:W-:Y:S01]  /*4d50*/  IADD3 R36, PT, PT, R37, R36, RZ ;  /* 0x0000002425247210 */ /* 0x000fe20007ffe0ff */
[----:B0-----:R-:W-:-:S05]  /*4d60*/  IMAD.WIDE.U32 R100, R97, 0x4, R100 ;  /* 0x0000000461647825 */ /* 0x001fca00078e0064 */
[----:B------:R1:W-:Y:S02]  /*4d70*/  STG.E desc[UR8][R100.64], R36 ;  /* 0x0000002464007986 */ /* 0x0003e4000c101908 */
.L_x_18093:
[----:B------:R-:W-:Y:S02]  /*4d80*/  VIADD R98, R98, 0x100 ;  /* 0x0000010062627836 */ /* 0x000fe40000000000 */
[----:B------:R-:W-:-:S07]  /*4d90*/  VIADD R97, R97, 0x100 ;  /* 0x0000010061617836 */ /* 0x000fce0000000000 */
.L_x_18043:
[----:B------:R-:W-:Y:S05]  /*4da0*/  BSYNC.RECONVERGENT B0 ;  /* 0x0000000000007941 */ /* 0x000fea0003800200 */
.L_x_18042:
[----:B------:R-:W-:Y:S01]  /*4db0*/  ISETP.GE.U32.AND P1, PT, R50, 0x200, PT ;  /* 0x000002003200780c */ /* 0x000fe20003f26070 */
[----:B------:R-:W-:Y:S03]  /*4dc0*/  BSSY.RECONVERGENT B0, `(.L_x_18094) ;  /* 0x000035e000007945 */ /* 0x000fe60003800200 */
[----:B------:R-:W-:-:S09]  /*4dd0*/  P2R R96, PR, RZ, 0x2 ;  /* 0x00000002ff607803 */ /* 0x000fd20000000000 */
        /* <DEDUP_REMOVED lines=8> */
[----:B------:R2:W5:Y:S01]  /*4e60*/  @P1 LDG.E.128 R8, desc[UR8][R16.64] ;  /* 0x0000000810081981 */ /* 0x000562000c1e1d00 */
[----:B------:R-:W-:Y:S05]  /*4e70*/  @!P1 BRA `(.L_x_18096) ;  /* 0x0000001800849947 */ /* 0x000fea0003800000 */
[----:B------:R-:W-:Y:S01]  /*4e80*/  ISETP.GT.AND P1, PT, R89, RZ, PT ;  /* 0x000000ff5900720c */ /* 0x000fe20003f24270 */
[----:B-1----:R-:W-:Y:S01]  /*4e90*/  IMAD.MOV.U32 R36, RZ, RZ, R70 ;  /* 0x000000ffff247224 */ /* 0x002fe200078e0046 */
[----:B--2---:R-:W-:Y:S01]  /*4ea0*/  MOV R18, R58 ;  /* 0x0000003a00127202 */ /* 0x004fe20000000f00 */
[----:B-----5:R-:W-:-:S10]  /*4eb0*/  IMAD.MOV.U32 R16, RZ, RZ, R8 ;  /* 0x000000ffff107224 */ /* 0x020fd400078e0008 */
        /* <DEDUP_REMOVED lines=17> */
.L_x_18100:
        /* <DEDUP_REMOVED lines=13> */
.L_x_18102:
[----:B------:R-:W-:Y:S05]  /*50a0*/  BSYNC.RECONVERGENT B2 ;  /* 0x0000000000027941 */ /* 0x000fea0003800200 */
.L_x_18101:
[----:B------:R-:W-:Y:S01]  /*50b0*/  IMAD.WIDE.U32 R16, R53, -0x326172a9, RZ ;  /* 0xcd9e8d5735107825 */ /* 0x000fe200078e00ff */
[----:B------:R-:W-:-:S03]  /*50c0*/  LOP3.LUT R18, R59, R55, R49, 0x96, !PT ;  /* 0x000000373b127212 */ /* 0x000fc600078e9631 */
[----:B------:R-:W-:Y:S01]  /*50d0*/  VIADD R36, R49, 0xbb67ae85 ;  /* 0xbb67ae8531247836 */ /* 0x000fe20000000000 */
[----:B0-----:R-:W-:Y:S01]  /*50e0*/  LOP3.LUT R100, R51, R17, R48, 0x96, !PT ;  /* 0x0000001133647212 */ /* 0x001fe200078e9630 */
        /* <DEDUP_REMOVED lines=56> */
.L_x_18099:
[----:B------:R-:W-:Y:S05]  /*5470*/  BSYNC.RECONVERGENT B1 ;  /* 0x0000000000017941 */ /* 0x000fea0003800200 */
.L_x_18098:
[----:B------:R-:W-:Y:S01]  /*5480*/  I2FP.F32.U32 R17, R16 ;  /* 0x0000001000117245 */ /* 0x000fe20000201000 */
[----:B------:R-:W-:Y:S02]  /*5490*/  IMAD.MOV.U32 R16, RZ, RZ, 0x2f800000 ;  /* 0x2f800000ff107424 */ /* 0x000fe400078e00ff */
[----:B------:R-:W-:Y:S01]  /*54a0*/  FMUL.FTZ R37, R4, UR13 ;  /* 0x0000000d04257c20 */ /* 0x000fe20008410000 */
        /* <DEDUP_REMOVED lines=8> */
.L_x_18097:
        /* <DEDUP_REMOVED lines=16> */
.L_x_18106:
        /* <DEDUP_REMOVED lines=13> */
.L_x_18108:
[----:B------:R-:W-:Y:S05]  /*5700*/  BSYNC.RECONVERGENT B2 ;  /* 0x0000000000027941 */ /* 0x000fea0003800200 */
.L_x_18107:
[----:B------:R-:W-:Y:S01]  /*5710*/  IMAD.WIDE.U32 R106, R53, -0x326172a9, RZ ;  /* 0xcd9e8d57356a7825 */ /* 0x000fe200078e00ff */
[----:B------:R-:W-:-:S03]  /*5720*/  LOP3.LUT R54, R59, R19, R49, 0x96, !PT ;  /* 0x000000133b367212 */ /* 0x000fc600078e9631 */
[----:B0-----:R-:W-:Y:S01]  /*5730*/  VIADD R100, R48, 0x9e3779b9 ;  /* 0x9e3779b930647836 */ /* 0x001fe20000000000 */
        /* <DEDUP_REMOVED lines=56> */
[----:B------:R-:W-:Y:S01]  /*5ac0*/  LOP3.LUT R55, R55, R100, R19, 0x96, !PT ;  /* 0x0000006437377212 */ /* 0x000fe200078e9613 */
[----:B------:R-:W-:-:S07]  /*5ad0*/  IMAD.MOV.U32 R19, RZ, RZ, RZ ;  /* 0x000000ffff137224 */ /* 0x000fce00078e00ff */
.L_x_18105:
[----:B------:R-:W-:Y:S05]  /*5ae0*/  BSYNC.RECONVERGENT B1 ;  /* 0x0000000000017941 */ /* 0x000fea0003800200 */
.L_x_18104:
[----:B------:R-:W-:Y:S01]  /*5af0*/  I2FP.F32.U32 R18, R17 ;  /* 0x0000001100127245 */ /* 0x000fe20000201000 */
[----:B------:R-:W-:Y:S02]  /*5b00*/  HFMA2 R17, -RZ, RZ, 0.1171875, 0 ;  /* 0x2f800000ff117431 */ /* 0x000fe400000001ff */
[----:B------:R-:W-:Y:S01]  /*5b10*/  FMUL.FTZ R70, R5, UR13 ;  /* 0x0000000d05467c20 */ /* 0x000fe20008410000 */
[----:B------:R-:W-:-:S03]  /*5b20*/  HADD2.F32 R58, -RZ, R82.H0_H0 ;  /* 0x20000052ff3a7230 */ /* 0x000fc60000004100 */
[----:B------:R-:W-:Y:S01]  /*5b30*/  FMUL.FTZ R70, R70, UR12 ;  /* 0x0000000c46467c20 */ /* 0x000fe20008410000 */
[----:B------:R-:W-:-:S05]  /*5b40*/  FFMA.FTZ R17, R18, R17, 1.1641532182693481445e-10 ;  /* 0x2f00000012117423 */ /* 0x000fca0000010011 */
[----:B------:R-:W-:-:S04]  /*5b50*/  FSETP.GTU.FTZ.AND P2, PT, R17, UR7, PT ;  /* 0x0000000711007c0b */ /* 0x000fc8000bf5c000 */
[----:B------:R-:W-:Y:S02]  /*5b60*/  FSEL R70, R70, RZ, !P2 ;  /* 0x000000ff46467208 */ /* 0x000fe40005000000 */
[----:B------:R-:W-:-:S03]  /*5b70*/  SEL R18, RZ, 0x1, P2 ;  /* 0x00000001ff127807 */ /* 0x000fc60001000000 */
[----:B------:R-:W-:Y:S01]  /*5b80*/  FFMA.FTZ R17, R70, R58, R9 ;  /* 0x0000003a46117223 */ /* 0x000fe20000010009 */
[----:B------:R-:W-:-:S07]  /*5b90*/  PRMT R71, R18, 0x7610, R71 ;  /* 0x0000761012477816 */ /* 0x000fce0000000047 */
.L_x_18103:
        /* <DEDUP_REMOVED lines=16> */
.L_x_18112:
        /* <DEDUP_REMOVED lines=13> */
.L_x_18114:
[----:B------:R-:W-:Y:S05]  /*5d70*/  BSYNC.RECONVERGENT B2 ;  /* 0x0000000000027941 */ /* 0x000fea0003800200 */
.L_x_18113:
[----:B------:R-:W-:Y:S01]  /*5d80*/  IMAD.WIDE.U32 R116, R53, -0x326172a9, RZ ;  /* 0xcd9e8d5735747825 */ /* 0x000fe200078e00ff */
[----:B------:R-:W-:-:S03]  /*5d90*/  LOP3.LUT R54, R59, R103, R49, 0x96, !PT ;  /* 0x000000673b367212 */ /* 0x000fc600078e9631 */
[----:B------:R-:W-:Y:S02]  /*5da0*/  HFMA2 R37, -RZ, RZ, 0, 0 ;  /* 0x00000000ff257431 */ /* 0x000fe400000001ff */
[----:B0-----:R-:W-:Y:S01]  /*5db0*/  VIADD R100, R48, 0x9e3779b9 ;  /* 0x9e3779b930647836 */ /* 0x001fe20000000000 */
        /* <DEDUP_REMOVED lines=40> */
[C---:B------:R-:W-:Y:S02]  /*6040*/  IADD3 R18, PT, PT, R49.reuse, 0x1fd5c5a3, RZ ;  /* 0x1fd5c5a331127810 */ /* 0x040fe40007ffe0ff */
[----:B------:R-:W-:Y:S02]  /*6050*/  LOP3.LUT R100, R100, R116, R55, 0x96, !PT ;  /* 0x0000007464647212 */ /* 0x000fe400078e9637 */
[----:B------:R-:W-:Y:S02]  /*6060*/  LOP3.LUT R18, R18, R102, R107, 0x96, !PT ;  /* 0x0000006612127212 */ /* 0x000fe400078e966b */
[----:B------:R-:W-:Y:S01]  /*6070*/  IADD3 R55, PT, PT, R49, -0x695add53, RZ ;  /* 0x96a522ad31377810 */ /* 0x000fe20007ffe0ff */
        /* <DEDUP_REMOVED lines=12> */
[----:B------:R-:W-:-:S07]  /*6140*/  IMAD.MOV.U32 R36, RZ, RZ, R106 ;  /* 0x000000ffff247224 */ /* 0x000fce00078e006a */
.L_x_18111:
[----:B------:R-:W-:Y:S05]  /*6150*/  BSYNC.RECONVERGENT B1 ;  /* 0x0000000000017941 */ /* 0x000fea0003800200 */
.L_x_18110:
[----:B------:R-:W-:Y:S01]  /*6160*/  I2FP.F32.U32 R19, R18 ;  /* 0x0000001200137245 */ /* 0x000fe20000201000 */
[----:B------:R-:W-:Y:S02]  /*6170*/  IMAD.MOV.U32 R18, RZ, RZ, 0x2f800000 ;  /* 0x2f800000ff127424 */ /* 0x000fe400078e00ff */
[----:B------:R-:W-:Y:S01]  /*6180*/  FMUL.FTZ R95, R6, UR13 ;  /* 0x0000000d065f7c20 */ /* 0x000fe20008410000 */
[----:B------:R-:W-:Y:S02]  /*6190*/  HADD2.F32 R93, -RZ, R82.H1_H1 ;  /* 0x30000052ff5d7230 */ /* 0x000fe40000004100 */
[----:B------:R-:W-:Y:S01]  /*61a0*/  FFMA.FTZ R18, R19, R18, 1.1641532182693481445e-10 ;  /* 0x2f00000013127423 */ /* 0x000fe20000010012 */
[----:B------:R-:W-:-:S04]  /*61b0*/  FMUL.FTZ R95, R95, UR12 ;  /* 0x0000000c5f5f7c20 */ /* 0x000fc80008410000 */
[----:B------:R-:W-:-:S04]  /*61c0*/  FSETP.GTU.FTZ.AND P2, PT, R18, UR7, PT ;  /* 0x0000000712007c0b */ /* 0x000fc8000bf5c000 */
[----:B------:R-:W-:Y:S02]  /*61d0*/  FSEL R95, R95, RZ, !P2 ;  /* 0x000000ff5f5f7208 */ /* 0x000fe40005000000 */
[----:B------:R-:W-:-:S03]  /*61e0*/  SEL R19, RZ, 0x1, P2 ;  /* 0x00000001ff137807 */ /* 0x000fc60001000000 */
[----:B------:R-:W-:Y:S01]  /*61f0*/  FFMA.FTZ R18, R95, R93, R10 ;  /* 0x0000005d5f127223 */ /* 0x000fe2000001000a */
[----:B------:R-:W-:-:S07]  /*6200*/  PRMT R72, R19, 0x7610, R72 ;  /* 0x0000761013487816 */ /* 0x000fce0000000048 */
.L_x_18109:
        /* <DEDUP_REMOVED lines=16> */
.L_x_18118:
        /* <DEDUP_REMOVED lines=13> */
.L_x_18120:
[----:B------:R-:W-:Y:S05]  /*63e0*/  BSYNC.RECONVERGENT B2 ;  /* 0x0000000000027941 */ /* 0x000fea0003800200 */
.L_x_18119:
        /* <DEDUP_REMOVED lines=45> */
[----:B------:R-:W-:Y:S02]  /*66c0*/  LOP3.LUT R19, R19, R100, R103, 0x96, !PT ;  /* 0x0000006413137212 */ /* 0x000fe400078e9667 */
[----:B------:R-:W-:Y:S01]  /*66d0*/  IADD3 R55, PT, PT, R49, -0x695add53, RZ ;  /* 0x96a522ad31377810 */ /* 0x000fe20007ffe0ff */
[----:B------:R-:W-:-:S04]  /*66e0*/  IMAD.WIDE.U32 R100, R37, -0x2daee0ad, RZ ;  /* 0xd2511f5325647825 */ /* 0x000fc800078e00ff */
[----:B------:R-:W-:Y:S02]  /*66f0*/  VIADD R37, R49, 0xdb3d7428 ;  /* 0xdb3d742831257836 */ /* 0x000fe40000000000 */
[----:B------:R-:W-:Y:S01]  /*6700*/  IMAD.WIDE.U32 R106, R19, -0x326172a9, RZ ;  /* 0xcd9e8d57136a7825 */ /* 0x000fe200078e00ff */
[C---:B------:R-:W-:Y:S02]  /*6710*/  IADD3 R19, PT, PT, R48.reuse, -0xe443238, RZ ;  /* 0xf1bbcdc830137810 */ /* 0x040fe40007ffe0ff */
        /* <DEDUP_REMOVED lines=10> */
.L_x_18117:
[----:B------:R-:W-:Y:S05]  /*67c0*/  BSYNC.RECONVERGENT B1 ;  /* 0x0000000000017941 */ /* 0x000fea0003800200 */
.L_x_18116:
[----:B------:R-:W-:Y:S01]  /*67d0*/  I2FP.F32.U32 R70, R19 ;  /* 0x0000001300467245 */ /* 0x000fe20000201000 */
[----:B------:R-:W-:Y:S02]  /*67e0*/  IMAD.MOV.U32 R19, RZ, RZ, 0x2f800000 ;  /* 0x2f800000ff137424 */ /* 0x000fe400078e00ff */
[----:B------:R-:W-:Y:S02]  /*67f0*/  FMUL.FTZ R90, R7, UR13 ;  /* 0x0000000d075a7c20 */ /* 0x000fe40008410000 */
        /* <DEDUP_REMOVED lines=9> */
.L_x_18096:
[----:B--2---:R-:W-:Y:S01]  /*6890*/  HFMA2 R16, -RZ, RZ, 0, 0 ;  /* 0x00000000ff107431 */ /* 0x004fe200000001ff */
[----:B------:R-:W-:Y:S01]  /*68a0*/  MOV R18, R58 ;  /* 0x0000003a00127202 */ /* 0x000fe20000000f00 */
[----:B-1----:R-:W-:Y:S01]  /*68b0*/  IMAD.MOV.U32 R36, RZ, RZ, R70 ;  /* 0x000000ffff247224 */ /* 0x002fe200078e0046 */
        /* <DEDUP_REMOVED lines=17> */
.L_x_18124:
        /* <DEDUP_REMOVED lines=13> */
.L_x_18126:
[----:B------:R-:W-:Y:S05]  /*6aa0*/  BSYNC.RECONVERGENT B2 ;  /* 0x0000000000027941 */ /* 0x000fea0003800200 */
.L_x_18125:
[----:B------:R-:W-:Y:S01]  /*6ab0*/  IMAD.WIDE.U32 R16, R53, -0x326172a9, RZ ;  /* 0xcd9e8d5735107825 */ /* 0x000fe200078e00ff */
[----:B------:R-:W-:Y:S02]  /*6ac0*/  LOP3.LUT R18, R59, R55, R49, 0x96, !PT ;  /* 0x000000373b127212 */ /* 0x000fe400078e9631 */
[----:B------:R-:W-:Y:S02]  /*6ad0*/  IADD3 R36, PT, PT, R49, -0x4498517b, RZ ;  /* 0xbb67ae8531247810 */ /* 0x000fe40007ffe0ff */
[----:B0-----:R-:W-:Y:S01]  /*6ae0*/  LOP3.LUT R100, R51, R17, R48, 0x96, !PT ;  /* 0x0000001133647212 */ /* 0x001fe200078e9630 */
[----:B------:R-:W-:Y:S01]  /*6af0*/  IMAD.WIDE.U32 R18, R18, -0x326172a9, RZ ;  /* 0xcd9e8d5712127825 */ /* 0x000fe200078e00ff */
[----:B------:R-:W-:-:S03]  /*6b00*/  IADD3 R102, PT, PT, R48, 0x3c6ef372, RZ ;  /* 0x3c6ef37230667810 */ /* 0x000fc60007ffe0ff */
[----:B------:R-:W-:Y:S02]  /*6b10*/  VIADD R17, R48, 0x9e3779b9 ;  /* 0x9e3779b930117836 */ /* 0x000fe40000000000 */
[----:B------:R-:W-:-:S03]  /*6b20*/  IMAD.WIDE.U32 R100, R100, -0x2daee0ad, RZ ;  /* 0xd2511f5364647825 */ /* 0x000fc600078e00ff */
[----:B------:R-:W-:Y:S01]  /*6b30*/  LOP3.LUT R16, R17, R16, R19, 0x96, !PT ;  /* 0x0000001011107212 */ /* 0x000fe200078e9613 */
[C---:B------:R-:W-:Y:S01]  /*6b40*/  VIADD R19, R49.reuse, 0x76cf5d0a ;  /* 0x76cf5d0a31137836 */ /* 0x040fe20000000000 */
        /* <DEDUP_REMOVED lines=50> */
.L_x_18123:
[----:B------:R-:W-:Y:S05]  /*6e70*/  BSYNC.RECONVERGENT B1 ;  /* 0x0000000000017941 */ /* 0x000fea0003800200 */
.L_x_18122:
        /* <DEDUP_REMOVED lines=11> */
.L_x_18121:
        /* <DEDUP_REMOVED lines=16> */
.L_x_18130:
        /* <DEDUP_REMOVED lines=13> */
.L_x_18132:
[----:B------:R-:W-:Y:S05]  /*7100*/  BSYNC.RECONVERGENT B2 ;  /* 0x0000000000027941 */ /* 0x000fea0003800200 */
.L_x_18131:
[----:B------:R-:W-:Y:S01]  /*7110*/  IMAD.WIDE.U32 R106, R53, -0x326172a9, RZ ;  /* 0xcd9e8d57356a7825 */ /* 0x000fe200078e00ff */
[----:B------:R-:W-:Y:S02]  /*7120*/  LOP3.LUT R54, R59, R19, R49, 0x96, !PT ;  /* 0x000000133b367212 */ /* 0x000fe400078e9631 */
[----:B0-----:R-:W-:Y:S02]  /*7130*/  IADD3 R100, PT, PT, R48, -0x61c88647, RZ ;  /* 0x9e3779b930647810 */ /* 0x001fe40007ffe0ff */
[----:B------:R-:W-:Y:S01]  /*7140*/  LOP3.LUT R17, R51, R107, R48, 0x96, !PT ;  /* 0x0000006b33117212 */ /* 0x000fe200078e9630 */
        /* <DEDUP_REMOVED lines=42> */
[C---:B------:R-:W-:Y:S01]  /*73f0*/  VIADD R55, R49.reuse, 0x96a522ad ;  /* 0x96a522ad31377836 */ /* 0x040fe20000000000 */
[----:B------:R-:W-:-:S03]  /*7400*/  IADD3 R18, PT, PT, R49, -0x24c28bd8, RZ ;  /* 0xdb3d742831127810 */ /* 0x000fc60007ffe0ff */
[----:B------:R-:W-:Y:S01]  /*7410*/  IMAD.WIDE.U32 R106, R17, -0x326172a9, RZ ;  /* 0xcd9e8d57116a7825 */ /* 0x000fe200078e00ff */
[----:B------:R-:W-:-:S03]  /*7420*/  LOP3.LUT R18, R18, R102, R101, 0x96, !PT ;  /* 0x0000006612127212 */ /* 0x000fc600078e9665 */
        /* <DEDUP_REMOVED lines=11> */
.L_x_18129:
[----:B------:R-:W-:Y:S05]  /*74e0*/  BSYNC.RECONVERGENT B1 ;  /* 0x0000000000017941 */ /* 0x000fea0003800200 */
.L_x_18128:
        /* <DEDUP_REMOVED lines=11> */
.L_x_18127:
        /* <DEDUP_REMOVED lines=16> */
.L_x_18136:
        /* <DEDUP_REMOVED lines=13> */
.L_x_18138:
[----:B------:R-:W-:Y:S05]  /*7770*/  BSYNC.RECONVERGENT B2 ;  /* 0x0000000000027941 */ /* 0x000fea0003800200 */
.L_x_18137:
[----:B------:R-:W-:Y:S01]  /*7780*/  IMAD.WIDE.U32 R116, R53, -0x326172a9, RZ ;  /* 0xcd9e8d5735747825 */ /* 0x000fe200078e00ff */
[----:B------:R-:W-:Y:S02]  /*7790*/  LOP3.LUT R54, R59, R103, R49, 0x96, !PT ;  /* 0x000000673b367212 */ /* 0x000fe400078e9631 */
[----:B0-----:R-:W-:Y:S01]  /*77a0*/  IADD3 R100, PT, PT, R48, -0x61c88647, RZ ;  /* 0x9e3779b930647810 */ /* 0x001fe20007ffe0ff */
[----:B------:R-:W-:Y:S01]  /*77b0*/  IMAD.MOV.U32 R37, RZ, RZ, RZ ;  /* 0x000000ffff257224 */ /* 0x000fe200078e00ff */
        /* <DEDUP_REMOVED lines=57> */
.L_x_18135:
[----:B------:R-:W-:Y:S05]  /*7b50*/  BSYNC.RECONVERGENT B1 ;  /* 0x0000000000017941 */ /* 0x000fea0003800200 */
.L_x_18134:
[----:B------:R-:W-:Y:S01]  /*7b60*/  I2FP.F32.U32 R19, R18 ;  /* 0x0000001200137245 */ /* 0x000fe20000201000 */
[----:B------:R-:W-:Y:S02]  /*7b70*/  HFMA2 R18, -RZ, RZ, 0.1171875, 0 ;  /* 0x2f800000ff127431 */ /* 0x000fe400000001ff */
[----:B-----5:R-:W-:-:S04]  /*7b80*/  FMUL.FTZ R93, R6, UR13 ;  /* 0x0000000d065d7c20 */ /* 0x020fc80008410000 */
[----:B------:R-:W-:Y:S01]  /*7b90*/  FMUL.FTZ R93, R93, UR12 ;  /* 0x0000000c5d5d7c20 */ /* 0x000fe20008410000 */
[----:B------:R-:W-:-:S05]  /*7ba0*/  FFMA.FTZ R18, R19, R18, 1.1641532182693481445e-10 ;  /* 0x2f00000013127423 */ /* 0x000fca0000010012 */
[----:B------:R-:W-:Y:S01]  /*7bb0*/  FSETP.GTU.FTZ.AND P1, PT, R18, UR7, PT ;  /* 0x0000000712007c0b */ /* 0x000fe2000bf3c000 */
[----:B------:R-:W-:-:S03]  /*7bc0*/  HADD2.F32 R18, -RZ, R82.H1_H1 ;  /* 0x30000052ff127230 */ /* 0x000fc60000004100 */
[----:B------:R-:W-:Y:S02]  /*7bd0*/  FSEL R93, R93, RZ, !P1 ;  /* 0x000000ff5d5d7208 */ /* 0x000fe40004800000 */
[----:B------:R-:W-:-:S03]  /*7be0*/  SEL R19, RZ, 0x1, P1 ;  /* 0x00000001ff137807 */ /* 0x000fc60000800000 */
[----:B------:R-:W-:Y:S01]  /*7bf0*/  FMUL.FTZ R18, R18, R93 ;  /* 0x0000005d12127220 */ /* 0x000fe20000410000 */
[----:B------:R-:W-:-:S07]  /*7c00*/  PRMT R72, R19, 0x7610, R72 ;  /* 0x0000761013487816 */ /* 0x000fce0000000048 */
.L_x_18133:
        /* <DEDUP_REMOVED lines=16> */
.L_x_18141:
        /* <DEDUP_REMOVED lines=13> */
.L_x_18143:
[----:B------:R-:W-:Y:S05]  /*7de0*/  BSYNC.RECONVERGENT B2 ;  /* 0x0000000000027941 */ /* 0x000fea0003800200 */
.L_x_18142:
        /* <DEDUP_REMOVED lines=61> */
.L_x_18140:
[----:B------:R-:W-:Y:S05]  /*81c0*/  BSYNC.RECONVERGENT B1 ;  /* 0x0000000000017941 */ /* 0x000fea0003800200 */
.L_x_18139:
        /* <DEDUP_REMOVED lines=11> */
.L_x_18115:
[----:B0-----:R-:W0:Y:S01]  /*8280*/  LDC.64 R100, c[0x0][0x3a8] ;  /* 0x0000ea00ff647b82 */ /* 0x001e220000000a00 */
        /* <DEDUP_REMOVED lines=10> */
[----:B------:R-:W-:-:S05]  /*8330*/  IMAD R90, R93, 0x1000000, R90 ;  /* 0x010000005d5a7824 */ /* 0x000fca00078e025a */
[----:B------:R-:W-:-:S05]  /*8340*/  LEA R37, R37, R90, 0x8 ;  /* 0x0000005a25257211 */ /* 0x000fca00078e40ff */
[----:B------:R-:W-:Y:S02]  /*8350*/  IMAD.IADD R36, R37, 0x1, R36 ;  /* 0x0000000125247824 */ /* 0x000fe400078e0224 */
[----:B0-----:R-:W-:-:S05]  /*8360*/  IMAD.WIDE.U32 R100, R97, 0x4, R100 ;  /* 0x0000000461647825 */ /* 0x001fca00078e0064 */
[----:B------:R1:W-:Y:S02]  /*8370*/  STG.E desc[UR8][R100.64], R36 ;  /* 0x0000002464007986 */ /* 0x0003e4000c101908 */
.L_x_18144:
[----:B------:R-:W-:Y:S01]  /*8380*/  IADD3 R98, PT, PT, R98, 0x100, RZ ;  /* 0x0000010062627810 */ /* 0x000fe20007ffe0ff */
[----:B------:R-:W-:-:S07]  /*8390*/  VIADD R97, R97, 0x100 ;  /* 0x0000010061617836 */ /* 0x000fce0000000000 */
.L_x_18095:
[----:B------:R-:W-:Y:S05]  /*83a0*/  BSYNC.RECONVERGENT B0 ;  /* 0x0000000000007941 */ /* 0x000fea0003800200 */
.L_x_18094:
        /* <DEDUP_REMOVED lines=34> */
.L_x_18151:
        /* <DEDUP_REMOVED lines=13> */
.L_x_18153:
[----:B------:R-:W-:Y:S05]  /*86a0*/  BSYNC.RECONVERGENT B2 ;  /* 0x0000000000027941 */ /* 0x000fea0003800200 */
.L_x_18152:
[----:B------:R-:W-:Y:S01]  /*86b0*/  IMAD.WIDE.U32 R102, R53, -0x326172a9, RZ ;  /* 0xcd9e8d5735667825 */ /* 0x000fe200078e00ff */
[----:B------:R-:W-:-:S03]  /*86c0*/  LOP3.LUT R36, R59, R55, R49, 0x96, !PT ;  /* 0x000000373b247212 */ /* 0x000fc600078e9631 */
[----:B------:R-:W-:Y:S01]  /*86d0*/  VIADD R22, R48, 0x9e3779b9 ;  /* 0x9e3779b930167836 */ /* 0x000fe20000000000 */
[----:B------:R-:W-:Y:S01]  /*86e0*/  LOP3.LUT R20, R51, R103, R48, 0x96, !PT ;  /* 0x0000006733147212 */ /* 0x000fe200078e9630 */
[----:B------:R-:W-:-:S04]  /*86f0*/  IMAD.WIDE.U32 R36, R36, -0x326172a9, RZ ;  /* 0xcd9e8d5724247825 */ /* 0x000fc800078e00ff */
[----:B0-----:R-:W-:Y:S01]  /*8700*/  IMAD.WIDE.U32 R100, R20, -0x2daee0ad, RZ ;  /* 0xd2511f5314647825 */ /* 0x001fe200078e00ff */
        /* <DEDUP_REMOVED lines=34> */
[----:B------:R-:W-:Y:S01]  /*8930*/  VIADD R22, R48, 0x5384540f ;  /* 0x5384540f30167836 */ /* 0x000fe20000000000 */
[----:B------:R-:W-:Y:S01]  /*8940*/  IADD3 R55, PT, PT, R49, -0x695add53, RZ ;  /* 0x96a522ad31377810 */ /* 0x000fe20007ffe0ff */
        /* <DEDUP_REMOVED lines=13> */
[----:B------:R-:W-:Y:S02]  /*8a20*/  LOP3.LUT R54, R54, R102, R101, 0x96, !PT ;  /* 0x0000006636367212 */ /* 0x000fe400078e9665 */
[----:B------:R-:W-:Y:S01]  /*8a30*/  MOV R20, R70 ;  /* 0x0000004600147202 */ /* 0x000fe20000000f00 */
[----:B------:R-:W-:Y:S01]  /*8a40*/  IMAD.MOV.U32 R68, RZ, RZ, R100 ;  /* 0x000000ffff447224 */ /* 0x000fe200078e0064 */
[----:B------:R-:W-:Y:S01]  /*8a50*/  LOP3.LUT R55, R55, R22, R37, 0x96, !PT ;  /* 0x0000001637377212 */ /* 0x000fe200078e9625 */
[----:B------:R-:W-:-:S07]  /*8a60*/  IMAD.MOV.U32 R22, RZ, RZ, RZ ;  /* 0x000000ffff167224 */ /* 0x000fce00078e00ff */
.L_x_18150:
[----:B------:R-:W-:Y:S05]  /*8a70*/  BSYNC.RECONVERGENT B1 ;  /* 0x0000000000017941 */ /* 0x000fea0003800200 */
.L_x_18149:
        /* <DEDUP_REMOVED lines=11> */
.L_x_18148:
        /* <DEDUP_REMOVED lines=16> */
.L_x_18157:
        /* <DEDUP_REMOVED lines=13> */
.L_x_18159:
[----:B------:R-:W-:Y:S05]  /*8d00*/  BSYNC.RECONVERGENT B2 ;  /* 0x0000000000027941 */ /* 0x000fea0003800200 */
.L_x_18158:
        /* <DEDUP_REMOVED lines=61> */
.L_x_18156:
[----:B------:R-:W-:Y:S05]  /*90e0*/  BSYNC.RECONVERGENT B1 ;  /* 0x0000000000017941 */ /* 0x000fea0003800200 */
.L_x_18155:
        /* <DEDUP_REMOVED lines=11> */
.L_x_18154:
        /* <DEDUP_REMOVED lines=16> */
.L_x_18163:
        /* <DEDUP_REMOVED lines=13> */
.L_x_18165:
[----:B------:R-:W-:Y:S05]  /*9370*/  BSYNC.RECONVERGENT B2 ;  /* 0x0000000000027941 */ /* 0x000fea0003800200 */
.L_x_18164:
        /* <DEDUP_REMOVED lines=61> */
.L_x_18162:
[----:B------:R-:W-:Y:S05]  /*9750*/  BSYNC.RECONVERGENT B1 ;  /* 0x0000000000017941 */ /* 0x000fea0003800200 */
.L_x_18161:
[----:B------:R-:W-:Y:S01]  /*9760*/  I2FP.F32.U32 R23, R22 ;  /* 0x0000001600177245 */ /* 0x000fe20000201000 */
[----:B------:R-:W-:Y:S02]  /*9770*/  HFMA2 R22, -RZ, RZ, 0.1171875, 0 ;  /* 0x2f800000ff167431 */ /* 0x000fe400000001ff */
[----:B------:R-:W-:Y:S01]  /*9780*/  FMUL.FTZ R99, R6, UR13 ;  /* 0x0000000d06637c20 */ /* 0x000fe20008410000 */
        /* <DEDUP_REMOVED lines=8> */
.L_x_18160:
        /* <DEDUP_REMOVED lines=16> */
.L_x_18169:
        /* <DEDUP_REMOVED lines=13> */
.L_x_18171:
[----:B------:R-:W-:Y:S05]  /*99e0*/  BSYNC.RECONVERGENT B2 ;  /* 0x0000000000027941 */ /* 0x000fea0003800200 */
.L_x_18170:
        /* <DEDUP_REMOVED lines=61> */
.L_x_18168:
[----:B------:R-:W-:Y:S05]  /*9dc0*/  BSYNC.RECONVERGENT B1 ;  /* 0x0000000000017941 */ /* 0x000fea0003800200 */
.L_x_18167:
[----:B------:R-:W-:Y:S01]  /*9dd0*/  I2FP.F32.U32 R70, R23 ;  /* 0x0000001700467245 */ /* 0x000fe20000201000 */
[----:B------:R-:W-:Y:S02]  /*9de0*/  HFMA2 R23, -RZ, RZ, 0.1171875, 0 ;  /* 0x2f800000ff177431 */ /* 0x000fe400000001ff */
[----:B------:R-:W-:-:S04]  /*9df0*/  FMUL.FTZ R90, R7, UR13 ;  /* 0x0000000d075a7c20 */ /* 0x000fc80008410000 */
[----:B------:R-:W-:Y:S01]  /*9e00*/  FMUL.FTZ R90, R90, UR12 ;  /* 0x0000000c5a5a7c20 */ /* 0x000fe20008410000 */
[----:B------:R-:W-:Y:S01]  /*9e10*/  FFMA.FTZ R23, R70, R23, 1.1641532182693481445e-10 ;  /* 0x2f00000046177423 */ /* 0x000fe20000010017 */
[----:B------:R-:W-:-:S04]  /*9e20*/  HADD2.F32 R70, -RZ, R79.H1_H1 ;  /* 0x3000004fff467230 */ /* 0x000fc80000004100 */
[----:B------:R-:W-:-:S04]  /*9e30*/  FSETP.GTU.FTZ.AND P1, PT, R23, UR7, PT ;  /* 0x0000000717007c0b */ /* 0x000fc8000bf3c000 */
[----:B------:R-:W-:Y:S02]  /*9e40*/  FSEL R90, R90, RZ, !P1 ;  /* 0x000000ff5a5a7208 */ /* 0x000fe40004800000 */
[----:B------:R-:W-:-:S03]  /*9e50*/  SEL R37, RZ, 0x1, P1 ;  /* 0x00000001ff257807 */ /* 0x000fc60000800000 */
[----:B------:R-:W-:Y:S01]  /*9e60*/  FFMA.FTZ R23, R90, R70, R11 ;  /* 0x000000465a177223 */ /* 0x000fe2000001000b */
[----:B------:R-:W-:Y:S01]  /*9e70*/  PRMT R73, R37, 0x7610, R73 ;  /* 0x0000761025497816 */ /* 0x000fe20000000049 */
[----:B------:R-:W-:Y:S06]  /*9e80*/  BRA `(.L_x_18166) ;  /* 0x00000018007c7947 */ /* 0x000fec0003800000 */
.L_x_18147:
[----:B--2---:R-:W-:Y:S01]  /*9e90*/  IMAD.MOV.U32 R22, RZ, RZ, R58 ;  /* 0x000000ffff167224 */ /* 0x004fe200078e003a */
[----:B-1----:R-:W-:Y:S01]  /*9ea0*/  MOV R36, R70 ;  /* 0x0000004600247202 */ /* 0x002fe20000000f00 */
        /* <DEDUP_REMOVED lines=18> */
.L_x_18175:
        /* <DEDUP_REMOVED lines=13> */
.L_x_18177:
[----:B------:R-:W-:Y:S05]  /*a0a0*/  BSYNC.RECONVERGENT B2 ;  /* 0x0000000000027941 */ /* 0x000fea0003800200 */
.L_x_18176:
[----:B------:R-:W-:Y:S01]  /*a0b0*/  IMAD.WIDE.U32 R102, R53, -0x326172a9, RZ ;  /* 0xcd9e8d5735667825 */ /* 0x000fe200078e00ff */
[----:B------:R-:W-:Y:S02]  /*a0c0*/  LOP3.LUT R36, R59, R55, R49, 0x96, !PT ;  /* 0x000000373b247212 */ /* 0x000fe400078e9631 */
[----:B------:R-:W-:Y:S02]  /*a0d0*/  IADD3 R22, PT, PT, R48, -0x61c88647, RZ ;  /* 0x9e3779b930167810 */ /* 0x000fe40007ffe0ff */
[----:B------:R-:W-:Y:S01]  /*a0e0*/  LOP3.LUT R20, R51, R103, R48, 0x96, !PT ;  /* 0x0000006733147212 */ /* 0x000fe200078e9630 */
[----:B------:R-:W-:Y:S01]  /*a0f0*/  IMAD.WIDE.U32 R36, R36, -0x326172a9, RZ ;  /* 0xcd9e8d5724247825 */ /* 0x000fe200078e00ff */
[----:B------:R-:W-:-:S03]  /*a100*/  IADD3 R21, PT, PT, R49, -0x24c28bd8, RZ ;  /* 0xdb3d742831157810 */ /* 0x000fc60007ffe0ff */
[----:B0-----:R-:W-:Y:S01]  /*a110*/  IMAD.WIDE.U32 R100, R20, -0x2daee0ad, RZ ;  /* 0xd2511f5314647825 */ /* 0x001fe200078e00ff */
        /* <DEDUP_REMOVED lines=37> */
[----:B------:R-:W-:-:S03]  /*a370*/  LOP3.LUT R22, R22, R102, R37, 0x96, !PT ;  /* 0x0000006616167212 */ /* 0x000fc600078e9625 */
        /* <DEDUP_REMOVED lines=14> */
[----:B------:R-:W-:-:S07]  /*a460*/  HFMA2 R22, -RZ, RZ, 0, 0 ;  /* 0x00000000ff167431 */ /* 0x000fce00000001ff */
.L_x_18174:
[----:B------:R-:W-:Y:S05]  /*a470*/  BSYNC.RECONVERGENT B1 ;  /* 0x0000000000017941 */ /* 0x000fea0003800200 */
.L_x_18173:
        /* <DEDUP_REMOVED lines=11> */
.L_x_18172:
        /* <DEDUP_REMOVED lines=16> */
.L_x_18181:
        /* <DEDUP_REMOVED lines=13> */
.L_x_18183:
[----:B------:R-:W-:Y:S05]  /*a700*/  BSYNC.RECONVERGENT B2 ;  /* 0x0000000000027941 */ /* 0x000fea0003800200 */
.L_x_18182:
        /* <DEDUP_REMOVED lines=61> */
.L_x_18180:
[----:B------:R-:W-:Y:S05]  /*aae0*/  BSYNC.RECONVERGENT B1 ;  /* 0x0000000000017941 */ /* 0x000fea0003800200 */
.L_x_18179:
        /* <DEDUP_REMOVED lines=11> */
.L_x_18178:
        /* <DEDUP_REMOVED lines=16> */
.L_x_18187:
        /* <DEDUP_REMOVED lines=13> */
.L_x_18189:
[----:B------:R-:W-:Y:S05]  /*ad70*/  BSYNC.RECONVERGENT B2 ;  /* 0x0000000000027941 */ /* 0x000fea0003800200 */
.L_x_18188:
        /* <DEDUP_REMOVED lines=61> */
.L_x_18186:
[----:B------:R-:W-:Y:S05]  /*b150*/  BSYNC.RECONVERGENT B1 ;  /* 0x0000000000017941 */ /* 0x000fea0003800200 */
.L_x_18185:
        /* <DEDUP_REMOVED lines=11> */
.L_x_18184:
        /* <DEDUP_REMOVED lines=16> */
.L_x_18192:
        /* <DEDUP_REMOVED lines=13> */
.L_x_18194:
[----:B------:R-:W-:Y:S05]  /*b3e0*/  BSYNC.RECONVERGENT B2 ;  /* 0x0000000000027941 */ /* 0x000fea0003800200 */
.L_x_18193:
        /* <DEDUP_REMOVED lines=61> */
.L_x_18191:
[----:B------:R-:W-:Y:S05]  /*b7c0*/  BSYNC.RECONVERGENT B1 ;  /* 0x0000000000017941 */ /* 0x000fea0003800200 */
.L_x_18190:
        /* <DEDUP_REMOVED lines=11> */
.L_x_18166:
[----:B0-----:R-:W0:Y:S01]  /*b880*/  LDC.64 R100, c[0x0][0x3a8] ;  /* 0x0000ea00ff647b82 */ /* 0x001e220000000a00 */
[----:B------:R-:W-:Y:S01]  /*b890*/  MOV R70, R36 ;  /* 0x0000002400467202 */ /* 0x000fe20000000f00 */
[----:B0-----:R-:W-:-:S05]  /*b8a0*/  IMAD.WIDE.U32 R100, R98, 0x10, R100 ;  /* 0x0000001062647825 */ /* 0x001fca00078e0064 */
[----:B------:R0:W-:Y:S01]  /*b8b0*/  STG.E.128 desc[UR8][R100.64], R20 ;  /* 0x0000001464007986 */ /* 0x0001e2000c101d08 */
[----:B------:R-:W-:Y:S05]  /*b8c0*/  @!P3 BRA `(.L_x_18195) ;  /* 0x00000000002cb947 */ /* 0x000fea0003800000 */
[----:B0-----:R-:W0:Y:S01]  /*b8d0*/  LDC.64 R100, c[0x0][0x3b0] ;  /* 0x0000ec00ff647b82 */ /* 0x001e220000000a00 */
[----:B------:R-:W-:Y:S01]  /*b8e0*/  IMAD.U32 R90, R72, 0x10000, RZ ;  /* 0x00010000485a7824 */ /* 0x000fe200078e00ff */
[----:B------:R-:W-:Y:S02]  /*b8f0*/  LOP3.LUT R93, R73, 0xffff, RZ, 0xc0, !PT ;  /* 0x0000ffff495d7812 */ /* 0x000fe400078ec0ff */
[----:B------:R-:W-:Y:S02]  /*b900*/  LOP3.LUT R37, R71, 0xff, RZ, 0xc0, !PT ;  /* 0x000000ff47257812 */ /* 0x000fe400078ec0ff */
[----:B------:R-:W-:Y:S02]  /*b910*/  LOP3.LUT R90, R90, 0xff0000, RZ, 0xc0, !PT ;  /* 0x00ff00005a5a7812 */ /* 0x000fe400078ec0ff */
[----:B------:R-:W-:Y:S02]  /*b920*/  LOP3.LUT R36, R69, 0xff, RZ, 0xc0, !PT ;  /* 0x000000ff45247812 */ /* 0x000fe400078ec0ff */
[----:B------:R-:W-:-:S05]  /*b930*/  LEA R90, R93, R90, 0x18 ;  /* 0x0000005a5d5a7211 */ /* 0x000fca00078ec0ff */
[----:B------:R-:W-:-:S05]  /*b940*/  IMAD R37, R37, 0x100, R90 ;  /* 0x0000010025257824 */ /* 0x000fca00078e025a */
[----:B------:R-:W-:Y:S01]  /*b950*/  IADD3 R36, PT, PT, R37, R36, RZ ;  /* 0x0000002425247210 */ /* 0x000fe20007ffe0ff */
[----:B0-----:R-:W-:-:S05]  /*b960*/  IMAD.WIDE.U32 R100, R97, 0x4, R100 ;  /* 0x0000000461647825 */ /* 0x001fca00078e0064 */
[----:B------:R1:W-:Y:S02]  /*b970*/  STG.E desc[UR8][R100.64], R36 ;  /* 0x0000002464007986 */ /* 0x0003e4000c101908 */
.L_x_18195:
[----:B------:R-:W-:Y:S01]  /*b980*/  VIADD R98, R98, 0x100 ;  /* 0x0000010062627836 */ /* 0x000fe20000000000 */
[----:B------:R-:W-:-:S07]  /*b990*/  IADD3 R97, PT, PT, R97, 0x100, RZ ;  /* 0x0000010061617810 */ /* 0x000fce0007ffe0ff */
.L_x_18146:
[----:B------:R-:W-:Y:S05]  /*b9a0*/  BSYNC.RECONVERGENT B0 ;  /* 0x0000000000007941 */ /* 0x000fea0003800200 */
.L_x_18145:
        /* <DEDUP_REMOVED lines=14> */
[----:B--2---:R-:W-:Y:S01]  /*ba90*/  IMAD.MOV.U32 R26, RZ, RZ, R58 ;  /* 0x000000ffff1a7224 */ /* 0x004fe200078e003a */
[----:B-1----:R-:W-:Y:S01]  /*baa0*/  MOV R36, R70 ;  /* 0x0000004600247202 */ /* 0x002fe20000000f00 */
[----:B-----5:R-:W-:-:S10]  /*bab0*/  IMAD.MOV.U32 R24, RZ, RZ, R8 ;  /* 0x000000ffff187224 */ /* 0x020fd400078e0008 */
[----:B------:R-:W-:Y:S05]  /*bac0*/  @!P1 BRA `(.L_x_18199) ;  /* 0x0000000400989947 */ /* 0x000fea0003800000 */
        /* <DEDUP_REMOVED lines=16> */
.L_x_18202:
        /* <DEDUP_REMOVED lines=13> */
.L_x_18204:
[----:B------:R-:W-:Y:S05]  /*bca0*/  BSYNC.RECONVERGENT B2 ;  /* 0x0000000000027941 */ /* 0x000fea0003800200 */
.L_x_18203:
        /* <DEDUP_REMOVED lines=60> */
.L_x_18201:
[----:B------:R-:W-:Y:S05]  /*c070*/  BSYNC.RECONVERGENT B1 ;  /* 0x0000000000017941 */ /* 0x000fea0003800200 */
.L_x_18200:
        /* <DEDUP_REMOVED lines=11> */
.L_x_18199:
        /* <DEDUP_REMOVED lines=16> */
.L_x_18208:
        /* <DEDUP_REMOVED lines=13> */
.L_x_18210:
[----:B------:R-:W-:Y:S05]  /*c300*/  BSYNC.RECONVERGENT B2 ;  /* 0x0000000000027941 */ /* 0x000fea0003800200 */
.L_x_18209:
[----:B------:R-:W-:Y:S01]  /*c310*/  IMAD.WIDE.U32 R106, R53, -0x326172a9, RZ ;  /* 0xcd9e8d57356a7825 */ /* 0x000fe200078e00ff */
[----:B------:R-:W-:-:S04]  /*c320*/  LOP3.LUT R26, R59, R101, R49, 0x96, !PT ;  /* 0x000000653b1a7212 */ /* 0x000fc800078e9631 */
        /* <DEDUP_REMOVED lines=59> */
.L_x_18207:
[----:B------:R-:W-:Y:S05]  /*c6e0*/  BSYNC.RECONVERGENT B1 ;  /* 0x0000000000017941 */ /* 0x000fea0003800200 */
.L_x_18206:
        /* <DEDUP_REMOVED lines=11> */
.L_x_18205:
        /* <DEDUP_REMOVED lines=16> */
.L_x_18214:
        /* <DEDUP_REMOVED lines=13> */
.L_x_18216:
[----:B------:R-:W-:Y:S05]  /*c970*/  BSYNC.RECONVERGENT B2 ;  /* 0x0000000000027941 */ /* 0x000fea0003800200 */
.L_x_18215:
        /* <DEDUP_REMOVED lines=61> */
.L_x_18213:
[----:B------:R-:W-:Y:S05]  /*cd50*/  BSYNC.RECONVERGENT B1 ;  /* 0x0000000000017941 */ /* 0x000fea0003800200 */
.L_x_18212:
[----:B------:R-:W-:Y:S01]  /*cd60*/  I2FP.F32.U32 R27, R26 ;  /* 0x0000001a001b7245 */ /* 0x000fe20000201000 */
[----:B------:R-:W-:Y:S02]  /*cd70*/  IMAD.MOV.U32 R26, RZ, RZ, 0x2f800000 ;  /* 0x2f800000ff1a7424 */ /* 0x000fe400078e00ff */
[----:B0-----:R-:W-:Y:S01]  /*cd80*/  FMUL.FTZ R101, R6, UR13 ;  /* 0x0000000d06657c20 */ /* 0x001fe20008410000 */
        /* <DEDUP_REMOVED lines=8> */
.L_x_18211:
        /* <DEDUP_REMOVED lines=16> */
.L_x_18220:
        /* <DEDUP_REMOVED lines=13> */
.L_x_18222:
[----:B------:R-:W-:Y:S05]  /*cfe0*/  BSYNC.RECONVERGENT B2 ;  /* 0x0000000000027941 */ /* 0x000fea0003800200 */
.L_x_18221:
        /* <DEDUP_REMOVED lines=61> */
.L_x_18219:
[----:B------:R-:W-:Y:S05]  /*d3c0*/  BSYNC.RECONVERGENT B1 ;  /* 0x0000000000017941 */ /* 0x000fea0003800200 */
.L_x_18218:
        /* <DEDUP_REMOVED lines=12> */
.L_x_18198:
        /* <DEDUP_REMOVED lines=20> */
.L_x_18226:
        /* <DEDUP_REMOVED lines=13> */
.L_x_18228:
[----:B------:R-:W-:Y:S05]  /*d6a0*/  BSYNC.RECONVERGENT B2 ;  /* 0x0000000000027941 */ /* 0x000fea0003800200 */
.L_x_18227:
        /* <DEDUP_REMOVED lines=60> */
.L_x_18225:
[----:B------:R-:W-:Y:S05]  /*da70*/  BSYNC.RECONVERGENT B1 ;  /* 0x0000000000017941 */ /* 0x000fea0003800200 */
.L_x_18224:
        /* <DEDUP_REMOVED lines=11> */
.L_x_18223:
        /* <DEDUP_REMOVED lines=16> */
.L_x_18232:
        /* <DEDUP_REMOVED lines=13> */
.L_x_18234:
[----:B------:R-:W-:Y:S05]  /*dd00*/  BSYNC.RECONVERGENT B2 ;  /* 0x0000000000027941 */ /* 0x000fea0003800200 */
.L_x_18233:
[----:B------:R-:W-:Y:S01]  /*dd10*/  IMAD.WIDE.U32 R106, R53, -0x326172a9, RZ ;  /* 0xcd9e8d57356a7825 */ /* 0x000fe200078e00ff */
[----:B------:R-:W-:-:S04]  /*dd20*/  LOP3.LUT R26, R59, R101, R49, 0x96, !PT ;  /* 0x000000653b1a7212 */ /* 0x000fc800078e9631 */
        /* <DEDUP_REMOVED lines=59> */
.L_x_18231:
[----:B------:R-:W-:Y:S05]  /*e0e0*/  BSYNC.RECONVERGENT B1 ;  /* 0x0000000000017941 */ /* 0x000fea0003800200 */
.L_x_18230:
        /* <DEDUP_REMOVED lines=11> */
.L_x_18229:
        /* <DEDUP_REMOVED lines=16> */
.L_x_18238:
        /* <DEDUP_REMOVED lines=13> */
.L_x_18240:
[----:B------:R-:W-:Y:S05]  /*e370*/  BSYNC.RECONVERGENT B2 ;  /* 0x0000000000027941 */ /* 0x000fea0003800200 */
.L_x_18239:
        /* <DEDUP_REMOVED lines=61> */
.L_x_18237:
[----:B------:R-:W-:Y:S05]  /*e750*/  BSYNC.RECONVERGENT B1 ;  /* 0x0000000000017941 */ /* 0x000fea0003800200 */
.L_x_18236:
        /* <DEDUP_REMOVED lines=11> */
.L_x_18235:
        /* <DEDUP_REMOVED lines=16> */
.L_x_18243:
        /* <DEDUP_REMOVED lines=13> */
.L_x_18245:
[----:B------:R-:W-:Y:S05]  /*e9e0*/  BSYNC.RECONVERGENT B2 ;  /* 0x0000000000027941 */ /* 0x000fea0003800200 */
.L_x_18244:
        /* <DEDUP_REMOVED lines=61> */
.L_x_18242:
[----:B------:R-:W-:Y:S05]  /*edc0*/  BSYNC.RECONVERGENT B1 ;  /* 0x0000000000017941 */ /* 0x000fea0003800200 */
.L_x_18241:
        /* <DEDUP_REMOVED lines=11> */
.L_x_18217:
        /* <DEDUP_REMOVED lines=16> */
.L_x_18246:
[----:B------:R-:W-:Y:S01]  /*ef80*/  IADD3 R98, PT, PT, R98, 0x100, RZ ;  /* 0x0000010062627810 */ /* 0x000fe20007ffe0ff */
[----:B------:R-:W-:-:S07]  /*ef90*/  VIADD R97, R97, 0x100 ;  /* 0x0000010061617836 */ /* 0x000fce0000000000 */
.L_x_18197:
[----:B------:R-:W-:Y:S05]  /*efa0*/  BSYNC.RECONVERGENT B0 ;  /* 0x0000000000007941 */ /* 0x000fea0003800200 */
.L_x_18196:
        /* <DEDUP_REMOVED lines=33> */
.L_x_18253:
        /* <DEDUP_REMOVED lines=13> */
.L_x_18255:
[----:B------:R-:W-:Y:S05]  /*f290*/  BSYNC.RECONVERGENT B2 ;  /* 0x0000000000027941 */ /* 0x000fea0003800200 */
.L_x_18254:
        /* <DEDUP_REMOVED lines=60> */
.L_x_18252:
[----:B------:R-:W-:Y:S05]  /*f660*/  BSYNC.RECONVERGENT B1 ;  /* 0x0000000000017941 */ /* 0x000fea0003800200 */
.L_x_18251:
[----:B------:R-:W-:Y:S01]  /*f670*/  HFMA2 R29, -RZ, RZ, 0.1171875, 0 ;  /* 0x2f800000ff1d7431 */ /* 0x000fe200000001ff */
[----:B------:R-:W-:Y:S01]  /*f680*/  I2FP.F32.U32 R58, R28 ;  /* 0x0000001c003a7245 */ /* 0x000fe20000201000 */
        /* <DEDUP_REMOVED lines=9> */
.L_x_18250:
        /* <DEDUP_REMOVED lines=16> */
.L_x_18259:
        /* <DEDUP_REMOVED lines=13> */
.L_x_18261:
[----:B------:R-:W-:Y:S05]  /*f8f0*/  BSYNC.RECONVERGENT B2 ;  /* 0x0000000000027941 */ /* 0x000fea0003800200 */
.L_x_18260:
        /* <DEDUP_REMOVED lines=61> */
.L_x_18258:
[----:B------:R-:W-:Y:S05]  /*fcd0*/  BSYNC.RECONVERGENT B1 ;  /* 0x0000000000017941 */ /* 0x000fea0003800200 */
.L_x_18257:
        /* <DEDUP_REMOVED lines=11> */
.L_x_18256:
        /* <DEDUP_REMOVED lines=16> */
.L_x_18265:
        /* <DEDUP_REMOVED lines=13> */
.L_x_18267:
[----:B------:R-:W-:Y:S05]  /*ff60*/  BSYNC.RECONVERGENT B2 ;  /* 0x0000000000027941 */ /* 0x000fea0003800200 */
.L_x_18266:
        /* <DEDUP_REMOVED lines=61> */
.L_x_18264:
[----:B------:R-:W-:Y:S05]  /*10340*/  BSYNC.RECONVERGENT B1 ;  /* 0x0000000000017941 */ /* 0x000fea0003800200 */
.L_x_18263:
[----:B------:R-:W-:Y:S01]  /*10350*/  HFMA2 R31, -RZ, RZ, 0.1171875, 0 ;  /* 0x2f800000ff1f7431 */ /* 0x000fe200000001ff */
[----:B------:R-:W-:Y:S01]  /*10360*/  I2FP.F32.U32 R58, R30 ;  /* 0x0000001e003a7245 */ /* 0x000fe20000201000 */
[----:B------:R-:W-:Y:S01]  /*10370*/  FMUL.FTZ R30, R6, UR13 ;  /* 0x0000000d061e7c20 */ /* 0x000fe20008410000 */
[----:B------:R-:W-:-:S03]  /*10380*/  HADD2.F32 R99, -RZ, R76.H1_H1 ;  /* 0x3000004cff637230 */ /* 0x000fc60000004100 */
[----:B------:R-:W-:Y:S01]  /*10390*/  FMUL.FTZ R30, R30, UR12 ;  /* 0x0000000c1e1e7c20 */ /* 0x000fe20008410000 */
[----:B------:R-:W-:-:S05]  /*103a0*/  FFMA.FTZ R31, R58, R31, 1.1641532182693481445e-10 ;  /* 0x2f0000003a1f7423 */ /* 0x000fca000001001f */
[----:B------:R-:W-:-:S04]  /*103b0*/  FSETP.GTU.FTZ.AND P4, PT, R31, UR7, PT ;  /* 0x000000071f007c0b */ /* 0x000fc8000bf9c000 */
[----:B0-----:R-:W-:Y:S02]  /*103c0*/  FSEL R101, R30, RZ, !P4 ;  /* 0x000000ff1e657208 */ /* 0x001fe40006000000 */
[----:B------:R-:W-:-:S03]  /*103d0*/  SEL R31, RZ, 0x1, P4 ;  /* 0x00000001ff1f7807 */ /* 0x000fc60002000000 */
[----:B------:R-:W-:Y:S01]  /*103e0*/  FFMA.FTZ R30, R101, R99, R10 ;  /* 0x00000063651e7223 */ /* 0x000fe2000001000a */
[----:B------:R-:W-:-:S07]  /*103f0*/  PRMT R72, R31, 0x7610, R72 ;  /* 0x000076101f487816 */ /* 0x000fce0000000048 */
.L_x_18262:
        /* <DEDUP_REMOVED lines=16> */
.L_x_18271:
        /* <DEDUP_REMOVED lines=13> */
.L_x_18273:
[----:B------:R-:W-:Y:S05]  /*105d0*/  BSYNC.RECONVERGENT B2 ;  /* 0x0000000000027941 */ /* 0x000fea0003800200 */
.L_x_18272:
        /* <DEDUP_REMOVED lines=61> */
.L_x_18270:
[----:B------:R-:W-:Y:S05]  /*109b0*/  BSYNC.RECONVERGENT B1 ;  /* 0x0000000000017941 */ /* 0x000fea0003800200 */
.L_x_18269:
        /* <DEDUP_REMOVED lines=12> */
.L_x_18249:
        /* <DEDUP_REMOVED lines=20> */
.L_x_18277:
        /* <DEDUP_REMOVED lines=13> */
.L_x_18279:
[----:B------:R-:W-:Y:S05]  /*10c90*/  BSYNC.RECONVERGENT B2 ;  /* 0x0000000000027941 */ /* 0x000fea0003800200 */
.L_x_18278:
        /* <DEDUP_REMOVED lines=60> */
.L_x_18276:
[----:B------:R-:W-:Y:S05]  /*11060*/  BSYNC.RECONVERGENT B1 ;  /* 0x0000000000017941 */ /* 0x000fea0003800200 */
.L_x_18275:
        /* <DEDUP_REMOVED lines=11> */
.L_x_18274:
        /* <DEDUP_REMOVED lines=16> */
.L_x_18283:
        /* <DEDUP_REMOVED lines=13> */
.L_x_18285:
[----:B------:R-:W-:Y:S05]  /*112f0*/  BSYNC.RECONVERGENT B2 ;  /* 0x0000000000027941 */ /* 0x000fea0003800200 */
.L_x_18284:
        /* <DEDUP_REMOVED lines=61> */
.L_x_18282:
[----:B------:R-:W-:Y:S05]  /*116d0*/  BSYNC.RECONVERGENT B1 ;  /* 0x0000000000017941 */ /* 0x000fea0003800200 */
.L_x_18281:
        /* <DEDUP_REMOVED lines=11> */
.L_x_18280:
        /* <DEDUP_REMOVED lines=16> */
.L_x_18289:
        /* <DEDUP_REMOVED lines=13> */
.L_x_18291:
[----:B------:R-:W-:Y:S05]  /*11960*/  BSYNC.RECONVERGENT B2 ;  /* 0x0000000000027941 */ /* 0x000fea0003800200 */
.L_x_18290:
        /* <DEDUP_REMOVED lines=61> */
.L_x_18288:
[----:B------:R-:W-:Y:S05]  /*11d40*/  BSYNC.RECONVERGENT B1 ;  /* 0x0000000000017941 */ /* 0x000fea0003800200 */
.L_x_18287:
        /* <DEDUP_REMOVED lines=11> */
.L_x_18286:
        /* <DEDUP_REMOVED lines=16> */
.L_x_18294:
        /* <DEDUP_REMOVED lines=13> */
.L_x_18296:
[----:B------:R-:W-:Y:S05]  /*11fd0*/  BSYNC.RECONVERGENT B2 ;  /* 0x0000000000027941 */ /* 0x000fea0003800200 */
.L_x_18295:
        /* <DEDUP_REMOVED lines=61> */
.L_x_18293:
[----:B------:R-:W-:Y:S05]  /*123b0*/  BSYNC.RECONVERGENT B1 ;  /* 0x0000000000017941 */ /* 0x000fea0003800200 */
.L_x_18292:
        /* <DEDUP_REMOVED lines=11> */
.L_x_18268:
        /* <DEDUP_REMOVED lines=16> */
.L_x_18297:
[----:B------:R-:W-:Y:S01]  /*12570*/  VIADD R98, R98, 0x100 ;  /* 0x0000010062627836 */ /* 0x000fe20000000000 */
[----:B------:R-:W-:-:S07]  /*12580*/  IADD3 R97, PT, PT, R97, 0x100, RZ ;  /* 0x0000010061617810 */ /* 0x000fce0007ffe0ff */
.L_x_18248:
[----:B------:R-:W-:Y:S05]  /*12590*/  BSYNC.RECONVERGENT B0 ;  /* 0x0000000000007941 */ /* 0x000fea0003800200 */
.L_x_18247:
        /* <DEDUP_REMOVED lines=33> */
.L_x_18304:
        /* <DEDUP_REMOVED lines=13> */
.L_x_18306:
[----:B------:R-:W-:Y:S05]  /*12880*/  BSYNC.RECONVERGENT B2 ;  /* 0x0000000000027941 */ /* 0x000fea0003800200 */
.L_x_18305:
        /* <DEDUP_REMOVED lines=60> */
.L_x_18303:
[----:B------:R-:W-:Y:S05]  /*12c50*/  BSYNC.RECONVERGENT B1 ;  /* 0x0000000000017941 */ /* 0x000fea0003800200 */
.L_x_18302:
        /* <DEDUP_REMOVED lines=11> */
.L_x_18301:
        /* <DEDUP_REMOVED lines=16> */
.L_x_18310:
        /* <DEDUP_REMOVED lines=13> */
.L_x_18312:
[----:B------:R-:W-:Y:S05]  /*12ee0*/  BSYNC.RECONVERGENT B2 ;  /* 0x0000000000027941 */ /* 0x000fea0003800200 */
.L_x_18311:
        /* <DEDUP_REMOVED lines=61> */
.L_x_18309:
[----:B------:R-:W-:Y:S05]  /*132c0*/  BSYNC.RECONVERGENT B1 ;  /* 0x0000000000017941 */ /* 0x000fea0003800200 */
.L_x_18308:
        /* <DEDUP_REMOVED lines=11> */
.L_x_18307:
        /* <DEDUP_REMOVED lines=16> */
.L_x_18316:
        /* <DEDUP_REMOVED lines=13> */
.L_x_18318:
[----:B------:R-:W-:Y:S05]  /*13550*/  BSYNC.RECONVERGENT B2 ;  /* 0x0000000000027941 */ /* 0x000fea0003800200 */
.L_x_18317:
        /* <DEDUP_REMOVED lines=61> */
.L_x_18315:
[----:B------:R-:W-:Y:S05]  /*13930*/  BSYNC.RECONVERGENT B1 ;  /* 0x0000000000017941 */ /* 0x000fea0003800200 */
.L_x_18314:
        /* <DEDUP_REMOVED lines=11> */
.L_x_18313:
        /* <DEDUP_REMOVED lines=20> */
.L_x_18322:
        /* <DEDUP_REMOVED lines=13> */
.L_x_18324:
[----:B------:R-:W-:Y:S05]  /*13c00*/  BSYNC.RECONVERGENT B2 ;  /* 0x0000000000027941 */ /* 0x000fea0003800200 */
.L_x_18323:
        /* <DEDUP_REMOVED lines=60> */
[----:B------:R-:W-:-:S07]  /*13fd0*/  MOV R70, R102 ;  /* 0x0000006600467202 */ /* 0x000fce0000000f00 */
.L_x_18321:
[----:B------:R-:W-:Y:S05]  /*13fe0*/  BSYNC.RECONVERGENT B1 ;  /* 0x0000000000017941 */ /* 0x000fea0003800200 */
.L_x_18320:
[----:B------:R-:W-:Y:S01]  /*13ff0*/  I2FP.F32.U32 R37, R35 ;  /* 0x0000002300257245 */ /* 0x000fe20000201000 */
[----:B------:R-:W-:Y:S02]  /*14000*/  IMAD.MOV.U32 R36, RZ, RZ, 0x2f800000 ;  /* 0x2f800000ff247424 */ /* 0x000fe400078e00ff */
[----:B------:R-:W-:Y:S01]  /*14010*/  FMUL.FTZ R35, R7, UR13 ;  /* 0x0000000d07237c20 */ /* 0x000fe20008410000 */
[----:B------:R-:W-:Y:S02]  /*14020*/  HADD2.F32 R90, -RZ, R73.H1_H1 ;  /* 0x30000049ff5a7230 */ /* 0x000fe40000004100 */
[----:B------:R-:W-:Y:S01]  /*14030*/  FFMA.FTZ R36, R37, R36, 1.1641532182693481445e-10 ;  /* 0x2f00000025247423 */ /* 0x000fe20000010024 */
[----:B------:R-:W-:-:S04]  /*14040*/  FMUL.FTZ R35, R35, UR12 ;  /* 0x0000000c23237c20 */ /* 0x000fc80008410000 */
[----:B------:R-:W-:-:S04]  /*14050*/  FSETP.GTU.FTZ.AND P4, PT, R36, UR7, PT ;  /* 0x0000000724007c0b */ /* 0x000fc8000bf9c000 */
[----:B0-----:R-:W-:Y:S02]  /*14060*/  FSEL R100, R35, RZ, !P4 ;  /* 0x000000ff23647208 */ /* 0x001fe40006000000 */
[----:B------:R-:W-:-:S03]  /*14070*/  SEL R36, RZ, 0x1, P4 ;  /* 0x00000001ff247807 */ /* 0x000fc60002000000 */
[----:B------:R-:W-:Y:S01]  /*14080*/  FFMA.FTZ R35, R100, R90, R11 ;  /* 0x0000005a64237223 */ /* 0x000fe2000001000b */
[----:B------:R-:W-:Y:S01]  /*14090*/  PRMT R73, R36, 0x7610, R73 ;  /* 0x0000761024497816 */ /* 0x000fe20000000049 */
[----:B------:R-:W-:Y:S06]  /*140a0*/  BRA `(.L_x_18319) ;  /* 0x0000001800907947 */ /* 0x000fec0003800000 */
.L_x_18300:
[----:B--2---:R-:W-:Y:S01]  /*140b0*/  HFMA2 R32, -RZ, RZ, 0, 0 ;  /* 0x00000000ff207431 */ /* 0x004fe200000001ff */
        /* <DEDUP_REMOVED lines=19> */
.L_x_18328:
        /* <DEDUP_REMOVED lines=13> */
.L_x_18330:
[----:B------:R-:W-:Y:S05]  /*142c0*/  BSYNC.RECONVERGENT B2 ;  /* 0x0000000000027941 */ /* 0x000fea0003800200 */
.L_x_18329:
[----:B------:R-:W-:Y:S01]  /*142d0*/  IMAD.WIDE.U32 R102, R53, -0x326172a9, RZ ;  /* 0xcd9e8d5735667825 */ /* 0x000fe200078e00ff */
[----:B-1----:R-:W-:-:S03]  /*142e0*/  LOP3.LUT R36, R59, R55, R49, 0x96, !PT ;  /* 0x000000373b247212 */ /* 0x002fc600078e9631 */
        /* <DEDUP_REMOVED lines=59> */
.L_x_18327:
[----:B------:R-:W-:Y:S05]  /*146a0*/  BSYNC.RECONVERGENT B1 ;  /* 0x0000000000017941 */ /* 0x000fea0003800200 */
.L_x_18326:
[----:B-1----:R-:W-:Y:S01]  /*146b0*/  I2FP.F32.U32 R36, R32 ;  /* 0x0000002000247245 */ /* 0x002fe20000201000 */
[----:B------:R-:W-:Y:S02]  /*146c0*/  IMAD.MOV.U32 R33, RZ, RZ, 0x2f800000 ;  /* 0x2f800000ff217424 */ /* 0x000fe400078e00ff */
[----:B-----5:R-:W-:Y:S02]  /*146d0*/  FMUL.FTZ R32, R4, UR13 ;  /* 0x0000000d04207c20 */ /* 0x020fe40008410000 */
[----:B------:R-:W-:Y:S02]  /*146e0*/  FFMA.FTZ R33, R36, R33, 1.1641532182693481445e-10 ;  /* 0x2f00000024217423 */ /* 0x000fe40000010021 */
[----:B------:R-:W-:-:S03]  /*146f0*/  FMUL.FTZ R32, R32, UR12 ;  /* 0x0000000c20207c20 */ /* 0x000fc60008410000 */
[----:B------:R-:W-:-:S04]  /*14700*/  FSETP.GTU.FTZ.AND P4, PT, R33, UR7, PT ;  /* 0x0000000721007c0b */ /* 0x000fc8000bf9c000 */
[----:B------:R-:W-:Y:S01]  /*14710*/  FSEL R35, R32, RZ, !P4 ;  /* 0x000000ff20237208 */ /* 0x000fe20006000000 */
[----:B------:R-:W-:Y:S01]  /*14720*/  HADD2.F32 R32, -RZ, R75.H0_H0 ;  /* 0x2000004bff207230 */ /* 0x000fe20000004100 */
[----:B------:R-:W-:-:S04]  /*14730*/  SEL R33, RZ, 0x1, P4 ;  /* 0x00000001ff217807 */ /* 0x000fc80002000000 */
[----:B------:R-:W-:Y:S01]  /*14740*/  FMUL.FTZ R32, R32, R35 ;  /* 0x0000002320207220 */ /* 0x000fe20000410000 */
[----:B------:R-:W-:-:S07]  /*14750*/  PRMT R69, R33, 0x7610, R69 ;  /* 0x0000761021457816 */ /* 0x000fce0000000045 */
.L_x_18325:
        /* <DEDUP_REMOVED lines=16> */
.L_x_18334:
        /* <DEDUP_REMOVED lines=13> */
.L_x_18336:
[----:B------:R-:W-:Y:S05]  /*14930*/  BSYNC.RECONVERGENT B2 ;  /* 0x0000000000027941 */ /* 0x000fea0003800200 */
.L_x_18335:
[----:B------:R-:W-:Y:S01]  /*14940*/  IMAD.WIDE.U32 R102, R53, -0x326172a9, RZ ;  /* 0xcd9e8d5735667825 */ /* 0x000fe200078e00ff */
[----:B------:R-:W-:-:S03]  /*14950*/  LOP3.LUT R54, R59, R35, R49, 0x96, !PT ;  /* 0x000000233b367212 */ /* 0x000fc600078e9631 */
[----:B-1----:R-:W-:Y:S01]  /*14960*/  VIADD R36, R48, 0x9e3779b9 ;  /* 0x9e3779b930247836 */ /* 0x002fe20000000000 */
[----:B------:R-:W-:Y:S01]  /*14970*/  LOP3.LUT R33, R51, R103, R48, 0x96, !PT ;  /* 0x0000006733217212 */ /* 0x000fe200078e9630 */
[----:B------:R-:W-:-:S04]  /*14980*/  IMAD.WIDE.U32 R54, R54, -0x326172a9, RZ ;  /* 0xcd9e8d5736367825 */ /* 0x000fc800078e00ff */
[----:B0-----:R-:W-:Y:S01]  /*14990*/  IMAD.WIDE.U32 R100, R33, -0x2daee0ad, RZ ;  /* 0xd2511f5321647825 */ /* 0x001fe200078e00ff */
        /* <DEDUP_REMOVED lines=55> */
.L_x_18333:
[----:B------:R-:W-:Y:S05]  /*14d10*/  BSYNC.RECONVERGENT B1 ;  /* 0x0000000000017941 */ /* 0x000fea0003800200 */
.L_x_18332:
[----:B------:R-:W-:Y:S01]  /*14d20*/  I2FP.F32.U32 R37, R33 ;  /* 0x0000002100257245 */ /* 0x000fe20000201000 */
[----:B------:R-:W-:Y:S02]  /*14d30*/  IMAD.MOV.U32 R34, RZ, RZ, 0x2f800000 ;  /* 0x2f800000ff227424 */ /* 0x000fe400078e00ff */
[----:B-----5:R-:W-:Y:S02]  /*14d40*/  FMUL.FTZ R33, R5, UR13 ;  /* 0x0000000d05217c20 */ /* 0x020fe40008410000 */
[----:B------:R-:W-:Y:S02]  /*14d50*/  FFMA.FTZ R34, R37, R34, 1.1641532182693481445e-10 ;  /* 0x2f00000025227423 */ /* 0x000fe40000010022 */
[----:B------:R-:W-:-:S03]  /*14d60*/  FMUL.FTZ R33, R33, UR12 ;  /* 0x0000000c21217c20 */ /* 0x000fc60008410000 */
[----:B------:R-:W-:-:S04]  /*14d70*/  FSETP.GTU.FTZ.AND P4, PT, R34, UR7, PT ;  /* 0x0000000722007c0b */ /* 0x000fc8000bf9c000 */
[----:B-1----:R-:W-:Y:S01]  /*14d80*/  FSEL R36, R33, RZ, !P4 ;  /* 0x000000ff21247208 */ /* 0x002fe20006000000 */
[----:B------:R-:W-:Y:S01]  /*14d90*/  HADD2.F32 R33, -RZ, R74.H0_H0 ;  /* 0x2000004aff217230 */ /* 0x000fe20000004100 */
[----:B------:R-:W-:-:S04]  /*14da0*/  SEL R34, RZ, 0x1, P4 ;  /* 0x00000001ff227807 */ /* 0x000fc80002000000 */
[----:B------:R-:W-:Y:S01]  /*14db0*/  FMUL.FTZ R33, R33, R36 ;  /* 0x0000002421217220 */ /* 0x000fe20000410000 */
[----:B------:R-:W-:-:S07]  /*14dc0*/  PRMT R71, R34, 0x7610, R71 ;  /* 0x0000761022477816 */ /* 0x000fce0000000047 */
.L_x_18331:
[----:B-1----:R-:W-:Y:S01]  /*14dd0*/  MOV R36, R35 ;  /* 0x0000002300247202 */ /* 0x002fe20000000f00 */
        /* <DEDUP_REMOVED lines=15> */
.L_x_18340:
        /* <DEDUP_REMOVED lines=13> */
.L_x_18342:
[----:B------:R-:W-:Y:S05]  /*14fa0*/  BSYNC.RECONVERGENT B2 ;  /* 0x0000000000027941 */ /* 0x000fea0003800200 */
.L_x_18341:
[----:B------:R-:W-:Y:S01]  /*14fb0*/  IMAD.WIDE.U32 R102, R53, -0x326172a9, RZ ;  /* 0xcd9e8d5735667825 */ /* 0x000fe200078e00ff */
[----:B------:R-:W-:-:S04]  /*14fc0*/  LOP3.LUT R35, R59, R37, R49, 0x96, !PT ;  /* 0x000000253b237212 */ /* 0x000fc800078e9631 */
[----:B------:R-:W-:Y:S01]  /*14fd0*/  LOP3.LUT R34, R51, R103, R48, 0x96, !PT ;  /* 0x0000006733227212 */ /* 0x000fe200078e9630 */
[----:B------:R-:W-:-:S04]  /*14fe0*/  IMAD.WIDE.U32 R54, R35, -0x326172a9, RZ ;  /* 0xcd9e8d5723367825 */ /* 0x000fc800078e00ff */
[----:B------:R-:W-:Y:S02]  /*14ff0*/  VIADD R35, R48, 0x9e3779b9 ;  /* 0x9e3779b930237836 */ /* 0x000fe40000000000 */
[----:B0-----:R-:W-:Y:S01]  /*15000*/  IMAD.WIDE.U32 R100, R34, -0x2daee0ad, RZ ;  /* 0xd2511f5322647825 */ /* 0x001fe200078e00ff */
        /* <DEDUP_REMOVED lines=40> */
[----:B------:R-:W-:Y:S02]  /*15290*/  IADD3 R34, PT, PT, R48, -0xe443238, RZ ;  /* 0xf1bbcdc830227810 */ /* 0x000fe40007ffe0ff */
[----:B------:R-:W-:Y:S01]  /*152a0*/  IADD3 R55, PT, PT, R49, -0x695add53, RZ ;  /* 0x96a522ad31377810 */ /* 0x000fe20007ffe0ff */
[----:B------:R-:W-:Y:S01]  /*152b0*/  IMAD.WIDE.U32 R36, R35, -0x2daee0ad, RZ ;  /* 0xd2511f5323247825 */ /* 0x000fe200078e00ff */
[----:B------:R-:W-:-:S03]  /*152c0*/  LOP3.LUT R34, R34, R54, R103, 0x96, !PT ;  /* 0x0000003622227212 */ /* 0x000fc600078e9667 */
[----:B------:R-:W-:Y:S02]  /*152d0*/  VIADD R35, R49, 0xdb3d7428 ;  /* 0xdb3d742831237836 */ /* 0x000fe40000000000 */
[----:B------:R-:W-:-:S03]  /*152e0*/  VIADD R54, R48, 0x8ff34781 ;  /* 0x8ff3478130367836 */ /* 0x000fc60000000000 */
[----:B------:R-:W-:Y:S01]  /*152f0*/  LOP3.LUT R35, R35, R100, R37, 0x96, !PT ;  /* 0x0000006423237212 */ /* 0x000fe200078e9625 */
[----:B------:R-:W-:Y:S01]  /*15300*/  IMAD.WIDE.U32 R100, R34, -0x2daee0ad, RZ ;  /* 0xd2511f5322647825 */ /* 0x000fe200078e00ff */
[----:B------:R-:W-:-:S03]  /*15310*/  MOV R34, R90 ;  /* 0x0000005a00227202 */ /* 0x000fc60000000f00 */
[----:B------:R-:W-:Y:S01]  /*15320*/  IMAD.WIDE.U32 R106, R35, -0x326172a9, RZ ;  /* 0xcd9e8d57236a7825 */ /* 0x000fe200078e00ff */
[----:B------:R-:W-:-:S03]  /*15330*/  LOP3.LUT R55, R55, R36, R101, 0x96, !PT ;  /* 0x0000002437377212 */ /* 0x000fc600078e9665 */
[----:B------:R-:W-:Y:S02]  /*15340*/  HFMA2 R36, -RZ, RZ, 0, 0 ;  /* 0x00000000ff247431 */ /* 0x000fe400000001ff */
[----:B------:R-:W-:Y:S01]  /*15350*/  IMAD.MOV.U32 R68, RZ, RZ, R106 ;  /* 0x000000ffff447224 */ /* 0x000fe200078e006a */
[----:B------:R-:W-:Y:S01]  /*15360*/  LOP3.LUT R54, R54, R102, R107, 0x96, !PT ;  /* 0x0000006636367212 */ /* 0x000fe200078e966b */
[----:B------:R-:W-:-:S07]  /*15370*/  IMAD.MOV.U32 R90, RZ, RZ, R100 ;  /* 0x000000ffff5a7224 */ /* 0x000fce00078e0064 */
.L_x_18339:
[----:B------:R-:W-:Y:S05]  /*15380*/  BSYNC.RECONVERGENT B1 ;  /* 0x0000000000017941 */ /* 0x000fea0003800200 */
.L_x_18338:
[----:B------:R-:W-:Y:S01]  /*15390*/  I2FP.F32.U32 R58, R34 ;  /* 0x00000022003a7245 */ /* 0x000fe20000201000 */
[----:B------:R-:W-:Y:S02]  /*153a0*/  IMAD.MOV.U32 R35, RZ, RZ, 0x2f800000 ;  /* 0x2f800000ff237424 */ /* 0x000fe400078e00ff */
[----:B-----5:R-:W-:Y:S02]  /*153b0*/  FMUL.FTZ R34, R6, UR13 ;  /* 0x0000000d06227c20 */ /* 0x020fe40008410000 */
[----:B------:R-:W-:Y:S02]  /*153c0*/  FFMA.FTZ R35, R58, R35, 1.1641532182693481445e-10 ;  /* 0x2f0000003a237423 */ /* 0x000fe40000010023 */
[----:B------:R-:W-:-:S03]  /*153d0*/  FMUL.FTZ R34, R34, UR12 ;  /* 0x0000000c22227c20 */ /* 0x000fc60008410000 */
[----:B------:R-:W-:-:S04]  /*153e0*/  FSETP.GTU.FTZ.AND P4, PT, R35, UR7, PT ;  /* 0x0000000723007c0b */ /* 0x000fc8000bf9c000 */
[----:B------:R-:W-:Y:S01]  /*153f0*/  FSEL R37, R34, RZ, !P4 ;  /* 0x000000ff22257208 */ /* 0x000fe20006000000 */
[----:B------:R-:W-:Y:S01]  /*15400*/  HADD2.F32 R34, -RZ, R74.H1_H1 ;  /* 0x3000004aff227230 */ /* 0x000fe20000004100 */
[----:B------:R-:W-:-:S04]  /*15410*/  SEL R35, RZ, 0x1, P4 ;  /* 0x00000001ff237807 */ /* 0x000fc80002000000 */
[----:B------:R-:W-:Y:S01]  /*15420*/  FMUL.FTZ R34, R34, R37 ;  /* 0x0000002522227220 */ /* 0x000fe20000410000 */
[----:B------:R-:W-:-:S07]  /*15430*/  PRMT R72, R35, 0x7610, R72 ;  /* 0x0000761023487816 */ /* 0x000fce0000000048 */
.L_x_18337:
        /* <DEDUP_REMOVED lines=20> */
.L_x_18345:
        /* <DEDUP_REMOVED lines=13> */
.L_x_18347:
[----:B------:R-:W-:Y:S05]  /*15650*/  BSYNC.RECONVERGENT B2 ;  /* 0x0000000000027941 */ /* 0x000fea0003800200 */
.L_x_18346:
        /* <DEDUP_REMOVED lines=61> */
.L_x_18344:
[----:B------:R-:W-:Y:S05]  /*15a30*/  BSYNC.RECONVERGENT B1 ;  /* 0x0000000000017941 */ /* 0x000fea0003800200 */
.L_x_18343:
        /* <DEDUP_REMOVED lines=11> */
.L_x_18319:
[----:B------:R-:W1:Y:S02]  /*15af0*/  LDC.64 R36, c[0x0][0x3a8] ;  /* 0x0000ea00ff247b82 */ /* 0x000e640000000a00 */
[----:B-1----:R-:W-:-:S05]  /*15b00*/  IMAD.WIDE.U32 R36, R98, 0x10, R36 ;  /* 0x0000001062247825 */ /* 0x002fca00078e0024 */
[----:B------:R2:W-:Y:S01]  /*15b10*/  STG.E.128 desc[UR8][R36.64], R32 ;  /* 0x0000002024007986 */ /* 0x0005e2000c101d08 */
[----:B------:R-:W-:Y:S05]  /*15b20*/  @!P3 BRA `(.L_x_18299) ;  /* 0x00000000002cb947 */ /* 0x000fea0003800000 */
[----:B------:R-:W1:Y:S01]  /*15b30*/  LDC.64 R98, c[0x0][0x3b0] ;  /* 0x0000ec00ff627b82 */ /* 0x000e620000000a00 */
[----:B------:R-:W-:Y:S02]  /*15b40*/  SHF.L.U32 R90, R72, 0x10, RZ ;  /* 0x00000010485a7819 */ /* 0x000fe400000006ff */
[----:B------:R-:W-:Y:S02]  /*15b50*/  LOP3.LUT R89, R73, 0xffff, RZ, 0xc0, !PT ;  /* 0x0000ffff49597812 */ /* 0x000fe400078ec0ff */
[----:B------:R-:W-:Y:S02]  /*15b60*/  LOP3.LUT R90, R90, 0xff0000, RZ, 0xc0, !PT ;  /* 0x00ff00005a5a7812 */ /* 0x000fe400078ec0ff */
[----:B--2---:R-:W-:Y:S02]  /*15b70*/  LOP3.LUT R37, R71, 0xff, RZ, 0xc0, !PT ;  /* 0x000000ff47257812 */ /* 0x004fe400078ec0ff */
[----:B------:R-:W-:Y:S01]  /*15b80*/  LOP3.LUT R36, R69, 0xff, RZ, 0xc0, !PT ;  /* 0x000000ff45247812 */ /* 0x000fe200078ec0ff */
[----:B------:R-:W-:-:S05]  /*15b90*/  IMAD R90, R89, 0x1000000, R90 ;  /* 0x01000000595a7824 */ /* 0x000fca00078e025a */
[----:B------:R-:W-:-:S05]  /*15ba0*/  LEA R37, R37, R90, 0x8 ;  /* 0x0000005a25257211 */ /* 0x000fca00078e40ff */
[----:B------:R-:W-:Y:S02]  /*15bb0*/  IMAD.IADD R36, R37, 0x1, R36 ;  /* 0x0000000125247824 */ /* 0x000fe400078e0224 */
[----:B-1----:R-:W-:-:S05]  /*15bc0*/  IMAD.WIDE.U32 R98, R97, 0x4, R98 ;  /* 0x0000000461627825 */ /* 0x002fca00078e0062 */
[----:B------:R3:W-:Y:S02]  /*15bd0*/  STG.E desc[UR8][R98.64], R36 ;  /* 0x0000002462007986 */ /* 0x0007e4000c101908 */
.L_x_18299:
[----:B------:R-:W-:Y:S05]  /*15be0*/  BSYNC.RECONVERGENT B0 ;  /* 0x0000000000007941 */ /* 0x000fea0003800200 */
.L_x_18298:
[----:B-123--:R-:W-:Y:S01]  /*15bf0*/  FADD.FTZ R36, RZ, R12 ;  /* 0x0000000cff247221 */ /* 0x00efe20000010000 */
[C---:B------:R-:W-:Y:S01]  /*15c00*/  ISETP.GT.U32.AND P6, PT, R50.reuse, 0x1ff, PT ;  /* 0x000001ff3200780c */ /* 0x040fe20003fc4070 */
[----:B------:R-:W-:Y:S01]  /*15c10*/  BSSY.RECONVERGENT B0, `(.L_x_18348) ;  /* 0x0000072000007945 */ /* 0x000fe20003800200 */
[C---:B------:R-:W-:Y:S01]  /*15c20*/  ISETP.GT.U32.AND P5, PT, R50.reuse, 0x2ff, PT ;  /* 0x000002ff3200780c */ /* 0x040fe20003fa4070 */
[----:B------:R-:W-:Y:S01]  /*15c30*/  FADD.FTZ R37, R13, R36 ;  /* 0x000000240d257221 */ /* 0x000fe20000010000 */
[C---:B------:R-:W-:Y:S02]  /*15c40*/  ISETP.GT.U32.AND P4, PT, R50.reuse, 0x3ff, PT ;  /* 0x000003ff3200780c */ /* 0x040fe40003f84070 */
[----:B------:R-:W-:Y:S01]  /*15c50*/  ISETP.GT.U32.AND P3, PT, R50, 0x4ff, PT ;  /* 0x000004ff3200780c */ /* 0x000fe20003f64070 */
[----:B------:R-:W-:Y:S01]  /*15c60*/  FADD.FTZ R36, R14, R37 ;  /* 0x000000250e247221 */ /* 0x000fe20000010000 */
[----:B------:R-:W-:Y:S02]  /*15c70*/  P2R R89, PR, RZ, 0x2 ;  /* 0x00000002ff597803 */ /* 0x000fe40000000000 */
[----:B------:R-:W-:Y:S01]  /*15c80*/  ISETP.GT.U32.AND P1, PT, R50, 0x5ff, PT ;  /* 0x000005ff3200780c */ /* 0x000fe20003f24070 */
[----:B------:R-:W-:Y:S01]  /*15c90*/  FADD.FTZ R37, R15, R36 ;  /* 0x000000240f257221 */ /* 0x000fe20000010000 */
[----:B0-----:R-:W-:-:S04]  /*15ca0*/  MOV R101, RZ ;  /* 0x000000ff00657202 */ /* 0x001fc80000000f00 */
        /* <DEDUP_REMOVED lines=43> */
[----:B------:R-:W-:Y:S01]  /*15f60*/  FSEL R97, R90, RZ, P0 ;  /* 0x000000ff5a617208 */ /* 0x000fe20000000000 */
[----:B------:R-:W-:-:S04]  /*15f70*/  FADD.FTZ R90, R17, -R36 ;  /* 0x80000024115a7221 */ /* 0x000fc80000010000 */
[----:B------:R-:W-:Y:S01]  /*15f80*/  FFMA.FTZ R37, R98, R98, R97 ;  /* 0x0000006262257223 */ /* 0x000fe20000010061 */
[----:B------:R-:W-:-:S03]  /*15f90*/  FADD.FTZ R98, R20, -R36 ;  /* 0x8000002414627221 */ /* 0x000fc60000010000 */
[----:B------:R-:W-:Y:S01]  /*15fa0*/  FFMA.FTZ R90, R90, R90, R37 ;  /* 0x0000005a5a5a7223 */ /* 0x000fe20000010025 */
[----:B------:R-:W-:-:S03]  /*15fb0*/  FADD.FTZ R37, R19, -R36 ;  /* 0x8000002413257221 */ /* 0x000fc60000010000 */
[----:B------:R-:W-:Y:S01]  /*15fc0*/  FFMA.FTZ R90, R89, R89, R90 ;  /* 0x00000059595a7223 */ /* 0x000fe2000001005a */
[----:B------:R-:W-:-:S03]  /*15fd0*/  FADD.FTZ R89, R22, -R36 ;  /* 0x8000002416597221 */ /* 0x000fc60000010000 */
[----:B------:R-:W-:Y:S01]  /*15fe0*/  @P6 FFMA.FTZ R97, R37, R37, R90 ;  /* 0x0000002525616223 */ /* 0x000fe2000001005a */
[--C-:B------:R-:W-:Y:S01]  /*15ff0*/  FADD.FTZ R90, R21, -R36.reuse ;  /* 0x80000024155a7221 */ /* 0x100fe20000010000 */
[----:B------:R-:W-:Y:S02]  /*16000*/  ISETP.GT.U32.AND P6, PT, R50, 0x5ff, PT ;  /* 0x000005ff3200780c */ /* 0x000fe40003fc4070 */
        /* <DEDUP_REMOVED lines=16> */
[----:B------:R-:W-:Y:S02]  /*16110*/  LOP3.LUT P4, RZ, R91, 0x1f, RZ, 0xc0, !PT ;  /* 0x0000001f5bff7812 */ /* 0x000fe4000788c0ff */
        /* <DEDUP_REMOVED lines=12> */
[----:B------:R-:W-:-:S03]  /*161e0*/  LOP3.LUT R89, R91, 0x1f, RZ, 0xc0, !PT ;  /* 0x0000001f5b597812 */ /* 0x000fc600078ec0ff */
        /* <DEDUP_REMOVED lines=20> */
.L_x_18349:
[----:B------:R-:W-:Y:S05]  /*16330*/  BSYNC.RECONVERGENT B0 ;  /* 0x0000000000007941 */ /* 0x000fea0003800200 */
.L_x_18348:
        /* <DEDUP_REMOVED lines=12> */
.L_x_18351:
[----:B------:R-:W-:Y:S05]  /*16400*/  BSYNC.RECONVERGENT B0 ;  /* 0x0000000000007941 */ /* 0x000fea0003800200 */
.L_x_18350:
[----:B------:R-:W1:Y:S01]  /*16410*/  SHFL.DOWN PT, R90, R101, 0x4, 0x1f ;  /* 0x08801f00655a7f89 */ /* 0x000e6200000e0000 */
[----:B------:R-:W-:Y:S02]  /*16420*/  I2FP.F32.S32 R103, R101 ;  /* 0x0000006500677245 */ /* 0x000fe40000201400 */
[----:B------:R-:W-:Y:S01]  /*16430*/  ISETP.NE.AND P4, PT, R91, RZ, PT ;  /* 0x000000ff5b00720c */ /* 0x000fe20003f85270 */
[----:B0-----:R-:W0:Y:S01]  /*16440*/  SHFL.DOWN PT, R102, R36, 0x4, 0x1f ;  /* 0x08801f0024667f89 */ /* 0x001e2200000e0000 */
[----:B------:R-:W-:-:S03]  /*16450*/  ISETP.NE.AND P3, PT, RZ, UR14, PT ;  /* 0x0000000eff007c0c */ /* 0x000fc6000bf65270 */
        /* <DEDUP_REMOVED lines=24> */
[C---:B------:R-:W-:Y:S01]  /*165e0*/  FFMA.FTZ R101, R89.reuse, R101, R102 ;  /* 0x0000006559657223 */ /* 0x040fe20000010066 */
[----:B------:R-:W-:Y:S01]  /*165f0*/  FMUL.FTZ R36, R36, R36 ;  /* 0x0000002424247220 */ /* 0x000fe20000410000 */
[----:B-1----:R-:W-:Y:S02]  /*16600*/  FADD.FTZ R97, R100, R97 ;  /* 0x0000006164617221 */ /* 0x002fe40000010000 */
[----:B--2---:R-:W-:Y:S01]  /*16610*/  FMUL.FTZ R102, R98, R101 ;  /* 0x0000006562667220 */ /* 0x004fe20000410000 */
[----:B------:R-:W-:-:S04]  /*16620*/  FMUL.FTZ R36, R89, R36 ;  /* 0x0000002459247220 */ /* 0x000fc80000410000 */
[----:B------:R-:W0:Y:S01]  /*16630*/  SHFL.DOWN PT, R89, R102, 0x1, 0x1f ;  /* 0x08201f0066597f89 */ /* 0x000e2200000e0000 */
[----:B------:R-:W-:-:S04]  /*16640*/  FMUL.FTZ R36, R36, R103 ;  /* 0x0000006724247220 */ /* 0x000fc80000410000 */
[----:B------:R-:W-:Y:S01]  /*16650*/  FFMA.FTZ R97, R98, R36, R97 ;  /* 0x0000002462617223 */ /* 0x000fe20000010061 */
[----:B---3--:R-:W-:Y:S01]  /*16660*/  IMAD.IADD R36, R99, 0x1, R90 ;  /* 0x0000000163247824 */ /* 0x008fe200078e025a */
[----:B------:R-:W-:-:S03]  /*16670*/  I2FP.F32.S32 R90, R90 ;  /* 0x0000005a005a7245 */ /* 0x000fc60000201400 */
[----:B------:R-:W1:Y:S01]  /*16680*/  SHFL.DOWN PT, R98, R97, 0x1, 0x1f ;  /* 0x08201f0061627f89 */ /* 0x000e6200000e0000 */
[----:B------:R-:W-:-:S06]  /*16690*/  I2FP.F32.S32 R36, R36 ;  /* 0x0000002400247245 */ /* 0x000fcc0000201400 */
[----:B------:R-:W2:Y:S01]  /*166a0*/  MUFU.RCP R36, R36 ;  /* 0x0000002400247308 */ /* 0x000ea20000001000 */
[----:B0-----:R-:W-:Y:S01]  /*166b0*/  FADD.FTZ R99, R102, -R89 ;  /* 0x8000005966637221 */ /* 0x001fe20000010000 */
[----:B------:R-:W-:-:S03]  /*166c0*/  FMUL.FTZ R100, R89, R90 ;  /* 0x0000005a59647220 */ /* 0x000fc60000410000 */
[----:B------:R-:W-:Y:S01]  /*166d0*/  FMUL.FTZ R104, R99, R99 ;  /* 0x0000006363687220 */ /* 0x000fe20000410000 */
[C---:B------:R-:W-:Y:S02]  /*166e0*/  FFMA.FTZ R89, R37.reuse, R102, R100 ;  /* 0x0000006625597223 */ /* 0x040fe40000010064 */
[----:B------:R-:W0:Y:S01]  /*166f0*/  @!P4 LDC.64 R102, c[0x0][0x3c0] ;  /* 0x0000f000ff66cb82 */ /* 0x000e220000000a00 */
[----:B------:R-:W-:Y:S01]  /*16700*/  FMUL.FTZ R37, R37, R104 ;  /* 0x0000006825257220 */ /* 0x000fe20000410000 */
[C---:B--2---:R-:W-:Y:S01]  /*16710*/  FMUL.FTZ R89, R36.reuse, R89 ;  /* 0x0000005924597220 */ /* 0x044fe20000410000 */
[----:B-1----:R-:W-:Y:S02]  /*16720*/  FADD.FTZ R99, R97, R98 ;  /* 0x0000006261637221 */ /* 0x002fe40000010000 */
[----:B------:R-:W-:Y:S02]  /*16730*/  FMUL.FTZ R37, R37, R90 ;  /* 0x0000005a25257220 */ /* 0x000fe40000410000 */
[----:B------:R-:W1:Y:S02]  /*16740*/  SHFL.IDX PT, R90, R89, RZ, 0x1f ;  /* 0x00001fff595a7589 */ /* 0x000e6400000e0000 */
[----:B------:R-:W-:Y:S01]  /*16750*/  FFMA.FTZ R99, R36, R37, R99 ;  /* 0x0000002524637223 */ /* 0x000fe20000010063 */
[----:B------:R-:W2:Y:S04]  /*16760*/  @!P4 LDC.64 R100, c[0x0][0x3c8] ;  /* 0x0000f200ff64cb82 */ /* 0x000ea80000000a00 */
[----:B------:R-:W3:Y:S04]  /*16770*/  SHFL.IDX PT, R36, R99, RZ, 0x1f ;  /* 0x00001fff63247589 */ /* 0x000ee800000e0000 */
[----:B------:R-:W3:Y:S01]  /*16780*/  LDC R37, c[0x0][0x448] ;  /* 0x00011200ff257b82 */ /* 0x000ee20000000800 */
[----:B0-----:R-:W-:-:S04]  /*16790*/  @!P4 IMAD.WIDE R102, R52, 0x4, R102 ;  /* 0x000000043466c825 */ /* 0x001fc800078e0266 */
[----:B-1----:R-:W-:Y:S01]  /*167a0*/  FMUL.FTZ R97, R90, R90 ;  /* 0x0000005a5a617220 */ /* 0x002fe20000410000 */
[----:B------:R0:W-:Y:S01]  /*167b0*/  @!P4 STG.E desc[UR8][R102.64], R90 ;  /* 0x0000005a6600c986 */ /* 0x0001e2000c101908 */
[----:B--2---:R-:W-:-:S03]  /*167c0*/  @!P4 IMAD.WIDE R100, R52, 0x4, R100 ;  /* 0x000000043464c825 */ /* 0x004fc600078e0264 */
[----:B------:R-:W-:Y:S01]  /*167d0*/  FSEL R97, R97, RZ, P3 ;  /* 0x000000ff61617208 */ /* 0x000fe20001800000 */
[----:B---3--:R-:W-:-:S04]  /*167e0*/  FFMA.FTZ R36, R36, UR15, R37 ;  /* 0x0000000f24247c23 */ /* 0x008fc80008010025 */
[----:B------:R-:W-:-:S04]  /*167f0*/  FADD.FTZ R36, R36, R97 ;  /* 0x0000006124247221 */ /* 0x000fc80000010000 */
[----:B------:R-:W1:Y:S02]  /*16800*/  MUFU.RSQ R89, R36 ;  /* 0x0000002400597308 */ /* 0x000e640000001400 */
        /* <DEDUP_REMOVED lines=15> */
[----:B------:R-:W-:Y:S01]  /*16900*/  FADD.FTZ R106, R15, -R90 ;  /* 0x8000005a0f6a7221 */ /* 0x000fe20000010000 */
[----:B------:R-:W-:Y:S02]  /*16910*/  HADD2.F32 R101, -RZ, R72.H1_H1 ;  /* 0x30000048ff657230 */ /* 0x000fe40000004100 */
[C---:B------:R-:W-:Y:S01]  /*16920*/  FMUL.FTZ R103, R89.reuse, R108 ;  /* 0x0000006c59677220 */ /* 0x040fe20000410000 */
[----:B------:R-:W-:Y:S02]  /*16930*/  HADD2.F32 R36, -RZ, R46.H0_H0 ;  /* 0x2000002eff247230 */ /* 0x000fe40000004100 */
[----:B------:R-:W-:Y:S01]  /*16940*/  FMUL.FTZ R104, R89, R104 ;  /* 0x0000006859687220 */ /* 0x000fe20000410000 */
[----:B------:R-:W-:-:S02]  /*16950*/  HADD2.F32 R102, -RZ, R69.H1_H1 ;  /* 0x30000045ff667230 */ /* 0x000fc40000004100 */
        /* <DEDUP_REMOVED lines=11> */
[----:B0-----:R-:W-:-:S04]  /*16a10*/  IMAD.WIDE.U32 R116, R91, 0x10, R116 ;  /* 0x000000105b747825 */ /* 0x001fc800078e0074 */
[----:B------:R-:W-:Y:S01]  /*16a20*/  VIADD R91, R91, 0x100 ;  /* 0x000001005b5b7836 */ /* 0x000fe20000000000 */
[----:B------:R0:W-:Y:S06]  /*16a30*/  STG.E.128 desc[UR8][R116.64], R36 ;  /* 0x0000002474007986 */ /* 0x0001ec000c101d08 */
.L_x_18354:
[----:B------:R-:W-:Y:S05]  /*16a40*/  BSYNC.RECONVERGENT B0 ;  /* 0x0000000000007941 */ /* 0x000fea0003800200 */
.L_x_18353:
[----:B------:R-:W-:Y:S01]  /*16a50*/  ISETP.NE.AND P0, PT, R96, RZ, PT ;  /* 0x000000ff6000720c */ /* 0x000fe20003f05270 */
[----:B------:R-:W-:-:S12]  /*16a60*/  BSSY.RECONVERGENT B0, `(.L_x_18355) ;  /* 0x000001a000007945 */ /* 0x000fd80003800200 */
        /* <DEDUP_REMOVED lines=25> */
.L_x_18356:
[----:B------:R-:W-:Y:S05]  /*16c00*/  BSYNC.RECONVERGENT B0 ;  /* 0x0000000000007941 */ /* 0x000fea0003800200 */
.L_x_18355:
[----:B------:R-:W-:Y:S01]  /*16c10*/  ISETP.NE.AND P0, PT, R95, RZ, PT ;  /* 0x000000ff5f00720c */ /* 0x000fe20003f05270 */
[----:B------:R-:W-:-:S12]  /*16c20*/  BSSY.RECONVERGENT B0, `(.L_x_18357) ;  /* 0x000001a000007945 */ /* 0x000fd80003800200 */
[----:B------:R-:W-:Y:S05]  /*16c30*/  @!P0 BRA `(.L_x_18358) ;  /* 0x0000000000608947 */ /* 0x000fea0003800000 */
[----:B01----:R-:W0:Y:S01]  /*16c40*/  LDC.64 R116, c[0x0][0x428] ;  /* 0x00010a00ff747b82 */ /* 0x003e220000000a00 */
        /* <DEDUP_REMOVED lines=23> */
.L_x_18358:
[----:B------:R-:W-:Y:S05]  /*16dc0*/  BSYNC.RECONVERGENT B0 ;  /* 0x0000000000007941 */ /* 0x000fea0003800200 */
.L_x_18357:
[----:B------:R-:W-:Y:S01]  /*16dd0*/  ISETP.NE.AND P0, PT, R93, RZ, PT ;  /* 0x000000ff5d00720c */ /* 0x000fe20003f05270 */
[----:B------:R-:W-:-:S12]  /*16de0*/  BSSY.RECONVERGENT B0, `(.L_x_18359) ;  /* 0x000001a000007945 */ /* 0x000fd80003800200 */
[----:B------:R-:W-:Y:S05]  /*16df0*/  @!P0 BRA `(.L_x_18360) ;  /* 0x0000000000608947 */ /* 0x000fea0003800000 */
[----:B012---:R-:W0:Y:S01]  /*16e00*/  LDC.64 R116, c[0x0][0x428] ;  /* 0x00010a00ff747b82 */ /* 0x007e220000000a00 */
        /* <DEDUP_REMOVED lines=23> */
.L_x_18360:
[----:B------:R-:W-:Y:S05]  /*16f80*/  BSYNC.RECONVERGENT B0 ;  /* 0x0000000000007941 */ /* 0x000fea0003800200 */
.L_x_18359:
[----:B------:R-:W-:Y:S04]  /*16f90*/  BSSY.RECONVERGENT B0, `(.L_x_18361) ;  /* 0x000001a000007945 */ /* 0x000fe80003800200 */
[----:B------:R-:W-:Y:S05]  /*16fa0*/  @!P1 BRA `(.L_x_18362) ;  /* 0x0000000000609947 */ /* 0x000fea0003800000 */
[----:B0123--:R-:W0:Y:S01]  /*16fb0*/  LDC.64 R116, c[0x0][0x428] ;  /* 0x00010a00ff747b82 */ /* 0x00fe220000000a00 */
        /* <DEDUP_REMOVED lines=23> */
.L_x_18362:
[----:B------:R-:W-:Y:S05]  /*17130*/  BSYNC.RECONVERGENT B0 ;  /* 0x0000000000007941 */ /* 0x000fea0003800200 */
.L_x_18361:
[----:B------:R-:W-:Y:S04]  /*17140*/  BSSY.RECONVERGENT B0, `(.L_x_18352) ;  /* 0x0000011000007945 */ /* 0x000fe80003800200 */
[----:B------:R-:W-:Y:S05]  /*17150*/  @!P2 BRA `(.L_x_18363) ;  /* 0x00000000003ca947 */ /* 0x000fea0003800000 */
[----:B------:R-:W5:Y:S01]  /*17160*/  LDC.64 R98, c[0x0][0x428] ;  /* 0x00010a00ff627b82 */ /* 0x000f620000000a00 */
[--C-:B------:R-:W-:Y:S01]  /*17170*/  FADD.FTZ R96, R32, -R90.reuse ;  /* 0x8000005a20607221 */ /* 0x100fe20000010000 */
[--C-:B01234-:R-:W-:Y:S01]  /*17180*/  FADD.FTZ R36, R33, -R90.reuse ;  /* 0x8000005a21247221 */ /* 0x11ffe20000010000 */
        /* <DEDUP_REMOVED lines=10> */
[----:B-----5:R-:W-:-:S05]  /*17230*/  IMAD.WIDE.U32 R98, R91, 0x10, R98 ;  /* 0x000000105b627825 */ /* 0x020fca00078e0062 */
[----:B------:R0:W-:Y:S02]  /*17240*/  STG.E.128 desc[UR8][R98.64], R36 ;  /* 0x0000002462007986 */ /* 0x0001e4000c101d08 */
.L_x_18363:
[----:B------:R-:W-:Y:S05]  /*17250*/  BSYNC.RECONVERGENT B0 ;  /* 0x0000000000007941 */ /* 0x000fea0003800200 */
.L_x_18352:
[----:B01234-:R-:W0:Y:S01]  /*17260*/  LDC.64 R36, c[0x0][0x380] ;  /* 0x0000e000ff247b82 */ /* 0x01fe220000000a00 */
[----:B------:R-:W-:Y:S01]  /*17270*/  UPLOP3.LUT UP1, UPT, UPT, UPT, UP1, 0x40, 0x4 ;  /* 0x000000000004789c */ /* 0x000fe20003f2e810 */
[----:B0-----:R-:W-:-:S04]  /*17280*/  IADD3 R52, PT, PT, R52, R36, RZ ;  /* 0x0000002434347210 */ /* 0x001fc80007ffe0ff */
[----:B------:R-:W-:-:S13]  /*17290*/  ISETP.GE.AND P0, PT, R52, R37, PT ;  /* 0x000000253400720c */ /* 0x000fda0003f06270 */
[----:B------:R-:W-:Y:S05]  /*172a0*/  @!P0 BRA `(.L_x_18364) ;  /* 0xfffffea000f48947 */ /* 0x000fea000383ffff */
[----:B------:R-:W-:Y:S05]  /*172b0*/  EXIT ;  /* 0x000000000000794d */ /* 0x000fea0003800000 */
.L_x_18365:
        /* <DEDUP_REMOVED lines=12> */
.L_x_21045:


//--------------------- .text._ZN10layer_norm13ln_fwd_kernelINS_13Kernel_traitsI6__halfffffjLj6144ELj1ELj1ELj8ELj16ENS_18Kernel_traits_baseILj6144ES2_ffffjLj256EEEEELb1ELb1ELb1ELb1EEEvNS_9FwdParamsE --------------------------
	.section	.text._ZN10layer_norm13ln_fwd_kernelINS_13Kernel_traitsI6__halfffffjLj6144ELj1ELj1ELj8ELj16ENS_18Kernel_traits_baseILj6144ES2_ffffjLj256EEEEELb1ELb1ELb1ELb1EEEvNS_9FwdParamsE,"ax",@progbits
	.align	128
        .global         _ZN10layer_norm13ln_fwd_kernelINS_13Kernel_traitsI6__halfffffjLj6144ELj1ELj1ELj8ELj16ENS_18Kernel_traits_baseILj6144ES2_ffffjLj256EEEEELb1ELb1ELb1ELb1EEEvNS_9FwdParamsE
        .type           _ZN10layer_norm13ln_fwd_kernelINS_13Kernel_traitsI6__halfffffjLj6144ELj1ELj1ELj8ELj16ENS_18Kernel_traits_baseILj6144ES2_ffffjLj256EEEEELb1ELb1ELb1ELb1EEEvNS_9FwdParamsE,@function
        .size           _ZN10layer_norm13ln_fwd_kernelINS_13Kernel_traitsI6__halfffffjLj6144ELj1ELj1ELj8ELj16ENS_18Kernel_traits_baseILj6144ES2_ffffjLj256EEEEELb1ELb1ELb1ELb1EEEvNS_9FwdParamsE,(.L_x_21046 - _ZN10layer_norm13ln_fwd_kernelINS_13Kernel_traitsI6__halfffffjLj6144ELj1ELj1ELj8ELj16ENS_18Kernel_traits_baseILj6144ES2_ffffjLj256EEEEELb1ELb1ELb1ELb1EEEvNS_9FwdParamsE)
        .other          _ZN10layer_norm13ln_fwd_kernelINS_13Kernel_traitsI6__halfffffjLj6144ELj1ELj1ELj8ELj16ENS_18Kernel_traits_baseILj6144ES2_ffffjLj256EEEEELb1ELb1ELb1ELb1EEEvNS_9FwdParamsE,@"STO_CUDA_ENTRY STV_DEFAULT"
_ZN10layer_norm13ln_fwd_kernelINS_13Kernel_traitsI6__halfffffjLj6144ELj1ELj1ELj8ELj16ENS_18Kernel_traits_baseILj6144ES2_ffffjLj256EEEEELb1ELb1ELb1ELb1EEEvNS_9FwdParamsE:
.text._ZN10layer_norm13ln_fwd_kernelINS_13Kernel_traitsI6__halfffffjLj6144ELj1ELj1ELj8ELj16ENS_18Kernel_traits_baseILj6144ES2_ffffjLj256EEEEELb1ELb1ELb1ELb1EEEvNS_9FwdParamsE:
        /* <DEDUP_REMOVED lines=24> */
[----:B------:R-:W-:Y:S02]  /*0180*/  UIADD3 UR6, UPT, UPT, UR13, -0x4498517b, URZ ;  /* 0xbb67ae850d067890 */ /* 0x000fe4000fffe0ff */
[----:B------:R-:W-:Y:S02]  /*0190*/  UIADD3 UR9, UPT, UPT, UR13, 0x32370b8f, URZ ;  /* 0x32370b8f0d097890 */ /* 0x000fe4000fffe0ff */
[----:B------:R-:W-:Y:S02]  /*01a0*/  UIADD3 UR10, UPT, UPT, UR12, 0x78dde6e4, URZ ;  /* 0x78dde6e40c0a7890 */ /* 0x000fe4000fffe0ff */
[----:B------:R-:W-:Y:S02]  /*01b0*/  UIADD3 UR11, UPT, UPT, UR12, 0x1715609d, URZ ;  /* 0x1715609d0c0b7890 */ /* 0x000fe4000fffe0ff */
[----:B------:R-:W-:-:S02]  /*01c0*/  UIADD3 UR16, UPT, UPT, UR13, -0x56f99767, URZ ;  /* 0xa90668990d107890 */ /* 0x000fc4000fffe0ff */
[----:B------:R-:W-:Y:S02]  /*01d0*/  UIADD3 UR17, UPT, UPT, UR12, -0x4ab325aa, URZ ;  /* 0xb54cda560c117890 */ /* 0x000fe4000fffe0ff */
[----:B------:R-:W-:Y:S02]  /*01e0*/  UIADD3 UR18, UPT, UPT, UR12, 0x5384540f, URZ ;  /* 0x5384540f0c127890 */ /* 0x000fe4000fffe0ff */
[----:B------:R-:W-:Y:S02]  /*01f0*/  UIADD3 UR19, UPT, UPT, UR12, -0xe443238, URZ ;  /* 0xf1bbcdc80c137890 */ /* 0x000fe4000fffe0ff */
[----:B------:R-:W-:Y:S02]  /*0200*/  UIADD3 UR20, UPT, UPT, UR13, -0x24c28bd8, URZ ;  /* 0xdb3d74280d147890 */ /* 0x000fe4000fffe0ff */
        /* <DEDUP_REMOVED lines=27> */
.L_x_18366:
[----:B------:R-:W0:Y:S08]  /*03c0*/  LDC.64 R2, c[0x0][0x3d0] ;  /* 0x0000f400ff027b82 */ /* 0x000e300000000a00 */
[----:B------:R-:W1:Y:S01]  /*03d0*/  LDC.64 R6, c[0x0][0x3e8] ;  /* 0x0000fa00ff067b82 */ /* 0x000e620000000a00 */
[----:B0-----:R-:W-:-:S05]  /*03e0*/  IMAD.WIDE.U32 R20, R74, 0x8, R2 ;  /* 0x000000084a147825 */ /* 0x001fca00078e0002 */
[----:B------:R0:W5:Y:S01]  /*03f0*/  LDG.E.64 R54, desc[UR14][R20.64+0x800] ;  /* 0x0008000e14367981 */ /* 0x000162000c1e1b00 */
[----:B-1----:R-:W-:-:S03]  /*0400*/  IMAD.WIDE.U32 R22, R74, 0x8, R6 ;  /* 0x000000084a167825 */ /* 0x002fc600078e0006 */
        /* <DEDUP_REMOVED lines=16> */
[----:B0-----:R-:W-:-:S07]  /*0510*/  CS2R R44, SRZ ;  /* 0x00000000002c7805 */ /* 0x001fce000001ff00 */
.L_x_18367:
[----:B------:R-:W1:Y:S02]  /*0520*/  LDCU UR4, c[0x0][0x384] ;  /* 0x00007080ff0477ac */ /* 0x000e640008000800 */
[----:B-1----:R-:W-:-:S06]  /*0530*/  UISETP.GE.AND UP0, UPT, UR7, UR4, UPT ;  /* 0x000000040700728c */ /* 0x002fcc000bf06270 */
[----:B------:R-:W-:-:S13]  /*0540*/  PLOP3.LUT P0, PT, PT, PT, UP0, 0x80, 0x8 ;  /* 0x000000000008781c */ /* 0x000fda0003f0f008 */
[----:B------:R-:W-:Y:S05]  /*0550*/  @P0 EXIT ;  /* 0x000000000000094d */ /* 0x000fea0003800000 */
[----:B------:R-:W1:Y:S01]  /*0560*/  LDC R71, c[0x0][0x360] ;  /* 0x0000d800ff477b82 */ /* 0x000e620000000800 */
[----:B-----5:R-:W-:Y:S01]  /*0570*/  IMAD.MOV.U32 R82, RZ, RZ, R8 ;  /* 0x000000ffff527224 */ /* 0x020fe200078e0008 */
[----:B------:R-:W-:Y:S01]  /*0580*/  SHF.R.U64 R84, R6, 0x10, R7 ;  /* 0x0000001006547819 */ /* 0x000fe20000001207 */
[--C-:B------:R-:W-:Y:S01]  /*0590*/  IMAD.MOV.U32 R5, RZ, RZ, R9.reuse ;  /* 0x000000ffff057224 */ /* 0x100fe200078e0009 */
[----:B------:R-:W-:Y:S01]  /*05a0*/  SHF.R.U64 R81, R8, 0x10, R9 ;  /* 0x0000001008517819 */ /* 0x000fe20000001209 */
[----:B------:R-:W-:Y:S01]  /*05b0*/  IMAD.MOV.U32 R83, RZ, RZ, R6 ;  /* 0x000000ffff537224 */ /* 0x000fe200078e0006 */
[----:B------:R-:W-:Y:S01]  /*05c0*/  MOV R80, R10 ;  /* 0x0000000a00507202 */ /* 0x000fe20000000f00 */
[----:B------:R-:W-:Y:S01]  /*05d0*/  IMAD.HI.U32 R6, R73, -0x2daee0ad, RZ ;  /* 0xd2511f5349067827 */ /* 0x000fe200078e00ff */
[----:B------:R-:W-:Y:S01]  /*05e0*/  PRMT R82, R5, 0x5410, R82 ;  /* 0x0000541005527816 */ /* 0x000fe20000000052 */
[----:B------:R-:W-:Y:S01]  /*05f0*/  UIADD3 UR4, UPT, UPT, UR12, -0x61c88647, URZ ;  /* 0x9e3779b90c047890 */ /* 0x000fe2000fffe0ff */
[--C-:B------:R-:W-:Y:S01]  /*0600*/  SHF.R.U64 R79, R10, 0x10, R11.reuse ;  /* 0x000000100a4f7819 */ /* 0x100fe2000000120b */
[----:B------:R-:W-:Y:S01]  /*0610*/  IMAD.MOV.U32 R8, RZ, RZ, R11 ;  /* 0x000000ffff087224 */ /* 0x000fe200078e000b */
[----:B0-----:R-:W-:Y:S01]  /*0620*/  SHF.R.U32.HI R20, RZ, 0x10, R9 ;  /* 0x00000010ff147819 */ /* 0x001fe20000011609 */
[----:B------:R-:W-:Y:S01]  /*0630*/  IMAD.MOV.U32 R78, RZ, RZ, R12 ;  /* 0x000000ffff4e7224 */ /* 0x000fe200078e000c */
[----:B------:R-:W-:Y:S01]  /*0640*/  MOV R0, R7 ;  /* 0x0000000700007202 */ /* 0x000fe20000000f00 */
[----:B------:R-:W-:Y:S01]  /*0650*/  IMAD.MOV.U32 R76, RZ, RZ, R14 ;  /* 0x000000ffff4c7224 */ /* 0x000fe200078e000e */
[----:B------:R-:W-:Y:S01]  /*0660*/  MOV R9, R13 ;  /* 0x0000000d00097202 */ /* 0x000fe20000000f00 */
[----:B------:R-:W-:Y:S01]  /*0670*/  IMAD.MOV.U32 R10, RZ, RZ, R15 ;  /* 0x000000ffff0a7224 */ /* 0x000fe200078e000f */
[----:B------:R-:W-:Y:S01]  /*0680*/  SHF.R.U32.HI R7, RZ, 0x10, R7 ;  /* 0x00000010ff077819 */ /* 0x000fe20000011607 */
[----:B------:R-:W-:Y:S01]  /*0690*/  IMAD.MOV.U32 R85, RZ, RZ, R16 ;  /* 0x000000ffff557224 */ /* 0x000fe200078e0010 */
[----:B------:R-:W-:Y:S01]  /*06a0*/  LOP3.LUT R6, R6, UR13, RZ, 0x3c, !PT ;  /* 0x0000000d06067c12 */ /* 0x000fe2000f8e3cff */
[----:B------:R-:W-:Y:S01]  /*06b0*/  UIADD3 UR5, UPT, UPT, UR13, 0x76cf5d0a, URZ ;  /* 0x76cf5d0a0d057890 */ /* 0x000fe2000fffe0ff */
[----:B------:R-:W-:Y:S01]  /*06c0*/  PRMT R80, R8, 0x5410, R80 ;  /* 0x0000541008507816 */ /* 0x000fe20000000050 */
[----:B------:R-:W-:Y:S01]  /*06d0*/  IMAD.MOV.U32 R63, RZ, RZ, R19 ;  /* 0x000000ffff3f7224 */ /* 0x000fe200078e0013 */
[----:B------:R-:W-:Y:S01]  /*06e0*/  PRMT R78, R9, 0x5410, R78 ;  /* 0x00005410094e7816 */ /* 0x000fe2000000004e */
[----:B-1----:R-:W-:Y:S01]  /*06f0*/  IMAD R71, R71, UR7, R74 ;  /* 0x0000000747477c24 */ /* 0x002fe2000f8e024a */
[----:B------:R-:W-:Y:S01]  /*0700*/  PRMT R76, R10, 0x5410, R76 ;  /* 0x000054100a4c7816 */ /* 0x000fe2000000004c */
[----:B------:R-:W-:Y:S01]  /*0710*/  IMAD R10, R73, -0x2daee0ad, RZ ;  /* 0xd2511f53490a7824 */ /* 0x000fe200078e02ff */
[----:B------:R-:W-:Y:S01]  /*0720*/  PRMT R84, R84, 0x5410, R7 ;  /* 0x0000541054547816 */ /* 0x000fe20000000007 */
[C---:B------:R-:W-:Y:S01]  /*0730*/  IMAD.HI.U32 R5, R71.reuse, -0x326172a9, RZ ;  /* 0xcd9e8d5747057827 */ /* 0x040fe200078e00ff */
[----:B------:R-:W-:Y:S01]  /*0740*/  SHF.R.U32.HI R21, RZ, 0x10, R11 ;  /* 0x00000010ff157819 */ /* 0x000fe2000001160b */
[----:B------:R-:W0:Y:S01]  /*0750*/  LDCU UR22, c[0x0][0x404] ;  /* 0x00008080ff1677ac */ /* 0x000e220008000800 */
[----:B------:R-:W-:Y:S01]  /*0760*/  SHF.R.U64 R77, R12, 0x10, R13 ;  /* 0x000000100c4d7819 */ /* 0x000fe2000000120d */
[----:B------:R-:W-:Y:S01]  /*0770*/  IMAD.HI.U32 R7, R6, -0x326172a9, RZ ;  /* 0xcd9e8d5706077827 */ /* 0x000fe200078e00ff */
[----:B------:R-:W-:Y:S01]  /*0780*/  LOP3.LUT R5, R72, UR12, R5, 0x96, !PT ;  /* 0x0000000c48057c12 */ /* 0x000fe2000f8e9605 */
[----:B------:R-:W1:Y:S01]  /*0790*/  LDCU UR23, c[0x0][0x388] ;  /* 0x00007100ff1777ac */ /* 0x000e620008000800 */
[----:B------:R-:W-:Y:S01]  /*07a0*/  SHF.R.U32.HI R12, RZ, 0x10, R13 ;  /* 0x00000010ff0c7819 */ /* 0x000fe2000001160d */
[----:B------:R-:W-:Y:S01]  /*07b0*/  IMAD R8, R71, -0x326172a9, RZ ;  /* 0xcd9e8d5747087824 */ /* 0x000fe200078e02ff */
[--C-:B------:R-:W-:Y:S01]  /*07c0*/  SHF.R.U64 R75, R14, 0x10, R15.reuse ;  /* 0x000000100e4b7819 */ /* 0x100fe2000000120f */
[----:B------:R-:W-:Y:S01]  /*07d0*/  IMAD.HI.U32 R9, R5, -0x2daee0ad, RZ ;  /* 0xd2511f5305097827 */ /* 0x000fe200078e00ff */
[----:B------:R-:W-:Y:S01]  /*07e0*/  SHF.R.U32.HI R13, RZ, 0x10, R15 ;  /* 0x00000010ff0d7819 */ /* 0x000fe2000001160f */
[----:B------:R-:W2:Y:S01]  /*07f0*/  LDCU.U8 UR24, c[0x0][0x410] ;  /* 0x00008200ff1877ac */ /* 0x000ea20008000000 */
[----:B------:R-:W-:Y:S01]  /*0800*/  LOP3.LUT R7, R8, UR4, R7, 0x96, !PT ;  /* 0x0000000408077c12 */ /* 0x000fe2000f8e9607 */
[----:B------:R-:W-:Y:S01]  /*0810*/  IMAD.MOV.U32 R11, RZ, RZ, R17 ;  /* 0x000000ffff0b7224 */ /* 0x000fe200078e0011 */
[----:B------:R-:W-:Y:S01]  /*0820*/  LOP3.LUT R9, R10, UR6, R9, 0x96, !PT ;  /* 0x000000060a097c12 */ /* 0x000fe2000f8e9609 */
[----:B------:R-:W-:Y:S01]  /*0830*/  UIADD3 UR4, UPT, UPT, UR12, 0x3c6ef372, URZ ;  /* 0x3c6ef3720c047890 */ /* 0x000fe2000fffe0ff */
[----:B------:R-:W-:Y:S01]  /*0840*/  IMAD R6, R6, -0x326172a9, RZ ;  /* 0xcd9e8d5706067824 */ /* 0x000fe200078e02ff */
[----:B------:R-:W-:Y:S01]  /*0850*/  MOV R10, R46 ;  /* 0x0000002e000a7202 */ /* 0x000fe20000000f00 */
[----:B------:R-:W-:Y:S01]  /*0860*/  IMAD.HI.U32 R8, R7, -0x2daee0ad, RZ ;  /* 0xd2511f5307087827 */ /* 0x000fe200078e00ff */
[----:B------:R-:W-:Y:S01]  /*0870*/  PRMT R85, R85, 0x5410, R11 ;  /* 0x0000541055557816 */ /* 0x000fe2000000000b */
[----:B------:R-:W-:Y:S01]  /*0880*/  UIADD3 UR6, UPT, UPT, UR13, -0x695add53, URZ ;  /* 0x96a522ad0d067890 */ /* 0x000fe2000fffe0ff */
[----:B------:R-:W-:Y:S01]  /*0890*/  PRMT R87, R10, 0x7610, R87 ;  /* 0x000076100a577816 */ /* 0x000fe20000000057 */
[----:B------:R-:W-:Y:S01]  /*08a0*/  IMAD R11, R5, -0x2daee0ad, RZ ;  /* 0xd2511f53050b7824 */ /* 0x000fe200078e02ff */
[----:B------:R-:W-:Y:S01]  /*08b0*/  PRMT R77, R12, 0x5410, R77 ;  /* 0x000054100c4d7816 */ /* 0x000fe2000000004d */
[----:B------:R-:W-:Y:S01]  /*08c0*/  IMAD.HI.U32 R5, R9, -0x326172a9, RZ ;  /* 0xcd9e8d5709057827 */ /* 0x000fe200078e00ff */
[----:B------:R-:W-:Y:S01]  /*08d0*/  PRMT R75, R13, 0x5410, R75 ;  /* 0x000054100d4b7816 */ /* 0x000fe2000000004b */
[----:B------:R-:W3:Y:S01]  /*08e0*/  LDCU UR25, c[0x0][0x400] ;  /* 0x00008000ff1977ac */ /* 0x000ee20008000800 */
[----:B------:R-:W-:Y:S01]  /*08f0*/  LOP3.LUT R8, R11, UR5, R8, 0x96, !PT ;  /* 0x000000050b087c12 */ /* 0x000fe2000f8e9608 */
[----:B------:R-:W-:Y:S01]  /*0900*/  IMAD R10, R7, -0x2daee0ad, RZ ;  /* 0xd2511f53070a7824 */ /* 0x000fe200078e02ff */
[----:B------:R-:W-:Y:S01]  /*0910*/  LOP3.LUT R5, R6, UR4, R5, 0x96, !PT ;  /* 0x0000000406057c12 */ /* 0x000fe2000f8e9605 */
[----:B------:R-:W-:Y:S01]  /*0920*/  IMAD R9, R9, -0x326172a9, RZ ;  /* 0xcd9e8d5709097824 */ /* 0x000fe200078e02ff */
[----:B------:R-:W-:Y:S01]  /*0930*/  MOV R13, R55 ;  /* 0x00000037000d7202 */ /* 0x000fe20000000f00 */
[----:B------:R-:W-:Y:S01]  /*0940*/  IMAD.HI.U32 R6, R8, -0x326172a9, RZ ;  /* 0xcd9e8d5708067827 */ /* 0x000fe200078e00ff */
[----:B------:R-:W-:Y:S01]  /*0950*/  UIADD3 UR4, UPT, UPT, UR13, -0x126145ec, URZ ;  /* 0xed9eba140d047890 */ /* 0x000fe2000fffe0ff */
[----:B------:R-:W-:Y:S01]  /*0960*/  SHF.R.U64 R98, R44, 0x10, R45 ;  /* 0x000000102c627819 */ /* 0x000fe2000000122d */
[----:B------:R-:W-:Y:S01]  /*0970*/  UIADD3 UR5, UPT, UPT, UR13, 0x1fd5c5a3, URZ ;  /* 0x1fd5c5a30d057890 */ /* 0x000fe2000fffe0ff */
[----:B------:R-:W-:Y:S01]  /*0980*/  IMAD.HI.U32 R7, R5, -0x2daee0ad, RZ ;  /* 0xd2511f5305077827 */ /* 0x000fe200078e00ff */
[----:B------:R-:W-:Y:S01]  /*0990*/  LOP3.LUT R6, R9, UR8, R6, 0x96, !PT ;  /* 0x0000000809067c12 */ /* 0x000fe2000f8e9606 */
[----:B------:R-:W-:Y:S01]  /*09a0*/  UPLOP3.LUT UP0, UPT, UPT, UPT, UPT, 0x40, 0x4 ;  /* 0x000000000004789c */ /* 0x000fe20003f0e870 */
[----:B------:R-:W-:Y:S01]  /*09b0*/  SHF.R.U64 R100, R36, 0x10, R37 ;  /* 0x0000001024647819 */ /* 0x000fe20000001225 */
[----:B------:R-:W-:Y:S01]  /*09c0*/  IMAD.MOV.U32 R11, RZ, RZ, R47 ;  /* 0x000000ffff0b7224 */ /* 0x000fe200078e002f */
[----:B------:R-:W-:Y:S01]  /*09d0*/  LOP3.LUT R7, R10, UR9, R7, 0x96, !PT ;  /* 0x000000090a077c12 */ /* 0x000fe2000f8e9607 */
[----:B------:R-:W-:Y:S01]  /*09e0*/  IMAD.MOV.U32 R12, RZ, RZ, R54 ;  /* 0x000000ffff0c7224 */ /* 0x000fe200078e0036 */
[----:B------:R-:W-:Y:S01]  /*09f0*/  SHF.R.U32.HI R14, RZ, 0x10, R19 ;  /* 0x00000010ff0e7819 */ /* 0x000fe20000011613 */
[----:B------:R-:W-:Y:S01]  /*0a00*/  IMAD R10, R5, -0x2daee0ad, RZ ;  /* 0xd2511f53050a7824 */ /* 0x000fe200078e02ff */
[----:B------:R-:W-:Y:S01]  /*0a10*/  PRMT R87, R87, 0x5410, R11 ;  /* 0x0000541057577816 */ /* 0x000fe2000000000b */
[----:B------:R-:W-:Y:S01]  /*0a20*/  IMAD.HI.U32 R9, R6, -0x2daee0ad, RZ ;  /* 0xd2511f5306097827 */ /* 0x000fe200078e00ff */
[----:B------:R-:W-:-:S02]  /*0a30*/  PRMT R88, R12, 0x5410, R13 ;  /* 0x000054100c587816 */ /* 0x000fc4000000000d */
[----:B------:R-:W-:Y:S01]  /*0a40*/  MOV R13, R49 ;  /* 0x00000031000d7202 */ /* 0x000fe20000000f00 */
[----:B------:R-:W-:Y:S01]  /*0a50*/  IMAD R8, R8, -0x326172a9, RZ ;  /* 0xcd9e8d5708087824 */ /* 0x000fe200078e02ff */
[----:B------:R-:W-:Y:S01]  /*0a60*/  LOP3.LUT R9, R10, UR4, R9, 0x96, !PT ;  /* 0x000000040a097c12 */ /* 0x000fe2000f8e9609 */
[C---:B------:R-:W-:Y:S01]  /*0a70*/  IMAD.HI.U32 R5, R7.reuse, -0x326172a9, RZ ;  /* 0xcd9e8d5707057827 */ /* 0x040fe200078e00ff */
[----:B------:R-:W-:Y:S01]  /*0a80*/  MOV R10, R50 ;  /* 0x00000032000a7202 */ /* 0x000fe20000000f00 */
[----:B------:R-:W-:Y:S01]  /*0a90*/  UIADD3 UR4, UPT, UPT, UR13, 0x646e171e, URZ ;  /* 0x646e171e0d047890 */ /* 0x000fe2000fffe0ff */
[----:B------:R-:W-:Y:S01]  /*0aa0*/  MOV R64, R18 ;  /* 0x0000001200407202 */ /* 0x000fe20000000f00 */
[----:B------:R-:W-:Y:S01]  /*0ab0*/  IMAD.MOV.U32 R11, RZ, RZ, R52 ;  /* 0x000000ffff0b7224 */ /* 0x000fe200078e0034 */
[----:B------:R-:W-:Y:S01]  /*0ac0*/  LOP3.LUT R5, R8, UR10, R5, 0x96, !PT ;  /* 0x0000000a08057c12 */ /* 0x000fe2000f8e9605 */
[----:B------:R-:W-:Y:S01]  /*0ad0*/  IMAD.MOV.U32 R12, RZ, RZ, R53 ;  /* 0x000000ffff0c7224 */ /* 0x000fe200078e0035 */
[----:B------:R-:W-:Y:S01]  /*0ae0*/  SHF.R.U64 R62, R18, 0x10, R19 ;  /* 0x00000010123e7819 */ /* 0x000fe20000001213 */
[----:B------:R-:W-:Y:S01]  /*0af0*/  IMAD R7, R7, -0x326172a9, RZ ;  /* 0xcd9e8d5707077824 */ /* 0x000fe200078e02ff */
[----:B------:R-:W-:Y:S01]  /*0b00*/  SHF.R.U64 R86, R16, 0x10, R17 ;  /* 0x0000001010567819 */ /* 0x000fe20000001211 */
[----:B------:R-:W-:Y:S01]  /*0b10*/  IMAD.HI.U32 R8, R5, -0x2daee0ad, RZ ;  /* 0xd2511f5305087827 */ /* 0x000fe200078e00ff */
[----:B------:R-:W-:-:S02]  /*0b20*/  PRMT R89, R11, 0x5410, R12 ;  /* 0x000054100b597816 */ /* 0x000fc4000000000c */
[----:B------:R-:W-:Y:S01]  /*0b30*/  SHF.R.U32.HI R15, RZ, 0x10, R17 ;  /* 0x00000010ff0f7819 */ /* 0x000fe20000011611 */
[----:B------:R-:W-:Y:S01]  /*0b40*/  IMAD R11, R6, -0x2daee0ad, RZ ;  /* 0xd2511f53060b7824 */ /* 0x000fe200078e02ff */
[----:B------:R-:W-:Y:S01]  /*0b50*/  PRMT R0, R0, 0x5410, R14 ;  /* 0x0000541000007816 */ /* 0x000fe2000000000e */
[----:B------:R-:W-:Y:S01]  /*0b60*/  IMAD.HI.U32 R6, R9, -0x326172a9, RZ ;  /* 0xcd9e8d5709067827 */ /* 0x000fe200078e00ff */
[----:B------:R-:W-:Y:S02]  /*0b70*/  SHF.R.U32.HI R110, RZ, 0x10, R37 ;  /* 0x00000010ff6e7819 */ /* 0x000fe40000011625 */
[----:B------:R-:W-:Y:S01]  /*0b80*/  LOP3.LUT R8, R11, UR16, R8, 0x96, !PT ;  /* 0x000000100b087c12 */ /* 0x000fe2000f8e9608 */
[----:B------:R-:W-:Y:S01]  /*0b90*/  IMAD.MOV.U32 R12, RZ, RZ, R51 ;  /* 0x000000ffff0c7224 */ /* 0x000fe200078e0033 */
[----:B------:R-:W-:Y:S01]  /*0ba0*/  LOP3.LUT R6, R7, UR11, R6, 0x96, !PT ;  /* 0x0000000b07067c12 */ /* 0x000fe2000f8e9606 */
[----:B------:R-:W-:Y:S01]  /*0bb0*/  IMAD.MOV.U32 R11, RZ, RZ, R48 ;  /* 0x000000ffff0b7224 */ /* 0x000fe200078e0030 */
[----:B------:R-:W-:Y:S01]  /*0bc0*/  PRMT R81, R20, 0x5410, R81 ;  /* 0x0000541014517816 */ /* 0x000fe20000000051 */
[----:B------:R-:W-:Y:S01]  /*0bd0*/  IMAD.MOV.U32 R65, RZ, RZ, RZ ;  /* 0x000000ffff417224 */ /* 0x000fe200078e00ff */
[----:B------:R-:W-:Y:S01]  /*0be0*/  PRMT R90, R10, 0x5410, R12 ;  /* 0x000054100a5a7816 */ /* 0x000fe2000000000c */
[----:B------:R-:W-:Y:S01]  /*0bf0*/  IMAD R12, R5, -0x2daee0ad, RZ ;  /* 0xd2511f53050c7824 */ /* 0x000fe200078e02ff */
[----:B------:R-:W-:Y:S01]  /*0c00*/  PRMT R96, R11, 0x5410, R13 ;  /* 0x000054100b607816 */ /* 0x000fe2000000000d */
[----:B------:R-:W-:Y:S01]  /*0c10*/  IMAD R10, R9, -0x326172a9, RZ ;  /* 0xcd9e8d57090a7824 */ /* 0x000fe200078e02ff */
[----:B------:R-:W-:Y:S01]  /*0c20*/  PRMT R79, R21, 0x5410, R79 ;  /* 0x00005410154f7816 */ /* 0x000fe2000000004f */
[----:B------:R-:W-:Y:S01]  /*0c30*/  IMAD.HI.U32 R7, R6, -0x2daee0ad, RZ ;  /* 0xd2511f5306077827 */ /* 0x000fe200078e00ff */
[----:B------:R-:W-:Y:S01]  /*0c40*/  PRMT R64, R64, 0x5410, R64 ;  /* 0x0000541040407816 */ /* 0x000fe20000000040 */
[----:B------:R-:W4:Y:S01]  /*0c50*/  LDCU.128 UR8, c[0x0][0x3f0] ;  /* 0x00007e00ff0877ac */ /* 0x000f220008000c00 */
[----:B------:R-:W-:Y:S01]  /*0c60*/  PRMT R63, R63, 0x5410, R63 ;  /* 0x000054103f3f7816 */ /* 0x000fe2000000003f */
[----:B------:R-:W-:Y:S01]  /*0c70*/  IMAD.HI.U32 R5, R8, -0x326172a9, RZ ;  /* 0xcd9e8d5708057827 */ /* 0x000fe200078e00ff */
[----:B------:R-:W-:-:S02]  /*0c80*/  LOP3.LUT R7, R12, UR4, R7, 0x96, !PT ;  /* 0x000000040c077c12 */ /* 0x000fc4000f8e9607 */
        /* <DEDUP_REMOVED lines=9> */
[----:B------:R-:W-:Y:S01]  /*0d20*/  IMAD.HI.U32 R6, R5, -0x2daee0ad, RZ ;  /* 0xd2511f5305067827 */ /* 0x000fe200078e00ff */
[----:B------:R-:W-:-:S02]  /*0d30*/  LOP3.LUT R8, R9, UR18, R8, 0x96, !PT ;  /* 0x0000001209087c12 */ /* 0x000fc4000f8e9608 */
[----:B------:R-:W-:Y:S01]  /*0d40*/  SHF.R.U32.HI R9, RZ, 0x10, R49 ;  /* 0x00000010ff097819 */ /* 0x000fe20000011631 */
[----:B------:R-:W-:Y:S01]  /*0d50*/  IMAD R10, R7, -0x326172a9, RZ ;  /* 0xcd9e8d57070a7824 */ /* 0x000fe200078e02ff */
[----:B------:R-:W-:Y:S01]  /*0d60*/  LOP3.LUT R6, R11, UR5, R6, 0x96, !PT ;  /* 0x000000050b067c12 */ /* 0x000fe2000f8e9606 */
[----:B------:R-:W-:Y:S01]  /*0d70*/  IMAD R12, R5, -0x2daee0ad, RZ ;  /* 0xd2511f53050c7824 */ /* 0x000fe200078e02ff */
[----:B------:R-:W-:Y:S01]  /*0d80*/  PRMT R100, R100, 0x5410, R9 ;  /* 0x0000541064647816 */ /* 0x000fe20000000009 */
[----:B------:R-:W-:Y:S01]  /*0d90*/  IMAD.HI.U32 R7, R8, -0x2daee0ad, RZ ;  /* 0xd2511f5308077827 */ /* 0x000fe200078e00ff */
[----:B------:R-:W-:Y:S02]  /*0da0*/  PRMT R86, R86, 0x5410, R15 ;  /* 0x0000541056567816 */ /* 0x000fe4000000000f */
[----:B------:R-:W-:Y:S01]  /*0db0*/  SHF.R.U32.HI R111, RZ, 0x10, R3 ;  /* 0x00000010ff6f7819 */ /* 0x000fe20000011603 */
[----:B------:R-:W-:Y:S01]  /*0dc0*/  IMAD.HI.U32 R5, R6, -0x326172a9, RZ ;  /* 0xcd9e8d5706057827 */ /* 0x000fe200078e00ff */
[----:B------:R-:W-:Y:S01]  /*0dd0*/  LOP3.LUT R7, R12, UR20, R7, 0x96, !PT ;  /* 0x000000140c077c12 */ /* 0x000fe2000f8e9607 */
[----:B------:R-:W0:Y:S01]  /*0de0*/  LDCU.64 UR20, c[0x0][0x380] ;  /* 0x00007000ff1477ac */ /* 0x000e220008000a00 */
[----:B------:R-:W-:Y:S01]  /*0df0*/  LOP3.LUT R67, R4, 0x3, RZ, 0xc0, !PT ;  /* 0x0000000304437812 */ /* 0x000fe200078ec0ff */
[----:B------:R-:W-:Y:S01]  /*0e00*/  IMAD R8, R8, -0x2daee0ad, RZ ;  /* 0xd2511f5308087824 */ /* 0x000fe200078e02ff */
[----:B------:R-:W-:Y:S01]  /*0e10*/  LOP3.LUT R5, R10, UR19, R5, 0x96, !PT ;  /* 0x000000130a057c12 */ /* 0x000fe2000f8e9605 */
[----:B------:R-:W-:Y:S01]  /*0e20*/  IMAD R9, R6, -0x326172a9, RZ ;  /* 0xcd9e8d5706097824 */ /* 0x000fe200078e02ff */
[----:B------:R-:W-:Y:S01]  /*0e30*/  SHF.R.U64 R10, R2, 0x10, R3 ;  /* 0x00000010020a7819 */ /* 0x000fe20000001203 */
[----:B------:R-:W-:Y:S01]  /*0e40*/  IMAD.HI.U32 R70, R7, -0x326172a9, RZ ;  /* 0xcd9e8d5707467827 */ /* 0x000fe200078e00ff */
[----:B------:R-:W0:Y:S02]  /*0e50*/  LDCU.64 UR18, c[0x0][0x3a0] ;  /* 0x00007400ff1277ac */ /* 0x000e240008000a00 */
[----:B------:R-:W-:Y:S01]  /*0e60*/  PRMT R110, R110, 0x5410, R10 ;  /* 0x000054106e6e7816 */ /* 0x000fe2000000000a */
[----:B------:R-:W-:Y:S01]  /*0e70*/  IMAD.HI.U32 R69, R5, -0x2daee0ad, RZ ;  /* 0xd2511f5305457827 */ /* 0x000fe200078e00ff */
[----:B------:R-:W-:-:S03]  /*0e80*/  LOP3.LUT R70, R9, UR26, R70, 0x96, !PT ;  /* 0x0000001a09467c12 */ /* 0x000fc6000f8e9646 */
[----:B------:R-:W-:Y:S01]  /*0e90*/  IMAD R68, R7, -0x326172a9, RZ ;  /* 0xcd9e8d5707447824 */ /* 0x000fe200078e02ff */
[----:B------:R-:W-:Y:S01]  /*0ea0*/  LOP3.LUT R69, R8, UR6, R69, 0x96, !PT ;  /* 0x0000000608457c12 */ /* 0x000fe2000f8e9645 */
[----:B-1234-:R-:W-:-:S07]  /*0eb0*/  IMAD R66, R5, -0x2daee0ad, RZ ;  /* 0xd2511f5305427824 */ /* 0x01efce00078e02ff */
.L_x_18571:
[----:B------:R-:W-:-:S06]  /*0ec0*/  UIMAD.WIDE UR4, UR7, 0x4, UR8 ;  /* 0x00000004070478a5 */ /* 0x000fcc000f8e0208 */
[----:B------:R-:W-:Y:S01]  /*0ed0*/  IMAD.U32 R92, RZ, RZ, UR4 ;  /* 0x00000004ff5c7e24 */ /* 0x000fe2000f8e00ff */
[----:B------:R-:W-:-:S05]  /*0ee0*/  MOV R93, UR5 ;  /* 0x00000005005d7c02 */ /* 0x000fca0008000f00 */
[----:B------:R-:W2:Y:S01]  /*0ef0*/  LDG.E R92, desc[UR14][R92.64] ;  /* 0x0000000e5c5c7981 */ /* 0x000ea2000c1e1900 */
[----:B------:R-:W-:-:S06]  /*0f00*/  UIMAD.WIDE UR4, UR7, 0x4, UR10 ;  /* 0x00000004070478a5 */ /* 0x000fcc000f8e020a */
[----:B0-----:R-:W-:Y:S02]  /*0f10*/  MOV R15, UR5 ;  /* 0x00000005000f7c02 */ /* 0x001fe40008000f00 */
[----:B--2---:R-:W-:-:S13]  /*0f20*/  ISETP.GE.AND P1, PT, R92, 0x1, PT ;  /* 0x000000015c00780c */ /* 0x004fda0003f26270 */
[----:B------:R-:W-:Y:S01]  /*0f30*/  @P1 VIADD R14, R92, 0xffffffff ;  /* 0xffffffff5c0e1836 */ /* 0x000fe20000000000 */
[----:B-1----:R-:W1:Y:S03]  /*0f40*/  @P1 LDC.64 R12, c[0x0][0x390] ;  /* 0x0000e400ff0c1b82 */ /* 0x002e660000000a00 */
[----:B------:R-:W-:Y:S02]  /*0f50*/  @P1 IMAD R16, R14, UR23, RZ ;  /* 0x000000170e101c24 */ /* 0x000fe4000f8e02ff */
[----:B------:R-:W-:-:S03]  /*0f60*/  IMAD.U32 R14, RZ, RZ, UR4 ;  /* 0x00000004ff0e7e24 */ /* 0x000fc6000f8e00ff */
[----:B------:R-:W-:-:S03]  /*0f70*/  @P1 SHF.R.S32.HI R17, RZ, 0x1f, R16 ;  /* 0x0000001fff111819 */ /* 0x000fc60000011410 */
[----:B------:R-:W2:Y:S01]  /*0f80*/  LDG.E R14, desc[UR14][R14.64] ;  /* 0x0000000e0e0e7981 */ /* 0x000ea2000c1e1900 */
[----:B------:R-:W-:Y:S01]  /*0f90*/  @P1 LEA.HI R17, R17, R16, RZ, 0x2 ;  /* 0x0000001011111211 */ /* 0x000fe200078f10ff */
[----:B------:R-:W-:Y:S01]  /*0fa0*/  UIMAD UR4, UR7, UR23, URZ ;  /* 0x00000017070472a4 */ /* 0x000fe2000f8e02ff */
[----:B0-----:R-:W-:Y:S01]  /*0fb0*/  ISETP.NE.U32.AND P0, PT, RZ, UR18, PT ;  /* 0x00000012ff007c0c */ /* 0x001fe2000bf05070 */
[----:B------:R-:W-:Y:S01]  /*0fc0*/  IMAD.MOV.U32 R60, RZ, RZ, RZ ;  /* 0x000000ffff3c7224 */ /* 0x000fe200078e00ff */
[----:B------:R-:W-:Y:S01]  /*0fd0*/  @P1 LEA.HI.SX32 R60, R17, R74, 0x1e ;  /* 0x0000004a113c1211 */ /* 0x000fe200078ff2ff */
[----:B------:R-:W-:Y:S01]  /*0fe0*/  USHF.R.S32.HI UR5, URZ, 0x1f, UR4 ;  /* 0x0000001fff057899 */ /* 0x000fe20008011404 */
[----:B------:R-:W-:-:S03]  /*0ff0*/  ISETP.NE.AND.EX P0, PT, RZ, UR19, PT, P0 ;  /* 0x00000013ff007c0c */ /* 0x000fc6000bf05300 */
[----:B------:R-:W-:Y:S01]  /*1000*/  ULEA.HI UR5, UR5, UR4, URZ, 0x2 ;  /* 0x0000000405057291 */ /* 0x000fe2000f8f10ff */
[----:B-1----:R-:W-:Y:S01]  /*1010*/  @P1 IMAD.WIDE.U32 R12, R60, 0x10, R12 ;  /* 0x000000103c0c1825 */ /* 0x002fe200078e000c */
[----:B------:R-:W-:Y:S01]  /*1020*/  SHF.R.U64 R23, R46, 0x10, R47 ;  /* 0x000000102e177819 */ /* 0x000fe2000000122f */
[----:B------:R-:W-:-:S03]  /*1030*/  UIADD3 UR6, UPT, UPT, UR13, -0x56f99767, URZ ;  /* 0xa90668990d067890 */ /* 0x000fc6000fffe0ff */
[----:B------:R-:W-:Y:S01]  /*1040*/  IMAD.U32 R91, RZ, RZ, UR5 ;  /* 0x00000005ff5b7e24 */ /* 0x000fe2000f8e00ff */
[----:B-----5:R0:W5:Y:S01]  /*1050*/  @P1 LDG.E.128 R8, desc[UR14][R12.64] ;  /* 0x0000000e0c081981 */ /* 0x020162000c1e1d00 */
[----:B------:R-:W-:Y:S02]  /*1060*/  UIADD3 UR26, UPT, UPT, UR13, -0x24c28bd8, URZ ;  /* 0xdb3d74280d1a7890 */ /* 0x000fe4000fffe0ff */
[----:B------:R-:W-:Y:S01]  /*1070*/  UIADD3 UR27, UPT, UPT, UR12, -0x700cb87f, URZ ;  /* 0x8ff347810c1b7890 */ /* 0x000fe2000fffe0ff */
[----:B------:R-:W-:Y:S01]  /*1080*/  LEA.HI.SX32 R91, R91, R74, 0x1e ;  /* 0x0000004a5b5b7211 */ /* 0x000fe200078ff2ff */
[----:B------:R-:W-:Y:S02]  /*1090*/  UIADD3 UR28, UPT, UPT, UR12, 0x78dde6e4, URZ ;  /* 0x78dde6e40c1c7890 */ /* 0x000fe4000fffe0ff */
[----:B------:R-:W-:Y:S02]  /*10a0*/  UIADD3 UR29, UPT, UPT, UR13, -0x4498517b, URZ ;  /* 0xbb67ae850d1d7890 */ /* 0x000fe4000fffe0ff */
[----:B------:R-:W-:Y:S01]  /*10b0*/  UIADD3 UR30, UPT, UPT, UR12, -0x4ab325aa, URZ ;  /* 0xb54cda560c1e7890 */ /* 0x000fe2000fffe0ff */
[----:B0-----:R-:W-:Y:S01]  /*10c0*/  SHF.R.U32.HI R12, RZ, 0x10, R47 ;  /* 0x00000010ff0c7819 */ /* 0x001fe2000001162f */
[----:B------:R-:W-:-:S02]  /*10d0*/  UIADD3 UR31, UPT, UPT, UR12, 0x5384540f, URZ ;  /* 0x5384540f0c1f7890 */ /* 0x000fc4000fffe0ff */
[----:B------:R-:W-:Y:S01]  /*10e0*/  UIADD3 UR32, UPT, UPT, UR12, 0x1715609d, URZ ;  /* 0x1715609d0c207890 */ /* 0x000fe2000fffe0ff */
[----:B------:R-:W-:Y:S01]  /*10f0*/  PRMT R23, R12, 0x5410, R23 ;  /* 0x000054100c177816 */ /* 0x000fe20000000017 */
[----:B------:R-:W-:Y:S02]  /*1100*/  UIADD3 UR33, UPT, UPT, UR12, -0xe443238, URZ ;  /* 0xf1bbcdc80c217890 */ /* 0x000fe4000fffe0ff */
[----:B------:R-:W-:Y:S01]  /*1110*/  UIADD3 UR34, UPT, UPT, UR12, -0x255992d5, URZ ;  /* 0xdaa66d2b0c227890 */ /* 0x000fe2000fffe0ff */
[----:B--2---:R-:W-:Y:S01]  /*1120*/  R2UR UR4, R14 ;  /* 0x000000000e0472ca */ /* 0x004fe200000e0000 */
[----:B------:R-:W-:-:S14]  /*1130*/  @!P0 BRA `(.L_x_18368) ;  /* 0x0000001400a48947 */ /* 0x000fdc0003800000 */
[----:B------:R-:W0:Y:S02]  /*1140*/  LDC.64 R4, c[0x0][0x3a0] ;  /* 0x0000e800ff047b82 */ /* 0x000e240000000a00 */
[----:B0-----:R-:W-:-:S06]  /*1150*/  IMAD.WIDE.U32 R4, R91, 0x10, R4 ;  /* 0x000000105b047825 */ /* 0x001fcc00078e0004 */
[----:B------:R-:W2:Y:S01]  /*1160*/  LDG.E.128 R4, desc[UR14][R4.64] ;  /* 0x0000000e04047981 */ /* 0x000ea2000c1e1d00 */
[----:B------:R-:W-:-:S13]  /*1170*/  ISETP.GT.AND P2, PT, R92, RZ, PT ;  /* 0x000000ff5c00720c */ /* 0x000fda0003f44270 */
[----:B------:R-:W-:Y:S01]  /*1180*/  @!P2 MOV R14, R67 ;  /* 0x00000043000ea202 */ /* 0x000fe20000000f00 */
[----:B------:R-:W-:Y:S02]  /*1190*/  @!P2 IMAD.MOV.U32 R22, RZ, RZ, R66 ;  /* 0x000000ffff16a224 */ /* 0x000fe400078e0042 */
[----:B--2---:R-:W-:Y:S01]  /*11a0*/  @!P2 IMAD.MOV.U32 R12, RZ, RZ, R4 ;  /* 0x000000ffff0ca224 */ /* 0x004fe200078e0004 */
        /* <DEDUP_REMOVED lines=16> */
.L_x_18371:
        /* <DEDUP_REMOVED lines=12> */
.L_x_18372:
[----:B------:R-:W-:Y:S01]  /*1370*/  IMAD.WIDE.U32 R14, R71, -0x326172a9, RZ ;  /* 0xcd9e8d57470e7825 */ /* 0x000fe200078e00ff */
[----:B------:R-:W-:Y:S01]  /*1380*/  LOP3.LUT R12, R65, UR13, R17, 0x96, !PT ;  /* 0x0000000d410c7c12 */ /* 0x000fe2000f8e9611 */
[----:B------:R-:W-:Y:S02]  /*1390*/  UIADD3 UR5, UPT, UPT, UR12, -0x61c88647, URZ ;  /* 0x9e3779b90c057890 */ /* 0x000fe4000fffe0ff */
[----:B------:R-:W-:Y:S01]  /*13a0*/  UIADD3 UR35, UPT, UPT, UR13, 0x76cf5d0a, URZ ;  /* 0x76cf5d0a0d237890 */ /* 0x000fe2000fffe0ff */
        /* <DEDUP_REMOVED lines=15> */
[----:B------:R-:W-:Y:S01]  /*14a0*/  UIADD3 UR5, UPT, UPT, UR13, -0x126145ec, URZ ;  /* 0xed9eba140d057890 */ /* 0x000fe2000fffe0ff */
        /* <DEDUP_REMOVED lines=30> */
.L_x_18370:
        /* <DEDUP_REMOVED lines=9> */
[----:B------:R-:W-:Y:S01]  /*1720*/  FFMA.FTZ R12, R15, R12, R4 ;  /* 0x0000000c0f0c7223 */ /* 0x000fe20000010004 */
[----:B------:R-:W-:-:S07]  /*1730*/  PRMT R64, R13, 0x7610, R64 ;  /* 0x000076100d407816 */ /* 0x000fce0000000040 */
.L_x_18369:
        /* <DEDUP_REMOVED lines=15> */
.L_x_18375:
        /* <DEDUP_REMOVED lines=12> */
.L_x_18376:
        /* <DEDUP_REMOVED lines=50> */
.L_x_18374:
        /* <DEDUP_REMOVED lines=9> */
[----:B------:R-:W-:Y:S01]  /*1ca0*/  FFMA.FTZ R13, R16, R13, R5 ;  /* 0x0000000d100d7223 */ /* 0x000fe20000010005 */
[----:B------:R-:W-:-:S07]  /*1cb0*/  PRMT R63, R14, 0x7610, R63 ;  /* 0x000076100e3f7816 */ /* 0x000fce000000003f */
.L_x_18373:
        /* <DEDUP_REMOVED lines=15> */
.L_x_18379:
        /* <DEDUP_REMOVED lines=12> */
.L_x_18380:
        /* <DEDUP_REMOVED lines=50> */
.L_x_18378:
        /* <DEDUP_REMOVED lines=9> */
[----:B------:R-:W-:Y:S01]  /*2220*/  FFMA.FTZ R14, R17, R14, R6 ;  /* 0x0000000e110e7223 */ /* 0x000fe20000010006 */
[----:B------:R-:W-:-:S07]  /*2230*/  PRMT R62, R15, 0x7610, R62 ;  /* 0x000076100f3e7816 */ /* 0x000fce000000003e */
.L_x_18377:
        /* <DEDUP_REMOVED lines=15> */
.L_x_18383:
        /* <DEDUP_REMOVED lines=12> */
.L_x_18384:
        /* <DEDUP_REMOVED lines=50> */
.L_x_18382:
        /* <DEDUP_REMOVED lines=10> */
[----:B------:R-:W-:Y:S01]  /*27b0*/  PRMT R0, R16, 0x7610, R0 ;  /* 0x0000761010007816 */ /* 0x000fe20000000000 */
[----:B------:R-:W-:Y:S06]  /*27c0*/  BRA `(.L_x_18381) ;  /* 0x0000001400907947 */ /* 0x000fec0003800000 */
.L_x_18368:
        /* <DEDUP_REMOVED lines=19> */
.L_x_18387:
        /* <DEDUP_REMOVED lines=12> */
.L_x_18388:
        /* <DEDUP_REMOVED lines=50> */
.L_x_18386:
[----:B------:R-:W-:Y:S01]  /*2ce0*/  HFMA2 R13, -RZ, RZ, 0.1171875, 0 ;  /* 0x2f800000ff0d7431 */ /* 0x000fe200000001ff */
[----:B------:R-:W-:Y:S01]  /*2cf0*/  I2FP.F32.U32 R12, R12 ;  /* 0x0000000c000c7245 */ /* 0x000fe20000201000 */
[----:B-----5:R-:W-:Y:S01]  /*2d00*/  FMUL.FTZ R15, R8, UR17 ;  /* 0x00000011080f7c20 */ /* 0x020fe20008410000 */
[----:B------:R-:W-:-:S03]  /*2d10*/  HADD2.F32 R17, -RZ, R87.H0_H0 ;  /* 0x20000057ff117230 */ /* 0x000fc60000004100 */
[----:B------:R-:W-:Y:S01]  /*2d20*/  FMUL.FTZ R15, R15, UR16 ;  /* 0x000000100f0f7c20 */ /* 0x000fe20008410000 */
[----:B------:R-:W-:-:S05]  /*2d30*/  FFMA.FTZ R12, R12, R13, 1.1641532182693481445e-10 ;  /* 0x2f0000000c0c7423 */ /* 0x000fca000001000d */
[----:B------:R-:W-:-:S04]  /*2d40*/  FSETP.GTU.FTZ.AND P2, PT, R12, UR22, PT ;  /* 0x000000160c007c0b */ /* 0x000fc8000bf5c000 */
[----:B------:R-:W-:Y:S02]  /*2d50*/  FSEL R12, R15, RZ, !P2 ;  /* 0x000000ff0f0c7208 */ /* 0x000fe40005000000 */
[----:B------:R-:W-:-:S03]  /*2d60*/  SEL R13, RZ, 0x1, P2 ;  /* 0x00000001ff0d7807 */ /* 0x000fc60001000000 */
[----:B------:R-:W-:Y:S01]  /*2d70*/  FMUL.FTZ R12, R12, R17 ;  /* 0x000000110c0c7220 */ /* 0x000fe20000410000 */
[----:B------:R-:W-:-:S07]  /*2d80*/  PRMT R64, R13, 0x7610, R64 ;  /* 0x000076100d407816 */ /* 0x000fce0000000040 */
.L_x_18385:
        /* <DEDUP_REMOVED lines=15> */
.L_x_18391:
        /* <DEDUP_REMOVED lines=12> */
.L_x_18392:
        /* <DEDUP_REMOVED lines=50> */
.L_x_18390:
[----:B------:R-:W-:Y:S01]  /*3260*/  I2FP.F32.U32 R13, R13 ;  /* 0x0000000d000d7245 */ /* 0x000fe20000201000 */
[----:B------:R-:W-:Y:S02]  /*3270*/  IMAD.MOV.U32 R14, RZ, RZ, 0x2f800000 ;  /* 0x2f800000ff0e7424 */ /* 0x000fe400078e00ff */
[----:B-----5:R-:W-:Y:S01]  /*3280*/  FMUL.FTZ R16, R9, UR17 ;  /* 0x0000001109107c20 */ /* 0x020fe20008410000 */
[----:B------:R-:W-:Y:S02]  /*3290*/  HADD2.F32 R18, -RZ, R23.H1_H1 ;  /* 0x30000017ff127230 */ /* 0x000fe40000004100 */
[----:B------:R-:W-:Y:S01]  /*32a0*/  FFMA.FTZ R13, R13, R14, 1.1641532182693481445e-10 ;  /* 0x2f0000000d0d7423 */ /* 0x000fe2000001000e */
[----:B------:R-:W-:-:S04]  /*32b0*/  FMUL.FTZ R16, R16, UR16 ;  /* 0x0000001010107c20 */ /* 0x000fc80008410000 */
[----:B------:R-:W-:-:S04]  /*32c0*/  FSETP.GTU.FTZ.AND P2, PT, R13, UR22, PT ;  /* 0x000000160d007c0b */ /* 0x000fc8000bf5c000 */
[----:B------:R-:W-:Y:S02]  /*32d0*/  FSEL R13, R16, RZ, !P2 ;  /* 0x000000ff100d7208 */ /* 0x000fe40005000000 */
[----:B------:R-:W-:-:S03]  /*32e0*/  SEL R14, RZ, 0x1, P2 ;  /* 0x00000001ff0e7807 */ /* 0x000fc60001000000 */
[----:B------:R-:W-:Y:S01]  /*32f0*/  FMUL.FTZ R13, R13, R18 ;  /* 0x000000120d0d7220 */ /* 0x000fe20000410000 */
[----:B------:R-:W-:-:S07]  /*3300*/  PRMT R63, R14, 0x7610, R63 ;  /* 0x000076100e3f7816 */ /* 0x000fce000000003f */
.L_x_18389:
        /* <DEDUP_REMOVED lines=15> */
.L_x_18395:
        /* <DEDUP_REMOVED lines=12> */
.L_x_18396:
        /* <DEDUP_REMOVED lines=48> */
[----:B------:R-:W-:Y:S01]  /*37c0*/  IMAD.MOV.U32 R16, RZ, RZ, RZ ;  /* 0x000000ffff107224 */ /* 0x000fe200078e00ff */
[----:B------:R-:W-:-:S07]  /*37d0*/  MOV R22, R14 ;  /* 0x0000000e00167202 */ /* 0x000fce0000000f00 */
.L_x_18394:
        /* <DEDUP_REMOVED lines=11> */
.L_x_18393:
        /* <DEDUP_REMOVED lines=15> */
.L_x_18398:
        /* <DEDUP_REMOVED lines=12> */
.L_x_18399:
[----:B------:R-:W-:Y:S01]  /*3a40*/  IMAD.WIDE.U32 R18, R71, -0x326172a9, RZ ;  /* 0xcd9e8d5747127825 */ /* 0x000fe200078e00ff */
[----:B------:R-:W-:Y:S01]  /*3a50*/  LOP3.LUT R16, R65, UR13, R21, 0x96, !PT ;  /* 0x0000000d41107c12 */ /* 0x000fe2000f8e9615 */
[----:B------:R-:W-:Y:S01]  /*3a60*/  UIADD3 UR5, UPT, UPT, UR12, -0x61c88647, URZ ;  /* 0x9e3779b90c057890 */ /* 0x000fe2000fffe0ff */
[----:B------:R-:W-:Y:S01]  /*3a70*/  MOV R15, R22 ;  /* 0x00000016000f7202 */ /* 0x000fe20000000f00 */
        /* <DEDUP_REMOVED lines=46> */
.L_x_18397:
        /* <DEDUP_REMOVED lines=11> */
.L_x_18381:
        /* <DEDUP_REMOVED lines=21> */
.L_x_18400:
[----:B-----5:R2:W5:Y:S04]  /*3f60*/  @P1 LDG.E.128 R8, desc[UR14][R18.64] ;  /* 0x0000000e12081981 */ /* 0x020568000c1e1d00 */
[----:B------:R2:W5:Y:S01]  /*3f70*/  @P0 LDG.E.128 R4, desc[UR14][R16.64] ;  /* 0x0000000e10040981 */ /* 0x000562000c1e1d00 */
[----:B------:R-:W-:Y:S05]  /*3f80*/  @!P0 BRA `(.L_x_18401) ;  /* 0x0000001400948947 */ /* 0x000fea0003800000 */
[----:B------:R-:W-:Y:S01]  /*3f90*/  ISETP.GT.AND P2, PT, R92, RZ, PT ;  /* 0x000000ff5c00720c */ /* 0x000fe20003f44270 */
[----:B--2---:R-:W-:Y:S01]  /*3fa0*/  IMAD.MOV.U32 R18, RZ, RZ, R24 ;  /* 0x000000ffff127224 */ /* 0x004fe200078e0018 */
[----:B-----5:R-:W-:Y:S01]  /*3fb0*/  MOV R16, R4 ;  /* 0x0000000400107202 */ /* 0x020fe20000000f00 */
[----:B------:R-:W-:-:S10]  /*3fc0*/  IMAD.MOV.U32 R26, RZ, RZ, R22 ;  /* 0x000000ffff1a7224 */ /* 0x000fd400078e0016 */
        /* <DEDUP_REMOVED lines=16> */
.L_x_18404:
        /* <DEDUP_REMOVED lines=12> */
.L_x_18405:
[----:B------:R-:W-:Y:S01]  /*4190*/  IMAD.WIDE.U32 R16, R71, -0x326172a9, RZ ;  /* 0xcd9e8d5747107825 */ /* 0x000fe200078e00ff */
[----:B01----:R-:W-:Y:S01]  /*41a0*/  LOP3.LUT R20, R65, UR13, R19, 0x96, !PT ;  /* 0x0000000d41147c12 */ /* 0x003fe2000f8e9613 */
        /* <DEDUP_REMOVED lines=47> */
.L_x_18403:
[----:B------:R-:W-:Y:S01]  /*44a0*/  I2FP.F32.U32 R16, R16 ;  /* 0x0000001000107245 */ /* 0x000fe20000201000 */
[----:B------:R-:W-:Y:S02]  /*44b0*/  IMAD.MOV.U32 R17, RZ, RZ, 0x2f800000 ;  /* 0x2f800000ff117424 */ /* 0x000fe400078e00ff */
[----:B------:R-:W-:Y:S02]  /*44c0*/  FMUL.FTZ R19, R8, UR17 ;  /* 0x0000001108137c20 */ /* 0x000fe40008410000 */
        /* <DEDUP_REMOVED lines=8> */
.L_x_18402:
        /* <DEDUP_REMOVED lines=15> */
.L_x_18408:
[----:B------:R-:W-:-:S04]  /*4640*/  VIADD R73, R73, 0x1 ;  /* 0x0000000149497836 */ /* 0x000fc80000000000 */
        /* <DEDUP_REMOVED lines=11> */
.L_x_18409:
[----:B0-----:R-:W-:Y:S01]  /*4700*/  IMAD.WIDE.U32 R20, R71, -0x326172a9, RZ ;  /* 0xcd9e8d5747147825 */ /* 0x001fe200078e00ff */
        /* <DEDUP_REMOVED lines=49> */
.L_x_18407:
[----:B------:R-:W-:Y:S01]  /*4a20*/  I2FP.F32.U32 R17, R17 ;  /* 0x0000001100117245 */ /* 0x000fe20000201000 */
[----:B------:R-:W-:Y:S02]  /*4a30*/  IMAD.MOV.U32 R18, RZ, RZ, 0x2f800000 ;  /* 0x2f800000ff127424 */ /* 0x000fe400078e00ff */
[----:B01----:R-:W-:Y:S02]  /*4a40*/  FMUL.FTZ R20, R9, UR17 ;  /* 0x0000001109147c20 */ /* 0x003fe40008410000 */
        /* <DEDUP_REMOVED lines=8> */
.L_x_18406:
[----:B01----:R-:W-:Y:S01]  /*4ad0*/  MOV R20, R19 ;  /* 0x0000001300147202 */ /* 0x003fe20000000f00 */
        /* <DEDUP_REMOVED lines=14> */
.L_x_18412:
        /* <DEDUP_REMOVED lines=12> */
.L_x_18413:
        /* <DEDUP_REMOVED lines=50> */
.L_x_18411:
[----:B------:R-:W-:Y:S01]  /*4fa0*/  HFMA2 R19, -RZ, RZ, 0.1171875, 0 ;  /* 0x2f800000ff137431 */ /* 0x000fe200000001ff */
[----:B------:R-:W-:Y:S01]  /*4fb0*/  I2FP.F32.U32 R18, R21 ;  /* 0x0000001500127245 */ /* 0x000fe20000201000 */
[----:B------:R-:W-:-:S04]  /*4fc0*/  FMUL.FTZ R21, R10, UR17 ;  /* 0x000000110a157c20 */ /* 0x000fc80008410000 */
[----:B------:R-:W-:Y:S01]  /*4fd0*/  FMUL.FTZ R21, R21, UR16 ;  /* 0x0000001015157c20 */ /* 0x000fe20008410000 */
[----:B------:R-:W-:-:S05]  /*4fe0*/  FFMA.FTZ R18, R18, R19, 1.1641532182693481445e-10 ;  /* 0x2f00000012127423 */ /* 0x000fca0000010013 */
[----:B------:R-:W-:Y:S01]  /*4ff0*/  FSETP.GTU.FTZ.AND P3, PT, R18, UR22, PT ;  /* 0x0000001612007c0b */ /* 0x000fe2000bf7c000 */
[----:B------:R-:W-:-:S03]  /*5000*/  HADD2.F32 R18, -RZ, R82.H0_H0 ;  /* 0x20000052ff127230 */ /* 0x000fc60000004100 */
[----:B------:R-:W-:Y:S02]  /*5010*/  FSEL R21, R21, RZ, !P3 ;  /* 0x000000ff15157208 */ /* 0x000fe40005800000 */
[----:B------:R-:W-:-:S03]  /*5020*/  SEL R19, RZ, 0x1, P3 ;  /* 0x00000001ff137807 */ /* 0x000fc60001800000 */
[----:B------:R-:W-:Y:S01]  /*5030*/  FFMA.FTZ R18, R21, R18, R6 ;  /* 0x0000001215127223 */ /* 0x000fe20000010006 */
[----:B------:R-:W-:-:S07]  /*5040*/  PRMT R62, R19, 0x7610, R62 ;  /* 0x00007610133e7816 */ /* 0x000fce000000003e */
.L_x_18410:
        /* <DEDUP_REMOVED lines=15> */
.L_x_18416:
        /* <DEDUP_REMOVED lines=12> */
.L_x_18417:
[----:B------:R-:W-:Y:S01]  /*5200*/  IMAD.WIDE.U32 R22, R71, -0x326172a9, RZ ;  /* 0xcd9e8d5747167825 */ /* 0x000fe200078e00ff */
[----:B------:R-:W-:Y:S01]  /*5210*/  LOP3.LUT R20, R65, UR13, R25, 0x96, !PT ;  /* 0x0000000d41147c12 */ /* 0x000fe2000f8e9619 */
[----:B------:R-:W-:Y:S02]  /*5220*/  UIADD3 UR5, UPT, UPT, UR12, -0x61c88647, URZ ;  /* 0x9e3779b90c057890 */ /* 0x000fe4000fffe0ff */
[----:B------:R-:W-:Y:S01]  /*5230*/  HFMA2 R27, -RZ, RZ, 0, 0 ;  /* 0x00000000ff1b7431 */ /* 0x000fe200000001ff */
        /* <DEDUP_REMOVED lines=46> */
.L_x_18415:
[----:B------:R-:W-:Y:S01]  /*5520*/  I2FP.F32.U32 R19, R19 ;  /* 0x0000001300137245 */ /* 0x000fe20000201000 */
[----:B------:R-:W-:Y:S02]  /*5530*/  IMAD.MOV.U32 R20, RZ, RZ, 0x2f800000 ;  /* 0x2f800000ff147424 */ /* 0x000fe400078e00ff */
[----:B------:R-:W-:Y:S02]  /*5540*/  FMUL.FTZ R21, R11, UR17 ;  /* 0x000000110b157c20 */ /* 0x000fe40008410000 */
        /* <DEDUP_REMOVED lines=9> */
.L_x_18401:
[----:B--2---:R-:W-:Y:S01]  /*55e0*/  IMAD.MOV.U32 R18, RZ, RZ, R24 ;  /* 0x000000ffff127224 */ /* 0x004fe200078e0018 */
        /* <DEDUP_REMOVED lines=18> */
.L_x_18420:
        /* <DEDUP_REMOVED lines=12> */
.L_x_18421:
        /* <DEDUP_REMOVED lines=49> */
.L_x_18419:
[----:B------:R-:W-:Y:S01]  /*5ae0*/  I2FP.F32.U32 R16, R16 ;  /* 0x0000001000107245 */ /* 0x000fe20000201000 */
[----:B------:R-:W-:Y:S02]  /*5af0*/  IMAD.MOV.U32 R17, RZ, RZ, 0x2f800000 ;  /* 0x2f800000ff117424 */ /* 0x000fe400078e00ff */
[----:B-----5:R-:W-:Y:S01]  /*5b00*/  FMUL.FTZ R19, R8, UR17 ;  /* 0x0000001108137c20 */ /* 0x020fe20008410000 */
[----:B01----:R-:W-:Y:S02]  /*5b10*/  HADD2.F32 R21, -RZ, R82.H1_H1 ;  /* 0x30000052ff157230 */ /* 0x003fe40000004100 */
[----:B------:R-:W-:Y:S01]  /*5b20*/  FFMA.FTZ R16, R16, R17, 1.1641532182693481445e-10 ;  /* 0x2f00000010107423 */ /* 0x000fe20000010011 */
[----:B------:R-:W-:-:S04]  /*5b30*/  FMUL.FTZ R19, R19, UR16 ;  /* 0x0000001013137c20 */ /* 0x000fc80008410000 */
[----:B------:R-:W-:-:S04]  /*5b40*/  FSETP.GTU.FTZ.AND P2, PT, R16, UR22, PT ;  /* 0x0000001610007c0b */ /* 0x000fc8000bf5c000 */
[----:B------:R-:W-:Y:S02]  /*5b50*/  FSEL R16, R19, RZ, !P2 ;  /* 0x000000ff13107208 */ /* 0x000fe40005000000 */
[----:B------:R-:W-:-:S03]  /*5b60*/  SEL R17, RZ, 0x1, P2 ;  /* 0x00000001ff117807 */ /* 0x000fc60001000000 */
[----:B------:R-:W-:Y:S01]  /*5b70*/  FMUL.FTZ R16, R21, R16 ;  /* 0x0000001015107220 */ /* 0x000fe20000410000 */
[----:B------:R-:W-:-:S07]  /*5b80*/  PRMT R64, R17, 0x7610, R64 ;  /* 0x0000761011407816 */ /* 0x000fce0000000040 */
.L_x_18418:
        /* <DEDUP_REMOVED lines=15> */
.L_x_18424:
[----:B------:R-:W-:-:S04]  /*5c80*/  VIADD R73, R73, 0x1 ;  /* 0x0000000149497836 */ /* 0x000fc80000000000 */
[C---:B-1----:R-:W-:Y:S01]  /*5c90*/  IMAD.WIDE.U32 R22, R73.reuse, -0x2daee0ad, RZ ;  /* 0xd2511f5349167825 */ /* 0x042fe200078e00ff */
        /* <DEDUP_REMOVED lines=10> */
.L_x_18425:
[----:B0-----:R-:W-:Y:S01]  /*5d40*/  IMAD.WIDE.U32 R20, R71, -0x326172a9, RZ ;  /* 0xcd9e8d5747147825 */ /* 0x001fe200078e00ff */
        /* <DEDUP_REMOVED lines=49> */
.L_x_18423:
[----:B------:R-:W-:Y:S01]  /*6060*/  HFMA2 R18, -RZ, RZ, 0.1171875, 0 ;  /* 0x2f800000ff127431 */ /* 0x000fe200000001ff */
[----:B------:R-:W-:Y:S01]  /*6070*/  I2FP.F32.U32 R17, R17 ;  /* 0x0000001100117245 */ /* 0x000fe20000201000 */
[----:B01---5:R-:W-:Y:S01]  /*6080*/  FMUL.FTZ R20, R9, UR17 ;  /* 0x0000001109147c20 */ /* 0x023fe20008410000 */
[----:B------:R-:W-:-:S03]  /*6090*/  HADD2.F32 R22, -RZ, R81.H1_H1 ;  /* 0x30000051ff167230 */ /* 0x000fc60000004100 */
[----:B------:R-:W-:Y:S01]  /*60a0*/  FMUL.FTZ R20, R20, UR16 ;  /* 0x0000001014147c20 */ /* 0x000fe20008410000 */
[----:B------:R-:W-:-:S05]  /*60b0*/  FFMA.FTZ R17, R17, R18, 1.1641532182693481445e-10 ;  /* 0x2f00000011117423 */ /* 0x000fca0000010012 */
[----:B------:R-:W-:-:S04]  /*60c0*/  FSETP.GTU.FTZ.AND P2, PT, R17, UR22, PT ;  /* 0x0000001611007c0b */ /* 0x000fc8000bf5c000 */
[----:B------:R-:W-:Y:S02]  /*60d0*/  FSEL R17, R20, RZ, !P2 ;  /* 0x000000ff14117208 */ /* 0x000fe40005000000 */
[----:B------:R-:W-:-:S03]  /*60e0*/  SEL R18, RZ, 0x1, P2 ;  /* 0x00000001ff127807 */ /* 0x000fc60001000000 */
[----:B------:R-:W-:Y:S01]  /*60f0*/  FMUL.FTZ R17, R22, R17 ;  /* 0x0000001116117220 */ /* 0x000fe20000410000 */
[----:B------:R-:W-:-:S07]  /*6100*/  PRMT R63, R18, 0x7610, R63 ;  /* 0x00007610123f7816 */ /* 0x000fce000000003f */
.L_x_18422:
[----:B01----:R-:W-:Y:S02]  /*6110*/  IMAD.MOV.U32 R20, RZ, RZ, R19 ;  /* 0x000000ffff147224 */ /* 0x003fe400078e0013 */
        /* <DEDUP_REMOVED lines=14> */
.L_x_18428:
        /* <DEDUP_REMOVED lines=12> */
.L_x_18429:
        /* <DEDUP_REMOVED lines=50> */
.L_x_18427:
        /* <DEDUP_REMOVED lines=9> */
[----:B------:R-:W-:Y:S01]  /*6670*/  FMUL.FTZ R18, R23, R18 ;  /* 0x0000001217127220 */ /* 0x000fe20000410000 */
[----:B------:R-:W-:-:S07]  /*6680*/  PRMT R62, R19, 0x7610, R62 ;  /* 0x00007610133e7816 */ /* 0x000fce000000003e */
.L_x_18426:
        /* <DEDUP_REMOVED lines=15> */
.L_x_18431:
        /* <DEDUP_REMOVED lines=12> */
.L_x_18432:
        /* <DEDUP_REMOVED lines=50> */
.L_x_18430:
        /* <DEDUP_REMOVED lines=11> */
.L_x_18414:
[C---:B------:R-:W-:Y:S01]  /*6c10*/  IADD3 R25, PT, PT, R91.reuse, 0x100, RZ ;  /* 0x000001005b197810 */ /* 0x040fe20007ffe0ff */
[----:B------:R-:W0:Y:S01]  /*6c20*/  @P1 LDC.64 R22, c[0x0][0x390] ;  /* 0x0000e400ff161b82 */ /* 0x000e220000000a00 */
[----:B------:R-:W-:Y:S02]  /*6c30*/  @P1 VIADD R29, R60, 0x200 ;  /* 0x000002003c1d1836 */ /* 0x000fe40000000000 */
[----:B------:R-:W-:Y:S02]  /*6c40*/  @P0 VIADD R31, R91, 0x200 ;  /* 0x000002005b1f0836 */ /* 0x000fe40000000000 */
[----:B------:R-:W-:-:S03]  /*6c50*/  IMAD.WIDE.U32 R24, R25, 0x10, R56 ;  /* 0x0000001019187825 */ /* 0x000fc600078e0038 */
[----:B------:R-:W1:Y:S02]  /*6c60*/  @P0 LDC.64 R20, c[0x0][0x3a0] ;  /* 0x0000e800ff140b82 */ /* 0x000e640000000a00 */
[----:B------:R2:W-:Y:S01]  /*6c70*/  STG.E.128 desc[UR14][R24.64], R16 ;  /* 0x0000001018007986 */ /* 0x0005e2000c101d0e */
[----:B0-----:R-:W-:-:S04]  /*6c80*/  @P1 IMAD.WIDE.U32 R22, R29, 0x10, R22 ;  /* 0x000000101d161825 */ /* 0x001fc800078e0016 */
[----:B-1----:R-:W-:Y:S01]  /*6c90*/  @P0 IMAD.WIDE.U32 R20, R31, 0x10, R20 ;  /* 0x000000101f140825 */ /* 0x002fe200078e0014 */
[----:B--2---:R-:W-:Y:S06]  /*6ca0*/  @!P1 BRA `(.L_x_18433) ;  /* 0x0000000000309947 */ /* 0x004fec0003800000 */
[----:B------:R-:W0:Y:S01]  /*6cb0*/  LDC.64 R24, c[0x0][0x3b0] ;  /* 0x0000ec00ff187b82 */ /* 0x000e220000000a00 */
[----:B------:R-:W-:Y:S02]  /*6cc0*/  SHF.L.U32 R29, R62, 0x10, RZ ;  /* 0x000000103e1d7819 */ /* 0x000fe400000006ff */
[----:B------:R-:W-:Y:S02]  /*6cd0*/  LOP3.LUT R28, R0, 0xffff, RZ, 0xc0, !PT ;  /* 0x0000ffff001c7812 */ /* 0x000fe400078ec0ff */
[----:B------:R-:W-:Y:S02]  /*6ce0*/  LOP3.LUT R29, R29, 0xff0000, RZ, 0xc0, !PT ;  /* 0x00ff00001d1d7812 */ /* 0x000fe400078ec0ff */
[----:B------:R-:W-:-:S03]  /*6cf0*/  LOP3.LUT R31, R63, 0xff, RZ, 0xc0, !PT ;  /* 0x000000ff3f1f7812 */ /* 0x000fc600078ec0ff */
[----:B------:R-:W-:Y:S02]  /*6d00*/  IMAD R28, R28, 0x1000000, R29 ;  /* 0x010000001c1c7824 */ /* 0x000fe400078e021d */
[----:B------:R-:W-:-:S03]  /*6d10*/  VIADD R29, R60, 0x100 ;  /* 0x000001003c1d7836 */ /* 0x000fc60000000000 */
[----:B------:R-:W-:Y:S02]  /*6d20*/  LEA R28, R31, R28, 0x8 ;  /* 0x0000001c1f1c7211 */ /* 0x000fe400078e40ff */
[----:B------:R-:W-:-:S05]  /*6d30*/  LOP3.LUT R31, R64, 0xff, RZ, 0xc0, !PT ;  /* 0x000000ff401f7812 */ /* 0x000fca00078ec0ff */
[----:B------:R-:W-:Y:S02]  /*6d40*/  IMAD.IADD R31, R28, 0x1, R31 ;  /* 0x000000011c1f7824 */ /* 0x000fe400078e021f */
[----:B0-----:R-:W-:-:S05]  /*6d50*/  IMAD.WIDE.U32 R24, R29, 0x4, R24 ;  /* 0x000000041d187825 */ /* 0x001fca00078e0018 */
[----:B------:R0:W-:Y:S02]  /*6d60*/  STG.E desc[UR14][R24.64], R31 ;  /* 0x0000001f18007986 */ /* 0x0001e4000c10190e */
.L_x_18433:
[----:B-----5:R1:W5:Y:S04]  /*6d70*/  @P1 LDG.E.128 R8, desc[UR14][R22.64] ;  /* 0x0000000e16081981 */ /* 0x020368000c1e1d00 */
[----:B------:R1:W5:Y:S01]  /*6d80*/  @P0 LDG.E.128 R4, desc[UR14][R20.64] ;  /* 0x0000000e14040981 */ /* 0x000362000c1e1d00 */
[----:B------:R-:W-:Y:S05]  /*6d90*/  @!P0 BRA `(.L_x_18434) ;  /* 0x0000001400948947 */ /* 0x000fea0003800000 */
[----:B------:R-:W-:Y:S01]  /*6da0*/  ISETP.GT.AND P2, PT, R92, RZ, PT ;  /* 0x000000ff5c00720c */ /* 0x000fe20003f44270 */
[----:B-1----:R-:W-:Y:S01]  /*6db0*/  IMAD.MOV.U32 R22, RZ, RZ, R27 ;  /* 0x000000ffff167224 */ /* 0x002fe200078e001b */
[----:B------:R-:W-:Y:S01]  /*6dc0*/  MOV R30, R26 ;  /* 0x0000001a001e7202 */ /* 0x000fe20000000f00 */
[----:B-----5:R-:W-:-:S10]  /*6dd0*/  IMAD.MOV.U32 R20, RZ, RZ, R4 ;  /* 0x000000ffff147224 */ /* 0x020fd400078e0004 */
        /* <DEDUP_REMOVED lines=16> */
.L_x_18437:
        /* <DEDUP_REMOVED lines=12> */
.L_x_18438:
[----:B------:R-:W-:Y:S01]  /*6fa0*/  IMAD.WIDE.U32 R20, R71, -0x326172a9, RZ ;  /* 0xcd9e8d5747147825 */ /* 0x000fe200078e00ff */
[----:B0-----:R-:W-:Y:S01]  /*6fb0*/  LOP3.LUT R24, R65, UR13, R23, 0x96, !PT ;  /* 0x0000000d41187c12 */ /* 0x001fe2000f8e9617 */
        /* <DEDUP_REMOVED lines=47> */
.L_x_18436:
[----:B------:R-:W-:Y:S01]  /*72b0*/  HFMA2 R21, -RZ, RZ, 0.1171875, 0 ;  /* 0x2f800000ff157431 */ /* 0x000fe200000001ff */
[----:B------:R-:W-:Y:S01]  /*72c0*/  I2FP.F32.U32 R20, R20 ;  /* 0x0000001400147245 */ /* 0x000fe20000201000 */
[----:B------:R-:W-:-:S04]  /*72d0*/  FMUL.FTZ R23, R8, UR17 ;  /* 0x0000001108177c20 */ /* 0x000fc80008410000 */
        /* <DEDUP_REMOVED lines=8> */
.L_x_18435:
        /* <DEDUP_REMOVED lines=15> */
.L_x_18441:
        /* <DEDUP_REMOVED lines=12> */
.L_x_18442:
        /* <DEDUP_REMOVED lines=50> */
.L_x_18440:
[----:B------:R-:W-:Y:S01]  /*7830*/  I2FP.F32.U32 R21, R21 ;  /* 0x0000001500157245 */ /* 0x000fe20000201000 */
[----:B------:R-:W-:Y:S02]  /*7840*/  IMAD.MOV.U32 R22, RZ, RZ, 0x2f800000 ;  /* 0x2f800000ff167424 */ /* 0x000fe400078e00ff */
[----:B0-----:R-:W-:Y:S02]  /*7850*/  FMUL.FTZ R24, R9, UR17 ;  /* 0x0000001109187c20 */ /* 0x001fe40008410000 */
        /* <DEDUP_REMOVED lines=8> */
.L_x_18439:
[----:B0-----:R-:W-:Y:S01]  /*78e0*/  MOV R24, R23 ;  /* 0x0000001700187202 */ /* 0x001fe20000000f00 */
        /* <DEDUP_REMOVED lines=14> */
.L_x_18445:
        /* <DEDUP_REMOVED lines=12> */
.L_x_18446:
        /* <DEDUP_REMOVED lines=50> */
.L_x_18444:
[----:B------:R-:W-:Y:S01]  /*7db0*/  I2FP.F32.U32 R22, R25 ;  /* 0x0000001900167245 */ /* 0x000fe20000201000 */
[----:B------:R-:W-:Y:S01]  /*7dc0*/  FMUL.FTZ R25, R10, UR17 ;  /* 0x000000110a197c20 */ /* 0x000fe20008410000 */
[----:B------:R-:W-:-:S03]  /*7dd0*/  MOV R23, 0x2f800000 ;  /* 0x2f80000000177802 */ /* 0x000fc60000000f00 */
[----:B------:R-:W-:Y:S02]  /*7de0*/  FMUL.FTZ R25, R25, UR16 ;  /* 0x0000001019197c20 */ /* 0x000fe40008410000 */
[----:B------:R-:W-:-:S05]  /*7df0*/  FFMA.FTZ R22, R22, R23, 1.1641532182693481445e-10 ;  /* 0x2f00000016167423 */ /* 0x000fca0000010017 */
[----:B------:R-:W-:Y:S01]  /*7e00*/  FSETP.GTU.FTZ.AND P3, PT, R22, UR22, PT ;  /* 0x0000001616007c0b */ /* 0x000fe2000bf7c000 */
[----:B------:R-:W-:-:S03]  /*7e10*/  HADD2.F32 R22, -RZ, R80.H0_H0 ;  /* 0x20000050ff167230 */ /* 0x000fc60000004100 */
[----:B------:R-:W-:Y:S02]  /*7e20*/  FSEL R25, R25, RZ, !P3 ;  /* 0x000000ff19197208 */ /* 0x000fe40005800000 */
[----:B------:R-:W-:-:S03]  /*7e30*/  SEL R23, RZ, 0x1, P3 ;  /* 0x00000001ff177807 */ /* 0x000fc60001800000 */
[----:B------:R-:W-:Y:S01]  /*7e40*/  FFMA.FTZ R22, R25, R22, R6 ;  /* 0x0000001619167223 */ /* 0x000fe20000010006 */
[----:B------:R-:W-:-:S07]  /*7e50*/  PRMT R62, R23, 0x7610, R62 ;  /* 0x00007610173e7816 */ /* 0x000fce000000003e */
.L_x_18443:
        /* <DEDUP_REMOVED lines=15> */
.L_x_18449:
        /* <DEDUP_REMOVED lines=12> */
.L_x_18450:
[----:B------:R-:W-:Y:S01]  /*8010*/  IMAD.WIDE.U32 R26, R71, -0x326172a9, RZ ;  /* 0xcd9e8d57471a7825 */ /* 0x000fe200078e00ff */
[----:B------:R-:W-:Y:S01]  /*8020*/  LOP3.LUT R24, R65, UR13, R29, 0x96, !PT ;  /* 0x0000000d41187c12 */ /* 0x000fe2000f8e961d */
[----:B------:R-:W-:Y:S02]  /*8030*/  UIADD3 UR5, UPT, UPT, UR12, -0x61c88647, URZ ;  /* 0x9e3779b90c057890 */ /* 0x000fe4000fffe0ff */
[----:B------:R-:W-:Y:S01]  /*8040*/  HFMA2 R31, -RZ, RZ, 0, 0 ;  /* 0x00000000ff1f7431 */ /* 0x000fe200000001ff */
[----:B------:R-:W-:Y:S01]  /*8050*/  UIADD3 UR35, UPT, UPT, UR13, 0x76cf5d0a, URZ ;  /* 0x76cf5d0a0d237890 */ /* 0x000fe2000fffe0ff */
[----:B------:R-:W-:Y:S01]  /*8060*/  LOP3.LUT R32, R72, UR12, R27, 0x96, !PT ;  /* 0x0000000c48207c12 */ /* 0x000fe2000f8e961b */
[----:B------:R-:W-:Y:S01]  /*8070*/  IMAD.WIDE.U32 R24, R24, -0x326172a9, RZ ;  /* 0xcd9e8d5718187825 */ /* 0x000fe200078e00ff */
[----:B------:R-:W-:-:S03]  /*8080*/  MOV R23, R30 ;  /* 0x0000001e00177202 */ /* 0x000fc60000000f00 */
        /* <DEDUP_REMOVED lines=42> */
.L_x_18448:
        /* <DEDUP_REMOVED lines=12> */
.L_x_18434:
        /* <DEDUP_REMOVED lines=19> */
.L_x_18453:
        /* <DEDUP_REMOVED lines=12> */
.L_x_18454:
        /* <DEDUP_REMOVED lines=49> */
.L_x_18452:
[----:B------:R-:W-:Y:S01]  /*88f0*/  I2FP.F32.U32 R20, R20 ;  /* 0x0000001400147245 */ /* 0x000fe20000201000 */
[----:B------:R-:W-:Y:S02]  /*8900*/  IMAD.MOV.U32 R21, RZ, RZ, 0x2f800000 ;  /* 0x2f800000ff157424 */ /* 0x000fe400078e00ff */
[----:B-----5:R-:W-:Y:S01]  /*8910*/  FMUL.FTZ R23, R8, UR17 ;  /* 0x0000001108177c20 */ /* 0x020fe20008410000 */
[----:B0-----:R-:W-:Y:S02]  /*8920*/  HADD2.F32 R25, -RZ, R80.H1_H1 ;  /* 0x30000050ff197230 */ /* 0x001fe40000004100 */
[----:B------:R-:W-:Y:S01]  /*8930*/  FFMA.FTZ R20, R20, R21, 1.1641532182693481445e-10 ;  /* 0x2f00000014147423 */ /* 0x000fe20000010015 */
[----:B------:R-:W-:-:S04]  /*8940*/  FMUL.FTZ R23, R23, UR16 ;  /* 0x0000001017177c20 */ /* 0x000fc80008410000 */
[----:B------:R-:W-:-:S04]  /*8950*/  FSETP.GTU.FTZ.AND P2, PT, R20, UR22, PT ;  /* 0x0000001614007c0b */ /* 0x000fc8000bf5c000 */
[----:B------:R-:W-:Y:S02]  /*8960*/  FSEL R20, R23, RZ, !P2 ;  /* 0x000000ff17147208 */ /* 0x000fe40005000000 */
[----:B------:R-:W-:-:S03]  /*8970*/  SEL R21, RZ, 0x1, P2 ;  /* 0x00000001ff157807 */ /* 0x000fc60001000000 */
[----:B------:R-:W-:Y:S01]  /*8980*/  FMUL.FTZ R20, R25, R20 ;  /* 0x0000001419147220 */ /* 0x000fe20000410000 */
[----:B------:R-:W-:-:S07]  /*8990*/  PRMT R64, R21, 0x7610, R64 ;  /* 0x0000761015407816 */ /* 0x000fce0000000040 */
.L_x_18451:
        /* <DEDUP_REMOVED lines=15> */
.L_x_18457:
        /* <DEDUP_REMOVED lines=12> */
.L_x_18458:
        /* <DEDUP_REMOVED lines=50> */
.L_x_18456:
[----:B------:R-:W-:Y:S01]  /*8e70*/  HFMA2 R22, -RZ, RZ, 0.1171875, 0 ;  /* 0x2f800000ff167431 */ /* 0x000fe200000001ff */
[----:B------:R-:W-:Y:S01]  /*8e80*/  I2FP.F32.U32 R21, R21 ;  /* 0x0000001500157245 */ /* 0x000fe20000201000 */
[----:B0----5:R-:W-:Y:S01]  /*8e90*/  FMUL.FTZ R24, R9, UR17 ;  /* 0x0000001109187c20 */ /* 0x021fe20008410000 */
        /* <DEDUP_REMOVED lines=8> */
.L_x_18455:
[----:B0-----:R-:W-:Y:S01]  /*8f20*/  IMAD.MOV.U32 R24, RZ, RZ, R23 ;  /* 0x000000ffff187224 */ /* 0x001fe200078e0017 */
        /* <DEDUP_REMOVED lines=14> */
.L_x_18461:
        /* <DEDUP_REMOVED lines=12> */
.L_x_18462:
        /* <DEDUP_REMOVED lines=49> */
[----:B------:R-:W-:-:S07]  /*93e0*/  HFMA2 R24, -RZ, RZ, 0, 0 ;  /* 0x00000000ff187431 */ /* 0x000fce00000001ff */
.L_x_18460:
        /* <DEDUP_REMOVED lines=11> */
.L_x_18459:
        /* <DEDUP_REMOVED lines=15> */
.L_x_18464:
        /* <DEDUP_REMOVED lines=12> */
.L_x_18465:
        /* <DEDUP_REMOVED lines=50> */
.L_x_18463:
[----:B------:R-:W-:Y:S01]  /*9970*/  I2FP.F32.U32 R23, R23 ;  /* 0x0000001700177245 */ /* 0x000fe20000201000 */
[----:B-----5:R-:W-:Y:S01]  /*9980*/  FMUL.FTZ R25, R11, UR17 ;  /* 0x000000110b197c20 */ /* 0x020fe20008410000 */
[----:B------:R-:W-:Y:S01]  /*9990*/  MOV R24, 0x2f800000 ;  /* 0x2f80000000187802 */ /* 0x000fe20000000f00 */
[----:B------:R-:W-:Y:S02]  /*99a0*/  HADD2.F32 R26, -RZ, R79.H0_H0 ;  /* 0x2000004fff1a7230 */ /* 0x000fe40000004100 */
[----:B------:R-:W-:Y:S02]  /*99b0*/  FMUL.FTZ R25, R25, UR16 ;  /* 0x0000001019197c20 */ /* 0x000fe40008410000 */
[----:B------:R-:W-:-:S05]  /*99c0*/  FFMA.FTZ R23, R23, R24, 1.1641532182693481445e-10 ;  /* 0x2f00000017177423 */ /* 0x000fca0000010018 */
[----:B------:R-:W-:-:S04]  /*99d0*/  FSETP.GTU.FTZ.AND P2, PT, R23, UR22, PT ;  /* 0x0000001617007c0b */ /* 0x000fc8000bf5c000 */
[----:B------:R-:W-:Y:S02]  /*99e0*/  FSEL R23, R25, RZ, !P2 ;  /* 0x000000ff19177208 */ /* 0x000fe40005000000 */
[----:B------:R-:W-:-:S03]  /*99f0*/  SEL R24, RZ, 0x1, P2 ;  /* 0x00000001ff187807 */ /* 0x000fc60001000000 */
[----:B------:R-:W-:Y:S01]  /*9a00*/  FMUL.FTZ R23, R26, R23 ;  /* 0x000000171a177220 */ /* 0x000fe20000410000 */
[----:B------:R-:W-:-:S07]  /*9a10*/  PRMT R0, R24, 0x7610, R0 ;  /* 0x0000761018007816 */ /* 0x000fce0000000000 */
.L_x_18447:
[C---:B------:R-:W-:Y:S01]  /*9a20*/  VIADD R29, R91.reuse, 0x200 ;  /* 0x000002005b1d7836 */ /* 0x040fe20000000000 */
[----:B------:R-:W0:Y:S01]  /*9a30*/  @P1 LDC.64 R26, c[0x0][0x390] ;  /* 0x0000e400ff1a1b82 */ /* 0x000e220000000a00 */
[----:B------:R-:W-:Y:S01]  /*9a40*/  @P1 IADD3 R33, PT, PT, R60, 0x300, RZ ;  /* 0x000003003c211810 */ /* 0x000fe20007ffe0ff */
[----:B------:R-:W-:Y:S02]  /*9a50*/  @P0 VIADD R35, R91, 0x300 ;  /* 0x000003005b230836 */ /* 0x000fe40000000000 */
[----:B------:R-:W-:-:S04]  /*9a60*/  IMAD.WIDE.U32 R28, R29, 0x10, R56 ;  /* 0x000000101d1c7825 */ /* 0x000fc800078e0038 */
[----:B------:R-:W1:Y:S01]  /*9a70*/  @P0 LDC.64 R24, c[0x0][0x3a0] ;  /* 0x0000e800ff180b82 */ /* 0x000e620000000a00 */
        /* <DEDUP_REMOVED lines=16> */
.L_x_18466:
        /* <DEDUP_REMOVED lines=23> */
.L_x_18470:
        /* <DEDUP_REMOVED lines=12> */
.L_x_18471:
        /* <DEDUP_REMOVED lines=49> */
.L_x_18469:
[----:B------:R-:W-:Y:S01]  /*a0c0*/  I2FP.F32.U32 R24, R24 ;  /* 0x0000001800187245 */ /* 0x000fe20000201000 */
[----:B------:R-:W-:Y:S01]  /*a0d0*/  FMUL.FTZ R27, R8, UR17 ;  /* 0x00000011081b7c20 */ /* 0x000fe20008410000 */
[----:B------:R-:W-:-:S03]  /*a0e0*/  MOV R25, 0x2f800000 ;  /* 0x2f80000000197802 */ /* 0x000fc60000000f00 */
[----:B------:R-:W-:Y:S02]  /*a0f0*/  FMUL.FTZ R27, R27, UR16 ;  /* 0x000000101b1b7c20 */ /* 0x000fe40008410000 */
[----:B------:R-:W-:-:S05]  /*a100*/  FFMA.FTZ R24, R24, R25, 1.1641532182693481445e-10 ;  /* 0x2f00000018187423 */ /* 0x000fca0000010019 */
[----:B------:R-:W-:Y:S01]  /*a110*/  FSETP.GTU.FTZ.AND P3, PT, R24, UR22, PT ;  /* 0x0000001618007c0b */ /* 0x000fe2000bf7c000 */
[----:B------:R-:W-:-:S03]  /*a120*/  HADD2.F32 R24, -RZ, R78.H1_H1 ;  /* 0x3000004eff187230 */ /* 0x000fc60000004100 */
[----:B------:R-:W-:Y:S02]  /*a130*/  FSEL R27, R27, RZ, !P3 ;  /* 0x000000ff1b1b7208 */ /* 0x000fe40005800000 */
[----:B------:R-:W-:-:S03]  /*a140*/  SEL R25, RZ, 0x1, P3 ;  /* 0x00000001ff197807 */ /* 0x000fc60001800000 */
[----:B------:R-:W-:Y:S01]  /*a150*/  FFMA.FTZ R24, R27, R24, R4 ;  /* 0x000000181b187223 */ /* 0x000fe20000010004 */
[----:B------:R-:W-:-:S07]  /*a160*/  PRMT R64, R25, 0x7610, R64 ;  /* 0x0000761019407816 */ /* 0x000fce0000000040 */
.L_x_18468:
        /* <DEDUP_REMOVED lines=15> */
.L_x_18474:
        /* <DEDUP_REMOVED lines=12> */
.L_x_18475:
        /* <DEDUP_REMOVED lines=50> */
.L_x_18473:
        /* <DEDUP_REMOVED lines=11> */
.L_x_18472:
        /* <DEDUP_REMOVED lines=15> */
.L_x_18478:
        /* <DEDUP_REMOVED lines=12> */
.L_x_18479:
        /* <DEDUP_REMOVED lines=50> */
.L_x_18477:
        /* <DEDUP_REMOVED lines=11> */
.L_x_18476:
        /* <DEDUP_REMOVED lines=15> */
.L_x_18482:
        /* <DEDUP_REMOVED lines=12> */
.L_x_18483:
        /* <DEDUP_REMOVED lines=50> */
.L_x_18481:
        /* <DEDUP_REMOVED lines=12> */
.L_x_18467:
        /* <DEDUP_REMOVED lines=19> */
.L_x_18486:
        /* <DEDUP_REMOVED lines=12> */
.L_x_18487:
        /* <DEDUP_REMOVED lines=49> */
.L_x_18485:
        /* <DEDUP_REMOVED lines=11> */
.L_x_18484:
        /* <DEDUP_REMOVED lines=15> */
.L_x_18490:
        /* <DEDUP_REMOVED lines=12> */
.L_x_18491:
        /* <DEDUP_REMOVED lines=50> */
.L_x_18489:
        /* <DEDUP_REMOVED lines=11> */
.L_x_18488:
        /* <DEDUP_REMOVED lines=15> */
.L_x_18494:
        /* <DEDUP_REMOVED lines=12> */
.L_x_18495:
        /* <DEDUP_REMOVED lines=50> */
.L_x_18493:
        /* <DEDUP_REMOVED lines=11> */
.L_x_18492:
        /* <DEDUP_REMOVED lines=15> */
.L_x_18497:
        /* <DEDUP_REMOVED lines=12> */
.L_x_18498:
        /* <DEDUP_REMOVED lines=50> */
.L_x_18496:
        /* <DEDUP_REMOVED lines=11> */
.L_x_18480:
        /* <DEDUP_REMOVED lines=22> */
.L_x_18499:
        /* <DEDUP_REMOVED lines=23> */
.L_x_18503:
        /* <DEDUP_REMOVED lines=12> */
.L_x_18504:
        /* <DEDUP_REMOVED lines=50> */
.L_x_18502:
        /* <DEDUP_REMOVED lines=11> */
.L_x_18501:
        /* <DEDUP_REMOVED lines=15> */
.L_x_18507:
        /* <DEDUP_REMOVED lines=12> */
.L_x_18508:
        /* <DEDUP_REMOVED lines=50> */
.L_x_18506:
[----:B------:R-:W-:Y:S01]  /*d460*/  I2FP.F32.U32 R29, R29 ;  /* 0x0000001d001d7245 */ /* 0x000fe20000201000 */
[----:B0-----:R-:W-:Y:S01]  /*d470*/  FMUL.FTZ R32, R9, UR17 ;  /* 0x0000001109207c20 */ /* 0x001fe20008410000 */
        /* <DEDUP_REMOVED lines=9> */
.L_x_18505:
[----:B0-----:R-:W-:Y:S01]  /*d510*/  IMAD.MOV.U32 R32, RZ, RZ, R31 ;  /* 0x000000ffff207224 */ /* 0x001fe200078e001f */
        /* <DEDUP_REMOVED lines=14> */
.L_x_18511:
        /* <DEDUP_REMOVED lines=12> */
.L_x_18512:
        /* <DEDUP_REMOVED lines=50> */
.L_x_18510:
        /* <DEDUP_REMOVED lines=11> */
.L_x_18509:
        /* <DEDUP_REMOVED lines=15> */
.L_x_18515:
        /* <DEDUP_REMOVED lines=12> */
.L_x_18516:
        /* <DEDUP_REMOVED lines=50> */
.L_x_18514:
        /* <DEDUP_REMOVED lines=10> */
[----:B------:R-:W-:Y:S01]  /*e000*/  PRMT R0, R32, 0x7610, R0 ;  /* 0x0000761020007816 */ /* 0x000fe20000000000 */
[----:B------:R-:W-:Y:S06]  /*e010*/  BRA `(.L_x_18513) ;  /* 0x0000001400907947 */ /* 0x000fec0003800000 */
.L_x_18500:
[----:B-1----:R-:W-:Y:S01]  /*e020*/  IMAD.MOV.U32 R30, RZ, RZ, R35 ;  /* 0x000000ffff1e7224 */ /* 0x002fe200078e0023 */
        /* <DEDUP_REMOVED lines=18> */
.L_x_18519:
        /* <DEDUP_REMOVED lines=12> */
.L_x_18520:
        /* <DEDUP_REMOVED lines=50> */
.L_x_18518:
        /* <DEDUP_REMOVED lines=11> */
.L_x_18517:
        /* <DEDUP_REMOVED lines=15> */
.L_x_18523:
        /* <DEDUP_REMOVED lines=12> */
.L_x_18524:
        /* <DEDUP_REMOVED lines=50> */
.L_x_18522:
[----:B------:R-:W-:Y:S01]  /*eab0*/  I2FP.F32.U32 R29, R29 ;  /* 0x0000001d001d7245 */ /* 0x000fe20000201000 */
[----:B0----5:R-:W-:Y:S01]  /*eac0*/  FMUL.FTZ R32, R9, UR17 ;  /* 0x0000001109207c20 */ /* 0x021fe20008410000 */
[----:B------:R-:W-:Y:S01]  /*ead0*/  MOV R30, 0x2f800000 ;  /* 0x2f800000001e7802 */ /* 0x000fe20000000f00 */
[----:B------:R-:W-:Y:S02]  /*eae0*/  HADD2.F32 R34, -RZ, R75.H1_H1 ;  /* 0x3000004bff227230 */ /* 0x000fe40000004100 */
[----:B------:R-:W-:Y:S02]  /*eaf0*/  FMUL.FTZ R32, R32, UR16 ;  /* 0x0000001020207c20 */ /* 0x000fe40008410000 */
[----:B------:R-:W-:-:S05]  /*eb00*/  FFMA.FTZ R29, R29, R30, 1.1641532182693481445e-10 ;  /* 0x2f0000001d1d7423 */ /* 0x000fca000001001e */
[----:B------:R-:W-:-:S04]  /*eb10*/  FSETP.GTU.FTZ.AND P2, PT, R29, UR22, PT ;  /* 0x000000161d007c0b */ /* 0x000fc8000bf5c000 */
[----:B------:R-:W-:Y:S02]  /*eb20*/  FSEL R29, R32, RZ, !P2 ;  /* 0x000000ff201d7208 */ /* 0x000fe40005000000 */
[----:B------:R-:W-:-:S03]  /*eb30*/  SEL R30, RZ, 0x1, P2 ;  /* 0x00000001ff1e7807 */ /* 0x000fc60001000000 */
[----:B------:R-:W-:Y:S01]  /*eb40*/  FMUL.FTZ R29, R34, R29 ;  /* 0x0000001d221d7220 */ /* 0x000fe20000410000 */
[----:B------:R-:W-:-:S07]  /*eb50*/  PRMT R63, R30, 0x7610, R63 ;  /* 0x000076101e3f7816 */ /* 0x000fce000000003f */
.L_x_18521:
[----:B------:R-:W-:Y:S02]  /*eb60*/  HFMA2 R30, -RZ, RZ, 0, 0 ;  /* 0x00000000ff1e7431 */ /* 0x000fe400000001ff */
[----:B0-----:R-:W-:Y:S01]  /*eb70*/  IMAD.MOV.U32 R32, RZ, RZ, R31 ;  /* 0x000000ffff207224 */ /* 0x001fe200078e001f */
        /* <DEDUP_REMOVED lines=13> */
.L_x_18527:
        /* <DEDUP_REMOVED lines=12> */
.L_x_18528:
        /* <DEDUP_REMOVED lines=50> */
.L_x_18526:
        /* <DEDUP_REMOVED lines=11> */
.L_x_18525:
        /* <DEDUP_REMOVED lines=15> */
.L_x_18530:
        /* <DEDUP_REMOVED lines=12> */
.L_x_18531:
        /* <DEDUP_REMOVED lines=50> */
.L_x_18529:
        /* <DEDUP_REMOVED lines=11> */
.L_x_18513:
        /* <DEDUP_REMOVED lines=22> */
.L_x_18532:
        /* <DEDUP_REMOVED lines=23> */
.L_x_18536:
        /* <DEDUP_REMOVED lines=12> */
.L_x_18537:
        /* <DEDUP_REMOVED lines=49> */
.L_x_18535:
        /* <DEDUP_REMOVED lines=11> */
.L_x_18534:
        /* <DEDUP_REMOVED lines=15> */
.L_x_18540:
        /* <DEDUP_REMOVED lines=12> */
.L_x_18541:
        /* <DEDUP_REMOVED lines=50> */
.L_x_18539:
        /* <DEDUP_REMOVED lines=11> */
.L_x_18538:
        /* <DEDUP_REMOVED lines=15> */
.L_x_18544:
        /* <DEDUP_REMOVED lines=12> */
.L_x_18545:
        /* <DEDUP_REMOVED lines=50> */
.L_x_18543:
        /* <DEDUP_REMOVED lines=11> */
.L_x_18542:
        /* <DEDUP_REMOVED lines=15> */
.L_x_18548:
        /* <DEDUP_REMOVED lines=12> */
.L_x_18549:
        /* <DEDUP_REMOVED lines=50> */
.L_x_18547:
        /* <DEDUP_REMOVED lines=10> */
[----:B------:R-:W-:Y:S01]  /*10e20*/  PRMT R0, R58, 0x7610, R0 ;  /* 0x000076103a007816 */ /* 0x000fe20000000000 */
[----:B------:R-:W-:Y:S06]  /*10e30*/  BRA `(.L_x_18546) ;  /* 0x00000014008c7947 */ /* 0x000fec0003800000 */
.L_x_18533:
        /* <DEDUP_REMOVED lines=19> */
.L_x_18552:
        /* <DEDUP_REMOVED lines=12> */
.L_x_18553:
        /* <DEDUP_REMOVED lines=49> */
.L_x_18551:
        /* <DEDUP_REMOVED lines=11> */
.L_x_18550:
        /* <DEDUP_REMOVED lines=15> */
.L_x_18556:
        /* <DEDUP_REMOVED lines=12> */
.L_x_18557:
        /* <DEDUP_REMOVED lines=50> */
.L_x_18555:
        /* <DEDUP_REMOVED lines=11> */
.L_x_18554:
        /* <DEDUP_REMOVED lines=15> */
.L_x_18560:
        /* <DEDUP_REMOVED lines=12> */
.L_x_18561:
        /* <DEDUP_REMOVED lines=50> */
.L_x_18559:
        /* <DEDUP_REMOVED lines=11> */
.L_x_18558:
        /* <DEDUP_REMOVED lines=15> */
.L_x_18563:
        /* <DEDUP_REMOVED lines=12> */
.L_x_18564:
        /* <DEDUP_REMOVED lines=50> */
.L_x_18562:
[----:B------:R-:W-:Y:S01]  /*123c0*/  I2FP.F32.U32 R35, R35 ;  /* 0x0000002300237245 */ /* 0x000fe20000201000 */
[----:B-----5:R-:W-:Y:S01]  /*123d0*/  FMUL.FTZ R59, R11, UR17 ;  /* 0x000000110b3b7c20 */ /* 0x020fe20008410000 */
        /* <DEDUP_REMOVED lines=9> */
.L_x_18546:
        /* <DEDUP_REMOVED lines=38> */
.L_x_18565:
[----:B0-----:R-:W0:Y:S01]  /*126d0*/  SHFL.BFLY PT, R57, R58, 0x1, 0x1f ;  /* 0x0c201f003a397f89 */ /* 0x001e2200000e0000 */
        /* <DEDUP_REMOVED lines=9> */
[----:B0-----:R-:W-:Y:S02]  /*12770*/  FADD.FTZ R56, R74, R57 ;  /* 0x000000394a387221 */ /* 0x001fe40000010000 */
[----:B------:R-:W0:Y:S02]  /*12780*/  S2R R74, SR_TID.X ;  /* 0x00000000004a7919 */ /* 0x000e240000002100 */
        /* <DEDUP_REMOVED lines=14> */
[----:B------:R-:W-:Y:S01]  /*12870*/  FADD.FTZ R58, -R56, R19 ;  /* 0x00000013383a7221 */ /* 0x000fe20000010100 */
[----:B0-----:R-:W-:Y:S02]  /*12880*/  LOP3.LUT P0, RZ, R74, 0x1f, RZ, 0xc0, !PT ;  /* 0x0000001f4aff7812 */ /* 0x001fe4000780c0ff */
        /* <DEDUP_REMOVED lines=45> */
[----:B------:R-:W-:Y:S02]  /*12b60*/  IMAD.MOV.U32 R60, RZ, RZ, RZ ;  /* 0x000000ffff3c7224 */ /* 0x000fe400078e00ff */
[----:B0-----:R-:W-:Y:S01]  /*12b70*/  FADD.FTZ R57, R91, R92 ;  /* 0x0000005c5b397221 */ /* 0x001fe20000010000 */
        /* <DEDUP_REMOVED lines=8> */
.L_x_18567:
[----:B------:R-:W-:Y:S05]  /*12c00*/  BSYNC.RECONVERGENT B0 ;  /* 0x0000000000007941 */ /* 0x000fea0003800200 */
.L_x_18566:
        /* <DEDUP_REMOVED lines=12> */
.L_x_18569:
[----:B------:R-:W-:Y:S05]  /*12cd0*/  BSYNC.RECONVERGENT B0 ;  /* 0x0000000000007941 */ /* 0x000fea0003800200 */
.L_x_18568:
        /* <DEDUP_REMOVED lines=60> */
[----:B------:R-:W-:-:S03]  /*130a0*/  MOV R57, UR7 ;  /* 0x0000000700397c02 */ /* 0x000fc60008000f00 */
[----:B------:R-:W-:Y:S01]  /*130b0*/  FADD.FTZ R56, R56, R93 ;  /* 0x0000005d38387221 */ /* 0x000fe20000010000 */
[----:B------:R-:W-:Y:S02]  /*130c0*/  IMAD.U32 R93, RZ, RZ, UR7 ;  /* 0x00000007ff5d7e24 */ /* 0x000fe4000f8e00ff */
[----:B---3--:R-:W-:-:S03]  /*130d0*/  @!P0 IMAD.WIDE R58, R57, 0x4, R58 ;  /* 0x00000004393a8825 */ /* 0x008fc600078e023a */
[----:B------:R-:W0:Y:S01]  /*130e0*/  MUFU.RSQ R56, R56 ;  /* 0x0000003800387308 */ /* 0x000e220000001400 */
[----:B--2---:R-:W-:-:S05]  /*130f0*/  @!P0 IMAD.WIDE R60, R93, 0x4, R60 ;  /* 0x000000045d3c8825 */ /* 0x004fca00078e023c */
[----:B------:R1:W-:Y:S04]  /*13100*/  @!P0 STG.E desc[UR14][R60.64], R91 ;  /* 0x0000005b3c008986 */ /* 0x0003e8000c10190e */
[----:B0-----:R1:W-:Y:S01]  /*13110*/  @!P0 STG.E desc[UR14][R58.64], R56 ;  /* 0x000000383a008986 */ /* 0x0013e2000c10190e */
[----:B------:R-:W-:Y:S05]  /*13120*/  BRA.U !UP1, `(.L_x_18570) ;  /* 0x0000000909787547 */ /* 0x000fea000b800000 */
[----:B------:R-:W-:Y:S01]  /*13130*/  FSEL R57, R91, RZ, !P1 ;  /* 0x000000ff5b397208 */ /* 0x000fe20004800000 */
[----:B------:R-:W-:Y:S01]  /*13140*/  UIADD3 UR4, UPT, UPT, UR4, -0x1, URZ ;  /* 0xffffffff04047890 */ /* 0x000fe2000fffe0ff */
[----:B------:R-:W-:Y:S01]  /*13150*/  HADD2.F32 R113, -RZ, R83.H0_H0 ;  /* 0x20000053ff717230 */ /* 0x000fe20000004100 */
[----:B------:R-:W-:Y:S01]  /*13160*/  SHF.R.U64 R106, R42, 0x10, R43 ;  /* 0x000000102a6a7819 */ /* 0x000fe2000000122b */
[----:B------:R-:W-:Y:S02]  /*13170*/  HADD2.F32 R115, -RZ, R44.H0_H0 ;  /* 0x2000002cff737230 */ /* 0x000fe40000004100 */
[C---:B------:R-:W-:Y:S01]  /*13180*/  FADD.FTZ R109, -R57.reuse, R12 ;  /* 0x0000000c396d7221 */ /* 0x040fe20000010100 */
[----:B------:R-:W-:Y:S01]  /*13190*/  UIMAD UR4, UR4, UR23, URZ ;  /* 0x00000017040472a4 */ /* 0x000fe2000f8e02ff */
[C---:B-1----:R-:W-:Y:S01]  /*131a0*/  FADD.FTZ R91, -R57.reuse, R21 ;  /* 0x00000015395b7221 */ /* 0x042fe20000010100 */
[C---:B------:R-:W-:Y:S01]  /*131b0*/  FADD.FTZ R103, -R57.reuse, R19 ;  /* 0x0000001339677221 */ /* 0x040fe20000010100 */
[----:B------:R-:W-:Y:S01]  /*131c0*/  FMUL.FTZ R12, R56, R109 ;  /* 0x0000006d380c7220 */ /* 0x000fe20000410000 */
[C---:B------:R-:W-:Y:S01]  /*131d0*/  FADD.FTZ R21, -R57.reuse, R25 ;  /* 0x0000001939157221 */ /* 0x040fe20000010100 */
[----:B------:R-:W0:Y:S01]  /*131e0*/  LDC.64 R108, c[0x0][0x428] ;  /* 0x00010a00ff6c7b82 */ /* 0x000e220000000a00 */
[C---:B------:R-:W-:Y:S01]  /*131f0*/  FADD.FTZ R19, -R57.reuse, R23 ;  /* 0x0000001739137221 */ /* 0x040fe20000010100 */
[C---:B------:R-:W-:Y:S01]  /*13200*/  FADD.FTZ R25, -R57.reuse, R29 ;  /* 0x0000001d39197221 */ /* 0x040fe20000010100 */
[----:B------:R-:W-:Y:S01]  /*13210*/  USHF.R.S32.HI UR5, URZ, 0x1f, UR4 ;  /* 0x0000001fff057899 */ /* 0x000fe20008011404 */
        /* <DEDUP_REMOVED lines=18> */
[----:B------:R-:W-:Y:S01]  /*13340*/  HADD2.F32 R35, -RZ, R84.H1_H1 ;  /* 0x30000054ff237230 */ /* 0x000fe20000004100 */
[----:B------:R-:W-:Y:S01]  /*13350*/  ULEA.HI UR5, UR5, UR4, URZ, 0x2 ;  /* 0x0000000405057291 */ /* 0x000fe2000f8f10ff */
[----:B------:R-:W-:-:S02]  /*13360*/  HADD2.F32 R16, -RZ, R98.H1_H1 ;  /* 0x30000062ff107230 */ /* 0x000fc40000004100 */
[----:B------:R-:W-:Y:S01]  /*13370*/  FMUL.FTZ R15, R56, R15 ;  /* 0x0000000f380f7220 */ /* 0x000fe20000410000 */
[----:B------:R-:W-:Y:S01]  /*13380*/  FFMA.FTZ R12, R12, R113, R115 ;  /* 0x000000710c0c7223 */ /* 0x000fe20000010073 */
[----:B------:R-:W-:Y:S02]  /*13390*/  HADD2.F32 R18, -RZ, R84.H0_H0 ;  /* 0x20000054ff127230 */ /* 0x000fe40000004100 */
[C---:B------:R-:W-:Y:S01]  /*133a0*/  FMUL.FTZ R13, R56.reuse, R13 ;  /* 0x0000000d380d7220 */ /* 0x040fe20000410000 */
[----:B------:R-:W-:Y:S01]  /*133b0*/  FFMA.FTZ R15, R15, R35, R16 ;  /* 0x000000230f0f7223 */ /* 0x000fe20000010010 */
[----:B------:R-:W-:Y:S02]  /*133c0*/  IMAD.U32 R35, RZ, RZ, UR5 ;  /* 0x00000005ff237e24 */ /* 0x000fe4000f8e00ff */
[C---:B------:R-:W-:Y:S01]  /*133d0*/  FMUL.FTZ R107, R56.reuse, R107 ;  /* 0x0000006b386b7220 */ /* 0x040fe20000410000 */
[----:B------:R-:W-:Y:S02]  /*133e0*/  HADD2.F32 R20, -RZ, R98.H0_H0 ;  /* 0x20000062ff147230 */ /* 0x000fe40000004100 */
[----:B------:R-:W-:Y:S01]  /*133f0*/  FMUL.FTZ R26, R56, R27 ;  /* 0x0000001b381a7220 */ /* 0x000fe20000410000 */
[----:B------:R-:W-:Y:S01]  /*13400*/  HADD2.F32 R113, -RZ, R83.H1_H1 ;  /* 0x30000053ff717230 */ /* 0x000fe20000004100 */
[----:B------:R-:W-:Y:S01]  /*13410*/  LEA.HI.SX32 R35, R35, R74, 0x1e ;  /* 0x0000004a23237211 */ /* 0x000fe200078ff2ff */
[----:B------:R-:W-:-:S02]  /*13420*/  HADD2.F32 R14, -RZ, R45.H0_H0 ;  /* 0x2000002dff0e7230 */ /* 0x000fc40000004100 */
[C---:B------:R-:W-:Y:S01]  /*13430*/  FMUL.FTZ R28, R56.reuse, R31 ;  /* 0x0000001f381c7220 */ /* 0x040fe20000410000 */
[C---:B------:R-:W-:Y:S01]  /*13440*/  FMUL.FTZ R27, R56.reuse, R59 ;  /* 0x0000003b381b7220 */ /* 0x040fe20000410000 */
[C---:B------:R-:W-:Y:S01]  /*13450*/  FMUL.FTZ R31, R56.reuse, R57 ;  /* 0x00000039381f7220 */ /* 0x040fe20000410000 */
[C---:B------:R-:W-:Y:S01]  /*13460*/  VIADD R57, R35.reuse, 0x200 ;  /* 0x0000020023397836 */ /* 0x040fe20000000000 */
[----:B------:R-:W-:Y:S01]  /*13470*/  IADD3 R59, PT, PT, R35, 0x300, RZ ;  /* 0x00000300233b7810 */ /* 0x000fe20007ffe0ff */
[C---:B------:R-:W-:Y:S01]  /*13480*/  FMUL.FTZ R16, R56.reuse, R103 ;  /* 0x0000006738107220 */ /* 0x040fe20000410000 */
[C---:B------:R-:W-:Y:S01]  /*13490*/  FMUL.FTZ R22, R56.reuse, R95 ;  /* 0x0000005f38167220 */ /* 0x040fe20000410000 */
[----:B------:R-:W-:Y:S01]  /*134a0*/  FMUL.FTZ R24, R56, R61 ;  /* 0x0000003d38187220 */ /* 0x000fe20000410000 */
[----:B------:R-:W-:Y:S01]  /*134b0*/  FFMA.FTZ R13, R13, R18, R20 ;  /* 0x000000120d0d7223 */ /* 0x000fe20000010014 */
[----:B------:R-:W-:Y:S01]  /*134c0*/  FFMA.FTZ R14, R107, R113, R14 ;  /* 0x000000716b0e7223 */ /* 0x000fe2000001000e */
[----:B0-----:R-:W-:-:S04]  /*134d0*/  IMAD.WIDE.U32 R102, R35, 0x10, R108 ;  /* 0x0000001023667825 */ /* 0x001fc800078e006c */
[C---:B------:R-:W-:Y:S01]  /*134e0*/  FMUL.FTZ R30, R56.reuse, R33 ;  /* 0x00000021381e7220 */ /* 0x040fe20000410000 */
[C---:B------:R-:W-:Y:S01]  /*134f0*/  IADD3 R95, PT, PT, R35.reuse, 0x500, RZ ;  /* 0x00000500235f7810 */ /* 0x040fe20007ffe0ff */
[C---:B------:R-:W-:Y:S01]  /*13500*/  FMUL.FTZ R94, R56.reuse, R93 ;  /* 0x0000005d385e7220 */ /* 0x040fe20000410000 */
[C---:B------:R-:W-:Y:S01]  /*13510*/  VIADD R61, R35.reuse, 0x400 ;  /* 0x00000400233d7836 */ /* 0x040fe20000000000 */
        /* <DEDUP_REMOVED lines=12> */
[--C-:B------:R-:W-:Y:S01]  /*135e0*/  IMAD.WIDE.U32 R34, R57, 0x10, R108.reuse ;  /* 0x0000001039227825 */ /* 0x100fe200078e006c */
[----:B------:R0:W-:Y:S03]  /*135f0*/  STG.E.128 desc[UR14][R102.64], R12 ;  /* 0x0000000c66007986 */ /* 0x0001e6000c101d0e */
[----:B------:R-:W-:-:S04]  /*13600*/  IMAD.WIDE.U32 R56, R59, 0x10, R108 ;  /* 0x000000103b387825 */ /* 0x000fc800078e006c */
[----:B------:R-:W-:-:S04]  /*13610*/  IMAD.WIDE.U32 R58, R61, 0x10, R108 ;  /* 0x000000103d3a7825 */ /* 0x000fc800078e006c */
[----:B------:R-:W-:Y:S01]  /*13620*/  IMAD.WIDE.U32 R60, R95, 0x10, R108 ;  /* 0x000000105f3c7825 */ /* 0x000fe200078e006c */
[----:B------:R-:W-:-:S03]  /*13630*/  SHF.R.U32.HI R95, RZ, 0x10, R43 ;  /* 0x00000010ff5f7819 */ /* 0x000fc6000001162b */
[----:B------:R-:W-:Y:S02]  /*13640*/  HADD2.F32 R101, -RZ, R42.H0_H0 ;  /* 0x2000002aff657230 */ /* 0x000fe40000004100 */
[----:B------:R-:W-:Y:S01]  /*13650*/  HADD2.F32 R106, -RZ, R106.H0_H0 ;  /* 0x2000006aff6a7230 */ /* 0x000fe20000004100 */
[--C-:B0-----:R-:W-:Y:S01]  /*13660*/  SHF.R.U64 R14, R54, 0x10, R55.reuse ;  /* 0x00000010360e7819 */ /* 0x101fe20000001237 */
[----:B------:R-:W-:Y:S01]  /*13670*/  HADD2.F32 R13, -RZ, R88.H0_H0 ;  /* 0x20000058ff0d7230 */ /* 0x000fe20000004100 */
[----:B------:R-:W-:Y:S01]  /*13680*/  SHF.R.U32.HI R15, RZ, 0x10, R55 ;  /* 0x00000010ff0f7819 */ /* 0x000fe20000011637 */
[----:B------:R-:W-:Y:S02]  /*13690*/  HADD2.F32 R95, -RZ, R95.H0_H0 ;  /* 0x2000005fff5f7230 */ /* 0x000fe40000004100 */
[----:B------:R-:W-:Y:S02]  /*136a0*/  HADD2.F32 R14, -RZ, R14.H0_H0 ;  /* 0x2000000eff0e7230 */ /* 0x000fe40000004100 */
[----:B------:R-:W-:Y:S01]  /*136b0*/  FFMA.FTZ R12, R94, R13, R101 ;  /* 0x0000000d5e0c7223 */ /* 0x000fe20000010065 */
[----:B------:R-:W-:Y:S01]  /*136c0*/  HADD2.F32 R15, -RZ, R15.H0_H0 ;  /* 0x2000000fff0f7230 */ /* 0x000fe20000004100 */
[----:B------:R-:W-:Y:S01]  /*136d0*/  SHF.R.U64 R94, R38, 0x10, R39 ;  /* 0x00000010265e7819 */ /* 0x000fe20000001227 */
[----:B------:R-:W-:-:S02]  /*136e0*/  HADD2.F32 R97, -RZ, R88.H1_H1 ;  /* 0x30000058ff617230 */ /* 0x000fc40000004100 */
[----:B------:R-:W-:Y:S01]  /*136f0*/  FFMA.FTZ R13, R93, R14, R106 ;  /* 0x0000000e5d0d7223 */ /* 0x000fe2000001006a */
[----:B------:R-:W-:Y:S02]  /*13700*/  HADD2.F32 R99, -RZ, R43.H0_H0 ;  /* 0x2000002bff637230 */ /* 0x000fe40000004100 */
[----:B------:R-:W-:Y:S01]  /*13710*/  FFMA.FTZ R15, R16, R15, R95 ;  /* 0x0000000f100f7223 */ /* 0x000fe2000001005f */
[----:B------:R-:W-:Y:S01]  /*13720*/  HADD2.F32 R102, -RZ, R89.H0_H0 ;  /* 0x20000059ff667230 */ /* 0x000fe20000004100 */
[----:B------:R-:W-:Y:S01]  /*13730*/  SHF.R.U64 R106, R52, 0x10, R53 ;  /* 0x00000010346a7819 */ /* 0x000fe20000001235 */
[----:B------:R-:W-:Y:S02]  /*13740*/  HADD2.F32 R104, -RZ, R40.H0_H0 ;  /* 0x20000028ff687230 */ /* 0x000fe40000004100 */
[----:B------:R-:W-:Y:S01]  /*13750*/  FFMA.FTZ R14, R92, R97, R99 ;  /* 0x000000615c0e7223 */ /* 0x000fe20000010063 */
[----:B------:R-:W-:Y:S01]  /*13760*/  SHF.R.U64 R92, R50, 0x10, R51 ;  /* 0x00000010325c7819 */ /* 0x000fe20000001233 */
[----:B------:R-:W-:Y:S01]  /*13770*/  IMAD.WIDE.U32 R32, R33, 0x10, R108 ;  /* 0x0000001021207825 */ /* 0x000fe200078e006c */
[----:B------:R-:W-:-:S03]  /*13780*/  SHF.R.U64 R108, R40, 0x10, R41 ;  /* 0x00000010286c7819 */ /* 0x000fc60000001229 */
[----:B------:R-:W-:Y:S01]  /*13790*/  FFMA.FTZ R16, R17, R102, R104 ;  /* 0x0000006611107223 */ /* 0x000fe20000010068 */
[----:B------:R-:W-:Y:S01]  /*137a0*/  SHF.R.U32.HI R102, RZ, 0x10, R53 ;  /* 0x00000010ff667819 */ /* 0x000fe20000011635 */
[----:B------:R-:W-:Y:S01]  /*137b0*/  HADD2.F32 R92, -RZ, R92.H0_H0 ;  /* 0x2000005cff5c7230 */ /* 0x000fe20000004100 */
[----:B------:R-:W-:Y:S01]  /*137c0*/  SHF.R.U32.HI R104, RZ, 0x10, R41 ;  /* 0x00000010ff687819 */ /* 0x000fe20000011629 */
[----:B------:R-:W-:Y:S01]  /*137d0*/  HADD2.F32 R94, -RZ, R94.H0_H0 ;  /* 0x2000005eff5e7230 */ /* 0x000fe20000004100 */
[----:B------:R0:W-:Y:S01]  /*137e0*/  STG.E.128 desc[UR14][R32.64], R12 ;  /* 0x0000000c20007986 */ /* 0x0001e2000c101d0e */
[----:B------:R-:W-:Y:S02]  /*137f0*/  HADD2.F32 R102, -RZ, R102.H0_H0 ;  /* 0x20000066ff667230 */ /* 0x000fe40000004100 */
[----:B------:R-:W-:Y:S02]  /*13800*/  HADD2.F32 R104, -RZ, R104.H0_H0 ;  /* 0x20000068ff687230 */ /* 0x000fe40000004100 */
[----:B------:R-:W-:Y:S01]  /*13810*/  FFMA.FTZ R21, R21, R92, R94 ;  /* 0x0000005c15157223 */ /* 0x000fe2000001005e */
[----:B------:R-:W-:Y:S01]  /*13820*/  HADD2.F32 R99, -RZ, R89.H1_H1 ;  /* 0x30000059ff637230 */ /* 0x000fe20000004100 */
[----:B------:R-:W-:Y:S01]  /*13830*/  SHF.R.U64 R94, R48, 0x10, R49 ;  /* 0x00000010305e7819 */ /* 0x000fe20000001231 */
[----:B------:R-:W-:-:S02]  /*13840*/  HADD2.F32 R97, -RZ, R41.H0_H0 ;  /* 0x20000029ff617230 */ /* 0x000fc40000004100 */
[----:B------:R-:W-:Y:S01]  /*13850*/  FFMA.FTZ R19, R19, R102, R104 ;  /* 0x0000006613137223 */ /* 0x000fe20000010068 */
[----:B------:R-:W-:Y:S01]  /*13860*/  HADD2.F32 R93, -RZ, R90.H0_H0 ;  /* 0x2000005aff5d7230 */ /* 0x000fe20000004100 */
[----:B------:R-:W-:Y:S01]  /*13870*/  SHF.R.U32.HI R102, RZ, 0x10, R51 ;  /* 0x00000010ff667819 */ /* 0x000fe20000011633 */
[----:B------:R-:W-:Y:S01]  /*13880*/  HADD2.F32 R95, -RZ, R38.H0_H0 ;  /* 0x20000026ff5f7230 */ /* 0x000fe20000004100 */
[----:B------:R-:W-:Y:S01]  /*13890*/  SHF.R.U32.HI R104, RZ, 0x10, R39 ;  /* 0x00000010ff687819 */ /* 0x000fe20000011627 */
[----:B------:R-:W-:Y:S02]  /*138a0*/  HADD2.F32 R106, -RZ, R106.H0_H0 ;  /* 0x2000006aff6a7230 */ /* 0x000fe40000004100 */
[----:B------:R-:W-:Y:S01]  /*138b0*/  FFMA.FTZ R18, R18, R99, R97 ;  /* 0x0000006312127223 */ /* 0x000fe20000010061 */
[----:B------:R-:W-:Y:S02]  /*138c0*/  HADD2.F32 R108, -RZ, R108.H0_H0 ;  /* 0x2000006cff6c7230 */ /* 0x000fe40000004100 */
[----:B------:R-:W-:Y:S01]  /*138d0*/  FFMA.FTZ R20, R20, R93, R95 ;  /* 0x0000005d14147223 */ /* 0x000fe2000001005f */
[----:B------:R-:W-:-:S02]  /*138e0*/  HADD2.F32 R95, -RZ, R96.H0_H0 ;  /* 0x20000060ff5f7230 */ /* 0x000fc40000004100 */
[----:B------:R-:W-:Y:S02]  /*138f0*/  HADD2.F32 R97, -RZ, R36.H0_H0 ;  /* 0x20000024ff617230 */ /* 0x000fe40000004100 */
[----:B------:R-:W-:Y:S01]  /*13900*/  FFMA.FTZ R17, R91, R106, R108 ;  /* 0x0000006a5b117223 */ /* 0x000fe2000001006c */
[----:B------:R-:W-:Y:S02]  /*13910*/  HADD2.F32 R92, -RZ, R100.H0_H0 ;  /* 0x20000064ff5c7230 */ /* 0x000fe40000004100 */
[----:B------:R-:W-:Y:S02]  /*13920*/  HADD2.F32 R102, -RZ, R102.H0_H0 ;  /* 0x20000066ff667230 */ /* 0x000fe40000004100 */
[----:B------:R-:W-:Y:S01]  /*13930*/  FFMA.FTZ R24, R24, R95, R97 ;  /* 0x0000005f18187223 */ /* 0x000fe20000010061 */
[----:B------:R-:W-:Y:S01]  /*13940*/  HADD2.F32 R104, -RZ, R104.H0_H0 ;  /* 0x20000068ff687230 */ /* 0x000fe20000004100 */
[----:B------:R0:W-:Y:S01]  /*13950*/  STG.E.128 desc[UR14][R34.64], R16 ;  /* 0x0000001022007986 */ /* 0x0001e2000c101d0e */
[----:B------:R-:W-:-:S02]  /*13960*/  HADD2.F32 R91, -RZ, R96.H1_H1 ;  /* 0x30000060ff5b7230 */ /* 0x000fc40000004100 */
[----:B------:R-:W-:Y:S02]  /*13970*/  HADD2.F32 R94, -RZ, R94.H0_H0 ;  /* 0x2000005eff5e7230 */ /* 0x000fe40000004100 */
[----:B------:R-:W-:Y:S01]  /*13980*/  FFMA.FTZ R23, R23, R102, R104 ;  /* 0x0000006617177223 */ /* 0x000fe20000010068 */
[----:B------:R-:W-:Y:S02]  /*13990*/  HADD2.F32 R93, -RZ, R37.H0_H0 ;  /* 0x20000025ff5d7230 */ /* 0x000fe40000004100 */
[----:B------:R-:W-:Y:S02]  /*139a0*/  HADD2.F32 R99, -RZ, R90.H1_H1 ;  /* 0x3000005aff637230 */ /* 0x000fe40000004100 */
[----:B------:R-:W-:Y:S01]  /*139b0*/  FFMA.FTZ R25, R25, R94, R92 ;  /* 0x0000005e19197223 */ /* 0x000fe2000001005c */
[----:B------:R-:W-:Y:S02]  /*139c0*/  HADD2.F32 R101, -RZ, R39.H0_H0 ;  /* 0x20000027ff657230 */ /* 0x000fe40000004100 */
[----:B------:R-:W-:Y:S01]  /*139d0*/  FFMA.FTZ R26, R26, R91, R93 ;  /* 0x0000005b1a1a7223 */ /* 0x000fe2000001005d */
[----:B------:R-:W-:-:S02]  /*139e0*/  HADD2.F32 R106, -RZ, R100.H1_H1 ;  /* 0x30000064ff6a7230 */ /* 0x000fc40000004100 */
        /* <DEDUP_REMOVED lines=8> */
[----:B------:R-:W-:Y:S01]  /*13a70*/  FFMA.FTZ R28, R28, R95, R97 ;  /* 0x0000005f1c1c7223 */ /* 0x000fe20000010061 */
[----:B------:R-:W-:Y:S01]  /*13a80*/  HADD2.F32 R91, -RZ, R85.H1_H1 ;  /* 0x30000055ff5b7230 */ /* 0x000fe20000004100 */
[----:B------:R0:W-:Y:S01]  /*13a90*/  STG.E.128 desc[UR14][R58.64], R24 ;  /* 0x000000183a007986 */ /* 0x0001e2000c101d0e */
[----:B------:R-:W-:Y:S02]  /*13aa0*/  HADD2.F32 R93, -RZ, R3.H0_H0 ;  /* 0x20000003ff5d7230 */ /* 0x000fe40000004100 */
[----:B------:R-:W-:Y:S01]  /*13ab0*/  FFMA.FTZ R29, R29, R102, R104 ;  /* 0x000000661d1d7223 */ /* 0x000fe20000010068 */
[----:B------:R-:W-:Y:S02]  /*13ac0*/  HADD2.F32 R92, -RZ, R86.H1_H1 ;  /* 0x30000056ff5c7230 */ /* 0x000fe40000004100 */
[----:B------:R-:W-:Y:S02]  /*13ad0*/  HADD2.F32 R94, -RZ, R111.H0_H0 ;  /* 0x2000006fff5e7230 */ /* 0x000fe40000004100 */
[----:B------:R-:W-:-:S03]  /*13ae0*/  FFMA.FTZ R30, R30, R91, R93 ;  /* 0x0000005b1e1e7223 */ /* 0x000fc6000001005d */
[----:B------:R-:W-:-:S05]  /*13af0*/  FFMA.FTZ R31, R31, R92, R94 ;  /* 0x0000005c1f1f7223 */ /* 0x000fca000001005e */
[----:B------:R0:W-:Y:S02]  /*13b00*/  STG.E.128 desc[UR14][R60.64], R28 ;  /* 0x0000001c3c007986 */ /* 0x0001e4000c101d0e */
.L_x_18570:
[----:B------:R-:W-:Y:S02]  /*13b10*/  UIADD3 UR7, UPT, UPT, UR7, UR20, URZ ;  /* 0x0000001407077290 */ /* 0x000fe4000fffe0ff */
[----:B------:R-:W-:Y:S02]  /*13b20*/  UPLOP3.LUT UP0, UPT, UPT, UPT, UP0, 0x40, 0x4 ;  /* 0x000000000004789c */ /* 0x000fe40003f0e800 */
[----:B------:R-:W-:-:S09]  /*13b30*/  UISETP.GE.AND UP1, UPT, UR7, UR21, UPT ;  /* 0x000000150700728c */ /* 0x000fd2000bf26270 */
[----:B------:R-:W-:Y:S05]  /*13b40*/  BRA.U !UP1, `(.L_x_18571) ;  /* 0xfffffed109dc7547 */ /* 0x000fea000b83ffff */
[----:B------:R-:W-:Y:S05]  /*13b50*/  EXIT ;  /* 0x000000000000794d */ /* 0x000fea0003800000 */
.L_x_18572:
        /* <DEDUP_REMOVED lines=10> */
.L_x_21046:


//--------------------- .text._ZN10layer_norm13ln_fwd_kernelINS_13Kernel_traitsIfffffjLj6144ELj1ELj1ELj8ELj16ENS_18Kernel_traits_baseILj6144EfffffjLj256EEEEELb0ELb0ELb0ELb0EEEvNS_9FwdParamsE --------------------------
	.section	.text._ZN10layer_norm13ln_fwd_kernelINS_13Kernel_traitsIfffffjLj6144ELj1ELj1ELj8ELj16ENS_18Kernel_traits_baseILj6144EfffffjLj256EEEEELb0ELb0ELb0ELb0EEEvNS_9FwdParamsE,"ax",@progbits
	.align	128
        .global         _ZN10layer_norm13ln_fwd_kernelINS_13Kernel_traitsIfffffjLj6144ELj1ELj1ELj8ELj16ENS_18Kernel_traits_baseILj6144EfffffjLj256EEEEELb0ELb0ELb0ELb0EEEvNS_9FwdParamsE
        .type           _ZN10layer_norm13ln_fwd_kernelINS_13Kernel_traitsIfffffjLj6144ELj1ELj1ELj8ELj16ENS_18Kernel_traits_baseILj6144EfffffjLj256EEEEELb0ELb0ELb0ELb0EEEvNS_9FwdParamsE,@function
        .size           _ZN10layer_norm13ln_fwd_kernelINS_13Kernel_traitsIfffffjLj6144ELj1ELj1ELj8ELj16ENS_18Kernel_traits_baseILj6144EfffffjLj256EEEEELb0ELb0ELb0ELb0EEEvNS_9FwdParamsE,(.L_x_21047 - _ZN10layer_norm13ln_fwd_kernelINS_13Kernel_traitsIfffffjLj6144ELj1ELj1ELj8ELj16ENS_18Kernel_traits_baseILj6144EfffffjLj256EEEEELb0ELb0ELb0ELb0EEEvNS_9FwdParamsE)
        .other          _ZN10layer_norm13ln_fwd_kernelINS_13Kernel_traitsIfffffjLj6144ELj1ELj1ELj8ELj16ENS_18Kernel_traits_baseILj6144EfffffjLj256EEEEELb0ELb0ELb0ELb0EEEvNS_9FwdParamsE,@"STO_CUDA_ENTRY STV_DEFAULT"
_ZN10layer_norm13ln_fwd_kernelINS_13Kernel_traitsIfffffjLj6144ELj1ELj1ELj8ELj16ENS_18Kernel_traits_baseILj6144EfffffjLj256EEEEELb0ELb0ELb0ELb0EEEvNS_9FwdParamsE:
.text._ZN10layer_norm13ln_fwd_kernelINS_13Kernel_traitsIfffffjLj6144ELj1ELj1ELj8ELj16ENS_18Kernel_traits_baseILj6144EfffffjLj256EEEEELb0ELb0ELb0ELb0EEEvNS_9FwdParamsE:
        /* <DEDUP_REMOVED lines=33> */
[----:B------:R0:W5:Y:S02]  /*0210*/  @P1 LDG.E.128 R68, desc[UR6][R10.64] ;  /* 0x000000060a441981 */ /* 0x000164000c1e1d00 */
[----:B------:R-:W2:Y:S01]  /*0220*/  @P3 LDC.64 R18, c[0x0][0x3d0] ;  /* 0x0000f400ff123b82 */ /* 0x000ea20000000a00 */
[C---:B---3--:R-:W-:Y:S01]  /*0230*/  @P1 IMAD.WIDE.U32 R12, R27.reuse, 0x10, R12 ;  /* 0x000000101b0c1825 */ /* 0x048fe200078e000c */
[----:B------:R-:W-:-:S04]  /*0240*/  @P1 IADD3 R27, PT, PT, R27, 0x100, RZ ;  /* 0x000001001b1b1810 */ /* 0x000fc80007ffe0ff */
[----:B------:R0:W5:Y:S02]  /*0250*/  @P1 LDG.E.128 R64, desc[UR6][R12.64] ;  /* 0x000000060c401981 */ /* 0x000164000c1e1d00 */
[----:B------:R-:W3:Y:S01]  /*0260*/  @P3 LDC.64 R20, c[0x0][0x438] ;  /* 0x00010e00ff143b82 */ /* 0x000ee20000000a00 */
[----:B----4-:R-:W-:-:S05]  /*0270*/  @P2 IMAD.WIDE.U32 R14, R27, 0x10, R14 ;  /* 0x000000101b0e2825 */ /* 0x010fca00078e000e */
        /* <DEDUP_REMOVED lines=23> */
[----:B------:R-:W5:Y:S01]  /*03f0*/  LDG.E.128 R32, desc[UR6][R32.64] ;  /* 0x0000000620207981 */ /* 0x000f62000c1e1d00 */
[----:B------:R-:W-:Y:S05]  /*0400*/  BRA `(.L_x_18575) ;  /* 0x0000000000a47947 */ /* 0x000fea0003800000 */
.L_x_18574:
        /* <DEDUP_REMOVED lines=12> */
[----:B------:R0:W5:Y:S02]  /*04d0*/  @P0 LDG.E.128 R76, desc[UR6][R8.64] ;  /* 0x00000006084c0981 */ /* 0x000164000c1e1d00 */
[----:B------:R-:W4:Y:S01]  /*04e0*/  @P4 LDC.64 R16, c[0x0][0x3d0] ;  /* 0x0000f400ff104b82 */ /* 0x000f220000000a00 */
[C---:B-1----:R-:W-:Y:S01]  /*04f0*/  @P1 IMAD.WIDE.U32 R10, R27.reuse, 0x10, R10 ;  /* 0x000000101b0a1825 */ /* 0x042fe200078e000a */
[----:B------:R-:W-:-:S04]  /*0500*/  @P1 IADD3 R27, PT, PT, R27, 0x100, RZ ;  /* 0x000001001b1b1810 */ /* 0x000fc80007ffe0ff */
[----:B------:R0:W5:Y:S02]  /*0510*/  @P1 LDG.E.128 R68, desc[UR6][R10.64] ;  /* 0x000000060a441981 */ /* 0x000164000c1e1d00 */
[----:B------:R-:W1:Y:S01]  /*0520*/  @P5 LDC.64 R6, c[0x0][0x3d0] ;  /* 0x0000f400ff065b82 */ /* 0x000e620000000a00 */
[C---:B--2---:R-:W-:Y:S01]  /*0530*/  @P2 IMAD.WIDE.U32 R12, R27.reuse, 0x10, R12 ;  /* 0x000000101b0c2825 */ /* 0x044fe200078e000c */
[----:B------:R-:W-:-:S04]  /*0540*/  @P2 IADD3 R27, PT, PT, R27, 0x100, RZ ;  /* 0x000001001b1b2810 */ /* 0x000fc80007ffe0ff */
[----:B------:R0:W5:Y:S01]  /*0550*/  @P2 LDG.E.128 R60, desc[UR6][R12.64] ;  /* 0x000000060c3c2981 */ /* 0x000162000c1e1d00 */
[C---:B---3--:R-:W-:Y:S01]  /*0560*/  @P3 IMAD.WIDE.U32 R14, R27.reuse, 0x10, R14 ;  /* 0x000000101b0e3825 */ /* 0x048fe200078e000e */
[----:B------:R-:W-:-:S04]  /*0570*/  @P3 IADD3 R27, PT, PT, R27, 0x100, RZ ;  /* 0x000001001b1b3810 */ /* 0x000fc80007ffe0ff */
[----:B------:R0:W5:Y:S01]  /*0580*/  @P3 LDG.E.128 R52, desc[UR6][R14.64] ;  /* 0x000000060e343981 */ /* 0x000162000c1e1d00 */
[C---:B----4-:R-:W-:Y:S01]  /*0590*/  @P4 IMAD.WIDE.U32 R16, R27.reuse, 0x10, R16 ;  /* 0x000000101b104825 */ /* 0x050fe200078e0010 */
[----:B------:R-:W-:-:S04]  /*05a0*/  @P4 IADD3 R27, PT, PT, R27, 0x100, RZ ;  /* 0x000001001b1b4810 */ /* 0x000fc80007ffe0ff */
[----:B------:R0:W5:Y:S01]  /*05b0*/  @P4 LDG.E.128 R44, desc[UR6][R16.64] ;  /* 0x00000006102c4981 */ /* 0x000162000c1e1d00 */
[----:B-1----:R-:W-:-:S05]  /*05c0*/  @P5 IMAD.WIDE.U32 R6, R27, 0x10, R6 ;  /* 0x000000101b065825 */ /* 0x002fca00078e0006 */
[----:B------:R0:W5:Y:S01]  /*05d0*/  @P5 LDG.E.128 R36, desc[UR6][R6.64] ;  /* 0x0000000606245981 */ /* 0x000162000c1e1d00 */
        /* <DEDUP_REMOVED lines=10> */
[----:B------:R-:W-:Y:S02]  /*0680*/  @P5 CS2R R34, SRZ ;  /* 0x0000000000225805 */ /* 0x000fe4000001ff00 */
[----:B0-----:R-:W-:-:S07]  /*0690*/  @P5 CS2R R32, SRZ ;  /* 0x0000000000205805 */ /* 0x001fce000001ff00 */
.L_x_18575:
[----:B------:R-:W-:Y:S05]  /*06a0*/  BSYNC.RECONVERGENT B0 ;  /* 0x0000000000007941 */ /* 0x000fea0003800200 */
.L_x_18573:
[----:B------:R-:W0:Y:S02]  /*06b0*/  LDCU UR4, c[0x0][0x384] ;  /* 0x00007080ff0477ac */ /* 0x000e240008000800 */
[----:B0-----:R-:W-:-:S13]  /*06c0*/  ISETP.GE.AND P0, PT, R0, UR4, PT ;  /* 0x0000000400007c0c */ /* 0x001fda000bf06270 */
[----:B------:R-:W-:Y:S05]  /*06d0*/  @P0 EXIT ;  /* 0x000000000000094d */ /* 0x000fea0003800000 */
[----:B------:R-:W-:Y:S01]  /*06e0*/  SHF.R.S32.HI R4, RZ, 0x2, R4 ;  /* 0x00000002ff047819 */ /* 0x000fe20000011404 */
[----:B------:R-:W0:Y:S01]  /*06f0*/  LDCU.64 UR4, c[0x0][0x3e0] ;  /* 0x00007c00ff0477ac */ /* 0x000e220008000a00 */
[----:B------:R-:W-:Y:S02]  /*0700*/  LOP3.LUT R6, R3, 0xe0, RZ, 0xc0, !PT ;  /* 0x000000e003067812 */ /* 0x000fe400078ec0ff */
[----:B------:R-:W-:Y:S01]  /*0710*/  LOP3.LUT R5, R4, 0xff, RZ, 0xc0, !PT ;  /* 0x000000ff04057812 */ /* 0x000fe200078ec0ff */
[----:B------:R-:W1:Y:S01]  /*0720*/  LDCU UR12, c[0x0][0x388] ;  /* 0x00007100ff0c77ac */ /* 0x000e620008000800 */
[----:B------:R-:W-:Y:S02]  /*0730*/  SHF.R.U32.HI R4, RZ, 0x1, R4 ;  /* 0x00000001ff047819 */ /* 0x000fe40000011604 */
[----:B------:R-:W-:Y:S01]  /*0740*/  VIADDMNMX R6, R5, -R6, RZ, !PT ;  /* 0x8000000605067246 */ /* 0x000fe200078001ff */
[----:B------:R-:W2:Y:S01]  /*0750*/  LDCU.U8 UR10, c[0x0][0x410] ;  /* 0x00008200ff0a77ac */ /* 0x000ea20008000000 */
[----:B------:R-:W-:-:S02]  /*0760*/  LOP3.LUT R7, R4, 0x7fffff80, RZ, 0xc0, !PT ;  /* 0x7fffff8004077812 */ /* 0x000fc400078ec0ff */
[----:B------:R-:W-:Y:S01]  /*0770*/  VIMNMX R6, PT, PT, R6, 0x20, PT ;  /* 0x0000002006067848 */ /* 0x000fe20003fe0100 */
[----:B------:R-:W3:Y:S01]  /*0780*/  LDCU UR11, c[0x0][0x400] ;  /* 0x00008000ff0b77ac */ /* 0x000ee20008000800 */
[----:B------:R-:W-:Y:S02]  /*0790*/  SHF.L.U32 R4, R3, 0x5, RZ ;  /* 0x0000000503047819 */ /* 0x000fe400000006ff */
[----:B------:R-:W-:Y:S01]  /*07a0*/  LEA R6, R6, R7, 0x2 ;  /* 0x0000000706067211 */ /* 0x000fe200078e10ff */
[----:B------:R-:W4:Y:S01]  /*07b0*/  LDCU.64 UR8, c[0x0][0x3a0] ;  /* 0x00007400ff0877ac */ /* 0x000f220008000a00 */
[----:B------:R-:W-:Y:S02]  /*07c0*/  LOP3.LUT R4, R4, 0x3e0, RZ, 0xc0, !PT ;  /* 0x000003e004047812 */ /* 0x000fe400078ec0ff */
[----:B------:R-:W-:Y:S01]  /*07d0*/  I2FP.F32.U32 R3, R6 ;  /* 0x0000000600037245 */ /* 0x000fe20000201000 */
[----:B0-----:R-:W-:Y:S01]  /*07e0*/  UISETP.NE.U32.AND UP0, UPT, UR4, URZ, UPT ;  /* 0x000000ff0400728c */ /* 0x001fe2000bf05070 */
[----:B------:R-:W-:-:S03]  /*07f0*/  VIADDMNMX R4, R5, -R4, RZ, !PT ;  /* 0x8000000405047246 */ /* 0x000fc600078001ff */
[----:B------:R-:W-:Y:S01]  /*0800*/  UISETP.NE.AND.EX UP0, UPT, UR5, URZ, UPT, UP0 ;  /* 0x000000ff0500728c */ /* 0x000fe2000bf05300 */
[----:B------:R-:W0:Y:S01]  /*0810*/  MUFU.RCP R3, R3 ;  /* 0x0000000300037308 */ /* 0x000e220000001000 */
[----:B------:R-:W-:-:S04]  /*0820*/  VIMNMX R4, PT, PT, R4, 0x20, PT ;  /* 0x0000002004047848 */ /* 0x000fc80003fe0100 */
[----:B------:R-:W-:Y:S02]  /*0830*/  LEA R4, R4, R7, 0x2 ;  /* 0x0000000704047211 */ /* 0x000fe400078e10ff */
[----:B------:R-:W-:Y:S01]  /*0840*/  PLOP3.LUT P0, PT, PT, PT, UP0, 0x80, 0x8 ;  /* 0x000000000008781c */ /* 0x000fe20003f0f008 */
[----:B-123--:R-:W-:-:S12]  /*0850*/  UPLOP3.LUT UP0, UPT, UPT, UPT, UPT, 0x40, 0x4 ;  /* 0x000000000004789c */ /* 0x00efd80003f0e870 */
.L_x_18610:
[----:B------:R-:W1:Y:S01]  /*0860*/  @P0 LDC.64 R80, c[0x0][0x3e0] ;  /* 0x0000f800ff500b82 */ /* 0x000e620000000a00 */
[----:B------:R-:W-:Y:S01]  /*0870*/  HFMA2 R10, -RZ, RZ, 1.875, 0 ;  /* 0x3f800000ff0a7431 */ /* 0x000fe200000001ff */
[----:B------:R-:W2:Y:S06]  /*0880*/  S2R R8, SR_TID.X ;  /* 0x0000000000087919 */ /* 0x000eac0000002100 */
[----:B------:R-:W4:Y:S01]  /*0890*/  LDC.64 R24, c[0x0][0x3e0] ;  /* 0x0000f800ff187b82 */ /* 0x000f220000000a00 */
[----:B-1----:R-:W-:-:S05]  /*08a0*/  @P0 IMAD.WIDE R80, R0, 0x4, R80 ;  /* 0x0000000400500825 */ /* 0x002fca00078e0250 */
[----:B-----5:R1:W5:Y:S01]  /*08b0*/  @P0 LDG.E R10, desc[UR6][R80.64] ;  /* 0x00000006500a0981 */ /* 0x020362000c1e1900 */
[----:B------:R-:W-:Y:S01]  /*08c0*/  IMAD R6, R0, UR12, RZ ;  /* 0x0000000c00067c24 */ /* 0x000fe2000f8e02ff */
[----:B------:R-:W-:Y:S01]  /*08d0*/  ISETP.GE.U32.AND P1, PT, R2, 0x100, PT ;  /* 0x000001000200780c */ /* 0x000fe20003f26070 */
[----:B------:R-:W-:Y:S01]  /*08e0*/  BSSY.RECONVERGENT B0, `(.L_x_18576) ;  /* 0x000002b000007945 */ /* 0x000fe20003800200 */
[----:B----4-:R-:W-:Y:S02]  /*08f0*/  LOP3.LUT P5, RZ, R24, UR8, RZ, 0xfc, !PT ;  /* 0x0000000818ff7c12 */ /* 0x010fe4000f8afcff */
[----:B------:R-:W-:Y:S02]  /*0900*/  SHF.R.S32.HI R83, RZ, 0x1f, R6 ;  /* 0x0000001fff537819 */ /* 0x000fe40000011406 */
[----:B------:R-:W-:Y:S02]  /*0910*/  LOP3.LUT P5, RZ, R25, UR9, RZ, 0xfc, P5 ;  /* 0x0000000919ff7c12 */ /* 0x000fe4000a8afcff */
[----:B------:R-:W-:-:S04]  /*0920*/  LEA.HI R83, R83, R6, RZ, 0x2 ;  /* 0x0000000653537211 */ /* 0x000fc800078f10ff */
[----:B--2---:R-:W-:-:S04]  /*0930*/  LEA.HI.SX32 R6, R83, R8, 0x1e ;  /* 0x0000000853067211 */ /* 0x004fc800078ff2ff */
[----:B------:R-:W-:Y:S01]  /*0940*/  MOV R12, R6 ;  /* 0x00000006000c7202 */ /* 0x000fe20000000f00 */
[----:B-1----:R-:W-:Y:S06]  /*0950*/  @!P1 BRA `(.L_x_18577) ;  /* 0x00000000008c9947 */ /* 0x002fec0003800000 */
[----:B------:R-:W-:Y:S01]  /*0960*/  ISETP.NE.U32.AND P2, PT, RZ, UR8, PT ;  /* 0x00000008ff007c0c */ /* 0x000fe2000bf45070 */
[----:B------:R-:W1:Y:S03]  /*0970*/  LDC.64 R80, c[0x0][0x390] ;  /* 0x0000e400ff507b82 */ /* 0x000e660000000a00 */
[----:B------:R-:W-:-:S13]  /*0980*/  ISETP.NE.AND.EX P2, PT, RZ, UR9, PT, P2 ;  /* 0x00000009ff007c0c */ /* 0x000fda000bf45320 */
[----:B------:R-:W2:Y:S01]  /*0990*/  @P2 LDC.64 R84, c[0x0][0x3a0] ;  /* 0x0000e800ff542b82 */ /* 0x000ea20000000a00 */
[----:B-1----:R-:W-:-:S06]  /*09a0*/  IMAD.WIDE.U32 R80, R6, 0x10, R80 ;  /* 0x0000001006507825 */ /* 0x002fcc00078e0050 */
[----:B------:R-:W3:Y:S01]  /*09b0*/  LDG.E.128 R80, desc[UR6][R80.64] ;  /* 0x0000000650507981 */ /* 0x000ee2000c1e1d00 */
[----:B--2---:R-:W-:-:S06]  /*09c0*/  @P2 IMAD.WIDE.U32 R84, R6, 0x10, R84 ;  /* 0x0000001006542825 */ /* 0x004fcc00078e0054 */
[----:B------:R-:W3:Y:S02]  /*09d0*/  @P2 LDG.E.128 R84, desc[UR6][R84.64] ;  /* 0x0000000654542981 */ /* 0x000ee4000c1e1d00 */
[-C--:B---3-5:R-:W-:Y:S01]  /*09e0*/  @P2 FFMA.FTZ R5, R80, R10.reuse, R84 ;  /* 0x0000000a50052223 */ /* 0x0a8fe20000010054 */
        /* <DEDUP_REMOVED lines=22> */
.L_x_18578:
[----:B------:R-:W1:Y:S01]  /*0b50*/  @P5 LDC.64 R80, c[0x0][0x3a8] ;  /* 0x0000ea00ff505b82 */ /* 0x000e620000000a00 */
[C---:B------:R-:W-:Y:S01]  /*0b60*/  IADD3 R12, PT, PT, R6.reuse, 0x100, RZ ;  /* 0x00000100060c7810 */ /* 0x040fe20007ffe0ff */
[----:B-1----:R-:W-:-:S05]  /*0b70*/  @P5 IMAD.WIDE.U32 R80, R6, 0x10, R80 ;  /* 0x0000001006505825 */ /* 0x002fca00078e0050 */
[----:B------:R1:W-:Y:S02]  /*0b80*/  @P5 STG.E.128 desc[UR6][R80.64], R28 ;  /* 0x0000001c50005986 */ /* 0x0003e4000c101d06 */
.L_x_18577:
[----:B------:R-:W-:Y:S05]  /*0b90*/  BSYNC.RECONVERGENT B0 ;  /* 0x0000000000007941 */ /* 0x000fea0003800200 */
.L_x_18576:
[----:B------:R-:W-:Y:S01]  /*0ba0*/  ISETP.GE.U32.AND P2, PT, R2, 0x200, PT ;  /* 0x000002000200780c */ /* 0x000fe20003f46070 */
[----:B------:R-:W-:Y:S03]  /*0bb0*/  BSSY.RECONVERGENT B0, `(.L_x_18579) ;  /* 0x0000022000007945 */ /* 0x000fe60003800200 */
[----:B------:R-:W-:-:S09]  /*0bc0*/  P2R R14, PR, RZ, 0x4 ;  /* 0x00000004ff0e7803 */ /* 0x000fd20000000000 */
[----:B------:R-:W-:Y:S05]  /*0bd0*/  @!P2 BRA `(.L_x_18580) ;  /* 0x00000000007ca947 */ /* 0x000fea0003800000 */
[----:B------:R-:W-:Y:S01]  /*0be0*/  ISETP.NE.U32.AND P2, PT, RZ, UR8, PT ;  /* 0x00000008ff007c0c */ /* 0x000fe2000bf45070 */
[----:B-1----:R-:W1:Y:S03]  /*0bf0*/  LDC.64 R80, c[0x0][0x390] ;  /* 0x0000e400ff507b82 */ /* 0x002e660000000a00 */
        /* <DEDUP_REMOVED lines=25> */
.L_x_18581:
[----:B------:R-:W1:Y:S02]  /*0d90*/  @P5 LDC.64 R80, c[0x0][0x3a8] ;  /* 0x0000ea00ff505b82 */ /* 0x000e640000000a00 */
[C---:B-1----:R-:W-:Y:S01]  /*0da0*/  @P5 IMAD.WIDE.U32 R80, R12.reuse, 0x10, R80 ;  /* 0x000000100c505825 */ /* 0x042fe200078e0050 */
[----:B------:R-:W-:-:S04]  /*0db0*/  IADD3 R12, PT, PT, R12, 0x100, RZ ;  /* 0x000001000c0c7810 */ /* 0x000fc80007ffe0ff */
[----:B------:R2:W-:Y:S03]  /*0dc0*/  @P5 STG.E.128 desc[UR6][R80.64], R28 ;  /* 0x0000001c50005986 */ /* 0x0005e6000c101d06 */
.L_x_18580:
[----:B------:R-:W-:Y:S05]  /*0dd0*/  BSYNC.RECONVERGENT B0 ;  /* 0x0000000000007941 */ /* 0x000fea0003800200 */
.L_x_18579:
[----:B------:R-:W-:Y:S01]  /*0de0*/  ISETP.GE.U32.AND P2, PT, R2, 0x300, PT ;  /* 0x000003000200780c */ /* 0x000fe20003f46070 */
[----:B------:R-:W-:Y:S03]  /*0df0*/  BSSY.RECONVERGENT B0, `(.L_x_18582) ;  /* 0x0000022000007945 */ /* 0x000fe60003800200 */
[----:B------:R-:W-:-:S09]  /*0e00*/  P2R R14, PR, RZ, 0x4 ;  /* 0x00000004ff0e7803 */ /* 0x000fd20000000000 */
[----:B------:R-:W-:Y:S05]  /*0e10*/  @!P2 BRA `(.L_x_18583) ;  /* 0x00000000007ca947 */ /* 0x000fea0003800000 */
[----:B------:R-:W-:Y:S01]  /*0e20*/  ISETP.NE.U32.AND P2, PT, RZ, UR8, PT ;  /* 0x00000008ff007c0c */ /* 0x000fe2000bf45070 */
[----:B------:R-:W1:Y:S03]  /*0e30*/  LDC.64 R20, c[0x0][0x390] ;  /* 0x0000e400ff147b82 */ /* 0x000e660000000a00 */
[----:B------:R-:W-:-:S13]  /*0e40*/  ISETP.NE.AND.EX P2, PT, RZ, UR9, PT, P2 ;  /* 0x00000009ff007c0c */ /* 0x000fda000bf45320 */
[----:B------:R-:W3:Y:S01]  /*0e50*/  @P2 LDC.64 R82, c[0x0][0x3a0] ;  /* 0x0000e800ff522b82 */ /* 0x000ee20000000a00 */
[----:B-12---:R-:W-:-:S04]  /*0e60*/  IMAD.WIDE.U32 R80, R12, 0x10, R20 ;  /* 0x000000100c507825 */ /* 0x006fc800078e0014 */
[----:B---3--:R-:W-:Y:S02]  /*0e70*/  @P2 IMAD.WIDE.U32 R84, R12, 0x10, R82 ;  /* 0x000000100c542825 */ /* 0x008fe400078e0052 */
[----:B------:R-:W2:Y:S04]  /*0e80*/  LDG.E.128 R80, desc[UR6][R80.64] ;  /* 0x0000000650507981 */ /* 0x000ea8000c1e1d00 */
[----:B------:R-:W2:Y:S02]  /*0e90*/  @P2 LDG.E.128 R84, desc[UR6][R84.64] ;  /* 0x0000000654542981 */ /* 0x000ea4000c1e1d00 */
[-C--:B--2--5:R-:W-:Y:S01]  /*0ea0*/  @P2 FFMA.FTZ R9, R80, R10.reuse, R84 ;  /* 0x0000000a50092223 */ /* 0x0a4fe20000010054 */
[-C--:B------:R-:W-:Y:S01]  /*0eb0*/  @P2 FFMA.FTZ R21, R81, R10.reuse, R85 ;  /* 0x0000000a51152223 */ /* 0x080fe20000010055 */
[-C--:B------:R-:W-:Y:S01]  /*0ec0*/  @P2 FFMA.FTZ R95, R82, R10.reuse, R86 ;  /* 0x0000000a525f2223 */ /* 0x080fe20000010056 */
[----:B------:R-:W-:-:S02]  /*0ed0*/  @P2 FFMA.FTZ R107, R83, R10, R87 ;  /* 0x0000000a536b2223 */ /* 0x000fc40000010057 */
[----:B------:R-:W-:Y:S02]  /*0ee0*/  @P2 MOV R28, R9 ;  /* 0x00000009001c2202 */ /* 0x000fe40000000f00 */
[----:B------:R-:W-:Y:S02]  /*0ef0*/  @P2 MOV R29, R21 ;  /* 0x00000015001d2202 */ /* 0x000fe40000000f00 */
[----:B------:R-:W-:Y:S02]  /*0f00*/  @P2 MOV R30, R95 ;  /* 0x0000005f001e2202 */ /* 0x000fe40000000f00 */
        /* <DEDUP_REMOVED lines=12> */
.L_x_18584:
[----:B------:R-:W1:Y:S02]  /*0fd0*/  @P5 LDC.64 R80, c[0x0][0x3a8] ;  /* 0x0000ea00ff505b82 */ /* 0x000e640000000a00 */
[C---:B-1----:R-:W-:Y:S01]  /*0fe0*/  @P5 IMAD.WIDE.U32 R80, R12.reuse, 0x10, R80 ;  /* 0x000000100c505825 */ /* 0x042fe200078e0050 */
[----:B------:R-:W-:-:S04]  /*0ff0*/  IADD3 R12, PT, PT, R12, 0x100, RZ ;  /* 0x000001000c0c7810 */ /* 0x000fc80007ffe0ff */
[----:B------:R3:W-:Y:S03]  /*1000*/  @P5 STG.E.128 desc[UR6][R80.64], R28 ;  /* 0x0000001c50005986 */ /* 0x0007e6000c101d06 */
.L_x_18583:
[----:B------:R-:W-:Y:S05]  /*1010*/  BSYNC.RECONVERGENT B0 ;  /* 0x0000000000007941 */ /* 0x000fea0003800200 */
.L_x_18582:
[----:B------:R-:W-:Y:S01]  /*1020*/  ISETP.GE.U32.AND P2, PT, R2, 0x400, PT ;  /* 0x000004000200780c */ /* 0x000fe20003f46070 */
[----:B------:R-:W-:-:S12]  /*1030*/  BSSY.RECONVERGENT B0, `(.L_x_18585) ;  /* 0x0000021000007945 */ /* 0x000fd80003800200 */
[----:B------:R-:W-:Y:S05]  /*1040*/  @!P2 BRA `(.L_x_18586) ;  /* 0x00000000007ca947 */ /* 0x000fea0003800000 */
[----:B------:R-:W-:Y:S01]  /*1050*/  ISETP.NE.U32.AND P3, PT, RZ, UR8, PT ;  /* 0x00000008ff007c0c */ /* 0x000fe2000bf65070 */
[----:B------:R-:W1:Y:S03]  /*1060*/  LDC.64 R22, c[0x0][0x390] ;  /* 0x0000e400ff167b82 */ /* 0x000e660000000a00 */
[----:B------:R-:W-:-:S13]  /*1070*/  ISETP.NE.AND.EX P3, PT, RZ, UR9, PT, P3 ;  /* 0x00000009ff007c0c */ /* 0x000fda000bf65330 */
[----:B------:R-:W4:Y:S01]  /*1080*/  @P3 LDC.64 R82, c[0x0][0x3a0] ;  /* 0x0000e800ff523b82 */ /* 0x000f220000000a00 */
[----:B-123--:R-:W-:-:S04]  /*1090*/  IMAD.WIDE.U32 R80, R12, 0x10, R22 ;  /* 0x000000100c507825 */ /* 0x00efc800078e0016 */
[----:B----4-:R-:W-:Y:S02]  /*10a0*/  @P3 IMAD.WIDE.U32 R84, R12, 0x10, R82 ;  /* 0x000000100c543825 */ /* 0x010fe400078e0052 */
        /* <DEDUP_REMOVED lines=21> */
.L_x_18587:
[----:B------:R-:W1:Y:S02]  /*1200*/  @P5 LDC.64 R80, c[0x0][0x3a8] ;  /* 0x0000ea00ff505b82 */ /* 0x000e640000000a00 */
[C---:B-1----:R-:W-:Y:S01]  /*1210*/  @P5 IMAD.WIDE.U32 R80, R12.reuse, 0x10, R80 ;  /* 0x000000100c505825 */ /* 0x042fe200078e0050 */
[----:B------:R-:W-:-:S04]  /*1220*/  IADD3 R12, PT, PT, R12, 0x100, RZ ;  /* 0x000001000c0c7810 */ /* 0x000fc80007ffe0ff */
[----:B------:R4:W-:Y:S03]  /*1230*/  @P5 STG.E.128 desc[UR6][R80.64], R28 ;  /* 0x0000001c50005986 */ /* 0x0009e6000c101d06 */
.L_x_18586:
[----:B------:R-:W-:Y:S05]  /*1240*/  BSYNC.RECONVERGENT B0 ;  /* 0x0000000000007941 */ /* 0x000fea0003800200 */
.L_x_18585:
[----:B------:R-:W-:Y:S01]  /*1250*/  ISETP.GE.U32.AND P3, PT, R2, 0x500, PT ;  /* 0x000005000200780c */ /* 0x000fe20003f66070 */
[----:B------:R-:W-:-:S12]  /*1260*/  BSSY.RECONVERGENT B0, `(.L_x_18588) ;  /* 0x0000021000007945 */ /* 0x000fd80003800200 */
[----:B------:R-:W-:Y:S05]  /*1270*/  @!P3 BRA `(.L_x_18589) ;  /* 0x00000000007cb947 */ /* 0x000fea0003800000 */
[----:B------:R-:W-:Y:S01]  /*1280*/  ISETP.NE.U32.AND P4, PT, RZ, UR8, PT ;  /* 0x00000008ff007c0c */ /* 0x000fe2000bf85070 */
[----:B------:R-:W1:Y:S03]  /*1290*/  LDC.64 R26, c[0x0][0x390] ;  /* 0x0000e400ff1a7b82 */ /* 0x000e660000000a00 */
[----:B------:R-:W-:-:S13]  /*12a0*/  ISETP.NE.AND.EX P4, PT, RZ, UR9, PT, P4 ;  /* 0x00000009ff007c0c */ /* 0x000fda000bf85340 */
[----:B------:R-:W0:Y:S01]  /*12b0*/  @P4 LDC.64 R82, c[0x0][0x3a0] ;  /* 0x0000e800ff524b82 */ /* 0x000e220000000a00 */
[----:B-1234-:R-:W-:-:S04]  /*12c0*/  IMAD.WIDE.U32 R80, R12, 0x10, R26 ;  /* 0x000000100c507825 */ /* 0x01efc800078e001a */
[----:B0-----:R-:W-:Y:S02]  /*12d0*/  @P4 IMAD.WIDE.U32 R84, R12, 0x10, R82 ;  /* 0x000000100c544825 */ /* 0x001fe400078e0052 */
        /* <DEDUP_REMOVED lines=21> */
.L_x_18590:
[----:B------:R-:W0:Y:S02]  /*1430*/  @P5 LDC.64 R80, c[0x0][0x3a8] ;  /* 0x0000ea00ff505b82 */ /* 0x000e240000000a00 */
[C---:B0-----:R-:W-:Y:S01]  /*1440*/  @P5 IMAD.WIDE.U32 R80, R12.reuse, 0x10, R80 ;  /* 0x000000100c505825 */ /* 0x041fe200078e0050 */
[----:B------:R-:W-:-:S04]  /*1450*/  IADD3 R12, PT, PT, R12, 0x100, RZ ;  /* 0x000001000c0c7810 */ /* 0x000fc80007ffe0ff */
[----:B------:R0:W-:Y:S03]  /*1460*/  @P5 STG.E.128 desc[UR6][R80.64], R28 ;  /* 0x0000001c50005986 */ /* 0x0001e6000c101d06 */
.L_x_18589:
[----:B------:R-:W-:Y:S05]  /*1470*/  BSYNC.RECONVERGENT B0 ;  /* 0x0000000000007941 */ /* 0x000fea0003800200 */
.L_x_18588:
[----:B------:R-:W-:Y:S01]  /*1480*/  ISETP.GE.U32.AND P4, PT, R2, 0x600, PT ;  /* 0x000006000200780c */ /* 0x000fe20003f86070 */
[----:B------:R-:W-:-:S12]  /*1490*/  BSSY.RECONVERGENT B0, `(.L_x_18591) ;  /* 0x0000020000007945 */ /* 0x000fd80003800200 */
[----:B------:R-:W-:Y:S05]  /*14a0*/  @!P4 BRA `(.L_x_18592) ;  /* 0x000000000078c947 */ /* 0x000fea0003800000 */
[----:B------:R-:W-:Y:S01]  /*14b0*/  ISETP.NE.U32.AND P6, PT, RZ, UR8, PT ;  /* 0x00000008ff007c0c */ /* 0x000fe2000bfc5070 */
[----:B01234-:R-:W0:Y:S03]  /*14c0*/  LDC.64 R80, c[0x0][0x390] ;  /* 0x0000e400ff507b82 */ /* 0x01fe260000000a00 */
        /* <DEDUP_REMOVED lines=25> */
.L_x_18593:
[----:B------:R-:W0:Y:S02]  /*1660*/  @P5 LDC.64 R24, c[0x0][0x3a8] ;  /* 0x0000ea00ff185b82 */ /* 0x000e240000000a00 */
[----:B0-----:R-:W-:-:S05]  /*1670*/  @P5 IMAD.WIDE.U32 R24, R12, 0x10, R24 ;  /* 0x000000100c185825 */ /* 0x001fca00078e0018 */
[----:B------:R0:W-:Y:S02]  /*1680*/  @P5 STG.E.128 desc[UR6][R24.64], R28 ;  /* 0x0000001c18005986 */ /* 0x0001e4000c101d06 */
.L_x_18592:
[----:B------:R-:W-:Y:S05]  /*1690*/  BSYNC.RECONVERGENT B0 ;  /* 0x0000000000007941 */ /* 0x000fea0003800200 */
.L_x_18591:
[----:B-----5:R-:W-:Y:S01]  /*16a0*/  FADD.FTZ R10, RZ, R5 ;  /* 0x00000005ff0a7221 */ /* 0x020fe20000010000 */
        /* <DEDUP_REMOVED lines=32> */
[----:B0-----:R-:W0:Y:S02]  /*18b0*/  SHFL.BFLY PT, R25, R10, 0x1, 0x1f ;  /* 0x0c201f000a197f89 */ /* 0x001e2400000e0000 */
[----:B0-----:R-:W-:-:S05]  /*18c0*/  FADD.FTZ R25, R10, R25 ;  /* 0x000000190a197221 */ /* 0x001fca0000010000 */
[----:B------:R-:W0:Y:S02]  /*18d0*/  SHFL.BFLY PT, R12, R25, 0x2, 0x1f ;  /* 0x0c401f00190c7f89 */ /* 0x000e2400000e0000 */
[----:B0-----:R-:W-:-:S05]  /*18e0*/  FADD.FTZ R12, R25, R12 ;  /* 0x0000000c190c7221 */ /* 0x001fca0000010000 */
[----:B-1234-:R-:W0:Y:S02]  /*18f0*/  SHFL.BFLY PT, R81, R12, 0x4, 0x1f ;  /* 0x0c801f000c517f89 */ /* 0x01ee2400000e0000 */
        /* <DEDUP_REMOVED lines=77> */
.L_x_18595:
[----:B------:R-:W-:Y:S05]  /*1dd0*/  BSYNC.RECONVERGENT B0 ;  /* 0x0000000000007941 */ /* 0x000fea0003800200 */
.L_x_18594:
[----:B------:R-:W-:Y:S01]  /*1de0*/  LOP3.LUT R12, R8, 0x1f, RZ, 0xc0, !PT ;  /* 0x0000001f080c7812 */ /* 0x000fe200078ec0ff */
[----:B------:R-:W-:Y:S01]  /*1df0*/  BAR.SYNC.DEFER_BLOCKING 0x0 ;  /* 0x0000000000007b1d */ /* 0x000fe20000010000 */
[----:B0-----:R-:W-:Y:S01]  /*1e00*/  HFMA2 R10, -RZ, RZ, 0, 0 ;  /* 0x00000000ff0a7431 */ /* 0x001fe200000001ff */
[----:B------:R-:W-:Y:S02]  /*1e10*/  CS2R R24, SRZ ;  /* 0x0000000000187805 */ /* 0x000fe4000001ff00 */
[----:B------:R-:W-:Y:S02]  /*1e20*/  ISETP.GT.U32.AND P5, PT, R12, 0x7, PT ;  /* 0x000000070c00780c */ /* 0x000fe40003fa4070 */
[----:B------:R-:W-:Y:S11]  /*1e30*/  BSSY.RECONVERGENT B0, `(.L_x_18596) ;  /* 0x000000a000007945 */ /* 0x000ff60003800200 */
        /* <DEDUP_REMOVED lines=9> */
.L_x_18597:
[----:B------:R-:W-:Y:S05]  /*1ed0*/  BSYNC.RECONVERGENT B0 ;  /* 0x0000000000007941 */ /* 0x000fea0003800200 */
.L_x_18596:
[----:B------:R-:W1:Y:S01]  /*1ee0*/  SHFL.DOWN PT, R81, R10, 0x4, 0x1f ;  /* 0x08801f000a517f89 */ /* 0x000e6200000e0000 */
[-C--:B------:R-:W-:Y:S01]  /*1ef0*/  I2FP.F32.S32 R85, R10.reuse ;  /* 0x0000000a00557245 */ /* 0x080fe20000201400 */
[----:B------:R-:W-:Y:S01]  /*1f00*/  BSSY.RECONVERGENT B0, `(.L_x_18598) ;  /* 0x0000052000007945 */ /* 0x000fe20003800200 */
        /* <DEDUP_REMOVED lines=10> */
[----:B------:R-:W-:Y:S02]  /*1fb0*/  FMUL.FTZ R85, R12, R85 ;  /* 0x000000550c557220 */ /* 0x000fe40000410000 */
[----:B------:R-:W0:Y:S02]  /*1fc0*/  SHFL.DOWN PT, R12, R25, 0x4, 0x1f ;  /* 0x08801f00190c7f89 */ /* 0x000e2400000e0000 */
[----:B------:R-:W-:-:S02]  /*1fd0*/  FMUL.FTZ R85, R85, R14 ;  /* 0x0000000e55557220 */ /* 0x000fc40000410000 */
[----:B------:R-:W1:Y:S02]  /*1fe0*/  MUFU.RCP R14, R10 ;  /* 0x0000000a000e7308 */ /* 0x000e640000001000 */
[----:B-1----:R-:W-:Y:S01]  /*1ff0*/  FMUL.FTZ R87, R14, R87 ;  /* 0x000000570e577220 */ /* 0x002fe20000410000 */
[----:B0-----:R-:W-:Y:S02]  /*2000*/  FADD.FTZ R83, R12, R25 ;  /* 0x000000190c537221 */ /* 0x001fe40000010000 */
[----:B------:R-:W0:Y:S02]  /*2010*/  SHFL.DOWN PT, R12, R81, 0x2, 0x1f ;  /* 0x08401f00510c7f89 */ /* 0x000e2400000e0000 */
[----:B------:R-:W-:Y:S02]  /*2020*/  FFMA.FTZ R83, R14, R85, R83 ;  /* 0x000000550e537223 */ /* 0x000fe40000010053 */
[----:B------:R-:W1:Y:S01]  /*2030*/  SHFL.DOWN PT, R14, R87, 0x2, 0x1f ;  /* 0x08401f00570e7f89 */ /* 0x000e6200000e0000 */
[----:B0-----:R-:W-:-:S02]  /*2040*/  IADD3 R16, PT, PT, R81, R12, RZ ;  /* 0x0000000c51107210 */ /* 0x001fc40007ffe0ff */
[----:B------:R-:W-:Y:S01]  /*2050*/  I2FP.F32.S32 R18, R12 ;  /* 0x0000000c00127245 */ /* 0x000fe20000201400 */
[----:B-1----:R-:W-:-:S04]  /*2060*/  FADD.FTZ R12, R87, -R14 ;  /* 0x8000000e570c7221 */ /* 0x002fc80000010000 */
[----:B------:R-:W-:Y:S01]  /*2070*/  FMUL.FTZ R85, R14, R18 ;  /* 0x000000120e557220 */ /* 0x000fe20000410000 */
[----:B------:R-:W-:Y:S01]  /*2080*/  FMUL.FTZ R25, R12, R12 ;  /* 0x0000000c0c197220 */ /* 0x000fe20000410000 */
[----:B------:R-:W-:Y:S02]  /*2090*/  I2FP.F32.S32 R12, R16 ;  /* 0x00000010000c7245 */ /* 0x000fe40000201400 */
[C---:B------:R-:W-:Y:S01]  /*20a0*/  FFMA.FTZ R85, R10.reuse, R87, R85 ;  /* 0x000000570a557223 */ /* 0x040fe20000010055 */
[----:B------:R-:W-:Y:S01]  /*20b0*/  FMUL.FTZ R25, R10, R25 ;  /* 0x000000190a197220 */ /* 0x000fe20000410000 */
[----:B------:R-:W0:Y:S01]  /*20c0*/  MUFU.RCP R14, R12 ;  /* 0x0000000c000e7308 */ /* 0x000e220000001000 */
[----:B------:R-:W1:Y:S02]  /*20d0*/  SHFL.DOWN PT, R10, R83, 0x2, 0x1f ;  /* 0x08401f00530a7f89 */ /* 0x000e6400000e0000 */
[----:B------:R-:W-:Y:S01]  /*20e0*/  FMUL.FTZ R18, R25, R18 ;  /* 0x0000001219127220 */ /* 0x000fe20000410000 */
[----:B0-----:R-:W-:Y:S01]  /*20f0*/  FMUL.FTZ R85, R14, R85 ;  /* 0x000000550e557220 */ /* 0x001fe20000410000 */
[----:B-1----:R-:W-:-:S04]  /*2100*/  FADD.FTZ R25, R83, R10 ;  /* 0x0000000a53197221 */ /* 0x002fc80000010000 */
[----:B------:R-:W-:Y:S01]  /*2110*/  SHFL.DOWN PT, R10, R85, 0x1, 0x1f ;  /* 0x08201f00550a7f89 */ /* 0x000fe200000e0000 */
[----:B------:R-:W-:-:S03]  /*2120*/  FFMA.FTZ R18, R14, R18, R25 ;  /* 0x000000120e127223 */ /* 0x000fc60000010019 */
[----:B------:R-:W0:Y:S02]  /*2130*/  SHFL.DOWN PT, R25, R16, 0x1, 0x1f ;  /* 0x08201f0010197f89 */ /* 0x000e2400000e0000 */
[-C--:B0-----:R-:W-:Y:S02]  /*2140*/  I2FP.F32.S32 R20, R25.reuse ;  /* 0x0000001900147245 */ /* 0x081fe40000201400 */
[----:B------:R-:W-:-:S03]  /*2150*/  IADD3 R14, PT, PT, R16, R25, RZ ;  /* 0x00000019100e7210 */ /* 0x000fc60007ffe0ff */
[----:B------:R-:W-:Y:S01]  /*2160*/  FMUL.FTZ R25, R10, R20 ;  /* 0x000000140a197220 */ /* 0x000fe20000410000 */
[----:B------:R-:W-:Y:S01]  /*2170*/  I2FP.F32.S32 R14, R14 ;  /* 0x0000000e000e7245 */ /* 0x000fe20000201400 */
[----:B------:R-:W-:Y:S02]  /*2180*/  FADD.FTZ R10, R85, -R10 ;  /* 0x8000000a550a7221 */ /* 0x000fe40000010000 */
[----:B------:R-:W-:Y:S02]  /*2190*/  FFMA.FTZ R83, R12, R85, R25 ;  /* 0x000000550c537223 */ /* 0x000fe40000010019 */
[----:B------:R-:W0:Y:S01]  /*21a0*/  SHFL.DOWN PT, R25, R18, 0x1, 0x1f ;  /* 0x08201f0012197f89 */ /* 0x000e2200000e0000 */
[----:B------:R-:W1:Y:S01]  /*21b0*/  MUFU.RCP R14, R14 ;  /* 0x0000000e000e7308 */ /* 0x000e620000001000 */
[----:B------:R-:W-:-:S04]  /*21c0*/  FMUL.FTZ R81, R10, R10 ;  /* 0x0000000a0a517220 */ /* 0x000fc80000410000 */
[----:B------:R-:W-:Y:S02]  /*21d0*/  FMUL.FTZ R81, R12, R81 ;  /* 0x000000510c517220 */ /* 0x000fe40000410000 */
[----:B------:R-:W2:Y:S02]  /*21e0*/  LDC R12, c[0x0][0x448] ;  /* 0x00011200ff0c7b82 */ /* 0x000ea40000000800 */
[----:B------:R-:W-:Y:S01]  /*21f0*/  FMUL.FTZ R81, R81, R20 ;  /* 0x0000001451517220 */ /* 0x000fe20000410000 */
[----:B-1----:R-:W-:Y:S01]  /*2200*/  FMUL.FTZ R83, R14, R83 ;  /* 0x000000530e537220 */ /* 0x002fe20000410000 */
[----:B0-----:R-:W-:-:S05]  /*2210*/  FADD.FTZ R25, R18, R25 ;  /* 0x0000001912197221 */ /* 0x001fca0000010000 */
[----:B------:R-:W0:Y:S01]  /*2220*/  SHFL.IDX PT, R83, R83, RZ, 0x1f ;  /* 0x00001fff53537589 */ /* 0x000e2200000e0000 */
[----:B------:R-:W-:Y:S02]  /*2230*/  FFMA.FTZ R10, R14, R81, R25 ;  /* 0x000000510e0a7223 */ /* 0x000fe40000010019 */
[----:B------:R-:W1:Y:S03]  /*2240*/  @!P5 LDC.64 R80, c[0x0][0x3c8] ;  /* 0x0000f200ff50db82 */ /* 0x000e660000000a00 */
[----:B------:R3:W2:Y:S01]  /*2250*/  SHFL.IDX PT, R25, R10, RZ, 0x1f ;  /* 0x00001fff0a197589 */ /* 0x0006a200000e0000 */
[C---:B0-----:R-:W-:Y:S01]  /*2260*/  FMUL.FTZ R14, R83.reuse, R83 ;  /* 0x00000053530e7220 */ /* 0x041fe20000410000 */
[----:B---3--:R-:W-:-:S04]  /*2270*/  FSEL R10, R83, RZ, !P6 ;  /* 0x000000ff530a7208 */ /* 0x008fc80007000000 */
[----:B------:R-:W-:Y:S01]  /*2280*/  FSEL R85, R14, RZ, P6 ;  /* 0x000000ff0e557208 */ /* 0x000fe20003000000 */
[----:B-1----:R-:W-:-:S04]  /*2290*/  @!P5 IMAD.WIDE R80, R0, 0x4, R80 ;  /* 0x000000040050d825 */ /* 0x002fc800078e0250 */
[----:B--2---:R-:W-:Y:S02]  /*22a0*/  FFMA.FTZ R12, R25, UR11, R12 ;  /* 0x0000000b190c7c23 */ /* 0x004fe4000801000c */
[----:B------:R-:W0:Y:S02]  /*22b0*/  @!P5 LDC.64 R24, c[0x0][0x3c0] ;  /* 0x0000f000ff18db82 */ /* 0x000e240000000a00 */
[----:B------:R-:W-:-:S06]  /*22c0*/  FADD.FTZ R8, R12, R85 ;  /* 0x000000550c087221 */ /* 0x000fcc0000010000 */
[----:B------:R-:W1:Y:S01]  /*22d0*/  MUFU.RSQ R8, R8 ;  /* 0x0000000800087308 */ /* 0x000e620000001400 */
[----:B0-----:R-:W-:-:S05]  /*22e0*/  @!P5 IMAD.WIDE R24, R0, 0x4, R24 ;  /* 0x000000040018d825 */ /* 0x001fca00078e0218 */
[----:B------:R0:W-:Y:S04]  /*22f0*/  @!P5 STG.E desc[UR6][R24.64], R83 ;  /* 0x000000531800d986 */ /* 0x0001e8000c101906 */
[----:B-1----:R0:W-:Y:S01]  /*2300*/  @!P5 STG.E desc[UR6][R80.64], R8 ;  /* 0x000000085000d986 */ /* 0x0021e2000c101906 */
[----:B------:R-:W-:Y:S05]  /*2310*/  @!P1 BRA `(.L_x_18599) ;  /* 0x0000000000409947 */ /* 0x000fea0003800000 */
[----:B0-----:R-:W0:Y:S01]  /*2320*/  LDC.64 R24, c[0x0][0x428] ;  /* 0x00010a00ff187b82 */ /* 0x001e220000000a00 */
        /* <DEDUP_REMOVED lines=12> */
[C---:B0-----:R-:W-:Y:S01]  /*23f0*/  IMAD.WIDE.U32 R24, R6.reuse, 0x10, R24 ;  /* 0x0000001006187825 */ /* 0x041fe200078e0018 */
[----:B------:R-:W-:-:S04]  /*2400*/  IADD3 R6, PT, PT, R6, 0x100, RZ ;  /* 0x0000010006067810 */ /* 0x000fc80007ffe0ff */
[----:B------:R1:W-:Y:S03]  /*2410*/  STG.E.128 desc[UR6][R24.64], R80 ;  /* 0x0000005018007986 */ /* 0x0003e6000c101d06 */
.L_x_18599:
[----:B------:R-:W-:Y:S05]  /*2420*/  BSYNC.RECONVERGENT B0 ;  /* 0x0000000000007941 */ /* 0x000fea0003800200 */
.L_x_18598:
[----:B------:R-:W-:Y:S01]  /*2430*/  ISETP.GE.U32.AND P1, PT, R2, 0x200, PT ;  /* 0x000002000200780c */ /* 0x000fe20003f26070 */
[----:B------:R-:W-:-:S12]  /*2440*/  BSSY.RECONVERGENT B0, `(.L_x_18600) ;  /* 0x0000012000007945 */ /* 0x000fd80003800200 */
[----:B------:R-:W-:Y:S05]  /*2450*/  @!P1 BRA `(.L_x_18601) ;  /* 0x0000000000409947 */ /* 0x000fea0003800000 */
[----:B01----:R-:W0:Y:S01]  /*2460*/  LDC.64 R24, c[0x0][0x428] ;  /* 0x00010a00ff187b82 */ /* 0x003e220000000a00 */
        /* <DEDUP_REMOVED lines=15> */
.L_x_18601:
[----:B------:R-:W-:Y:S05]  /*2560*/  BSYNC.RECONVERGENT B0 ;  /* 0x0000000000007941 */ /* 0x000fea0003800200 */
.L_x_18600:
[----:B------:R-:W-:Y:S01]  /*2570*/  ISETP.GE.U32.AND P1, PT, R2, 0x300, PT ;  /* 0x000003000200780c */ /* 0x000fe20003f26070 */
[----:B------:R-:W-:-:S12]  /*2580*/  BSSY.RECONVERGENT B0, `(.L_x_18602) ;  /* 0x0000012000007945 */ /* 0x000fd80003800200 */
[----:B------:R-:W-:Y:S05]  /*2590*/  @!P1 BRA `(.L_x_18603) ;  /* 0x0000000000409947 */ /* 0x000fea0003800000 */
[----:B012---:R-:W0:Y:S01]  /*25a0*/  LDC.64 R24, c[0x0][0x428] ;  /* 0x00010a00ff187b82 */ /* 0x007e220000000a00 */
        /* <DEDUP_REMOVED lines=15> */
.L_x_18603:
[----:B------:R-:W-:Y:S05]  /*26a0*/  BSYNC.RECONVERGENT B0 ;  /* 0x0000000000007941 */ /* 0x000fea0003800200 */
.L_x_18602:
[----:B------:R-:W-:Y:S04]  /*26b0*/  BSSY.RECONVERGENT B0, `(.L_x_18604) ;  /* 0x0000012000007945 */ /* 0x000fe80003800200 */
[----:B------:R-:W-:Y:S05]  /*26c0*/  @!P2 BRA `(.L_x_18605) ;  /* 0x000000000040a947 */ /* 0x000fea0003800000 */
[----:B0123--:R-:W0:Y:S01]  /*26d0*/  LDC.64 R24, c[0x0][0x428] ;  /* 0x00010a00ff187b82 */ /* 0x00fe220000000a00 */
        /* <DEDUP_REMOVED lines=15> */
.L_x_18605:
[----:B------:R-:W-:Y:S05]  /*27d0*/  BSYNC.RECONVERGENT B0 ;  /* 0x0000000000007941 */ /* 0x000fea0003800200 */
.L_x_18604:
        /* <DEDUP_REMOVED lines=18> */
.L_x_18607:
[----:B------:R-:W-:Y:S05]  /*2900*/  BSYNC.RECONVERGENT B0 ;  /* 0x0000000000007941 */ /* 0x000fea0003800200 */
.L_x_18606:
        /* <DEDUP_REMOVED lines=15> */
[----:B0-----:R-:W-:-:S05]  /*2a00*/  IMAD.WIDE.U32 R24, R6, 0x10, R24 ;  /* 0x0000001006187825 */ /* 0x001fca00078e0018 */
[----:B------:R0:W-:Y:S02]  /*2a10*/  STG.E.128 desc[UR6][R24.64], R80 ;  /* 0x0000005018007986 */ /* 0x0001e4000c101d06 */
.L_x_18609:
[----:B------:R-:W-:Y:S05]  /*2a20*/  BSYNC.RECONVERGENT B0 ;  /* 0x0000000000007941 */ /* 0x000fea0003800200 */
.L_x_18608:
[----:B01234-:R-:W0:Y:S01]  /*2a30*/  LDC.64 R24, c[0x0][0x380] ;  /* 0x0000e000ff187b82 */ /* 0x01fe220000000a00 */
[----:B------:R-:W-:Y:S01]  /*2a40*/  UPLOP3.LUT UP0, UPT, UPT, UPT, UP0, 0x40, 0x4 ;  /* 0x000000000004789c */ /* 0x000fe20003f0e800 */
[----:B0-----:R-:W-:-:S04]  /*2a50*/  IADD3 R0, PT, PT, R0, R24, RZ ;  /* 0x0000001800007210 */ /* 0x001fc80007ffe0ff */
[----:B------:R-:W-:-:S13]  /*2a60*/  ISETP.GE.AND P1, PT, R0, R25, PT ;  /* 0x000000190000720c */ /* 0x000fda0003f26270 */
[----:B------:R-:W-:Y:S05]  /*2a70*/  @!P1 BRA `(.L_x_18610) ;  /* 0xffffffdc00789947 */ /* 0x000fea000383ffff */
[----:B------:R-:W-:Y:S05]  /*2a80*/  EXIT ;  /* 0x000000000000794d */ /* 0x000fea0003800000 */
.L_x_18611:
        /* <DEDUP_REMOVED lines=15> */
.L_x_21047:


//--------------------- .text._ZN10layer_norm13ln_fwd_kernelINS_13Kernel_traitsIfffffjLj6144ELj1ELj1ELj8ELj16ENS_18Kernel_traits_baseILj6144EfffffjLj256EEEEELb0ELb0ELb0ELb1EEEvNS_9FwdParamsE --------------------------
	.section	.text._ZN10layer_norm13ln_fwd_kernelINS_13Kernel_traitsIfffffjLj6144ELj1ELj1ELj8ELj16ENS_18Kernel_traits_baseILj6144EfffffjLj256EEEEELb0ELb0ELb0ELb1EEEvNS_9FwdParamsE,"ax",@progbits
	.align	128
        .global         _ZN10layer_norm13ln_fwd_kernelINS_13Kernel_traitsIfffffjLj6144ELj1ELj1ELj8ELj16ENS_18Kernel_traits_baseILj6144EfffffjLj256EEEEELb0ELb0ELb0ELb1EEEvNS_9FwdParamsE
        .type           _ZN10layer_norm13ln_fwd_kernelINS_13Kernel_traitsIfffffjLj6144ELj1ELj1ELj8ELj16ENS_18Kernel_traits_baseILj6144EfffffjLj256EEEEELb0ELb0ELb0ELb1EEEvNS_9FwdParamsE,@function
        .size           _ZN10layer_norm13ln_fwd_kernelINS_13Kernel_traitsIfffffjLj6144ELj1ELj1ELj8ELj16ENS_18Kernel_traits_baseILj6144EfffffjLj256EEEEELb0ELb0ELb0ELb1EEEvNS_9FwdParamsE,(.L_x_21048 - _ZN10layer_norm13ln_fwd_kernelINS_13Kernel_traitsIfffffjLj6144ELj1ELj1ELj8ELj16ENS_18Kernel_traits_baseILj6144EfffffjLj256EEEEELb0ELb0ELb0ELb1EEEvNS_9FwdParamsE)
        .other          _ZN10layer_norm13ln_fwd_kernelINS_13Kernel_traitsIfffffjLj6144ELj1ELj1ELj8ELj16ENS_18Kernel_traits_baseILj6144EfffffjLj256EEEEELb0ELb0ELb0ELb1EEEvNS_9FwdParamsE,@"STO_CUDA_ENTRY STV_DEFAULT"
_ZN10layer_norm13ln_fwd_kernelINS_13Kernel_traitsIfffffjLj6144ELj1ELj1ELj8ELj16ENS_18Kernel_traits_baseILj6144EfffffjLj256EEEEELb0ELb0ELb0ELb1EEEvNS_9FwdParamsE:
.text._ZN10layer_norm13ln_fwd_kernelINS_13Kernel_traitsIfffffjLj6144ELj1ELj1ELj8ELj16ENS_18Kernel_traits_baseILj6144EfffffjLj256EEEEELb0ELb0ELb0ELb1EEEvNS_9FwdParamsE:
        /* <DEDUP_REMOVED lines=13> */
[----:B---3--:R1:W5:Y:S01]  /*00d0*/  @P0 LDG.E.128 R48, desc[UR6][R2.64] ;  /* 0x0000000602300981 */ /* 0x008362000c1e1d00 */
        /* <DEDUP_REMOVED lines=12> */
[----:B0-----:R-:W-:-:S04]  /*01a0*/  MOV R64, UR4 ;  /* 0x0000000400407c02 */ /* 0x001fc80008000f00 */
[----:B------:R-:W-:Y:S01]  /*01b0*/  ISETP.GE.AND P1, PT, R64, UR5, PT ;  /* 0x0000000540007c0c */ /* 0x000fe2000bf26270 */
[----:B--2---:R-:W-:-:S12]  /*01c0*/  @P0 BRA `(.L_x_18612) ;  /* 0x0000000000500947 */ /* 0x004fd80003800000 */
[----:B-1----:R-:W0:Y:S02]  /*01d0*/  LDC.64 R2, c[0x0][0x3d0] ;  /* 0x0000f400ff027b82 */ /* 0x002e240000000a00 */
        /* <DEDUP_REMOVED lines=19> */
.L_x_18612:
[----:B------:R-:W-:Y:S05]  /*0310*/  @P1 EXIT ;  /* 0x000000000000194d */ /* 0x000fea0003800000 */
[C---:B------:R-:W-:Y:S01]  /*0320*/  LOP3.LUT P0, RZ, R56.reuse, UR8, RZ, 0xfc, !PT ;  /* 0x0000000838ff7c12 */ /* 0x040fe2000f80fcff */
[----:B------:R-:W0:Y:S01]  /*0330*/  LDCU UR10, c[0x0][0x388] ;  /* 0x00007100ff0a77ac */ /* 0x000e220008000800 */
[----:B------:R-:W-:Y:S02]  /*0340*/  ISETP.NE.U32.AND P1, PT, R56, RZ, PT ;  /* 0x000000ff3800720c */ /* 0x000fe40003f25070 */
[C---:B------:R-:W-:Y:S01]  /*0350*/  LOP3.LUT P0, RZ, R57.reuse, UR9, RZ, 0xfc, P0 ;  /* 0x0000000939ff7c12 */ /* 0x040fe2000800fcff */
[----:B------:R-:W2:Y:S01]  /*0360*/  LDCU.U8 UR16, c[0x0][0x410] ;  /* 0x00008200ff1077ac */ /* 0x000ea20008000000 */
[----:B------:R-:W-:Y:S01]  /*0370*/  ISETP.NE.AND.EX P1, PT, R57, RZ, PT, P1 ;  /* 0x000000ff3900720c */ /* 0x000fe20003f25310 */
[----:B------:R-:W3:Y:S01]  /*0380*/  LDCU UR11, c[0x0][0x400] ;  /* 0x00008000ff0b77ac */ /* 0x000ee20008000800 */
[----:B------:R-:W4:Y:S01]  /*0390*/  LDCU.64 UR14, c[0x0][0x3e0] ;  /* 0x00007c00ff0e77ac */ /* 0x000f220008000a00 */
[----:B------:R-:W0:Y:S01]  /*03a0*/  LDCU.64 UR12, c[0x0][0x3a0] ;  /* 0x00007400ff0c77ac */ /* 0x000e220008000a00 */
[----:B------:R-:W-:-:S11]  /*03b0*/  UPLOP3.LUT UP0, UPT, UPT, UPT, UPT, 0x40, 0x4 ;  /* 0x000000000004789c */ /* 0x000fd60003f0e870 */
.L_x_18623:
[----:B0-----:R-:W-:Y:S01]  /*03c0*/  ISETP.NE.U32.AND P2, PT, RZ, UR12, PT ;  /* 0x0000000cff007c0c */ /* 0x001fe2000bf45070 */
[----:B-1----:R-:W0:Y:S01]  /*03d0*/  S2R R66, SR_TID.X ;  /* 0x0000000000427919 */ /* 0x002e220000002100 */
[----:B-1----:R-:W1:Y:S01]  /*03e0*/  LDC.64 R2, c[0x0][0x390] ;  /* 0x0000e400ff027b82 */ /* 0x002e620000000a00 */
[----:B------:R-:W-:Y:S01]  /*03f0*/  IMAD R0, R64, UR10, RZ ;  /* 0x0000000a40007c24 */ /* 0x000fe2000f8e02ff */
[----:B------:R-:W-:-:S04]  /*0400*/  ISETP.NE.AND.EX P2, PT, RZ, UR13, PT, P2 ;  /* 0x0000000dff007c0c */ /* 0x000fc8000bf45320 */
[----:B------:R-:W-:Y:S02]  /*0410*/  SHF.R.S32.HI R57, RZ, 0x1f, R0 ;  /* 0x0000001fff397819 */ /* 0x000fe40000011400 */
[----:B------:R-:W2:Y:S02]  /*0420*/  @P1 LDC.64 R60, c[0x0][0x3e0] ;  /* 0x0000f800ff3c1b82 */ /* 0x000ea40000000a00 */
[----:B------:R-:W-:Y:S01]  /*0430*/  LEA.HI R57, R57, R0, RZ, 0x2 ;  /* 0x0000000039397211 */ /* 0x000fe200078f10ff */
[----:B------:R-:W-:-:S05]  /*0440*/  HFMA2 R0, -RZ, RZ, 1.875, 0 ;  /* 0x3f800000ff007431 */ /* 0x000fca00000001ff */
[----:B------:R-:W3:Y:S08]  /*0450*/  @P2 LDC.64 R62, c[0x0][0x3a0] ;  /* 0x0000e800ff3e2b82 */ /* 0x000ef00000000a00 */
[----:B------:R-:W4:Y:S01]  /*0460*/  @P0 LDC.64 R86, c[0x0][0x3a8] ;  /* 0x0000ea00ff560b82 */ /* 0x000f220000000a00 */
[----:B0-----:R-:W-:Y:S01]  /*0470*/  LEA.HI.SX32 R77, R57, R66, 0x1e ;  /* 0x00000042394d7211 */ /* 0x001fe200078ff2ff */
[----:B--2---:R-:W-:-:S06]  /*0480*/  @P1 IMAD.WIDE R60, R64, 0x4, R60 ;  /* 0x00000004403c1825 */ /* 0x004fcc00078e023c */
[----:B------:R-:W0:Y:S01]  /*0490*/  @P2 LDC.64 R68, c[0x0][0x3a0] ;  /* 0x0000e800ff442b82 */ /* 0x000e220000000a00 */
[C---:B-1----:R-:W-:Y:S01]  /*04a0*/  IMAD.WIDE.U32 R56, R77.reuse, 0x10, R2 ;  /* 0x000000104d387825 */ /* 0x042fe200078e0002 */
[----:B------:R0:W2:Y:S03]  /*04b0*/  @P1 LDG.E R0, desc[UR6][R60.64] ;  /* 0x000000063c001981 */ /* 0x0000a6000c1e1900 */
[C---:B---3--:R-:W-:Y:S02]  /*04c0*/  @P2 IMAD.WIDE.U32 R62, R77.reuse, 0x10, R62 ;  /* 0x000000104d3e2825 */ /* 0x048fe400078e003e */
[----:B------:R-:W2:Y:S04]  /*04d0*/  LDG.E.128 R56, desc[UR6][R56.64] ;  /* 0x0000000638387981 */ /* 0x000ea8000c1e1d00 */
[----:B------:R-:W2:Y:S01]  /*04e0*/  @P2 LDG.E.128 R88, desc[UR6][R62.64] ;  /* 0x000000063e582981 */ /* 0x000ea2000c1e1d00 */
[C---:B------:R-:W-:Y:S01]  /*04f0*/  IADD3 R75, PT, PT, R77.reuse, 0x100, RZ ;  /* 0x000001004d4b7810 */ /* 0x040fe20007ffe0ff */
[----:B----4-:R-:W-:-:S04]  /*0500*/  @P0 IMAD.WIDE.U32 R86, R77, 0x10, R86 ;  /* 0x000000104d560825 */ /* 0x010fc800078e0056 */
[----:B0-----:R-:W-:-:S04]  /*0510*/  @P2 IMAD.WIDE.U32 R60, R75, 0x10, R68 ;  /* 0x000000104b3c2825 */ /* 0x001fc800078e0044 */
[-C--:B--2---:R-:W-:Y:S01]  /*0520*/  @P2 FFMA.FTZ R79, R56, R0.reuse, R88 ;  /* 0x00000000384f2223 */ /* 0x084fe20000010058 */
[-C--:B------:R-:W-:Y:S01]  /*0530*/  @P2 FFMA.FTZ R81, R57, R0.reuse, R89 ;  /* 0x0000000039512223 */ /* 0x080fe20000010059 */
[-C--:B------:R-:W-:Y:S01]  /*0540*/  @P2 FFMA.FTZ R83, R58, R0.reuse, R90 ;  /* 0x000000003a532223 */ /* 0x080fe2000001005a */
[----:B------:R-:W-:Y:S01]  /*0550*/  @P2 FFMA.FTZ R85, R59, R0, R91 ;  /* 0x000000003b552223 */ /* 0x000fe2000001005b */
[----:B------:R-:W-:Y:S01]  /*0560*/  IMAD.WIDE.U32 R88, R75, 0x10, R2 ;  /* 0x000000104b587825 */ /* 0x000fe200078e0002 */
        /* <DEDUP_REMOVED lines=20> */
.L_x_18613:
        /* <DEDUP_REMOVED lines=28> */
.L_x_18614:
        /* <DEDUP_REMOVED lines=28> */
.L_x_18615:
        /* <DEDUP_REMOVED lines=24> */
.L_x_18616:
[----:B------:R-:W-:Y:S01]  /*0bb0*/  IADD3 R103, PT, PT, R77, 0x400, RZ ;  /* 0x000004004d677810 */ /* 0x000fe20007ffe0ff */
[----:B------:R-:W-:Y:S01]  /*0bc0*/  @P0 IMAD.WIDE.U32 R116, R87, 0x10, R116 ;  /* 0x0000001057740825 */ /* 0x000fe200078e0074 */
[----:B------:R-:W0:Y:S03]  /*0bd0*/  @P0 LDC.64 R114, c[0x0][0x3a8] ;  /* 0x0000ea00ff720b82 */ /* 0x000e260000000a00 */
        /* <DEDUP_REMOVED lines=24> */
.L_x_18617:
[----:B------:R-:W0:Y:S01]  /*0d60*/  @P2 LDC.64 R58, c[0x0][0x3a0] ;  /* 0x0000e800ff3a2b82 */ /* 0x000e220000000a00 */
[----:B------:R-:W-:Y:S01]  /*0d70*/  @P0 IMAD.WIDE.U32 R120, R103, 0x10, R114 ;  /* 0x0000001067780825 */ /* 0x000fe200078e0072 */
[----:B------:R-:W-:-:S04]  /*0d80*/  IADD3 R115, PT, PT, R77, 0x500, RZ ;  /* 0x000005004d737810 */ /* 0x000fc80007ffe0ff */
[----:B------:R1:W-:Y:S01]  /*0d90*/  @P0 STG.E.128 desc[UR6][R120.64], R52 ;  /* 0x0000003478000986 */ /* 0x0003e2000c101d06 */
[----:B------:R-:W-:-:S04]  /*0da0*/  IMAD.WIDE.U32 R56, R115, 0x10, R2 ;  /* 0x0000001073387825 */ /* 0x000fc800078e0002 */
        /* <DEDUP_REMOVED lines=22> */
.L_x_18618:
        /* <DEDUP_REMOVED lines=106> */
.L_x_18620:
[----:B------:R-:W-:Y:S05]  /*15b0*/  BSYNC.RECONVERGENT B0 ;  /* 0x0000000000007941 */ /* 0x000fea0003800200 */
.L_x_18619:
[----:B0-----:R-:W-:Y:S01]  /*15c0*/  LOP3.LUT R0, R66, 0x1f, RZ, 0xc0, !PT ;  /* 0x0000001f42007812 */ /* 0x001fe200078ec0ff */
[----:B------:R-:W-:Y:S01]  /*15d0*/  BAR.SYNC.DEFER_BLOCKING 0x0 ;  /* 0x0000000000007b1d */ /* 0x000fe20000010000 */
[----:B------:R-:W-:Y:S02]  /*15e0*/  CS2R R2, SRZ ;  /* 0x0000000000027805 */ /* 0x000fe4000001ff00 */
[----:B------:R-:W-:Y:S01]  /*15f0*/  ISETP.GT.U32.AND P2, PT, R0, 0x7, PT ;  /* 0x000000070000780c */ /* 0x000fe20003f44070 */
[----:B------:R-:W-:Y:S02]  /*1600*/  HFMA2 R0, -RZ, RZ, 0, 0 ;  /* 0x00000000ff007431 */ /* 0x000fe400000001ff */
        /* <DEDUP_REMOVED lines=10> */
.L_x_18622:
[----:B------:R-:W-:Y:S05]  /*16b0*/  BSYNC.RECONVERGENT B0 ;  /* 0x0000000000007941 */ /* 0x000fea0003800200 */
.L_x_18621:
        /* <DEDUP_REMOVED lines=9> */
[----:B------:R-:W0:Y:S01]  /*1750*/  SHFL.DOWN PT, R0, R3, 0x4, 0x1f ;  /* 0x08801f0003007f89 */ /* 0x000e2200000e0000 */
[----:B------:R-:W-:Y:S01]  /*1760*/  I2FP.F32.S32 R57, R57 ;  /* 0x0000003900397245 */ /* 0x000fe20000201400 */
[----:B------:R-:W-:-:S04]  /*1770*/  FMUL.FTZ R58, R58, R121 ;  /* 0x000000793a3a7220 */ /* 0x000fc80000410000 */
[-C--:B------:R-:W-:Y:S01]  /*1780*/  FMUL.FTZ R58, R58, R57.reuse ;  /* 0x000000393a3a7220 */ /* 0x080fe20000410000 */
[----:B------:R-:W-:Y:S02]  /*1790*/  FMUL.FTZ R60, R59, R57 ;  /* 0x000000393b3c7220 */ /* 0x000fe40000410000 */
[----:B------:R-:W-:Y:S02]  /*17a0*/  SHFL.DOWN PT, R59, R56, 0x2, 0x1f ;  /* 0x08401f00383b7f89 */ /* 0x000fe400000e0000 */
[----:B------:R-:W-:Y:S01]  /*17b0*/  FFMA.FTZ R121, R121, R2, R60 ;  /* 0x0000000279797223 */ /* 0x000fe2000001003c */
        /* <DEDUP_REMOVED lines=52> */
[----:B-1----:R-:W-:Y:S01]  /*1b00*/  FFMA.FTZ R0, R123, UR11, R0 ;  /* 0x0000000b7b007c23 */ /* 0x002fe20008010000 */
[----:B--2---:R-:W-:-:S04]  /*1b10*/  @!P2 IMAD.WIDE R56, R64, 0x4, R56 ;  /* 0x000000044038a825 */ /* 0x004fc800078e0238 */
[C---:B------:R-:W-:Y:S01]  /*1b20*/  FADD.FTZ R89, -R60.reuse, R89 ;  /* 0x000000593c597221 */ /* 0x040fe20000010100 */
[----:B------:R-:W-:Y:S01]  /*1b30*/  FADD.FTZ R93, -R60, R93 ;  /* 0x0000005d3c5d7221 */ /* 0x000fe20000010100 */
[----:B------:R-:W-:Y:S01]  /*1b40*/  FADD.FTZ R0, R0, R3 ;  /* 0x0000000300007221 */ /* 0x000fe20000010000 */
[C---:B------:R-:W-:Y:S01]  /*1b50*/  FADD.FTZ R95, -R60.reuse, R95 ;  /* 0x0000005f3c5f7221 */ /* 0x040fe20000010100 */
[----:B------:R-:W0:Y:S01]  /*1b60*/  @!P2 LDC.64 R2, c[0x0][0x3c8] ;  /* 0x0000f200ff02ab82 */ /* 0x000e220000000a00 */
[----:B------:R1:W-:Y:S01]  /*1b70*/  @!P2 STG.E desc[UR6][R56.64], R121 ;  /* 0x000000793800a986 */ /* 0x0003e2000c101906 */
[C---:B------:R-:W-:Y:S01]  /*1b80*/  FADD.FTZ R97, -R60.reuse, R97 ;  /* 0x000000613c617221 */ /* 0x040fe20000010100 */
[C---:B------:R-:W-:Y:S01]  /*1b90*/  FADD.FTZ R99, -R60.reuse, R99 ;  /* 0x000000633c637221 */ /* 0x040fe20000010100 */
[----:B------:R-:W2:Y:S01]  /*1ba0*/  MUFU.RSQ R0, R0 ;  /* 0x0000000000007308 */ /* 0x000ea20000001400 */
        /* <DEDUP_REMOVED lines=13> */
[----:B0-----:R-:W-:-:S04]  /*1c80*/  @!P2 IMAD.WIDE R58, R64, 0x4, R2 ;  /* 0x00000004403aa825 */ /* 0x001fc800078e0202 */
[----:B------:R-:W-:Y:S01]  /*1c90*/  FMUL.FTZ R66, R0, R85 ;  /* 0x0000005500427220 */ /* 0x000fe20000410000 */
[----:B------:R-:W0:Y:S01]  /*1ca0*/  LDC.64 R2, c[0x0][0x428] ;  /* 0x00010a00ff027b82 */ /* 0x000e220000000a00 */
[----:B-1---5:R-:W-:Y:S01]  /*1cb0*/  FFMA.FTZ R57, R62, R49, R25 ;  /* 0x000000313e397223 */ /* 0x022fe20000010019 */
[C---:B------:R-:W-:Y:S01]  /*1cc0*/  FMUL.FTZ R62, R0.reuse, R91 ;  /* 0x0000005b003e7220 */ /* 0x040fe20000410000 */
[----:B------:R1:W-:Y:S01]  /*1cd0*/  @!P2 STG.E desc[UR6][R58.64], R0 ;  /* 0x000000003a00a986 */ /* 0x0003e2000c101906 */
[----:B------:R-:W-:Y:S01]  /*1ce0*/  FFMA.FTZ R56, R79, R48, R24 ;  /* 0x000000304f387223 */ /* 0x000fe20000010018 */
[C---:B------:R-:W-:Y:S01]  /*1cf0*/  FMUL.FTZ R71, R0.reuse, R71 ;  /* 0x0000004700477220 */ /* 0x040fe20000410000 */
[C---:B------:R-:W-:Y:S01]  /*1d00*/  FMUL.FTZ R67, R0.reuse, R67 ;  /* 0x0000004300437220 */ /* 0x040fe20000410000 */
[C---:B------:R-:W-:Y:S01]  /*1d10*/  FMUL.FTZ R60, R0.reuse, R65 ;  /* 0x00000041003c7220 */ /* 0x040fe20000410000 */
[----:B------:R-:W2:Y:S01]  /*1d20*/  LDC.64 R90, c[0x0][0x380] ;  /* 0x0000e000ff5a7b82 */ /* 0x000ea20000000a00 */
[C---:B------:R-:W-:Y:S01]  /*1d30*/  FMUL.FTZ R89, R0.reuse, R89 ;  /* 0x0000005900597220 */ /* 0x040fe20000410000 */
[C---:B------:R-:W-:Y:S01]  /*1d40*/  FMUL.FTZ R93, R0.reuse, R93 ;  /* 0x0000005d005d7220 */ /* 0x040fe20000410000 */
[C---:B------:R-:W-:Y:S01]  /*1d50*/  FMUL.FTZ R68, R0.reuse, R95 ;  /* 0x0000005f00447220 */ /* 0x040fe20000410000 */
[C---:B------:R-:W-:Y:S01]  /*1d60*/  FMUL.FTZ R70, R0.reuse, R99 ;  /* 0x0000006300467220 */ /* 0x040fe20000410000 */
[C---:B------:R-:W-:Y:S01]  /*1d70*/  FMUL.FTZ R97, R0.reuse, R97 ;  /* 0x0000006100617220 */ /* 0x040fe20000410000 */
[----:B------:R-:W-:Y:S01]  /*1d80*/  FMUL.FTZ R101, R0, R101 ;  /* 0x0000006500657220 */ /* 0x000fe20000410000 */
[----:B-1----:R-:W-:Y:S01]  /*1d90*/  FFMA.FTZ R58, R83, R50, R26 ;  /* 0x00000032533a7223 */ /* 0x002fe2000001001a */
[----:B------:R-:W-:Y:S01]  /*1da0*/  FFMA.FTZ R59, R66, R51, R27 ;  /* 0x00000033423b7223 */ /* 0x000fe2000001001b */
[C---:B------:R-:W-:Y:S01]  /*1db0*/  FMUL.FTZ R78, R0.reuse, R105 ;  /* 0x00000069004e7220 */ /* 0x040fe20000410000 */
[C---:B------:R-:W-:Y:S01]  /*1dc0*/  FMUL.FTZ R82, R0.reuse, R109 ;  /* 0x0000006d00527220 */ /* 0x040fe20000410000 */
[C---:B------:R-:W-:Y:S01]  /*1dd0*/  FMUL.FTZ R107, R0.reuse, R107 ;  /* 0x0000006b006b7220 */ /* 0x040fe20000410000 */
[C---:B------:R-:W-:Y:S01]  /*1de0*/  FMUL.FTZ R111, R0.reuse, R111 ;  /* 0x0000006f006f7220 */ /* 0x040fe20000410000 */
[C---:B------:R-:W-:Y:S01]  /*1df0*/  FMUL.FTZ R84, R0.reuse, R113 ;  /* 0x0000007100547220 */ /* 0x040fe20000410000 */
[C---:B------:R-:W-:Y:S01]  /*1e00*/  FMUL.FTZ R117, R0.reuse, R117 ;  /* 0x0000007500757220 */ /* 0x040fe20000410000 */
[----:B------:R-:W-:Y:S01]  /*1e10*/  FMUL.FTZ R86, R0, R61 ;  /* 0x0000003d00567220 */ /* 0x000fe20000410000 */
[----:B0-----:R-:W-:-:S04]  /*1e20*/  IMAD.WIDE.U32 R76, R77, 0x10, R2 ;  /* 0x000000104d4c7825 */ /* 0x001fc800078e0002 */
[----:B------:R-:W-:Y:S01]  /*1e30*/  FMUL.FTZ R119, R0, R119 ;  /* 0x0000007700777220 */ /* 0x000fe20000410000 */
[----:B------:R-:W-:Y:S01]  /*1e40*/  FFMA.FTZ R61, R62, R41, R17 ;  /* 0x000000293e3d7223 */ /* 0x000fe20000010011 */
[----:B------:R-:W-:Y:S01]  /*1e50*/  FFMA.FTZ R62, R93, R42, R18 ;  /* 0x0000002a5d3e7223 */ /* 0x000fe20000010012 */
[----:B------:R-:W-:Y:S01]  /*1e60*/  IMAD.WIDE.U32 R74, R75, 0x10, R2 ;  /* 0x000000104b4a7825 */ /* 0x000fe200078e0002 */
[----:B------:R0:W-:Y:S03]  /*1e70*/  STG.E.128 desc[UR6][R76.64], R56 ;  /* 0x000000384c007986 */ /* 0x0001e6000c101d06 */
[----:B------:R-:W-:Y:S01]  /*1e80*/  FFMA.FTZ R81, R82, R33, R9 ;  /* 0x0000002152517223 */ /* 0x000fe20000010009 */
[----:B------:R-:W-:Y:S01]  /*1e90*/  FFMA.FTZ R80, R107, R32, R8 ;  /* 0x000000206b507223 */ /* 0x000fe20000010008 */
[----:B------:R-:W-:Y:S01]  /*1ea0*/  FFMA.FTZ R82, R111, R34, R10 ;  /* 0x000000226f527223 */ /* 0x000fe2000001000a */
[----:B------:R-:W-:Y:S01]  /*1eb0*/  FFMA.FTZ R83, R84, R35, R11 ;  /* 0x0000002354537223 */ /* 0x000fe2000001000b */
[----:B--2---:R-:W-:-:S04]  /*1ec0*/  IADD3 R64, PT, PT, R64, R90, RZ ;  /* 0x0000005a40407210 */ /* 0x004fc80007ffe0ff */
[----:B------:R-:W-:Y:S01]  /*1ed0*/  ISETP.GE.AND P2, PT, R64, R91, PT ;  /* 0x0000005b4000720c */ /* 0x000fe20003f46270 */
[----:B0-----:R-:W-:Y:S01]  /*1ee0*/  FMUL.FTZ R58, R0, R69 ;  /* 0x00000045003a7220 */ /* 0x001fe20000410000 */
[----:B------:R-:W-:Y:S01]  /*1ef0*/  FFMA.FTZ R56, R71, R44, R20 ;  /* 0x0000002c47387223 */ /* 0x000fe20000010014 */
[----:B------:R-:W-:Y:S01]  /*1f00*/  FFMA.FTZ R59, R60, R47, R23 ;  /* 0x0000002f3c3b7223 */ /* 0x000fe20000010017 */
[----:B------:R-:W-:Y:S01]  /*1f10*/  FMUL.FTZ R0, R0, R63 ;  /* 0x0000003f00007220 */ /* 0x000fe20000410000 */
        /* <DEDUP_REMOVED lines=10> */
[--C-:B------:R-:W-:Y:S01]  /*1fc0*/  IMAD.WIDE.U32 R76, R103, 0x10, R2.reuse ;  /* 0x00000010674c7825 */ /* 0x100fe200078e0002 */
[----:B------:R0:W-:Y:S03]  /*1fd0*/  STG.E.128 desc[UR6][R74.64], R56 ;  /* 0x000000384a007986 */ /* 0x0001e6000c101d06 */
[----:B------:R-:W-:Y:S01]  /*1fe0*/  IMAD.WIDE.U32 R2, R115, 0x10, R2 ;  /* 0x0000001073027825 */ /* 0x000fe200078e0002 */
[----:B------:R1:W-:Y:S04]  /*1ff0*/  STG.E.128 desc[UR6][R66.64], R60 ;  /* 0x0000003c42007986 */ /* 0x0003e8000c101d06 */
[----:B------:R1:W-:Y:S04]  /*2000*/  STG.E.128 desc[UR6][R72.64], R68 ;  /* 0x0000004448007986 */ /* 0x0003e8000c101d06 */
[----:B------:R1:W-:Y:S01]  /*2010*/  STG.E.128 desc[UR6][R76.64], R80 ;  /* 0x000000504c007986 */ /* 0x0003e2000c101d06 */
[----:B0-----:R-:W-:Y:S01]  /*2020*/  FFMA.FTZ R56, R117, R28, R4 ;  /* 0x0000001c75387223 */ /* 0x001fe20000010004 */
[----:B------:R-:W-:Y:S01]  /*2030*/  FFMA.FTZ R57, R86, R29, R5 ;  /* 0x0000001d56397223 */ /* 0x000fe20000010005 */
[----:B------:R-:W-:Y:S01]  /*2040*/  FFMA.FTZ R58, R119, R30, R6 ;  /* 0x0000001e773a7223 */ /* 0x000fe20000010006 */
[----:B------:R-:W-:-:S05]  /*2050*/  FFMA.FTZ R59, R0, R31, R7 ;  /* 0x0000001f003b7223 */ /* 0x000fca0000010007 */
[----:B------:R1:W-:Y:S01]  /*2060*/  STG.E.128 desc[UR6][R2.64], R56 ;  /* 0x0000003802007986 */ /* 0x0003e2000c101d06 */
[----:B------:R-:W-:Y:S05]  /*2070*/  @!P2 BRA `(.L_x_18623) ;  /* 0xffffffe000d0a947 */ /* 0x000fea000383ffff */
[----:B------:R-:W-:Y:S05]  /*2080*/  EXIT ;  /* 0x000000000000794d */ /* 0x000fea0003800000 */
.L_x_18624:
        /* <DEDUP_REMOVED lines=15> */
.L_x_21048:


//--------------------- .text._ZN10layer_norm13ln_fwd_kernelINS_13Kernel_traitsIfffffjLj6144ELj1ELj1ELj8ELj16ENS_18Kernel_traits_baseILj6144EfffffjLj256EEEEELb0ELb0ELb1ELb0EEEvNS_9FwdParamsE --------------------------
	.section	.text._ZN10layer_norm13ln_fwd_kernelINS_13Kernel_traitsIfffffjLj6144ELj1ELj1ELj8ELj16ENS_18Kernel_traits_baseILj6144EfffffjLj256EEEEELb0ELb0ELb1ELb0EEEvNS_9FwdParamsE,"ax",@progbits
	.align	128
        .global         _ZN10layer_norm13ln_fwd_kernelINS_13Kernel_traitsIfffffjLj6144ELj1ELj1ELj8ELj16ENS_18Kernel_traits_baseILj6144EfffffjLj256EEEEELb0ELb0ELb1ELb0EEEvNS_9FwdParamsE
        .type           _ZN10layer_norm13ln_fwd_kernelINS_13Kernel_traitsIfffffjLj6144ELj1ELj1ELj8ELj16ENS_18Kernel_traits_baseILj6144EfffffjLj256EEEEELb0ELb0ELb1ELb0EEEvNS_9FwdParamsE,@function
        .size           _ZN10layer_norm13ln_fwd_kernelINS_13Kernel_traitsIfffffjLj6144ELj1ELj1ELj8ELj16ENS_18Kernel_traits_baseILj6144EfffffjLj256EEEEELb0ELb0ELb1ELb0EEEvNS_9FwdParamsE,(.L_x_21049 - _ZN10layer_norm13ln_fwd_kernelINS_13Kernel_traitsIfffffjLj6144ELj1ELj1ELj8ELj16ENS_18Kernel_traits_baseILj6144EfffffjLj256EEEEELb0ELb0ELb1ELb0EEEvNS_9FwdParamsE)
        .other          _ZN10layer_norm13ln_fwd_kernelINS_13Kernel_traitsIfffffjLj6144ELj1ELj1ELj8ELj16ENS_18Kernel_traits_baseILj6144EfffffjLj256EEEEELb0ELb0ELb1ELb0EEEvNS_9FwdParamsE,@"STO_CUDA_ENTRY STV_DEFAULT"
_ZN10layer_norm13ln_fwd_kernelINS_13Kernel_traitsIfffffjLj6144ELj1ELj1ELj8ELj16ENS_18Kernel_traits_baseILj6144EfffffjLj256EEEEELb0ELb0ELb1ELb0EEEvNS_9FwdParamsE:
.text._ZN10layer_norm13ln_fwd_kernelINS_13Kernel_traitsIfffffjLj6144ELj1ELj1ELj8ELj16ENS_18Kernel_traits_baseILj6144EfffffjLj256EEEEELb0ELb0ELb1ELb0EEEvNS_9FwdParamsE:
        /* <DEDUP_REMOVED lines=42> */
[----:B------:R0:W5:Y:S01]  /*02a0*/  @P3 LDG.E.128 R52, desc[UR6][R18.64] ;  /* 0x0000000612343981 */ /* 0x000162000c1e1d00 */
[C---:B-1----:R-:W-:Y:S01]  /*02b0*/  @P3 IMAD.WIDE.U32 R20, R27.reuse, 0x10, R20 ;  /* 0x000000101b143825 */ /* 0x042fe200078e0014 */
[----:B------:R-:W-:Y:S01]  /*02c0*/  @P3 IADD3 R27, PT, PT, R27, 0x100, RZ ;  /* 0x000001001b1b3810 */ /* 0x000fe20007ffe0ff */
[----:B------:R-:W1:Y:S03]  /*02d0*/  @P0 LDC.64 R6, c[0x0][0x3d0] ;  /* 0x0000f400ff060b82 */ /* 0x000e660000000a00 */
[----:B------:R0:W5:Y:S01]  /*02e0*/  @P3 LDG.E.128 R48, desc[UR6][R20.64] ;  /* 0x0000000614303981 */ /* 0x000162000c1e1d00 */
[----:B--2---:R-:W-:-:S04]  /*02f0*/  @P4 IMAD.WIDE.U32 R22, R27, 0x10, R22 ;  /* 0x000000101b164825 */ /* 0x004fc800078e0016 */
[----:B------:R-:W2:Y:S01]  /*0300*/  @P0 LDC.64 R8, c[0x0][0x438] ;  /* 0x00010e00ff080b82 */ /* 0x000ea20000000a00 */
[----:B------:R0:W5:Y:S01]  /*0310*/  @P4 LDG.E.128 R44, desc[UR6][R22.64] ;  /* 0x00000006162c4981 */ /* 0x000162000c1e1d00 */
[----:B---3--:R-:W-:-:S05]  /*0320*/  @P4 IMAD.WIDE.U32 R24, R27, 0x10, R24 ;  /* 0x000000101b184825 */ /* 0x008fca00078e0018 */
[----:B------:R0:W5:Y:S01]  /*0330*/  @P4 LDG.E.128 R40, desc[UR6][R24.64] ;  /* 0x0000000618284981 */ /* 0x000162000c1e1d00 */
[----:B-1----:R-:W-:-:S05]  /*0340*/  @P0 IMAD.WIDE.U32 R6, R0, 0x10, R6 ;  /* 0x0000001000060825 */ /* 0x002fca00078e0006 */
[----:B------:R0:W5:Y:S01]  /*0350*/  @P0 LDG.E.128 R76, desc[UR6][R6.64] ;  /* 0x00000006064c0981 */ /* 0x000162000c1e1d00 */
[----:B--2---:R-:W-:-:S05]  /*0360*/  @P0 IMAD.WIDE.U32 R8, R0, 0x10, R8 ;  /* 0x0000001000080825 */ /* 0x004fca00078e0008 */
        /* <DEDUP_REMOVED lines=11> */
.L_x_18626:
        /* <DEDUP_REMOVED lines=42> */
.L_x_18627:
[----:B------:R-:W-:Y:S05]  /*06c0*/  BSYNC.RECONVERGENT B0 ;  /* 0x0000000000007941 */ /* 0x000fea0003800200 */
.L_x_18625:
[----:B------:R-:W0:Y:S02]  /*06d0*/  LDCU UR4, c[0x0][0x384] ;  /* 0x00007080ff0477ac */ /* 0x000e240008000800 */
[----:B0-----:R-:W-:-:S13]  /*06e0*/  ISETP.GE.AND P0, PT, R2, UR4, PT ;  /* 0x0000000402007c0c */ /* 0x001fda000bf06270 */
[----:B------:R-:W-:Y:S05]  /*06f0*/  @P0 EXIT ;  /* 0x000000000000094d */ /* 0x000fea0003800000 */
[----:B------:R-:W-:Y:S01]  /*0700*/  SHF.R.S32.HI R5, RZ, 0x2, R5 ;  /* 0x00000002ff057819 */ /* 0x000fe20000011405 */
[----:B------:R-:W0:Y:S01]  /*0710*/  LDCU UR10, c[0x0][0x40c] ;  /* 0x00008180ff0a77ac */ /* 0x000e220008000800 */
[----:B------:R-:W-:Y:S02]  /*0720*/  SHF.L.U32 R6, R0, 0x5, RZ ;  /* 0x0000000500067819 */ /* 0x000fe400000006ff */
[----:B------:R-:W-:Y:S01]  /*0730*/  LOP3.LUT R7, R5, 0xff, RZ, 0xc0, !PT ;  /* 0x000000ff05077812 */ /* 0x000fe200078ec0ff */
[----:B------:R-:W1:Y:S01]  /*0740*/  LDCU.U8 UR11, c[0x0][0x410] ;  /* 0x00008200ff0b77ac */ /* 0x000e620008000000 */
[----:B------:R-:W-:Y:S02]  /*0750*/  SHF.R.U32.HI R5, RZ, 0x1, R5 ;  /* 0x00000001ff057819 */ /* 0x000fe40000011605 */
[----:B------:R-:W-:Y:S01]  /*0760*/  VIADDMNMX R4, R7, -R4, RZ, !PT ;  /* 0x8000000407047246 */ /* 0x000fe200078001ff */
[----:B------:R-:W2:Y:S01]  /*0770*/  LDCU UR12, c[0x0][0x400] ;  /* 0x00008000ff0c77ac */ /* 0x000ea20008000800 */
[----:B------:R-:W-:-:S02]  /*0780*/  LOP3.LUT R5, R5, 0x7fffff80, RZ, 0xc0, !PT ;  /* 0x7fffff8005057812 */ /* 0x000fc400078ec0ff */
[----:B------:R-:W-:Y:S01]  /*0790*/  VIMNMX R4, PT, PT, R4, 0x20, PT ;  /* 0x0000002004047848 */ /* 0x000fe20003fe0100 */
[----:B------:R-:W3:Y:S01]  /*07a0*/  LDCU.64 UR8, c[0x0][0x3a0] ;  /* 0x00007400ff0877ac */ /* 0x000ee20008000a00 */
[----:B------:R-:W-:Y:S02]  /*07b0*/  LOP3.LUT R6, R6, 0x3e0, RZ, 0xc0, !PT ;  /* 0x000003e006067812 */ /* 0x000fe400078ec0ff */
[----:B------:R-:W-:Y:S01]  /*07c0*/  LEA R4, R4, R5, 0x2 ;  /* 0x0000000504047211 */ /* 0x000fe200078e10ff */
[----:B------:R-:W-:Y:S01]  /*07d0*/  UPLOP3.LUT UP0, UPT, UPT, UPT, UPT, 0x40, 0x4 ;  /* 0x000000000004789c */ /* 0x000fe20003f0e870 */
[----:B------:R-:W-:Y:S02]  /*07e0*/  VIADDMNMX R6, R7, -R6, RZ, !PT ;  /* 0x8000000607067246 */ /* 0x000fe400078001ff */
[----:B------:R-:W-:Y:S02]  /*07f0*/  I2FP.F32.U32 R4, R4 ;  /* 0x0000000400047245 */ /* 0x000fe40000201000 */
[----:B------:R-:W-:-:S02]  /*0800*/  VIMNMX R6, PT, PT, R6, 0x20, PT ;  /* 0x0000002006067848 */ /* 0x000fc40003fe0100 */
[----:B------:R4:W0:Y:S02]  /*0810*/  MUFU.RCP R80, R4 ;  /* 0x0000000400507308 */ /* 0x0008240000001000 */
[----:B-1----:R-:W-:-:S07]  /*0820*/  LEA R81, R6, R5, 0x2 ;  /* 0x0000000506517211 */ /* 0x002fce00078e10ff */
.L_x_18656:
[----:B-1234-:R-:W1:Y:S08]  /*0830*/  LDC.64 R86, c[0x0][0x3f0] ;  /* 0x0000fc00ff567b82 */ /* 0x01ee700000000a00 */
[----:B------:R-:W2:Y:S08]  /*0840*/  LDC R83, c[0x0][0x388] ;  /* 0x0000e200ff537b82 */ /* 0x000eb00000000800 */
[----:B------:R-:W3:Y:S01]  /*0850*/  LDC.64 R88, c[0x0][0x3f8] ;  /* 0x0000fe00ff587b82 */ /* 0x000ee20000000a00 */
[----:B-1----:R-:W-:-:S05]  /*0860*/  IMAD.WIDE R86, R2, 0x4, R86 ;  /* 0x0000000402567825 */ /* 0x002fca00078e0256 */
[----:B------:R-:W4:Y:S01]  /*0870*/  LDG.E R84, desc[UR6][R86.64] ;  /* 0x0000000656547981 */ /* 0x000f22000c1e1900 */
[C---:B------:R-:W-:Y:S02]  /*0880*/  ISETP.GE.U32.AND P6, PT, R3.reuse, 0x200, PT ;  /* 0x000002000300780c */ /* 0x040fe40003fc6070 */
[C---:B------:R-:W-:Y:S02]  /*0890*/  ISETP.GE.U32.AND P0, PT, R3.reuse, 0x100, PT ;  /* 0x000001000300780c */ /* 0x040fe40003f06070 */
[----:B------:R-:W-:Y:S02]  /*08a0*/  ISETP.GE.U32.AND P1, PT, R3, 0x300, PT ;  /* 0x000003000300780c */ /* 0x000fe40003f26070 */
[----:B----4-:R-:W-:-:S13]  /*08b0*/  ISETP.GE.AND P5, PT, R84, 0x1, PT ;  /* 0x000000015400780c */ /* 0x010fda0003fa6270 */
[----:B------:R-:W1:Y:S01]  /*08c0*/  @P5 S2R R91, SR_TID.X ;  /* 0x00000000005b5919 */ /* 0x000e620000002100 */
[----:B------:R-:W-:-:S05]  /*08d0*/  @P5 IADD3 R82, PT, PT, R84, -0x1, RZ ;  /* 0xffffffff54525810 */ /* 0x000fca0007ffe0ff */
[----:B--2---:R-:W-:-:S05]  /*08e0*/  @P5 IMAD R82, R82, R83, RZ ;  /* 0x0000005352525224 */ /* 0x004fca00078e02ff */
[----:B------:R-:W-:-:S04]  /*08f0*/  @P5 SHF.R.S32.HI R85, RZ, 0x1f, R82 ;  /* 0x0000001fff555819 */ /* 0x000fc80000011452 */
[----:B------:R-:W-:Y:S01]  /*0900*/  @P5 LEA.HI R82, R85, R82, RZ, 0x2 ;  /* 0x0000005255525211 */ /* 0x000fe200078f10ff */
[----:B------:R-:W-:-:S03]  /*0910*/  HFMA2 R85, -RZ, RZ, 0, 0 ;  /* 0x00000000ff557431 */ /* 0x000fc600000001ff */
[----:B-1----:R-:W-:Y:S01]  /*0920*/  @P5 LEA.HI.SX32 R85, R82, R91, 0x1e ;  /* 0x0000005b52555211 */ /* 0x002fe200078ff2ff */
[----:B------:R-:W-:-:S05]  /*0930*/  IMAD R82, R2, R83, RZ ;  /* 0x0000005302527224 */ /* 0x000fca00078e02ff */
[----:B------:R-:W-:-:S04]  /*0940*/  SHF.R.S32.HI R87, RZ, 0x1f, R82 ;  /* 0x0000001fff577819 */ /* 0x000fc80000011452 */
[----:B------:R-:W-:Y:S01]  /*0950*/  LEA.HI R91, R87, R82, RZ, 0x2 ;  /* 0x00000052575b7211 */ /* 0x000fe200078f10ff */
[----:B---3--:R-:W-:Y:S01]  /*0960*/  IMAD.WIDE R86, R2, 0x4, R88 ;  /* 0x0000000402567825 */ /* 0x008fe200078e0258 */
[----:B------:R-:W-:Y:S01]  /*0970*/  P2R R82, PR, RZ, 0x40 ;  /* 0x00000040ff527803 */ /* 0x000fe20000000000 */
[----:B------:R-:W-:Y:S01]  /*0980*/  BSSY.RECONVERGENT B0, `(.L_x_18628) ;  /* 0x000001f000007945 */ /* 0x000fe20003800200 */
[----:B------:R-:W-:-:S04]  /*0990*/  LEA.HI.SX32 R0, R91, R0, 0x1e ;  /* 0x000000005b007211 */ /* 0x000fc800078ff2ff */
[----:B-----5:R1:W5:Y:S01]  /*09a0*/  LDG.E R82, desc[UR6][R86.64] ;  /* 0x0000000656527981 */ /* 0x020362000c1e1900 */
[----:B------:R-:W-:Y:S05]  /*09b0*/  @!P0 BRA `(.L_x_18629) ;  /* 0x00000000006c8947 */ /* 0x000fea0003800000 */
[----:B------:R-:W-:Y:S01]  /*09c0*/  ISETP.NE.U32.AND P2, PT, RZ, UR8, PT ;  /* 0x00000008ff007c0c */ /* 0x000fe2000bf45070 */
[----:B-1----:R-:W1:Y:S03]  /*09d0*/  @P5 LDC.64 R86, c[0x0][0x390] ;  /* 0x0000e400ff565b82 */ /* 0x002e660000000a00 */
[----:B------:R-:W-:-:S05]  /*09e0*/  ISETP.NE.AND.EX P2, PT, RZ, UR9, PT, P2 ;  /* 0x00000009ff007c0c */ /* 0x000fca000bf45320 */
[----:B------:R-:W2:Y:S08]  /*09f0*/  LDC.64 R90, c[0x0][0x3a8] ;  /* 0x0000ea00ff5a7b82 */ /* 0x000eb00000000a00 */
[----:B------:R-:W3:Y:S01]  /*0a00*/  @P2 LDC.64 R88, c[0x0][0x3a0] ;  /* 0x0000e800ff582b82 */ /* 0x000ee20000000a00 */
[----:B-1----:R-:W-:-:S05]  /*0a10*/  @P5 IMAD.WIDE.U32 R86, R85, 0x10, R86 ;  /* 0x0000001055565825 */ /* 0x002fca00078e0056 */
[----:B------:R-:W0:Y:S01]  /*0a20*/  @P5 LDG.E.128 R28, desc[UR6][R86.64] ;  /* 0x00000006561c5981 */ /* 0x000e22000c1e1d00 */
[----:B---3--:R-:W-:-:S05]  /*0a30*/  @P2 IMAD.WIDE.U32 R88, R0, 0x10, R88 ;  /* 0x0000001000582825 */ /* 0x008fca00078e0058 */
[----:B------:R-:W3:Y:S01]  /*0a40*/  @P2 LDG.E.128 R24, desc[UR6][R88.64] ;  /* 0x0000000658182981 */ /* 0x000ee2000c1e1d00 */
[C---:B------:R-:W-:Y:S02]  /*0a50*/  ISETP.GT.AND P4, PT, R84.reuse, RZ, P2 ;  /* 0x000000ff5400720c */ /* 0x040fe40001784270 */
[----:B------:R-:W-:Y:S02]  /*0a60*/  ISETP.GT.AND P3, PT, R84, RZ, PT ;  /* 0x000000ff5400720c */ /* 0x000fe40003f64270 */
[----:B------:R-:W-:Y:S01]  /*0a70*/  IADD3 R85, PT, PT, R85, 0x100, RZ ;  /* 0x0000010055557810 */ /* 0x000fe20007ffe0ff */
[----:B0-----:R-:W-:Y:S01]  /*0a80*/  @!P2 FMUL.FTZ R86, R29, UR10 ;  /* 0x0000000a1d56ac20 */ /* 0x001fe20008410000 */
[----:B------:R-:W-:Y:S01]  /*0a90*/  @!P2 FMUL.FTZ R87, R31, UR10 ;  /* 0x0000000a1f57ac20 */ /* 0x000fe20008410000 */
[----:B------:R-:W-:-:S06]  /*0aa0*/  @!P2 FMUL.FTZ R92, R28, UR10 ;  /* 0x0000000a1c5cac20 */ /* 0x000fcc0008410000 */
[----:B---3--:R-:W-:Y:S01]  /*0ab0*/  @P4 FFMA.FTZ R25, R29, UR10, R25 ;  /* 0x0000000a1d194c23 */ /* 0x008fe20008010019 */
[----:B------:R-:W-:Y:S01]  /*0ac0*/  @!P2 FSEL R25, R86, RZ, P3 ;  /* 0x000000ff5619a208 */ /* 0x000fe20001800000 */
[C---:B------:R-:W-:Y:S01]  /*0ad0*/  @!P2 FMUL.FTZ R86, R30.reuse, UR10 ;  /* 0x0000000a1e56ac20 */ /* 0x040fe20008410000 */
[----:B------:R-:W-:Y:S01]  /*0ae0*/  @P4 FFMA.FTZ R26, R30, UR10, R26 ;  /* 0x0000000a1e1a4c23 */ /* 0x000fe2000801001a */
[----:B------:R-:W-:Y:S01]  /*0af0*/  @P4 FFMA.FTZ R27, R31, UR10, R27 ;  /* 0x0000000a1f1b4c23 */ /* 0x000fe2000801001b */
[----:B------:R-:W-:Y:S01]  /*0b00*/  @P4 FFMA.FTZ R24, R28, UR10, R24 ;  /* 0x0000000a1c184c23 */ /* 0x000fe20008010018 */
[----:B------:R-:W-:Y:S02]  /*0b10*/  @!P2 FSEL R27, R87, RZ, P3 ;  /* 0x000000ff571ba208 */ /* 0x000fe40001800000 */
[----:B------:R-:W-:Y:S01]  /*0b20*/  @!P2 FSEL R26, R86, RZ, P3 ;  /* 0x000000ff561aa208 */ /* 0x000fe20001800000 */
[----:B--2---:R-:W-:Y:S01]  /*0b30*/  IMAD.WIDE.U32 R86, R0, 0x10, R90 ;  /* 0x0000001000567825 */ /* 0x004fe200078e005a */
[----:B------:R-:W-:-:S05]  /*0b40*/  @!P2 FSEL R24, R92, RZ, P3 ;  /* 0x000000ff5c18a208 */ /* 0x000fca0001800000 */
[----:B------:R2:W-:Y:S01]  /*0b50*/  STG.E.128 desc[UR6][R86.64], R24 ;  /* 0x0000001856007986 */ /* 0x0005e2000c101d06 */
[----:B------:R-:W-:-:S07]  /*0b60*/  IADD3 R0, PT, PT, R0, 0x100, RZ ;  /* 0x0000010000007810 */ /* 0x000fce0007ffe0ff */
.L_x_18629:
[----:B0-----:R-:W-:Y:S05]  /*0b70*/  BSYNC.RECONVERGENT B0 ;  /* 0x0000000000007941 */ /* 0x001fea0003800200 */
.L_x_18628:
[----:B------:R-:W-:Y:S04]  /*0b80*/  BSSY.RECONVERGENT B0, `(.L_x_18630) ;  /* 0x000001d000007945 */ /* 0x000fe80003800200 */
[----:B------:R-:W-:Y:S05]  /*0b90*/  @!P6 BRA `(.L_x_18631) ;  /* 0x00000000006ce947 */ /* 0x000fea0003800000 */
[----:B------:R-:W-:Y:S01]  /*0ba0*/  ISETP.NE.U32.AND P2, PT, RZ, UR8, PT ;  /* 0x00000008ff007c0c */ /* 0x000fe2000bf45070 */
[----:B------:R-:W1:Y:S03]  /*0bb0*/  @P5 LDC.64 R20, c[0x0][0x390] ;  /* 0x0000e400ff145b82 */ /* 0x000e660000000a00 */
[----:B------:R-:W-:-:S05]  /*0bc0*/  ISETP.NE.AND.EX P2, PT, RZ, UR9, PT, P2 ;  /* 0x00000009ff007c0c */ /* 0x000fca000bf45320 */
[----:B------:R-:W0:Y:S08]  /*0bd0*/  LDC.64 R90, c[0x0][0x3a8] ;  /* 0x0000ea00ff5a7b82 */ /* 0x000e300000000a00 */
[----:B------:R-:W3:Y:S01]  /*0be0*/  @P2 LDC.64 R22, c[0x0][0x3a0] ;  /* 0x0000e800ff162b82 */ /* 0x000ee20000000a00 */
[----:B-12---:R-:W-:-:S05]  /*0bf0*/  @P5 IMAD.WIDE.U32 R86, R85, 0x10, R20 ;  /* 0x0000001055565825 */ /* 0x006fca00078e0014 */
[----:B------:R-:W2:Y:S01]  /*0c00*/  @P5 LDG.E.128 R28, desc[UR6][R86.64] ;  /* 0x00000006561c5981 */ /* 0x000ea2000c1e1d00 */
[----:B---3--:R-:W-:-:S05]  /*0c10*/  @P2 IMAD.WIDE.U32 R88, R0, 0x10, R22 ;  /* 0x0000001000582825 */ /* 0x008fca00078e0016 */
[----:B------:R-:W3:Y:S01]  /*0c20*/  @P2 LDG.E.128 R20, desc[UR6][R88.64] ;  /* 0x0000000658142981 */ /* 0x000ee2000c1e1d00 */
[C---:B------:R-:W-:Y:S02]  /*0c30*/  ISETP.GT.AND P4, PT, R84.reuse, RZ, P2 ;  /* 0x000000ff5400720c */ /* 0x040fe40001784270 */
[----:B------:R-:W-:Y:S01]  /*0c40*/  ISETP.GT.AND P3, PT, R84, RZ, PT ;  /* 0x000000ff5400720c */ /* 0x000fe20003f64270 */
[C---:B0-----:R-:W-:Y:S01]  /*0c50*/  IMAD.WIDE.U32 R90, R0.reuse, 0x10, R90 ;  /* 0x00000010005a7825 */ /* 0x041fe200078e005a */
[----:B------:R-:W-:Y:S02]  /*0c60*/  IADD3 R85, PT, PT, R85, 0x100, RZ ;  /* 0x0000010055557810 */ /* 0x000fe40007ffe0ff */
[----:B------:R-:W-:Y:S01]  /*0c70*/  IADD3 R0, PT, PT, R0, 0x100, RZ ;  /* 0x0000010000007810 */ /* 0x000fe20007ffe0ff */
[----:B--2---:R-:W-:Y:S01]  /*0c80*/  @!P2 FMUL.FTZ R86, R29, UR10 ;  /* 0x0000000a1d56ac20 */ /* 0x004fe20008410000 */
[----:B------:R-:W-:Y:S01]  /*0c90*/  @!P2 FMUL.FTZ R92, R28, UR10 ;  /* 0x0000000a1c5cac20 */ /* 0x000fe20008410000 */
[----:B------:R-:W-:-:S04]  /*0ca0*/  @!P2 FMUL.FTZ R87, R31, UR10 ;  /* 0x0000000a1f57ac20 */ /* 0x000fc80008410000 */
[----:B---3--:R-:W-:Y:S01]  /*0cb0*/  @P4 FFMA.FTZ R21, R29, UR10, R21 ;  /* 0x0000000a1d154c23 */ /* 0x008fe20008010015 */
[----:B------:R-:W-:Y:S01]  /*0cc0*/  @!P2 FSEL R21, R86, RZ, P3 ;  /* 0x000000ff5615a208 */ /* 0x000fe20001800000 */
[----:B------:R-:W-:Y:S01]  /*0cd0*/  @!P2 FMUL.FTZ R86, R30, UR10 ;  /* 0x0000000a1e56ac20 */ /* 0x000fe20008410000 */
[----:B------:R-:W-:Y:S01]  /*0ce0*/  @P4 FFMA.FTZ R20, R28, UR10, R20 ;  /* 0x0000000a1c144c23 */ /* 0x000fe20008010014 */
[----:B------:R-:W-:Y:S01]  /*0cf0*/  @P4 FFMA.FTZ R22, R30, UR10, R22 ;  /* 0x0000000a1e164c23 */ /* 0x000fe20008010016 */
[----:B------:R-:W-:Y:S01]  /*0d00*/  @P4 FFMA.FTZ R23, R31, UR10, R23 ;  /* 0x0000000a1f174c23 */ /* 0x000fe20008010017 */
[----:B------:R-:W-:Y:S02]  /*0d10*/  @!P2 FSEL R20, R92, RZ, P3 ;  /* 0x000000ff5c14a208 */ /* 0x000fe40001800000 */
[----:B------:R-:W-:Y:S02]  /*0d20*/  @!P2 FSEL R22, R86, RZ, P3 ;  /* 0x000000ff5616a208 */ /* 0x000fe40001800000 */
[----:B------:R-:W-:-:S05]  /*0d30*/  @!P2 FSEL R23, R87, RZ, P3 ;  /* 0x000000ff5717a208 */ /* 0x000fca0001800000 */
[----:B------:R0:W-:Y:S02]  /*0d40*/  STG.E.128 desc[UR6][R90.64], R20 ;  /* 0x000000145a007986 */ /* 0x0001e4000c101d06 */
.L_x_18631:
[----:B------:R-:W-:Y:S05]  /*0d50*/  BSYNC.RECONVERGENT B0 ;  /* 0x0000000000007941 */ /* 0x000fea0003800200 */
.L_x_18630:
[----:B------:R-:W-:Y:S04]  /*0d60*/  BSSY.RECONVERGENT B0, `(.L_x_18632) ;  /* 0x000001d000007945 */ /* 0x000fe80003800200 */
[----:B------:R-:W-:Y:S05]  /*0d70*/  @!P1 BRA `(.L_x_18633) ;  /* 0x00000000006c9947 */ /* 0x000fea0003800000 */
[----:B------:R-:W-:Y:S01]  /*0d80*/  ISETP.NE.U32.AND P2, PT, RZ, UR8, PT ;  /* 0x00000008ff007c0c */ /* 0x000fe2000bf45070 */
[----:B------:R-:W1:Y:S03]  /*0d90*/  @P5 LDC.64 R16, c[0x0][0x390] ;  /* 0x0000e400ff105b82 */ /* 0x000e660000000a00 */
[----:B------:R-:W-:-:S05]  /*0da0*/  ISETP.NE.AND.EX P2, PT, RZ, UR9, PT, P2 ;  /* 0x00000009ff007c0c */ /* 0x000fca000bf45320 */
[----:B0-----:R-:W0:Y:S08]  /*0db0*/  LDC.64 R90, c[0x0][0x3a8] ;  /* 0x0000ea00ff5a7b82 */ /* 0x001e300000000a00 */
        /* <DEDUP_REMOVED lines=23> */
.L_x_18633:
[----:B------:R-:W-:Y:S05]  /*0f30*/  BSYNC.RECONVERGENT B0 ;  /* 0x0000000000007941 */ /* 0x000fea0003800200 */
.L_x_18632:
[----:B------:R-:W-:Y:S01]  /*0f40*/  ISETP.GE.U32.AND P2, PT, R3, 0x400, PT ;  /* 0x000004000300780c */ /* 0x000fe20003f46070 */
[----:B------:R-:W-:-:S12]  /*0f50*/  BSSY.RECONVERGENT B0, `(.L_x_18634) ;  /* 0x000001d000007945 */ /* 0x000fd80003800200 */
[----:B------:R-:W-:Y:S05]  /*0f60*/  @!P2 BRA `(.L_x_18635) ;  /* 0x00000000006ca947 */ /* 0x000fea0003800000 */
[----:B------:R-:W-:Y:S01]  /*0f70*/  ISETP.NE.U32.AND P3, PT, RZ, UR8, PT ;  /* 0x00000008ff007c0c */ /* 0x000fe2000bf65070 */
[----:B------:R-:W1:Y:S03]  /*0f80*/  @P5 LDC.64 R12, c[0x0][0x390] ;  /* 0x0000e400ff0c5b82 */ /* 0x000e660000000a00 */
[----:B------:R-:W-:-:S05]  /*0f90*/  ISETP.NE.AND.EX P3, PT, RZ, UR9, PT, P3 ;  /* 0x00000009ff007c0c */ /* 0x000fca000bf65330 */
[----:B0--3--:R-:W0:Y:S08]  /*0fa0*/  LDC.64 R90, c[0x0][0x3a8] ;  /* 0x0000ea00ff5a7b82 */ /* 0x009e300000000a00 */
[----:B------:R-:W3:Y:S01]  /*0fb0*/  @P3 LDC.64 R14, c[0x0][0x3a0] ;  /* 0x0000e800ff0e3b82 */ /* 0x000ee20000000a00 */
[----:B-12---:R-:W-:-:S05]  /*0fc0*/  @P5 IMAD.WIDE.U32 R86, R85, 0x10, R12 ;  /* 0x0000001055565825 */ /* 0x006fca00078e000c */
[----:B------:R-:W2:Y:S01]  /*0fd0*/  @P5 LDG.E.128 R28, desc[UR6][R86.64] ;  /* 0x00000006561c5981 */ /* 0x000ea2000c1e1d00 */
[----:B---3--:R-:W-:-:S05]  /*0fe0*/  @P3 IMAD.WIDE.U32 R88, R0, 0x10, R14 ;  /* 0x0000001000583825 */ /* 0x008fca00078e000e */
[----:B------:R-:W3:Y:S01]  /*0ff0*/  @P3 LDG.E.128 R12, desc[UR6][R88.64] ;  /* 0x00000006580c3981 */ /* 0x000ee2000c1e1d00 */
[----:B------:R-:W-:Y:S01]  /*1000*/  ISETP.GT.AND P4, PT, R84, RZ, P3 ;  /* 0x000000ff5400720c */ /* 0x000fe20001f84270 */
[C---:B0-----:R-:W-:Y:S01]  /*1010*/  IMAD.WIDE.U32 R90, R0.reuse, 0x10, R90 ;  /* 0x00000010005a7825 */ /* 0x041fe200078e005a */
[----:B------:R-:W-:Y:S02]  /*1020*/  IADD3 R85, PT, PT, R85, 0x100, RZ ;  /* 0x0000010055557810 */ /* 0x000fe40007ffe0ff */
[----:B------:R-:W-:Y:S01]  /*1030*/  IADD3 R0, PT, PT, R0, 0x100, RZ ;  /* 0x0000010000007810 */ /* 0x000fe20007ffe0ff */
[----:B--2---:R-:W-:Y:S01]  /*1040*/  @!P3 FMUL.FTZ R86, R28, UR10 ;  /* 0x0000000a1c56bc20 */ /* 0x004fe20008410000 */
[----:B------:R-:W-:-:S07]  /*1050*/  @!P3 FMUL.FTZ R87, R29, UR10 ;  /* 0x0000000a1d57bc20 */ /* 0x000fce0008410000 */
        /* <DEDUP_REMOVED lines=10> */
[----:B------:R-:W-:-:S05]  /*1100*/  @!P3 FSEL R15, R87, RZ, P4 ;  /* 0x000000ff570fb208 */ /* 0x000fca0002000000 */
[----:B------:R4:W-:Y:S02]  /*1110*/  STG.E.128 desc[UR6][R90.64], R12 ;  /* 0x0000000c5a007986 */ /* 0x0009e4000c101d06 */
.L_x_18635:
[----:B------:R-:W-:Y:S05]  /*1120*/  BSYNC.RECONVERGENT B0 ;  /* 0x0000000000007941 */ /* 0x000fea0003800200 */
.L_x_18634:
[----:B------:R-:W-:Y:S01]  /*1130*/  ISETP.GE.U32.AND P3, PT, R3, 0x500, PT ;  /* 0x000005000300780c */ /* 0x000fe20003f66070 */
[----:B------:R-:W-:-:S12]  /*1140*/  BSSY.RECONVERGENT B0, `(.L_x_18636) ;  /* 0x000001d000007945 */ /* 0x000fd80003800200 */
[----:B------:R-:W-:Y:S05]  /*1150*/  @!P3 BRA `(.L_x_18637) ;  /* 0x00000000006cb947 */ /* 0x000fea0003800000 */
[----:B------:R-:W-:Y:S01]  /*1160*/  ISETP.NE.U32.AND P4, PT, RZ, UR8, PT ;  /* 0x00000008ff007c0c */ /* 0x000fe2000bf85070 */
[----:B------:R-:W0:Y:S03]  /*1170*/  @P5 LDC.64 R8, c[0x0][0x390] ;  /* 0x0000e400ff085b82 */ /* 0x000e260000000a00 */
[----:B------:R-:W-:-:S13]  /*1180*/  ISETP.NE.AND.EX P4, PT, RZ, UR9, PT, P4 ;  /* 0x00000009ff007c0c */ /* 0x000fda000bf85340 */
[----:B-12---:R-:W1:Y:S01]  /*1190*/  @P4 LDC.64 R86, c[0x0][0x3a0] ;  /* 0x0000e800ff564b82 */ /* 0x006e620000000a00 */
[----:B0-----:R-:W-:-:S05]  /*11a0*/  @P5 IMAD.WIDE.U32 R10, R85, 0x10, R8 ;  /* 0x00000010550a5825 */ /* 0x001fca00078e0008 */
[----:B------:R-:W2:Y:S01]  /*11b0*/  @P5 LDG.E.128 R28, desc[UR6][R10.64] ;  /* 0x000000060a1c5981 */ /* 0x000ea2000c1e1d00 */
[----:B-1----:R-:W-:-:S05]  /*11c0*/  @P4 IMAD.WIDE.U32 R86, R0, 0x10, R86 ;  /* 0x0000001000564825 */ /* 0x002fca00078e0056 */
        /* <DEDUP_REMOVED lines=10> */
[----:B------:R-:W-:Y:S02]  /*1270*/  @!P4 FSEL R10, R86, RZ, P6 ;  /* 0x000000ff560ac208 */ /* 0x000fe40003000000 */
[----:B------:R-:W-:Y:S02]  /*1280*/  @!P4 FSEL R11, R87, RZ, P6 ;  /* 0x000000ff570bc208 */ /* 0x000fe40003000000 */
[----:B------:R-:W0:Y:S01]  /*1290*/  LDC.64 R86, c[0x0][0x3a8] ;  /* 0x0000ea00ff567b82 */ /* 0x000e220000000a00 */
[----:B------:R-:W-:Y:S01]  /*12a0*/  @!P4 FMUL.FTZ R88, R28, UR10 ;  /* 0x0000000a1c58cc20 */ /* 0x000fe20008410000 */
[----:B------:R-:W-:-:S04]  /*12b0*/  @!P4 FMUL.FTZ R89, R29, UR10 ;  /* 0x0000000a1d59cc20 */ /* 0x000fc80008410000 */
[----:B------:R-:W-:Y:S02]  /*12c0*/  @!P4 FSEL R8, R88, RZ, P6 ;  /* 0x000000ff5808c208 */ /* 0x000fe40003000000 */
[----:B------:R-:W-:Y:S01]  /*12d0*/  @!P4 FSEL R9, R89, RZ, P6 ;  /* 0x000000ff5909c208 */ /* 0x000fe20003000000 */
[----:B0-----:R-:W-:-:S05]  /*12e0*/  IMAD.WIDE.U32 R86, R0, 0x10, R86 ;  /* 0x0000001000567825 */ /* 0x001fca00078e0056 */
[----:B------:R0:W-:Y:S01]  /*12f0*/  STG.E.128 desc[UR6][R86.64], R8 ;  /* 0x0000000856007986 */ /* 0x0001e2000c101d06 */
[----:B------:R-:W-:-:S07]  /*1300*/  IADD3 R0, PT, PT, R0, 0x100, RZ ;  /* 0x0000010000007810 */ /* 0x000fce0007ffe0ff */
.L_x_18637:
[----:B------:R-:W-:Y:S05]  /*1310*/  BSYNC.RECONVERGENT B0 ;  /* 0x0000000000007941 */ /* 0x000fea0003800200 */
.L_x_18636:
[----:B------:R-:W-:Y:S01]  /*1320*/  ISETP.GE.U32.AND P4, PT, R3, 0x600, PT ;  /* 0x000006000300780c */ /* 0x000fe20003f86070 */
[----:B------:R-:W-:-:S12]  /*1330*/  BSSY.RECONVERGENT B0, `(.L_x_18638) ;  /* 0x000001f000007945 */ /* 0x000fd80003800200 */
[----:B------:R-:W-:Y:S05]  /*1340*/  @!P4 BRA `(.L_x_18639) ;  /* 0x000000000074c947 */ /* 0x000fea0003800000 */
[----:B------:R-:W0:Y:S02]  /*1350*/  @P5 LDC.64 R4, c[0x0][0x390] ;  /* 0x0000e400ff045b82 */ /* 0x000e240000000a00 */
[----:B0-----:R-:W-:-:S05]  /*1360*/  @P5 IMAD.WIDE.U32 R4, R85, 0x10, R4 ;  /* 0x0000001055045825 */ /* 0x001fca00078e0004 */
[----:B------:R-:W2:Y:S01]  /*1370*/  @P5 LDG.E.128 R28, desc[UR6][R4.64] ;  /* 0x00000006041c5981 */ /* 0x000ea2000c1e1d00 */
[----:B------:R-:W-:-:S04]  /*1380*/  ISETP.NE.U32.AND P5, PT, RZ, UR8, PT ;  /* 0x00000008ff007c0c */ /* 0x000fc8000bfa5070 */
[----:B------:R-:W-:-:S13]  /*1390*/  ISETP.NE.AND.EX P5, PT, RZ, UR9, PT, P5 ;  /* 0x00000009ff007c0c */ /* 0x000fda000bfa5350 */
[----:B------:R-:W0:Y:S02]  /*13a0*/  @P5 LDC.64 R6, c[0x0][0x3a0] ;  /* 0x0000e800ff065b82 */ /* 0x000e240000000a00 */
[----:B0-----:R-:W-:-:S05]  /*13b0*/  @P5 IMAD.WIDE.U32 R6, R0, 0x10, R6 ;  /* 0x0000001000065825 */ /* 0x001fca00078e0006 */
[----:B---34-:R-:W3:Y:S01]  /*13c0*/  @P5 LDG.E.128 R88, desc[UR6][R6.64] ;  /* 0x0000000606585981 */ /* 0x018ee2000c1e1d00 */
[----:B------:R-:W-:Y:S01]  /*13d0*/  ISETP.GT.AND P6, PT, R84, RZ, P5 ;  /* 0x000000ff5400720c */ /* 0x000fe20002fc4270 */
[----:B--2---:R-:W-:Y:S01]  /*13e0*/  @!P5 FMUL.FTZ R85, R28, UR10 ;  /* 0x0000000a1c55dc20 */ /* 0x004fe20008410000 */
[----:B-1----:R-:W-:-:S11]  /*13f0*/  @!P5 FMUL.FTZ R86, R29, UR10 ;  /* 0x0000000a1d56dc20 */ /* 0x002fd60008410000 */
[----:B---3--:R-:W-:Y:S01]  /*1400*/  @P6 FFMA.FTZ R88, R28, UR10, R88 ;  /* 0x0000000a1c586c23 */ /* 0x008fe20008010058 */
[----:B------:R-:W-:Y:S01]  /*1410*/  @P6 FFMA.FTZ R89, R29, UR10, R89 ;  /* 0x0000000a1d596c23 */ /* 0x000fe20008010059 */
[----:B------:R-:W-:Y:S01]  /*1420*/  @P6 FFMA.FTZ R90, R30, UR10, R90 ;  /* 0x0000000a1e5a6c23 */ /* 0x000fe2000801005a */
[----:B------:R-:W-:Y:S01]  /*1430*/  @P6 FFMA.FTZ R91, R31, UR10, R91 ;  /* 0x0000000a1f5b6c23 */ /* 0x000fe2000801005b */
[----:B------:R-:W-:Y:S01]  /*1440*/  ISETP.GT.AND P6, PT, R84, RZ, PT ;  /* 0x000000ff5400720c */ /* 0x000fe20003fc4270 */
[----:B------:R-:W-:Y:S01]  /*1450*/  @!P5 FMUL.FTZ R84, R30, UR10 ;  /* 0x0000000a1e54dc20 */ /* 0x000fe20008410000 */
[----:B------:R-:W-:Y:S02]  /*1460*/  @P5 MOV R4, R88 ;  /* 0x0000005800045202 */ /* 0x000fe40000000f00 */
[----:B------:R-:W-:Y:S01]  /*1470*/  @!P5 FSEL R4, R85, RZ, P6 ;  /* 0x000000ff5504d208 */ /* 0x000fe20003000000 */
[----:B------:R-:W-:Y:S01]  /*1480*/  @!P5 FMUL.FTZ R85, R31, UR10 ;  /* 0x0000000a1f55dc20 */ /* 0x000fe20008410000 */
[----:B------:R-:W-:-:S02]  /*1490*/  @P5 MOV R6, R90 ;  /* 0x0000005a00065202 */ /* 0x000fc40000000f00 */
[----:B------:R-:W-:Y:S02]  /*14a0*/  @P5 MOV R7, R91 ;  /* 0x0000005b00075202 */ /* 0x000fe40000000f00 */
[----:B------:R-:W-:Y:S02]  /*14b0*/  @!P5 FSEL R6, R84, RZ, P6 ;  /* 0x000000ff5406d208 */ /* 0x000fe40003000000 */
[----:B------:R-:W-:Y:S02]  /*14c0*/  @!P5 FSEL R7, R85, RZ, P6 ;  /* 0x000000ff5507d208 */ /* 0x000fe40003000000 */
[----:B------:R-:W0:Y:S01]  /*14d0*/  LDC.64 R84, c[0x0][0x3a8] ;  /* 0x0000ea00ff547b82 */ /* 0x000e220000000a00 */
[----:B------:R-:W-:Y:S02]  /*14e0*/  @P5 MOV R5, R89 ;  /* 0x0000005900055202 */ /* 0x000fe40000000f00 */
[----:B------:R-:W-:Y:S01]  /*14f0*/  @!P5 FSEL R5, R86, RZ, P6 ;  /* 0x000000ff5605d208 */ /* 0x000fe20003000000 */
[----:B0-----:R-:W-:-:S05]  /*1500*/  IMAD.WIDE.U32 R84, R0, 0x10, R84 ;  /* 0x0000001000547825 */ /* 0x001fca00078e0054 */
[----:B------:R0:W-:Y:S02]  /*1510*/  STG.E.128 desc[UR6][R84.64], R4 ;  /* 0x0000000454007986 */ /* 0x0001e4000c101d06 */
.L_x_18639:
[----:B------:R-:W-:Y:S05]  /*1520*/  BSYNC.RECONVERGENT B0 ;  /* 0x0000000000007941 */ /* 0x000fea0003800200 */
.L_x_18638:
[----:B------:R-:W-:Y:S01]  /*1530*/  FADD.FTZ R0, RZ, R24 ;  /* 0x00000018ff007221 */ /* 0x000fe20000010000 */
[C---:B------:R-:W-:Y:S01]  /*1540*/  ISETP.GT.U32.AND P5, PT, R3.reuse, 0x1ff, PT ;  /* 0x000001ff0300780c */ /* 0x040fe20003fa4070 */
[----:B------:R-:W-:Y:S01]  /*1550*/  BSSY.RECONVERGENT B0, `(.L_x_18640) ;  /* 0x0000074000007945 */ /* 0x000fe20003800200 */
[----:B------:R-:W-:Y:S01]  /*1560*/  ISETP.GT.U32.AND P6, PT, R3, 0x2ff, PT ;  /* 0x000002ff0300780c */ /* 0x000fe20003fc4070 */
[----:B0-----:R-:W-:Y:S01]  /*1570*/  FADD.FTZ R85, R25, R0 ;  /* 0x0000000019557221 */ /* 0x001fe20000010000 */
[----:B------:R-:W-:Y:S02]  /*1580*/  P2R R84, PR, RZ, 0x2 ;  /* 0x00000002ff547803 */ /* 0x000fe40000000000 */
[----:B------:R-:W-:Y:S01]  /*1590*/  ISETP.GT.U32.AND P1, PT, R3, 0x3ff, PT ;  /* 0x000003ff0300780c */ /* 0x000fe20003f24070 */
[----:B------:R-:W-:-:S04]  /*15a0*/  FADD.FTZ R0, R26, R85 ;  /* 0x000000551a007221 */ /* 0x000fc80000010000 */
[----:B------:R-:W-:-:S05]  /*15b0*/  FADD.FTZ R0, R27, R0 ;  /* 0x000000001b007221 */ /* 0x000fca0000010000 */
[----:B------:R-:W-:-:S05]  /*15c0*/  FSEL R85, R0, RZ, P0 ;  /* 0x000000ff00557208 */ /* 0x000fca0000000000 */
[----:B------:R-:W-:-:S04]  /*15d0*/  FADD.FTZ R0, R20, R85 ;  /* 0x0000005514007221 */ /* 0x000fc80000010000 */
[----:B-12---:R-:W-:-:S04]  /*15e0*/  FADD.FTZ R87, R21, R0 ;  /* 0x0000000015577221 */ /* 0x006fc80000010000 */
        /* <DEDUP_REMOVED lines=29> */
[----:B------:R-:W3:Y:S02]  /*17c0*/  SHFL.BFLY PT, R0, R89, 0x10, 0x1f ;  /* 0x0e001f0059007f89 */ /* 0x000ee400000e0000 */
[----:B---34-:R-:W-:-:S04]  /*17d0*/  FADD.FTZ R91, R89, R0 ;  /* 0x00000000595b7221 */ /* 0x018fc80000010000 */
        /* <DEDUP_REMOVED lines=75> */
.L_x_18641:
[----:B------:R-:W-:Y:S05]  /*1c90*/  BSYNC.RECONVERGENT B0 ;  /* 0x0000000000007941 */ /* 0x000fea0003800200 */
.L_x_18640:
        /* <DEDUP_REMOVED lines=13> */
.L_x_18643:
[----:B------:R-:W-:Y:S05]  /*1d70*/  BSYNC.RECONVERGENT B0 ;  /* 0x0000000000007941 */ /* 0x000fea0003800200 */
.L_x_18642:
        /* <DEDUP_REMOVED lines=75> */
[----:B------:R-:W0:Y:S01]  /*2230*/  LDC.64 R86, c[0x0][0x428] ;  /* 0x00010a00ff567b82 */ /* 0x000e220000000a00 */
        /* <DEDUP_REMOVED lines=15> */
.L_x_18646:
[----:B------:R-:W-:Y:S05]  /*2330*/  BSYNC.RECONVERGENT B0 ;  /* 0x0000000000007941 */ /* 0x000fea0003800200 */
.L_x_18645:
[----:B------:R-:W-:Y:S01]  /*2340*/  ISETP.GE.U32.AND P0, PT, R3, 0x200, PT ;  /* 0x000002000300780c */ /* 0x000fe20003f06070 */
[----:B------:R-:W-:-:S12]  /*2350*/  BSSY.RECONVERGENT B0, `(.L_x_18647) ;  /* 0x0000012000007945 */ /* 0x000fd80003800200 */
        /* <DEDUP_REMOVED lines=17> */
.L_x_18648:
[----:B------:R-:W-:Y:S05]  /*2470*/  BSYNC.RECONVERGENT B0 ;  /* 0x0000000000007941 */ /* 0x000fea0003800200 */
.L_x_18647:
[----:B------:R-:W-:Y:S04]  /*2480*/  BSSY.RECONVERGENT B0, `(.L_x_18649) ;  /* 0x0000012000007945 */ /* 0x000fe80003800200 */
        /* <DEDUP_REMOVED lines=17> */
.L_x_18650:
[----:B------:R-:W-:Y:S05]  /*25a0*/  BSYNC.RECONVERGENT B0 ;  /* 0x0000000000007941 */ /* 0x000fea0003800200 */
.L_x_18649:
[----:B------:R-:W-:Y:S04]  /*25b0*/  BSSY.RECONVERGENT B0, `(.L_x_18651) ;  /* 0x0000012000007945 */ /* 0x000fe80003800200 */
        /* <DEDUP_REMOVED lines=17> */
.L_x_18652:
[----:B------:R-:W-:Y:S05]  /*26d0*/  BSYNC.RECONVERGENT B0 ;  /* 0x0000000000007941 */ /* 0x000fea0003800200 */
.L_x_18651:
        /* <DEDUP_REMOVED lines=18> */
.L_x_18654:
[----:B------:R-:W-:Y:S05]  /*2800*/  BSYNC.RECONVERGENT B0 ;  /* 0x0000000000007941 */ /* 0x000fea0003800200 */
.L_x_18653:
        /* <DEDUP_REMOVED lines=13> */
[----:B0-----:R-:W-:-:S04]  /*28e0*/  IMAD.WIDE.U32 R82, R83, 0x10, R86 ;  /* 0x0000001053527825 */ /* 0x001fc800078e0056 */
[----:B------:R-:W-:Y:S01]  /*28f0*/  FFMA.FTZ R86, R91, R38, R34 ;  /* 0x000000265b567223 */ /* 0x000fe20000010022 */
[----:B------:R-:W-:-:S05]  /*2900*/  FFMA.FTZ R87, R90, R39, R35 ;  /* 0x000000275a577223 */ /* 0x000fca0000010023 */
[----:B------:R0:W-:Y:S02]  /*2910*/  STG.E.128 desc[UR6][R82.64], R84 ;  /* 0x0000005452007986 */ /* 0x0001e4000c101d06 */
.L_x_18655:
[----:B------:R-:W-:Y:S05]  /*2920*/  BSYNC.RECONVERGENT B0 ;  /* 0x0000000000007941 */ /* 0x000fea0003800200 */
.L_x_18644:
[----:B0-----:R-:W0:Y:S01]  /*2930*/  LDC.64 R82, c[0x0][0x380] ;  /* 0x0000e000ff527b82 */ /* 0x001e220000000a00 */
[----:B------:R-:W-:Y:S01]  /*2940*/  UPLOP3.LUT UP0, UPT, UPT, UPT, UP0, 0x40, 0x4 ;  /* 0x000000000004789c */ /* 0x000fe20003f0e800 */
[----:B0-----:R-:W-:-:S04]  /*2950*/  IADD3 R2, PT, PT, R2, R82, RZ ;  /* 0x0000005202027210 */ /* 0x001fc80007ffe0ff */
[----:B------:R-:W-:-:S13]  /*2960*/  ISETP.GE.AND P0, PT, R2, R83, PT ;  /* 0x000000530200720c */ /* 0x000fda0003f06270 */
[----:B------:R-:W-:Y:S05]  /*2970*/  @!P0 BRA `(.L_x_18656) ;  /* 0xffffffdc00ac8947 */ /* 0x000fea000383ffff */
[----:B------:R-:W-:Y:S05]  /*2980*/  EXIT ;  /* 0x000000000000794d */ /* 0x000fea0003800000 */
.L_x_18657:
        /* <DEDUP_REMOVED lines=15> */
.L_x_21049:


//--------------------- .text._ZN10layer_norm13ln_fwd_kernelINS_13Kernel_traitsIfffffjLj6144ELj1ELj1ELj8ELj16ENS_18Kernel_traits_baseILj6144EfffffjLj256EEEEELb0ELb0ELb1ELb1EEEvNS_9FwdParamsE --------------------------
	.section	.text._ZN10layer_norm13ln_fwd_kernelINS_13Kernel_traitsIfffffjLj6144ELj1ELj1ELj8ELj16ENS_18Kernel_traits_baseILj6144EfffffjLj256EEEEELb0ELb0ELb1ELb1EEEvNS_9FwdParamsE,"ax",@progbits
	.align	128
        .global         _ZN10layer_norm13ln_fwd_kernelINS_13Kernel_traitsIfffffjLj6144ELj1ELj1ELj8ELj16ENS_18Kernel_traits_baseILj6144EfffffjLj256EEEEELb0ELb0ELb1ELb1EEEvNS_9FwdParamsE
        .type           _ZN10layer_norm13ln_fwd_kernelINS_13Kernel_traitsIfffffjLj6144ELj1ELj1ELj8ELj16ENS_18Kernel_traits_baseILj6144EfffffjLj256EEEEELb0ELb0ELb1ELb1EEEvNS_9FwdParamsE,@function
        .size           _ZN10layer_norm13ln_fwd_kernelINS_13Kernel_traitsIfffffjLj6144ELj1ELj1ELj8ELj16ENS_18Kernel_traits_baseILj6144EfffffjLj256EEEEELb0ELb0ELb1ELb1EEEvNS_9FwdParamsE,(.L_x_21050 - _ZN10layer_norm13ln_fwd_kernelINS_13Kernel_traitsIfffffjLj6144ELj1ELj1ELj8ELj16ENS_18Kernel_traits_baseILj6144EfffffjLj256EEEEELb0ELb0ELb1ELb1EEEvNS_9FwdParamsE)
        .other          _ZN10layer_norm13ln_fwd_kernelINS_13Kernel_traitsIfffffjLj6144ELj1ELj1ELj8ELj16ENS_18Kernel_traits_baseILj6144EfffffjLj256EEEEELb0ELb0ELb1ELb1EEEvNS_9FwdParamsE,@"STO_CUDA_ENTRY STV_DEFAULT"
_ZN10layer_norm13ln_fwd_kernelINS_13Kernel_traitsIfffffjLj6144ELj1ELj1ELj8ELj16ENS_18Kernel_traits_baseILj6144EfffffjLj256EEEEELb0ELb0ELb1ELb1EEEvNS_9FwdParamsE:
.text._ZN10layer_norm13ln_fwd_kernelINS_13Kernel_traitsIfffffjLj6144ELj1ELj1ELj8ELj16ENS_18Kernel_traits_baseILj6144EfffffjLj256EEEEELb0ELb0ELb1ELb1EEEvNS_9FwdParamsE:
        /* <DEDUP_REMOVED lines=26> */
.L_x_18658:
        /* <DEDUP_REMOVED lines=20> */
.L_x_18659:
[----:B------:R-:W0:Y:S02]  /*02e0*/  LDCU UR4, c[0x0][0x384] ;  /* 0x00007080ff0477ac */ /* 0x000e240008000800 */
[----:B0-----:R-:W-:-:S13]  /*02f0*/  ISETP.GE.AND P0, PT, R2, UR4, PT ;  /* 0x0000000402007c0c */ /* 0x001fda000bf06270 */
[----:B------:R-:W-:Y:S05]  /*0300*/  @P0 EXIT ;  /* 0x000000000000094d */ /* 0x000fea0003800000 */
[----:B------:R-:W0:Y:S01]  /*0310*/  LDCU.U8 UR10, c[0x0][0x410] ;  /* 0x00008200ff0a77ac */ /* 0x000e220008000000 */
[----:B------:R-:W2:Y:S01]  /*0320*/  LDCU UR11, c[0x0][0x400] ;  /* 0x00008000ff0b77ac */ /* 0x000ea20008000800 */
[----:B------:R-:W3:Y:S01]  /*0330*/  LDCU.64 UR8, c[0x0][0x3a0] ;  /* 0x00007400ff0877ac */ /* 0x000ee20008000a00 */
[----:B------:R-:W-:-:S11]  /*0340*/  UPLOP3.LUT UP0, UPT, UPT, UPT, UPT, 0x40, 0x4 ;  /* 0x000000000004789c */ /* 0x000fd60003f0e870 */
.L_x_18665:
[----:B-1----:R-:W1:Y:S01]  /*0350*/  LDC.64 R4, c[0x0][0x3f0] ;  /* 0x0000fc00ff047b82 */ /* 0x002e620000000a00 */
[----:B---3--:R-:W-:-:S07]  /*0360*/  ISETP.NE.U32.AND P1, PT, RZ, UR8, PT ;  /* 0x00000008ff007c0c */ /* 0x008fce000bf25070 */
[----:B------:R-:W3:Y:S01]  /*0370*/  LDC R3, c[0x0][0x388] ;  /* 0x0000e200ff037b82 */ /* 0x000ee20000000800 */
[----:B------:R-:W-:Y:S01]  /*0380*/  HFMA2 R79, -RZ, RZ, 0, 0 ;  /* 0x00000000ff4f7431 */ /* 0x000fe200000001ff */
[----:B------:R-:W-:Y:S02]  /*0390*/  PLOP3.LUT P6, PT, PT, PT, PT, 0x8, 0x80 ;  /* 0x000000000080781c */ /* 0x000fe40003fce170 */
[----:B------:R-:W-:-:S04]  /*03a0*/  PLOP3.LUT P5, PT, PT, PT, PT, 0x8, 0x80 ;  /* 0x000000000080781c */ /* 0x000fc80003fae170 */
[----:B------:R-:W4:Y:S01]  /*03b0*/  LDC.64 R76, c[0x0][0x3a8] ;  /* 0x0000ea00ff4c7b82 */ /* 0x000f220000000a00 */
[----:B-1----:R-:W-:-:S05]  /*03c0*/  IMAD.WIDE R4, R2, 0x4, R4 ;  /* 0x0000000402047825 */ /* 0x002fca00078e0204 */
[----:B------:R-:W2:Y:S01]  /*03d0*/  LDG.E R13, desc[UR6][R4.64] ;  /* 0x00000006040d7981 */ /* 0x000ea2000c1e1900 */
[----:B------:R-:W-:Y:S01]  /*03e0*/  ISETP.NE.AND.EX P1, PT, RZ, UR9, PT, P1 ;  /* 0x00000009ff007c0c */ /* 0x000fe2000bf25310 */
[----:B---3--:R-:W-:-:S05]  /*03f0*/  IMAD R10, R2, R3, RZ ;  /* 0x00000003020a7224 */ /* 0x008fca00078e02ff */
[----:B------:R-:W-:-:S04]  /*0400*/  SHF.R.S32.HI R11, RZ, 0x1f, R10 ;  /* 0x0000001fff0b7819 */ /* 0x000fc8000001140a */
[----:B------:R-:W-:-:S03]  /*0410*/  LEA.HI R11, R11, R10, RZ, 0x2 ;  /* 0x0000000a0b0b7211 */ /* 0x000fc600078f10ff */
[----:B------:R-:W1:Y:S01]  /*0420*/  @P1 LDC.64 R6, c[0x0][0x3a0] ;  /* 0x0000e800ff061b82 */ /* 0x000e620000000a00 */
[----:B------:R-:W-:Y:S02]  /*0430*/  LEA.HI.SX32 R81, R11, R0, 0x1e ;  /* 0x000000000b517211 */ /* 0x000fe400078ff2ff */
[----:B------:R-:W-:-:S05]  /*0440*/  PLOP3.LUT P4, PT, PT, PT, PT, 0x8, 0x80 ;  /* 0x000000000080781c */ /* 0x000fca0003f8e170 */
[----:B------:R-:W3:Y:S08]  /*0450*/  @P1 LDC.64 R10, c[0x0][0x3a0] ;  /* 0x0000e800ff0a1b82 */ /* 0x000ef00000000a00 */
[----:B------:R-:W0:Y:S01]  /*0460*/  @P1 LDC.64 R82, c[0x0][0x3a0] ;  /* 0x0000e800ff521b82 */ /* 0x000e220000000a00 */
[----:B-1----:R-:W-:-:S05]  /*0470*/  @P1 IMAD.WIDE.U32 R6, R81, 0x10, R6 ;  /* 0x0000001051061825 */ /* 0x002fca00078e0006 */
[----:B------:R-:W4:Y:S01]  /*0480*/  @P1 LDG.E.128 R20, desc[UR6][R6.64] ;  /* 0x0000000606141981 */ /* 0x000f22000c1e1d00 */
[----:B--2---:R-:W-:-:S13]  /*0490*/  ISETP.GE.AND P3, PT, R13, 0x1, PT ;  /* 0x000000010d00780c */ /* 0x004fda0003f66270 */
[----:B------:R-:W1:Y:S01]  /*04a0*/  @P3 LDC.64 R8, c[0x0][0x390] ;  /* 0x0000e400ff083b82 */ /* 0x000e620000000a00 */
[----:B------:R-:W-:-:S05]  /*04b0*/  @P3 IADD3 R12, PT, PT, R13, -0x1, RZ ;  /* 0xffffffff0d0c3810 */ /* 0x000fca0007ffe0ff */
[----:B------:R-:W-:-:S05]  /*04c0*/  @P3 IMAD R12, R12, R3, RZ ;  /* 0x000000030c0c3224 */ /* 0x000fca00078e02ff */
[----:B------:R-:W-:-:S04]  /*04d0*/  @P3 SHF.R.S32.HI R5, RZ, 0x1f, R12 ;  /* 0x0000001fff053819 */ /* 0x000fc8000001140c */
[----:B------:R-:W-:-:S04]  /*04e0*/  @P3 LEA.HI R5, R5, R12, RZ, 0x2 ;  /* 0x0000000c05053211 */ /* 0x000fc800078f10ff */
[----:B------:R-:W-:Y:S02]  /*04f0*/  @P3 LEA.HI.SX32 R79, R5, R0, 0x1e ;  /* 0x00000000054f3211 */ /* 0x000fe400078ff2ff */
[----:B------:R-:W4:Y:S03]  /*0500*/  LDC R0, c[0x0][0x40c] ;  /* 0x00010300ff007b82 */ /* 0x000f260000000800 */
[----:B-1----:R-:W-:-:S05]  /*0510*/  @P3 IMAD.WIDE.U32 R4, R79, 0x10, R8 ;  /* 0x000000104f043825 */ /* 0x002fca00078e0008 */
[----:B------:R1:W4:Y:S01]  /*0520*/  @P3 LDG.E.128 R24, desc[UR6][R4.64] ;  /* 0x0000000604183981 */ /* 0x000322000c1e1d00 */
[----:B------:R-:W-:Y:S01]  /*0530*/  ISETP.GT.AND P2, PT, R13, RZ, PT ;  /* 0x000000ff0d00720c */ /* 0x000fe20003f44270 */
[----:B------:R-:W2:Y:S03]  /*0540*/  @P3 LDC.64 R8, c[0x0][0x390] ;  /* 0x0000e400ff083b82 */ /* 0x000ea60000000a00 */
[----:B------:R-:W-:-:S04]  /*0550*/  @P1 PLOP3.LUT P0, PT, P2, PT, PT, 0x80, 0x8 ;  /* 0x000000000008181c */ /* 0x000fc8000170f070 */
[----:B------:R-:W-:Y:S01]  /*0560*/  @P1 PLOP3.LUT P6, PT, P0, PT, PT, 0x80, 0x8 ;  /* 0x000000000008181c */ /* 0x000fe200007cf070 */
[----:B-1----:R-:W1:Y:S01]  /*0570*/  LDC.64 R4, c[0x0][0x3f8] ;  /* 0x0000fe00ff047b82 */ /* 0x002e620000000a00 */
[----:B------:R-:W-:Y:S02]  /*0580*/  @P1 PLOP3.LUT P5, PT, P0, PT, PT, 0x80, 0x8 ;  /* 0x000000000008181c */ /* 0x000fe400007af070 */
[----:B------:R-:W-:Y:S02]  /*0590*/  @P1 PLOP3.LUT P4, PT, P0, PT, PT, 0x80, 0x8 ;  /* 0x000000000008181c */ /* 0x000fe4000078f070 */
[----:B------:R-:W-:Y:S02]  /*05a0*/  @P3 IADD3 R13, PT, PT, R79, 0x100, RZ ;  /* 0x000001004f0d3810 */ /* 0x000fe40007ffe0ff */
[----:B------:R-:W-:-:S05]  /*05b0*/  IADD3 R15, PT, PT, R81, 0x100, RZ ;  /* 0x00000100510f7810 */ /* 0x000fca0007ffe0ff */
[----:B---3--:R-:W-:-:S04]  /*05c0*/  @P1 IMAD.WIDE.U32 R10, R15, 0x10, R10 ;  /* 0x000000100f0a1825 */ /* 0x008fc800078e000a */
[----:B--2---:R-:W-:Y:S02]  /*05d0*/  @P3 IMAD.WIDE.U32 R8, R13, 0x10, R8 ;  /* 0x000000100d083825 */ /* 0x004fe400078e0008 */
[----:B------:R-:W2:Y:S02]  /*05e0*/  @P3 LDC.64 R12, c[0x0][0x390] ;  /* 0x0000e400ff0c3b82 */ /* 0x000ea40000000a00 */
[----:B-1----:R-:W-:-:S05]  /*05f0*/  IMAD.WIDE R4, R2, 0x4, R4 ;  /* 0x0000000402047825 */ /* 0x002fca00078e0204 */
[----:B-----5:R-:W5:Y:S01]  /*0600*/  LDG.E R78, desc[UR6][R4.64] ;  /* 0x00000006044e7981 */ /* 0x020f62000c1e1900 */
[CC--:B----4-:R-:W-:Y:S01]  /*0610*/  @P6 FFMA.FTZ R20, R24.reuse, R0.reuse, R20 ;  /* 0x0000000018146223 */ /* 0x0d0fe20000010014 */
[----:B------:R-:W-:Y:S02]  /*0620*/  PLOP3.LUT P6, PT, PT, PT, PT, 0x8, 0x80 ;  /* 0x000000000080781c */ /* 0x000fe40003fce170 */
[----:B------:R-:W-:Y:S01]  /*0630*/  @P1 PLOP3.LUT P6, PT, P0, PT, PT, 0x80, 0x8 ;  /* 0x000000000008181c */ /* 0x000fe200007cf070 */
[-C--:B------:R-:W-:Y:S01]  /*0640*/  @!P1 FMUL.FTZ R6, R24, R0.reuse ;  /* 0x0000000018069220 */ /* 0x080fe20000410000 */
[CC--:B------:R-:W-:Y:S01]  /*0650*/  @!P1 FMUL.FTZ R7, R25.reuse, R0.reuse ;  /* 0x0000000019079220 */ /* 0x0c0fe20000410000 */
[----:B------:R-:W-:Y:S01]  /*0660*/  @!P1 PLOP3.LUT P0, PT, P2, PT, PT, 0x80, 0x8 ;  /* 0x000000000008981c */ /* 0x000fe2000170f070 */
[----:B------:R-:W-:-:S03]  /*0670*/  @P5 FFMA.FTZ R21, R25, R0, R21 ;  /* 0x0000000019155223 */ /* 0x000fc60000010015 */
[----:B------:R-:W-:Y:S01]  /*0680*/  @!P1 FSEL R20, R6, RZ, P0 ;  /* 0x000000ff06149208 */ /* 0x000fe20000000000 */
[CC--:B------:R-:W-:Y:S01]  /*0690*/  @!P1 FMUL.FTZ R6, R26.reuse, R0.reuse ;  /* 0x000000001a069220 */ /* 0x0c0fe20000410000 */
[----:B------:R-:W-:Y:S01]  /*06a0*/  @!P1 FSEL R21, R7, RZ, P0 ;  /* 0x000000ff07159208 */ /* 0x000fe20000000000 */
[CC--:B------:R-:W-:Y:S01]  /*06b0*/  @!P1 FMUL.FTZ R7, R27.reuse, R0.reuse ;  /* 0x000000001b079220 */ /* 0x0c0fe20000410000 */
[-C--:B------:R-:W-:Y:S02]  /*06c0*/  @P4 FFMA.FTZ R22, R26, R0.reuse, R22 ;  /* 0x000000001a164223 */ /* 0x080fe40000010016 */
[----:B------:R-:W-:Y:S01]  /*06d0*/  @P6 FFMA.FTZ R23, R27, R0, R23 ;  /* 0x000000001b176223 */ /* 0x000fe20000010017 */
[----:B------:R-:W-:Y:S02]  /*06e0*/  @!P1 FSEL R22, R6, RZ, P0 ;  /* 0x000000ff06169208 */ /* 0x000fe40000000000 */
[----:B------:R-:W-:Y:S01]  /*06f0*/  @!P1 FSEL R23, R7, RZ, P0 ;  /* 0x000000ff07179208 */ /* 0x000fe20000000000 */
[----:B------:R-:W-:-:S05]  /*0700*/  IMAD.WIDE.U32 R6, R81, 0x10, R76 ;  /* 0x0000001051067825 */ /* 0x000fca00078e004c */
[----:B------:R1:W-:Y:S04]  /*0710*/  STG.E.128 desc[UR6][R6.64], R20 ;  /* 0x0000001406007986 */ /* 0x0003e8000c101d06 */
[----:B------:R3:W4:Y:S04]  /*0720*/  @P3 LDG.E.128 R24, desc[UR6][R8.64] ;  /* 0x0000000608183981 */ /* 0x000728000c1e1d00 */
[----:B------:R0:W4:Y:S01]  /*0730*/  @P1 LDG.E.128 R16, desc[UR6][R10.64] ;  /* 0x000000060a101981 */ /* 0x000122000c1e1d00 */
[----:B------:R-:W-:Y:S02]  /*0740*/  PLOP3.LUT P2, PT, PT, PT, PT, 0x8, 0x80 ;  /* 0x000000000080781c */ /* 0x000fe40003f4e170 */
[----:B------:R-:W-:-:S02]  /*0750*/  PLOP3.LUT P4, PT, PT, PT, PT, 0x8, 0x80 ;  /* 0x000000000080781c */ /* 0x000fc40003f8e170 */
[----:B------:R-:W-:Y:S01]  /*0760*/  @P1 PLOP3.LUT P2, PT, P0, PT, PT, 0x80, 0x8 ;  /* 0x000000000008181c */ /* 0x000fe2000074f070 */
[----:B---3--:R-:W3:Y:S01]  /*0770*/  @P1 LDC.64 R8, c[0x0][0x3a0] ;  /* 0x0000e800ff081b82 */ /* 0x008ee20000000a00 */
[----:B------:R-:W-:Y:S02]  /*0780*/  @P1 PLOP3.LUT P4, PT, P0, PT, PT, 0x80, 0x8 ;  /* 0x000000000008181c */ /* 0x000fe4000078f070 */
[----:B------:R-:W-:Y:S02]  /*0790*/  PLOP3.LUT P5, PT, PT, PT, PT, 0x8, 0x80 ;  /* 0x000000000080781c */ /* 0x000fe40003fae170 */
[----:B------:R-:W-:Y:S02]  /*07a0*/  PLOP3.LUT P6, PT, PT, PT, PT, 0x8, 0x80 ;  /* 0x000000000080781c */ /* 0x000fe40003fce170 */
[----:B------:R-:W-:Y:S01]  /*07b0*/  @P1 PLOP3.LUT P5, PT, P0, PT, PT, 0x80, 0x8 ;  /* 0x000000000008181c */ /* 0x000fe200007af070 */
[----:B0-----:R-:W0:Y:S01]  /*07c0*/  @P3 LDC.64 R10, c[0x0][0x390] ;  /* 0x0000e400ff0a3b82 */ /* 0x001e220000000a00 */
[----:B------:R-:W-:-:S02]  /*07d0*/  @P1 PLOP3.LUT P6, PT, P0, PT, PT, 0x80, 0x8 ;  /* 0x000000000008181c */ /* 0x000fc400007cf070 */
[----:B-1----:R-:W-:Y:S02]  /*07e0*/  @P3 IADD3 R7, PT, PT, R79, 0x200, RZ ;  /* 0x000002004f073810 */ /* 0x002fe40007ffe0ff */
[----:B------:R-:W-:-:S03]  /*07f0*/  IADD3 R85, PT, PT, R81, 0x200, RZ ;  /* 0x0000020051557810 */ /* 0x000fc60007ffe0ff */
[----:B--2---:R-:W-:-:S04]  /*0800*/  @P3 IMAD.WIDE.U32 R6, R7, 0x10, R12 ;  /* 0x0000001007063825 */ /* 0x004fc800078e000c */
[----:B---3--:R-:W-:-:S04]  /*0810*/  @P1 IMAD.WIDE.U32 R8, R85, 0x10, R8 ;  /* 0x0000001055081825 */ /* 0x008fc800078e0008 */
[CC--:B----4-:R-:W-:Y:S01]  /*0820*/  @!P1 FMUL.FTZ R4, R24.reuse, R0.reuse ;  /* 0x0000000018049220 */ /* 0x0d0fe20000410000 */
[CC--:B------:R-:W-:Y:S01]  /*0830*/  @!P1 FMUL.FTZ R5, R25.reuse, R0.reuse ;  /* 0x0000000019059220 */ /* 0x0c0fe20000410000 */
[-C--:B------:R-:W-:Y:S01]  /*0840*/  @P2 FFMA.FTZ R16, R24, R0.reuse, R16 ;  /* 0x0000000018102223 */ /* 0x080fe20000010010 */
[-C--:B------:R-:W-:Y:S02]  /*0850*/  @P4 FFMA.FTZ R17, R25, R0.reuse, R17 ;  /* 0x0000000019114223 */ /* 0x080fe40000010011 */
[----:B------:R-:W-:Y:S01]  /*0860*/  @!P1 FSEL R16, R4, RZ, P0 ;  /* 0x000000ff04109208 */ /* 0x000fe20000000000 */
[CC--:B------:R-:W-:Y:S01]  /*0870*/  @!P1 FMUL.FTZ R4, R26.reuse, R0.reuse ;  /* 0x000000001a049220 */ /* 0x0c0fe20000410000 */
[----:B------:R-:W-:Y:S01]  /*0880*/  @!P1 FSEL R17, R5, RZ, P0 ;  /* 0x000000ff05119208 */ /* 0x000fe20000000000 */
[CC--:B------:R-:W-:Y:S01]  /*0890*/  @!P1 FMUL.FTZ R5, R27.reuse, R0.reuse ;  /* 0x000000001b059220 */ /* 0x0c0fe20000410000 */
[-C--:B------:R-:W-:Y:S01]  /*08a0*/  @P5 FFMA.FTZ R18, R26, R0.reuse, R18 ;  /* 0x000000001a125223 */ /* 0x080fe20000010012 */
[----:B------:R-:W-:Y:S01]  /*08b0*/  @P6 FFMA.FTZ R19, R27, R0, R19 ;  /* 0x000000001b136223 */ /* 0x000fe20000010013 */
[----:B------:R-:W-:-:S02]  /*08c0*/  @!P1 FSEL R18, R4, RZ, P0 ;  /* 0x000000ff04129208 */ /* 0x000fc40000000000 */
[----:B------:R-:W-:Y:S01]  /*08d0*/  @!P1 FSEL R19, R5, RZ, P0 ;  /* 0x000000ff05139208 */ /* 0x000fe20000000000 */
[----:B------:R-:W-:-:S05]  /*08e0*/  IMAD.WIDE.U32 R4, R15, 0x10, R76 ;  /* 0x000000100f047825 */ /* 0x000fca00078e004c */
[----:B------:R1:W-:Y:S04]  /*08f0*/  STG.E.128 desc[UR6][R4.64], R16 ;  /* 0x0000001004007986 */ /* 0x0003e8000c101d06 */
[----:B------:R2:W1:Y:S04]  /*0900*/  @P3 LDG.E.128 R24, desc[UR6][R6.64] ;  /* 0x0000000606183981 */ /* 0x000468000c1e1d00 */
[----:B------:R3:W4:Y:S01]  /*0910*/  @P1 LDG.E.128 R12, desc[UR6][R8.64] ;  /* 0x00000006080c1981 */ /* 0x000722000c1e1d00 */
[----:B------:R-:W-:Y:S02]  /*0920*/  PLOP3.LUT P2, PT, PT, PT, PT, 0x8, 0x80 ;  /* 0x000000000080781c */ /* 0x000fe40003f4e170 */
[----:B------:R-:W-:-:S02]  /*0930*/  PLOP3.LUT P4, PT, PT, PT, PT, 0x8, 0x80 ;  /* 0x000000000080781c */ /* 0x000fc40003f8e170 */
[----:B------:R-:W-:Y:S02]  /*0940*/  @P1 PLOP3.LUT P2, PT, P0, PT, PT, 0x80, 0x8 ;  /* 0x000000000008181c */ /* 0x000fe4000074f070 */
[----:B------:R-:W-:Y:S02]  /*0950*/  @P1 PLOP3.LUT P4, PT, P0, PT, PT, 0x80, 0x8 ;  /* 0x000000000008181c */ /* 0x000fe4000078f070 */
[----:B------:R-:W-:Y:S02]  /*0960*/  PLOP3.LUT P5, PT, PT, PT, PT, 0x8, 0x80 ;  /* 0x000000000080781c */ /* 0x000fe40003fae170 */
[----:B------:R-:W-:Y:S02]  /*0970*/  PLOP3.LUT P6, PT, PT, PT, PT, 0x8, 0x80 ;  /* 0x000000000080781c */ /* 0x000fe40003fce170 */
[----:B------:R-:W-:Y:S02]  /*0980*/  @P1 PLOP3.LUT P5, PT, P0, PT, PT, 0x80, 0x8 ;  /* 0x000000000008181c */ /* 0x000fe400007af070 */
[----:B------:R-:W-:-:S02]  /*0990*/  @P1 PLOP3.LUT P6, PT, P0, PT, PT, 0x80, 0x8 ;  /* 0x000000000008181c */ /* 0x000fc400007cf070 */
[----:B--2---:R-:W-:Y:S02]  /*09a0*/  @P3 IADD3 R7, PT, PT, R79, 0x300, RZ ;  /* 0x000003004f073810 */ /* 0x004fe40007ffe0ff */
[----:B------:R-:W-:-:S03]  /*09b0*/  IADD3 R87, PT, PT, R81, 0x300, RZ ;  /* 0x0000030051577810 */ /* 0x000fc60007ffe0ff */
[----:B0-----:R-:W-:-:S04]  /*09c0*/  @P3 IMAD.WIDE.U32 R6, R7, 0x10, R10 ;  /* 0x0000001007063825 */ /* 0x001fc800078e000a */
[----:B---3--:R-:W-:Y:S02]  /*09d0*/  @P1 IMAD.WIDE.U32 R8, R87, 0x10, R82 ;  /* 0x0000001057081825 */ /* 0x008fe400078e0052 */
[----:B------:R-:W0:Y:S02]  /*09e0*/  @P3 LDC.64 R82, c[0x0][0x390] ;  /* 0x0000e400ff523b82 */ /* 0x000e240000000a00 */
[CC--:B-1----:R-:W-:Y:S01]  /*09f0*/  @!P1 FMUL.FTZ R4, R24.reuse, R0.reuse ;  /* 0x0000000018049220 */ /* 0x0c2fe20000410000 */
[CC--:B------:R-:W-:Y:S01]  /*0a00*/  @!P1 FMUL.FTZ R5, R25.reuse, R0.reuse ;  /* 0x0000000019059220 */ /* 0x0c0fe20000410000 */
[-C--:B----4-:R-:W-:Y:S01]  /*0a10*/  @P2 FFMA.FTZ R12, R24, R0.reuse, R12 ;  /* 0x00000000180c2223 */ /* 0x090fe2000001000c */
        /* <DEDUP_REMOVED lines=9> */
[----:B------:R-:W-:Y:S01]  /*0ab0*/  IMAD.WIDE.U32 R4, R85, 0x10, R76 ;  /* 0x0000001055047825 */ /* 0x000fe200078e004c */
[----:B------:R-:W-:Y:S01]  /*0ac0*/  PLOP3.LUT P2, PT, PT, PT, PT, 0x8, 0x80 ;  /* 0x000000000080781c */ /* 0x000fe20003f4e170 */
[----:B------:R-:W1:Y:S03]  /*0ad0*/  @P1 LDC.64 R84, c[0x0][0x3a0] ;  /* 0x0000e800ff541b82 */ /* 0x000e660000000a00 */
[----:B------:R2:W-:Y:S04]  /*0ae0*/  STG.E.128 desc[UR6][R4.64], R12 ;  /* 0x0000000c04007986 */ /* 0x0005e8000c101d06 */
[----:B------:R3:W2:Y:S04]  /*0af0*/  @P3 LDG.E.128 R24, desc[UR6][R6.64] ;  /* 0x0000000606183981 */ /* 0x0006a8000c1e1d00 */
[----:B------:R-:W4:Y:S01]  /*0b00*/  @P1 LDG.E.128 R8, desc[UR6][R8.64] ;  /* 0x0000000608081981 */ /* 0x000f22000c1e1d00 */
[----:B------:R-:W-:-:S02]  /*0b10*/  @P1 PLOP3.LUT P2, PT, P0, PT, PT, 0x80, 0x8 ;  /* 0x000000000008181c */ /* 0x000fc4000074f070 */
[----:B------:R-:W-:Y:S02]  /*0b20*/  PLOP3.LUT P4, PT, PT, PT, PT, 0x8, 0x80 ;  /* 0x000000000080781c */ /* 0x000fe40003f8e170 */
[----:B------:R-:W-:Y:S02]  /*0b30*/  PLOP3.LUT P5, PT, PT, PT, PT, 0x8, 0x80 ;  /* 0x000000000080781c */ /* 0x000fe40003fae170 */
[----:B------:R-:W-:Y:S02]  /*0b40*/  PLOP3.LUT P6, PT, PT, PT, PT, 0x8, 0x80 ;  /* 0x000000000080781c */ /* 0x000fe40003fce170 */
[----:B------:R-:W-:Y:S02]  /*0b50*/  @P1 PLOP3.LUT P4, PT, P0, PT, PT, 0x80, 0x8 ;  /* 0x000000000008181c */ /* 0x000fe4000078f070 */
[----:B------:R-:W-:Y:S02]  /*0b60*/  @P1 PLOP3.LUT P5, PT, P0, PT, PT, 0x80, 0x8 ;  /* 0x000000000008181c */ /* 0x000fe400007af070 */
[----:B------:R-:W-:-:S02]  /*0b70*/  @P1 PLOP3.LUT P6, PT, P0, PT, PT, 0x80, 0x8 ;  /* 0x000000000008181c */ /* 0x000fc400007cf070 */
[----:B---3--:R-:W-:Y:S02]  /*0b80*/  @P3 IADD3 R7, PT, PT, R79, 0x400, RZ ;  /* 0x000004004f073810 */ /* 0x008fe40007ffe0ff */
[----:B------:R-:W-:Y:S01]  /*0b90*/  IADD3 R89, PT, PT, R81, 0x400, RZ ;  /* 0x0000040051597810 */ /* 0x000fe20007ffe0ff */
[-C--:B--2---:R-:W-:Y:S01]  /*0ba0*/  @!P1 FMUL.FTZ R4, R24, R0.reuse ;  /* 0x0000000018049220 */ /* 0x084fe20000410000 */
[-C--:B------:R-:W-:Y:S01]  /*0bb0*/  @!P1 FMUL.FTZ R5, R25, R0.reuse ;  /* 0x0000000019059220 */ /* 0x080fe20000410000 */
[-C--:B------:R-:W-:Y:S01]  /*0bc0*/  @!P1 FMUL.FTZ R6, R26, R0.reuse ;  /* 0x000000001a069220 */ /* 0x080fe20000410000 */
[-C--:B----4-:R-:W-:Y:S02]  /*0bd0*/  @P2 FFMA.FTZ R8, R24, R0.reuse, R8 ;  /* 0x0000000018082223 */ /* 0x090fe40000010008 */
[----:B------:R-:W-:Y:S01]  /*0be0*/  @!P1 FSEL R8, R4, RZ, P0 ;  /* 0x000000ff04089208 */ /* 0x000fe20000000000 */
[-C--:B------:R-:W-:Y:S01]  /*0bf0*/  @!P1 FMUL.FTZ R4, R27, R0.reuse ;  /* 0x000000001b049220 */ /* 0x080fe20000410000 */
[-C--:B------:R-:W-:Y:S01]  /*0c00*/  @P4 FFMA.FTZ R9, R25, R0.reuse, R9 ;  /* 0x0000000019094223 */ /* 0x080fe20000010009 */
[-C--:B------:R-:W-:Y:S01]  /*0c10*/  @P5 FFMA.FTZ R10, R26, R0.reuse, R10 ;  /* 0x000000001a0a5223 */ /* 0x080fe2000001000a */
[----:B------:R-:W-:Y:S01]  /*0c20*/  @P6 FFMA.FTZ R11, R27, R0, R11 ;  /* 0x000000001b0b6223 */ /* 0x000fe2000001000b */
[----:B------:R-:W-:-:S02]  /*0c30*/  @!P1 FSEL R9, R5, RZ, P0 ;  /* 0x000000ff05099208 */ /* 0x000fc40000000000 */
[----:B------:R-:W-:Y:S01]  /*0c40*/  @!P1 FSEL R10, R6, RZ, P0 ;  /* 0x000000ff060a9208 */ /* 0x000fe20000000000 */
[----:B0-----:R-:W-:Y:S01]  /*0c50*/  @P3 IMAD.WIDE.U32 R6, R7, 0x10, R82 ;  /* 0x0000001007063825 */ /* 0x001fe200078e0052 */
[----:B------:R-:W-:-:S03]  /*0c60*/  @!P1 FSEL R11, R4, RZ, P0 ;  /* 0x000000ff040b9208 */ /* 0x000fc60000000000 */
[----:B------:R-:W-:Y:S01]  /*0c70*/  IMAD.WIDE.U32 R4, R87, 0x10, R76 ;  /* 0x0000001057047825 */ /* 0x000fe200078e004c */
[----:B------:R-:W-:Y:S01]  /*0c80*/  PLOP3.LUT P4, PT, PT, PT, PT, 0x8, 0x80 ;  /* 0x000000000080781c */ /* 0x000fe20003f8e170 */
[----:B------:R-:W0:Y:S02]  /*0c90*/  @P3 LDC.64 R86, c[0x0][0x390] ;  /* 0x0000e400ff563b82 */ /* 0x000e240000000a00 */
[----:B-1----:R-:W-:Y:S01]  /*0ca0*/  @P1 IMAD.WIDE.U32 R82, R89, 0x10, R84 ;  /* 0x0000001059521825 */ /* 0x002fe200078e0054 */
[----:B------:R1:W-:Y:S04]  /*0cb0*/  STG.E.128 desc[UR6][R4.64], R8 ;  /* 0x0000000804007986 */ /* 0x0003e8000c101d06 */
[----:B------:R-:W2:Y:S04]  /*0cc0*/  @P3 LDG.E.128 R24, desc[UR6][R6.64] ;  /* 0x0000000606183981 */ /* 0x000ea8000c1e1d00 */
[----:B------:R3:W4:Y:S01]  /*0cd0*/  @P1 LDG.E.128 R92, desc[UR6][R82.64] ;  /* 0x00000006525c1981 */ /* 0x000722000c1e1d00 */
[----:B------:R-:W-:-:S02]  /*0ce0*/  @P1 PLOP3.LUT P4, PT, P0, PT, PT, 0x80, 0x8 ;  /* 0x000000000008181c */ /* 0x000fc4000078f070 */
[----:B------:R-:W-:Y:S02]  /*0cf0*/  PLOP3.LUT P6, PT, PT, PT, PT, 0x8, 0x80 ;  /* 0x000000000080781c */ /* 0x000fe40003fce170 */
[----:B------:R-:W-:Y:S02]  /*0d00*/  @P1 PLOP3.LUT P6, PT, P0, PT, PT, 0x80, 0x8 ;  /* 0x000000000008181c */ /* 0x000fe400007cf070 */
[----:B------:R-:W-:Y:S01]  /*0d10*/  PLOP3.LUT P2, PT, PT, PT, PT, 0x8, 0x80 ;  /* 0x000000000080781c */ /* 0x000fe20003f4e170 */
[----:B---3--:R-:W3:Y:S01]  /*0d20*/  @P1 LDC.64 R82, c[0x0][0x3a0] ;  /* 0x0000e800ff521b82 */ /* 0x008ee20000000a00 */
[----:B------:R-:W-:Y:S02]  /*0d30*/  @P1 PLOP3.LUT P2, PT, P0, PT, PT, 0x80, 0x8 ;  /* 0x000000000008181c */ /* 0x000fe4000074f070 */
[----:B------:R-:W-:Y:S02]  /*0d40*/  PLOP3.LUT P5, PT, PT, PT, PT, 0x8, 0x80 ;  /* 0x000000000080781c */ /* 0x000fe40003fae170 */
[----:B------:R-:W-:Y:S01]  /*0d50*/  @P1 PLOP3.LUT P5, PT, P0, PT, PT, 0x80, 0x8 ;  /* 0x000000000008181c */ /* 0x000fe200007af070 */
[----:B------:R-:W-:Y:S01]  /*0d60*/  FADD.FTZ R88, RZ, R20 ;  /* 0x00000014ff587221 */ /* 0x000fe20000010000 */
[-C--:B--2---:R-:W-:Y:S01]  /*0d70*/  @!P1 FMUL.FTZ R7, R25, R0.reuse ;  /* 0x0000000019079220 */ /* 0x084fe20000410000 */
[-C--:B------:R-:W-:Y:S01]  /*0d80*/  @!P1 FMUL.FTZ R84, R27, R0.reuse ;  /* 0x000000001b549220 */ /* 0x080fe20000410000 */
[-C--:B----4-:R-:W-:Y:S01]  /*0d90*/  @P4 FFMA.FTZ R93, R25, R0.reuse, R93 ;  /* 0x00000000195d4223 */ /* 0x090fe2000001005d */
[----:B------:R-:W-:-:S04]  /*0da0*/  @P6 FFMA.FTZ R95, R27, R0, R95 ;  /* 0x000000001b5f6223 */ /* 0x000fc8000001005f */
[CC--:B------:R-:W-:Y:S01]  /*0db0*/  @P2 FFMA.FTZ R92, R24.reuse, R0.reuse, R92 ;  /* 0x00000000185c2223 */ /* 0x0c0fe2000001005c */
[----:B-1----:R-:W-:Y:S02]  /*0dc0*/  @P1 MOV R5, R93 ;  /* 0x0000005d00051202 */ /* 0x002fe40000000f00 */
[----:B------:R-:W-:Y:S01]  /*0dd0*/  @!P1 FSEL R5, R7, RZ, P0 ;  /* 0x000000ff07059208 */ /* 0x000fe20000000000 */
[-C--:B------:R-:W-:Y:S01]  /*0de0*/  @!P1 FMUL.FTZ R6, R24, R0.reuse ;  /* 0x0000000018069220 */ /* 0x080fe20000410000 */
[----:B------:R-:W-:Y:S01]  /*0df0*/  @P1 MOV R7, R95 ;  /* 0x0000005f00071202 */ /* 0x000fe20000000f00 */
[----:B------:R-:W-:Y:S01]  /*0e00*/  @P5 FFMA.FTZ R94, R26, R0, R94 ;  /* 0x000000001a5e5223 */ /* 0x000fe2000001005e */
[----:B------:R-:W-:Y:S01]  /*0e10*/  @!P1 FSEL R7, R84, RZ, P0 ;  /* 0x000000ff54079208 */ /* 0x000fe20000000000 */
[----:B------:R-:W-:-:S04]  /*0e20*/  IMAD.WIDE.U32 R84, R89, 0x10, R76 ;  /* 0x0000001059547825 */ /* 0x000fc800078e004c */
[----:B------:R-:W-:Y:S01]  /*0e30*/  @!P1 FMUL.FTZ R80, R26, R0 ;  /* 0x000000001a509220 */ /* 0x000fe20000410000 */
[----:B------:R-:W-:Y:S02]  /*0e40*/  @P3 IADD3 R89, PT, PT, R79, 0x500, RZ ;  /* 0x000005004f593810 */ /* 0x000fe40007ffe0ff */
[----:B------:R-:W-:Y:S02]  /*0e50*/  IADD3 R79, PT, PT, R81, 0x500, RZ ;  /* 0x00000500514f7810 */ /* 0x000fe40007ffe0ff */
[----:B------:R-:W-:Y:S02]  /*0e60*/  @P1 MOV R4, R92 ;  /* 0x0000005c00041202 */ /* 0x000fe40000000f00 */
[----:B------:R-:W-:Y:S02]  /*0e70*/  @!P1 FSEL R4, R6, RZ, P0 ;  /* 0x000000ff06049208 */ /* 0x000fe40000000000 */
[----:B------:R-:W-:Y:S02]  /*0e80*/  @P1 MOV R6, R94 ;  /* 0x0000005e00061202 */ /* 0x000fe40000000f00 */
[----:B------:R-:W-:Y:S01]  /*0e90*/  @!P1 FSEL R6, R80, RZ, P0 ;  /* 0x000000ff50069208 */ /* 0x000fe20000000000 */
[----:B---3--:R-:W-:-:S04]  /*0ea0*/  @P1 IMAD.WIDE.U32 R80, R79, 0x10, R82 ;  /* 0x000000104f501825 */ /* 0x008fc800078e0052 */
[----:B0-----:R-:W-:Y:S01]  /*0eb0*/  @P3 IMAD.WIDE.U32 R86, R89, 0x10, R86 ;  /* 0x0000001059563825 */ /* 0x001fe200078e0056 */
[----:B------:R0:W-:Y:S04]  /*0ec0*/  STG.E.128 desc[UR6][R84.64], R4 ;  /* 0x0000000454007986 */ /* 0x0001e8000c101d06 */
[----:B------:R-:W2:Y:S04]  /*0ed0*/  @P3 LDG.E.128 R24, desc[UR6][R86.64] ;  /* 0x0000000656183981 */ /* 0x000ea8000c1e1d00 */
[----:B------:R-:W3:Y:S01]  /*0ee0*/  @P1 LDG.E.128 R80, desc[UR6][R80.64] ;  /* 0x0000000650501981 */ /* 0x000ee2000c1e1d00 */
        /* <DEDUP_REMOVED lines=12> */
[----:B------:R-:W-:Y:S02]  /*0fb0*/  PLOP3.LUT P2, PT, PT, PT, PT, 0x8, 0x80 ;  /* 0x000000000080781c */ /* 0x000fe40003f4e170 */
[----:B------:R-:W-:Y:S01]  /*0fc0*/  @P1 PLOP3.LUT P2, PT, P0, PT, PT, 0x80, 0x8 ;  /* 0x000000000008181c */ /* 0x000fe2000074f070 */
[----:B------:R-:W-:-:S04]  /*0fd0*/  FADD.FTZ R85, R84, R9 ;  /* 0x0000000954557221 */ /* 0x000fc80000010000 */
[----:B------:R-:W-:-:S04]  /*0fe0*/  FADD.FTZ R84, R85, R10 ;  /* 0x0000000a55547221 */ /* 0x000fc80000010000 */
[----:B------:R-:W-:Y:S01]  /*0ff0*/  FADD.FTZ R85, R84, R11 ;  /* 0x0000000b54557221 */ /* 0x000fe20000010000 */
[----:B------:R-:W-:Y:S02]  /*1000*/  PLOP3.LUT P3, PT, PT, PT, PT, 0x8, 0x80 ;  /* 0x000000000080781c */ /* 0x000fe40003f6e170 */
[----:B------:R-:W-:Y:S01]  /*1010*/  @P1 PLOP3.LUT P3, PT, P0, PT, PT, 0x80, 0x8 ;  /* 0x000000000008181c */ /* 0x000fe2000076f070 */
[----:B------:R-:W-:Y:S01]  /*1020*/  FADD.FTZ R84, R85, R4 ;  /* 0x0000000455547221 */ /* 0x000fe20000010000 */
[----:B------:R-:W-:Y:S02]  /*1030*/  PLOP3.LUT P4, PT, PT, PT, PT, 0x8, 0x80 ;  /* 0x000000000080781c */ /* 0x000fe40003f8e170 */
[----:B------:R-:W-:Y:S01]  /*1040*/  @P1 PLOP3.LUT P4, PT, P0, PT, PT, 0x80, 0x8 ;  /* 0x000000000008181c */ /* 0x000fe2000078f070 */
[----:B------:R-:W-:-:S04]  /*1050*/  FADD.FTZ R85, R84, R5 ;  /* 0x0000000554557221 */ /* 0x000fc80000010000 */
[----:B------:R-:W-:-:S04]  /*1060*/  FADD.FTZ R84, R85, R6 ;  /* 0x0000000655547221 */ /* 0x000fc80000010000 */
[----:B------:R-:W-:Y:S01]  /*1070*/  FADD.FTZ R85, R84, R7 ;  /* 0x0000000754557221 */ /* 0x000fe20000010000 */
[CC--:B--2---:R-:W-:Y:S01]  /*1080*/  @!P1 FMUL.FTZ R86, R24.reuse, R0.reuse ;  /* 0x0000000018569220 */ /* 0x0c4fe20000410000 */
[-C--:B---3--:R-:W-:Y:S01]  /*1090*/  @P2 FFMA.FTZ R80, R24, R0.reuse, R80 ;  /* 0x0000000018502223 */ /* 0x088fe20000010050 */
[----:B------:R-:W-:Y:S02]  /*10a0*/  PLOP3.LUT P2, PT, PT, PT, PT, 0x8, 0x80 ;  /* 0x000000000080781c */ /* 0x000fe40003f4e170 */
[----:B------:R-:W-:Y:S02]  /*10b0*/  @P1 PLOP3.LUT P2, PT, P0, PT, PT, 0x80, 0x8 ;  /* 0x000000000008181c */ /* 0x000fe4000074f070 */
[----:B------:R-:W-:Y:S01]  /*10c0*/  @!P1 FSEL R80, R86, RZ, P0 ;  /* 0x000000ff56509208 */ /* 0x000fe20000000000 */
[CC--:B------:R-:W-:Y:S01]  /*10d0*/  @!P1 FMUL.FTZ R86, R25.reuse, R0.reuse ;  /* 0x0000000019569220 */ /* 0x0c0fe20000410000 */
[-C--:B------:R-:W-:Y:S01]  /*10e0*/  @P3 FFMA.FTZ R81, R25, R0.reuse, R81 ;  /* 0x0000000019513223 */ /* 0x080fe20000010051 */
[CC--:B------:R-:W-:Y:S01]  /*10f0*/  @!P1 FMUL.FTZ R87, R26.reuse, R0.reuse ;  /* 0x000000001a579220 */ /* 0x0c0fe20000410000 */
[----:B------:R-:W-:Y:S01]  /*1100*/  @P4 FFMA.FTZ R82, R26, R0, R82 ;  /* 0x000000001a524223 */ /* 0x000fe20000010052 */
[----:B------:R-:W-:Y:S01]  /*1110*/  FADD.FTZ R84, R85, R80 ;  /* 0x0000005055547221 */ /* 0x000fe20000010000 */
[----:B------:R-:W-:-:S02]  /*1120*/  @!P1 FSEL R81, R86, RZ, P0 ;  /* 0x000000ff56519208 */ /* 0x000fc40000000000 */
[----:B------:R-:W-:-:S03]  /*1130*/  @!P1 FSEL R82, R87, RZ, P0 ;  /* 0x000000ff57529208 */ /* 0x000fc60000000000 */
[CC--:B------:R-:W-:Y:S01]  /*1140*/  @P2 FFMA.FTZ R83, R27.reuse, R0.reuse, R83 ;  /* 0x000000001b532223 */ /* 0x0c0fe20000010053 */
[----:B------:R-:W-:Y:S01]  /*1150*/  @!P1 FMUL.FTZ R0, R27, R0 ;  /* 0x000000001b009220 */ /* 0x000fe20000410000 */
[----:B------:R-:W-:-:S04]  /*1160*/  FADD.FTZ R85, R84, R81 ;  /* 0x0000005154557221 */ /* 0x000fc80000010000 */
[----:B------:R-:W-:Y:S01]  /*1170*/  @!P1 FSEL R83, R0, RZ, P0 ;  /* 0x000000ff00539208 */ /* 0x000fe20000000000 */
        /* <DEDUP_REMOVED lines=67> */
[----:B------:R-:W0:Y:S01]  /*15b0*/  SHFL.BFLY PT, R89, R88, 0x8, 0x1f ;  /* 0x0d001f0058597f89 */ /* 0x000e2200000e0000 */
[----:B------:R-:W1:Y:S01]  /*15c0*/  S2R R0, SR_TID.X ;  /* 0x0000000000007919 */ /* 0x000e620000002100 */
[----:B------:R-:W-:-:S05]  /*15d0*/  IMAD.WIDE.U32 R76, R79, 0x10, R76 ;  /* 0x000000104f4c7825 */ /* 0x000fca00078e004c */
[----:B------:R-:W-:Y:S01]  /*15e0*/  STG.E.128 desc[UR6][R76.64], R80 ;  /* 0x000000504c007986 */ /* 0x000fe2000c101d06 */
[----:B0-----:R-:W-:-:S05]  /*15f0*/  FADD.FTZ R89, R88, R89 ;  /* 0x0000005958597221 */ /* 0x001fca0000010000 */
[----:B------:R-:W0:Y:S01]  /*1600*/  SHFL.BFLY PT, R90, R89, 0x10, 0x1f ;  /* 0x0e001f00595a7f89 */ /* 0x000e2200000e0000 */
[C---:B-1----:R-:W-:Y:S01]  /*1610*/  LOP3.LUT P0, RZ, R0.reuse, 0x1f, RZ, 0xc0, !PT ;  /* 0x0000001f00ff7812 */ /* 0x042fe2000780c0ff */
[----:B------:R-:W-:Y:S01]  /*1620*/  BSSY.RECONVERGENT B0, `(.L_x_18660) ;  /* 0x000000c000007945 */ /* 0x000fe20003800200 */
[----:B------:R-:W-:-:S04]  /*1630*/  LOP3.LUT R79, R0, 0x1f, RZ, 0xc0, !PT ;  /* 0x0000001f004f7812 */ /* 0x000fc800078ec0ff */
[----:B------:R-:W-:Y:S01]  /*1640*/  ISETP.GT.U32.AND P1, PT, R79, 0x7, PT ;  /* 0x000000074f00780c */ /* 0x000fe20003f24070 */
[----:B0-----:R-:W-:-:S06]  /*1650*/  FADD.FTZ R85, R89, R90 ;  /* 0x0000005a59557221 */ /* 0x001fcc0000010000 */
        /* <DEDUP_REMOVED lines=8> */
.L_x_18661:
[----:B------:R-:W-:Y:S05]  /*16e0*/  BSYNC.RECONVERGENT B0 ;  /* 0x0000000000007941 */ /* 0x000fea0003800200 */
.L_x_18660:
        /* <DEDUP_REMOVED lines=13> */
.L_x_18663:
[----:B------:R-:W-:Y:S05]  /*17c0*/  BSYNC.RECONVERGENT B0 ;  /* 0x0000000000007941 */ /* 0x000fea0003800200 */
.L_x_18662:
        /* <DEDUP_REMOVED lines=12> */
[----:B------:R-:W1:Y:S03]  /*1890*/  SHFL.DOWN PT, R76, R85, 0x4, 0x1f ;  /* 0x08801f00554c7f89 */ /* 0x000e6600000e0000 */
[----:B------:R-:W-:Y:S01]  /*18a0*/  FMUL.FTZ R89, R89, R77 ;  /* 0x0000004d59597220 */ /* 0x000fe20000410000 */
[----:B------:R-:W-:Y:S01]  /*18b0*/  FFMA.FTZ R77, R77, R84, R92 ;  /* 0x000000544d4d7223 */ /* 0x000fe2000001005c */
[----:B------:R-:W2:Y:S02]  /*18c0*/  SHFL.DOWN PT, R79, R86, 0x2, 0x1f ;  /* 0x08401f00564f7f89 */ /* 0x000ea400000e0000 */
[----:B------:R-:W-:Y:S01]  /*18d0*/  FMUL.FTZ R89, R89, R90 ;  /* 0x0000005a59597220 */ /* 0x000fe20000410000 */
[----:B0-----:R-:W-:-:S05]  /*18e0*/  FMUL.FTZ R84, R88, R77 ;  /* 0x0000004d58547220 */ /* 0x001fca0000410000 */
[----:B------:R-:W0:Y:S01]  /*18f0*/  SHFL.DOWN PT, R91, R84, 0x2, 0x1f ;  /* 0x08401f00545b7f89 */ /* 0x000e2200000e0000 */
[----:B-1----:R-:W-:-:S04]  /*1900*/  FADD.FTZ R77, R76, R85 ;  /* 0x000000554c4d7221 */ /* 0x002fc80000010000 */
[----:B------:R-:W-:Y:S01]  /*1910*/  FFMA.FTZ R77, R88, R89, R77 ;  /* 0x00000059584d7223 */ /* 0x000fe2000001004d */
[-C--:B--2---:R-:W-:Y:S02]  /*1920*/  I2FP.F32.S32 R89, R79.reuse ;  /* 0x0000004f00597245 */ /* 0x084fe40000201400 */
[----:B------:R-:W-:-:S04]  /*1930*/  IADD3 R79, PT, PT, R86, R79, RZ ;  /* 0x0000004f564f7210 */ /* 0x000fc80007ffe0ff */
[----:B------:R-:W-:Y:S01]  /*1940*/  I2FP.F32.S32 R85, R79 ;  /* 0x0000004f00557245 */ /* 0x000fe20000201400 */
[----:B------:R-:W-:Y:S03]  /*1950*/  SHFL.DOWN PT, R90, R79, 0x1, 0x1f ;  /* 0x08201f004f5a7f89 */ /* 0x000fe600000e0000 */
[----:B------:R-:W1:Y:S01]  /*1960*/  MUFU.RCP R88, R85 ;  /* 0x0000005500587308 */ /* 0x000e620000001000 */
[----:B0-----:R-:W-:Y:S01]  /*1970*/  FMUL.FTZ R76, R91, R89 ;  /* 0x000000595b4c7220 */ /* 0x001fe20000410000 */
[----:B------:R-:W-:-:S03]  /*1980*/  FADD.FTZ R91, R84, -R91 ;  /* 0x8000005b545b7221 */ /* 0x000fc60000010000 */
[----:B------:R-:W-:Y:S01]  /*1990*/  FFMA.FTZ R93, R87, R84, R76 ;  /* 0x00000054575d7223 */ /* 0x000fe2000001004c */
[----:B------:R-:W-:Y:S01]  /*19a0*/  FMUL.FTZ R84, R91, R91 ;  /* 0x0000005b5b547220 */ /* 0x000fe20000410000 */
[----:B------:R-:W0:Y:S03]  /*19b0*/  SHFL.DOWN PT, R76, R77, 0x2, 0x1f ;  /* 0x08401f004d4c7f89 */ /* 0x000e2600000e0000 */
[----:B------:R-:W-:Y:S01]  /*19c0*/  FMUL.FTZ R84, R87, R84 ;  /* 0x0000005457547220 */ /* 0x000fe20000410000 */
[----:B-1----:R-:W-:-:S03]  /*19d0*/  FMUL.FTZ R86, R88, R93 ;  /* 0x0000005d58567220 */ /* 0x002fc60000410000 */
[----:B------:R-:W-:Y:S02]  /*19e0*/  FMUL.FTZ R84, R84, R89 ;  /* 0x0000005954547220 */ /* 0x000fe40000410000 */
[----:B------:R-:W1:Y:S01]  /*19f0*/  SHFL.DOWN PT, R89, R86, 0x1, 0x1f ;  /* 0x08201f0056597f89 */ /* 0x000e6200000e0000 */
[----:B0-----:R-:W-:Y:S01]  /*1a00*/  FADD.FTZ R87, R77, R76 ;  /* 0x0000004c4d577221 */ /* 0x001fe20000010000 */
[-C--:B------:R-:W-:Y:S02]  /*1a10*/  IADD3 R76, PT, PT, R79, R90.reuse, RZ ;  /* 0x0000005a4f4c7210 */ /* 0x080fe40007ffe0ff */
[----:B------:R-:W-:Y:S01]  /*1a20*/  I2FP.F32.S32 R90, R90 ;  /* 0x0000005a005a7245 */ /* 0x000fe20000201400 */
[----:B------:R-:W-:Y:S01]  /*1a30*/  FFMA.FTZ R84, R88, R84, R87 ;  /* 0x0000005458547223 */ /* 0x000fe20000010057 */
[----:B------:R-:W-:-:S04]  /*1a40*/  I2FP.F32.S32 R76, R76 ;  /* 0x0000004c004c7245 */ /* 0x000fc80000201400 */
[----:B------:R-:W0:Y:S02]  /*1a50*/  SHFL.DOWN PT, R87, R84, 0x1, 0x1f ;  /* 0x08201f0054577f89 */ /* 0x000e2400000e0000 */
[----:B------:R-:W2:Y:S01]  /*1a60*/  MUFU.RCP R76, R76 ;  /* 0x0000004c004c7308 */ /* 0x000ea20000001000 */
[----:B-1----:R-:W-:Y:S01]  /*1a70*/  FADD.FTZ R77, R86, -R89 ;  /* 0x80000059564d7221 */ /* 0x002fe20000010000 */
[----:B------:R-:W-:-:S03]  /*1a80*/  FMUL.FTZ R92, R89, R90 ;  /* 0x0000005a595c7220 */ /* 0x000fc60000410000 */
[----:B------:R-:W-:-:S04]  /*1a90*/  FMUL.FTZ R88, R77, R77 ;  /* 0x0000004d4d587220 */ /* 0x000fc80000410000 */
[C---:B------:R-:W-:Y:S01]  /*1aa0*/  FMUL.FTZ R88, R85.reuse, R88 ;  /* 0x0000005855587220 */ /* 0x040fe20000410000 */
[----:B------:R-:W-:-:S03]  /*1ab0*/  FFMA.FTZ R85, R85, R86, R92 ;  /* 0x0000005655557223 */ /* 0x000fc6000001005c */
[----:B------:R-:W-:Y:S01]  /*1ac0*/  FMUL.FTZ R88, R88, R90 ;  /* 0x0000005a58587220 */ /* 0x000fe20000410000 */
[----:B--2---:R-:W-:Y:S01]  /*1ad0*/  FMUL.FTZ R77, R76, R85 ;  /* 0x000000554c4d7220 */ /* 0x004fe20000410000 */
[----:B0-----:R-:W-:-:S05]  /*1ae0*/  FADD.FTZ R87, R84, R87 ;  /* 0x0000005754577221 */ /* 0x001fca0000010000 */
[----:B------:R-:W0:Y:S01]  /*1af0*/  SHFL.IDX PT, R77, R77, RZ, 0x1f ;  /* 0x00001fff4d4d7589 */ /* 0x000e2200000e0000 */
[----:B------:R-:W1:Y:S01]  /*1b00*/  @!P0 LDC.64 R84, c[0x0][0x3c0] ;  /* 0x0000f000ff548b82 */ /* 0x000e620000000a00 */
[----:B------:R-:W-:-:S05]  /*1b10*/  FFMA.FTZ R88, R76, R88, R87 ;  /* 0x000000584c587223 */ /* 0x000fca0000010057 */
[----:B------:R-:W2:Y:S02]  /*1b20*/  SHFL.IDX PT, R79, R88, RZ, 0x1f ;  /* 0x00001fff584f7589 */ /* 0x000ea400000e0000 */
[----:B------:R-:W2:Y:S08]  /*1b30*/  LDC R76, c[0x0][0x448] ;  /* 0x00011200ff4c7b82 */ /* 0x000eb00000000800 */
[----:B------:R-:W3:Y:S01]  /*1b40*/  @!P0 LDC.64 R86, c[0x0][0x3c8] ;  /* 0x0000f200ff568b82 */ /* 0x000ee20000000a00 */
[----:B-1----:R-:W-:-:S05]  /*1b50*/  @!P0 IMAD.WIDE R84, R2, 0x4, R84 ;  /* 0x0000000402548825 */ /* 0x002fca00078e0254 */
[----:B0-----:R0:W-:Y:S01]  /*1b60*/  @!P0 STG.E desc[UR6][R84.64], R77 ;  /* 0x0000004d54008986 */ /* 0x0011e2000c101906 */
[----:B--2---:R-:W-:Y:S01]  /*1b70*/  FFMA.FTZ R76, R79, UR11, R76 ;  /* 0x0000000b4f4c7c23 */ /* 0x004fe2000801004c */
[----:B------:R-:W-:-:S05]  /*1b80*/  FMUL.FTZ R79, R77, R77 ;  /* 0x0000004d4d4f7220 */ /* 0x000fca0000410000 */
[----:B------:R-:W-:Y:S01]  /*1b90*/  FSEL R79, R79, RZ, P1 ;  /* 0x000000ff4f4f7208 */ /* 0x000fe20000800000 */
[----:B---3--:R-:W-:-:S04]  /*1ba0*/  @!P0 IMAD.WIDE R86, R2, 0x4, R86 ;  /* 0x0000000402568825 */ /* 0x008fc800078e0256 */
[----:B------:R-:W-:-:S06]  /*1bb0*/  FADD.FTZ R76, R76, R79 ;  /* 0x0000004f4c4c7221 */ /* 0x000fcc0000010000 */
[----:B------:R-:W1:Y:S02]  /*1bc0*/  MUFU.RSQ R76, R76 ;  /* 0x0000004c004c7308 */ /* 0x000e640000001400 */
[----:B-1----:R0:W-:Y:S01]  /*1bd0*/  @!P0 STG.E desc[UR6][R86.64], R76 ;  /* 0x0000004c56008986 */ /* 0x0021e2000c101906 */
[----:B-----5:R-:W-:-:S13]  /*1be0*/  ISETP.GE.AND P0, PT, R78, 0x1, PT ;  /* 0x000000014e00780c */ /* 0x020fda0003f06270 */
[----:B0-----:R-:W-:Y:S05]  /*1bf0*/  @!P0 BRA `(.L_x_18664) ;  /* 0x0000000400808947 */ /* 0x001fea0003800000 */
[----:B------:R-:W-:Y:S02]  /*1c00*/  FSEL R77, R77, RZ, !P1 ;  /* 0x000000ff4d4d7208 */ /* 0x000fe40004800000 */
[----:B------:R-:W-:-:S03]  /*1c10*/  IADD3 R78, PT, PT, R78, -0x1, RZ ;  /* 0xffffffff4e4e7810 */ /* 0x000fc60007ffe0ff */
[C---:B------:R-:W-:Y:S01]  /*1c20*/  FADD.FTZ R99, -R77.reuse, R4 ;  /* 0x000000044d637221 */ /* 0x040fe20000010100 */
[C---:B------:R-:W-:Y:S01]  /*1c30*/  FADD.FTZ R101, -R77.reuse, R5 ;  /* 0x000000054d657221 */ /* 0x040fe20000010100 */
        /* <DEDUP_REMOVED lines=8> */
[----:B------:R-:W-:Y:S01]  /*1cc0*/  FADD.FTZ R19, -R77, R19 ;  /* 0x000000134d137221 */ /* 0x000fe20000010100 */
[----:B------:R-:W-:Y:S01]  /*1cd0*/  LEA.HI R3, R3, R78, RZ, 0x2 ;  /* 0x0000004e03037211 */ /* 0x000fe200078f10ff */
[C---:B------:R-:W-:Y:S01]  /*1ce0*/  FADD.FTZ R87, -R77.reuse, R16 ;  /* 0x000000104d577221 */ /* 0x040fe20000010100 */
[C---:B------:R-:W-:Y:S01]  /*1cf0*/  FADD.FTZ R89, -R77.reuse, R18 ;  /* 0x000000124d597221 */ /* 0x040fe20000010100 */
[----:B------:R-:W-:Y:S01]  /*1d00*/  FADD.FTZ R91, -R77, R12 ;  /* 0x0000000c4d5b7221 */ /* 0x000fe20000010100 */
        /* <DEDUP_REMOVED lines=20> */
[----:B------:R-:W-:Y:S01]  /*1e50*/  IADD3 R17, PT, PT, R3, 0x100, RZ ;  /* 0x0000010003117810 */ /* 0x000fe20007ffe0ff */
[C---:B------:R-:W-:Y:S01]  /*1e60*/  FMUL.FTZ R87, R76.reuse, R87 ;  /* 0x000000574c577220 */ /* 0x040fe20000410000 */
[C---:B------:R-:W-:Y:S01]  /*1e70*/  FMUL.FTZ R89, R76.reuse, R89 ;  /* 0x000000594c597220 */ /* 0x040fe20000410000 */
[C---:B------:R-:W-:Y:S01]  /*1e80*/  FMUL.FTZ R82, R76.reuse, R9 ;  /* 0x000000094c527220 */ /* 0x040fe20000410000 */
[C---:B------:R-:W-:Y:S01]  /*1e90*/  FMUL.FTZ R84, R76.reuse, R11 ;  /* 0x0000000b4c547220 */ /* 0x040fe20000410000 */
[----:B------:R-:W-:Y:S01]  /*1ea0*/  FMUL.FTZ R88, R76, R7 ;  /* 0x000000074c587220 */ /* 0x000fe20000410000 */
[----:B------:R-:W-:Y:S01]  /*1eb0*/  FFMA.FTZ R9, R6, R73, R49 ;  /* 0x0000004906097223 */ /* 0x000fe20000010031 */
[C---:B------:R-:W-:Y:S01]  /*1ec0*/  FMUL.FTZ R92, R76.reuse, R77 ;  /* 0x0000004d4c5c7220 */ /* 0x040fe20000410000 */
[C---:B------:R-:W-:Y:S01]  /*1ed0*/  FMUL.FTZ R78, R76.reuse, R13 ;  /* 0x0000000d4c4e7220 */ /* 0x040fe20000410000 */
[----:B------:R-:W-:Y:S01]  /*1ee0*/  FMUL.FTZ R80, R76, R15 ;  /* 0x0000000f4c507220 */ /* 0x000fe20000410000 */
[----:B------:R-:W-:Y:S01]  /*1ef0*/  FFMA.FTZ R8, R79, R72, R48 ;  /* 0x000000484f087223 */ /* 0x000fe20000010030 */
[----:B------:R-:W-:Y:S01]  /*1f00*/  FFMA.FTZ R10, R85, R74, R50 ;  /* 0x0000004a550a7223 */ /* 0x000fe20000010032 */
[----:B------:R-:W-:Y:S01]  /*1f10*/  FFMA.FTZ R11, R12, R75, R51 ;  /* 0x0000004b0c0b7223 */ /* 0x000fe20000010033 */
[C---:B0-----:R-:W-:Y:S01]  /*1f20*/  IMAD.WIDE.U32 R6, R3.reuse, 0x10, R4 ;  /* 0x0000001003067825 */ /* 0x041fe200078e0004 */
[----:B------:R-:W-:-:S03]  /*1f30*/  IADD3 R19, PT, PT, R3, 0x200, RZ ;  /* 0x0000020003137810 */ /* 0x000fc60007ffe0ff */
[----:B------:R-:W-:Y:S01]  /*1f40*/  FFMA.FTZ R13, R14, R69, R45 ;  /* 0x000000450e0d7223 */ /* 0x000fe2000001002d */
[C---:B------:R-:W-:Y:S01]  /*1f50*/  IADD3 R21, PT, PT, R3.reuse, 0x300, RZ ;  /* 0x0000030003157810 */ /* 0x040fe20007ffe0ff */
[----:B------:R-:W-:Y:S01]  /*1f60*/  FFMA.FTZ R15, R16, R71, R47 ;  /* 0x00000047100f7223 */ /* 0x000fe2000001002f */
[C---:B------:R-:W-:Y:S01]  /*1f70*/  IADD3 R23, PT, PT, R3.reuse, 0x400, RZ ;  /* 0x0000040003177810 */ /* 0x040fe20007ffe0ff */
[C---:B------:R-:W-:Y:S01]  /*1f80*/  FMUL.FTZ R91, R76.reuse, R91 ;  /* 0x0000005b4c5b7220 */ /* 0x040fe20000410000 */
[----:B------:R-:W-:Y:S01]  /*1f90*/  IADD3 R77, PT, PT, R3, 0x500, RZ ;  /* 0x00000500034d7810 */ /* 0x000fe20007ffe0ff */
[----:B------:R-:W-:Y:S01]  /*1fa0*/  FMUL.FTZ R93, R76, R93 ;  /* 0x0000005d4c5d7220 */ /* 0x000fe20000410000 */
[----:B------:R-:W-:Y:S01]  /*1fb0*/  FFMA.FTZ R12, R87, R68, R44 ;  /* 0x00000044570c7223 */ /* 0x000fe2000001002c */
[----:B------:R-:W-:Y:S01]  /*1fc0*/  FFMA.FTZ R14, R89, R70, R46 ;  /* 0x00000046590e7223 */ /* 0x000fe2000001002e */
[----:B------:R-:W-:-:S04]  /*1fd0*/  IMAD.WIDE.U32 R16, R17, 0x10, R4 ;  /* 0x0000001011107825 */ /* 0x000fc800078e0004 */
        /* <DEDUP_REMOVED lines=8> */
[----:B------:R0:W-:Y:S01]  /*2060*/  STG.E.128 desc[UR6][R6.64], R8 ;  /* 0x0000000806007986 */ /* 0x0001e2000c101d06 */
[----:B------:R-:W-:-:S04]  /*2070*/  IMAD.WIDE.U32 R18, R19, 0x10, R4 ;  /* 0x0000001013127825 */ /* 0x000fc800078e0004 */
[----:B------:R-:W-:Y:S01]  /*2080*/  FFMA.FTZ R81, R90, R53, R29 ;  /* 0x000000355a517223 */ /* 0x000fe2000001001d */
[----:B------:R-:W-:Y:S01]  /*2090*/  FFMA.FTZ R83, R92, R55, R31 ;  /* 0x000000375c537223 */ /* 0x000fe2000001001f */
[----:B------:R1:W-:Y:S01]  /*20a0*/  STG.E.128 desc[UR6][R16.64], R12 ;  /* 0x0000000c10007986 */ /* 0x0003e2000c101d06 */
[----:B------:R-:W-:-:S04]  /*20b0*/  IMAD.WIDE.U32 R20, R21, 0x10, R4 ;  /* 0x0000001015147825 */ /* 0x000fc800078e0004 */
[----:B------:R-:W-:-:S04]  /*20c0*/  IMAD.WIDE.U32 R22, R23, 0x10, R4 ;  /* 0x0000001017167825 */ /* 0x000fc800078e0004 */
[----:B------:R-:W-:-:S04]  /*20d0*/  IMAD.WIDE.U32 R76, R77, 0x10, R4 ;  /* 0x000000104d4c7825 */ /* 0x000fc800078e0004 */
[----:B------:R-:W-:Y:S01]  /*20e0*/  FFMA.FTZ R4, R91, R64, R40 ;  /* 0x000000405b047223 */ /* 0x000fe20000010028 */
[----:B------:R-:W-:Y:S01]  /*20f0*/  FFMA.FTZ R5, R78, R65, R41 ;  /* 0x000000414e057223 */ /* 0x000fe20000010029 */
[----:B0-----:R-:W-:Y:S01]  /*2100*/  FFMA.FTZ R6, R93, R66, R42 ;  /* 0x000000425d067223 */ /* 0x001fe2000001002a */
[----:B------:R-:W-:Y:S01]  /*2110*/  FFMA.FTZ R7, R80, R67, R43 ;  /* 0x0000004350077223 */ /* 0x000fe2000001002b */
        /* <DEDUP_REMOVED lines=13> */
[----:B------:R0:W-:Y:S02]  /*21f0*/  STG.E.128 desc[UR6][R76.64], R80 ;  /* 0x000000504c007986 */ /* 0x0001e4000c101d06 */
.L_x_18664:
[----:B0-----:R-:W0:Y:S01]  /*2200*/  LDC.64 R4, c[0x0][0x380] ;  /* 0x0000e000ff047b82 */ /* 0x001e220000000a00 */
[----:B------:R-:W-:Y:S01]  /*2210*/  UPLOP3.LUT UP0, UPT, UPT, UPT, UP0, 0x40, 0x4 ;  /* 0x000000000004789c */ /* 0x000fe20003f0e800 */
[----:B0-----:R-:W-:-:S04]  /*2220*/  IADD3 R2, PT, PT, R2, R4, RZ ;  /* 0x0000000402027210 */ /* 0x001fc80007ffe0ff */
[----:B------:R-:W-:-:S13]  /*2230*/  ISETP.GE.AND P0, PT, R2, R5, PT ;  /* 0x000000050200720c */ /* 0x000fda0003f06270 */
[----:B------:R-:W-:Y:S05]  /*2240*/  @!P0 BRA `(.L_x_18665) ;  /* 0xffffffe000408947 */ /* 0x000fea000383ffff */
[----:B------:R-:W-:Y:S05]  /*2250*/  EXIT ;  /* 0x000000000000794d */ /* 0x000fea0003800000 */
.L_x_18666:
        /* <DEDUP_REMOVED lines=10> */
.L_x_21050:


//--------------------- .text._ZN10layer_norm13ln_fwd_kernelINS_13Kernel_traitsIfffffjLj6144ELj1ELj1ELj8ELj16ENS_18Kernel_traits_baseILj6144EfffffjLj256EEEEELb0ELb1ELb0ELb0EEEvNS_9FwdParamsE --------------------------
	.section	.text._ZN10layer_norm13ln_fwd_kernelINS_13Kernel_traitsIfffffjLj6144ELj1ELj1ELj8ELj16ENS_18Kernel_traits_baseILj6144EfffffjLj256EEEEELb0ELb1ELb0ELb0EEEvNS_9FwdParamsE,"ax",@progbits
	.align	128
        .global         _ZN10layer_norm13ln_fwd_kernelINS_13Kernel_traitsIfffffjLj6144ELj1ELj1ELj8ELj16ENS_18Kernel_traits_baseILj6144EfffffjLj256EEEEELb0ELb1ELb0ELb0EEEvNS_9FwdParamsE
        .type           _ZN10layer_norm13ln_fwd_kernelINS_13Kernel_traitsIfffffjLj6144ELj1ELj1ELj8ELj16ENS_18Kernel_traits_baseILj6144EfffffjLj256EEEEELb0ELb1ELb0ELb0EEEvNS_9FwdParamsE,@function
        .size           _ZN10layer_norm13ln_fwd_kernelINS_13Kernel_traitsIfffffjLj6144ELj1ELj1ELj8ELj16ENS_18Kernel_traits_baseILj6144EfffffjLj256EEEEELb0ELb1ELb0ELb0EEEvNS_9FwdParamsE,(.L_x_21051 - _ZN10layer_norm13ln_fwd_kernelINS_13Kernel_traitsIfffffjLj6144ELj1ELj1ELj8ELj16ENS_18Kernel_traits_baseILj6144EfffffjLj256EEEEELb0ELb1ELb0ELb0EEEvNS_9FwdParamsE)
        .other          _ZN10layer_norm13ln_fwd_kernelINS_13Kernel_traitsIfffffjLj6144ELj1ELj1ELj8ELj16ENS_18Kernel_traits_baseILj6144EfffffjLj256EEEEELb0ELb1ELb0ELb0EEEvNS_9FwdParamsE,@"STO_CUDA_ENTRY STV_DEFAULT"
_ZN10layer_norm13ln_fwd_kernelINS_13Kernel_traitsIfffffjLj6144ELj1ELj1ELj8ELj16ENS_18Kernel_traits_baseILj6144EfffffjLj256EEEEELb0ELb1ELb0ELb0EEEvNS_9FwdParamsE:
.text._ZN10layer_norm13ln_fwd_kernelINS_13Kernel_traitsIfffffjLj6144ELj1ELj1ELj8ELj16ENS_18Kernel_traits_baseILj6144EfffffjLj256EEEEELb0ELb1ELb0ELb0EEEvNS_9FwdParamsE:
        /* <DEDUP_REMOVED lines=32> */
[----:B-1----:R-:W-:-:S05]  /*0200*/  @P1 IMAD.WIDE.U32 R82, R73, 0x10, R82 ;  /* 0x0000001049521825 */ /* 0x002fca00078e0052 */
[----:B------:R0:W5:Y:S02]  /*0210*/  @P1 LDG.E.128 R24, desc[UR8][R82.64] ;  /* 0x0000000852181981 */ /* 0x000164000c1e1d00 */
[----:B------:R-:W1:Y:S01]  /*0220*/  @P2 LDC.64 R90, c[0x0][0x3e8] ;  /* 0x0000fa00ff5a2b82 */ /* 0x000e620000000a00 */
[C---:B--2---:R-:W-:Y:S01]  /*0230*/  @P1 IMAD.WIDE.U32 R84, R73.reuse, 0x10, R84 ;  /* 0x0000001049541825 */ /* 0x044fe200078e0054 */
[----:B------:R-:W-:-:S04]  /*0240*/  @P1 IADD3 R73, PT, PT, R73, 0x100, RZ ;  /* 0x0000010049491810 */ /* 0x000fc80007ffe0ff */
[----:B------:R0:W5:Y:S02]  /*0250*/  @P1 LDG.E.128 R28, desc[UR8][R84.64] ;  /* 0x00000008541c1981 */ /* 0x000164000c1e1d00 */
[----:B------:R-:W2:Y:S08]  /*0260*/  @P3 LDC.64 R92, c[0x0][0x3d0] ;  /* 0x0000f400ff5c3b82 */ /* 0x000eb00000000a00 */
[----:B------:R-:W0:Y:S08]  /*0270*/  @P3 LDC.64 R94, c[0x0][0x438] ;  /* 0x00010e00ff5e3b82 */ /* 0x000e300000000a00 */
[----:B------:R-:W0:Y:S08]  /*0280*/  @P3 LDC.64 R96, c[0x0][0x3e8] ;  /* 0x0000fa00ff603b82 */ /* 0x000e300000000a00 */
[----:B------:R-:W0:Y:S08]  /*0290*/  @P4 LDC.64 R70, c[0x0][0x3d0] ;  /* 0x0000f400ff464b82 */ /* 0x000e300000000a00 */
[----:B------:R-:W0:Y:S08]  /*02a0*/  @P4 LDC.64 R68, c[0x0][0x438] ;  /* 0x00010e00ff444b82 */ /* 0x000e300000000a00 */
[----:B------:R-:W0:Y:S01]  /*02b0*/  @P4 LDC.64 R6, c[0x0][0x3e8] ;  /* 0x0000fa00ff064b82 */ /* 0x000e220000000a00 */
[----:B---3--:R-:W-:-:S04]  /*02c0*/  @P2 IMAD.WIDE.U32 R86, R73, 0x10, R86 ;  /* 0x0000001049562825 */ /* 0x008fc800078e0056 */
[C---:B----4-:R-:W-:Y:S01]  /*02d0*/  @P2 IMAD.WIDE.U32 R88, R73.reuse, 0x10, R88 ;  /* 0x0000001049582825 */ /* 0x050fe200078e0058 */
[----:B------:R3:W5:Y:S02]  /*02e0*/  @P2 LDG.E.128 R32, desc[UR8][R86.64] ;  /* 0x0000000856202981 */ /* 0x000764000c1e1d00 */
[----:B------:R-:W4:Y:S01]  /*02f0*/  @P0 LDC.64 R74, c[0x0][0x3d0] ;  /* 0x0000f400ff4a0b82 */ /* 0x000f220000000a00 */
[C---:B-1----:R-:W-:Y:S01]  /*0300*/  @P2 IMAD.WIDE.U32 R90, R73.reuse, 0x10, R90 ;  /* 0x00000010495a2825 */ /* 0x042fe200078e005a */
[----:B------:R-:W-:Y:S01]  /*0310*/  @P2 IADD3 R73, PT, PT, R73, 0x100, RZ ;  /* 0x0000010049492810 */ /* 0x000fe20007ffe0ff */
[----:B------:R3:W5:Y:S04]  /*0320*/  @P2 LDG.E.128 R36, desc[UR8][R88.64] ;  /* 0x0000000858242981 */ /* 0x000768000c1e1d00 */
[C---:B--2---:R-:W-:Y:S01]  /*0330*/  @P3 IMAD.WIDE.U32 R92, R73.reuse, 0x10, R92 ;  /* 0x00000010495c3825 */ /* 0x044fe200078e005c */
[----:B------:R3:W5:Y:S01]  /*0340*/  @P2 LDG.E.128 R40, desc[UR8][R90.64] ;  /* 0x000000085a282981 */ /* 0x000762000c1e1d00 */
[----:B------:R-:W1:Y:S02]  /*0350*/  @P0 LDC.64 R76, c[0x0][0x438] ;  /* 0x00010e00ff4c0b82 */ /* 0x000e640000000a00 */
[C---:B0-----:R-:W-:Y:S01]  /*0360*/  @P3 IMAD.WIDE.U32 R94, R73.reuse, 0x10, R94 ;  /* 0x00000010495e3825 */ /* 0x041fe200078e005e */
[----:B------:R3:W5:Y:S03]  /*0370*/  @P3 LDG.E.128 R44, desc[UR8][R92.64] ;  /* 0x000000085c2c3981 */ /* 0x000766000c1e1d00 */
[C---:B------:R-:W-:Y:S01]  /*0380*/  @P3 IMAD.WIDE.U32 R96, R73.reuse, 0x10, R96 ;  /* 0x0000001049603825 */ /* 0x040fe200078e0060 */
[----:B------:R-:W-:Y:S01]  /*0390*/  @P3 IADD3 R73, PT, PT, R73, 0x100, RZ ;  /* 0x0000010049493810 */ /* 0x000fe20007ffe0ff */
[----:B------:R3:W5:Y:S01]  /*03a0*/  @P3 LDG.E.128 R48, desc[UR8][R94.64] ;  /* 0x000000085e303981 */ /* 0x000762000c1e1d00 */
[----:B------:R-:W0:Y:S03]  /*03b0*/  @P0 LDC.64 R78, c[0x0][0x3e8] ;  /* 0x0000fa00ff4e0b82 */ /* 0x000e260000000a00 */
[C---:B------:R-:W-:Y:S01]  /*03c0*/  @P4 IMAD.WIDE.U32 R70, R73.reuse, 0x10, R70 ;  /* 0x0000001049464825 */ /* 0x040fe200078e0046 */
[----:B------:R3:W5:Y:S03]  /*03d0*/  @P3 LDG.E.128 R52, desc[UR8][R96.64] ;  /* 0x0000000860343981 */ /* 0x000766000c1e1d00 */
[C---:B------:R-:W-:Y:S01]  /*03e0*/  @P4 IMAD.WIDE.U32 R68, R73.reuse, 0x10, R68 ;  /* 0x0000001049444825 */ /* 0x040fe200078e0044 */
[----:B------:R3:W5:Y:S03]  /*03f0*/  @P4 LDG.E.128 R56, desc[UR8][R70.64] ;  /* 0x0000000846384981 */ /* 0x000766000c1e1d00 */
[----:B------:R-:W-:Y:S01]  /*0400*/  @P4 IMAD.WIDE.U32 R6, R73, 0x10, R6 ;  /* 0x0000001049064825 */ /* 0x000fe200078e0006 */
[----:B------:R3:W5:Y:S03]  /*0410*/  @P4 LDG.E.128 R60, desc[UR8][R68.64] ;  /* 0x00000008443c4981 */ /* 0x000766000c1e1d00 */
[C---:B----4-:R-:W-:Y:S01]  /*0420*/  @P0 IMAD.WIDE.U32 R74, R5.reuse, 0x10, R74 ;  /* 0x00000010054a0825 */ /* 0x050fe200078e004a */
[----:B------:R3:W5:Y:S03]  /*0430*/  @P4 LDG.E.128 R64, desc[UR8][R6.64] ;  /* 0x0000000806404981 */ /* 0x000766000c1e1d00 */
[C---:B-1----:R-:W-:Y:S01]  /*0440*/  @P0 IMAD.WIDE.U32 R76, R5.reuse, 0x10, R76 ;  /* 0x00000010054c0825 */ /* 0x042fe200078e004c */
[----:B------:R3:W5:Y:S03]  /*0450*/  @P0 LDG.E.128 R8, desc[UR8][R74.64] ;  /* 0x000000084a080981 */ /* 0x000766000c1e1d00 */
[----:B0-----:R-:W-:Y:S01]  /*0460*/  @P0 IMAD.WIDE.U32 R78, R5, 0x10, R78 ;  /* 0x00000010054e0825 */ /* 0x001fe200078e004e */
[----:B------:R3:W5:Y:S04]  /*0470*/  @P0 LDG.E.128 R12, desc[UR8][R76.64] ;  /* 0x000000084c0c0981 */ /* 0x000768000c1e1d00 */
[----:B------:R3:W5:Y:S01]  /*0480*/  @P0 LDG.E.128 R16, desc[UR8][R78.64] ;  /* 0x000000084e100981 */ /* 0x000762000c1e1d00 */
[----:B------:R-:W-:-:S02]  /*0490*/  ISETP.GE.U32.AND P0, PT, R2, 0x600, PT ;  /* 0x000006000200780c */ /* 0x000fc40003f06070 */
        /* <DEDUP_REMOVED lines=9> */
[----:B------:R-:W5:Y:S04]  /*0530*/  LDG.E.128 R72, desc[UR8][R74.64] ;  /* 0x000000084a487981 */ /* 0x000f68000c1e1d00 */
[----:B------:R-:W5:Y:S01]  /*0540*/  LDG.E.128 R76, desc[UR8][R76.64] ;  /* 0x000000084c4c7981 */ /* 0x000f62000c1e1d00 */
[----:B------:R-:W-:Y:S05]  /*0550*/  BRA `(.L_x_18669) ;  /* 0x0000000000f07947 */ /* 0x000fea0003800000 */
.L_x_18668:
[C---:B------:R-:W-:Y:S02]  /*0560*/  ISETP.GE.U32.AND P1, PT, R2.reuse, 0x200, PT ;  /* 0x000002000200780c */ /* 0x040fe40003f26070 */
[C---:B------:R-:W-:Y:S02]  /*0570*/  ISETP.GE.U32.AND P2, PT, R2.reuse, 0x300, PT ;  /* 0x000003000200780c */ /* 0x040fe40003f46070 */
[C---:B------:R-:W-:Y:S02]  /*0580*/  ISETP.GE.U32.AND P3, PT, R2.reuse, 0x400, PT ;  /* 0x000004000200780c */ /* 0x040fe40003f66070 */
[C---:B------:R-:W-:Y:S02]  /*0590*/  ISETP.GE.U32.AND P4, PT, R2.reuse, 0x500, PT ;  /* 0x000005000200780c */ /* 0x040fe40003f86070 */
[----:B------:R-:W-:Y:S02]  /*05a0*/  ISETP.GE.U32.AND P0, PT, R2, 0x100, PT ;  /* 0x000001000200780c */ /* 0x000fe40003f06070 */
[----:B------:R-:W-:-:S02]  /*05b0*/  MOV R93, R5 ;  /* 0x00000005005d7202 */ /* 0x000fc40000000f00 */
[----:B------:R-:W-:Y:S01]  /*05c0*/  ISETP.GE.U32.AND P5, PT, R2, 0x600, PT ;  /* 0x000006000200780c */ /* 0x000fe20003fa6070 */
[----:B------:R-:W0:Y:S08]  /*05d0*/  @P1 LDC.64 R6, c[0x0][0x3d0] ;  /* 0x0000f400ff061b82 */ /* 0x000e300000000a00 */
[----:B------:R-:W1:Y:S01]  /*05e0*/  @P1 LDC.64 R12, c[0x0][0x3e8] ;  /* 0x0000fa00ff0c1b82 */ /* 0x000e620000000a00 */
[----:B------:R-:W-:-:S07]  /*05f0*/  @P0 LOP3.LUT R93, R5, 0x100, RZ, 0xfc, !PT ;  /* 0x00000100055d0812 */ /* 0x000fce00078efcff */
[----:B------:R-:W2:Y:S08]  /*0600*/  @P2 LDC.64 R26, c[0x0][0x3d0] ;  /* 0x0000f400ff1a2b82 */ /* 0x000eb00000000a00 */
[----:B------:R-:W3:Y:S01]  /*0610*/  @P2 LDC.64 R36, c[0x0][0x3e8] ;  /* 0x0000fa00ff242b82 */ /* 0x000ee20000000a00 */
[----:B0-----:R-:W-:-:S05]  /*0620*/  @P1 IMAD.WIDE.U32 R6, R93, 0x10, R6 ;  /* 0x000000105d061825 */ /* 0x001fca00078e0006 */
[----:B------:R-:W5:Y:S02]  /*0630*/  @P1 LDG.E.128 R20, desc[UR8][R6.64] ;  /* 0x0000000806141981 */ /* 0x000f64000c1e1d00 */
[----:B------:R-:W0:Y:S01]  /*0640*/  @P3 LDC.64 R50, c[0x0][0x3d0] ;  /* 0x0000f400ff323b82 */ /* 0x000e220000000a00 */
[C---:B-1----:R-:W-:Y:S01]  /*0650*/  @P1 IMAD.WIDE.U32 R12, R93.reuse, 0x10, R12 ;  /* 0x000000105d0c1825 */ /* 0x042fe200078e000c */
[----:B------:R-:W-:-:S06]  /*0660*/  @P1 IADD3 R93, PT, PT, R93, 0x100, RZ ;  /* 0x000001005d5d1810 */ /* 0x000fcc0007ffe0ff */
[----:B------:R-:W1:Y:S01]  /*0670*/  @P3 LDC.64 R60, c[0x0][0x3e8] ;  /* 0x0000fa00ff3c3b82 */ /* 0x000e620000000a00 */
[C---:B--2---:R-:W-:Y:S01]  /*0680*/  @P2 IMAD.WIDE.U32 R38, R93.reuse, 0x10, R26 ;  /* 0x000000105d262825 */ /* 0x044fe200078e001a */
[----:B------:R-:W5:Y:S06]  /*0690*/  @P1 LDG.E.128 R28, desc[UR8][R12.64] ;  /* 0x000000080c1c1981 */ /* 0x000f6c000c1e1d00 */
[----:B------:R-:W2:Y:S01]  /*06a0*/  @P4 LDC.64 R62, c[0x0][0x3d0] ;  /* 0x0000f400ff3e4b82 */ /* 0x000ea20000000a00 */
[C---:B---3--:R-:W-:Y:S01]  /*06b0*/  @P2 IMAD.WIDE.U32 R48, R93.reuse, 0x10, R36 ;  /* 0x000000105d302825 */ /* 0x048fe200078e0024 */
[----:B------:R-:W-:Y:S01]  /*06c0*/  @P2 IADD3 R93, PT, PT, R93, 0x100, RZ ;  /* 0x000001005d5d2810 */ /* 0x000fe20007ffe0ff */
[----:B------:R-:W5:Y:S05]  /*06d0*/  @P2 LDG.E.128 R32, desc[UR8][R38.64] ;  /* 0x0000000826202981 */ /* 0x000f6a000c1e1d00 */
[----:B------:R-:W3:Y:S01]  /*06e0*/  @P4 LDC.64 R86, c[0x0][0x3e8] ;  /* 0x0000fa00ff564b82 */ /* 0x000ee20000000a00 */
[C---:B0-----:R-:W-:Y:S01]  /*06f0*/  @P3 IMAD.WIDE.U32 R80, R93.reuse, 0x10, R50 ;  /* 0x000000105d503825 */ /* 0x041fe200078e0032 */
[----:B------:R0:W5:Y:S04]  /*0700*/  @P2 LDG.E.128 R40, desc[UR8][R48.64] ;  /* 0x0000000830282981 */ /* 0x000168000c1e1d00 */
[----:B------:R-:W5:Y:S01]  /*0710*/  @P3 LDG.E.128 R44, desc[UR8][R80.64] ;  /* 0x00000008502c3981 */ /* 0x000f62000c1e1d00 */
[C---:B-1----:R-:W-:Y:S01]  /*0720*/  @P3 IMAD.WIDE.U32 R82, R93.reuse, 0x10, R60 ;  /* 0x000000105d523825 */ /* 0x042fe200078e003c */
[----:B------:R-:W-:Y:S01]  /*0730*/  @P3 IADD3 R93, PT, PT, R93, 0x100, RZ ;  /* 0x000001005d5d3810 */ /* 0x000fe20007ffe0ff */
[----:B------:R-:W1:Y:S03]  /*0740*/  @P0 LDC.64 R14, c[0x0][0x3d0] ;  /* 0x0000f400ff0e0b82 */ /* 0x000e660000000a00 */
[----:B------:R-:W5:Y:S01]  /*0750*/  @P3 LDG.E.128 R52, desc[UR8][R82.64] ;  /* 0x0000000852343981 */ /* 0x000f62000c1e1d00 */
[----:B--2---:R-:W-:-:S04]  /*0760*/  @P4 IMAD.WIDE.U32 R84, R93, 0x10, R62 ;  /* 0x000000105d544825 */ /* 0x004fc800078e003e */
[----:B------:R-:W2:Y:S01]  /*0770*/  @P0 LDC.64 R24, c[0x0][0x3e8] ;  /* 0x0000fa00ff180b82 */ /* 0x000ea20000000a00 */
[----:B------:R-:W5:Y:S01]  /*0780*/  @P4 LDG.E.128 R56, desc[UR8][R84.64] ;  /* 0x0000000854384981 */ /* 0x000f62000c1e1d00 */
[C---:B---3--:R-:W-:Y:S01]  /*0790*/  @P4 IMAD.WIDE.U32 R86, R93.reuse, 0x10, R86 ;  /* 0x000000105d564825 */ /* 0x048fe200078e0056 */
[----:B------:R-:W-:-:S05]  /*07a0*/  @P4 IADD3 R93, PT, PT, R93, 0x100, RZ ;  /* 0x000001005d5d4810 */ /* 0x000fca0007ffe0ff */
[----:B------:R-:W3:Y:S01]  /*07b0*/  @P5 LDC.64 R88, c[0x0][0x3d0] ;  /* 0x0000f400ff585b82 */ /* 0x000ee20000000a00 */
[----:B------:R-:W5:Y:S07]  /*07c0*/  @P4 LDG.E.128 R64, desc[UR8][R86.64] ;  /* 0x0000000856404981 */ /* 0x000f6e000c1e1d00 */
[----:B------:R-:W4:Y:S01]  /*07d0*/  @P5 LDC.64 R90, c[0x0][0x3e8] ;  /* 0x0000fa00ff5a5b82 */ /* 0x000f220000000a00 */
[----:B-1----:R-:W-:Y:S01]  /*07e0*/  @P0 IMAD.WIDE.U32 R26, R5, 0x10, R14 ;  /* 0x00000010051a0825 */ /* 0x002fe200078e000e */
[----:B------:R-:W-:-:S02]  /*07f0*/  CS2R R62, SRZ ;  /* 0x00000000003e7805 */ /* 0x000fc4000001ff00 */
[----:B------:R-:W-:Y:S02]  /*0800*/  CS2R R60, SRZ ;  /* 0x00000000003c7805 */ /* 0x000fe4000001ff00 */
[----:B------:R-:W-:Y:S02]  /*0810*/  CS2R R50, SRZ ;  /* 0x0000000000327805 */ /* 0x000fe4000001ff00 */
[----:B0-----:R-:W-:Y:S01]  /*0820*/  CS2R R48, SRZ ;  /* 0x0000000000307805 */ /* 0x001fe2000001ff00 */
[----:B------:R0:W5:Y:S01]  /*0830*/  @P0 LDG.E.128 R8, desc[UR8][R26.64] ;  /* 0x000000081a080981 */ /* 0x000162000c1e1d00 */
[----:B--2---:R-:W-:Y:S01]  /*0840*/  @P0 IMAD.WIDE.U32 R36, R5, 0x10, R24 ;  /* 0x0000001005240825 */ /* 0x004fe200078e0018 */
[----:B------:R-:W-:Y:S02]  /*0850*/  CS2R R38, SRZ ;  /* 0x0000000000267805 */ /* 0x000fe4000001ff00 */
[----:B------:R-:W-:Y:S02]  /*0860*/  CS2R R12, SRZ ;  /* 0x00000000000c7805 */ /* 0x000fe4000001ff00 */
[----:B------:R-:W-:-:S02]  /*0870*/  @P5 CS2R R74, SRZ ;  /* 0x00000000004a5805 */ /* 0x000fc4000001ff00 */
[----:B------:R-:W-:Y:S01]  /*0880*/  @P5 CS2R R72, SRZ ;  /* 0x0000000000485805 */ /* 0x000fe2000001ff00 */
[----:B------:R1:W5:Y:S01]  /*0890*/  @P0 LDG.E.128 R16, desc[UR8][R36.64] ;  /* 0x0000000824100981 */ /* 0x000362000c1e1d00 */
[----:B---3--:R-:W-:Y:S01]  /*08a0*/  @P5 IMAD.WIDE.U32 R14, R93, 0x10, R88 ;  /* 0x000000105d0e5825 */ /* 0x008fe200078e0058 */
[----:B0-----:R-:W-:-:S04]  /*08b0*/  CS2R R26, SRZ ;  /* 0x00000000001a7805 */ /* 0x001fc8000001ff00 */
[----:B------:R0:W5:Y:S01]  /*08c0*/  @P5 LDG.E.128 R68, desc[UR8][R14.64] ;  /* 0x000000080e445981 */ /* 0x000162000c1e1d00 */
[----:B----4-:R-:W-:Y:S01]  /*08d0*/  @P5 IMAD.WIDE.U32 R24, R93, 0x10, R90 ;  /* 0x000000105d185825 */ /* 0x010fe200078e005a */
[----:B-1----:R-:W-:-:S04]  /*08e0*/  CS2R R36, SRZ ;  /* 0x0000000000247805 */ /* 0x002fc8000001ff00 */
[----:B------:R1:W5:Y:S01]  /*08f0*/  @P5 LDG.E.128 R76, desc[UR8][R24.64] ;  /* 0x00000008184c5981 */ /* 0x000362000c1e1d00 */
[----:B0-----:R-:W-:Y:S02]  /*0900*/  CS2R R14, SRZ ;  /* 0x00000000000e7805 */ /* 0x001fe4000001ff00 */
[----:B-1----:R-:W-:-:S07]  /*0910*/  CS2R R24, SRZ ;  /* 0x0000000000187805 */ /* 0x002fce000001ff00 */
.L_x_18669:
[----:B------:R-:W-:Y:S05]  /*0920*/  BSYNC.RECONVERGENT B0 ;  /* 0x0000000000007941 */ /* 0x000fea0003800200 */
.L_x_18667:
[----:B------:R-:W0:Y:S02]  /*0930*/  LDCU UR5, c[0x0][0x384] ;  /* 0x00007080ff0577ac */ /* 0x000e240008000800 */
[----:B0-----:R-:W-:-:S06]  /*0940*/  UISETP.GE.AND UP0, UPT, UR6, UR5, UPT ;  /* 0x000000050600728c */ /* 0x001fcc000bf06270 */
[----:B------:R-:W-:-:S13]  /*0950*/  PLOP3.LUT P0, PT, PT, PT, UP0, 0x80, 0x8 ;  /* 0x000000000008781c */ /* 0x000fda0003f0f008 */
[----:B------:R-:W-:Y:S05]  /*0960*/  @P0 EXIT ;  /* 0x000000000000094d */ /* 0x000fea0003800000 */
[----:B------:R-:W-:Y:S01]  /*0970*/  USHF.R.S32.HI UR5, URZ, 0x2, UR4 ;  /* 0x00000002ff057899 */ /* 0x000fe20008011404 */
[----:B------:R-:W-:Y:S01]  /*0980*/  IADD3 R3, PT, PT, RZ, -R3, RZ ;  /* 0x80000003ff037210 */ /* 0x000fe20007ffe0ff */
[----:B------:R-:W0:Y:S02]  /*0990*/  LDCU.64 UR10, c[0x0][0x3e0] ;  /* 0x00007c00ff0a77ac */ /* 0x000e240008000a00 */
[----:B------:R-:W-:Y:S02]  /*09a0*/  ULOP3.LUT UR7, UR5, 0xff, URZ, 0xc0, !UPT ;  /* 0x000000ff05077892 */ /* 0x000fe4000f8ec0ff */
[----:B------:R-:W-:Y:S01]  /*09b0*/  USHF.R.U32.HI UR5, URZ, 0x1, UR5 ;  /* 0x00000001ff057899 */ /* 0x000fe20008011605 */
[----:B------:R-:W1:Y:S03]  /*09c0*/  LDCU UR18, c[0x0][0x388] ;  /* 0x00007100ff1277ac */ /* 0x000e660008000800 */
[----:B------:R-:W-:Y:S01]  /*09d0*/  VIADDMNMX R3, R3, UR7, RZ, !PT ;  /* 0x0000000703037c46 */ /* 0x000fe2000f8001ff */
[----:B------:R-:W-:Y:S01]  /*09e0*/  ULOP3.LUT UR5, UR5, 0x7fffff80, URZ, 0xc0, !UPT ;  /* 0x7fffff8005057892 */ /* 0x000fe2000f8ec0ff */
[----:B------:R-:W-:Y:S01]  /*09f0*/  MOV R7, UR7 ;  /* 0x0000000700077c02 */ /* 0x000fe20008000f00 */
[----:B------:R-:W2:Y:S01]  /*0a00*/  LDCU.U8 UR14, c[0x0][0x410] ;  /* 0x00008200ff0e77ac */ /* 0x000ea20008000000 */
[----:B------:R-:W-:-:S03]  /*0a10*/  VIMNMX R3, PT, PT, R3, 0x20, PT ;  /* 0x0000002003037848 */ /* 0x000fc60003fe0100 */
[----:B------:R-:W-:Y:S01]  /*0a20*/  IMAD R4, R4, -0x20, R7 ;  /* 0xffffffe004047824 */ /* 0x000fe200078e0207 */
[----:B------:R-:W-:Y:S01]  /*0a30*/  LEA R3, R3, UR5, 0x2 ;  /* 0x0000000503037c11 */ /* 0x000fe2000f8e10ff */
[----:B0-----:R-:W-:Y:S01]  /*0a40*/  UISETP.NE.U32.AND UP0, UPT, UR10, URZ, UPT ;  /* 0x000000ff0a00728c */ /* 0x001fe2000bf05070 */
[----:B------:R-:W0:Y:S02]  /*0a50*/  LDCU UR15, c[0x0][0x400] ;  /* 0x00008000ff0f77ac */ /* 0x000e240008000800 */
[----:B------:R-:W-:Y:S02]  /*0a60*/  I2FP.F32.U32 R3, R3 ;  /* 0x0000000300037245 */ /* 0x000fe40000201000 */
[----:B------:R-:W-:Y:S01]  /*0a70*/  VIMNMX R4, PT, PT, RZ, R4, !PT ;  /* 0x00000004ff047248 */ /* 0x000fe20007fe0100 */
[----:B------:R-:W3:Y:S03]  /*0a80*/  LDCU.64 UR12, c[0x0][0x3a0] ;  /* 0x00007400ff0c77ac */ /* 0x000ee60008000a00 */
[----:B------:R-:W4:Y:S01]  /*0a90*/  MUFU.RCP R3, R3 ;  /* 0x0000000300037308 */ /* 0x000f220000001000 */
[----:B------:R-:W-:Y:S01]  /*0aa0*/  VIMNMX R4, PT, PT, R4, 0x20, PT ;  /* 0x0000002004047848 */ /* 0x000fe20003fe0100 */
[----:B------:R-:W0:Y:S03]  /*0ab0*/  LDCU.64 UR16, c[0x0][0x380] ;  /* 0x00007000ff1077ac */ /* 0x000e260008000a00 */
[----:B------:R-:W-:Y:S01]  /*0ac0*/  LEA R4, R4, UR5, 0x2 ;  /* 0x0000000504047c11 */ /* 0x000fe2000f8e10ff */
[----:B------:R-:W-:-:S02]  /*0ad0*/  UISETP.NE.AND.EX UP0, UPT, UR11, URZ, UPT, UP0 ;  /* 0x000000ff0b00728c */ /* 0x000fc4000bf05300 */
[----:B-12---:R-:W-:-:S11]  /*0ae0*/  UPLOP3.LUT UP1, UPT, UPT, UPT, UPT, 0x40, 0x4 ;  /* 0x000000000004789c */ /* 0x006fd60003f2e870 */
.L_x_18698:
[----:B-1----:R-:W1:Y:S01]  /*0af0*/  @UP0 LDCU.64 UR4, c[0x0][0x3e0] ;  /* 0x00007c00ff0407ac */ /* 0x002e620008000a00 */
[----:B------:R-:W-:Y:S01]  /*0b00*/  PLOP3.LUT P0, PT, PT, PT, UP0, 0x80, 0x8 ;  /* 0x000000000008781c */ /* 0x000fe20003f0f008 */
[----:B-1----:R-:W-:-:S06]  /*0b10*/  @UP0 UIMAD.WIDE UR4, UR6, 0x4, UR4 ;  /* 0x00000004060408a5 */ /* 0x002fcc000f8e0204 */
[----:B0-----:R-:W-:Y:S02]  /*0b20*/  MOV R7, UR5 ;  /* 0x0000000500077c02 */ /* 0x001fe40008000f00 */
[----:B------:R-:W-:-:S05]  /*0b30*/  MOV R6, UR4 ;  /* 0x0000000400067c02 */ /* 0x000fca0008000f00 */
[----:B--2---:R1:W2:Y:S01]  /*0b40*/  @P0 LDG.E R7, desc[UR8][R6.64] ;  /* 0x0000000806070981 */ /* 0x0042a2000c1e1900 */
[----:B------:R-:W-:Y:S01]  /*0b50*/  UIMAD UR4, UR6, UR18, URZ ;  /* 0x00000012060472a4 */ /* 0x000fe2000f8e02ff */
[----:B------:R-:W-:Y:S01]  /*0b60*/  PLOP3.LUT P5, PT, PT, PT, UP0, 0x80, 0x8 ;  /* 0x000000000008781c */ /* 0x000fe20003faf008 */
[----:B------:R-:W-:Y:S01]  /*0b70*/  BSSY.RECONVERGENT B0, `(.L_x_18670) ;  /* 0x0000028000007945 */ /* 0x000fe20003800200 */
[C---:B------:R-:W-:Y:S01]  /*0b80*/  ISETP.GE.U32.AND P0, PT, R2.reuse, 0x100, PT ;  /* 0x000001000200780c */ /* 0x040fe20003f06070 */
[----:B------:R-:W-:Y:S01]  /*0b90*/  USHF.R.S32.HI UR5, URZ, 0x1f, UR4 ;  /* 0x0000001fff057899 */ /* 0x000fe20008011404 */
[C---:B------:R-:W-:Y:S02]  /*0ba0*/  ISETP.GE.U32.AND P6, PT, R2.reuse, 0x200, PT ;  /* 0x000002000200780c */ /* 0x040fe40003fc6070 */
[----:B------:R-:W-:Y:S01]  /*0bb0*/  ISETP.GE.U32.AND P1, PT, R2, 0x300, PT ;  /* 0x000003000200780c */ /* 0x000fe20003f26070 */
[----:B------:R-:W-:Y:S01]  /*0bc0*/  ULEA.HI UR5, UR5, UR4, URZ, 0x2 ;  /* 0x0000000405057291 */ /* 0x000fe2000f8f10ff */
[----:B-1----:R-:W-:-:S02]  /*0bd0*/  P2R R6, PR, RZ, 0x40 ;  /* 0x00000040ff067803 */ /* 0x002fc40000000000 */
[----:B------:R-:W-:Y:S01]  /*0be0*/  UMOV UR4, 0x3f800000 ;  /* 0x3f80000000047882 */ /* 0x000fe20000000000 */
[C---:B------:R-:W-:Y:S02]  /*0bf0*/  ISETP.GE.U32.AND P2, PT, R2.reuse, 0x400, PT ;  /* 0x000004000200780c */ /* 0x040fe40003f46070 */
[----:B---34-:R-:W-:Y:S02]  /*0c00*/  MOV R108, UR5 ;  /* 0x00000005006c7c02 */ /* 0x018fe40008000f00 */
[----:B------:R-:W-:Y:S02]  /*0c10*/  ISETP.GE.U32.AND P3, PT, R2, 0x500, PT ;  /* 0x000005000200780c */ /* 0x000fe40003f66070 */
[----:B------:R-:W-:Y:S02]  /*0c20*/  LEA.HI.SX32 R6, R108, R5, 0x1e ;  /* 0x000000056c067211 */ /* 0x000fe400078ff2ff */
[----:B------:R-:W-:Y:S02]  /*0c30*/  ISETP.GE.U32.AND P4, PT, R2, 0x600, PT ;  /* 0x000006000200780c */ /* 0x000fe40003f86070 */
[----:B--2---:R-:W-:-:S02]  /*0c40*/  @P5 R2UR UR4, R7 ;  /* 0x00000000070452ca */ /* 0x004fc400000e0000 */
[----:B------:R-:W-:Y:S01]  /*0c50*/  MOV R7, R6 ;  /* 0x0000000600077202 */ /* 0x000fe20000000f00 */
[----:B------:R-:W-:-:S12]  /*0c60*/  @!P0 BRA `(.L_x_18671) ;  /* 0x0000000000608947 */ /* 0x000fd80003800000 */
[----:B---3--:R-:W-:Y:S01]  /*0c70*/  ISETP.NE.U32.AND P5, PT, RZ, UR12, PT ;  /* 0x0000000cff007c0c */ /* 0x008fe2000bfa5070 */
[----:B------:R-:W1:Y:S03]  /*0c80*/  LDC.64 R110, c[0x0][0x390] ;  /* 0x0000e400ff6e7b82 */ /* 0x000e660000000a00 */
[----:B------:R-:W-:-:S05]  /*0c90*/  ISETP.NE.AND.EX P5, PT, RZ, UR13, PT, P5 ;  /* 0x0000000dff007c0c */ /* 0x000fca000bfa5350 */
[----:B------:R-:W2:Y:S08]  /*0ca0*/  LDC.64 R108, c[0x0][0x3a8] ;  /* 0x0000ea00ff6c7b82 */ /* 0x000eb00000000a00 */
[----:B------:R-:W3:Y:S01]  /*0cb0*/  @P5 LDC.64 R112, c[0x0][0x3a0] ;  /* 0x0000e800ff705b82 */ /* 0x000ee20000000a00 */
[----:B-1----:R-:W-:-:S05]  /*0cc0*/  IMAD.WIDE.U32 R110, R6, 0x10, R110 ;  /* 0x00000010066e7825 */ /* 0x002fca00078e006e */
[----:B------:R-:W4:Y:S01]  /*0cd0*/  LDG.E.128 R84, desc[UR8][R110.64] ;  /* 0x000000086e547981 */ /* 0x000f22000c1e1d00 */
[----:B---3--:R-:W-:-:S05]  /*0ce0*/  @P5 IMAD.WIDE.U32 R112, R6, 0x10, R112 ;  /* 0x0000001006705825 */ /* 0x008fca00078e0070 */
[----:B------:R-:W3:Y:S01]  /*0cf0*/  @P5 LDG.E.128 R80, desc[UR8][R112.64] ;  /* 0x0000000870505981 */ /* 0x000ee2000c1e1d00 */
[----:B--2---:R-:W-:-:S04]  /*0d00*/  IMAD.WIDE.U32 R108, R6, 0x10, R108 ;  /* 0x00000010066c7825 */ /* 0x004fc800078e006c */
[----:B----4-:R-:W-:Y:S01]  /*0d10*/  FMUL.FTZ R7, R84, UR4 ;  /* 0x0000000454077c20 */ /* 0x010fe20008410000 */
[----:B------:R-:W-:Y:S01]  /*0d20*/  FMUL.FTZ R114, R85, UR4 ;  /* 0x0000000455727c20 */ /* 0x000fe20008410000 */
[----:B------:R-:W-:Y:S01]  /*0d30*/  FMUL.FTZ R115, R86, UR4 ;  /* 0x0000000456737c20 */ /* 0x000fe20008410000 */
[----:B------:R-:W-:Y:S01]  /*0d40*/  FMUL.FTZ R116, R87, UR4 ;  /* 0x0000000457747c20 */ /* 0x000fe20008410000 */
[----:B---3-5:R-:W-:Y:S01]  /*0d50*/  @P5 FFMA.FTZ R84, R7, R16, R80 ;  /* 0x0000001007545223 */ /* 0x028fe20000010050 */
[----:B------:R-:W-:Y:S01]  /*0d60*/  @P5 FFMA.FTZ R85, R114, R17, R81 ;  /* 0x0000001172555223 */ /* 0x000fe20000010051 */
[----:B------:R-:W-:Y:S01]  /*0d70*/  @P5 FFMA.FTZ R86, R115, R18, R82 ;  /* 0x0000001273565223 */ /* 0x000fe20000010052 */
[----:B------:R-:W-:Y:S01]  /*0d80*/  @P5 FFMA.FTZ R87, R116, R19, R83 ;  /* 0x0000001374575223 */ /* 0x000fe20000010053 */
[----:B------:R-:W-:Y:S01]  /*0d90*/  @!P5 FMUL.FTZ R84, R7, R16 ;  /* 0x000000100754d220 */ /* 0x000fe20000410000 */
[----:B------:R-:W-:Y:S01]  /*0da0*/  @!P5 FMUL.FTZ R85, R114, R17 ;  /* 0x000000117255d220 */ /* 0x000fe20000410000 */
[----:B------:R-:W-:Y:S01]  /*0db0*/  @!P5 FMUL.FTZ R86, R115, R18 ;  /* 0x000000127356d220 */ /* 0x000fe20000410000 */
[----:B------:R-:W-:-:S05]  /*0dc0*/  @!P5 FMUL.FTZ R87, R116, R19 ;  /* 0x000000137457d220 */ /* 0x000fca0000410000 */
[----:B------:R1:W-:Y:S01]  /*0dd0*/  STG.E.128 desc[UR8][R108.64], R84 ;  /* 0x000000546c007986 */ /* 0x0003e2000c101d08 */
[----:B------:R-:W-:-:S07]  /*0de0*/  IADD3 R7, PT, PT, R6, 0x100, RZ ;  /* 0x0000010006077810 */ /* 0x000fce0007ffe0ff */
.L_x_18671:
[----:B0--3--:R-:W-:Y:S05]  /*0df0*/  BSYNC.RECONVERGENT B0 ;  /* 0x0000000000007941 */ /* 0x009fea0003800200 */
.L_x_18670:
[----:B------:R-:W-:Y:S04]  /*0e00*/  BSSY.RECONVERGENT B0, `(.L_x_18672) ;  /* 0x000001a000007945 */ /* 0x000fe80003800200 */
[----:B------:R-:W-:Y:S05]  /*0e10*/  @!P6 BRA `(.L_x_18673) ;  /* 0x000000000060e947 */ /* 0x000fea0003800000 */
[----:B------:R-:W-:Y:S01]  /*0e20*/  ISETP.NE.U32.AND P5, PT, RZ, UR12, PT ;  /* 0x0000000cff007c0c */ /* 0x000fe2000bfa5070 */
[----:B------:R-:W0:Y:S03]  /*0e30*/  LDC.64 R110, c[0x0][0x390] ;  /* 0x0000e400ff6e7b82 */ /* 0x000e260000000a00 */
[----:B------:R-:W-:-:S05]  /*0e40*/  ISETP.NE.AND.EX P5, PT, RZ, UR13, PT, P5 ;  /* 0x0000000dff007c0c */ /* 0x000fca000bfa5350 */
[----:B-1----:R-:W1:Y:S08]  /*0e50*/  LDC.64 R108, c[0x0][0x3a8] ;  /* 0x0000ea00ff6c7b82 */ /* 0x002e700000000a00 */
[----:B------:R-:W2:Y:S01]  /*0e60*/  @P5 LDC.64 R112, c[0x0][0x3a0] ;  /* 0x0000e800ff705b82 */ /* 0x000ea20000000a00 */
[----:B0-----:R-:W-:-:S05]  /*0e70*/  IMAD.WIDE.U32 R110, R7, 0x10, R110 ;  /* 0x00000010076e7825 */ /* 0x001fca00078e006e */
[----:B------:R-:W3:Y:S01]  /*0e80*/  LDG.E.128 R88, desc[UR8][R110.64] ;  /* 0x000000086e587981 */ /* 0x000ee2000c1e1d00 */
[----:B--2---:R-:W-:-:S05]  /*0e90*/  @P5 IMAD.WIDE.U32 R112, R7, 0x10, R112 ;  /* 0x0000001007705825 */ /* 0x004fca00078e0070 */
[----:B------:R-:W2:Y:S01]  /*0ea0*/  @P5 LDG.E.128 R80, desc[UR8][R112.64] ;  /* 0x0000000870505981 */ /* 0x000ea2000c1e1d00 */
[C---:B-1----:R-:W-:Y:S01]  /*0eb0*/  IMAD.WIDE.U32 R108, R7.reuse, 0x10, R108 ;  /* 0x00000010076c7825 */ /* 0x042fe200078e006c */
[----:B------:R-:W-:-:S03]  /*0ec0*/  IADD3 R7, PT, PT, R7, 0x100, RZ ;  /* 0x0000010007077810 */ /* 0x000fc60007ffe0ff */
[----:B---3--:R-:W-:Y:S01]  /*0ed0*/  FMUL.FTZ R115, R88, UR4 ;  /* 0x0000000458737c20 */ /* 0x008fe20008410000 */
[----:B------:R-:W-:Y:S01]  /*0ee0*/  FMUL.FTZ R114, R89, UR4 ;  /* 0x0000000459727c20 */ /* 0x000fe20008410000 */
[----:B------:R-:W-:Y:S01]  /*0ef0*/  FMUL.FTZ R117, R90, UR4 ;  /* 0x000000045a757c20 */ /* 0x000fe20008410000 */
[----:B------:R-:W-:Y:S01]  /*0f00*/  FMUL.FTZ R116, R91, UR4 ;  /* 0x000000045b747c20 */ /* 0x000fe20008410000 */
[----:B--2--5:R-:W-:Y:S01]  /*0f10*/  @P5 FFMA.FTZ R88, R115, R28, R80 ;  /* 0x0000001c73585223 */ /* 0x024fe20000010050 */
[----:B------:R-:W-:Y:S01]  /*0f20*/  @P5 FFMA.FTZ R89, R114, R29, R81 ;  /* 0x0000001d72595223 */ /* 0x000fe20000010051 */
[----:B------:R-:W-:Y:S01]  /*0f30*/  @P5 FFMA.FTZ R90, R117, R30, R82 ;  /* 0x0000001e755a5223 */ /* 0x000fe20000010052 */
[----:B------:R-:W-:Y:S01]  /*0f40*/  @P5 FFMA.FTZ R91, R116, R31, R83 ;  /* 0x0000001f745b5223 */ /* 0x000fe20000010053 */
[----:B------:R-:W-:Y:S01]  /*0f50*/  @!P5 FMUL.FTZ R88, R115, R28 ;  /* 0x0000001c7358d220 */ /* 0x000fe20000410000 */
[----:B------:R-:W-:Y:S01]  /*0f60*/  @!P5 FMUL.FTZ R89, R114, R29 ;  /* 0x0000001d7259d220 */ /* 0x000fe20000410000 */
[----:B------:R-:W-:Y:S01]  /*0f70*/  @!P5 FMUL.FTZ R90, R117, R30 ;  /* 0x0000001e755ad220 */ /* 0x000fe20000410000 */
[----:B------:R-:W-:-:S05]  /*0f80*/  @!P5 FMUL.FTZ R91, R116, R31 ;  /* 0x0000001f745bd220 */ /* 0x000fca0000410000 */
[----:B------:R0:W-:Y:S02]  /*0f90*/  STG.E.128 desc[UR8][R108.64], R88 ;  /* 0x000000586c007986 */ /* 0x0001e4000c101d08 */
.L_x_18673:
[----:B------:R-:W-:Y:S05]  /*0fa0*/  BSYNC.RECONVERGENT B0 ;  /* 0x0000000000007941 */ /* 0x000fea0003800200 */
.L_x_18672:
[----:B------:R-:W-:Y:S04]  /*0fb0*/  BSSY.RECONVERGENT B0, `(.L_x_18674) ;  /* 0x000001a000007945 */ /* 0x000fe80003800200 */
[----:B------:R-:W-:Y:S05]  /*0fc0*/  @!P1 BRA `(.L_x_18675) ;  /* 0x0000000000609947 */ /* 0x000fea0003800000 */
[----:B------:R-:W-:Y:S01]  /*0fd0*/  ISETP.NE.U32.AND P5, PT, RZ, UR12, PT ;  /* 0x0000000cff007c0c */ /* 0x000fe2000bfa5070 */
[----:B------:R-:W2:Y:S03]  /*0fe0*/  LDC.64 R92, c[0x0][0x390] ;  /* 0x0000e400ff5c7b82 */ /* 0x000ea60000000a00 */
[----:B------:R-:W-:-:S05]  /*0ff0*/  ISETP.NE.AND.EX P5, PT, RZ, UR13, PT, P5 ;  /* 0x0000000dff007c0c */ /* 0x000fca000bfa5350 */
[----:B01----:R-:W0:Y:S08]  /*1000*/  LDC.64 R108, c[0x0][0x3a8] ;  /* 0x0000ea00ff6c7b82 */ /* 0x003e300000000a00 */
[----:B------:R-:W1:Y:S01]  /*1010*/  @P5 LDC.64 R110, c[0x0][0x3a0] ;  /* 0x0000e800ff6e5b82 */ /* 0x000e620000000a00 */
[----:B--2---:R-:W-:-:S05]  /*1020*/  IMAD.WIDE.U32 R112, R7, 0x10, R92 ;  /* 0x0000001007707825 */ /* 0x004fca00078e005c */
[----:B------:R-:W2:Y:S01]  /*1030*/  LDG.E.128 R92, desc[UR8][R112.64] ;  /* 0x00000008705c7981 */ /* 0x000ea2000c1e1d00 */
[----:B-1----:R-:W-:-:S05]  /*1040*/  @P5 IMAD.WIDE.U32 R110, R7, 0x10, R110 ;  /* 0x00000010076e5825 */ /* 0x002fca00078e006e */
[----:B------:R-:W3:Y:S01]  /*1050*/  @P5 LDG.E.128 R80, desc[UR8][R110.64] ;  /* 0x000000086e505981 */ /* 0x000ee2000c1e1d00 */
[C---:B0-----:R-:W-:Y:S01]  /*1060*/  IMAD.WIDE.U32 R108, R7.reuse, 0x10, R108 ;  /* 0x00000010076c7825 */ /* 0x041fe200078e006c */
[----:B------:R-:W-:-:S03]  /*1070*/  IADD3 R7, PT, PT, R7, 0x100, RZ ;  /* 0x0000010007077810 */ /* 0x000fc60007ffe0ff */
[----:B--2---:R-:W-:Y:S01]  /*1080*/  FMUL.FTZ R115, R92, UR4 ;  /* 0x000000045c737c20 */ /* 0x004fe20008410000 */
        /* <DEDUP_REMOVED lines=12> */
.L_x_18675:
[----:B------:R-:W-:Y:S05]  /*1150*/  BSYNC.RECONVERGENT B0 ;  /* 0x0000000000007941 */ /* 0x000fea0003800200 */
.L_x_18674:
[----:B------:R-:W-:Y:S04]  /*1160*/  BSSY.RECONVERGENT B0, `(.L_x_18676) ;  /* 0x000001a000007945 */ /* 0x000fe80003800200 */
[----:B------:R-:W-:Y:S05]  /*1170*/  @!P2 BRA `(.L_x_18677) ;  /* 0x000000000060a947 */ /* 0x000fea0003800000 */
[----:B------:R-:W-:Y:S01]  /*1180*/  ISETP.NE.U32.AND P5, PT, RZ, UR12, PT ;  /* 0x0000000cff007c0c */ /* 0x000fe2000bfa5070 */
[----:B------:R-:W3:Y:S03]  /*1190*/  LDC.64 R96, c[0x0][0x390] ;  /* 0x0000e400ff607b82 */ /* 0x000ee60000000a00 */
[----:B------:R-:W-:-:S05]  /*11a0*/  ISETP.NE.AND.EX P5, PT, RZ, UR13, PT, P5 ;  /* 0x0000000dff007c0c */ /* 0x000fca000bfa5350 */
[----:B012---:R-:W0:Y:S08]  /*11b0*/  LDC.64 R108, c[0x0][0x3a8] ;  /* 0x0000ea00ff6c7b82 */ /* 0x007e300000000a00 */
[----:B------:R-:W1:Y:S01]  /*11c0*/  @P5 LDC.64 R110, c[0x0][0x3a0] ;  /* 0x0000e800ff6e5b82 */ /* 0x000e620000000a00 */
[----:B---3--:R-:W-:-:S05]  /*11d0*/  IMAD.WIDE.U32 R112, R7, 0x10, R96 ;  /* 0x0000001007707825 */ /* 0x008fca00078e0060 */
        /* <DEDUP_REMOVED lines=18> */
.L_x_18677:
[----:B------:R-:W-:Y:S05]  /*1300*/  BSYNC.RECONVERGENT B0 ;  /* 0x0000000000007941 */ /* 0x000fea0003800200 */
.L_x_18676:
[----:B------:R-:W-:Y:S04]  /*1310*/  BSSY.RECONVERGENT B0, `(.L_x_18678) ;  /* 0x000001a000007945 */ /* 0x000fe80003800200 */
[----:B------:R-:W-:Y:S05]  /*1320*/  @!P3 BRA `(.L_x_18679) ;  /* 0x000000000060b947 */ /* 0x000fea0003800000 */
[----:B------:R-:W-:Y:S01]  /*1330*/  ISETP.NE.U32.AND P5, PT, RZ, UR12, PT ;  /* 0x0000000cff007c0c */ /* 0x000fe2000bfa5070 */
[----:B------:R-:W4:Y:S03]  /*1340*/  LDC.64 R100, c[0x0][0x390] ;  /* 0x0000e400ff647b82 */ /* 0x000f260000000a00 */
[----:B------:R-:W-:-:S05]  /*1350*/  ISETP.NE.AND.EX P5, PT, RZ, UR13, PT, P5 ;  /* 0x0000000dff007c0c */ /* 0x000fca000bfa5350 */
[----:B0123--:R-:W0:Y:S08]  /*1360*/  LDC.64 R108, c[0x0][0x3a8] ;  /* 0x0000ea00ff6c7b82 */ /* 0x00fe300000000a00 */
[----:B------:R-:W1:Y:S01]  /*1370*/  @P5 LDC.64 R110, c[0x0][0x3a0] ;  /* 0x0000e800ff6e5b82 */ /* 0x000e620000000a00 */
[----:B----4-:R-:W-:-:S05]  /*1380*/  IMAD.WIDE.U32 R112, R7, 0x10, R100 ;  /* 0x0000001007707825 */ /* 0x010fca00078e0064 */
        /* <DEDUP_REMOVED lines=18> */
.L_x_18679:
[----:B------:R-:W-:Y:S05]  /*14b0*/  BSYNC.RECONVERGENT B0 ;  /* 0x0000000000007941 */ /* 0x000fea0003800200 */
.L_x_18678:
[----:B------:R-:W-:Y:S04]  /*14c0*/  BSSY.RECONVERGENT B0, `(.L_x_18680) ;  /* 0x0000019000007945 */ /* 0x000fe80003800200 */
[----:B------:R-:W-:Y:S05]  /*14d0*/  @!P4 BRA `(.L_x_18681) ;  /* 0x00000000005cc947 */ /* 0x000fea0003800000 */
[----:B------:R-:W-:Y:S01]  /*14e0*/  ISETP.NE.U32.AND P5, PT, RZ, UR12, PT ;  /* 0x0000000cff007c0c */ /* 0x000fe2000bfa5070 */
[----:B------:R-:W4:Y:S03]  /*14f0*/  LDC.64 R106, c[0x0][0x390] ;  /* 0x0000e400ff6a7b82 */ /* 0x000f260000000a00 */
[----:B------:R-:W-:-:S05]  /*1500*/  ISETP.NE.AND.EX P5, PT, RZ, UR13, PT, P5 ;  /* 0x0000000dff007c0c */ /* 0x000fca000bfa5350 */
[----:B------:R-:W4:Y:S08]  /*1510*/  LDC.64 R110, c[0x0][0x3a8] ;  /* 0x0000ea00ff6e7b82 */ /* 0x000f300000000a00 */
[----:B0123--:R-:W0:Y:S01]  /*1520*/  @P5 LDC.64 R108, c[0x0][0x3a0] ;  /* 0x0000e800ff6c5b82 */ /* 0x00fe220000000a00 */
[----:B----4-:R-:W-:-:S06]  /*1530*/  IMAD.WIDE.U32 R106, R7, 0x10, R106 ;  /* 0x00000010076a7825 */ /* 0x010fcc00078e006a */
[----:B------:R-:W2:Y:S01]  /*1540*/  LDG.E.128 R104, desc[UR8][R106.64] ;  /* 0x000000086a687981 */ /* 0x000ea2000c1e1d00 */
[----:B0-----:R-:W-:-:S05]  /*1550*/  @P5 IMAD.WIDE.U32 R108, R7, 0x10, R108 ;  /* 0x00000010076c5825 */ /* 0x001fca00078e006c */
[----:B------:R-:W3:Y:S01]  /*1560*/  @P5 LDG.E.128 R80, desc[UR8][R108.64] ;  /* 0x000000086c505981 */ /* 0x000ee2000c1e1d00 */
[----:B------:R-:W-:-:S04]  /*1570*/  IMAD.WIDE.U32 R110, R7, 0x10, R110 ;  /* 0x00000010076e7825 */ /* 0x000fc800078e006e */
        /* <DEDUP_REMOVED lines=13> */
.L_x_18681:
[----:B------:R-:W-:Y:S05]  /*1650*/  BSYNC.RECONVERGENT B0 ;  /* 0x0000000000007941 */ /* 0x000fea0003800200 */
.L_x_18680:
[----:B0123--:R-:W-:Y:S01]  /*1660*/  FADD.FTZ R108, RZ, R84 ;  /* 0x00000054ff6c7221 */ /* 0x00ffe20000010000 */
        /* <DEDUP_REMOVED lines=52> */
[----:B------:R-:W-:-:S04]  /*19b0*/  FFMA.FTZ R7, R116, R116, R7 ;  /* 0x0000007474077223 */ /* 0x000fc80000010007 */
        /* <DEDUP_REMOVED lines=28> */
[----:B------:R-:W-:Y:S01]  /*1b80*/  ISETP.GT.U32.AND P5, PT, R2, 0x4ff, PT ;  /* 0x000004ff0200780c */ /* 0x000fe20003fa4070 */
[----:B------:R-:W-:Y:S02]  /*1b90*/  FADD.FTZ R109, R101, -R108 ;  /* 0x8000006c656d7221 */ /* 0x000fe40000010000 */
        /* <DEDUP_REMOVED lines=12> */
[----:B------:R-:W-:-:S04]  /*1c60*/  FFMA.FTZ R110, R111, R111, R110 ;  /* 0x0000006f6f6e7223 */ /* 0x000fc8000001006e */
        /* <DEDUP_REMOVED lines=21> */
.L_x_18683:
[----:B------:R-:W-:Y:S05]  /*1dc0*/  BSYNC.RECONVERGENT B0 ;  /* 0x0000000000007941 */ /* 0x000fea0003800200 */
.L_x_18682:
        /* <DEDUP_REMOVED lines=12> */
.L_x_18685:
[----:B------:R-:W-:Y:S05]  /*1e90*/  BSYNC.RECONVERGENT B0 ;  /* 0x0000000000007941 */ /* 0x000fea0003800200 */
.L_x_18684:
[----:B------:R-:W0:Y:S01]  /*1ea0*/  SHFL.DOWN PT, R115, R114, 0x4, 0x1f ;  /* 0x08801f0072737f89 */ /* 0x000e2200000e0000 */
[----:B------:R-:W-:Y:S01]  /*1eb0*/  ISETP.NE.AND P5, PT, RZ, UR14, PT ;  /* 0x0000000eff007c0c */ /* 0x000fe2000bfa5270 */
[----:B------:R-:W-:Y:S02]  /*1ec0*/  BSSY.RECONVERGENT B0, `(.L_x_18686) ;  /* 0x0000055000007945 */ /* 0x000fe40003800200 */
[----:B-1----:R-:W-:Y:S04]  /*1ed0*/  SHFL.DOWN PT, R117, R108, 0x4, 0x1f ;  /* 0x08801f006c757f89 */ /* 0x002fe800000e0000 */
[----:B------:R-:W1:Y:S01]  /*1ee0*/  SHFL.DOWN PT, R112, R109, 0x4, 0x1f ;  /* 0x08801f006d707f89 */ /* 0x000e6200000e0000 */
[CC--:B0-----:R-:W-:Y:S02]  /*1ef0*/  IADD3 R7, PT, PT, R115.reuse, R114.reuse, RZ ;  /* 0x0000007273077210 */ /* 0x0c1fe40007ffe0ff */
[----:B------:R-:W-:-:S02]  /*1f00*/  IADD3 R113, PT, PT, R115, R114, RZ ;  /* 0x0000007273717210 */ /* 0x000fc40007ffe0ff */
[----:B------:R-:W-:Y:S02]  /*1f10*/  I2FP.F32.S32 R7, R7 ;  /* 0x0000000700077245 */ /* 0x000fe40000201400 */
[----:B------:R-:W-:Y:S01]  /*1f20*/  I2FP.F32.S32 R116, R115 ;  /* 0x0000007300747245 */ /* 0x000fe20000201400 */
[----:B------:R-:W0:Y:S01]  /*1f30*/  SHFL.DOWN PT, R110, R113, 0x2, 0x1f ;  /* 0x08401f00716e7f89 */ /* 0x000e2200000e0000 */
[----:B------:R-:W2:Y:S01]  /*1f40*/  MUFU.RCP R111, R7 ;  /* 0x00000007006f7308 */ /* 0x000ea20000001000 */
[----:B------:R-:W-:Y:S01]  /*1f50*/  I2FP.F32.S32 R115, R114 ;  /* 0x0000007200737245 */ /* 0x000fe20000201400 */
[----:B-1----:R-:W-:Y:S01]  /*1f60*/  FADD.FTZ R112, R112, R109 ;  /* 0x0000006d70707221 */ /* 0x002fe20000010000 */
[C---:B------:R-:W-:Y:S01]  /*1f70*/  FMUL.FTZ R118, R117.reuse, R116 ;  /* 0x0000007475767220 */ /* 0x040fe20000410000 */
[----:B------:R-:W-:-:S03]  /*1f80*/  FADD.FTZ R117, -R117, R108 ;  /* 0x0000006c75757221 */ /* 0x000fc60000010100 */
[----:B------:R-:W-:Y:S01]  /*1f90*/  FFMA.FTZ R108, R115, R108, R118 ;  /* 0x0000006c736c7223 */ /* 0x000fe20000010076 */
[----:B------:R-:W-:-:S04]  /*1fa0*/  FMUL.FTZ R117, R117, R117 ;  /* 0x0000007575757220 */ /* 0x000fc80000410000 */
[----:B------:R-:W-:-:S04]  /*1fb0*/  FMUL.FTZ R117, R117, R115 ;  /* 0x0000007375757220 */ /* 0x000fc80000410000 */
[----:B------:R-:W-:Y:S01]  /*1fc0*/  FMUL.FTZ R116, R117, R116 ;  /* 0x0000007475747220 */ /* 0x000fe20000410000 */
[----:B--2---:R-:W-:-:S05]  /*1fd0*/  FMUL.FTZ R108, R111, R108 ;  /* 0x0000006c6f6c7220 */ /* 0x004fca0000410000 */
[----:B------:R-:W1:Y:S01]  /*1fe0*/  SHFL.DOWN PT, R115, R108, 0x2, 0x1f ;  /* 0x08401f006c737f89 */ /* 0x000e6200000e0000 */
[----:B0-----:R-:W-:Y:S01]  /*1ff0*/  IADD3 R117, PT, PT, R113, R110, RZ ;  /* 0x0000006e71757210 */ /* 0x001fe20007ffe0ff */
[----:B------:R-:W-:Y:S01]  /*2000*/  FFMA.FTZ R113, R111, R116, R112 ;  /* 0x000000746f717223 */ /* 0x000fe20000010070 */
[----:B------:R-:W-:Y:S02]  /*2010*/  I2FP.F32.S32 R116, R110 ;  /* 0x0000006e00747245 */ /* 0x000fe40000201400 */
[----:B------:R-:W-:Y:S01]  /*2020*/  I2FP.F32.S32 R109, R117 ;  /* 0x00000075006d7245 */ /* 0x000fe20000201400 */
[----:B------:R-:W0:Y:S03]  /*2030*/  SHFL.DOWN PT, R112, R117, 0x1, 0x1f ;  /* 0x08201f0075707f89 */ /* 0x000e2600000e0000 */
[----:B------:R-:W2:Y:S01]  /*2040*/  MUFU.RCP R111, R109 ;  /* 0x0000006d006f7308 */ /* 0x000ea20000001000 */
[----:B------:R-:W3:Y:S01]  /*2050*/  SHFL.DOWN PT, R114, R113, 0x2, 0x1f ;  /* 0x08401f0071727f89 */ /* 0x000ee200000e0000 */
[----:B-1----:R-:W-:-:S04]  /*2060*/  FMUL.FTZ R110, R115, R116 ;  /* 0x00000074736e7220 */ /* 0x002fc80000410000 */
[----:B------:R-:W-:Y:S01]  /*2070*/  FFMA.FTZ R110, R7, R108, R110 ;  /* 0x0000006c076e7223 */ /* 0x000fe2000001006e */
[----:B------:R-:W-:Y:S01]  /*2080*/  FADD.FTZ R108, R108, -R115 ;  /* 0x800000736c6c7221 */ /* 0x000fe20000010000 */
[----:B0-----:R-:W-:Y:S02]  /*2090*/  IADD3 R118, PT, PT, R117, R112, RZ ;  /* 0x0000007075767210 */ /* 0x001fe40007ffe0ff */
[----:B--2---:R-:W-:Y:S01]  /*20a0*/  FMUL.FTZ R110, R111, R110 ;  /* 0x0000006e6f6e7220 */ /* 0x004fe20000410000 */
[----:B------:R-:W-:Y:S01]  /*20b0*/  FMUL.FTZ R108, R108, R108 ;  /* 0x0000006c6c6c7220 */ /* 0x000fe20000410000 */
[----:B---3--:R-:W-:Y:S01]  /*20c0*/  FADD.FTZ R114, R113, R114 ;  /* 0x0000007271727221 */ /* 0x008fe20000010000 */
[----:B------:R-:W-:Y:S02]  /*20d0*/  I2FP.F32.S32 R112, R112 ;  /* 0x0000007000707245 */ /* 0x000fe40000201400 */
[----:B------:R-:W0:Y:S01]  /*20e0*/  SHFL.DOWN PT, R115, R110, 0x1, 0x1f ;  /* 0x08201f006e737f89 */ /* 0x000e2200000e0000 */
[----:B------:R-:W-:Y:S01]  /*20f0*/  FMUL.FTZ R108, R7, R108 ;  /* 0x0000006c076c7220 */ /* 0x000fe20000410000 */
[----:B------:R-:W-:-:S02]  /*2100*/  I2FP.F32.S32 R7, R118 ;  /* 0x0000007600077245 */ /* 0x000fc40000201400 */
[----:B------:R-:W-:Y:S01]  /*2110*/  MOV R117, UR6 ;  /* 0x0000000600757c02 */ /* 0x000fe20008000f00 */
[----:B------:R-:W-:-:S03]  /*2120*/  FMUL.FTZ R108, R108, R116 ;  /* 0x000000746c6c7220 */ /* 0x000fc60000410000 */
[----:B------:R-:W1:Y:S01]  /*2130*/  MUFU.RCP R7, R7 ;  /* 0x0000000700077308 */ /* 0x000e620000001000 */
[----:B------:R-:W-:-:S05]  /*2140*/  FFMA.FTZ R114, R111, R108, R114 ;  /* 0x0000006c6f727223 */ /* 0x000fca0000010072 */
[----:B------:R-:W2:Y:S01]  /*2150*/  SHFL.DOWN PT, R111, R114, 0x1, 0x1f ;  /* 0x08201f00726f7f89 */ /* 0x000ea200000e0000 */
[----:B0-----:R-:W-:-:S04]  /*2160*/  FMUL.FTZ R108, R115, R112 ;  /* 0x00000070736c7220 */ /* 0x001fc80000410000 */
[----:B------:R-:W-:Y:S01]  /*2170*/  FFMA.FTZ R108, R109, R110, R108 ;  /* 0x0000006e6d6c7223 */ /* 0x000fe2000001006c */
[----:B------:R-:W-:-:S03]  /*2180*/  FADD.FTZ R110, R110, -R115 ;  /* 0x800000736e6e7221 */ /* 0x000fc60000010000 */
[----:B-1----:R-:W-:Y:S01]  /*2190*/  FMUL.FTZ R108, R7, R108 ;  /* 0x0000006c076c7220 */ /* 0x002fe20000410000 */
[----:B------:R-:W-:-:S04]  /*21a0*/  FMUL.FTZ R110, R110, R110 ;  /* 0x0000006e6e6e7220 */ /* 0x000fc80000410000 */
[----:B------:R-:W-:Y:S01]  /*21b0*/  FMUL.FTZ R109, R109, R110 ;  /* 0x0000006e6d6d7220 */ /* 0x000fe20000410000 */
[----:B------:R-:W0:Y:S01]  /*21c0*/  SHFL.IDX PT, R108, R108, RZ, 0x1f ;  /* 0x00001fff6c6c7589 */ /* 0x000e2200000e0000 */
[----:B--2---:R-:W-:Y:S02]  /*21d0*/  FADD.FTZ R110, R114, R111 ;  /* 0x0000006f726e7221 */ /* 0x004fe40000010000 */
[----:B------:R-:W-:Y:S02]  /*21e0*/  FMUL.FTZ R109, R109, R112 ;  /* 0x000000706d6d7220 */ /* 0x000fe40000410000 */
[----:B------:R-:W1:Y:S02]  /*21f0*/  LDC R112, c[0x0][0x448] ;  /* 0x00011200ff707b82 */ /* 0x000e640000000800 */
[----:B------:R-:W-:-:S06]  /*2200*/  FFMA.FTZ R109, R7, R109, R110 ;  /* 0x0000006d076d7223 */ /* 0x000fcc000001006e */
[----:B------:R-:W1:Y:S01]  /*2210*/  SHFL.IDX PT, R109, R109, RZ, 0x1f ;  /* 0x00001fff6d6d7589 */ /* 0x000e6200000e0000 */
[----:B0-----:R-:W-:-:S05]  /*2220*/  FMUL.FTZ R7, R108, R108 ;  /* 0x0000006c6c077220 */ /* 0x001fca0000410000 */
[----:B------:R-:W-:Y:S02]  /*2230*/  FSEL R113, R7, RZ, P5 ;  /* 0x000000ff07717208 */ /* 0x000fe40002800000 */
[----:B------:R-:W-:Y:S02]  /*2240*/  FSEL R7, R108, RZ, !P5 ;  /* 0x000000ff6c077208 */ /* 0x000fe40006800000 */
[----:B------:R-:W-:Y:S01]  /*2250*/  ISETP.NE.AND P5, PT, R0, RZ, PT ;  /* 0x000000ff0000720c */ /* 0x000fe20003fa5270 */
[----:B-1----:R-:W-:-:S04]  /*2260*/  FFMA.FTZ R112, R109, UR15, R112 ;  /* 0x0000000f6d707c23 */ /* 0x002fc80008010070 */
[----:B------:R-:W-:Y:S01]  /*2270*/  FADD.FTZ R112, R112, R113 ;  /* 0x0000007170707221 */ /* 0x000fe20000010000 */
[----:B------:R-:W-:-:S07]  /*2280*/  MOV R113, UR6 ;  /* 0x0000000600717c02 */ /* 0x000fce0008000f00 */
        /* <DEDUP_REMOVED lines=18> */
[----:B-----5:R-:W-:Y:S01]  /*23b0*/  FFMA.FTZ R108, R111, R8, R12 ;  /* 0x000000086f6c7223 */ /* 0x020fe2000001000c */
[----:B------:R-:W-:Y:S01]  /*23c0*/  FFMA.FTZ R109, R110, R9, R13 ;  /* 0x000000096e6d7223 */ /* 0x000fe2000001000d */
[----:B------:R-:W-:Y:S01]  /*23d0*/  FFMA.FTZ R110, R113, R10, R14 ;  /* 0x0000000a716e7223 */ /* 0x000fe2000001000e */
[----:B------:R-:W-:Y:S01]  /*23e0*/  FFMA.FTZ R111, R116, R11, R15 ;  /* 0x0000000b746f7223 */ /* 0x000fe2000001000f */
[----:B------:R-:W-:-:S04]  /*23f0*/  IADD3 R6, PT, PT, R6, 0x100, RZ ;  /* 0x0000010006067810 */ /* 0x000fc80007ffe0ff */
[----:B------:R1:W-:Y:S03]  /*2400*/  STG.E.128 desc[UR8][R114.64], R108 ;  /* 0x0000006c72007986 */ /* 0x0003e6000c101d08 */
.L_x_18687:
[----:B------:R-:W-:Y:S05]  /*2410*/  BSYNC.RECONVERGENT B0 ;  /* 0x0000000000007941 */ /* 0x000fea0003800200 */
.L_x_18686:
        /* <DEDUP_REMOVED lines=19> */
.L_x_18689:
[----:B------:R-:W-:Y:S05]  /*2550*/  BSYNC.RECONVERGENT B0 ;  /* 0x0000000000007941 */ /* 0x000fea0003800200 */
.L_x_18688:
        /* <DEDUP_REMOVED lines=18> */
.L_x_18691:
[----:B------:R-:W-:Y:S05]  /*2680*/  BSYNC.RECONVERGENT B0 ;  /* 0x0000000000007941 */ /* 0x000fea0003800200 */
.L_x_18690:
        /* <DEDUP_REMOVED lines=18> */
.L_x_18693:
[----:B------:R-:W-:Y:S05]  /*27b0*/  BSYNC.RECONVERGENT B0 ;  /* 0x0000000000007941 */ /* 0x000fea0003800200 */
.L_x_18692:
        /* <DEDUP_REMOVED lines=18> */
.L_x_18695:
[----:B------:R-:W-:Y:S05]  /*28e0*/  BSYNC.RECONVERGENT B0 ;  /* 0x0000000000007941 */ /* 0x000fea0003800200 */
.L_x_18694:
        /* <DEDUP_REMOVED lines=15> */
[----:B------:R-:W-:-:S05]  /*29e0*/  FFMA.FTZ R111, R112, R71, R75 ;  /* 0x00000047706f7223 */ /* 0x000fca000001004b */
[----:B------:R0:W-:Y:S02]  /*29f0*/  STG.E.128 desc[UR8][R6.64], R108 ;  /* 0x0000006c06007986 */ /* 0x0001e4000c101d08 */
.L_x_18697:
[----:B------:R-:W-:Y:S05]  /*2a00*/  BSYNC.RECONVERGENT B0 ;  /* 0x0000000000007941 */ /* 0x000fea0003800200 */
.L_x_18696:
[----:B------:R-:W-:Y:S02]  /*2a10*/  UIADD3 UR6, UPT, UPT, UR6, UR16, URZ ;  /* 0x0000001006067290 */ /* 0x000fe4000fffe0ff */
[----:B------:R-:W-:Y:S02]  /*2a20*/  UPLOP3.LUT UP1, UPT, UPT, UPT, UP1, 0x40, 0x4 ;  /* 0x000000000004789c */ /* 0x000fe40003f2e810 */
[----:B------:R-:W-:-:S09]  /*2a30*/  UISETP.GE.AND UP2, UPT, UR6, UR17, UPT ;  /* 0x000000110600728c */ /* 0x000fd2000bf46270 */
[----:B------:R-:W-:Y:S05]  /*2a40*/  BRA.U !UP2, `(.L_x_18698) ;  /* 0xffffffe10a287547 */ /* 0x000fea000b83ffff */
[----:B------:R-:W-:Y:S05]  /*2a50*/  EXIT ;  /* 0x000000000000794d */ /* 0x000fea0003800000 */
.L_x_18699:
        /* <DEDUP_REMOVED lines=10> */
.L_x_21051:


//--------------------- .text._ZN10layer_norm13ln_fwd_kernelINS_13Kernel_traitsIfffffjLj6144ELj1ELj1ELj8ELj16ENS_18Kernel_traits_baseILj6144EfffffjLj256EEEEELb0ELb1ELb0ELb1EEEvNS_9FwdParamsE --------------------------
	.section	.text._ZN10layer_norm13ln_fwd_kernelINS_13Kernel_traitsIfffffjLj6144ELj1ELj1ELj8ELj16ENS_18Kernel_traits_baseILj6144EfffffjLj256EEEEELb0ELb1ELb0ELb1EEEvNS_9FwdParamsE,"ax",@progbits
	.align	128
        .global         _ZN10layer_norm13ln_fwd_kernelINS_13Kernel_traitsIfffffjLj6144ELj1ELj1ELj8ELj16ENS_18Kernel_traits_baseILj6144EfffffjLj256EEEEELb0ELb1ELb0ELb1EEEvNS_9FwdParamsE
        .type           _ZN10layer_norm13ln_fwd_kernelINS_13Kernel_traitsIfffffjLj6144ELj1ELj1ELj8ELj16ENS_18Kernel_traits_baseILj6144EfffffjLj256EEEEELb0ELb1ELb0ELb1EEEvNS_9FwdParamsE,@function
        .size           _ZN10layer_norm13ln_fwd_kernelINS_13Kernel_traitsIfffffjLj6144ELj1ELj1ELj8ELj16ENS_18Kernel_traits_baseILj6144EfffffjLj256EEEEELb0ELb1ELb0ELb1EEEvNS_9FwdParamsE,(.L_x_21052 - _ZN10layer_norm13ln_fwd_kernelINS_13Kernel_traitsIfffffjLj6144ELj1ELj1ELj8ELj16ENS_18Kernel_traits_baseILj6144EfffffjLj256EEEEELb0ELb1ELb0ELb1EEEvNS_9FwdParamsE)
        .other          _ZN10layer_norm13ln_fwd_kernelINS_13Kernel_traitsIfffffjLj6144ELj1ELj1ELj8ELj16ENS_18Kernel_traits_baseILj6144EfffffjLj256EEEEELb0ELb1ELb0ELb1EEEvNS_9FwdParamsE,@"STO_CUDA_ENTRY STV_DEFAULT"
_ZN10layer_norm13ln_fwd_kernelINS_13Kernel_traitsIfffffjLj6144ELj1ELj1ELj8ELj16ENS_18Kernel_traits_baseILj6144EfffffjLj256EEEEELb0ELb1ELb0ELb1EEEvNS_9FwdParamsE:
.text._ZN10layer_norm13ln_fwd_kernelINS_13Kernel_traitsIfffffjLj6144ELj1ELj1ELj8ELj16ENS_18Kernel_traits_baseILj6144EfffffjLj256EEEEELb0ELb1ELb0ELb1EEEvNS_9FwdParamsE:
        /* <DEDUP_REMOVED lines=35> */
.L_x_18700:
        /* <DEDUP_REMOVED lines=28> */
.L_x_18701:
        /* <DEDUP_REMOVED lines=13> */
.L_x_18704:
[----:B------:R-:W-:Y:S01]  /*04c0*/  ISETP.NE.U32.AND P1, PT, RZ, UR8, PT ;  /* 0x00000008ff007c0c */ /* 0x000fe2000bf25070 */
[----:B------:R-:W0:Y:S01]  /*04d0*/  LDC.64 R104, c[0x0][0x390] ;  /* 0x0000e400ff687b82 */ /* 0x000e220000000a00 */
        /* <DEDUP_REMOVED lines=13> */
[----:B------:R4:W3:Y:S01]  /*05b0*/  @P0 LDG.E R111, desc[UR6][R6.64] ;  /* 0x00000006066f0981 */ /* 0x0008e2000c1e1900 */
[----:B--2---:R-:W-:-:S06]  /*05c0*/  @P1 IMAD.WIDE.U32 R88, R108, 0x10, R88 ;  /* 0x000000106c581825 */ /* 0x004fcc00078e0058 */
[----:B------:R-:W2:Y:S01]  /*05d0*/  @P1 LDC.64 R102, c[0x0][0x3a0] ;  /* 0x0000e800ff661b82 */ /* 0x000ea20000000a00 */
[----:B------:R-:W2:Y:S01]  /*05e0*/  @P1 LDG.E.128 R8, desc[UR6][R88.64] ;  /* 0x0000000658081981 */ /* 0x000ea2000c1e1d00 */
[----:B----4-:R-:W-:-:S05]  /*05f0*/  IADD3 R7, PT, PT, R108, 0x100, RZ ;  /* 0x000001006c077810 */ /* 0x010fca0007ffe0ff */
[----:B------:R-:W-:-:S04]  /*0600*/  IMAD.WIDE.U32 R94, R7, 0x10, R104 ;  /* 0x00000010075e7825 */ /* 0x000fc800078e0068 */
[----:B-1----:R-:W-:-:S04]  /*0610*/  @P1 IMAD.WIDE.U32 R96, R7, 0x10, R96 ;  /* 0x0000001007601825 */ /* 0x002fc800078e0060 */
[-C--:B---3--:R-:W-:Y:S01]  /*0620*/  FMUL.FTZ R92, R87, R111.reuse ;  /* 0x0000006f575c7220 */ /* 0x088fe20000410000 */
[-C--:B------:R-:W-:Y:S01]  /*0630*/  FMUL.FTZ R5, R84, R111.reuse ;  /* 0x0000006f54057220 */ /* 0x080fe20000410000 */
[-C--:B------:R-:W-:Y:S01]  /*0640*/  FMUL.FTZ R90, R85, R111.reuse ;  /* 0x0000006f555a7220 */ /* 0x080fe20000410000 */
[----:B------:R-:W-:Y:S01]  /*0650*/  FMUL.FTZ R91, R86, R111 ;  /* 0x0000006f565b7220 */ /* 0x000fe20000410000 */
[----:B--2--5:R-:W-:Y:S01]  /*0660*/  @P1 FFMA.FTZ R87, R92, R63, R11 ;  /* 0x0000003f5c571223 */ /* 0x024fe2000001000b */
[----:B------:R-:W-:Y:S01]  /*0670*/  @P1 FFMA.FTZ R84, R5, R60, R8 ;  /* 0x0000003c05541223 */ /* 0x000fe20000010008 */
[----:B------:R-:W-:Y:S01]  /*0680*/  @P1 FFMA.FTZ R85, R90, R61, R9 ;  /* 0x0000003d5a551223 */ /* 0x000fe20000010009 */
[----:B------:R-:W-:Y:S01]  /*0690*/  @P1 FFMA.FTZ R86, R91, R62, R10 ;  /* 0x0000003e5b561223 */ /* 0x000fe2000001000a */
[----:B------:R-:W-:Y:S01]  /*06a0*/  @!P1 FMUL.FTZ R87, R92, R63 ;  /* 0x0000003f5c579220 */ /* 0x000fe20000410000 */
[----:B------:R-:W-:Y:S01]  /*06b0*/  @!P1 FMUL.FTZ R84, R5, R60 ;  /* 0x0000003c05549220 */ /* 0x000fe20000410000 */
[----:B------:R-:W-:Y:S01]  /*06c0*/  @!P1 FMUL.FTZ R85, R90, R61 ;  /* 0x0000003d5a559220 */ /* 0x000fe20000410000 */
[----:B------:R-:W-:Y:S01]  /*06d0*/  @!P1 FMUL.FTZ R86, R91, R62 ;  /* 0x0000003e5b569220 */ /* 0x000fe20000410000 */
[----:B0-----:R-:W-:-:S05]  /*06e0*/  IMAD.WIDE.U32 R92, R108, 0x10, R112 ;  /* 0x000000106c5c7825 */ /* 0x001fca00078e0070 */
[----:B------:R0:W-:Y:S04]  /*06f0*/  STG.E.128 desc[UR6][R92.64], R84 ;  /* 0x000000545c007986 */ /* 0x0001e8000c101d06 */
[----:B------:R-:W2:Y:S04]  /*0700*/  LDG.E.128 R88, desc[UR6][R94.64] ;  /* 0x000000065e587981 */ /* 0x000ea8000c1e1d00 */
[----:B------:R1:W3:Y:S02]  /*0710*/  @P1 LDG.E.128 R8, desc[UR6][R96.64] ;  /* 0x0000000660081981 */ /* 0x0002e4000c1e1d00 */
[----:B-1----:R-:W1:Y:S01]  /*0720*/  @P1 LDC.64 R96, c[0x0][0x3a0] ;  /* 0x0000e800ff601b82 */ /* 0x002e620000000a00 */
[-C--:B--2---:R-:W-:Y:S01]  /*0730*/  FMUL.FTZ R5, R88, R111.reuse ;  /* 0x0000006f58057220 */ /* 0x084fe20000410000 */
[-C--:B------:R-:W-:Y:S01]  /*0740*/  FMUL.FTZ R99, R90, R111.reuse ;  /* 0x0000006f5a637220 */ /* 0x080fe20000410000 */
[-C--:B------:R-:W-:Y:S01]  /*0750*/  FMUL.FTZ R98, R91, R111.reuse ;  /* 0x0000006f5b627220 */ /* 0x080fe20000410000 */
[----:B------:R-:W-:Y:S01]  /*0760*/  FMUL.FTZ R6, R89, R111 ;  /* 0x0000006f59067220 */ /* 0x000fe20000410000 */
[CC--:B---3--:R-:W-:Y:S01]  /*0770*/  @P1 FFMA.FTZ R88, R5.reuse, R64.reuse, R8 ;  /* 0x0000004005581223 */ /* 0x0c8fe20000010008 */
[----:B------:R-:W-:Y:S01]  /*0780*/  @!P1 FMUL.FTZ R88, R5, R64 ;  /* 0x0000004005589220 */ /* 0x000fe20000410000 */
[----:B------:R-:W-:Y:S01]  /*0790*/  IADD3 R5, PT, PT, R108, 0x200, RZ ;  /* 0x000002006c057810 */ /* 0x000fe20007ffe0ff */
[CC--:B------:R-:W-:Y:S01]  /*07a0*/  @P1 FFMA.FTZ R90, R99.reuse, R66.reuse, R10 ;  /* 0x00000042635a1223 */ /* 0x0c0fe2000001000a */
[----:B------:R-:W-:Y:S01]  /*07b0*/  @P1 FFMA.FTZ R91, R98, R67, R11 ;  /* 0x00000043625b1223 */ /* 0x000fe2000001000b */
[----:B------:R-:W-:Y:S01]  /*07c0*/  @P1 FFMA.FTZ R89, R6, R65, R9 ;  /* 0x0000004106591223 */ /* 0x000fe20000010009 */
[----:B------:R-:W-:Y:S01]  /*07d0*/  @!P1 FMUL.FTZ R90, R99, R66 ;  /* 0x00000042635a9220 */ /* 0x000fe20000410000 */
[----:B------:R-:W-:Y:S01]  /*07e0*/  @!P1 FMUL.FTZ R91, R98, R67 ;  /* 0x00000043625b9220 */ /* 0x000fe20000410000 */
[----:B------:R-:W-:Y:S01]  /*07f0*/  @!P1 FMUL.FTZ R89, R6, R65 ;  /* 0x0000004106599220 */ /* 0x000fe20000410000 */
[----:B------:R-:W-:-:S04]  /*0800*/  IMAD.WIDE.U32 R98, R7, 0x10, R112 ;  /* 0x0000001007627825 */ /* 0x000fc800078e0070 */
[C---:B------:R-:W-:Y:S01]  /*0810*/  IMAD.WIDE.U32 R100, R5.reuse, 0x10, R104 ;  /* 0x0000001005647825 */ /* 0x040fe200078e0068 */
[----:B------:R2:W-:Y:S03]  /*0820*/  STG.E.128 desc[UR6][R98.64], R88 ;  /* 0x0000005862007986 */ /* 0x0005e6000c101d06 */
[C---:B------:R-:W-:Y:S01]  /*0830*/  @P1 IMAD.WIDE.U32 R102, R5.reuse, 0x10, R102 ;  /* 0x0000001005661825 */ /* 0x040fe200078e0066 */
[----:B0-----:R0:W3:Y:S04]  /*0840*/  LDG.E.128 R92, desc[UR6][R100.64] ;  /* 0x00000006645c7981 */ /* 0x0010e8000c1e1d00 */
[----:B------:R4:W2:Y:S01]  /*0850*/  @P1 LDG.E.128 R8, desc[UR6][R102.64] ;  /* 0x0000000666081981 */ /* 0x0008a2000c1e1d00 */
[----:B------:R-:W-:Y:S01]  /*0860*/  IADD3 R6, PT, PT, R108, 0x300, RZ ;  /* 0x000003006c067810 */ /* 0x000fe20007ffe0ff */
[----:B0-----:R-:W0:Y:S01]  /*0870*/  @P1 LDC.64 R100, c[0x0][0x3a0] ;  /* 0x0000e800ff641b82 */ /* 0x001e220000000a00 */
[----:B----4-:R-:W-:-:S04]  /*0880*/  IMAD.WIDE.U32 R102, R5, 0x10, R112 ;  /* 0x0000001005667825 */ /* 0x010fc800078e0070 */
[----:B-1----:R-:W-:-:S04]  /*0890*/  @P1 IMAD.WIDE.U32 R114, R6, 0x10, R96 ;  /* 0x0000001006721825 */ /* 0x002fc800078e0060 */
[-C--:B---3--:R-:W-:Y:S01]  /*08a0*/  FMUL.FTZ R107, R92, R111.reuse ;  /* 0x0000006f5c6b7220 */ /* 0x088fe20000410000 */
[-C--:B------:R-:W-:Y:S01]  /*08b0*/  FMUL.FTZ R106, R93, R111.reuse ;  /* 0x0000006f5d6a7220 */ /* 0x080fe20000410000 */
[-C--:B------:R-:W-:Y:S01]  /*08c0*/  FMUL.FTZ R109, R94, R111.reuse ;  /* 0x0000006f5e6d7220 */ /* 0x080fe20000410000 */
[----:B------:R-:W-:Y:S01]  /*08d0*/  FMUL.FTZ R110, R95, R111 ;  /* 0x0000006f5f6e7220 */ /* 0x000fe20000410000 */
[----:B--2---:R-:W-:Y:S01]  /*08e0*/  @P1 FFMA.FTZ R92, R107, R68, R8 ;  /* 0x000000446b5c1223 */ /* 0x004fe20000010008 */
[----:B------:R-:W-:Y:S01]  /*08f0*/  @P1 FFMA.FTZ R93, R106, R69, R9 ;  /* 0x000000456a5d1223 */ /* 0x000fe20000010009 */
[----:B------:R-:W-:Y:S01]  /*0900*/  @P1 FFMA.FTZ R94, R109, R70, R10 ;  /* 0x000000466d5e1223 */ /* 0x000fe2000001000a */
[----:B------:R-:W-:Y:S01]  /*0910*/  @P1 FFMA.FTZ R95, R110, R71, R11 ;  /* 0x000000476e5f1223 */ /* 0x000fe2000001000b */
[----:B------:R-:W-:Y:S01]  /*0920*/  @!P1 FMUL.FTZ R92, R107, R68 ;  /* 0x000000446b5c9220 */ /* 0x000fe20000410000 */
[----:B------:R-:W-:Y:S01]  /*0930*/  @!P1 FMUL.FTZ R93, R106, R69 ;  /* 0x000000456a5d9220 */ /* 0x000fe20000410000 */
[----:B------:R-:W-:Y:S01]  /*0940*/  @!P1 FMUL.FTZ R94, R109, R70 ;  /* 0x000000466d5e9220 */ /* 0x000fe20000410000 */
[----:B------:R-:W-:Y:S01]  /*0950*/  @!P1 FMUL.FTZ R95, R110, R71 ;  /* 0x000000476e5f9220 */ /* 0x000fe20000410000 */
[----:B------:R-:W-:-:S04]  /*0960*/  IMAD.WIDE.U32 R106, R6, 0x10, R104 ;  /* 0x00000010066a7825 */ /* 0x000fc800078e0068 */
[----:B------:R1:W-:Y:S04]  /*0970*/  STG.E.128 desc[UR6][R102.64], R92 ;  /* 0x0000005c66007986 */ /* 0x0003e8000c101d06 */
[----:B------:R2:W3:Y:S04]  /*0980*/  LDG.E.128 R96, desc[UR6][R106.64] ;  /* 0x000000066a607981 */ /* 0x0004e8000c1e1d00 */
[----:B------:R-:W4:Y:S01]  /*0990*/  @P1 LDG.E.128 R8, desc[UR6][R114.64] ;  /* 0x0000000672081981 */ /* 0x000f22000c1e1d00 */
[----:B--2---:R-:W2:Y:S01]  /*09a0*/  @P1 LDC.64 R106, c[0x0][0x3a0] ;  /* 0x0000e800ff6a1b82 */ /* 0x004ea20000000a00 */
[-C--:B---3--:R-:W-:Y:S01]  /*09b0*/  FMUL.FTZ R109, R96, R111.reuse ;  /* 0x0000006f606d7220 */ /* 0x088fe20000410000 */
[-C--:B------:R-:W-:Y:S01]  /*09c0*/  FMUL.FTZ R117, R98, R111.reuse ;  /* 0x0000006f62757220 */ /* 0x080fe20000410000 */
[-C--:B------:R-:W-:Y:S01]  /*09d0*/  FMUL.FTZ R116, R99, R111.reuse ;  /* 0x0000006f63747220 */ /* 0x080fe20000410000 */
[----:B------:R-:W-:Y:S01]  /*09e0*/  FMUL.FTZ R110, R97, R111 ;  /* 0x0000006f616e7220 */ /* 0x000fe20000410000 */
[CC--:B----4-:R-:W-:Y:S01]  /*09f0*/  @P1 FFMA.FTZ R96, R109.reuse, R72.reuse, R8 ;  /* 0x000000486d601223 */ /* 0x0d0fe20000010008 */
        /* <DEDUP_REMOVED lines=11> */
[----:B0-----:R-:W-:Y:S02]  /*0ab0*/  @P1 IMAD.WIDE.U32 R114, R109, 0x10, R100 ;  /* 0x000000106d721825 */ /* 0x001fe400078e0064 */
[----:B-1----:R0:W4:Y:S04]  /*0ac0*/  LDG.E.128 R100, desc[UR6][R118.64] ;  /* 0x0000000676647981 */ /* 0x002128000c1e1d00 */
[----:B------:R-:W2:Y:S01]  /*0ad0*/  @P1 LDG.E.128 R8, desc[UR6][R114.64] ;  /* 0x0000000672081981 */ /* 0x000ea2000c1e1d00 */
[----:B0-----:R-:W-:-:S04]  /*0ae0*/  FADD.FTZ R118, RZ, R84 ;  /* 0x00000054ff767221 */ /* 0x001fc80000010000 */
[----:B------:R-:W-:-:S04]  /*0af0*/  FADD.FTZ R119, R118, R85 ;  /* 0x0000005576777221 */ /* 0x000fc80000010000 */
[----:B------:R-:W-:-:S04]  /*0b00*/  FADD.FTZ R118, R119, R86 ;  /* 0x0000005677767221 */ /* 0x000fc80000010000 */
[----:B------:R-:W-:-:S04]  /*0b10*/  FADD.FTZ R119, R118, R87 ;  /* 0x0000005776777221 */ /* 0x000fc80000010000 */
[----:B------:R-:W-:Y:S01]  /*0b20*/  FADD.FTZ R118, R119, R88 ;  /* 0x0000005877767221 */ /* 0x000fe20000010000 */
[-C--:B----4-:R-:W-:Y:S01]  /*0b30*/  FMUL.FTZ R110, R101, R111.reuse ;  /* 0x0000006f656e7220 */ /* 0x090fe20000410000 */
[-C--:B---3--:R-:W-:Y:S01]  /*0b40*/  FMUL.FTZ R116, R103, R111.reuse ;  /* 0x0000006f67747220 */ /* 0x088fe20000410000 */
[----:B------:R-:W-:Y:S02]  /*0b50*/  FMUL.FTZ R121, R100, R111 ;  /* 0x0000006f64797220 */ /* 0x000fe40000410000 */
[CC--:B--2---:R-:W-:Y:S01]  /*0b60*/  @P1 FFMA.FTZ R101, R110.reuse, R77.reuse, R9 ;  /* 0x0000004d6e651223 */ /* 0x0c4fe20000010009 */
[----:B------:R-:W-:Y:S01]  /*0b70*/  @!P1 FMUL.FTZ R101, R110, R77 ;  /* 0x0000004d6e659220 */ /* 0x000fe20000410000 */
[----:B------:R-:W-:Y:S01]  /*0b80*/  FMUL.FTZ R123, R102, R111 ;  /* 0x0000006f667b7220 */ /* 0x000fe20000410000 */
        /* <DEDUP_REMOVED lines=8> */
[----:B------:R-:W-:-:S04]  /*0c10*/  IMAD.WIDE.U32 R116, R109, 0x10, R112 ;  /* 0x000000106d747825 */ /* 0x000fc800078e0070 */
[----:B------:R-:W-:Y:S01]  /*0c20*/  @P1 IMAD.WIDE.U32 R114, R110, 0x10, R106 ;  /* 0x000000106e721825 */ /* 0x000fe200078e006a */
[----:B------:R0:W-:Y:S04]  /*0c30*/  STG.E.128 desc[UR6][R116.64], R100 ;  /* 0x0000006474007986 */ /* 0x0001e8000c101d06 */
[----:B------:R-:W2:Y:S04]  /*0c40*/  LDG.E.128 R104, desc[UR6][R104.64] ;  /* 0x0000000668687981 */ /* 0x000ea8000c1e1d00 */
[----:B------:R1:W3:Y:S01]  /*0c50*/  @P1 LDG.E.128 R8, desc[UR6][R114.64] ;  /* 0x0000000672081981 */ /* 0x0002e2000c1e1d00 */
[----:B------:R-:W-:-:S04]  /*0c60*/  FADD.FTZ R119, R118, R89 ;  /* 0x0000005976777221 */ /* 0x000fc80000010000 */
[----:B------:R-:W-:-:S04]  /*0c70*/  FADD.FTZ R118, R119, R90 ;  /* 0x0000005a77767221 */ /* 0x000fc80000010000 */
[----:B0-----:R-:W-:-:S04]  /*0c80*/  FADD.FTZ R117, R118, R91 ;  /* 0x0000005b76757221 */ /* 0x001fc80000010000 */
[----:B------:R-:W-:-:S04]  /*0c90*/  FADD.FTZ R116, R117, R92 ;  /* 0x0000005c75747221 */ /* 0x000fc80000010000 */
[----:B------:R-:W-:-:S04]  /*0ca0*/  FADD.FTZ R117, R116, R93 ;  /* 0x0000005d74757221 */ /* 0x000fc80000010000 */
[----:B-1----:R-:W-:-:S04]  /*0cb0*/  FADD.FTZ R114, R117, R94 ;  /* 0x0000005e75727221 */ /* 0x002fc80000010000 */
[----:B------:R-:W-:-:S04]  /*0cc0*/  FADD.FTZ R115, R114, R95 ;  /* 0x0000005f72737221 */ /* 0x000fc80000010000 */
[----:B------:R-:W-:-:S04]  /*0cd0*/  FADD.FTZ R114, R115, R96 ;  /* 0x0000006073727221 */ /* 0x000fc80000010000 */
[----:B------:R-:W-:-:S04]  /*0ce0*/  FADD.FTZ R115, R114, R97 ;  /* 0x0000006172737221 */ /* 0x000fc80000010000 */
[----:B------:R-:W-:-:S04]  /*0cf0*/  FADD.FTZ R114, R115, R98 ;  /* 0x0000006273727221 */ /* 0x000fc80000010000 */
[----:B------:R-:W-:Y:S01]  /*0d00*/  FADD.FTZ R119, R114, R99 ;  /* 0x0000006372777221 */ /* 0x000fe20000010000 */
[----:B--2---:R-:W-:-:S03]  /*0d10*/  FMUL.FTZ R117, R106, R111 ;  /* 0x0000006f6a757220 */ /* 0x004fc60000410000 */
[----:B------:R-:W-:Y:S01]  /*0d20*/  FADD.FTZ R106, R119, R100 ;  /* 0x00000064776a7221 */ /* 0x000fe20000010000 */
[----:B------:R-:W-:-:S03]  /*0d30*/  FMUL.FTZ R116, R107, R111 ;  /* 0x0000006f6b747220 */ /* 0x000fc60000410000 */
[----:B------:R-:W-:Y:S01]  /*0d40*/  FADD.FTZ R107, R106, R101 ;  /* 0x000000656a6b7221 */ /* 0x000fe20000010000 */
[-C--:B------:R-:W-:Y:S01]  /*0d50*/  FMUL.FTZ R115, R104, R111.reuse ;  /* 0x0000006f68737220 */ /* 0x080fe20000410000 */
[----:B------:R-:W-:Y:S02]  /*0d60*/  FMUL.FTZ R114, R105, R111 ;  /* 0x0000006f69727220 */ /* 0x000fe40000410000 */
[----:B------:R-:W-:Y:S01]  /*0d70*/  FADD.FTZ R106, R107, R102 ;  /* 0x000000666b6a7221 */ /* 0x000fe20000010000 */
[CC--:B---3--:R-:W-:Y:S01]  /*0d80*/  @P1 FFMA.FTZ R104, R115.reuse, R80.reuse, R8 ;  /* 0x0000005073681223 */ /* 0x0c8fe20000010008 */
[----:B------:R-:W-:Y:S02]  /*0d90*/  @!P1 FMUL.FTZ R104, R115, R80 ;  /* 0x0000005073689220 */ /* 0x000fe40000410000 */
[----:B------:R-:W-:Y:S01]  /*0da0*/  FADD.FTZ R107, R106, R103 ;  /* 0x000000676a6b7221 */ /* 0x000fe20000010000 */
[CC--:B------:R-:W-:Y:S01]  /*0db0*/  @P1 FFMA.FTZ R105, R114.reuse, R81.reuse, R9 ;  /* 0x0000005172691223 */ /* 0x0c0fe20000010009 */
[----:B------:R-:W-:-:S02]  /*0dc0*/  @!P1 FMUL.FTZ R105, R114, R81 ;  /* 0x0000005172699220 */ /* 0x000fc40000410000 */
[----:B------:R-:W-:Y:S01]  /*0dd0*/  FADD.FTZ R114, R107, R104 ;  /* 0x000000686b727221 */ /* 0x000fe20000010000 */
[CC--:B------:R-:W-:Y:S01]  /*0de0*/  @P1 FFMA.FTZ R106, R117.reuse, R82.reuse, R10 ;  /* 0x00000052756a1223 */ /* 0x0c0fe2000001000a */
[----:B------:R-:W-:Y:S02]  /*0df0*/  @!P1 FMUL.FTZ R106, R117, R82 ;  /* 0x00000052756a9220 */ /* 0x000fe40000410000 */
[----:B------:R-:W-:Y:S01]  /*0e00*/  FADD.FTZ R111, R114, R105 ;  /* 0x00000069726f7221 */ /* 0x000fe20000010000 */
[CC--:B------:R-:W-:Y:S01]  /*0e10*/  @P1 FFMA.FTZ R107, R116.reuse, R83.reuse, R11 ;  /* 0x00000053746b1223 */ /* 0x0c0fe2000001000b */
[----:B------:R-:W-:Y:S02]  /*0e20*/  @!P1 FMUL.FTZ R107, R116, R83 ;  /* 0x00000053746b9220 */ /* 0x000fe40000410000 */
        /* <DEDUP_REMOVED lines=15> */
[----:B------:R-:W-:Y:S01]  /*0f20*/  FFMA.FTZ R111, R111, R111, RZ ;  /* 0x0000006f6f6f7223 */ /* 0x000fe200000100ff */
[----:B------:R-:W-:-:S03]  /*0f30*/  FADD.FTZ R116, -R114, R86 ;  /* 0x0000005672747221 */ /* 0x000fc60000010100 */
        /* <DEDUP_REMOVED lines=48> */
[----:B------:R-:W0:Y:S01]  /*1240*/  SHFL.BFLY PT, R118, R115, 0x4, 0x1f ;  /* 0x0c801f0073767f89 */ /* 0x000e2200000e0000 */
[----:B------:R-:W-:Y:S01]  /*1250*/  ISETP.GT.U32.AND P1, PT, R2, 0x7, PT ;  /* 0x000000070200780c */ /* 0x000fe20003f24070 */
[----:B0-----:R-:W-:-:S05]  /*1260*/  FADD.FTZ R118, R115, R118 ;  /* 0x0000007673767221 */ /* 0x001fca0000010000 */
[----:B------:R-:W0:Y:S07]  /*1270*/  SHFL.BFLY PT, R117, R118, 0x8, 0x1f ;  /* 0x0d001f0076757f89 */ /* 0x000e2e00000e0000 */
[----:B------:R-:W1:Y:S01]  /*1280*/  @!P1 S2R R122, SR_CgaCtaId ;  /* 0x00000000007a9919 */ /* 0x000e620000008800 */
[----:B------:R-:W-:Y:S01]  /*1290*/  IMAD.WIDE.U32 R112, R110, 0x10, R112 ;  /* 0x000000106e707825 */ /* 0x000fe200078e0070 */
[----:B------:R-:W-:-:S04]  /*12a0*/  PLOP3.LUT P3, PT, PT, PT, UP0, 0x80, 0x8 ;  /* 0x000000000008781c */ /* 0x000fc80003f6f008 */
[----:B------:R-:W-:Y:S01]  /*12b0*/  STG.E.128 desc[UR6][R112.64], R104 ;  /* 0x0000006870007986 */ /* 0x000fe2000c101d06 */
[----:B------:R-:W-:Y:S01]  /*12c0*/  PLOP3.LUT P2, PT, PT, PT, PT, 0x8, 0x80 ;  /* 0x000000000080781c */ /* 0x000fe20003f4e170 */
[----:B0-----:R-:W-:-:S05]  /*12d0*/  FADD.FTZ R117, R118, R117 ;  /* 0x0000007576757221 */ /* 0x001fca0000010000 */
[----:B------:R-:W0:Y:S01]  /*12e0*/  SHFL.BFLY PT, R120, R117, 0x10, 0x1f ;  /* 0x0e001f0075787f89 */ /* 0x000e2200000e0000 */
[----:B------:R-:W-:Y:S02]  /*12f0*/  @!P1 PLOP3.LUT P2, PT, P3, PT, PT, 0x80, 0x8 ;  /* 0x000000000008981c */ /* 0x000fe40001f4f070 */
[----:B------:R-:W-:Y:S02]  /*1300*/  ISETP.NE.AND P3, PT, R2, RZ, PT ;  /* 0x000000ff0200720c */ /* 0x000fe40003f65270 */
[----:B------:R-:W-:Y:S01]  /*1310*/  @!P1 MOV R111, 0x400 ;  /* 0x00000400006f9802 */ /* 0x000fe20000000f00 */
[----:B------:R-:W-:Y:S03]  /*1320*/  BSSY.RECONVERGENT B0, `(.L_x_18702) ;  /* 0x000000c000007945 */ /* 0x000fe60003800200 */
[----:B-1----:R-:W-:-:S05]  /*1330*/  @!P1 LEA R119, R122, R111, 0x18 ;  /* 0x0000006f7a779211 */ /* 0x002fca00078ec0ff */
[----:B------:R-:W-:Y:S01]  /*1340*/  @P2 IADD3 R119, PT, PT, R119, 0x40, RZ ;  /* 0x0000004077772810 */ /* 0x000fe20007ffe0ff */
        /* <DEDUP_REMOVED lines=9> */
.L_x_18703:
[----:B------:R-:W-:Y:S05]  /*13e0*/  BSYNC.RECONVERGENT B0 ;  /* 0x0000000000007941 */ /* 0x000fea0003800200 */
.L_x_18702:
[----:B------:R-:W-:Y:S01]  /*13f0*/  BAR.SYNC.DEFER_BLOCKING 0x0 ;  /* 0x0000000000007b1d */ /* 0x000fe20000010000 */
[----:B------:R-:W-:Y:S02]  /*1400*/  CS2R R112, SRZ ;  /* 0x0000000000707805 */ /* 0x000fe4000001ff00 */
[----:B0-----:R-:W-:Y:S01]  /*1410*/  @!P1 LEA R114, R2, R119, 0x3 ;  /* 0x0000007702729211 */ /* 0x001fe200078e18ff */
[----:B------:R-:W-:Y:S01]  /*1420*/  HFMA2 R115, -RZ, RZ, 0, 0 ;  /* 0x00000000ff737431 */ /* 0x000fe200000001ff */
[----:B------:R-:W-:Y:S01]  /*1430*/  ISETP.NE.AND P2, PT, RZ, UR12, PT ;  /* 0x0000000cff007c0c */ /* 0x000fe2000bf45270 */
[----:B------:R-:W-:Y:S01]  /*1440*/  UPLOP3.LUT UP0, UPT, UPT, UPT, UP0, 0x40, 0x4 ;  /* 0x000000000004789c */ /* 0x000fe20003f0e800 */
[----:B------:R-:W-:-:S04]  /*1450*/  @!P1 MOV R115, 0x300 ;  /* 0x0000030000739802 */ /* 0x000fc80000000f00 */
[-C--:B------:R-:W-:Y:S01]  /*1460*/  I2FP.F32.U32 R121, R115.reuse ;  /* 0x0000007300797245 */ /* 0x080fe20000201000 */
[----:B------:R-:W0:Y:S04]  /*1470*/  SHFL.DOWN PT, R116, R115, 0x4, 0x1f ;  /* 0x08801f0073747f89 */ /* 0x000e2800000e0000 */
[----:B------:R1:W2:Y:S01]  /*1480*/  @!P1 LDS.64 R112, [R114] ;  /* 0x0000000072709984 */ /* 0x0002a20000000a00 */
[----:B------:R-:W-:Y:S02]  /*1490*/  ISETP.NE.AND P1, PT, R0, RZ, PT ;  /* 0x000000ff0000720c */ /* 0x000fe40003f25270 */
[----:B0-----:R-:W-:Y:S02]  /*14a0*/  I2FP.F32.S32 R111, R116 ;  /* 0x00000074006f7245 */ /* 0x001fe40000201400 */
[----:B------:R-:W-:-:S04]  /*14b0*/  IADD3 R116, PT, PT, R116, R115, RZ ;  /* 0x0000007374747210 */ /* 0x000fc80007ffe0ff */
[----:B-1----:R-:W-:Y:S01]  /*14c0*/  I2FP.F32.S32 R114, R116 ;  /* 0x0000007400727245 */ /* 0x002fe20000201400 */
[----:B--2---:R-:W0:Y:S04]  /*14d0*/  SHFL.DOWN PT, R117, R112, 0x4, 0x1f ;  /* 0x08801f0070757f89 */ /* 0x004e2800000e0000 */
[----:B------:R-:W1:Y:S01]  /*14e0*/  SHFL.DOWN PT, R120, R113, 0x4, 0x1f ;  /* 0x08801f0071787f89 */ /* 0x000e6200000e0000 */
[C---:B0-----:R-:W-:Y:S01]  /*14f0*/  FMUL.FTZ R118, R117.reuse, R111 ;  /* 0x0000006f75767220 */ /* 0x041fe20000410000 */
[----:B------:R-:W-:Y:S02]  /*1500*/  FADD.FTZ R119, -R117, R112 ;  /* 0x0000007075777221 */ /* 0x000fe40000010100 */
[----:B------:R-:W0:Y:S01]  /*1510*/  SHFL.DOWN PT, R117, R116, 0x2, 0x1f ;  /* 0x08401f0074757f89 */ /* 0x000e2200000e0000 */
[----:B------:R-:W-:Y:S01]  /*1520*/  FFMA.FTZ R123, R121, R112, R118 ;  /* 0x00000070797b7223 */ /* 0x000fe20000010076 */
[----:B------:R-:W-:Y:S01]  /*1530*/  FMUL.FTZ R119, R119, R119 ;  /* 0x0000007777777220 */ /* 0x000fe20000410000 */
[----:B------:R-:W2:Y:S03]  /*1540*/  MUFU.RCP R118, R114 ;  /* 0x0000007200767308 */ /* 0x000ea60000001000 */
[----:B------:R-:W-:Y:S01]  /*1550*/  FMUL.FTZ R122, R119, R121 ;  /* 0x00000079777a7220 */ /* 0x000fe20000410000 */
[----:B-1----:R-:W-:-:S03]  /*1560*/  FADD.FTZ R119, R120, R113 ;  /* 0x0000007178777221 */ /* 0x002fc60000010000 */
[----:B------:R-:W-:Y:S01]  /*1570*/  FMUL.FTZ R122, R122, R111 ;  /* 0x0000006f7a7a7220 */ /* 0x000fe20000410000 */
[----:B--2---:R-:W-:-:S03]  /*1580*/  FMUL.FTZ R115, R118, R123 ;  /* 0x0000007b76737220 */ /* 0x004fc60000410000 */
[----:B------:R-:W-:Y:S01]  /*1590*/  FFMA.FTZ R119, R118, R122, R119 ;  /* 0x0000007a76777223 */ /* 0x000fe20000010077 */
[-C--:B0-----:R-:W-:Y:S01]  /*15a0*/  IADD3 R118, PT, PT, R116, R117.reuse, RZ ;  /* 0x0000007574767210 */ /* 0x081fe20007ffe0ff */
        /* <DEDUP_REMOVED lines=9> */
[----:B------:R-:W0:Y:S02]  /*1640*/  SHFL.DOWN PT, R115, R118, 0x1, 0x1f ;  /* 0x08201f0076737f89 */ /* 0x000e2400000e0000 */
[----:B--2---:R-:W-:Y:S01]  /*1650*/  FMUL.FTZ R112, R113, R112 ;  /* 0x0000007071707220 */ /* 0x004fe20000410000 */
[----:B------:R-:W-:-:S04]  /*1660*/  FMUL.FTZ R114, R114, R121 ;  /* 0x0000007972727220 */ /* 0x000fc80000410000 */
[----:B------:R-:W-:Y:S01]  /*1670*/  FMUL.FTZ R120, R114, R117 ;  /* 0x0000007572787220 */ /* 0x000fe20000410000 */
[----:B-1----:R-:W-:Y:S01]  /*1680*/  FADD.FTZ R114, R119, R116 ;  /* 0x0000007477727221 */ /* 0x002fe20000010000 */
[----:B------:R-:W1:Y:S03]  /*1690*/  SHFL.DOWN PT, R117, R112, 0x1, 0x1f ;  /* 0x08201f0070757f89 */ /* 0x000e6600000e0000 */
        /* <DEDUP_REMOVED lines=8> */
[----:B------:R-:W-:-:S04]  /*1720*/  FMUL.FTZ R118, R119, R119 ;  /* 0x0000007777767220 */ /* 0x000fc80000410000 */
[C---:B------:R-:W-:Y:S01]  /*1730*/  FMUL.FTZ R118, R111.reuse, R118 ;  /* 0x000000766f767220 */ /* 0x040fe20000410000 */
[----:B--2---:R-:W-:Y:S01]  /*1740*/  FADD.FTZ R113, R114, R113 ;  /* 0x0000007172717221 */ /* 0x004fe20000010000 */
[----:B------:R-:W-:Y:S01]  /*1750*/  FFMA.FTZ R111, R111, R112, R120 ;  /* 0x000000706f6f7223 */ /* 0x000fe20000010078 */
[----:B------:R-:W1:Y:S01]  /*1760*/  LDC R114, c[0x0][0x448] ;  /* 0x00011200ff727b82 */ /* 0x000e620000000800 */
[----:B------:R-:W-:-:S04]  /*1770*/  FMUL.FTZ R118, R118, R115 ;  /* 0x0000007376767220 */ /* 0x000fc80000410000 */
[C---:B0-----:R-:W-:Y:S01]  /*1780*/  FFMA.FTZ R118, R116.reuse, R118, R113 ;  /* 0x0000007674767223 */ /* 0x041fe20000010071 */
[----:B------:R-:W-:Y:S02]  /*1790*/  FMUL.FTZ R116, R116, R111 ;  /* 0x0000006f74747220 */ /* 0x000fe40000410000 */
[----:B------:R-:W0:Y:S02]  /*17a0*/  @!P1 LDC.64 R112, c[0x0][0x3c0] ;  /* 0x0000f000ff709b82 */ /* 0x000e240000000a00 */
[----:B------:R-:W1:Y:S04]  /*17b0*/  SHFL.IDX PT, R117, R118, RZ, 0x1f ;  /* 0x00001fff76757589 */ /* 0x000e6800000e0000 */
[----:B------:R-:W2:Y:S01]  /*17c0*/  SHFL.IDX PT, R119, R116, RZ, 0x1f ;  /* 0x00001fff74777589 */ /* 0x000ea200000e0000 */
[----:B0-----:R-:W-:-:S04]  /*17d0*/  @!P1 IMAD.WIDE R112, R4, 0x4, R112 ;  /* 0x0000000404709825 */ /* 0x001fc800078e0270 */
[----:B-1----:R-:W-:Y:S01]  /*17e0*/  FFMA.FTZ R114, R117, UR11, R114 ;  /* 0x0000000b75727c23 */ /* 0x002fe20008010072 */
[----:B--2---:R-:W-:Y:S01]  /*17f0*/  FMUL.FTZ R111, R119, R119 ;  /* 0x00000077776f7220 */ /* 0x004fe20000410000 */
[----:B------:R0:W-:Y:S04]  /*1800*/  @!P1 STG.E desc[UR6][R112.64], R119 ;  /* 0x0000007770009986 */ /* 0x0001e8000c101906 */
[----:B------:R-:W-:Y:S02]  /*1810*/  FSEL R115, R111, RZ, P2 ;  /* 0x000000ff6f737208 */ /* 0x000fe40001000000 */
[----:B------:R-:W-:-:S03]  /*1820*/  FSEL R111, R119, RZ, !P2 ;  /* 0x000000ff776f7208 */ /* 0x000fc60005000000 */
[----:B------:R-:W-:Y:S02]  /*1830*/  FADD.FTZ R117, R114, R115 ;  /* 0x0000007372757221 */ /* 0x000fe40000010000 */
[----:B------:R-:W1:Y:S01]  /*1840*/  @!P1 LDC.64 R114, c[0x0][0x3c8] ;  /* 0x0000f200ff729b82 */ /* 0x000e620000000a00 */
[C---:B0-----:R-:W-:Y:S01]  /*1850*/  FADD.FTZ R112, -R111.reuse, R89 ;  /* 0x000000596f707221 */ /* 0x041fe20000010100 */
        /* <DEDUP_REMOVED lines=18> */
[C---:B0-----:R-:W-:Y:S01]  /*1980*/  FMUL.FTZ R84, R89.reuse, R84 ;  /* 0x0000005459547220 */ /* 0x041fe20000410000 */
[C---:B------:R-:W-:Y:S01]  /*1990*/  FMUL.FTZ R85, R89.reuse, R85 ;  /* 0x0000005559557220 */ /* 0x040fe20000410000 */
[C---:B------:R-:W-:Y:S01]  /*19a0*/  FMUL.FTZ R86, R89.reuse, R86 ;  /* 0x0000005659567220 */ /* 0x040fe20000410000 */
[----:B------:R-:W-:Y:S01]  /*19b0*/  FMUL.FTZ R87, R89, R87 ;  /* 0x0000005759577220 */ /* 0x000fe20000410000 */
[----:B-1----:R-:W-:-:S04]  /*19c0*/  @!P1 IMAD.WIDE R114, R4, 0x4, R114 ;  /* 0x0000000404729825 */ /* 0x002fc800078e0272 */
[----:B------:R-:W-:Y:S01]  /*19d0*/  FFMA.FTZ R84, R84, R12, R36 ;  /* 0x0000000c54547223 */ /* 0x000fe20000010024 */
[----:B------:R-:W-:Y:S01]  /*19e0*/  FFMA.FTZ R85, R85, R13, R37 ;  /* 0x0000000d55557223 */ /* 0x000fe20000010025 */
[----:B------:R-:W-:Y:S01]  /*19f0*/  FFMA.FTZ R86, R86, R14, R38 ;  /* 0x0000000e56567223 */ /* 0x000fe20000010026 */
[----:B------:R-:W-:Y:S01]  /*1a00*/  FFMA.FTZ R87, R87, R15, R39 ;  /* 0x0000000f57577223 */ /* 0x000fe20000010027 */
[----:B------:R0:W-:Y:S01]  /*1a10*/  @!P1 STG.E desc[UR6][R114.64], R89 ;  /* 0x0000005972009986 */ /* 0x0001e2000c101906 */
        /* <DEDUP_REMOVED lines=11> */
[----:B0-----:R-:W0:Y:S01]  /*1ad0*/  LDC.64 R114, c[0x0][0x428] ;  /* 0x00010a00ff727b82 */ /* 0x001e220000000a00 */
        /* <DEDUP_REMOVED lines=23> */
[----:B0-----:R-:W-:-:S04]  /*1c50*/  IMAD.WIDE.U32 R116, R108, 0x10, R114 ;  /* 0x000000106c747825 */ /* 0x001fc800078e0072 */
[----:B------:R-:W-:Y:S01]  /*1c60*/  FFMA.FTZ R96, R96, R24, R48 ;  /* 0x0000001860607223 */ /* 0x000fe20000010030 */
[----:B------:R-:W-:Y:S01]  /*1c70*/  FFMA.FTZ R97, R97, R25, R49 ;  /* 0x0000001961617223 */ /* 0x000fe20000010031 */
[----:B------:R-:W-:Y:S01]  /*1c80*/  FFMA.FTZ R98, R98, R26, R50 ;  /* 0x0000001a62627223 */ /* 0x000fe20000010032 */
[----:B------:R-:W-:Y:S01]  /*1c90*/  FFMA.FTZ R99, R99, R27, R51 ;  /* 0x0000001b63637223 */ /* 0x000fe20000010033 */
[----:B------:R0:W-:Y:S01]  /*1ca0*/  STG.E.128 desc[UR6][R116.64], R84 ;  /* 0x0000005474007986 */ /* 0x0001e2000c101d06 */
[----:B------:R-:W-:-:S04]  /*1cb0*/  IMAD.WIDE.U32 R108, R109, 0x10, R114 ;  /* 0x000000106d6c7825 */ /* 0x000fc800078e0072 */
        /* <DEDUP_REMOVED lines=9> */
[----:B0-----:R-:W-:-:S04]  /*1d50*/  IMAD.WIDE.U32 R84, R7, 0x10, R114 ;  /* 0x0000001007547825 */ /* 0x001fc800078e0072 */
[--C-:B------:R-:W-:Y:S01]  /*1d60*/  IMAD.WIDE.U32 R116, R6, 0x10, R114.reuse ;  /* 0x0000001006747825 */ /* 0x100fe200078e0072 */
[----:B------:R0:W-:Y:S01]  /*1d70*/  STG.E.128 desc[UR6][R84.64], R88 ;  /* 0x0000005854007986 */ /* 0x0001e2000c101d06 */
[----:B------:R-:W1:Y:S02]  /*1d80*/  LDC.64 R6, c[0x0][0x380] ;  /* 0x0000e000ff067b82 */ /* 0x000e640000000a00 */
[----:B------:R-:W-:-:S05]  /*1d90*/  IMAD.WIDE.U32 R86, R5, 0x10, R114 ;  /* 0x0000001005567825 */ /* 0x000fca00078e0072 */
[----:B------:R0:W-:Y:S04]  /*1da0*/  STG.E.128 desc[UR6][R86.64], R92 ;  /* 0x0000005c56007986 */ /* 0x0001e8000c101d06 */
[----:B------:R0:W-:Y:S04]  /*1db0*/  STG.E.128 desc[UR6][R116.64], R96 ;  /* 0x0000006074007986 */ /* 0x0001e8000c101d06 */
[----:B------:R0:W-:Y:S04]  /*1dc0*/  STG.E.128 desc[UR6][R108.64], R100 ;  /* 0x000000646c007986 */ /* 0x0001e8000c101d06 */
[----:B------:R0:W-:Y:S01]  /*1dd0*/  STG.E.128 desc[UR6][R110.64], R104 ;  /* 0x000000686e007986 */ /* 0x0001e2000c101d06 */
[----:B-1----:R-:W-:-:S04]  /*1de0*/  IADD3 R4, PT, PT, R4, R6, RZ ;  /* 0x0000000604047210 */ /* 0x002fc80007ffe0ff */
[----:B------:R-:W-:-:S13]  /*1df0*/  ISETP.GE.AND P1, PT, R4, R7, PT ;  /* 0x000000070400720c */ /* 0x000fda0003f26270 */
[----:B0-----:R-:W-:Y:S05]  /*1e00*/  @!P1 BRA `(.L_x_18704) ;  /* 0xffffffe400ac9947 */ /* 0x001fea000383ffff */
[----:B------:R-:W-:Y:S05]  /*1e10*/  EXIT ;  /* 0x000000000000794d */ /* 0x000fea0003800000 */
.L_x_18705:
        /* <DEDUP_REMOVED lines=14> */
.L_x_21052:


//--------------------- .text._ZN10layer_norm13ln_fwd_kernelINS_13Kernel_traitsIfffffjLj6144ELj1ELj1ELj8ELj16ENS_18Kernel_traits_baseILj6144EfffffjLj256EEEEELb0ELb1ELb1ELb0EEEvNS_9FwdParamsE --------------------------
	.section	.text._ZN10layer_norm13ln_fwd_kernelINS_13Kernel_traitsIfffffjLj6144ELj1ELj1ELj8ELj16ENS_18Kernel_traits_baseILj6144EfffffjLj256EEEEELb0ELb1ELb1ELb0EEEvNS_9FwdParamsE,"ax",@progbits
	.align	128
        .global         _ZN10layer_norm13ln_fwd_kernelINS_13Kernel_traitsIfffffjLj6144ELj1ELj1ELj8ELj16ENS_18Kernel_traits_baseILj6144EfffffjLj256EEEEELb0ELb1ELb1ELb0EEEvNS_9FwdParamsE
        .type           _ZN10layer_norm13ln_fwd_kernelINS_13Kernel_traitsIfffffjLj6144ELj1ELj1ELj8ELj16ENS_18Kernel_traits_baseILj6144EfffffjLj256EEEEELb0ELb1ELb1ELb0EEEvNS_9FwdParamsE,@function
        .size           _ZN10layer_norm13ln_fwd_kernelINS_13Kernel_traitsIfffffjLj6144ELj1ELj1ELj8ELj16ENS_18Kernel_traits_baseILj6144EfffffjLj256EEEEELb0ELb1ELb1ELb0EEEvNS_9FwdParamsE,(.L_x_21053 - _ZN10layer_norm13ln_fwd_kernelINS_13Kernel_traitsIfffffjLj6144ELj1ELj1ELj8ELj16ENS_18Kernel_traits_baseILj6144EfffffjLj256EEEEELb0ELb1ELb1ELb0EEEvNS_9FwdParamsE)
        .other          _ZN10layer_norm13ln_fwd_kernelINS_13Kernel_traitsIfffffjLj6144ELj1ELj1ELj8ELj16ENS_18Kernel_traits_baseILj6144EfffffjLj256EEEEELb0ELb1ELb1ELb0EEEvNS_9FwdParamsE,@"STO_CUDA_ENTRY STV_DEFAULT"
_ZN10layer_norm13ln_fwd_kernelINS_13Kernel_traitsIfffffjLj6144ELj1ELj1ELj8ELj16ENS_18Kernel_traits_baseILj6144EfffffjLj256EEEEELb0ELb1ELb1ELb0EEEvNS_9FwdParamsE:
.text._ZN10layer_norm13ln_fwd_kernelINS_13Kernel_traitsIfffffjLj6144ELj1ELj1ELj8ELj16ENS_18Kernel_traits_baseILj6144EfffffjLj256EEEEELb0ELb1ELb1ELb0EEEvNS_9FwdParamsE:
        /* <DEDUP_REMOVED lines=12> */
[C---:B0-----:R-:W-:Y:S02]  /*00c0*/  LOP3.LUT R0, R4.reuse, 0x1f, RZ, 0xc0, !PT ;  /* 0x0000001f04007812 */ /* 0x041fe400078ec0ff */
[----:B------:R-:W-:-:S04]  /*00d0*/  LOP3.LUT R5, R4, 0xe0, RZ, 0xc0, !PT ;  /* 0x000000e004057812 */ /* 0x000fc800078ec0ff */
[----:B------:R-:W-:-:S04]  /*00e0*/  LOP3.LUT R3, R5, 0xff, R0, 0x36, !PT ;  /* 0x000000ff05037812 */ /* 0x000fc800078e3600 */
[----:B------:R-:W-:Y:S02]  /*00f0*/  LEA.HI.SX32 R3, R2, R3, 0x1e ;  /* 0x0000000302037211 */ /* 0x000fe400078ff2ff */
[----:B------:R-:W-:Y:S01]  /*0100*/  LOP3.LUT R2, R5, R0, RZ, 0xfc, !PT ;  /* 0x0000000005027212 */ /* 0x000fe200078efcff */
[----:B--2-4-:R-:W-:Y:S06]  /*0110*/  BRA.U !UP0, `(.L_x_18707) ;  /* 0x00000005080c7547 */ /* 0x014fec000b800000 */
        /* <DEDUP_REMOVED lines=16> */
[----:B------:R-:W-:-:S04]  /*0220*/  @P0 LOP3.LUT R2, R2, 0x100, RZ, 0xfc, !PT ;  /* 0x0000010002020812 */ /* 0x000fc800078efcff */
[----:B------:R0:W5:Y:S02]  /*0230*/  @P0 LDG.E.128 R16, desc[UR12][R70.64] ;  /* 0x0000000c46100981 */ /* 0x000164000c1e1d00 */
[----:B------:R-:W2:Y:S01]  /*0240*/  @P2 LDC.64 R78, c[0x0][0x3d0] ;  /* 0x0000f400ff4e2b82 */ /* 0x000ea20000000a00 */
[----:B---3--:R-:W-:-:S05]  /*0250*/  @P1 IMAD.WIDE.U32 R72, R2, 0x10, R72 ;  /* 0x0000001002481825 */ /* 0x008fca00078e0048 */
        /* <DEDUP_REMOVED lines=8> */
[----:B------:R-:W1:Y:S08]  /*02e0*/  @P3 LDC.64 R84, c[0x0][0x3d0] ;  /* 0x0000f400ff543b82 */ /* 0x000e700000000a00 */
[----:B------:R-:W0:Y:S08]  /*02f0*/  @P3 LDC.64 R86, c[0x0][0x438] ;  /* 0x00010e00ff563b82 */ /* 0x000e300000000a00 */
[----:B------:R-:W0:Y:S08]  /*0300*/  @P3 LDC.64 R88, c[0x0][0x3e8] ;  /* 0x0000fa00ff583b82 */ /* 0x000e300000000a00 */
[----:B------:R-:W0:Y:S08]  /*0310*/  @P4 LDC.64 R90, c[0x0][0x3d0] ;  /* 0x0000f400ff5a4b82 */ /* 0x000e300000000a00 */
[----:B------:R-:W0:Y:S08]  /*0320*/  @P4 LDC.64 R92, c[0x0][0x438] ;  /* 0x00010e00ff5c4b82 */ /* 0x000e300000000a00 */
[----:B------:R-:W0:Y:S01]  /*0330*/  @P4 LDC.64 R94, c[0x0][0x3e8] ;  /* 0x0000fa00ff5e4b82 */ /* 0x000e220000000a00 */
[----:B--2---:R-:W-:-:S04]  /*0340*/  @P2 IMAD.WIDE.U32 R78, R2, 0x10, R78 ;  /* 0x00000010024e2825 */ /* 0x004fc800078e004e */
[C---:B---3--:R-:W-:Y:S01]  /*0350*/  @P2 IMAD.WIDE.U32 R80, R2.reuse, 0x10, R80 ;  /* 0x0000001002502825 */ /* 0x048fe200078e0050 */
[----:B------:R2:W5:Y:S03]  /*0360*/  @P2 LDG.E.128 R32, desc[UR12][R78.64] ;  /* 0x0000000c4e202981 */ /* 0x000566000c1e1d00 */
[C---:B----4-:R-:W-:Y:S01]  /*0370*/  @P2 IMAD.WIDE.U32 R82, R2.reuse, 0x10, R82 ;  /* 0x0000001002522825 */ /* 0x050fe200078e0052 */
[----:B------:R-:W-:Y:S01]  /*0380*/  @P2 IADD3 R2, PT, PT, R2, 0x100, RZ ;  /* 0x0000010002022810 */ /* 0x000fe20007ffe0ff */
[----:B------:R2:W5:Y:S04]  /*0390*/  @P2 LDG.E.128 R36, desc[UR12][R80.64] ;  /* 0x0000000c50242981 */ /* 0x000568000c1e1d00 */
[C---:B-1----:R-:W-:Y:S01]  /*03a0*/  @P3 IMAD.WIDE.U32 R84, R2.reuse, 0x10, R84 ;  /* 0x0000001002543825 */ /* 0x042fe200078e0054 */
[----:B------:R2:W5:Y:S03]  /*03b0*/  @P2 LDG.E.128 R40, desc[UR12][R82.64] ;  /* 0x0000000c52282981 */ /* 0x000566000c1e1d00 */
[C---:B0-----:R-:W-:Y:S01]  /*03c0*/  @P3 IMAD.WIDE.U32 R86, R2.reuse, 0x10, R86 ;  /* 0x0000001002563825 */ /* 0x041fe200078e0056 */
[----:B------:R2:W5:Y:S03]  /*03d0*/  @P3 LDG.E.128 R44, desc[UR12][R84.64] ;  /* 0x0000000c542c3981 */ /* 0x000566000c1e1d00 */
[C---:B------:R-:W-:Y:S01]  /*03e0*/  @P3 IMAD.WIDE.U32 R88, R2.reuse, 0x10, R88 ;  /* 0x0000001002583825 */ /* 0x040fe200078e0058 */
[----:B------:R-:W-:Y:S01]  /*03f0*/  @P3 IADD3 R2, PT, PT, R2, 0x100, RZ ;  /* 0x0000010002023810 */ /* 0x000fe20007ffe0ff */
[----:B------:R2:W5:Y:S04]  /*0400*/  @P3 LDG.E.128 R48, desc[UR12][R86.64] ;  /* 0x0000000c56303981 */ /* 0x000568000c1e1d00 */
[C---:B------:R-:W-:Y:S01]  /*0410*/  @P4 IMAD.WIDE.U32 R90, R2.reuse, 0x10, R90 ;  /* 0x00000010025a4825 */ /* 0x040fe200078e005a */
[----:B------:R2:W5:Y:S03]  /*0420*/  @P3 LDG.E.128 R52, desc[UR12][R88.64] ;  /* 0x0000000c58343981 */ /* 0x000566000c1e1d00 */
[C---:B------:R-:W-:Y:S01]  /*0430*/  @P4 IMAD.WIDE.U32 R92, R2.reuse, 0x10, R92 ;  /* 0x00000010025c4825 */ /* 0x040fe200078e005c */
[----:B------:R2:W5:Y:S03]  /*0440*/  @P4 LDG.E.128 R56, desc[UR12][R90.64] ;  /* 0x0000000c5a384981 */ /* 0x000566000c1e1d00 */
[----:B------:R-:W-:Y:S01]  /*0450*/  @P4 IMAD.WIDE.U32 R94, R2, 0x10, R94 ;  /* 0x00000010025e4825 */ /* 0x000fe200078e005e */
[----:B------:R2:W5:Y:S04]  /*0460*/  @P4 LDG.E.128 R60, desc[UR12][R92.64] ;  /* 0x0000000c5c3c4981 */ /* 0x000568000c1e1d00 */
[----:B------:R2:W5:Y:S01]  /*0470*/  @P4 LDG.E.128 R64, desc[UR12][R94.64] ;  /* 0x0000000c5e404981 */ /* 0x000562000c1e1d00 */
[----:B------:R-:W-:-:S02]  /*0480*/  ISETP.GE.U32.AND P0, PT, R3, 0x600, PT ;  /* 0x000006000300780c */ /* 0x000fc40003f06070 */
[----:B------:R-:W-:-:S11]  /*0490*/  @P4 IADD3 R2, PT, PT, R2, 0x100, RZ ;  /* 0x0000010002024810 */ /* 0x000fd60007ffe0ff */
[----:B--2---:R-:W-:Y:S05]  /*04a0*/  @!P0 BRA `(.L_x_18708) ;  /* 0x0000000400148947 */ /* 0x004fea0003800000 */
[----:B------:R-:W0:Y:S08]  /*04b0*/  LDC.64 R68, c[0x0][0x3d0] ;  /* 0x0000f400ff447b82 */ /* 0x000e300000000a00 */
[----:B------:R-:W1:Y:S08]  /*04c0*/  LDC.64 R72, c[0x0][0x438] ;  /* 0x00010e00ff487b82 */ /* 0x000e700000000a00 */
[----:B------:R-:W2:Y:S01]  /*04d0*/  LDC.64 R76, c[0x0][0x3e8] ;  /* 0x0000fa00ff4c7b82 */ /* 0x000ea20000000a00 */
[----:B0-----:R-:W-:-:S06]  /*04e0*/  IMAD.WIDE.U32 R68, R2, 0x10, R68 ;  /* 0x0000001002447825 */ /* 0x001fcc00078e0044 */
[----:B------:R-:W5:Y:S01]  /*04f0*/  LDG.E.128 R68, desc[UR12][R68.64] ;  /* 0x0000000c44447981 */ /* 0x000f62000c1e1d00 */
[----:B-1----:R-:W-:-:S06]  /*0500*/  IMAD.WIDE.U32 R72, R2, 0x10, R72 ;  /* 0x0000001002487825 */ /* 0x002fcc00078e0048 */
[----:B------:R-:W5:Y:S01]  /*0510*/  LDG.E.128 R72, desc[UR12][R72.64] ;  /* 0x0000000c48487981 */ /* 0x000f62000c1e1d00 */
[----:B--2---:R-:W-:-:S06]  /*0520*/  IMAD.WIDE.U32 R76, R2, 0x10, R76 ;  /* 0x00000010024c7825 */ /* 0x004fcc00078e004c */
[----:B------:R-:W5:Y:S01]  /*0530*/  LDG.E.128 R76, desc[UR12][R76.64] ;  /* 0x0000000c4c4c7981 */ /* 0x000f62000c1e1d00 */
[----:B------:R-:W-:Y:S05]  /*0540*/  BRA `(.L_x_18708) ;  /* 0x0000000000ec7947 */ /* 0x000fea0003800000 */
.L_x_18707:
        /* <DEDUP_REMOVED lines=14> */
[----:B------:R-:W5:Y:S05]  /*0630*/  @P0 LDG.E.128 R8, desc[UR12][R14.64] ;  /* 0x0000000c0e080981 */ /* 0x000f6a000c1e1d00 */
        /* <DEDUP_REMOVED lines=9> */
[----:B------:R-:W5:Y:S06]  /*06d0*/  @P1 LDG.E.128 R28, desc[UR12][R36.64] ;  /* 0x0000000c241c1981 */ /* 0x000f6c000c1e1d00 */
[----:B------:R-:W0:Y:S01]  /*06e0*/  @P4 LDC.64 R6, c[0x0][0x3d0] ;  /* 0x0000f400ff064b82 */ /* 0x000e220000000a00 */
[C---:B-1----:R-:W-:Y:S01]  /*06f0*/  @P2 IMAD.WIDE.U32 R48, R2.reuse, 0x10, R48 ;  /* 0x0000001002302825 */ /* 0x042fe200078e0030 */
[----:B------:R-:W-:Y:S01]  /*0700*/  @P2 IADD3 R2, PT, PT, R2, 0x100, RZ ;  /* 0x0000010002022810 */ /* 0x000fe20007ffe0ff */
[----:B------:R-:W5:Y:S05]  /*0710*/  @P2 LDG.E.128 R32, desc[UR12][R38.64] ;  /* 0x0000000c26202981 */ /* 0x000f6a000c1e1d00 */
[----:B------:R-:W1:Y:S01]  /*0720*/  @P4 LDC.64 R12, c[0x0][0x3e8] ;  /* 0x0000fa00ff0c4b82 */ /* 0x000e620000000a00 */
[C---:B--2---:R-:W-:Y:S01]  /*0730*/  @P3 IMAD.WIDE.U32 R80, R2.reuse, 0x10, R50 ;  /* 0x0000001002503825 */ /* 0x044fe200078e0032 */
[----:B------:R2:W5:Y:S04]  /*0740*/  @P2 LDG.E.128 R40, desc[UR12][R48.64] ;  /* 0x0000000c30282981 */ /* 0x000568000c1e1d00 */
[----:B------:R-:W5:Y:S02]  /*0750*/  @P3 LDG.E.128 R44, desc[UR12][R80.64] ;  /* 0x0000000c502c3981 */ /* 0x000f64000c1e1d00 */
[----:B------:R-:W4:Y:S01]  /*0760*/  @P5 LDC.64 R62, c[0x0][0x3d0] ;  /* 0x0000f400ff3e5b82 */ /* 0x000f220000000a00 */
[C---:B---3--:R-:W-:Y:S01]  /*0770*/  @P3 IMAD.WIDE.U32 R82, R2.reuse, 0x10, R60 ;  /* 0x0000001002523825 */ /* 0x048fe200078e003c */
[----:B------:R-:W-:-:S04]  /*0780*/  @P3 IADD3 R2, PT, PT, R2, 0x100, RZ ;  /* 0x0000010002023810 */ /* 0x000fc80007ffe0ff */
[----:B------:R-:W5:Y:S01]  /*0790*/  @P3 LDG.E.128 R52, desc[UR12][R82.64] ;  /* 0x0000000c52343981 */ /* 0x000f62000c1e1d00 */
[C---:B0-----:R-:W-:Y:S01]  /*07a0*/  @P4 IMAD.WIDE.U32 R84, R2.reuse, 0x10, R6 ;  /* 0x0000001002544825 */ /* 0x041fe200078e0006 */
[----:B------:R-:W0:Y:S04]  /*07b0*/  @P5 LDC.64 R88, c[0x0][0x3e8] ;  /* 0x0000fa00ff585b82 */ /* 0x000e280000000a00 */
[----:B------:R-:W5:Y:S01]  /*07c0*/  @P4 LDG.E.128 R56, desc[UR12][R84.64] ;  /* 0x0000000c54384981 */ /* 0x000f62000c1e1d00 */
[C---:B-1----:R-:W-:Y:S01]  /*07d0*/  @P4 IMAD.WIDE.U32 R86, R2.reuse, 0x10, R12 ;  /* 0x0000001002564825 */ /* 0x042fe200078e000c */
[----:B------:R-:W-:-:S04]  /*07e0*/  @P4 IADD3 R2, PT, PT, R2, 0x100, RZ ;  /* 0x0000010002024810 */ /* 0x000fc80007ffe0ff */
[----:B------:R-:W5:Y:S01]  /*07f0*/  @P4 LDG.E.128 R64, desc[UR12][R86.64] ;  /* 0x0000000c56404981 */ /* 0x000f62000c1e1d00 */
[----:B----4-:R-:W-:-:S05]  /*0800*/  @P5 IMAD.WIDE.U32 R6, R2, 0x10, R62 ;  /* 0x0000001002065825 */ /* 0x010fca00078e003e */
[----:B------:R-:W5:Y:S01]  /*0810*/  @P5 LDG.E.128 R68, desc[UR12][R6.64] ;  /* 0x0000000c06445981 */ /* 0x000f62000c1e1d00 */
[----:B0-----:R-:W-:Y:S01]  /*0820*/  @P5 IMAD.WIDE.U32 R12, R2, 0x10, R88 ;  /* 0x00000010020c5825 */ /* 0x001fe200078e0058 */
[----:B------:R-:W-:Y:S02]  /*0830*/  CS2R R62, SRZ ;  /* 0x00000000003e7805 */ /* 0x000fe4000001ff00 */
[----:B------:R-:W-:Y:S02]  /*0840*/  CS2R R60, SRZ ;  /* 0x00000000003c7805 */ /* 0x000fe4000001ff00 */
[----:B------:R-:W-:Y:S02]  /*0850*/  CS2R R50, SRZ ;  /* 0x0000000000327805 */ /* 0x000fe4000001ff00 */
[----:B--2---:R-:W-:Y:S01]  /*0860*/  CS2R R48, SRZ ;  /* 0x0000000000307805 */ /* 0x004fe2000001ff00 */
[----:B------:R0:W5:Y:S01]  /*0870*/  @P5 LDG.E.128 R76, desc[UR12][R12.64] ;  /* 0x0000000c0c4c5981 */ /* 0x000162000c1e1d00 */
[----:B------:R-:W-:-:S02]  /*0880*/  CS2R R38, SRZ ;  /* 0x0000000000267805 */ /* 0x000fc4000001ff00 */
[----:B------:R-:W-:Y:S02]  /*0890*/  CS2R R36, SRZ ;  /* 0x0000000000247805 */ /* 0x000fe4000001ff00 */
[----:B------:R-:W-:Y:S02]  /*08a0*/  CS2R R26, SRZ ;  /* 0x00000000001a7805 */ /* 0x000fe4000001ff00 */
[----:B------:R-:W-:Y:S02]  /*08b0*/  CS2R R24, SRZ ;  /* 0x0000000000187805 */ /* 0x000fe4000001ff00 */
[----:B------:R-:W-:Y:S02]  /*08c0*/  CS2R R14, SRZ ;  /* 0x00000000000e7805 */ /* 0x000fe4000001ff00 */
[----:B------:R-:W-:Y:S02]  /*08d0*/  @P5 CS2R R74, SRZ ;  /* 0x00000000004a5805 */ /* 0x000fe4000001ff00 */
[----:B------:R-:W-:-:S02]  /*08e0*/  @P5 CS2R R72, SRZ ;  /* 0x0000000000485805 */ /* 0x000fc4000001ff00 */
[----:B0-----:R-:W-:-:S07]  /*08f0*/  CS2R R12, SRZ ;  /* 0x00000000000c7805 */ /* 0x001fce000001ff00 */
.L_x_18708:
[----:B------:R-:W-:Y:S05]  /*0900*/  BSYNC.RECONVERGENT B0 ;  /* 0x0000000000007941 */ /* 0x000fea0003800200 */
.L_x_18706:
[----:B------:R-:W0:Y:S02]  /*0910*/  LDCU UR5, c[0x0][0x384] ;  /* 0x00007080ff0577ac */ /* 0x000e240008000800 */
[----:B0-----:R-:W-:-:S06]  /*0920*/  UISETP.GE.AND UP0, UPT, UR7, UR5, UPT ;  /* 0x000000050700728c */ /* 0x001fcc000bf06270 */
[----:B------:R-:W-:-:S13]  /*0930*/  PLOP3.LUT P0, PT, PT, PT, UP0, 0x80, 0x8 ;  /* 0x000000000008781c */ /* 0x000fda0003f0f008 */
[----:B------:R-:W-:Y:S05]  /*0940*/  @P0 EXIT ;  /* 0x000000000000094d */ /* 0x000fea0003800000 */
[----:B------:R-:W-:Y:S01]  /*0950*/  USHF.R.S32.HI UR5, URZ, 0x2, UR4 ;  /* 0x00000002ff057899 */ /* 0x000fe20008011404 */
[----:B------:R-:W-:Y:S01]  /*0960*/  IADD3 R2, PT, PT, RZ, -R5, RZ ;  /* 0x80000005ff027210 */ /* 0x000fe20007ffe0ff */
[----:B------:R-:W0:Y:S02]  /*0970*/  LDCU UR22, c[0x0][0x40c] ;  /* 0x00008180ff1677ac */ /* 0x000e240008000800 */
[----:B------:R-:W-:Y:S02]  /*0980*/  ULOP3.LUT UR6, UR5, 0xff, URZ, 0xc0, !UPT ;  /* 0x000000ff05067892 */ /* 0x000fe4000f8ec0ff */
[----:B------:R-:W-:Y:S01]  /*0990*/  USHF.R.U32.HI UR5, URZ, 0x1, UR5 ;  /* 0x00000001ff057899 */ /* 0x000fe20008011605 */
[----:B------:R-:W1:Y:S03]  /*09a0*/  LDCU UR21, c[0x0][0x388] ;  /* 0x00007100ff1577ac */ /* 0x000e660008000800 */
[----:B------:R-:W-:Y:S01]  /*09b0*/  VIADDMNMX R2, R2, UR6, RZ, !PT ;  /* 0x0000000602027c46 */ /* 0x000fe2000f8001ff */
[----:B------:R-:W-:Y:S01]  /*09c0*/  ULOP3.LUT UR5, UR5, 0x7fffff80, URZ, 0xc0, !UPT ;  /* 0x7fffff8005057892 */ /* 0x000fe2000f8ec0ff */
[----:B------:R-:W-:Y:S01]  /*09d0*/  MOV R7, UR6 ;  /* 0x0000000600077c02 */ /* 0x000fe20008000f00 */
[----:B------:R-:W2:Y:S01]  /*09e0*/  LDCU.U8 UR16, c[0x0][0x410] ;  /* 0x00008200ff1077ac */ /* 0x000ea20008000000 */
[----:B------:R-:W-:Y:S01]  /*09f0*/  VIMNMX R2, PT, PT, R2, 0x20, PT ;  /* 0x0000002002027848 */ /* 0x000fe20003fe0100 */
[----:B------:R-:W3:Y:S03]  /*0a00*/  LDCU UR17, c[0x0][0x400] ;  /* 0x00008000ff1177ac */ /* 0x000ee60008000800 */
[----:B------:R-:W-:Y:S01]  /*0a10*/  LEA R2, R2, UR5, 0x2 ;  /* 0x0000000502027c11 */ /* 0x000fe2000f8e10ff */
[----:B------:R-:W4:Y:S03]  /*0a20*/  LDCU.64 UR14, c[0x0][0x3a0] ;  /* 0x00007400ff0e77ac */ /* 0x000f260008000a00 */
[----:B------:R-:W-:Y:S01]  /*0a30*/  I2FP.F32.U32 R5, R2 ;  /* 0x0000000200057245 */ /* 0x000fe20000201000 */
[----:B------:R-:W-:Y:S01]  /*0a40*/  IMAD R2, R0, -0x20, R7 ;  /* 0xffffffe000027824 */ /* 0x000fe200078e0207 */
[----:B------:R-:W0:Y:S02]  /*0a50*/  LDCU.128 UR8, c[0x0][0x3f0] ;  /* 0x00007e00ff0877ac */ /* 0x000e240008000c00 */
[----:B------:R0:W0:Y:S02]  /*0a60*/  MUFU.RCP R0, R5 ;  /* 0x0000000500007308 */ /* 0x0000240000001000 */
[----:B------:R-:W-:Y:S01]  /*0a70*/  VIMNMX R2, PT, PT, RZ, R2, !PT ;  /* 0x00000002ff027248 */ /* 0x000fe20007fe0100 */
[----:B------:R-:W0:Y:S03]  /*0a80*/  LDCU.64 UR18, c[0x0][0x380] ;  /* 0x00007000ff1277ac */ /* 0x000e260008000a00 */
[----:B------:R-:W-:Y:S01]  /*0a90*/  VIMNMX R2, PT, PT, R2, 0x20, PT ;  /* 0x0000002002027848 */ /* 0x000fe20003fe0100 */
[----:B------:R-:W-:-:S03]  /*0aa0*/  UPLOP3.LUT UP1, UPT, UPT, UPT, UPT, 0x40, 0x4 ;  /* 0x000000000004789c */ /* 0x000fc60003f2e870 */
[----:B-123--:R-:W-:-:S08]  /*0ab0*/  LEA R2, R2, UR5, 0x2 ;  /* 0x0000000502027c11 */ /* 0x00efd0000f8e10ff */
.L_x_18750:
[----:B0-----:R-:W-:-:S06]  /*0ac0*/  UIMAD.WIDE UR4, UR7, 0x4, UR8 ;  /* 0x00000004070478a5 */ /* 0x001fcc000f8e0208 */
[----:B-1234-:R-:W-:Y:S02]  /*0ad0*/  MOV R112, UR4 ;  /* 0x0000000400707c02 */ /* 0x01efe40008000f00 */
        /* <DEDUP_REMOVED lines=9> */
[----:B------:R-:W-:Y:S01]  /*0b70*/  BSSY.RECONVERGENT B0, `(.L_x_18709) ;  /* 0x000003f000007945 */ /* 0x000fe20003800200 */
[----:B--2---:R-:W-:-:S13]  /*0b80*/  R2UR UR20, R112 ;  /* 0x00000000701472ca */ /* 0x004fda00000e0000 */
[----:B------:R-:W-:Y:S01]  /*0b90*/  UISETP.GE.AND UP2, UPT, UR20, 0x1, UPT ;  /* 0x000000011400788c */ /* 0x000fe2000bf46270 */
[----:B---3--:R-:W-:-:S05]  /*0ba0*/  R2UR UR6, R114 ;  /* 0x00000000720672ca */ /* 0x008fca00000e0000 */
[----:B------:R-:W-:-:S05]  /*0bb0*/  PLOP3.LUT P5, PT, PT, PT, UP2, 0x80, 0x8 ;  /* 0x000000000008781c */ /* 0x000fca0003faf028 */
[----:B------:R-:W-:-:S06]  /*0bc0*/  @UP2 UIADD3 UR5, UPT, UPT, UR20, -0x1, URZ ;  /* 0xffffffff14052890 */ /* 0x000fcc000fffe0ff */
[----:B------:R-:W-:Y:S01]  /*0bd0*/  MOV R5, UR5 ;  /* 0x0000000500057c02 */ /* 0x000fe20008000f00 */
[----:B------:R-:W-:-:S04]  /*0be0*/  USHF.R.S32.HI UR5, URZ, 0x1f, UR4 ;  /* 0x0000001fff057899 */ /* 0x000fc80008011404 */
[----:B------:R-:W-:Y:S01]  /*0bf0*/  @P5 IMAD R5, R5, UR21, RZ ;  /* 0x0000001505055c24 */ /* 0x000fe2000f8e02ff */
[----:B------:R-:W-:-:S04]  /*0c00*/  ULEA.HI UR5, UR5, UR4, URZ, 0x2 ;  /* 0x0000000405057291 */ /* 0x000fc8000f8f10ff */
[----:B------:R-:W-:Y:S02]  /*0c10*/  @P5 SHF.R.S32.HI R6, RZ, 0x1f, R5 ;  /* 0x0000001fff065819 */ /* 0x000fe40000011405 */
[----:B------:R-:W-:Y:S02]  /*0c20*/  MOV R91, UR5 ;  /* 0x00000005005b7c02 */ /* 0x000fe40008000f00 */
[----:B------:R-:W-:Y:S02]  /*0c30*/  @P5 LEA.HI R5, R6, R5, RZ, 0x2 ;  /* 0x0000000506055211 */ /* 0x000fe400078f10ff */
        /* <DEDUP_REMOVED lines=9> */
.L_x_18711:
[----:B------:R-:W-:Y:S05]  /*0cd0*/  BRA.U !UP0, `(.L_x_18712) ;  /* 0x0000000108547547 */ /* 0x000fea000b800000 */
[----:B------:R-:W0:Y:S02]  /*0ce0*/  LDC.64 R84, c[0x0][0x3a0] ;  /* 0x0000e800ff547b82 */ /* 0x000e240000000a00 */
[----:B0-----:R-:W-:-:S06]  /*0cf0*/  IMAD.WIDE.U32 R84, R112, 0x10, R84 ;  /* 0x0000001070547825 */ /* 0x001fcc00078e0054 */
[----:B------:R-:W2:Y:S01]  /*0d00*/  LDG.E.128 R84, desc[UR12][R84.64] ;  /* 0x0000000c54547981 */ /* 0x000ea2000c1e1d00 */
[----:B------:R-:W-:-:S13]  /*0d10*/  ISETP.LT.AND P1, PT, RZ, UR20, PT ;  /* 0x00000014ff007c0c */ /* 0x000fda000bf21270 */
[----:B------:R-:W0:Y:S08]  /*0d20*/  @P1 LDC R7, c[0x0][0x40c] ;  /* 0x00010300ff071b82 */ /* 0x000e300000000800 */
[----:B------:R-:W1:Y:S08]  /*0d30*/  @P1 LDC R5, c[0x0][0x40c] ;  /* 0x00010300ff051b82 */ /* 0x000e700000000800 */
[----:B------:R-:W3:Y:S01]  /*0d40*/  @P1 LDC R4, c[0x0][0x40c] ;  /* 0x00010300ff041b82 */ /* 0x000ee20000000800 */
[----:B0----5:R-:W-:Y:S01]  /*0d50*/  @P1 FMUL.FTZ R7, R82, R7 ;  /* 0x0000000752071220 */ /* 0x021fe20000410000 */
[----:B-1----:R-:W-:Y:S01]  /*0d60*/  @P1 FMUL.FTZ R5, R80, R5 ;  /* 0x0000000550051220 */ /* 0x002fe20000410000 */
[----:B---3--:R-:W-:Y:S01]  /*0d70*/  @P1 FMUL.FTZ R4, R81, R4 ;  /* 0x0000000451041220 */ /* 0x008fe20000410000 */
[----:B--2---:R-:W-:Y:S01]  /*0d80*/  MOV R90, R86 ;  /* 0x00000056005a7202 */ /* 0x004fe20000000f00 */
[----:B------:R-:W-:Y:S01]  /*0d90*/  @P1 FFMA.FTZ R90, R7, R18, R86 ;  /* 0x00000012075a1223 */ /* 0x000fe20000010056 */
[----:B------:R-:W-:Y:S01]  /*0da0*/  @!P1 MOV R88, R84 ;  /* 0x0000005400589202 */ /* 0x000fe20000000f00 */
[----:B------:R-:W-:Y:S01]  /*0db0*/  @P1 FFMA.FTZ R88, R5, R16, R84 ;  /* 0x0000001005581223 */ /* 0x000fe20000010054 */
[----:B------:R-:W-:Y:S01]  /*0dc0*/  MOV R89, R85 ;  /* 0x0000005500597202 */ /* 0x000fe20000000f00 */
[----:B------:R-:W-:Y:S01]  /*0dd0*/  @P1 FFMA.FTZ R89, R4, R17, R85 ;  /* 0x0000001104591223 */ /* 0x000fe20000010055 */
[----:B------:R-:W-:Y:S01]  /*0de0*/  MOV R7, R87 ;  /* 0x0000005700077202 */ /* 0x000fe20000000f00 */
[----:B------:R-:W-:Y:S06]  /*0df0*/  @!P1 BRA `(.L_x_18713) ;  /* 0x0000000000409947 */ /* 0x000fec0003800000 */
[----:B------:R-:W-:-:S04]  /*0e00*/  FMUL.FTZ R4, R83, UR22 ;  /* 0x0000001653047c20 */ /* 0x000fc80008410000 */
[----:B------:R-:W-:Y:S01]  /*0e10*/  FFMA.FTZ R87, R4, R19, R87 ;  /* 0x0000001304577223 */ /* 0x000fe20000010057 */
[----:B------:R-:W-:Y:S06]  /*0e20*/  BRA `(.L_x_18713) ;  /* 0x0000000000347947 */ /* 0x000fec0003800000 */
.L_x_18712:
[----:B-----5:R-:W-:Y:S01]  /*0e30*/  FMUL.FTZ R87, R82, UR22 ;  /* 0x0000001652577c20 */ /* 0x020fe20008410000 */
[----:B------:R-:W-:Y:S01]  /*0e40*/  FMUL.FTZ R5, R80, UR22 ;  /* 0x0000001650057c20 */ /* 0x000fe20008410000 */
[----:B------:R-:W-:Y:S01]  /*0e50*/  FMUL.FTZ R4, R81, UR22 ;  /* 0x0000001651047c20 */ /* 0x000fe20008410000 */
[----:B------:R-:W-:Y:S01]  /*0e60*/  FMUL.FTZ R6, R83, UR22 ;  /* 0x0000001653067c20 */ /* 0x000fe20008410000 */
[----:B------:R-:W-:Y:S01]  /*0e70*/  FMUL.FTZ R90, R87, R18 ;  /* 0x00000012575a7220 */ /* 0x000fe20000410000 */
[----:B------:R-:W-:Y:S01]  /*0e80*/  FMUL.FTZ R88, R5, R16 ;  /* 0x0000001005587220 */ /* 0x000fe20000410000 */
[----:B------:R-:W-:Y:S01]  /*0e90*/  FMUL.FTZ R89, R4, R17 ;  /* 0x0000001104597220 */ /* 0x000fe20000410000 */
[----:B------:R-:W-:Y:S01]  /*0ea0*/  FMUL.FTZ R87, R6, R19 ;  /* 0x0000001306577220 */ /* 0x000fe20000410000 */
[----:B------:R-:W-:-:S04]  /*0eb0*/  ISETP.LT.AND P1, PT, RZ, UR20, PT ;  /* 0x00000014ff007c0c */ /* 0x000fc8000bf21270 */
[----:B------:R-:W-:Y:S02]  /*0ec0*/  FSEL R88, R88, RZ, P1 ;  /* 0x000000ff58587208 */ /* 0x000fe40000800000 */
[----:B------:R-:W-:Y:S02]  /*0ed0*/  FSEL R89, R89, RZ, P1 ;  /* 0x000000ff59597208 */ /* 0x000fe40000800000 */
[----:B------:R-:W-:Y:S02]  /*0ee0*/  FSEL R90, R90, RZ, P1 ;  /* 0x000000ff5a5a7208 */ /* 0x000fe40000800000 */
[----:B------:R-:W-:-:S07]  /*0ef0*/  FSEL R87, R87, RZ, P1 ;  /* 0x000000ff57577208 */ /* 0x000fce0000800000 */
.L_x_18713:
[----:B------:R-:W0:Y:S01]  /*0f00*/  LDC.64 R4, c[0x0][0x3a8] ;  /* 0x0000ea00ff047b82 */ /* 0x000e220000000a00 */
[----:B------:R-:W-:Y:S02]  /*0f10*/  MOV R91, R87 ;  /* 0x00000057005b7202 */ /* 0x000fe40000000f00 */
[----:B------:R-:W-:Y:S01]  /*0f20*/  IADD3 R113, PT, PT, R113, 0x100, RZ ;  /* 0x0000010071717810 */ /* 0x000fe20007ffe0ff */
[C---:B0-----:R-:W-:Y:S01]  /*0f30*/  IMAD.WIDE.U32 R4, R112.reuse, 0x10, R4 ;  /* 0x0000001070047825 */ /* 0x041fe200078e0004 */
[----:B------:R-:W-:-:S04]  /*0f40*/  IADD3 R112, PT, PT, R112, 0x100, RZ ;  /* 0x0000010070707810 */ /* 0x000fc80007ffe0ff */
[----:B------:R0:W-:Y:S03]  /*0f50*/  STG.E.128 desc[UR12][R4.64], R88 ;  /* 0x0000005804007986 */ /* 0x0001e6000c101d0c */
.L_x_18710:
[----:B----4-:R-:W-:Y:S05]  /*0f60*/  BSYNC.RECONVERGENT B0 ;  /* 0x0000000000007941 */ /* 0x010fea0003800200 */
.L_x_18709:
[----:B------:R-:W-:Y:S01]  /*0f70*/  ISETP.GE.U32.AND P1, PT, R3, 0x200, PT ;  /* 0x000002000300780c */ /* 0x000fe20003f26070 */
[----:B------:R-:W-:Y:S03]  /*0f80*/  BSSY.RECONVERGENT B0, `(.L_x_18714) ;  /* 0x0000033000007945 */ /* 0x000fe60003800200 */
[----:B0-----:R-:W-:-:S09]  /*0f90*/  P2R R4, PR, RZ, 0x2 ;  /* 0x00000002ff047803 */ /* 0x001fd20000000000 */
[----:B------:R-:W-:Y:S05]  /*0fa0*/  @!P1 BRA `(.L_x_18715) ;  /* 0x0000000000c09947 */ /* 0x000fea0003800000 */
[----:B------:R-:W-:Y:S01]  /*0fb0*/  ISETP.NE.U32.AND P1, PT, RZ, UR14, PT ;  /* 0x0000000eff007c0c */ /* 0x000fe2000bf25070 */
[----:B------:R-:W0:Y:S03]  /*0fc0*/  @P5 LDC.64 R92, c[0x0][0x390] ;  /* 0x0000e400ff5c5b82 */ /* 0x000e260000000a00 */
[----:B------:R-:W-:-:S13]  /*0fd0*/  ISETP.NE.AND.EX P1, PT, RZ, UR15, PT, P1 ;  /* 0x0000000fff007c0c */ /* 0x000fda000bf25310 */
[----:B------:R-:W1:Y:S01]  /*0fe0*/  @P1 LDC.64 R4, c[0x0][0x3a0] ;  /* 0x0000e800ff041b82 */ /* 0x000e620000000a00 */
[----:B0-----:R-:W-:-:S05]  /*0ff0*/  @P5 IMAD.WIDE.U32 R92, R113, 0x10, R92 ;  /* 0x00000010715c5825 */ /* 0x001fca00078e005c */
[----:B------:R0:W5:Y:S01]  /*1000*/  @P5 LDG.E.128 R80, desc[UR12][R92.64] ;  /* 0x0000000c5c505981 */ /* 0x000162000c1e1d00 */
[----:B-1----:R-:W-:-:S06]  /*1010*/  @P1 IMAD.WIDE.U32 R4, R112, 0x10, R4 ;  /* 0x0000001070041825 */ /* 0x002fcc00078e0004 */
[----:B------:R-:W2:Y:S02]  /*1020*/  @P1 LDG.E.128 R4, desc[UR12][R4.64] ;  /* 0x0000000c04041981 */ /* 0x000ea4000c1e1d00 */
[----:B--2---:R-:W-:Y:S02]  /*1030*/  @P1 MOV R86, R6 ;  /* 0x0000000600561202 */ /* 0x004fe40000000f00 */
[----:B------:R-:W-:Y:S02]  /*1040*/  @P1 MOV R85, R5 ;  /* 0x0000000500551202 */ /* 0x000fe40000000f00 */
[----:B------:R-:W-:Y:S01]  /*1050*/  @P1 MOV R84, R4 ;  /* 0x0000000400541202 */ /* 0x000fe20000000f00 */
[----:B0-----:R-:W-:Y:S06]  /*1060*/  @!P1 BRA `(.L_x_18716) ;  /* 0x0000000000489947 */ /* 0x001fec0003800000 */
[----:B------:R-:W-:Y:S02]  /*1070*/  ISETP.LT.AND P1, PT, RZ, UR20, PT ;  /* 0x00000014ff007c0c */ /* 0x000fe4000bf21270 */
[----:B------:R-:W-:Y:S02]  /*1080*/  MOV R92, R84 ;  /* 0x00000054005c7202 */ /* 0x000fe40000000f00 */
[----:B------:R-:W-:Y:S02]  /*1090*/  MOV R93, R85 ;  /* 0x00000055005d7202 */ /* 0x000fe40000000f00 */
[----:B------:R-:W-:Y:S02]  /*10a0*/  MOV R94, R86 ;  /* 0x00000056005e7202 */ /* 0x000fe40000000f00 */
[----:B------:R-:W-:-:S05]  /*10b0*/  MOV R95, R7 ;  /* 0x00000007005f7202 */ /* 0x000fca0000000f00 */
[----:B------:R-:W0:Y:S08]  /*10c0*/  @P1 LDC R5, c[0x0][0x40c] ;  /* 0x00010300ff051b82 */ /* 0x000e300000000800 */
[----:B------:R-:W1:Y:S08]  /*10d0*/  @P1 LDC R4, c[0x0][0x40c] ;  /* 0x00010300ff041b82 */ /* 0x000e700000000800 */
[----:B------:R-:W2:Y:S01]  /*10e0*/  @P1 LDC R91, c[0x0][0x40c] ;  /* 0x00010300ff5b1b82 */ /* 0x000ea20000000800 */
[----:B0----5:R-:W-:-:S04]  /*10f0*/  @P1 FMUL.FTZ R5, R80, R5 ;  /* 0x0000000550051220 */ /* 0x021fc80000410000 */
[----:B------:R-:W-:Y:S01]  /*1100*/  @P1 FFMA.FTZ R92, R5, R28, R84 ;  /* 0x0000001c055c1223 */ /* 0x000fe20000010054 */
[----:B-1----:R-:W-:-:S04]  /*1110*/  @P1 FMUL.FTZ R4, R81, R4 ;  /* 0x0000000451041220 */ /* 0x002fc80000410000 */
[----:B------:R-:W-:Y:S01]  /*1120*/  @P1 FFMA.FTZ R93, R4, R29, R85 ;  /* 0x0000001d045d1223 */ /* 0x000fe20000010055 */
[----:B--2---:R-:W-:-:S04]  /*1130*/  @P1 FMUL.FTZ R91, R82, R91 ;  /* 0x0000005b525b1220 */ /* 0x004fc80000410000 */
[----:B------:R-:W-:Y:S01]  /*1140*/  @P1 FFMA.FTZ R94, R91, R30, R86 ;  /* 0x0000001e5b5e1223 */ /* 0x000fe20000010056 */
[----:B------:R-:W-:Y:S06]  /*1150*/  @!P1 BRA `(.L_x_18717) ;  /* 0x0000000000409947 */ /* 0x000fec0003800000 */
[----:B------:R-:W-:-:S04]  /*1160*/  FMUL.FTZ R4, R83, UR22 ;  /* 0x0000001653047c20 */ /* 0x000fc80008410000 */
[----:B------:R-:W-:Y:S01]  /*1170*/  FFMA.FTZ R95, R4, R31, R7 ;  /* 0x0000001f045f7223 */ /* 0x000fe20000010007 */
[----:B------:R-:W-:Y:S06]  /*1180*/  BRA `(.L_x_18717) ;  /* 0x0000000000347947 */ /* 0x000fec0003800000 */
.L_x_18716:
        /* <DEDUP_REMOVED lines=13> */
.L_x_18717:
[----:B------:R-:W0:Y:S01]  /*1260*/  LDC.64 R4, c[0x0][0x3a8] ;  /* 0x0000ea00ff047b82 */ /* 0x000e220000000a00 */
[----:B------:R-:W-:Y:S01]  /*1270*/  IADD3 R113, PT, PT, R113, 0x100, RZ ;  /* 0x0000010071717810 */ /* 0x000fe20007ffe0ff */
[C---:B0-----:R-:W-:Y:S01]  /*1280*/  IMAD.WIDE.U32 R4, R112.reuse, 0x10, R4 ;  /* 0x0000001070047825 */ /* 0x041fe200078e0004 */
[----:B------:R-:W-:-:S04]  /*1290*/  IADD3 R112, PT, PT, R112, 0x100, RZ ;  /* 0x0000010070707810 */ /* 0x000fc80007ffe0ff */
[----:B------:R0:W-:Y:S03]  /*12a0*/  STG.E.128 desc[UR12][R4.64], R92 ;  /* 0x0000005c04007986 */ /* 0x0001e6000c101d0c */
.L_x_18715:
[----:B------:R-:W-:Y:S05]  /*12b0*/  BSYNC.RECONVERGENT B0 ;  /* 0x0000000000007941 */ /* 0x000fea0003800200 */
.L_x_18714:
        /* <DEDUP_REMOVED lines=34> */
.L_x_18720:
        /* <DEDUP_REMOVED lines=13> */
.L_x_18721:
[----:B------:R-:W0:Y:S01]  /*15b0*/  LDC.64 R4, c[0x0][0x3a8] ;  /* 0x0000ea00ff047b82 */ /* 0x000e220000000a00 */
[----:B------:R-:W-:Y:S01]  /*15c0*/  IADD3 R113, PT, PT, R113, 0x100, RZ ;  /* 0x0000010071717810 */ /* 0x000fe20007ffe0ff */
[C---:B0-----:R-:W-:Y:S01]  /*15d0*/  IMAD.WIDE.U32 R4, R112.reuse, 0x10, R4 ;  /* 0x0000001070047825 */ /* 0x041fe200078e0004 */
[----:B------:R-:W-:-:S04]  /*15e0*/  IADD3 R112, PT, PT, R112, 0x100, RZ ;  /* 0x0000010070707810 */ /* 0x000fc80007ffe0ff */
[----:B------:R1:W-:Y:S03]  /*15f0*/  STG.E.128 desc[UR12][R4.64], R96 ;  /* 0x0000006004007986 */ /* 0x0003e6000c101d0c */
.L_x_18719:
[----:B------:R-:W-:Y:S05]  /*1600*/  BSYNC.RECONVERGENT B0 ;  /* 0x0000000000007941 */ /* 0x000fea0003800200 */
.L_x_18718:
        /* <DEDUP_REMOVED lines=34> */
.L_x_18724:
        /* <DEDUP_REMOVED lines=13> */
.L_x_18725:
[----:B------:R-:W0:Y:S01]  /*1900*/  LDC.64 R4, c[0x0][0x3a8] ;  /* 0x0000ea00ff047b82 */ /* 0x000e220000000a00 */
[----:B------:R-:W-:Y:S01]  /*1910*/  IADD3 R113, PT, PT, R113, 0x100, RZ ;  /* 0x0000010071717810 */ /* 0x000fe20007ffe0ff */
[C---:B0-----:R-:W-:Y:S01]  /*1920*/  IMAD.WIDE.U32 R4, R112.reuse, 0x10, R4 ;  /* 0x0000001070047825 */ /* 0x041fe200078e0004 */
[----:B------:R-:W-:-:S04]  /*1930*/  IADD3 R112, PT, PT, R112, 0x100, RZ ;  /* 0x0000010070707810 */ /* 0x000fc80007ffe0ff */
[----:B------:R2:W-:Y:S03]  /*1940*/  STG.E.128 desc[UR12][R4.64], R100 ;  /* 0x0000006404007986 */ /* 0x0005e6000c101d0c */
.L_x_18723:
[----:B------:R-:W-:Y:S05]  /*1950*/  BSYNC.RECONVERGENT B0 ;  /* 0x0000000000007941 */ /* 0x000fea0003800200 */
.L_x_18722:
        /* <DEDUP_REMOVED lines=34> */
.L_x_18728:
        /* <DEDUP_REMOVED lines=13> */
.L_x_18729:
[----:B------:R-:W0:Y:S01]  /*1c50*/  LDC.64 R4, c[0x0][0x3a8] ;  /* 0x0000ea00ff047b82 */ /* 0x000e220000000a00 */
[----:B------:R-:W-:Y:S01]  /*1c60*/  IADD3 R113, PT, PT, R113, 0x100, RZ ;  /* 0x0000010071717810 */ /* 0x000fe20007ffe0ff */
[C---:B0-----:R-:W-:Y:S01]  /*1c70*/  IMAD.WIDE.U32 R4, R112.reuse, 0x10, R4 ;  /* 0x0000001070047825 */ /* 0x041fe200078e0004 */
[----:B------:R-:W-:-:S04]  /*1c80*/  IADD3 R112, PT, PT, R112, 0x100, RZ ;  /* 0x0000010070707810 */ /* 0x000fc80007ffe0ff */
[----:B------:R3:W-:Y:S03]  /*1c90*/  STG.E.128 desc[UR12][R4.64], R104 ;  /* 0x0000006804007986 */ /* 0x0007e6000c101d0c */
.L_x_18727:
[----:B------:R-:W-:Y:S05]  /*1ca0*/  BSYNC.RECONVERGENT B0 ;  /* 0x0000000000007941 */ /* 0x000fea0003800200 */
.L_x_18726:
[----:B------:R-:W-:Y:S01]  /*1cb0*/  ISETP.GE.U32.AND P4, PT, R3, 0x600, PT ;  /* 0x000006000300780c */ /* 0x000fe20003f86070 */
[----:B------:R-:W-:-:S12]  /*1cc0*/  BSSY.RECONVERGENT B0, `(.L_x_18730) ;  /* 0x0000032000007945 */ /* 0x000fd80003800200 */
[----:B------:R-:W-:Y:S05]  /*1cd0*/  @!P4 BRA `(.L_x_18731) ;  /* 0x0000000000c0c947 */ /* 0x000fea0003800000 */
[----:B0123--:R-:W0:Y:S02]  /*1ce0*/  @P5 LDC.64 R4, c[0x0][0x390] ;  /* 0x0000e400ff045b82 */ /* 0x00fe240000000a00 */
[----:B0-----:R-:W-:-:S05]  /*1cf0*/  @P5 IMAD.WIDE.U32 R4, R113, 0x10, R4 ;  /* 0x0000001071045825 */ /* 0x001fca00078e0004 */
[----:B------:R0:W5:Y:S01]  /*1d00*/  @P5 LDG.E.128 R80, desc[UR12][R4.64] ;  /* 0x0000000c04505981 */ /* 0x000162000c1e1d00 */
[----:B------:R-:W-:-:S04]  /*1d10*/  ISETP.NE.U32.AND P5, PT, RZ, UR14, PT ;  /* 0x0000000eff007c0c */ /* 0x000fc8000bfa5070 */
[----:B------:R-:W-:-:S13]  /*1d20*/  ISETP.NE.AND.EX P5, PT, RZ, UR15, PT, P5 ;  /* 0x0000000fff007c0c */ /* 0x000fda000bfa5350 */
[----:B------:R-:W1:Y:S02]  /*1d30*/  @P5 LDC.64 R108, c[0x0][0x3a0] ;  /* 0x0000e800ff6c5b82 */ /* 0x000e640000000a00 */
[----:B-1----:R-:W-:-:S06]  /*1d40*/  @P5 IMAD.WIDE.U32 R108, R112, 0x10, R108 ;  /* 0x00000010706c5825 */ /* 0x002fcc00078e006c */
[----:B------:R-:W2:Y:S02]  /*1d50*/  @P5 LDG.E.128 R108, desc[UR12][R108.64] ;  /* 0x0000000c6c6c5981 */ /* 0x000ea4000c1e1d00 */
[----:B--2---:R-:W-:Y:S02]  /*1d60*/  @P5 MOV R7, R111 ;  /* 0x0000006f00075202 */ /* 0x004fe40000000f00 */
[----:B------:R-:W-:Y:S02]  /*1d70*/  @P5 MOV R86, R110 ;  /* 0x0000006e00565202 */ /* 0x000fe40000000f00 */
[----:B------:R-:W-:Y:S02]  /*1d80*/  @P5 MOV R85, R109 ;  /* 0x0000006d00555202 */ /* 0x000fe40000000f00 */
[----:B------:R-:W-:Y:S01]  /*1d90*/  @P5 MOV R84, R108 ;  /* 0x0000006c00545202 */ /* 0x000fe20000000f00 */
[----:B0-----:R-:W-:Y:S06]  /*1da0*/  @!P5 BRA `(.L_x_18732) ;  /* 0x00000000004cd947 */ /* 0x001fec0003800000 */
[----:B------:R-:W-:Y:S01]  /*1db0*/  UISETP.GT.AND UP0, UPT, UR20, URZ, UPT ;  /* 0x000000ff1400728c */ /* 0x000fe2000bf04270 */
[----:B------:R-:W-:Y:S02]  /*1dc0*/  MOV R108, R84 ;  /* 0x00000054006c7202 */ /* 0x000fe40000000f00 */
[----:B------:R-:W-:Y:S02]  /*1dd0*/  MOV R109, R85 ;  /* 0x00000055006d7202 */ /* 0x000fe40000000f00 */
[----:B------:R-:W-:Y:S02]  /*1de0*/  MOV R110, R86 ;  /* 0x00000056006e7202 */ /* 0x000fe40000000f00 */
[----:B------:R-:W-:Y:S02]  /*1df0*/  PLOP3.LUT P5, PT, PT, PT, UP0, 0x80, 0x8 ;  /* 0x000000000008781c */ /* 0x000fe40003faf008 */
[----:B------:R-:W-:Y:S02]  /*1e00*/  MOV R111, R7 ;  /* 0x00000007006f7202 */ /* 0x000fe40000000f00 */
[----:B------:R-:W0:Y:S01]  /*1e10*/  @UP0 LDCU UR4, c[0x0][0x40c] ;  /* 0x00008180ff0407ac */ /* 0x000e220008000800 */
[----:B------:R-:W1:Y:S01]  /*1e20*/  @UP0 LDCU UR5, c[0x0][0x40c] ;  /* 0x00008180ff0507ac */ /* 0x000e620008000800 */
[----:B------:R-:W2:Y:S07]  /*1e30*/  @UP0 LDCU UR23, c[0x0][0x40c] ;  /* 0x00008180ff1707ac */ /* 0x000eae0008000800 */
[----:B0----5:R-:W-:Y:S01]  /*1e40*/  @P5 FMUL.FTZ R5, R80, UR4 ;  /* 0x0000000450055c20 */ /* 0x021fe20008410000 */
[----:B-1----:R-:W-:-:S03]  /*1e50*/  @P5 FMUL.FTZ R4, R81, UR5 ;  /* 0x0000000551045c20 */ /* 0x002fc60008410000 */
[----:B------:R-:W-:Y:S01]  /*1e60*/  @P5 FFMA.FTZ R108, R5, R76, R84 ;  /* 0x0000004c056c5223 */ /* 0x000fe20000010054 */
[----:B--2---:R-:W-:Y:S01]  /*1e70*/  @P5 FMUL.FTZ R91, R82, UR23 ;  /* 0x00000017525b5c20 */ /* 0x004fe20008410000 */
[----:B------:R-:W-:-:S03]  /*1e80*/  @P5 FFMA.FTZ R109, R4, R77, R85 ;  /* 0x0000004d046d5223 */ /* 0x000fc60000010055 */
[----:B------:R-:W-:Y:S01]  /*1e90*/  @P5 FFMA.FTZ R110, R91, R78, R86 ;  /* 0x0000004e5b6e5223 */ /* 0x000fe20000010056 */
[----:B------:R-:W-:Y:S06]  /*1ea0*/  BRA.U !UP0, `(.L_x_18733) ;  /* 0x0000000108407547 */ /* 0x000fec000b800000 */
[----:B------:R-:W-:-:S04]  /*1eb0*/  FMUL.FTZ R4, R83, UR22 ;  /* 0x0000001653047c20 */ /* 0x000fc80008410000 */
[----:B------:R-:W-:Y:S01]  /*1ec0*/  FFMA.FTZ R111, R4, R79, R7 ;  /* 0x0000004f046f7223 */ /* 0x000fe20000010007 */
[----:B------:R-:W-:Y:S06]  /*1ed0*/  BRA `(.L_x_18733) ;  /* 0x0000000000347947 */ /* 0x000fec0003800000 */
.L_x_18732:
        /* <DEDUP_REMOVED lines=13> */
.L_x_18733:
[----:B------:R-:W0:Y:S02]  /*1fb0*/  LDC.64 R4, c[0x0][0x3a8] ;  /* 0x0000ea00ff047b82 */ /* 0x000e240000000a00 */
[----:B0-----:R-:W-:-:S05]  /*1fc0*/  IMAD.WIDE.U32 R112, R112, 0x10, R4 ;  /* 0x0000001070707825 */ /* 0x001fca00078e0004 */
[----:B------:R4:W-:Y:S02]  /*1fd0*/  STG.E.128 desc[UR12][R112.64], R108 ;  /* 0x0000006c70007986 */ /* 0x0009e4000c101d0c */
.L_x_18731:
[----:B------:R-:W-:Y:S05]  /*1fe0*/  BSYNC.RECONVERGENT B0 ;  /* 0x0000000000007941 */ /* 0x000fea0003800200 */
.L_x_18730:
[----:B0123--:R-:W-:Y:S01]  /*1ff0*/  FADD.FTZ R4, RZ, R88 ;  /* 0x00000058ff047221 */ /* 0x00ffe20000010000 */
[C---:B------:R-:W-:Y:S01]  /*2000*/  ISETP.GT.U32.AND P5, PT, R3.reuse, 0x1ff, PT ;  /* 0x000001ff0300780c */ /* 0x040fe20003fa4070 */
[----:B------:R-:W-:Y:S01]  /*2010*/  BSSY.RECONVERGENT B0, `(.L_x_18734) ;  /* 0x0000074000007945 */ /* 0x000fe20003800200 */
[----:B------:R-:W-:Y:S01]  /*2020*/  ISETP.GT.U32.AND P6, PT, R3, 0x2ff, PT ;  /* 0x000002ff0300780c */ /* 0x000fe20003fc4070 */
[----:B------:R-:W-:Y:S01]  /*2030*/  FADD.FTZ R5, R89, R4 ;  /* 0x0000000459057221 */ /* 0x000fe20000010000 */
[----:B------:R-:W-:Y:S01]  /*2040*/  P2R R6, PR, RZ, 0x2 ;  /* 0x00000002ff067803 */ /* 0x000fe20000000000 */
[----:B------:R-:W-:Y:S01]  /*2050*/  HFMA2 R117, -RZ, RZ, 0, 0 ;  /* 0x00000000ff757431 */ /* 0x000fe200000001ff */
        /* <DEDUP_REMOVED lines=31> */
[----:B------:R-:W4:Y:S02]  /*2250*/  SHFL.BFLY PT, R4, R91, 0x4, 0x1f ;  /* 0x0c801f005b047f89 */ /* 0x000f2400000e0000 */
[----:B----4-:R-:W-:-:S05]  /*2260*/  FADD.FTZ R113, R91, R4 ;  /* 0x000000045b717221 */ /* 0x010fca0000010000 */
        /* <DEDUP_REMOVED lines=78> */
.L_x_18735:
[----:B------:R-:W-:Y:S05]  /*2750*/  BSYNC.RECONVERGENT B0 ;  /* 0x0000000000007941 */ /* 0x000fea0003800200 */
.L_x_18734:
        /* <DEDUP_REMOVED lines=12> */
.L_x_18737:
[----:B------:R-:W-:Y:S05]  /*2820*/  BSYNC.RECONVERGENT B0 ;  /* 0x0000000000007941 */ /* 0x000fea0003800200 */
.L_x_18736:
[----:B------:R-:W2:Y:S01]  /*2830*/  SHFL.DOWN PT, R6, R117, 0x4, 0x1f ;  /* 0x08801f0075067f89 */ /* 0x000ea200000e0000 */
[----:B------:R-:W-:Y:S01]  /*2840*/  I2FP.F32.S32 R119, R117 ;  /* 0x0000007500777245 */ /* 0x000fe20000201400 */
[----:B------:R-:W-:Y:S01]  /*2850*/  UISETP.GE.AND UP0, UPT, UR6, 0x1, UPT ;  /* 0x000000010600788c */ /* 0x000fe2000bf06270 */
[----:B------:R-:W-:Y:S01]  /*2860*/  ISETP.NE.AND P5, PT, R4, RZ, PT ;  /* 0x000000ff0400720c */ /* 0x000fe20003fa5270 */
[----:B01----:R-:W0:Y:S01]  /*2870*/  SHFL.DOWN PT, R5, R112, 0x4, 0x1f ;  /* 0x08801f0070057f89 */ /* 0x003e2200000e0000 */
[----:B------:R-:W-:-:S03]  /*2880*/  ISETP.NE.AND P6, PT, RZ, UR16, PT ;  /* 0x00000010ff007c0c */ /* 0x000fc6000bfc5270 */
[----:B------:R-:W1:Y:S01]  /*2890*/  SHFL.DOWN PT, R116, R113, 0x4, 0x1f ;  /* 0x08801f0071747f89 */ /* 0x000e6200000e0000 */
[----:B--2---:R-:W-:Y:S02]  /*28a0*/  I2FP.F32.S32 R114, R6 ;  /* 0x0000000600727245 */ /* 0x004fe40000201400 */
[----:B------:R-:W-:Y:S01]  /*28b0*/  IADD3 R91, PT, PT, R6, R117, RZ ;  /* 0x00000075065b7210 */ /* 0x000fe20007ffe0ff */
[C---:B0-----:R-:W-:Y:S02]  /*28c0*/  FADD.FTZ R115, -R5.reuse, R112 ;  /* 0x0000007005737221 */ /* 0x041fe40000010100 */
[----:B------:R-:W-:Y:S01]  /*28d0*/  FMUL.FTZ R6, R5, R114 ;  /* 0x0000007205067220 */ /* 0x000fe20000410000 */
[----:B------:R-:W-:Y:S01]  /*28e0*/  I2FP.F32.S32 R5, R91 ;  /* 0x0000005b00057245 */ /* 0x000fe20000201400 */
[----:B------:R-:W-:Y:S02]  /*28f0*/  FMUL.FTZ R115, R115, R115 ;  /* 0x0000007373737220 */ /* 0x000fe40000410000 */
[----:B------:R-:W-:Y:S01]  /*2900*/  FFMA.FTZ R121, R119, R112, R6 ;  /* 0x0000007077797223 */ /* 0x000fe20000010006 */
[----:B------:R-:W0:Y:S01]  /*2910*/  MUFU.RCP R118, R5 ;  /* 0x0000000500767308 */ /* 0x000e220000001000 */
[----:B------:R-:W2:Y:S01]  /*2920*/  SHFL.DOWN PT, R6, R91, 0x2, 0x1f ;  /* 0x08401f005b067f89 */ /* 0x000ea200000e0000 */
[----:B------:R-:W-:Y:S01]  /*2930*/  FMUL.FTZ R119, R115, R119 ;  /* 0x0000007773777220 */ /* 0x000fe20000410000 */
[----:B-1----:R-:W-:-:S03]  /*2940*/  FADD.FTZ R117, R116, R113 ;  /* 0x0000007174757221 */ /* 0x002fc60000010000 */
[----:B------:R-:W-:Y:S01]  /*2950*/  FMUL.FTZ R119, R119, R114 ;  /* 0x0000007277777220 */ /* 0x000fe20000410000 */
[----:B0-----:R-:W-:-:S03]  /*2960*/  FMUL.FTZ R112, R118, R121 ;  /* 0x0000007976707220 */ /* 0x001fc60000410000 */
[----:B------:R-:W-:Y:S02]  /*2970*/  FFMA.FTZ R117, R118, R119, R117 ;  /* 0x0000007776757223 */ /* 0x000fe40000010075 */
[----:B------:R-:W0:Y:S01]  /*2980*/  SHFL.DOWN PT, R115, R112, 0x2, 0x1f ;  /* 0x08401f0070737f89 */ /* 0x000e2200000e0000 */
[----:B--2---:R-:W-:-:S03]  /*2990*/  IADD3 R114, PT, PT, R91, R6, RZ ;  /* 0x000000065b727210 */ /* 0x004fc60007ffe0ff */
[----:B------:R-:W1:Y:S01]  /*29a0*/  SHFL.DOWN PT, R118, R117, 0x2, 0x1f ;  /* 0x08401f0075767f89 */ /* 0x000e6200000e0000 */
[----:B------:R-:W-:Y:S02]  /*29b0*/  I2FP.F32.S32 R113, R6 ;  /* 0x0000000600717245 */ /* 0x000fe40000201400 */
[----:B------:R-:W-:-:S04]  /*29c0*/  I2FP.F32.S32 R116, R114 ;  /* 0x0000007200747245 */ /* 0x000fc80000201400 */
[----:B------:R-:W2:Y:S01]  /*29d0*/  MUFU.RCP R91, R116 ;  /* 0x00000074005b7308 */ /* 0x000ea20000001000 */
[----:B0-----:R-:W-:Y:S01]  /*29e0*/  FADD.FTZ R6, R112, -R115 ;  /* 0x8000007370067221 */ /* 0x001fe20000010000 */
[----:B------:R-:W-:Y:S02]  /*29f0*/  FMUL.FTZ R120, R115, R113 ;  /* 0x0000007173787220 */ /* 0x000fe40000410000 */
[----:B------:R-:W0:Y:S01]  /*2a00*/  SHFL.DOWN PT, R115, R114, 0x1, 0x1f ;  /* 0x08201f0072737f89 */ /* 0x000e2200000e0000 */
[----:B------:R-:W-:Y:S01]  /*2a10*/  FMUL.FTZ R6, R6, R6 ;  /* 0x0000000606067220 */ /* 0x000fe20000410000 */
[----:B------:R-:W-:Y:S01]  /*2a20*/  FFMA.FTZ R120, R5, R112, R120 ;  /* 0x0000007005787223 */ /* 0x000fe20000010078 */
[----:B-1----:R-:W-:Y:S02]  /*2a30*/  FADD.FTZ R118, R117, R118 ;  /* 0x0000007675767221 */ /* 0x002fe40000010000 */
        /* <DEDUP_REMOVED lines=21> */
[----:B------:R-:W2:Y:S04]  /*2b90*/  SHFL.IDX PT, R5, R5, RZ, 0x1f ;  /* 0x00001fff05057589 */ /* 0x000ea800000e0000 */
[----:B------:R-:W1:Y:S03]  /*2ba0*/  SHFL.IDX PT, R91, R91, RZ, 0x1f ;  /* 0x00001fff5b5b7589 */ /* 0x000e6600000e0000 */
[----:B------:R-:W3:Y:S01]  /*2bb0*/  @!P5 LDC.64 R112, c[0x0][0x3c8] ;  /* 0x0000f200ff70db82 */ /* 0x000ee20000000a00 */
[----:B--2---:R-:W-:Y:S01]  /*2bc0*/  FMUL.FTZ R116, R5, R5 ;  /* 0x0000000505747220 */ /* 0x004fe20000410000 */
[----:B-1----:R-:W-:-:S04]  /*2bd0*/  FFMA.FTZ R6, R91, UR17, R6 ;  /* 0x000000115b067c23 */ /* 0x002fc80008010006 */
[----:B------:R-:W-:Y:S02]  /*2be0*/  FSEL R117, R116, RZ, P6 ;  /* 0x000000ff74757208 */ /* 0x000fe40003000000 */
[----:B------:R-:W-:-:S03]  /*2bf0*/  MOV R91, UR7 ;  /* 0x00000007005b7c02 */ /* 0x000fc60008000f00 */
[----:B------:R-:W-:Y:S01]  /*2c00*/  FADD.FTZ R6, R6, R117 ;  /* 0x0000007506067221 */ /* 0x000fe20000010000 */
[----:B------:R-:W-:Y:S01]  /*2c10*/  MOV R117, UR7 ;  /* 0x0000000700757c02 */ /* 0x000fe20008000f00 */
[----:B0-----:R-:W-:-:S04]  /*2c20*/  @!P5 IMAD.WIDE R114, R91, 0x4, R114 ;  /* 0x000000045b72d825 */ /* 0x001fc800078e0272 */
[----:B------:R-:W0:Y:S01]  /*2c30*/  MUFU.RSQ R6, R6 ;  /* 0x0000000600067308 */ /* 0x000e220000001400 */
[----:B---3--:R-:W-:Y:S01]  /*2c40*/  @!P5 IMAD.WIDE R112, R117, 0x4, R112 ;  /* 0x000000047570d825 */ /* 0x008fe200078e0270 */
[----:B------:R1:W-:Y:S04]  /*2c50*/  @!P5 STG.E desc[UR12][R114.64], R5 ;  /* 0x000000057200d986 */ /* 0x0003e8000c10190c */
[----:B0-----:R1:W-:Y:S01]  /*2c60*/  @!P5 STG.E desc[UR12][R112.64], R6 ;  /* 0x000000067000d986 */ /* 0x0013e2000c10190c */
[----:B------:R-:W-:Y:S05]  /*2c70*/  BRA.U !UP0, `(.L_x_18738) ;  /* 0x0000000508e47547 */ /* 0x000fea000b800000 */
[----:B------:R-:W-:Y:S01]  /*2c80*/  UIADD3 UR4, UPT, UPT, UR6, -0x1, URZ ;  /* 0xffffffff06047890 */ /* 0x000fe2000fffe0ff */
[----:B------:R-:W-:Y:S01]  /*2c90*/  BSSY.RECONVERGENT B0, `(.L_x_18739) ;  /* 0x0000018000007945 */ /* 0x000fe20003800200 */
[----:B-1----:R-:W-:Y:S02]  /*2ca0*/  FSEL R5, R5, RZ, !P6 ;  /* 0x000000ff05057208 */ /* 0x002fe40007000000 */
[----:B------:R-:W-:-:S04]  /*2cb0*/  UIMAD UR4, UR4, UR21, URZ ;  /* 0x00000015040472a4 */ /* 0x000fc8000f8e02ff */
[----:B------:R-:W-:-:S04]  /*2cc0*/  USHF.R.S32.HI UR5, URZ, 0x1f, UR4 ;  /* 0x0000001fff057899 */ /* 0x000fc80008011404 */
[----:B------:R-:W-:-:S06]  /*2cd0*/  ULEA.HI UR5, UR5, UR4, URZ, 0x2 ;  /* 0x0000000405057291 */ /* 0x000fcc000f8f10ff */
[----:B------:R-:W-:-:S04]  /*2ce0*/  MOV R91, UR5 ;  /* 0x00000005005b7c02 */ /* 0x000fc80008000f00 */
        /* <DEDUP_REMOVED lines=15> */
[C---:B0-----:R-:W-:Y:S01]  /*2de0*/  IMAD.WIDE.U32 R116, R91.reuse, 0x10, R116 ;  /* 0x000000105b747825 */ /* 0x041fe200078e0074 */
[----:B------:R-:W-:-:S04]  /*2df0*/  IADD3 R91, PT, PT, R91, 0x100, RZ ;  /* 0x000001005b5b7810 */ /* 0x000fc80007ffe0ff */
[----:B------:R0:W-:Y:S03]  /*2e00*/  STG.E.128 desc[UR12][R116.64], R112 ;  /* 0x0000007074007986 */ /* 0x0001e6000c101d0c */
.L_x_18740:
[----:B------:R-:W-:Y:S05]  /*2e10*/  BSYNC.RECONVERGENT B0 ;  /* 0x0000000000007941 */ /* 0x000fea0003800200 */
.L_x_18739:
        /* <DEDUP_REMOVED lines=19> */
.L_x_18742:
[----:B------:R-:W-:Y:S05]  /*2f50*/  BSYNC.RECONVERGENT B0 ;  /* 0x0000000000007941 */ /* 0x000fea0003800200 */
.L_x_18741:
        /* <DEDUP_REMOVED lines=18> */
.L_x_18744:
[----:B------:R-:W-:Y:S05]  /*3080*/  BSYNC.RECONVERGENT B0 ;  /* 0x0000000000007941 */ /* 0x000fea0003800200 */
.L_x_18743:
        /* <DEDUP_REMOVED lines=18> */
.L_x_18746:
[----:B------:R-:W-:Y:S05]  /*31b0*/  BSYNC.RECONVERGENT B0 ;  /* 0x0000000000007941 */ /* 0x000fea0003800200 */
.L_x_18745:
        /* <DEDUP_REMOVED lines=18> */
.L_x_18748:
[----:B------:R-:W-:Y:S05]  /*32e0*/  BSYNC.RECONVERGENT B0 ;  /* 0x0000000000007941 */ /* 0x000fea0003800200 */
.L_x_18747:
        /* <DEDUP_REMOVED lines=17> */
.L_x_18749:
[----:B------:R-:W-:Y:S05]  /*3400*/  BSYNC.RECONVERGENT B0 ;  /* 0x0000000000007941 */ /* 0x000fea0003800200 */
.L_x_18738:
[----:B------:R-:W-:Y:S02]  /*3410*/  UIADD3 UR7, UPT, UPT, UR7, UR18, URZ ;  /* 0x0000001207077290 */ /* 0x000fe4000fffe0ff */
[----:B------:R-:W-:Y:S02]  /*3420*/  UPLOP3.LUT UP1, UPT, UPT, UPT, UP1, 0x40, 0x4 ;  /* 0x000000000004789c */ /* 0x000fe40003f2e810 */
[----:B------:R-:W-:-:S09]  /*3430*/  UISETP.GE.AND UP0, UPT, UR7, UR19, UPT ;  /* 0x000000130700728c */ /* 0x000fd2000bf06270 */
[----:B------:R-:W-:Y:S05]  /*3440*/  BRA.U !UP0, `(.L_x_18750) ;  /* 0xffffffd5089c7547 */ /* 0x000fea000b83ffff */
[----:B------:R-:W-:Y:S05]  /*3450*/  EXIT ;  /* 0x000000000000794d */ /* 0x000fea0003800000 */
.L_x_18751:
        /* <DEDUP_REMOVED lines=10> */
.L_x_21053:


//--------------------- .text._ZN10layer_norm13ln_fwd_kernelINS_13Kernel_traitsIfffffjLj6144ELj1ELj1ELj8ELj16ENS_18Kernel_traits_baseILj6144EfffffjLj256EEEEELb0ELb1ELb1ELb1EEEvNS_9FwdParamsE --------------------------
	.section	.text._ZN10layer_norm13ln_fwd_kernelINS_13Kernel_traitsIfffffjLj6144ELj1ELj1ELj8ELj16ENS_18Kernel_traits_baseILj6144EfffffjLj256EEEEELb0ELb1ELb1ELb1EEEvNS_9FwdParamsE,"ax",@progbits
	.align	128
        .global         _ZN10layer_norm13ln_fwd_kernelINS_13Kernel_traitsIfffffjLj6144ELj1ELj1ELj8ELj16ENS_18Kernel_traits_baseILj6144EfffffjLj256EEEEELb0ELb1ELb1ELb1EEEvNS_9FwdParamsE
        .type           _ZN10layer_norm13ln_fwd_kernelINS_13Kernel_traitsIfffffjLj6144ELj1ELj1ELj8ELj16ENS_18Kernel_traits_baseILj6144EfffffjLj256EEEEELb0ELb1ELb1ELb1EEEvNS_9FwdParamsE,@function
        .size           _ZN10layer_norm13ln_fwd_kernelINS_13Kernel_traitsIfffffjLj6144ELj1ELj1ELj8ELj16ENS_18Kernel_traits_baseILj6144EfffffjLj256EEEEELb0ELb1ELb1ELb1EEEvNS_9FwdParamsE,(.L_x_21054 - _ZN10layer_norm13ln_fwd_kernelINS_13Kernel_traitsIfffffjLj6144ELj1ELj1ELj8ELj16ENS_18Kernel_traits_baseILj6144EfffffjLj256EEEEELb0ELb1ELb1ELb1EEEvNS_9FwdParamsE)
        .other          _ZN10layer_norm13ln_fwd_kernelINS_13Kernel_traitsIfffffjLj6144ELj1ELj1ELj8ELj16ENS_18Kernel_traits_baseILj6144EfffffjLj256EEEEELb0ELb1ELb1ELb1EEEvNS_9FwdParamsE,@"STO_CUDA_ENTRY STV_DEFAULT"
_ZN10layer_norm13ln_fwd_kernelINS_13Kernel_traitsIfffffjLj6144ELj1ELj1ELj8ELj16ENS_18Kernel_traits_baseILj6144EfffffjLj256EEEEELb0ELb1ELb1ELb1EEEvNS_9FwdParamsE:
.text._ZN10layer_norm13ln_fwd_kernelINS_13Kernel_traitsIfffffjLj6144ELj1ELj1ELj8ELj16ENS_18Kernel_traits_baseILj6144EfffffjLj256EEEEELb0ELb1ELb1ELb1EEEvNS_9FwdParamsE:
        /* <DEDUP_REMOVED lines=33> */
.L_x_18752:
[----:B------:R-:W1:Y:S08]  /*0210*/  LDC.64 R2, c[0x0][0x3d0] ;  /* 0x0000f400ff027b82 */ /* 0x000e700000000a00 */
[----:B------:R-:W0:Y:S01]  /*0220*/  LDC.64 R4, c[0x0][0x3e8] ;  /* 0x0000fa00ff047b82 */ /* 0x000e220000000a00 */
[----:B-1----:R-:W-:-:S05]  /*0230*/  IMAD.WIDE.U32 R2, R0, 0x10, R2 ;  /* 0x0000001000027825 */ /* 0x002fca00078e0002 */
[----:B------:R-:W5:Y:S01]  /*0240*/  LDG.E.128 R8, desc[UR12][R2.64+0x1000] ;  /* 0x0010000c02087981 */ /* 0x000f62000c1e1d00 */
[----:B0-----:R-:W-:-:S03]  /*0250*/  IMAD.WIDE.U32 R28, R0, 0x10, R4 ;  /* 0x00000010001c7825 */ /* 0x001fc600078e0004 */
        /* <DEDUP_REMOVED lines=23> */
.L_x_18753:
        /* <DEDUP_REMOVED lines=12> */
.L_x_18771:
[----:B0-----:R-:W-:-:S06]  /*0490*/  UIMAD.WIDE UR4, UR7, 0x4, UR8 ;  /* 0x00000004070478a5 */ /* 0x001fcc000f8e0208 */
[----:B--2---:R-:W-:Y:S02]  /*04a0*/  MOV R88, UR4 ;  /* 0x0000000400587c02 */ /* 0x004fe40008000f00 */
[----:B------:R-:W-:-:S05]  /*04b0*/  MOV R89, UR5 ;  /* 0x0000000500597c02 */ /* 0x000fca0008000f00 */
[----:B------:R-:W2:Y:S01]  /*04c0*/  LDG.E R88, desc[UR12][R88.64] ;  /* 0x0000000c58587981 */ /* 0x000ea2000c1e1900 */
[----:B------:R-:W-:-:S06]  /*04d0*/  UIMAD.WIDE UR4, UR7, 0x4, UR10 ;  /* 0x00000004070478a5 */ /* 0x000fcc000f8e020a */
[----:B------:R-:W-:Y:S02]  /*04e0*/  MOV R90, UR4 ;  /* 0x00000004005a7c02 */ /* 0x000fe40008000f00 */
[----:B------:R-:W-:-:S05]  /*04f0*/  MOV R91, UR5 ;  /* 0x00000005005b7c02 */ /* 0x000fca0008000f00 */
[----:B------:R-:W3:Y:S01]  /*0500*/  LDG.E R90, desc[UR12][R90.64] ;  /* 0x0000000c5a5a7981 */ /* 0x000ee2000c1e1900 */
[----:B--2---:R-:W-:-:S13]  /*0510*/  ISETP.GE.AND P1, PT, R88, 0x1, PT ;  /* 0x000000015800780c */ /* 0x004fda0003f26270 */
[----:B-1----:R-:W-:Y:S01]  /*0520*/  @P1 IADD3 R2, PT, PT, R88, -0x1, RZ ;  /* 0xffffffff58021810 */ /* 0x002fe20007ffe0ff */
[----:B------:R-:W0:Y:S04]  /*0530*/  @P1 LDC.64 R80, c[0x0][0x390] ;  /* 0x0000e400ff501b82 */ /* 0x000e280000000a00 */
[----:B------:R-:W-:-:S05]  /*0540*/  @P1 IMAD R2, R2, UR14, RZ ;  /* 0x0000000e02021c24 */ /* 0x000fca000f8e02ff */
[----:B------:R-:W-:-:S04]  /*0550*/  @P1 SHF.R.S32.HI R3, RZ, 0x1f, R2 ;  /* 0x0000001fff031819 */ /* 0x000fc80000011402 */
[----:B------:R-:W-:Y:S01]  /*0560*/  @P1 LEA.HI R3, R3, R2, RZ, 0x2 ;  /* 0x0000000203031211 */ /* 0x000fe200078f10ff */
[----:B------:R-:W-:-:S03]  /*0570*/  HFMA2 R2, -RZ, RZ, 0, 0 ;  /* 0x00000000ff027431 */ /* 0x000fc600000001ff */
[----:B------:R-:W-:-:S05]  /*0580*/  @P1 LEA.HI.SX32 R2, R3, R0, 0x1e ;  /* 0x0000000003021211 */ /* 0x000fca00078ff2ff */
[----:B0-----:R-:W-:-:S05]  /*0590*/  @P1 IMAD.WIDE.U32 R80, R2, 0x10, R80 ;  /* 0x0000001002501825 */ /* 0x001fca00078e0050 */
[----:B-----5:R0:W5:Y:S01]  /*05a0*/  @P1 LDG.E.128 R76, desc[UR12][R80.64] ;  /* 0x0000000c504c1981 */ /* 0x020162000c1e1d00 */
        /* <DEDUP_REMOVED lines=8> */
[----:B0-----:R-:W-:Y:S06]  /*0630*/  @P0 BRA `(.L_x_18754) ;  /* 0x0000000000380947 */ /* 0x001fec0003800000 */
[----:B-----5:R-:W-:Y:S01]  /*0640*/  FMUL.FTZ R87, R78, UR15 ;  /* 0x0000000f4e577c20 */ /* 0x020fe20008410000 */
[----:B------:R-:W-:Y:S01]  /*0650*/  FMUL.FTZ R81, R76, UR15 ;  /* 0x0000000f4c517c20 */ /* 0x000fe20008410000 */
[----:B------:R-:W-:Y:S01]  /*0660*/  FMUL.FTZ R80, R77, UR15 ;  /* 0x0000000f4d507c20 */ /* 0x000fe20008410000 */
[----:B------:R-:W-:Y:S01]  /*0670*/  FMUL.FTZ R82, R79, UR15 ;  /* 0x0000000f4f527c20 */ /* 0x000fe20008410000 */
[----:B------:R-:W-:Y:S01]  /*0680*/  FMUL.FTZ R87, R87, R54 ;  /* 0x0000003657577220 */ /* 0x000fe20000410000 */
[----:B------:R-:W-:Y:S01]  /*0690*/  ISETP.GT.AND P2, PT, R88, RZ, PT ;  /* 0x000000ff5800720c */ /* 0x000fe20003f44270 */
[----:B------:R-:W-:Y:S01]  /*06a0*/  FMUL.FTZ R81, R81, R52 ;  /* 0x0000003451517220 */ /* 0x000fe20000410000 */
[----:B------:R-:W-:Y:S01]  /*06b0*/  FMUL.FTZ R80, R80, R53 ;  /* 0x0000003550507220 */ /* 0x000fe20000410000 */
[----:B------:R-:W-:Y:S01]  /*06c0*/  FMUL.FTZ R82, R82, R55 ;  /* 0x0000003752527220 */ /* 0x000fe20000410000 */
[----:B------:R-:W-:Y:S02]  /*06d0*/  FSEL R110, R87, RZ, P2 ;  /* 0x000000ff576e7208 */ /* 0x000fe40001000000 */
[----:B------:R-:W-:-:S02]  /*06e0*/  FSEL R108, R81, RZ, P2 ;  /* 0x000000ff516c7208 */ /* 0x000fc40001000000 */
[----:B------:R-:W-:Y:S02]  /*06f0*/  FSEL R109, R80, RZ, P2 ;  /* 0x000000ff506d7208 */ /* 0x000fe40001000000 */
[----:B------:R-:W-:Y:S01]  /*0700*/  FSEL R87, R82, RZ, P2 ;  /* 0x000000ff52577208 */ /* 0x000fe20001000000 */
[----:B------:R-:W-:Y:S06]  /*0710*/  BRA `(.L_x_18755) ;  /* 0x0000000000507947 */ /* 0x000fec0003800000 */
.L_x_18754:
[----:B------:R-:W0:Y:S02]  /*0720*/  LDC.64 R84, c[0x0][0x3a0] ;  /* 0x0000e800ff547b82 */ /* 0x000e240000000a00 */
[----:B0-----:R-:W-:-:S06]  /*0730*/  IMAD.WIDE.U32 R84, R3, 0x10, R84 ;  /* 0x0000001003547825 */ /* 0x001fcc00078e0054 */
[----:B------:R-:W2:Y:S01]  /*0740*/  LDG.E.128 R84, desc[UR12][R84.64] ;  /* 0x0000000c54547981 */ /* 0x000ea2000c1e1d00 */
[----:B------:R-:W-:-:S13]  /*0750*/  ISETP.GT.AND P2, PT, R88, RZ, PT ;  /* 0x000000ff5800720c */ /* 0x000fda0003f44270 */
[----:B------:R-:W0:Y:S08]  /*0760*/  @P2 LDC R83, c[0x0][0x40c] ;  /* 0x00010300ff532b82 */ /* 0x000e300000000800 */
[----:B------:R-:W1:Y:S08]  /*0770*/  @P2 LDC R81, c[0x0][0x40c] ;  /* 0x00010300ff512b82 */ /* 0x000e700000000800 */
[----:B------:R-:W3:Y:S08]  /*0780*/  @P2 LDC R80, c[0x0][0x40c] ;  /* 0x00010300ff502b82 */ /* 0x000ef00000000800 */
[----:B------:R-:W4:Y:S01]  /*0790*/  @P2 LDC R82, c[0x0][0x40c] ;  /* 0x00010300ff522b82 */ /* 0x000f220000000800 */
[----:B0----5:R-:W-:Y:S01]  /*07a0*/  @P2 FMUL.FTZ R83, R78, R83 ;  /* 0x000000534e532220 */ /* 0x021fe20000410000 */
[----:B-1----:R-:W-:Y:S01]  /*07b0*/  @P2 FMUL.FTZ R81, R76, R81 ;  /* 0x000000514c512220 */ /* 0x002fe20000410000 */
[----:B---3--:R-:W-:Y:S01]  /*07c0*/  @P2 FMUL.FTZ R80, R77, R80 ;  /* 0x000000504d502220 */ /* 0x008fe20000410000 */
[----:B----4-:R-:W-:Y:S01]  /*07d0*/  @P2 FMUL.FTZ R82, R79, R82 ;  /* 0x000000524f522220 */ /* 0x010fe20000410000 */
[----:B--2---:R-:W-:Y:S01]  /*07e0*/  MOV R110, R86 ;  /* 0x00000056006e7202 */ /* 0x004fe20000000f00 */
[----:B------:R-:W-:Y:S01]  /*07f0*/  @P2 FFMA.FTZ R110, R83, R54, R86 ;  /* 0x00000036536e2223 */ /* 0x000fe20000010056 */
[----:B------:R-:W-:Y:S01]  /*0800*/  @!P2 MOV R108, R84 ;  /* 0x00000054006ca202 */ /* 0x000fe20000000f00 */
[----:B------:R-:W-:Y:S01]  /*0810*/  @P2 FFMA.FTZ R108, R81, R52, R84 ;  /* 0x00000034516c2223 */ /* 0x000fe20000010054 */
[----:B------:R-:W-:Y:S01]  /*0820*/  MOV R109, R85 ;  /* 0x00000055006d7202 */ /* 0x000fe20000000f00 */
[----:B------:R-:W-:Y:S01]  /*0830*/  @P2 FFMA.FTZ R109, R80, R53, R85 ;  /* 0x00000035506d2223 */ /* 0x000fe20000010055 */
[----:B------:R-:W-:Y:S01]  /*0840*/  MOV R83, R87 ;  /* 0x0000005700537202 */ /* 0x000fe20000000f00 */
[----:B------:R-:W-:-:S07]  /*0850*/  @P2 FFMA.FTZ R87, R82, R55, R87 ;  /* 0x0000003752572223 */ /* 0x000fce0000010057 */
.L_x_18755:
[----:B------:R-:W0:Y:S01]  /*0860*/  LDC.64 R112, c[0x0][0x3a8] ;  /* 0x0000ea00ff707b82 */ /* 0x000e220000000a00 */
[----:B------:R-:W-:Y:S02]  /*0870*/  IADD3 R89, PT, PT, R3, 0x100, RZ ;  /* 0x0000010003597810 */ /* 0x000fe40007ffe0ff */
[----:B------:R-:W-:Y:S02]  /*0880*/  MOV R111, R87 ;  /* 0x00000057006f7202 */ /* 0x000fe40000000f00 */
[----:B------:R-:W-:-:S03]  /*0890*/  @P1 IADD3 R95, PT, PT, R2, 0x100, RZ ;  /* 0x00000100025f1810 */ /* 0x000fc60007ffe0ff */
[----:B------:R-:W1:Y:S08]  /*08a0*/  @P0 LDC.64 R80, c[0x0][0x3a0] ;  /* 0x0000e800ff500b82 */ /* 0x000e700000000a00 */
[----:B------:R-:W2:Y:S01]  /*08b0*/  @P1 LDC.64 R92, c[0x0][0x390] ;  /* 0x0000e400ff5c1b82 */ /* 0x000ea20000000a00 */
[----:B0-----:R-:W-:-:S05]  /*08c0*/  IMAD.WIDE.U32 R90, R3, 0x10, R112 ;  /* 0x00000010035a7825 */ /* 0x001fca00078e0070 */
[----:B------:R0:W-:Y:S01]  /*08d0*/  STG.E.128 desc[UR12][R90.64], R108 ;  /* 0x0000006c5a007986 */ /* 0x0001e2000c101d0c */
[----:B-1----:R-:W-:-:S06]  /*08e0*/  @P0 IMAD.WIDE.U32 R80, R89, 0x10, R80 ;  /* 0x0000001059500825 */ /* 0x002fcc00078e0050 */
[----:B------:R-:W3:Y:S01]  /*08f0*/  @P0 LDG.E.128 R80, desc[UR12][R80.64] ;  /* 0x0000000c50500981 */ /* 0x000ee2000c1e1d00 */
[----:B--2---:R-:W-:-:S05]  /*0900*/  @P1 IMAD.WIDE.U32 R92, R95, 0x10, R92 ;  /* 0x000000105f5c1825 */ /* 0x004fca00078e005c */
[----:B------:R0:W5:Y:S01]  /*0910*/  @P1 LDG.E.128 R76, desc[UR12][R92.64] ;  /* 0x0000000c5c4c1981 */ /* 0x000162000c1e1d00 */
[----:B---3--:R-:W-:Y:S02]  /*0920*/  @P0 MOV R86, R82 ;  /* 0x0000005200560202 */ /* 0x008fe40000000f00 */
[----:B------:R-:W-:Y:S02]  /*0930*/  @P0 MOV R85, R81 ;  /* 0x0000005100550202 */ /* 0x000fe40000000f00 */
[----:B------:R-:W-:Y:S01]  /*0940*/  @P0 MOV R84, R80 ;  /* 0x0000005000540202 */ /* 0x000fe20000000f00 */
[----:B0-----:R-:W-:Y:S06]  /*0950*/  @!P0 BRA `(.L_x_18756) ;  /* 0x0000000000448947 */ /* 0x001fec0003800000 */
[----:B------:R-:W0:Y:S01]  /*0960*/  @P2 LDC R81, c[0x0][0x40c] ;  /* 0x00010300ff512b82 */ /* 0x000e220000000800 */
[----:B------:R-:W-:Y:S02]  /*0970*/  MOV R100, R84 ;  /* 0x0000005400647202 */ /* 0x000fe40000000f00 */
[----:B------:R-:W-:Y:S02]  /*0980*/  MOV R101, R85 ;  /* 0x0000005500657202 */ /* 0x000fe40000000f00 */
[----:B------:R-:W-:Y:S02]  /*0990*/  MOV R102, R86 ;  /* 0x0000005600667202 */ /* 0x000fe40000000f00 */
[----:B------:R-:W-:Y:S01]  /*09a0*/  MOV R103, R83 ;  /* 0x0000005300677202 */ /* 0x000fe20000000f00 */
        /* <DEDUP_REMOVED lines=12> */
.L_x_18756:
[----:B-----5:R-:W-:Y:S01]  /*0a70*/  FMUL.FTZ R81, R76, UR15 ;  /* 0x0000000f4c517c20 */ /* 0x020fe20008410000 */
[----:B------:R-:W-:Y:S01]  /*0a80*/  FMUL.FTZ R80, R77, UR15 ;  /* 0x0000000f4d507c20 */ /* 0x000fe20008410000 */
[----:B------:R-:W-:Y:S01]  /*0a90*/  FMUL.FTZ R91, R78, UR15 ;  /* 0x0000000f4e5b7c20 */ /* 0x000fe20008410000 */
[----:B------:R-:W-:Y:S01]  /*0aa0*/  FMUL.FTZ R82, R79, UR15 ;  /* 0x0000000f4f527c20 */ /* 0x000fe20008410000 */
[----:B------:R-:W-:Y:S01]  /*0ab0*/  FMUL.FTZ R100, R81, R56 ;  /* 0x0000003851647220 */ /* 0x000fe20000410000 */
[----:B------:R-:W-:Y:S01]  /*0ac0*/  FMUL.FTZ R101, R80, R57 ;  /* 0x0000003950657220 */ /* 0x000fe20000410000 */
[----:B------:R-:W-:Y:S01]  /*0ad0*/  FMUL.FTZ R102, R91, R58 ;  /* 0x0000003a5b667220 */ /* 0x000fe20000410000 */
[----:B------:R-:W-:Y:S02]  /*0ae0*/  FMUL.FTZ R103, R82, R59 ;  /* 0x0000003b52677220 */ /* 0x000fe40000410000 */
[----:B------:R-:W-:Y:S02]  /*0af0*/  FSEL R100, R100, RZ, P2 ;  /* 0x000000ff64647208 */ /* 0x000fe40001000000 */
[----:B------:R-:W-:-:S02]  /*0b00*/  FSEL R101, R101, RZ, P2 ;  /* 0x000000ff65657208 */ /* 0x000fc40001000000 */
[----:B------:R-:W-:Y:S02]  /*0b10*/  FSEL R102, R102, RZ, P2 ;  /* 0x000000ff66667208 */ /* 0x000fe40001000000 */
[----:B------:R-:W-:-:S07]  /*0b20*/  FSEL R103, R103, RZ, P2 ;  /* 0x000000ff67677208 */ /* 0x000fce0001000000 */
.L_x_18757:
[----:B------:R-:W0:Y:S01]  /*0b30*/  @P0 LDC.64 R90, c[0x0][0x3a0] ;  /* 0x0000e800ff5a0b82 */ /* 0x000e220000000a00 */
[----:B------:R-:W-:Y:S01]  /*0b40*/  @P0 IADD3 R95, PT, PT, R3, 0x200, RZ ;  /* 0x00000200035f0810 */ /* 0x000fe20007ffe0ff */
[----:B------:R-:W-:-:S05]  /*0b50*/  IMAD.WIDE.U32 R80, R89, 0x10, R112 ;  /* 0x0000001059507825 */ /* 0x000fca00078e0070 */
[----:B------:R1:W-:Y:S01]  /*0b60*/  STG.E.128 desc[UR12][R80.64], R100 ;  /* 0x0000006450007986 */ /* 0x0003e2000c101d0c */
[----:B------:R-:W2:Y:S01]  /*0b70*/  @P1 LDC.64 R92, c[0x0][0x390] ;  /* 0x0000e400ff5c1b82 */ /* 0x000ea20000000a00 */
[----:B0-----:R-:W-:Y:S01]  /*0b80*/  @P0 IMAD.WIDE.U32 R88, R95, 0x10, R90 ;  /* 0x000000105f580825 */ /* 0x001fe200078e005a */
[----:B------:R-:W-:-:S05]  /*0b90*/  @P1 IADD3 R95, PT, PT, R2, 0x200, RZ ;  /* 0x00000200025f1810 */ /* 0x000fca0007ffe0ff */
[----:B------:R-:W3:Y:S01]  /*0ba0*/  @P0 LDG.E.128 R88, desc[UR12][R88.64] ;  /* 0x0000000c58580981 */ /* 0x000ee2000c1e1d00 */
[----:B--2---:R-:W-:-:S05]  /*0bb0*/  @P1 IMAD.WIDE.U32 R92, R95, 0x10, R92 ;  /* 0x000000105f5c1825 */ /* 0x004fca00078e005c */
[----:B------:R1:W5:Y:S01]  /*0bc0*/  @P1 LDG.E.128 R76, desc[UR12][R92.64] ;  /* 0x0000000c5c4c1981 */ /* 0x000362000c1e1d00 */
[----:B---3--:R-:W-:Y:S02]  /*0bd0*/  @P0 MOV R83, R91 ;  /* 0x0000005b00530202 */ /* 0x008fe40000000f00 */
[----:B------:R-:W-:Y:S02]  /*0be0*/  @P0 MOV R86, R90 ;  /* 0x0000005a00560202 */ /* 0x000fe40000000f00 */
[----:B------:R-:W-:Y:S02]  /*0bf0*/  @P0 MOV R85, R89 ;  /* 0x0000005900550202 */ /* 0x000fe40000000f00 */
[----:B------:R-:W-:Y:S01]  /*0c00*/  @P0 MOV R84, R88 ;  /* 0x0000005800540202 */ /* 0x000fe20000000f00 */
[----:B-1----:R-:W-:Y:S06]  /*0c10*/  @!P0 BRA `(.L_x_18758) ;  /* 0x0000000000448947 */ /* 0x002fec0003800000 */
        /* <DEDUP_REMOVED lines=17> */
.L_x_18758:
        /* <DEDUP_REMOVED lines=12> */
.L_x_18759:
[----:B------:R-:W0:Y:S01]  /*0df0*/  @P0 LDC.64 R88, c[0x0][0x3a0] ;  /* 0x0000e800ff580b82 */ /* 0x000e220000000a00 */
[C---:B------:R-:W-:Y:S02]  /*0e00*/  IADD3 R81, PT, PT, R3.reuse, 0x200, RZ ;  /* 0x0000020003517810 */ /* 0x040fe40007ffe0ff */
[----:B------:R-:W-:Y:S02]  /*0e10*/  @P0 IADD3 R91, PT, PT, R3, 0x300, RZ ;  /* 0x00000300035b0810 */ /* 0x000fe40007ffe0ff */
[----:B------:R-:W-:Y:S01]  /*0e20*/  @P1 IADD3 R95, PT, PT, R2, 0x300, RZ ;  /* 0x00000300025f1810 */ /* 0x000fe20007ffe0ff */
[----:B------:R-:W-:Y:S02]  /*0e30*/  IMAD.WIDE.U32 R80, R81, 0x10, R112 ;  /* 0x0000001051507825 */ /* 0x000fe400078e0070 */
[----:B------:R-:W1:Y:S03]  /*0e40*/  @P1 LDC.64 R92, c[0x0][0x390] ;  /* 0x0000e400ff5c1b82 */ /* 0x000e660000000a00 */
[----:B------:R2:W-:Y:S01]  /*0e50*/  STG.E.128 desc[UR12][R80.64], R96 ;  /* 0x0000006050007986 */ /* 0x0005e2000c101d0c */
[----:B0-----:R-:W-:-:S06]  /*0e60*/  @P0 IMAD.WIDE.U32 R88, R91, 0x10, R88 ;  /* 0x000000105b580825 */ /* 0x001fcc00078e0058 */
[----:B------:R-:W3:Y:S01]  /*0e70*/  @P0 LDG.E.128 R88, desc[UR12][R88.64] ;  /* 0x0000000c58580981 */ /* 0x000ee2000c1e1d00 */
[----:B-1----:R-:W-:-:S05]  /*0e80*/  @P1 IMAD.WIDE.U32 R92, R95, 0x10, R92 ;  /* 0x000000105f5c1825 */ /* 0x002fca00078e005c */
[----:B------:R2:W5:Y:S01]  /*0e90*/  @P1 LDG.E.128 R76, desc[UR12][R92.64] ;  /* 0x0000000c5c4c1981 */ /* 0x000562000c1e1d00 */
[----:B---3--:R-:W-:Y:S02]  /*0ea0*/  @P0 MOV R83, R91 ;  /* 0x0000005b00530202 */ /* 0x008fe40000000f00 */
[----:B------:R-:W-:Y:S02]  /*0eb0*/  @P0 MOV R86, R90 ;  /* 0x0000005a00560202 */ /* 0x000fe40000000f00 */
[----:B------:R-:W-:Y:S02]  /*0ec0*/  @P0 MOV R85, R89 ;  /* 0x0000005900550202 */ /* 0x000fe40000000f00 */
[----:B------:R-:W-:Y:S01]  /*0ed0*/  @P0 MOV R84, R88 ;  /* 0x0000005800540202 */ /* 0x000fe20000000f00 */
[----:B--2---:R-:W-:Y:S06]  /*0ee0*/  @!P0 BRA `(.L_x_18760) ;  /* 0x0000000000448947 */ /* 0x004fec0003800000 */
        /* <DEDUP_REMOVED lines=17> */
.L_x_18760:
        /* <DEDUP_REMOVED lines=12> */
.L_x_18761:
        /* <DEDUP_REMOVED lines=19> */
[----:B------:R-:W-:-:S03]  /*11f0*/  MOV R89, R85 ;  /* 0x0000005500597202 */ /* 0x000fc60000000f00 */
[----:B------:R-:W1:Y:S08]  /*1200*/  @P2 LDC R81, c[0x0][0x40c] ;  /* 0x00010300ff512b82 */ /* 0x000e700000000800 */
[----:B------:R-:W2:Y:S01]  /*1210*/  @P2 LDC R80, c[0x0][0x40c] ;  /* 0x00010300ff502b82 */ /* 0x000ea20000000800 */
[----:B0----5:R-:W-:-:S04]  /*1220*/  @P2 FMUL.FTZ R91, R78, R91 ;  /* 0x0000005b4e5b2220 */ /* 0x021fc80000410000 */
[----:B------:R-:W-:Y:S01]  /*1230*/  @P2 FFMA.FTZ R90, R91, R70, R86 ;  /* 0x000000465b5a2223 */ /* 0x000fe20000010056 */
[----:B------:R-:W-:Y:S01]  /*1240*/  MOV R91, R83 ;  /* 0x00000053005b7202 */ /* 0x000fe20000000f00 */
        /* <DEDUP_REMOVED lines=8> */
.L_x_18762:
        /* <DEDUP_REMOVED lines=12> */
.L_x_18763:
[----:B------:R-:W0:Y:S01]  /*1390*/  @P0 LDC.64 R104, c[0x0][0x3a0] ;  /* 0x0000e800ff680b82 */ /* 0x000e220000000a00 */
[C---:B------:R-:W-:Y:S02]  /*13a0*/  IADD3 R115, PT, PT, R3.reuse, 0x400, RZ ;  /* 0x0000040003737810 */ /* 0x040fe40007ffe0ff */
[----:B------:R-:W-:Y:S02]  /*13b0*/  IADD3 R3, PT, PT, R3, 0x500, RZ ;  /* 0x0000050003037810 */ /* 0x000fe40007ffe0ff */
        /* <DEDUP_REMOVED lines=30> */
.L_x_18764:
        /* <DEDUP_REMOVED lines=12> */
.L_x_18765:
        /* <DEDUP_REMOVED lines=106> */
.L_x_18767:
[----:B----4-:R-:W-:Y:S05]  /*1d00*/  BSYNC.RECONVERGENT B0 ;  /* 0x0000000000007941 */ /* 0x010fea0003800200 */
.L_x_18766:
        /* <DEDUP_REMOVED lines=13> */
.L_x_18769:
[----:B------:R-:W-:Y:S05]  /*1de0*/  BSYNC.RECONVERGENT B0 ;  /* 0x0000000000007941 */ /* 0x000fea0003800200 */
.L_x_18768:
        /* <DEDUP_REMOVED lines=45> */
[----:B------:R-:W-:-:S03]  /*20c0*/  FMUL.FTZ R112, R81, R81 ;  /* 0x0000005151707220 */ /* 0x000fc60000410000 */
[C---:B------:R-:W-:Y:S01]  /*20d0*/  FFMA.FTZ R81, R3.reuse, R2, R114 ;  /* 0x0000000203517223 */ /* 0x040fe20000010072 */
[----:B------:R-:W-:Y:S01]  /*20e0*/  FMUL.FTZ R112, R3, R112 ;  /* 0x0000007003707220 */ /* 0x000fe20000410000 */
[----:B------:R-:W1:Y:S03]  /*20f0*/  LDC R114, c[0x0][0x448] ;  /* 0x00011200ff727b82 */ /* 0x000e660000000800 */
[----:B------:R-:W-:Y:S01]  /*2100*/  FMUL.FTZ R112, R112, R113 ;  /* 0x0000007170707220 */ /* 0x000fe20000410000 */
[----:B0-----:R-:W-:Y:S01]  /*2110*/  FMUL.FTZ R3, R82, R81 ;  /* 0x0000005152037220 */ /* 0x001fe20000410000 */
[----:B--2---:R-:W-:-:S04]  /*2120*/  FADD.FTZ R81, R111, R80 ;  /* 0x000000506f517221 */ /* 0x004fc80000010000 */
[----:B------:R-:W-:Y:S01]  /*2130*/  FFMA.FTZ R82, R82, R112, R81 ;  /* 0x0000007052527223 */ /* 0x000fe20000010051 */
[----:B------:R-:W0:Y:S01]  /*2140*/  SHFL.IDX PT, R3, R3, RZ, 0x1f ;  /* 0x00001fff03037589 */ /* 0x000e2200000e0000 */
[----:B------:R-:W2:Y:S03]  /*2150*/  @!P1 LDC.64 R112, c[0x0][0x3c0] ;  /* 0x0000f000ff709b82 */ /* 0x000ea60000000a00 */
[----:B------:R-:W1:Y:S05]  /*2160*/  SHFL.IDX PT, R115, R82, RZ, 0x1f ;  /* 0x00001fff52737589 */ /* 0x000e6a00000e0000 */
[----:B------:R-:W3:Y:S01]  /*2170*/  @!P1 LDC.64 R80, c[0x0][0x3c8] ;  /* 0x0000f200ff509b82 */ /* 0x000ee20000000a00 */
[----:B0-----:R-:W-:-:S05]  /*2180*/  FMUL.FTZ R2, R3, R3 ;  /* 0x0000000303027220 */ /* 0x001fca0000410000 */
[----:B------:R-:W-:Y:S01]  /*2190*/  FSEL R111, R2, RZ, P0 ;  /* 0x000000ff026f7208 */ /* 0x000fe20000000000 */
[----:B-1----:R-:W-:Y:S01]  /*21a0*/  FFMA.FTZ R2, R115, UR19, R114 ;  /* 0x0000001373027c23 */ /* 0x002fe20008010072 */
[----:B------:R-:W-:-:S03]  /*21b0*/  MOV R115, UR7 ;  /* 0x0000000700737c02 */ /* 0x000fc60008000f00 */
[----:B------:R-:W-:Y:S01]  /*21c0*/  FADD.FTZ R2, R2, R111 ;  /* 0x0000006f02027221 */ /* 0x000fe20000010000 */
[----:B------:R-:W-:Y:S01]  /*21d0*/  MOV R111, UR7 ;  /* 0x00000007006f7c02 */ /* 0x000fe20008000f00 */
[----:B---3--:R-:W-:-:S04]  /*21e0*/  @!P1 IMAD.WIDE R80, R115, 0x4, R80 ;  /* 0x0000000473509825 */ /* 0x008fc800078e0250 */
[----:B------:R-:W0:Y:S01]  /*21f0*/  MUFU.RSQ R2, R2 ;  /* 0x0000000200027308 */ /* 0x000e220000001400 */
[----:B--2---:R-:W-:-:S05]  /*2200*/  @!P1 IMAD.WIDE R112, R111, 0x4, R112 ;  /* 0x000000046f709825 */ /* 0x004fca00078e0270 */
[----:B------:R1:W-:Y:S04]  /*2210*/  @!P1 STG.E desc[UR12][R112.64], R3 ;  /* 0x0000000370009986 */ /* 0x0003e8000c10190c */
[----:B0-----:R1:W-:Y:S01]  /*2220*/  @!P1 STG.E desc[UR12][R80.64], R2 ;  /* 0x0000000250009986 */ /* 0x0013e2000c10190c */
[----:B------:R-:W-:Y:S05]  /*2230*/  BRA.U !UP1, `(.L_x_18770) ;  /* 0x0000000509847547 */ /* 0x000fea000b800000 */
[----:B-1----:R-:W-:Y:S01]  /*2240*/  FSEL R3, R3, RZ, !P0 ;  /* 0x000000ff03037208 */ /* 0x002fe20004000000 */
[----:B------:R-:W-:-:S04]  /*2250*/  UIADD3 UR4, UPT, UPT, UR6, -0x1, URZ ;  /* 0xffffffff06047890 */ /* 0x000fc8000fffe0ff */
[C---:B------:R-:W-:Y:S01]  /*2260*/  FADD.FTZ R81, -R3.reuse, R109 ;  /* 0x0000006d03517221 */ /* 0x040fe20000010100 */
[C---:B------:R-:W-:Y:S01]  /*2270*/  FADD.FTZ R80, -R3.reuse, R108 ;  /* 0x0000006c03507221 */ /* 0x040fe20000010100 */
[C---:B------:R-:W-:Y:S01]  /*2280*/  FADD.FTZ R109, -R3.reuse, R87 ;  /* 0x00000057036d7221 */ /* 0x040fe20000010100 */
[C---:B------:R-:W-:Y:S01]  /*2290*/  FADD.FTZ R87, -R3.reuse, R104 ;  /* 0x0000006803577221 */ /* 0x040fe20000010100 */
[C---:B------:R-:W-:Y:S01]  /*22a0*/  FADD.FTZ R108, -R3.reuse, R105 ;  /* 0x00000069036c7221 */ /* 0x040fe20000010100 */
[----:B------:R-:W-:Y:S01]  /*22b0*/  UIMAD UR4, UR4, UR14, URZ ;  /* 0x0000000e040472a4 */ /* 0x000fe2000f8e02ff */
[----:B------:R-:W0:Y:S01]  /*22c0*/  LDC.64 R104, c[0x0][0x428] ;  /* 0x00010a00ff687b82 */ /* 0x000e220000000a00 */
[C---:B------:R-:W-:Y:S01]  /*22d0*/  FADD.FTZ R82, -R3.reuse, R110 ;  /* 0x0000006e03527221 */ /* 0x040fe20000010100 */
[C---:B------:R-:W-:Y:S01]  /*22e0*/  FADD.FTZ R100, -R3.reuse, R100 ;  /* 0x0000006403647221 */ /* 0x040fe20000010100 */
        /* <DEDUP_REMOVED lines=10> */
[----:B------:R-:W-:Y:S01]  /*2390*/  MOV R113, UR5 ;  /* 0x0000000500717c02 */ /* 0x000fe20008000f00 */
        /* <DEDUP_REMOVED lines=9> */
[----:B------:R-:W-:Y:S01]  /*2430*/  LEA.HI.SX32 R113, R113, R0, 0x1e ;  /* 0x0000000071717211 */ /* 0x000fe200078ff2ff */
[C---:B------:R-:W-:Y:S01]  /*2440*/  FMUL.FTZ R107, R2.reuse, R80 ;  /* 0x00000050026b7220 */ /* 0x040fe20000410000 */
[C---:B------:R-:W-:Y:S01]  /*2450*/  FMUL.FTZ R81, R2.reuse, R81 ;  /* 0x0000005102517220 */ /* 0x040fe20000410000 */
[C---:B------:R-:W-:Y:S01]  /*2460*/  FMUL.FTZ R82, R2.reuse, R82 ;  /* 0x0000005202527220 */ /* 0x040fe20000410000 */
[C---:B------:R-:W-:Y:S01]  /*2470*/  FMUL.FTZ R80, R2.reuse, R109 ;  /* 0x0000006d02507220 */ /* 0x040fe20000410000 */
[C---:B------:R-:W-:Y:S01]  /*2480*/  IADD3 R119, PT, PT, R113.reuse, 0x100, RZ ;  /* 0x0000010071777810 */ /* 0x040fe20007ffe0ff */
        /* <DEDUP_REMOVED lines=18> */
[----:B------:R-:W-:-:S03]  /*25b0*/  IADD3 R115, PT, PT, R113, 0x300, RZ ;  /* 0x0000030071737810 */ /* 0x000fc60007ffe0ff */
        /* <DEDUP_REMOVED lines=8> */
[C---:B------:R-:W-:Y:S01]  /*2640*/  FMUL.FTZ R106, R2.reuse, R106 ;  /* 0x0000006a026a7220 */ /* 0x040fe20000410000 */
[----:B------:R-:W-:Y:S01]  /*2650*/  FMUL.FTZ R3, R2, R3 ;  /* 0x0000000302037220 */ /* 0x000fe20000410000 */
        /* <DEDUP_REMOVED lines=19> */
[----:B------:R2:W-:Y:S01]  /*2790*/  STG.E.128 desc[UR12][R118.64], R100 ;  /* 0x0000006476007986 */ /* 0x0005e2000c101d0c */
[----:B------:R-:W-:-:S04]  /*27a0*/  IMAD.WIDE.U32 R120, R121, 0x10, R104 ;  /* 0x0000001079787825 */ /* 0x000fc800078e0068 */
[----:B------:R-:W-:Y:S01]  /*27b0*/  FFMA.FTZ R104, R87, R24, R48 ;  /* 0x0000001857687223 */ /* 0x000fe20000010030 */
[----:B------:R-:W-:Y:S01]  /*27c0*/  FFMA.FTZ R105, R108, R25, R49 ;  /* 0x000000196c697223 */ /* 0x000fe20000010031 */
[----:B------:R2:W-:Y:S04]  /*27d0*/  STG.E.128 desc[UR12][R116.64], R96 ;  /* 0x0000006074007986 */ /* 0x0005e8000c101d0c */
[----:B------:R2:W-:Y:S01]  /*27e0*/  STG.E.128 desc[UR12][R114.64], R92 ;  /* 0x0000005c72007986 */ /* 0x0005e2000c101d0c */
[----:B0-----:R-:W-:Y:S01]  /*27f0*/  FFMA.FTZ R88, R109, R20, R44 ;  /* 0x000000146d587223 */ /* 0x001fe2000001002c */
[----:B------:R-:W-:Y:S01]  /*2800*/  FFMA.FTZ R89, R110, R21, R45 ;  /* 0x000000156e597223 */ /* 0x000fe2000001002d */
[----:B------:R-:W-:Y:S01]  /*2810*/  FFMA.FTZ R90, R111, R22, R46 ;  /* 0x000000166f5a7223 */ /* 0x000fe2000001002e */
[----:B------:R-:W-:-:S05]  /*2820*/  FFMA.FTZ R91, R112, R23, R47 ;  /* 0x00000017705b7223 */ /* 0x000fca000001002f */
[----:B------:R2:W-:Y:S04]  /*2830*/  STG.E.128 desc[UR12][R80.64], R88 ;  /* 0x0000005850007986 */ /* 0x0005e8000c101d0c */
[----:B------:R2:W-:Y:S02]  /*2840*/  STG.E.128 desc[UR12][R120.64], R104 ;  /* 0x0000006878007986 */ /* 0x0005e4000c101d0c */
.L_x_18770:
[----:B------:R-:W-:Y:S02]  /*2850*/  UIADD3 UR7, UPT, UPT, UR7, UR20, URZ ;  /* 0x0000001407077290 */ /* 0x000fe4000fffe0ff */
[----:B------:R-:W-:Y:S02]  /*2860*/  UPLOP3.LUT UP0, UPT, UPT, UPT, UP0, 0x40, 0x4 ;  /* 0x000000000004789c */ /* 0x000fe40003f0e800 */
[----:B------:R-:W-:-:S09]  /*2870*/  UISETP.GE.AND UP1, UPT, UR7, UR21, UPT ;  /* 0x000000150700728c */ /* 0x000fd2000bf26270 */
[----:B------:R-:W-:Y:S05]  /*2880*/  BRA.U !UP1, `(.L_x_18771) ;  /* 0xffffffdd09007547 */ /* 0x000fea000b83ffff */
[----:B------:R-:W-:Y:S05]  /*2890*/  EXIT ;  /* 0x000000000000794d */ /* 0x000fea0003800000 */
.L_x_18772:
        /* <DEDUP_REMOVED lines=14> */
.L_x_21054:


//--------------------- .text._ZN10layer_norm13ln_fwd_kernelINS_13Kernel_traitsIfffffjLj6144ELj1ELj1ELj8ELj16ENS_18Kernel_traits_baseILj6144EfffffjLj256EEEEELb1ELb0ELb0ELb0EEEvNS_9FwdParamsE --------------------------
	.section	.text._ZN10layer_norm13ln_fwd_kernelINS_13Kernel_traitsIfffffjLj6144ELj1ELj1ELj8ELj16ENS_18Kernel_traits_baseILj6144EfffffjLj256EEEEELb1ELb0ELb0ELb0EEEvNS_9FwdParamsE,"ax",@progbits
	.align	128
        .global         _ZN10layer_norm13ln_fwd_kernelINS_13Kernel_traitsIfffffjLj6144ELj1ELj1ELj8ELj16ENS_18Kernel_traits_baseILj6144EfffffjLj256EEEEELb1ELb0ELb0ELb0EEEvNS_9FwdParamsE
        .type           _ZN10layer_norm13ln_fwd_kernelINS_13Kernel_traitsIfffffjLj6144ELj1ELj1ELj8ELj16ENS_18Kernel_traits_baseILj6144EfffffjLj256EEEEELb1ELb0ELb0ELb0EEEvNS_9FwdParamsE,@function
        .size           _ZN10layer_norm13ln_fwd_kernelINS_13Kernel_traitsIfffffjLj6144ELj1ELj1ELj8ELj16ENS_18Kernel_traits_baseILj6144EfffffjLj256EEEEELb1ELb0ELb0ELb0EEEvNS_9FwdParamsE,(.L_x_21055 - _ZN10layer_norm13ln_fwd_kernelINS_13Kernel_traitsIfffffjLj6144ELj1ELj1ELj8ELj16ENS_18Kernel_traits_baseILj6144EfffffjLj256EEEEELb1ELb0ELb0ELb0EEEvNS_9FwdParamsE)
        .other          _ZN10layer_norm13ln_fwd_kernelINS_13Kernel_traitsIfffffjLj6144ELj1ELj1ELj8ELj16ENS_18Kernel_traits_baseILj6144EfffffjLj256EEEEELb1ELb0ELb0ELb0EEEvNS_9FwdParamsE,@"STO_CUDA_ENTRY STV_DEFAULT"
_ZN10layer_norm13ln_fwd_kernelINS_13Kernel_traitsIfffffjLj6144ELj1ELj1ELj8ELj16ENS_18Kernel_traits_baseILj6144EfffffjLj256EEEEELb1ELb0ELb0ELb0EEEvNS_9FwdParamsE:
.text._ZN10layer_norm13ln_fwd_kernelINS_13Kernel_traitsIfffffjLj6144ELj1ELj1ELj8ELj16ENS_18Kernel_traits_baseILj6144EfffffjLj256EEEEELb1ELb0ELb0ELb0EEEvNS_9FwdParamsE:
        /* <DEDUP_REMOVED lines=19> */
[----:B-----5:R-:W-:Y:S01]  /*0130*/  LOP3.LUT R0, R9, 0xe0, RZ, 0xc0, !PT ;  /* 0x000000e009007812 */ /* 0x020fe200078ec0ff */
[----:B------:R-:W-:-:S03]  /*0140*/  UISETP.NE.AND.EX UP0, UPT, UR5, URZ, UPT, UP0 ;  /* 0x000000ff0500728c */ /* 0x000fc6000bf05300 */
[----:B---3--:R-:W-:-:S03]  /*0150*/  LOP3.LUT R5, R0, 0x1f, R9, 0xf8, !PT ;  /* 0x0000001f00057812 */ /* 0x008fc600078ef809 */
[----:B------:R-:W0:Y:S02]  /*0160*/  LDC R88, c[0x0][0x360] ;  /* 0x0000d800ff587b82 */ /* 0x000e240000000800 */
        /* <DEDUP_REMOVED lines=10> */
[----:B------:R-:W-:Y:S01]  /*0210*/  LEA.HI.SX32 R11, R2, R11, 0x1e ;  /* 0x0000000b020b7211 */ /* 0x000fe200078ff2ff */
[----:B------:R-:W-:Y:S01]  /*0220*/  UIADD3 UR18, UPT, UPT, UR9, -0x4498517b, URZ ;  /* 0xbb67ae8509127890 */ /* 0x000fe2000fffe0ff */
[--C-:B------:R-:W-:Y:S01]  /*0230*/  SHF.R.U64 R10, R4, 0x2, R13.reuse ;  /* 0x00000002040a7819 */ /* 0x100fe2000000120d */
        /* <DEDUP_REMOVED lines=37> */
[----:B---3--:R-:W-:-:S04]  /*0490*/  @P1 IMAD.WIDE.U32 R16, R5, 0x10, R16 ;  /* 0x0000001005101825 */ /* 0x008fc800078e0010 */
[----:B------:R-:W-:Y:S01]  /*04a0*/  @P1 VIADD R5, R5, 0x100 ;  /* 0x0000010005051836 */ /* 0x000fe20000000000 */
        /* <DEDUP_REMOVED lines=28> */
.L_x_18774:
        /* <DEDUP_REMOVED lines=11> */
[----:B------:R-:W-:-:S06]  /*0720*/  @P0 LOP3.LUT R5, R5, 0x100, RZ, 0xfc, !PT ;  /* 0x0000010005050812 */ /* 0x000fcc00078efcff */
[----:B------:R-:W0:Y:S01]  /*0730*/  @P4 LDC.64 R46, c[0x0][0x3d0] ;  /* 0x0000f400ff2e4b82 */ /* 0x000e220000000a00 */
[C---:B-1----:R-:W-:Y:S01]  /*0740*/  @P1 IMAD.WIDE.U32 R36, R5.reuse, 0x10, R20 ;  /* 0x0000001005241825 */ /* 0x042fe200078e0014 */
[----:B------:R-:W-:Y:S01]  /*0750*/  @P1 IADD3 R5, PT, PT, R5, 0x100, RZ ;  /* 0x0000010005051810 */ /* 0x000fe20007ffe0ff */
[----:B------:R1:W5:Y:S05]  /*0760*/  @P0 LDG.E.128 R56, desc[UR6][R28.64] ;  /* 0x000000061c380981 */ /* 0x00036a000c1e1d00 */
[----:B------:R-:W4:Y:S01]  /*0770*/  @P5 LDC.64 R6, c[0x0][0x3d0] ;  /* 0x0000f400ff065b82 */ /* 0x000f220000000a00 */
[C---:B--2---:R-:W-:Y:S01]  /*0780*/  @P2 IMAD.WIDE.U32 R38, R5.reuse, 0x10, R22 ;  /* 0x0000001005262825 */ /* 0x044fe200078e0016 */
[----:B------:R-:W5:Y:S03]  /*0790*/  @P1 LDG.E.128 R48, desc[UR6][R36.64] ;  /* 0x0000000624301981 */ /* 0x000f66000c1e1d00 */
[----:B------:R-:W-:Y:S01]  /*07a0*/  @P2 VIADD R5, R5, 0x100 ;  /* 0x0000010005052836 */ /* 0x000fe20000000000 */
[----:B------:R2:W5:Y:S03]  /*07b0*/  @P2 LDG.E.128 R40, desc[UR6][R38.64] ;  /* 0x0000000626282981 */ /* 0x000566000c1e1d00 */
[----:B---3--:R-:W-:-:S04]  /*07c0*/  @P3 IMAD.WIDE.U32 R44, R5, 0x10, R30 ;  /* 0x00000010052c3825 */ /* 0x008fc800078e001e */
[----:B------:R-:W-:Y:S01]  /*07d0*/  @P3 VIADD R5, R5, 0x100 ;  /* 0x0000010005053836 */ /* 0x000fe20000000000 */
[----:B------:R-:W5:Y:S03]  /*07e0*/  @P3 LDG.E.128 R32, desc[UR6][R44.64] ;  /* 0x000000062c203981 */ /* 0x000f66000c1e1d00 */
[C---:B0-----:R-:W-:Y:S01]  /*07f0*/  @P4 IMAD.WIDE.U32 R46, R5.reuse, 0x10, R46 ;  /* 0x00000010052e4825 */ /* 0x041fe200078e002e */
[----:B------:R-:W-:Y:S02]  /*0800*/  @P4 IADD3 R5, PT, PT, R5, 0x100, RZ ;  /* 0x0000010005054810 */ /* 0x000fe40007ffe0ff */
[----:B------:R-:W-:Y:S02]  /*0810*/  CS2R R22, SRZ ;  /* 0x0000000000167805 */ /* 0x000fe4000001ff00 */
[----:B------:R-:W-:Y:S02]  /*0820*/  CS2R R20, SRZ ;  /* 0x0000000000147805 */ /* 0x000fe4000001ff00 */
[----:B------:R-:W-:Y:S01]  /*0830*/  CS2R R30, SRZ ;  /* 0x00000000001e7805 */ /* 0x000fe2000001ff00 */
[----:B------:R0:W5:Y:S01]  /*0840*/  @P4 LDG.E.128 R24, desc[UR6][R46.64] ;  /* 0x000000062e184981 */ /* 0x000162000c1e1d00 */
[----:B----4-:R-:W-:-:S05]  /*0850*/  @P5 IMAD.WIDE.U32 R6, R5, 0x10, R6 ;  /* 0x0000001005065825 */ /* 0x010fca00078e0006 */
[----:B------:R3:W5:Y:S01]  /*0860*/  @P5 LDG.E.128 R16, desc[UR6][R6.64] ;  /* 0x0000000606105981 */ /* 0x000762000c1e1d00 */
[----:B-1----:R-:W-:Y:S02]  /*0870*/  CS2R R28, SRZ ;  /* 0x00000000001c7805 */ /* 0x002fe4000001ff00 */
[----:B--2---:R-:W-:Y:S02]  /*0880*/  CS2R R38, SRZ ;  /* 0x0000000000267805 */ /* 0x004fe4000001ff00 */
[----:B------:R-:W-:Y:S02]  /*0890*/  CS2R R36, SRZ ;  /* 0x0000000000247805 */ /* 0x000fe4000001ff00 */
[----:B0-----:R-:W-:Y:S02]  /*08a0*/  CS2R R46, SRZ ;  /* 0x00000000002e7805 */ /* 0x001fe4000001ff00 */
[----:B------:R-:W-:Y:S02]  /*08b0*/  CS2R R44, SRZ ;  /* 0x00000000002c7805 */ /* 0x000fe4000001ff00 */
[----:B------:R-:W-:-:S02]  /*08c0*/  CS2R R54, SRZ ;  /* 0x0000000000367805 */ /* 0x000fc4000001ff00 */
[----:B------:R-:W-:Y:S02]  /*08d0*/  CS2R R52, SRZ ;  /* 0x0000000000347805 */ /* 0x000fe4000001ff00 */
[----:B------:R-:W-:Y:S02]  /*08e0*/  @P5 CS2R R14, SRZ ;  /* 0x00000000000e5805 */ /* 0x000fe4000001ff00 */
[----:B---3--:R-:W-:-:S07]  /*08f0*/  @P5 CS2R R12, SRZ ;  /* 0x00000000000c5805 */ /* 0x008fce000001ff00 */
.L_x_18775:
[----:B------:R-:W-:Y:S05]  /*0900*/  BSYNC.RECONVERGENT B0 ;  /* 0x0000000000007941 */ /* 0x000fea0003800200 */
.L_x_18773:
        /* <DEDUP_REMOVED lines=9> */
[----:B------:R-:W-:Y:S01]  /*09a0*/  LOP3.LUT R5, R5, UR9, RZ, 0x3c, !PT ;  /* 0x0000000905057c12 */ /* 0x000fe2000f8e3cff */
[----:B------:R-:W1:Y:S02]  /*09b0*/  LDCU UR35, c[0x0][0x388] ;  /* 0x00007100ff2377ac */ /* 0x000e640008000800 */
[----:B------:R-:W-:Y:S01]  /*09c0*/  IMAD R8, R88, -0x326172a9, RZ ;  /* 0xcd9e8d5758087824 */ /* 0x000fe200078e02ff */
[----:B------:R-:W-:Y:S01]  /*09d0*/  LOP3.LUT R6, R9, UR8, R6, 0x96, !PT ;  /* 0x0000000809067c12 */ /* 0x000fe2000f8e9606 */
        /* <DEDUP_REMOVED lines=50> */
[----:B------:R-:W-:Y:S02]  /*0d00*/  LOP3.LUT R61, R62, 0xff, RZ, 0xc0, !PT ;  /* 0x000000ff3e3d7812 */ /* 0x000fe400078ec0ff */
[----:B------:R-:W-:Y:S01]  /*0d10*/  SHF.R.U32.HI R62, RZ, 0x1, R62 ;  /* 0x00000001ff3e7819 */ /* 0x000fe2000001163e */
[----:B------:R-:W-:Y:S01]  /*0d20*/  IMAD R7, R6, -0x326172a9, RZ ;  /* 0xcd9e8d5706077824 */ /* 0x000fe200078e02ff */
[----:B------:R-:W-:Y:S01]  /*0d30*/  VIADDMNMX R63, R61, -R0, RZ, !PT ;  /* 0x800000003d3f7246 */ /* 0x000fe200078001ff */
[----:B------:R-:W-:Y:S01]  /*0d40*/  IMAD.HI.U32 R6, R8, -0x326172a9, RZ ;  /* 0xcd9e8d5708067827 */ /* 0x000fe200078e00ff */
[----:B------:R-:W-:Y:S02]  /*0d50*/  LOP3.LUT R60, R60, UR32, R5, 0x96, !PT ;  /* 0x000000203c3c7c12 */ /* 0x000fe4000f8e9605 */
[----:B------:R-:W-:Y:S01]  /*0d60*/  LOP3.LUT R62, R62, 0x7fffff80, RZ, 0xc0, !PT ;  /* 0x7fffff803e3e7812 */ /* 0x000fe200078ec0ff */
[----:B------:R-:W-:Y:S01]  /*0d70*/  IMAD R5, R8, -0x326172a9, RZ ;  /* 0xcd9e8d5708057824 */ /* 0x000fe200078e02ff */
[----:B------:R-:W-:Y:S01]  /*0d80*/  VIMNMX R63, PT, PT, R63, 0x20, PT ;  /* 0x000000203f3f7848 */ /* 0x000fe20003fe0100 */
[----:B------:R-:W-:Y:S01]  /*0d90*/  IMAD R3, R3, -0x20, R61 ;  /* 0xffffffe003037824 */ /* 0x000fe200078e023d */
[----:B------:R-:W-:Y:S01]  /*0da0*/  LOP3.LUT R0, R7, UR31, R6, 0x96, !PT ;  /* 0x0000001f07007c12 */ /* 0x000fe2000f8e9606 */
[----:B------:R-:W-:-:S03]  /*0db0*/  IMAD.HI.U32 R6, R60, -0x326172a9, RZ ;  /* 0xcd9e8d573c067827 */ /* 0x000fc600078e00ff */
[----:B------:R-:W-:Y:S01]  /*0dc0*/  VIMNMX R3, PT, PT, RZ, R3, !PT ;  /* 0x00000003ff037248 */ /* 0x000fe20007fe0100 */
[----:B------:R-:W-:Y:S01]  /*0dd0*/  IMAD R63, R63, 0x4, R62 ;  /* 0x000000043f3f7824 */ /* 0x000fe200078e023e */
[----:B------:R-:W-:Y:S01]  /*0de0*/  LOP3.LUT R6, R5, UR33, R6, 0x96, !PT ;  /* 0x0000002105067c12 */ /* 0x000fe2000f8e9606 */
[----:B------:R-:W-:Y:S01]  /*0df0*/  IMAD R2, R2, -0x2daee0ad, RZ ;  /* 0xd2511f5302027824 */ /* 0x000fe200078e02ff */
[----:B------:R-:W-:Y:S01]  /*0e00*/  VIMNMX R3, PT, PT, R3, 0x20, PT ;  /* 0x0000002003037848 */ /* 0x000fe20003fe0100 */
[----:B------:R-:W-:Y:S01]  /*0e10*/  IMAD.HI.U32 R7, R0, -0x2daee0ad, RZ ;  /* 0xd2511f5300077827 */ /* 0x000fe200078e00ff */
[----:B------:R-:W-:-:S03]  /*0e20*/  I2FP.F32.U32 R5, R63 ;  /* 0x0000003f00057245 */ /* 0x000fc60000201000 */
[----:B------:R-:W-:Y:S01]  /*0e30*/  IMAD R8, R3, 0x4, R62 ;  /* 0x0000000403087824 */ /* 0x000fe200078e023e */
[----:B------:R-:W-:Y:S01]  /*0e40*/  LOP3.LUT R7, R2, UR34, R7, 0x96, !PT ;  /* 0x0000002202077c12 */ /* 0x000fe2000f8e9607 */
[----:B------:R-:W-:Y:S01]  /*0e50*/  HFMA2 R3, -RZ, RZ, 0, 0 ;  /* 0x00000000ff037431 */ /* 0x000fe200000001ff */
[----:B------:R-:W0:Y:S01]  /*0e60*/  MUFU.RCP R5, R5 ;  /* 0x0000000500057308 */ /* 0x000e220000001000 */
[----:B------:R-:W-:Y:S02]  /*0e70*/  IMAD R2, R0, -0x2daee0ad, RZ ;  /* 0xd2511f5300027824 */ /* 0x000fe400078e02ff */
[----:B-1234-:R-:W-:-:S07]  /*0e80*/  IMAD R0, R60, -0x326172a9, RZ ;  /* 0xcd9e8d573c007824 */ /* 0x01efce00078e02ff */
.L_x_19055:
[----:B-1----:R-:W1:Y:S01]  /*0e90*/  @UP0 LDCU.64 UR4, c[0x0][0x3e0] ;  /* 0x00007c00ff0407ac */ /* 0x002e620008000a00 */
[----:B------:R-:W-:Y:S01]  /*0ea0*/  PLOP3.LUT P0, PT, PT, PT, UP0, 0x80, 0x8 ;  /* 0x000000000008781c */ /* 0x000fe20003f0f008 */
[----:B-1----:R-:W-:-:S06]  /*0eb0*/  @UP0 UIMAD.WIDE UR4, UR14, 0x4, UR4 ;  /* 0x000000040e0408a5 */ /* 0x002fcc000f8e0204 */
[----:B0-234-:R-:W-:Y:S02]  /*0ec0*/  IMAD.U32 R80, RZ, RZ, UR4 ;  /* 0x00000004ff507e24 */ /* 0x01dfe4000f8e00ff */
[----:B------:R-:W-:-:S05]  /*0ed0*/  IMAD.U32 R81, RZ, RZ, UR5 ;  /* 0x00000005ff517e24 */ /* 0x000fca000f8e00ff */
[----:B------:R-:W2:Y:S01]  /*0ee0*/  @P0 LDG.E R80, desc[UR6][R80.64] ;  /* 0x0000000650500981 */ /* 0x000ea2000c1e1900 */
[----:B------:R-:W-:Y:S01]  /*0ef0*/  PLOP3.LUT P0, PT, PT, PT, UP0, 0x80, 0x8 ;  /* 0x000000000008781c */ /* 0x000fe20003f0f008 */
[----:B------:R-:W-:Y:S01]  /*0f00*/  UIMAD UR4, UR14, UR35, URZ ;  /* 0x000000230e0472a4 */ /* 0x000fe2000f8e02ff */
[----:B------:R-:W-:Y:S01]  /*0f10*/  BSSY.RECONVERGENT B0, `(.L_x_18776) ;  /* 0x00002a3000007945 */ /* 0x000fe20003800200 */
[----:B------:R-:W1:Y:S02]  /*0f20*/  S2R R90, SR_TID.X ;  /* 0x00000000005a7919 */ /* 0x000e640000002100 */
[----:B------:R-:W-:-:S04]  /*0f30*/  USHF.R.S32.HI UR5, URZ, 0x1f, UR4 ;  /* 0x0000001fff057899 */ /* 0x000fc80008011404 */
[----:B------:R-:W-:-:S03]  /*0f40*/  ULEA.HI UR5, UR5, UR4, URZ, 0x2 ;  /* 0x0000000405057291 */ /* 0x000fc6000f8f10ff */
[----:B------:R-:W-:-:S03]  /*0f50*/  UMOV UR4, 0x3f800000 ;  /* 0x3f80000000047882 */ /* 0x000fc60000000000 */
[----:B------:R-:W-:-:S04]  /*0f60*/  MOV R89, UR5 ;  /* 0x0000000500597c02 */ /* 0x000fc80008000f00 */
[----:B-1----:R-:W-:-:S05]  /*0f70*/  LEA.HI.SX32 R89, R89, R90, 0x1e ;  /* 0x0000005a59597211 */ /* 0x002fca00078ff2ff */
[----:B------:R-:W-:Y:S01]  /*0f80*/  IMAD.MOV.U32 R92, RZ, RZ, R89 ;  /* 0x000000ffff5c7224 */ /* 0x000fe200078e0059 */
[----:B--2---:R-:W-:Y:S02]  /*0f90*/  @P0 R2UR UR4, R80 ;  /* 0x00000000500402ca */ /* 0x004fe400000e0000 */
[----:B------:R-:W-:-:S13]  /*0fa0*/  ISETP.GE.U32.AND P0, PT, R11, 0x100, PT ;  /* 0x000001000b00780c */ /* 0x000fda0003f06070 */
        /* <DEDUP_REMOVED lines=19> */
[----:B------:R-:W0:Y:S02]  /*10e0*/  LDC R92, c[0x2][R91] ;  /* 0x008000005b5c7b82 */ /* 0x000e240000000800 */
[----:B0-----:R-:W-:-:S04]  /*10f0*/  SHF.R.S32.HI R93, RZ, 0x1f, R92 ;  /* 0x0000001fff5d7819 */ /* 0x001fc8000001145c */
.L_x_20887:
[----:B------:R-:W-:Y:S05]  /*1100*/  BRX R92 -0x1110                                        (*"BRANCH_TARGETS .L_x_20888,.L_x_20889,.L_x_20890"*) ;  /* 0xffffffec5cbc7949 */ /* 0x000fea000383ffff */
.L_x_20890:
[----:B------:R-:W-:Y:S01]  /*1110*/  VIADD R94, R4, 0x1 ;  /* 0x00000001045e7836 */ /* 0x000fe20000000000 */
[----:B------:R-:W-:Y:S01]  /*1120*/  MOV R93, R6 ;  /* 0x00000006005d7202 */ /* 0x000fe20000000f00 */
[----:B------:R-:W-:Y:S01]  /*1130*/  IMAD.MOV.U32 R92, RZ, RZ, R2 ;  /* 0x000000ffff5c7224 */ /* 0x000fe200078e0002 */
[----:B------:R-:W-:Y:S06]  /*1140*/  BRA `(.L_x_18780) ;  /* 0x0000000000f47947 */ /* 0x000fec0003800000 */
.L_x_20888:
[----:B------:R-:W-:Y:S01]  /*1150*/  IMAD.MOV.U32 R92, RZ, RZ, R2 ;  /* 0x000000ffff5c7224 */ /* 0x000fe200078e0002 */
[----:B------:R-:W-:Y:S01]  /*1160*/  MOV R93, R7 ;  /* 0x00000007005d7202 */ /* 0x000fe20000000f00 */
[----:B------:R-:W-:Y:S01]  /*1170*/  IMAD.MOV.U32 R94, RZ, RZ, 0x3 ;  /* 0x00000003ff5e7424 */ /* 0x000fe200078e00ff */
[----:B------:R-:W-:Y:S06]  /*1180*/  BRA `(.L_x_18780) ;  /* 0x0000000000e47947 */ /* 0x000fec0003800000 */
.L_x_20889:
        /* <DEDUP_REMOVED lines=13> */
.L_x_18782:
[----:B------:R-:W-:Y:S05]  /*1260*/  BSYNC.RECONVERGENT B2 ;  /* 0x0000000000027941 */ /* 0x000fea0003800200 */
.L_x_18781:
        /* <DEDUP_REMOVED lines=41> */
[----:B------:R-:W-:Y:S01]  /*1500*/  MOV R92, R94 ;  /* 0x0000005e005c7202 */ /* 0x000fe20000000f00 */
[----:B------:R-:W-:-:S07]  /*1510*/  IMAD.MOV.U32 R94, RZ, RZ, RZ ;  /* 0x000000ffff5e7224 */ /* 0x000fce00078e00ff */
.L_x_18780:
[----:B------:R-:W-:Y:S05]  /*1520*/  BSYNC.RECONVERGENT B1 ;  /* 0x0000000000017941 */ /* 0x000fea0003800200 */
.L_x_18779:
[----:B------:R-:W0:Y:S01]  /*1530*/  LDC R2, c[0x0][0x408] ;  /* 0x00010200ff027b82 */ /* 0x000e220000000800 */
[----:B------:R-:W-:Y:S01]  /*1540*/  I2FP.F32.U32 R4, R93 ;  /* 0x0000005d00047245 */ /* 0x000fe20000201000 */
[----:B------:R-:W-:Y:S01]  /*1550*/  HFMA2 R93, -RZ, RZ, 0.1171875, 0 ;  /* 0x2f800000ff5d7431 */ /* 0x000fe200000001ff */
[----:B------:R-:W-:Y:S01]  /*1560*/  ISETP.NE.AND P2, PT, R94, 0x1, PT ;  /* 0x000000015e00780c */ /* 0x000fe20003f45270 */
[----:B-----5:R-:W-:Y:S01]  /*1570*/  FMUL.FTZ R95, R80, UR4 ;  /* 0x00000004505f7c20 */ /* 0x020fe20008410000 */
[----:B------:R-:W-:Y:S01]  /*1580*/  BSSY.RECONVERGENT B1, `(.L_x_18783) ;  /* 0x000004c000017945 */ /* 0x000fe20003800200 */
[----:B------:R-:W-:Y:S02]  /*1590*/  IMAD.MOV.U32 R80, RZ, RZ, 0x2 ;  /* 0x00000002ff507424 */ /* 0x000fe400078e00ff */
[----:B------:R-:W1:Y:S01]  /*15a0*/  LDC R91, c[0x0][0x404] ;  /* 0x00010100ff5b7b82 */ /* 0x000e620000000800 */
[----:B------:R-:W-:Y:S01]  /*15b0*/  FFMA.FTZ R4, R4, R93, 1.1641532182693481445e-10 ;  /* 0x2f00000004047423 */ /* 0x000fe2000001005d */
[----:B0-----:R-:W-:-:S04]  /*15c0*/  FMUL.FTZ R95, R95, R2 ;  /* 0x000000025f5f7220 */ /* 0x001fc80000410000 */
[----:B-1----:R-:W-:Y:S01]  /*15d0*/  FSETP.GTU.FTZ.AND P1, PT, R4, R91, PT ;  /* 0x0000005b0400720b */ /* 0x002fe20003f3c000 */
        /* <DEDUP_REMOVED lines=13> */
.L_x_18785:
        /* <DEDUP_REMOVED lines=13> */
.L_x_18787:
[----:B------:R-:W-:Y:S05]  /*1780*/  BSYNC.RECONVERGENT B2 ;  /* 0x0000000000027941 */ /* 0x000fea0003800200 */
.L_x_18786:
        /* <DEDUP_REMOVED lines=43> */
.L_x_18784:
[----:B------:R-:W-:Y:S05]  /*1a40*/  BSYNC.RECONVERGENT B1 ;  /* 0x0000000000017941 */ /* 0x000fea0003800200 */
.L_x_18783:
[----:B------:R-:W-:Y:S01]  /*1a50*/  I2FP.F32.U32 R4, R4 ;  /* 0x0000000400047245 */ /* 0x000fe20000201000 */
[----:B------:R-:W-:Y:S01]  /*1a60*/  FMUL.FTZ R81, R81, UR4 ;  /* 0x0000000451517c20 */ /* 0x000fe20008410000 */
[----:B------:R-:W-:Y:S01]  /*1a70*/  ISETP.NE.AND P3, PT, R80, 0x1, PT ;  /* 0x000000015000780c */ /* 0x000fe20003f65270 */
[----:B------:R-:W-:Y:S01]  /*1a80*/  BSSY.RECONVERGENT B1, `(.L_x_18788) ;  /* 0x000004b000017945 */ /* 0x000fe20003800200 */
[----:B------:R-:W-:Y:S02]  /*1a90*/  HFMA2 R94, -RZ, RZ, 0, 1.1920928955078125e-07 ;  /* 0x00000002ff5e7431 */ /* 0x000fe400000001ff */
[----:B------:R-:W-:Y:S01]  /*1aa0*/  FFMA.FTZ R4, R4, R93, 1.1641532182693481445e-10 ;  /* 0x2f00000004047423 */ /* 0x000fe2000001005d */
[----:B------:R-:W-:-:S04]  /*1ab0*/  FMUL.FTZ R81, R81, R2 ;  /* 0x0000000251517220 */ /* 0x000fc80000410000 */
        /* <DEDUP_REMOVED lines=14> */
.L_x_18790:
        /* <DEDUP_REMOVED lines=13> */
.L_x_18792:
[----:B------:R-:W-:Y:S05]  /*1c70*/  BSYNC.RECONVERGENT B2 ;  /* 0x0000000000027941 */ /* 0x000fea0003800200 */
.L_x_18791:
        /* <DEDUP_REMOVED lines=43> */
.L_x_18789:
[----:B------:R-:W-:Y:S05]  /*1f30*/  BSYNC.RECONVERGENT B1 ;  /* 0x0000000000017941 */ /* 0x000fea0003800200 */
.L_x_18788:
[----:B------:R-:W-:Y:S01]  /*1f40*/  I2FP.F32.U32 R4, R4 ;  /* 0x0000000400047245 */ /* 0x000fe20000201000 */
[----:B------:R-:W-:Y:S01]  /*1f50*/  FMUL.FTZ R81, R82, UR4 ;  /* 0x0000000452517c20 */ /* 0x000fe20008410000 */
[----:B------:R-:W-:Y:S01]  /*1f60*/  ISETP.NE.AND P4, PT, R94, 0x1, PT ;  /* 0x000000015e00780c */ /* 0x000fe20003f85270 */
[----:B------:R-:W-:Y:S01]  /*1f70*/  BSSY.RECONVERGENT B1, `(.L_x_18793) ;  /* 0x000004b000017945 */ /* 0x000fe20003800200 */
[----:B------:R-:W-:Y:S01]  /*1f80*/  MOV R80, R0 ;  /* 0x0000000000507202 */ /* 0x000fe20000000f00 */
[----:B------:R-:W-:Y:S01]  /*1f90*/  FFMA.FTZ R4, R4, R93, 1.1641532182693481445e-10 ;  /* 0x2f00000004047423 */ /* 0x000fe2000001005d */
[----:B------:R-:W-:-:S04]  /*1fa0*/  FMUL.FTZ R81, R81, R2 ;  /* 0x0000000251517220 */ /* 0x000fc80000410000 */
[----:B------:R-:W-:Y:S01]  /*1fb0*/  FSETP.GTU.FTZ.AND P3, PT, R4, R91, PT ;  /* 0x0000005b0400720b */ /* 0x000fe20003f7c000 */
[----:B------:R-:W-:-:S03]  /*1fc0*/  IMAD.MOV.U32 R4, RZ, RZ, 0x2 ;  /* 0x00000002ff047424 */ /* 0x000fc600078e00ff */
        /* <DEDUP_REMOVED lines=12> */
.L_x_18795:
        /* <DEDUP_REMOVED lines=13> */
.L_x_18797:
[----:B------:R-:W-:Y:S05]  /*2160*/  BSYNC.RECONVERGENT B2 ;  /* 0x0000000000027941 */ /* 0x000fea0003800200 */
.L_x_18796:
        /* <DEDUP_REMOVED lines=43> */
.L_x_18794:
[----:B------:R-:W-:Y:S05]  /*2420*/  BSYNC.RECONVERGENT B1 ;  /* 0x0000000000017941 */ /* 0x000fea0003800200 */
.L_x_18793:
        /* <DEDUP_REMOVED lines=9> */
.L_x_18778:
        /* <DEDUP_REMOVED lines=16> */
.L_x_18801:
        /* <DEDUP_REMOVED lines=13> */
.L_x_18803:
[----:B------:R-:W-:Y:S05]  /*2690*/  BSYNC.RECONVERGENT B2 ;  /* 0x0000000000027941 */ /* 0x000fea0003800200 */
.L_x_18802:
        /* <DEDUP_REMOVED lines=42> */
.L_x_18800:
[----:B------:R-:W-:Y:S05]  /*2940*/  BSYNC.RECONVERGENT B1 ;  /* 0x0000000000017941 */ /* 0x000fea0003800200 */
.L_x_18799:
[----:B------:R-:W0:Y:S01]  /*2950*/  LDC R2, c[0x0][0x404] ;  /* 0x00010100ff027b82 */ /* 0x000e220000000800 */
[----:B------:R-:W-:Y:S01]  /*2960*/  I2FP.F32.U32 R4, R85 ;  /* 0x0000005500047245 */ /* 0x000fe20000201000 */
[----:B------:R-:W-:Y:S01]  /*2970*/  IMAD.MOV.U32 R85, RZ, RZ, 0x2f800000 ;  /* 0x2f800000ff557424 */ /* 0x000fe200078e00ff */
[----:B------:R-:W-:Y:S01]  /*2980*/  ISETP.NE.AND P2, PT, R86, 0x1, PT ;  /* 0x000000015600780c */ /* 0x000fe20003f45270 */
[----:B------:R-:W-:Y:S01]  /*2990*/  BSSY.RECONVERGENT B1, `(.L_x_18804) ;  /* 0x000004a000017945 */ /* 0x000fe20003800200 */
[----:B------:R-:W-:Y:S02]  /*29a0*/  HFMA2 R91, -RZ, RZ, 0, 1.1920928955078125e-07 ;  /* 0x00000002ff5b7431 */ /* 0x000fe400000001ff */
[----:B------:R-:W-:Y:S01]  /*29b0*/  FFMA.FTZ R87, R4, R85, 1.1641532182693481445e-10 ;  /* 0x2f00000004577423 */ /* 0x000fe20000010055 */
[----:B------:R-:W-:Y:S01]  /*29c0*/  IMAD.MOV.U32 R4, RZ, RZ, R0 ;  /* 0x000000ffff047224 */ /* 0x000fe200078e0000 */
[----:B------:R-:W1:Y:S03]  /*29d0*/  LDC R84, c[0x0][0x408] ;  /* 0x00010200ff547b82 */ /* 0x000e660000000800 */
[----:B0-----:R-:W-:Y:S01]  /*29e0*/  FSETP.LE.FTZ.AND P1, PT, R87, R2, PT ;  /* 0x000000025700720b */ /* 0x001fe20003f33000 */
[----:B-----5:R-:W-:-:S04]  /*29f0*/  FMUL.FTZ R87, R80, UR4 ;  /* 0x0000000450577c20 */ /* 0x020fc80008410000 */
[----:B-1----:R-:W-:Y:S01]  /*2a00*/  FMUL.FTZ R80, R87, R84 ;  /* 0x0000005457507220 */ /* 0x002fe20000410000 */
        /* <DEDUP_REMOVED lines=9> */
.L_x_18806:
        /* <DEDUP_REMOVED lines=13> */
.L_x_18808:
[----:B------:R-:W-:Y:S05]  /*2b70*/  BSYNC.RECONVERGENT B2 ;  /* 0x0000000000027941 */ /* 0x000fea0003800200 */
.L_x_18807:
        /* <DEDUP_REMOVED lines=43> */
.L_x_18805:
[----:B------:R-:W-:Y:S05]  /*2e30*/  BSYNC.RECONVERGENT B1 ;  /* 0x0000000000017941 */ /* 0x000fea0003800200 */
.L_x_18804:
[----:B------:R-:W-:Y:S01]  /*2e40*/  ISETP.NE.AND P3, PT, R91, 0x1, PT ;  /* 0x000000015b00780c */ /* 0x000fe20003f65270 */
[----:B------:R-:W-:Y:S01]  /*2e50*/  FMUL.FTZ R81, R81, UR4 ;  /* 0x0000000451517c20 */ /* 0x000fe20008410000 */
[----:B------:R-:W-:Y:S01]  /*2e60*/  I2FP.F32.U32 R4, R4 ;  /* 0x0000000400047245 */ /* 0x000fe20000201000 */
[----:B------:R-:W-:Y:S01]  /*2e70*/  BSSY.RECONVERGENT B1, `(.L_x_18809) ;  /* 0x0000048000017945 */ /* 0x000fe20003800200 */
[----:B------:R-:W-:Y:S02]  /*2e80*/  IMAD.MOV.U32 R93, RZ, RZ, 0x2 ;  /* 0x00000002ff5d7424 */ /* 0x000fe400078e00ff */
[----:B------:R-:W-:Y:S01]  /*2e90*/  FMUL.FTZ R81, R81, R84 ;  /* 0x0000005451517220 */ /* 0x000fe20000410000 */
[----:B------:R-:W-:Y:S01]  /*2ea0*/  FFMA.FTZ R87, R4, R85, 1.1641532182693481445e-10 ;  /* 0x2f00000004577423 */ /* 0x000fe20000010055 */
[----:B------:R-:W-:-:S04]  /*2eb0*/  MOV R4, R0 ;  /* 0x0000000000047202 */ /* 0x000fc80000000f00 */
        /* <DEDUP_REMOVED lines=10> */
.L_x_18811:
        /* <DEDUP_REMOVED lines=13> */
.L_x_18813:
[----:B------:R-:W-:Y:S05]  /*3030*/  BSYNC.RECONVERGENT B2 ;  /* 0x0000000000027941 */ /* 0x000fea0003800200 */
.L_x_18812:
        /* <DEDUP_REMOVED lines=43> */
.L_x_18810:
[----:B------:R-:W-:Y:S05]  /*32f0*/  BSYNC.RECONVERGENT B1 ;  /* 0x0000000000017941 */ /* 0x000fea0003800200 */
.L_x_18809:
[----:B------:R-:W-:Y:S01]  /*3300*/  I2FP.F32.U32 R4, R4 ;  /* 0x0000000400047245 */ /* 0x000fe20000201000 */
[----:B------:R-:W-:Y:S01]  /*3310*/  BSSY.RECONVERGENT B1, `(.L_x_18814) ;  /* 0x000004a000017945 */ /* 0x000fe20003800200 */
[----:B------:R-:W-:-:S03]  /*3320*/  ISETP.NE.AND P4, PT, R93, 0x1, PT ;  /* 0x000000015d00780c */ /* 0x000fc60003f85270 */
[----:B------:R-:W-:Y:S01]  /*3330*/  FFMA.FTZ R87, R4, R85, 1.1641532182693481445e-10 ;  /* 0x2f00000004577423 */ /* 0x000fe20000010055 */
[----:B------:R-:W-:-:S04]  /*3340*/  IMAD.MOV.U32 R4, RZ, RZ, 0x2 ;  /* 0x00000002ff047424 */ /* 0x000fc800078e00ff */
[----:B------:R-:W-:Y:S01]  /*3350*/  FSETP.LE.FTZ.AND P3, PT, R87, R2, PT ;  /* 0x000000025700720b */ /* 0x000fe20003f73000 */
[----:B------:R-:W-:Y:S01]  /*3360*/  FMUL.FTZ R87, R82, UR4 ;  /* 0x0000000452577c20 */ /* 0x000fe20008410000 */
[----:B------:R-:W-:-:S03]  /*3370*/  IMAD.MOV.U32 R82, RZ, RZ, R0 ;  /* 0x000000ffff527224 */ /* 0x000fc600078e0000 */
[----:B------:R-:W-:Y:S01]  /*3380*/  FMUL.FTZ R86, R87, R84 ;  /* 0x0000005457567220 */ /* 0x000fe20000410000 */
        /* <DEDUP_REMOVED lines=9> */
.L_x_18816:
        /* <DEDUP_REMOVED lines=13> */
.L_x_18818:
[----:B------:R-:W-:Y:S05]  /*34f0*/  BSYNC.RECONVERGENT B2 ;  /* 0x0000000000027941 */ /* 0x000fea0003800200 */
.L_x_18817:
        /* <DEDUP_REMOVED lines=43> */
.L_x_18815:
[----:B------:R-:W-:Y:S05]  /*37b0*/  BSYNC.RECONVERGENT B1 ;  /* 0x0000000000017941 */ /* 0x000fea0003800200 */
.L_x_18814:
[----:B------:R-:W-:Y:S01]  /*37c0*/  I2FP.F32.U32 R82, R82 ;  /* 0x0000005200527245 */ /* 0x000fe20000201000 */
[----:B------:R-:W-:Y:S01]  /*37d0*/  FMUL.FTZ R83, R83, UR4 ;  /* 0x0000000453537c20 */ /* 0x000fe20008410000 */
[----:B------:R-:W-:-:S03]  /*37e0*/  FSEL R86, R86, RZ, P3 ;  /* 0x000000ff56567208 */ /* 0x000fc60001800000 */
[----:B------:R-:W-:Y:S01]  /*37f0*/  FFMA.FTZ R85, R82, R85, 1.1641532182693481445e-10 ;  /* 0x2f00000052557423 */ /* 0x000fe20000010055 */
[----:B------:R-:W-:Y:S01]  /*3800*/  FMUL.FTZ R83, R83, R84 ;  /* 0x0000005453537220 */ /* 0x000fe20000410000 */
[----:B------:R-:W-:-:S03]  /*3810*/  FSEL R84, R80, RZ, P1 ;  /* 0x000000ff50547208 */ /* 0x000fc60000800000 */
[----:B------:R-:W-:Y:S02]  /*3820*/  FSETP.GTU.FTZ.AND P5, PT, R85, R2, PT ;  /* 0x000000025500720b */ /* 0x000fe40003fbc000 */
[----:B------:R-:W-:Y:S02]  /*3830*/  FSEL R85, R81, RZ, P2 ;  /* 0x000000ff51557208 */ /* 0x000fe40001000000 */
[----:B------:R-:W-:Y:S02]  /*3840*/  PLOP3.LUT P4, PT, P5, PT, PT, 0x8, 0x80 ;  /* 0x000000000080781c */ /* 0x000fe40002f8e170 */
[----:B------:R-:W-:-:S11]  /*3850*/  FSEL R87, R83, RZ, !P5 ;  /* 0x000000ff53577208 */ /* 0x000fd60006800000 */
.L_x_18798:
        /* <DEDUP_REMOVED lines=9> */
[C---:B------:R-:W-:Y:S02]  /*38f0*/  VIADD R92, R89.reuse, 0x100 ;  /* 0x00000100595c7836 */ /* 0x040fe40000000000 */
[----:B0-----:R-:W-:-:S05]  /*3900*/  IMAD.WIDE.U32 R80, R89, 0x10, R80 ;  /* 0x0000001059507825 */ /* 0x001fca00078e0050 */
[----:B------:R2:W-:Y:S01]  /*3910*/  STG.E.128 desc[UR6][R80.64], R84 ;  /* 0x0000005450007986 */ /* 0x0005e2000c101d06 */
[----:B-1----:R-:W-:-:S05]  /*3920*/  IMAD.WIDE.U32 R82, R89, 0x4, R82 ;  /* 0x0000000459527825 */ /* 0x002fca00078e0052 */
[----:B------:R2:W-:Y:S02]  /*3930*/  STG.E desc[UR6][R82.64], R91 ;  /* 0x0000005b52007986 */ /* 0x0005e4000c101906 */
.L_x_18777:
[----:B0-----:R-:W-:Y:S05]  /*3940*/  BSYNC.RECONVERGENT B0 ;  /* 0x0000000000007941 */ /* 0x001fea0003800200 */
.L_x_18776:
        /* <DEDUP_REMOVED lines=29> */
.L_x_18824:
        /* <DEDUP_REMOVED lines=13> */
.L_x_18826:
[----:B------:R-:W-:Y:S05]  /*3bf0*/  BSYNC.RECONVERGENT B2 ;  /* 0x0000000000027941 */ /* 0x000fea0003800200 */
.L_x_18825:
        /* <DEDUP_REMOVED lines=43> */
.L_x_18823:
[----:B------:R-:W-:Y:S05]  /*3eb0*/  BSYNC.RECONVERGENT B1 ;  /* 0x0000000000017941 */ /* 0x000fea0003800200 */
.L_x_18822:
[----:B------:R-:W0:Y:S01]  /*3ec0*/  LDC R2, c[0x0][0x408] ;  /* 0x00010200ff027b82 */ /* 0x000e220000000800 */
[----:B------:R-:W-:Y:S01]  /*3ed0*/  I2FP.F32.U32 R4, R95 ;  /* 0x0000005f00047245 */ /* 0x000fe20000201000 */
[----:B------:R-:W-:Y:S02]  /*3ee0*/  IMAD.MOV.U32 R95, RZ, RZ, 0x2f800000 ;  /* 0x2f800000ff5f7424 */ /* 0x000fe400078e00ff */
[----:B-----5:R-:W-:Y:S01]  /*3ef0*/  FMUL.FTZ R97, R60, UR4 ;  /* 0x000000043c617c20 */ /* 0x020fe20008410000 */
[----:B------:R-:W-:Y:S01]  /*3f00*/  ISETP.NE.AND P2, PT, R96, 0x1, PT ;  /* 0x000000016000780c */ /* 0x000fe20003f45270 */
[----:B------:R-:W-:Y:S01]  /*3f10*/  BSSY.RECONVERGENT B1, `(.L_x_18827) ;  /* 0x000004c000017945 */ /* 0x000fe20003800200 */
[----:B------:R-:W-:Y:S01]  /*3f20*/  FFMA.FTZ R4, R4, R95, 1.1641532182693481445e-10 ;  /* 0x2f00000004047423 */ /* 0x000fe2000001005f */
[----:B------:R-:W1:Y:S01]  /*3f30*/  LDC R93, c[0x0][0x404] ;  /* 0x00010100ff5d7b82 */ /* 0x000e620000000800 */
[----:B0-----:R-:W-:-:S03]  /*3f40*/  FMUL.FTZ R97, R97, R2 ;  /* 0x0000000261617220 */ /* 0x001fc60000410000 */
[----:B-1----:R-:W-:Y:S01]  /*3f50*/  FSETP.GTU.FTZ.AND P1, PT, R4, R93, PT ;  /* 0x0000005d0400720b */ /* 0x002fe20003f3c000 */
        /* <DEDUP_REMOVED lines=14> */
.L_x_18829:
        /* <DEDUP_REMOVED lines=13> */
.L_x_18831:
[----:B------:R-:W-:Y:S05]  /*4110*/  BSYNC.RECONVERGENT B2 ;  /* 0x0000000000027941 */ /* 0x000fea0003800200 */
.L_x_18830:
        /* <DEDUP_REMOVED lines=43> */
.L_x_18828:
[----:B------:R-:W-:Y:S05]  /*43d0*/  BSYNC.RECONVERGENT B1 ;  /* 0x0000000000017941 */ /* 0x000fea0003800200 */
.L_x_18827:
[----:B------:R-:W-:Y:S01]  /*43e0*/  I2FP.F32.U32 R4, R4 ;  /* 0x0000000400047245 */ /* 0x000fe20000201000 */
[----:B------:R-:W-:Y:S01]  /*43f0*/  FMUL.FTZ R61, R61, UR4 ;  /* 0x000000043d3d7c20 */ /* 0x000fe20008410000 */
[----:B------:R-:W-:Y:S01]  /*4400*/  ISETP.NE.AND P3, PT, R80, 0x1, PT ;  /* 0x000000015000780c */ /* 0x000fe20003f65270 */
[----:B------:R-:W-:Y:S01]  /*4410*/  BSSY.RECONVERGENT B1, `(.L_x_18832) ;  /* 0x000004b000017945 */ /* 0x000fe20003800200 */
[----:B------:R-:W-:Y:S02]  /*4420*/  IMAD.MOV.U32 R96, RZ, RZ, 0x2 ;  /* 0x00000002ff607424 */ /* 0x000fe400078e00ff */
[----:B------:R-:W-:Y:S01]  /*4430*/  FFMA.FTZ R4, R4, R95, 1.1641532182693481445e-10 ;  /* 0x2f00000004047423 */ /* 0x000fe2000001005f */
[----:B------:R-:W-:-:S04]  /*4440*/  FMUL.FTZ R61, R61, R2 ;  /* 0x000000023d3d7220 */ /* 0x000fc80000410000 */
        /* <DEDUP_REMOVED lines=14> */
.L_x_18834:
        /* <DEDUP_REMOVED lines=13> */
.L_x_18836:
[----:B------:R-:W-:Y:S05]  /*4600*/  BSYNC.RECONVERGENT B2 ;  /* 0x0000000000027941 */ /* 0x000fea0003800200 */
.L_x_18835:
        /* <DEDUP_REMOVED lines=43> */
.L_x_18833:
[----:B------:R-:W-:Y:S05]  /*48c0*/  BSYNC.RECONVERGENT B1 ;  /* 0x0000000000017941 */ /* 0x000fea0003800200 */
.L_x_18832:
[----:B------:R-:W-:Y:S01]  /*48d0*/  I2FP.F32.U32 R4, R4 ;  /* 0x0000000400047245 */ /* 0x000fe20000201000 */
[----:B------:R-:W-:Y:S01]  /*48e0*/  FMUL.FTZ R81, R62, UR4 ;  /* 0x000000043e517c20 */ /* 0x000fe20008410000 */
[----:B------:R-:W-:Y:S01]  /*48f0*/  ISETP.NE.AND P4, PT, R96, 0x1, PT ;  /* 0x000000016000780c */ /* 0x000fe20003f85270 */
[----:B------:R-:W-:Y:S01]  /*4900*/  BSSY.RECONVERGENT B1, `(.L_x_18837) ;  /* 0x000004b000017945 */ /* 0x000fe20003800200 */
[----:B------:R-:W-:Y:S02]  /*4910*/  IMAD.MOV.U32 R80, RZ, RZ, R0 ;  /* 0x000000ffff507224 */ /* 0x000fe400078e0000 */
        /* <DEDUP_REMOVED lines=16> */
.L_x_18839:
        /* <DEDUP_REMOVED lines=13> */
.L_x_18841:
[----:B------:R-:W-:Y:S05]  /*4af0*/  BSYNC.RECONVERGENT B2 ;  /* 0x0000000000027941 */ /* 0x000fea0003800200 */
.L_x_18840:
        /* <DEDUP_REMOVED lines=43> */
.L_x_18838:
[----:B------:R-:W-:Y:S05]  /*4db0*/  BSYNC.RECONVERGENT B1 ;  /* 0x0000000000017941 */ /* 0x000fea0003800200 */
.L_x_18837:
        /* <DEDUP_REMOVED lines=9> */
.L_x_18821:
        /* <DEDUP_REMOVED lines=16> */
.L_x_18845:
        /* <DEDUP_REMOVED lines=13> */
.L_x_18847:
[----:B------:R-:W-:Y:S05]  /*5020*/  BSYNC.RECONVERGENT B2 ;  /* 0x0000000000027941 */ /* 0x000fea0003800200 */
.L_x_18846:
        /* <DEDUP_REMOVED lines=39> */
[----:B------:R-:W-:Y:S02]  /*52a0*/  IMAD.MOV.U32 R0, RZ, RZ, R82 ;  /* 0x000000ffff007224 */ /* 0x000fe400078e0052 */
[----:B------:R-:W-:Y:S01]  /*52b0*/  HFMA2 R82, -RZ, RZ, 0, 0 ;  /* 0x00000000ff527431 */ /* 0x000fe200000001ff */
[----:B------:R-:W-:-:S07]  /*52c0*/  LOP3.LUT R7, R80, UR34, R95, 0x96, !PT ;  /* 0x0000002250077c12 */ /* 0x000fce000f8e965f */
.L_x_18844:
[----:B------:R-:W-:Y:S05]  /*52d0*/  BSYNC.RECONVERGENT B1 ;  /* 0x0000000000017941 */ /* 0x000fea0003800200 */
.L_x_18843:
[----:B------:R-:W0:Y:S01]  /*52e0*/  LDC R2, c[0x0][0x404] ;  /* 0x00010100ff027b82 */ /* 0x000e220000000800 */
[----:B------:R-:W-:Y:S01]  /*52f0*/  I2FP.F32.U32 R4, R81 ;  /* 0x0000005100047245 */ /* 0x000fe20000201000 */
[----:B------:R-:W-:Y:S01]  /*5300*/  IMAD.MOV.U32 R81, RZ, RZ, 0x2f800000 ;  /* 0x2f800000ff517424 */ /* 0x000fe200078e00ff */
[----:B------:R-:W-:Y:S01]  /*5310*/  ISETP.NE.AND P2, PT, R82, 0x1, PT ;  /* 0x000000015200780c */ /* 0x000fe20003f45270 */
[----:B------:R-:W-:Y:S01]  /*5320*/  BSSY.RECONVERGENT B1, `(.L_x_18848) ;  /* 0x000004a000017945 */ /* 0x000fe20003800200 */
[----:B------:R-:W-:Y:S02]  /*5330*/  IMAD.MOV.U32 R93, RZ, RZ, 0x2 ;  /* 0x00000002ff5d7424 */ /* 0x000fe400078e00ff */
[----:B------:R-:W-:Y:S01]  /*5340*/  FFMA.FTZ R83, R4, R81, 1.1641532182693481445e-10 ;  /* 0x2f00000004537423 */ /* 0x000fe20000010051 */
[----:B------:R-:W-:Y:S01]  /*5350*/  MOV R4, R0 ;  /* 0x0000000000047202 */ /* 0x000fe20000000f00 */
        /* <DEDUP_REMOVED lines=13> */
.L_x_18850:
        /* <DEDUP_REMOVED lines=13> */
.L_x_18852:
[----:B------:R-:W-:Y:S05]  /*5500*/  BSYNC.RECONVERGENT B2 ;  /* 0x0000000000027941 */ /* 0x000fea0003800200 */
.L_x_18851:
        /* <DEDUP_REMOVED lines=43> */
.L_x_18849:
[----:B------:R-:W-:Y:S05]  /*57c0*/  BSYNC.RECONVERGENT B1 ;  /* 0x0000000000017941 */ /* 0x000fea0003800200 */
.L_x_18848:
[----:B------:R-:W-:Y:S01]  /*57d0*/  ISETP.NE.AND P3, PT, R93, 0x1, PT ;  /* 0x000000015d00780c */ /* 0x000fe20003f65270 */
[----:B------:R-:W-:Y:S01]  /*57e0*/  FMUL.FTZ R61, R61, UR4 ;  /* 0x000000043d3d7c20 */ /* 0x000fe20008410000 */
[----:B------:R-:W-:Y:S01]  /*57f0*/  I2FP.F32.U32 R4, R4 ;  /* 0x0000000400047245 */ /* 0x000fe20000201000 */
[----:B------:R-:W-:Y:S01]  /*5800*/  BSSY.RECONVERGENT B1, `(.L_x_18853) ;  /* 0x0000048000017945 */ /* 0x000fe20003800200 */
[----:B------:R-:W-:Y:S02]  /*5810*/  IMAD.MOV.U32 R95, RZ, RZ, 0x2 ;  /* 0x00000002ff5f7424 */ /* 0x000fe400078e00ff */
[----:B------:R-:W-:Y:S01]  /*5820*/  FMUL.FTZ R61, R61, R80 ;  /* 0x000000503d3d7220 */ /* 0x000fe20000410000 */
[----:B------:R-:W-:Y:S01]  /*5830*/  FFMA.FTZ R83, R4, R81, 1.1641532182693481445e-10 ;  /* 0x2f00000004537423 */ /* 0x000fe20000010051 */
[----:B------:R-:W-:-:S04]  /*5840*/  IMAD.MOV.U32 R4, RZ, RZ, R0 ;  /* 0x000000ffff047224 */ /* 0x000fc800078e0000 */
[----:B------:R-:W-:Y:S01]  /*5850*/  FSETP.LE.FTZ.AND P2, PT, R83, R2, PT ;  /* 0x000000025300720b */ /* 0x000fe20003f53000 */
        /* <DEDUP_REMOVED lines=9> */
.L_x_18855:
        /* <DEDUP_REMOVED lines=13> */
.L_x_18857:
[----:B------:R-:W-:Y:S05]  /*59c0*/  BSYNC.RECONVERGENT B2 ;  /* 0x0000000000027941 */ /* 0x000fea0003800200 */
.L_x_18856:
        /* <DEDUP_REMOVED lines=43> */
.L_x_18854:
[----:B------:R-:W-:Y:S05]  /*5c80*/  BSYNC.RECONVERGENT B1 ;  /* 0x0000000000017941 */ /* 0x000fea0003800200 */
.L_x_18853:
[----:B------:R-:W-:Y:S01]  /*5c90*/  I2FP.F32.U32 R4, R4 ;  /* 0x0000000400047245 */ /* 0x000fe20000201000 */
[----:B------:R-:W-:Y:S01]  /*5ca0*/  BSSY.RECONVERGENT B1, `(.L_x_18858) ;  /* 0x000004a000017945 */ /* 0x000fe20003800200 */
[----:B------:R-:W-:Y:S01]  /*5cb0*/  ISETP.NE.AND P4, PT, R95, 0x1, PT ;  /* 0x000000015f00780c */ /* 0x000fe20003f85270 */
[----:B------:R-:W-:Y:S02]  /*5cc0*/  IMAD.MOV.U32 R82, RZ, RZ, R0 ;  /* 0x000000ffff527224 */ /* 0x000fe400078e0000 */
[----:B------:R-:W-:Y:S01]  /*5cd0*/  FFMA.FTZ R83, R4, R81, 1.1641532182693481445e-10 ;  /* 0x2f00000004537423 */ /* 0x000fe20000010051 */
[----:B------:R-:W-:-:S04]  /*5ce0*/  HFMA2 R4, -RZ, RZ, 0, 1.1920928955078125e-07 ;  /* 0x00000002ff047431 */ /* 0x000fc800000001ff */
[----:B------:R-:W-:Y:S01]  /*5cf0*/  FSETP.LE.FTZ.AND P3, PT, R83, R2, PT ;  /* 0x000000025300720b */ /* 0x000fe20003f73000 */
[----:B------:R-:W-:-:S04]  /*5d00*/  FMUL.FTZ R83, R62, UR4 ;  /* 0x000000043e537c20 */ /* 0x000fc80008410000 */
[----:B------:R-:W-:Y:S01]  /*5d10*/  FMUL.FTZ R62, R83, R80 ;  /* 0x00000050533e7220 */ /* 0x000fe20000410000 */
        /* <DEDUP_REMOVED lines=9> */
.L_x_18860:
        /* <DEDUP_REMOVED lines=13> */
.L_x_18862:
[----:B------:R-:W-:Y:S05]  /*5e80*/  BSYNC.RECONVERGENT B2 ;  /* 0x0000000000027941 */ /* 0x000fea0003800200 */
.L_x_18861:
        /* <DEDUP_REMOVED lines=43> */
.L_x_18859:
[----:B------:R-:W-:Y:S05]  /*6140*/  BSYNC.RECONVERGENT B1 ;  /* 0x0000000000017941 */ /* 0x000fea0003800200 */
.L_x_18858:
        /* <DEDUP_REMOVED lines=8> */
[----:B------:R-:W-:Y:S02]  /*61d0*/  PLOP3.LUT P4, PT, P5, PT, PT, 0x8, 0x80 ;  /* 0x000000000080781c */ /* 0x000fe40002f8e170 */
[----:B------:R-:W-:-:S11]  /*61e0*/  FSEL R63, R63, RZ, !P5 ;  /* 0x000000ff3f3f7208 */ /* 0x000fd60006800000 */
.L_x_18842:
        /* <DEDUP_REMOVED lines=14> */
.L_x_18820:
[----:B------:R-:W-:Y:S05]  /*62d0*/  BSYNC.RECONVERGENT B0 ;  /* 0x0000000000007941 */ /* 0x000fea0003800200 */
.L_x_18819:
        /* <DEDUP_REMOVED lines=29> */
.L_x_18868:
        /* <DEDUP_REMOVED lines=13> */
.L_x_18870:
[----:B------:R-:W-:Y:S05]  /*6580*/  BSYNC.RECONVERGENT B2 ;  /* 0x0000000000027941 */ /* 0x000fea0003800200 */
.L_x_18869:
        /* <DEDUP_REMOVED lines=43> */
.L_x_18867:
[----:B------:R-:W-:Y:S05]  /*6840*/  BSYNC.RECONVERGENT B1 ;  /* 0x0000000000017941 */ /* 0x000fea0003800200 */
.L_x_18866:
        /* <DEDUP_REMOVED lines=9> */
[----:B-1----:R-:W-:Y:S02]  /*68e0*/  FSETP.GTU.FTZ.AND P1, PT, R4, R95, PT ;  /* 0x0000005f0400720b */ /* 0x002fe40003f3c000 */
        /* <DEDUP_REMOVED lines=14> */
.L_x_18873:
        /* <DEDUP_REMOVED lines=13> */
.L_x_18875:
[----:B------:R-:W-:Y:S05]  /*6aa0*/  BSYNC.RECONVERGENT B2 ;  /* 0x0000000000027941 */ /* 0x000fea0003800200 */
.L_x_18874:
        /* <DEDUP_REMOVED lines=43> */
.L_x_18872:
[----:B------:R-:W-:Y:S05]  /*6d60*/  BSYNC.RECONVERGENT B1 ;  /* 0x0000000000017941 */ /* 0x000fea0003800200 */
.L_x_18871:
        /* <DEDUP_REMOVED lines=21> */
.L_x_18878:
        /* <DEDUP_REMOVED lines=13> */
.L_x_18880:
[----:B------:R-:W-:Y:S05]  /*6f90*/  BSYNC.RECONVERGENT B2 ;  /* 0x0000000000027941 */ /* 0x000fea0003800200 */
.L_x_18879:
        /* <DEDUP_REMOVED lines=43> */
.L_x_18877:
[----:B------:R-:W-:Y:S05]  /*7250*/  BSYNC.RECONVERGENT B1 ;  /* 0x0000000000017941 */ /* 0x000fea0003800200 */
.L_x_18876:
        /* <DEDUP_REMOVED lines=21> */
.L_x_18883:
        /* <DEDUP_REMOVED lines=13> */
.L_x_18885:
[----:B------:R-:W-:Y:S05]  /*7480*/  BSYNC.RECONVERGENT B2 ;  /* 0x0000000000027941 */ /* 0x000fea0003800200 */
.L_x_18884:
        /* <DEDUP_REMOVED lines=43> */
.L_x_18882:
[----:B------:R-:W-:Y:S05]  /*7740*/  BSYNC.RECONVERGENT B1 ;  /* 0x0000000000017941 */ /* 0x000fea0003800200 */
.L_x_18881:
        /* <DEDUP_REMOVED lines=9> */
.L_x_18865:
        /* <DEDUP_REMOVED lines=16> */
.L_x_18889:
        /* <DEDUP_REMOVED lines=13> */
.L_x_18891:
[----:B------:R-:W-:Y:S05]  /*79b0*/  BSYNC.RECONVERGENT B2 ;  /* 0x0000000000027941 */ /* 0x000fea0003800200 */
.L_x_18890:
        /* <DEDUP_REMOVED lines=38> */
[----:B------:R-:W-:Y:S02]  /*7c20*/  MOV R0, R82 ;  /* 0x0000005200007202 */ /* 0x000fe40000000f00 */
[----:B------:R-:W-:Y:S01]  /*7c30*/  LOP3.LUT R6, R6, UR33, R83, 0x96, !PT ;  /* 0x0000002106067c12 */ /* 0x000fe2000f8e9653 */
[----:B------:R-:W-:Y:S01]  /*7c40*/  IMAD.MOV.U32 R82, RZ, RZ, RZ ;  /* 0x000000ffff527224 */ /* 0x000fe200078e00ff */
[----:B------:R-:W-:-:S07]  /*7c50*/  LOP3.LUT R7, R80, UR34, R95, 0x96, !PT ;  /* 0x0000002250077c12 */ /* 0x000fce000f8e965f */
.L_x_18888:
[----:B------:R-:W-:Y:S05]  /*7c60*/  BSYNC.RECONVERGENT B1 ;  /* 0x0000000000017941 */ /* 0x000fea0003800200 */
.L_x_18887:
[----:B------:R-:W0:Y:S01]  /*7c70*/  LDC R2, c[0x0][0x404] ;  /* 0x00010100ff027b82 */ /* 0x000e220000000800 */
[----:B------:R-:W-:Y:S01]  /*7c80*/  I2FP.F32.U32 R4, R81 ;  /* 0x0000005100047245 */ /* 0x000fe20000201000 */
[----:B------:R-:W-:Y:S01]  /*7c90*/  HFMA2 R81, -RZ, RZ, 0.1171875, 0 ;  /* 0x2f800000ff517431 */ /* 0x000fe200000001ff */
[----:B------:R-:W-:Y:S01]  /*7ca0*/  ISETP.NE.AND P2, PT, R82, 0x1, PT ;  /* 0x000000015200780c */ /* 0x000fe20003f45270 */
[----:B------:R-:W-:Y:S01]  /*7cb0*/  BSSY.RECONVERGENT B1, `(.L_x_18892) ;  /* 0x000004a000017945 */ /* 0x000fe20003800200 */
[----:B------:R-:W-:-:S03]  /*7cc0*/  IMAD.MOV.U32 R95, RZ, RZ, 0x2 ;  /* 0x00000002ff5f7424 */ /* 0x000fc600078e00ff */
[----:B------:R-:W1:Y:S01]  /*7cd0*/  LDC R80, c[0x0][0x408] ;  /* 0x00010200ff507b82 */ /* 0x000e620000000800 */
[----:B------:R-:W-:Y:S01]  /*7ce0*/  FFMA.FTZ R83, R4, R81, 1.1641532182693481445e-10 ;  /* 0x2f00000004537423 */ /* 0x000fe20000010051 */
[----:B------:R-:W-:-:S04]  /*7cf0*/  IMAD.MOV.U32 R4, RZ, RZ, R0 ;  /* 0x000000ffff047224 */ /* 0x000fc800078e0000 */
[----:B0-----:R-:W-:Y:S01]  /*7d00*/  FSETP.LE.FTZ.AND P1, PT, R83, R2, PT ;  /* 0x000000025300720b */ /* 0x001fe20003f33000 */
[----:B-----5:R-:W-:-:S04]  /*7d10*/  FMUL.FTZ R83, R64, UR4 ;  /* 0x0000000440537c20 */ /* 0x020fc80008410000 */
        /* <DEDUP_REMOVED lines=10> */
.L_x_18894:
        /* <DEDUP_REMOVED lines=13> */
.L_x_18896:
[----:B------:R-:W-:Y:S05]  /*7e90*/  BSYNC.RECONVERGENT B2 ;  /* 0x0000000000027941 */ /* 0x000fea0003800200 */
.L_x_18895:
        /* <DEDUP_REMOVED lines=43> */
.L_x_18893:
[----:B------:R-:W-:Y:S05]  /*8150*/  BSYNC.RECONVERGENT B1 ;  /* 0x0000000000017941 */ /* 0x000fea0003800200 */
.L_x_18892:
[----:B------:R-:W-:Y:S01]  /*8160*/  ISETP.NE.AND P3, PT, R95, 0x1, PT ;  /* 0x000000015f00780c */ /* 0x000fe20003f65270 */
[----:B------:R-:W-:Y:S01]  /*8170*/  FMUL.FTZ R65, R65, UR4 ;  /* 0x0000000441417c20 */ /* 0x000fe20008410000 */
[----:B------:R-:W-:Y:S01]  /*8180*/  I2FP.F32.U32 R4, R4 ;  /* 0x0000000400047245 */ /* 0x000fe20000201000 */
[----:B------:R-:W-:Y:S01]  /*8190*/  BSSY.RECONVERGENT B1, `(.L_x_18897) ;  /* 0x0000048000017945 */ /* 0x000fe20003800200 */
[----:B------:R-:W-:Y:S02]  /*81a0*/  HFMA2 R96, -RZ, RZ, 0, 1.1920928955078125e-07 ;  /* 0x00000002ff607431 */ /* 0x000fe400000001ff */
        /* <DEDUP_REMOVED lines=13> */
.L_x_18899:
        /* <DEDUP_REMOVED lines=13> */
.L_x_18901:
[----:B------:R-:W-:Y:S05]  /*8350*/  BSYNC.RECONVERGENT B2 ;  /* 0x0000000000027941 */ /* 0x000fea0003800200 */
.L_x_18900:
        /* <DEDUP_REMOVED lines=43> */
.L_x_18898:
[----:B------:R-:W-:Y:S05]  /*8610*/  BSYNC.RECONVERGENT B1 ;  /* 0x0000000000017941 */ /* 0x000fea0003800200 */
.L_x_18897:
[----:B------:R-:W-:Y:S01]  /*8620*/  I2FP.F32.U32 R4, R4 ;  /* 0x0000000400047245 */ /* 0x000fe20000201000 */
[----:B------:R-:W-:Y:S01]  /*8630*/  BSSY.RECONVERGENT B1, `(.L_x_18902) ;  /* 0x000004a000017945 */ /* 0x000fe20003800200 */
[----:B------:R-:W-:Y:S02]  /*8640*/  ISETP.NE.AND P4, PT, R96, 0x1, PT ;  /* 0x000000016000780c */ /* 0x000fe40003f85270 */
[----:B------:R-:W-:Y:S01]  /*8650*/  MOV R82, R0 ;  /* 0x0000000000527202 */ /* 0x000fe20000000f00 */
[----:B------:R-:W-:Y:S01]  /*8660*/  FFMA.FTZ R83, R4, R81, 1.1641532182693481445e-10 ;  /* 0x2f00000004537423 */ /* 0x000fe20000010051 */
[----:B------:R-:W-:-:S04]  /*8670*/  IMAD.MOV.U32 R4, RZ, RZ, 0x2 ;  /* 0x00000002ff047424 */ /* 0x000fc800078e00ff */
        /* <DEDUP_REMOVED lines=12> */
.L_x_18904:
        /* <DEDUP_REMOVED lines=13> */
.L_x_18906:
[----:B------:R-:W-:Y:S05]  /*8810*/  BSYNC.RECONVERGENT B2 ;  /* 0x0000000000027941 */ /* 0x000fea0003800200 */
.L_x_18905:
        /* <DEDUP_REMOVED lines=43> */
.L_x_18903:
[----:B------:R-:W-:Y:S05]  /*8ad0*/  BSYNC.RECONVERGENT B1 ;  /* 0x0000000000017941 */ /* 0x000fea0003800200 */
.L_x_18902:
        /* <DEDUP_REMOVED lines=10> */
.L_x_18886:
[----:B------:R-:W0:Y:S01]  /*8b80*/  LDC.64 R80, c[0x0][0x3a8] ;  /* 0x0000ea00ff507b82 */ /* 0x000e220000000a00 */
[----:B------:R-:W-:Y:S02]  /*8b90*/  SEL R2, RZ, 0x1000000, !P4 ;  /* 0x01000000ff027807 */ /* 0x000fe40006000000 */
[----:B------:R-:W-:Y:S02]  /*8ba0*/  SEL R95, RZ, 0x10000, !P3 ;  /* 0x00010000ff5f7807 */ /* 0x000fe40005800000 */
[----:B------:R-:W-:-:S03]  /*8bb0*/  SEL R96, RZ, 0x100, !P2 ;  /* 0x00000100ff607807 */ /* 0x000fc60005000000 */
[----:B------:R-:W1:Y:S01]  /*8bc0*/  LDC.64 R82, c[0x0][0x3b0] ;  /* 0x0000ec00ff527b82 */ /* 0x000e620000000a00 */
[----:B------:R-:W-:Y:S02]  /*8bd0*/  IADD3 R2, PT, PT, R96, R2, R95 ;  /* 0x0000000260027210 */ /* 0x000fe40007ffe05f */
[----:B------:R-:W-:-:S05]  /*8be0*/  SEL R95, RZ, 0x1, !P1 ;  /* 0x00000001ff5f7807 */ /* 0x000fca0004800000 */
[----:B------:R-:W-:Y:S02]  /*8bf0*/  IMAD.IADD R95, R2, 0x1, R95 ;  /* 0x00000001025f7824 */ /* 0x000fe400078e025f */
[----:B------:R-:W-:Y:S02]  /*8c00*/  IMAD.MOV.U32 R2, RZ, RZ, R94 ;  /* 0x000000ffff027224 */ /* 0x000fe400078e005e */
[----:B0-----:R-:W-:-:S05]  /*8c10*/  IMAD.WIDE.U32 R80, R92, 0x10, R80 ;  /* 0x000000105c507825 */ /* 0x001fca00078e0050 */
[----:B------:R0:W-:Y:S01]  /*8c20*/  STG.E.128 desc[UR6][R80.64], R64 ;  /* 0x0000004050007986 */ /* 0x0001e2000c101d06 */
[C---:B-1----:R-:W-:Y:S01]  /*8c30*/  IMAD.WIDE.U32 R82, R92.reuse, 0x4, R82 ;  /* 0x000000045c527825 */ /* 0x042fe200078e0052 */
[----:B------:R-:W-:-:S04]  /*8c40*/  IADD3 R92, PT, PT, R92, 0x100, RZ ;  /* 0x000001005c5c7810 */ /* 0x000fc80007ffe0ff */
[----:B------:R0:W-:Y:S03]  /*8c50*/  STG.E desc[UR6][R82.64], R95 ;  /* 0x0000005f52007986 */ /* 0x0001e6000c101906 */
.L_x_18864:
[----:B------:R-:W-:Y:S05]  /*8c60*/  BSYNC.RECONVERGENT B0 ;  /* 0x0000000000007941 */ /* 0x000fea0003800200 */
.L_x_18863:
        /* <DEDUP_REMOVED lines=29> */
.L_x_18912:
        /* <DEDUP_REMOVED lines=13> */
.L_x_18914:
[----:B------:R-:W-:Y:S05]  /*8f10*/  BSYNC.RECONVERGENT B2 ;  /* 0x0000000000027941 */ /* 0x000fea0003800200 */
.L_x_18913:
        /* <DEDUP_REMOVED lines=42> */
[----:B------:R-:W-:-:S07]  /*91c0*/  HFMA2 R98, -RZ, RZ, 0, 0 ;  /* 0x00000000ff627431 */ /* 0x000fce00000001ff */
.L_x_18911:
[----:B------:R-:W-:Y:S05]  /*91d0*/  BSYNC.RECONVERGENT B1 ;  /* 0x0000000000017941 */ /* 0x000fea0003800200 */
.L_x_18910:
        /* <DEDUP_REMOVED lines=24> */
.L_x_18917:
        /* <DEDUP_REMOVED lines=13> */
.L_x_18919:
[----:B------:R-:W-:Y:S05]  /*9430*/  BSYNC.RECONVERGENT B2 ;  /* 0x0000000000027941 */ /* 0x000fea0003800200 */
.L_x_18918:
        /* <DEDUP_REMOVED lines=43> */
.L_x_18916:
[----:B------:R-:W-:Y:S05]  /*96f0*/  BSYNC.RECONVERGENT B1 ;  /* 0x0000000000017941 */ /* 0x000fea0003800200 */
.L_x_18915:
        /* <DEDUP_REMOVED lines=21> */
.L_x_18922:
        /* <DEDUP_REMOVED lines=13> */
.L_x_18924:
[----:B------:R-:W-:Y:S05]  /*9920*/  BSYNC.RECONVERGENT B2 ;  /* 0x0000000000027941 */ /* 0x000fea0003800200 */
.L_x_18923:
        /* <DEDUP_REMOVED lines=43> */
.L_x_18921:
[----:B------:R-:W-:Y:S05]  /*9be0*/  BSYNC.RECONVERGENT B1 ;  /* 0x0000000000017941 */ /* 0x000fea0003800200 */
.L_x_18920:
        /* <DEDUP_REMOVED lines=21> */
.L_x_18927:
        /* <DEDUP_REMOVED lines=13> */
.L_x_18929:
[----:B------:R-:W-:Y:S05]  /*9e10*/  BSYNC.RECONVERGENT B2 ;  /* 0x0000000000027941 */ /* 0x000fea0003800200 */
.L_x_18928:
        /* <DEDUP_REMOVED lines=43> */
.L_x_18926:
[----:B------:R-:W-:Y:S05]  /*a0d0*/  BSYNC.RECONVERGENT B1 ;  /* 0x0000000000017941 */ /* 0x000fea0003800200 */
.L_x_18925:
        /* <DEDUP_REMOVED lines=9> */
.L_x_18909:
        /* <DEDUP_REMOVED lines=16> */
.L_x_18933:
        /* <DEDUP_REMOVED lines=13> */
.L_x_18935:
[----:B------:R-:W-:Y:S05]  /*a340*/  BSYNC.RECONVERGENT B2 ;  /* 0x0000000000027941 */ /* 0x000fea0003800200 */
.L_x_18934:
        /* <DEDUP_REMOVED lines=42> */
.L_x_18932:
[----:B------:R-:W-:Y:S05]  /*a5f0*/  BSYNC.RECONVERGENT B1 ;  /* 0x0000000000017941 */ /* 0x000fea0003800200 */
.L_x_18931:
        /* <DEDUP_REMOVED lines=8> */
[----:B------:R-:W-:-:S04]  /*a680*/  MOV R4, R0 ;  /* 0x0000000000047202 */ /* 0x000fc80000000f00 */
        /* <DEDUP_REMOVED lines=12> */
.L_x_18938:
        /* <DEDUP_REMOVED lines=13> */
.L_x_18940:
[----:B------:R-:W-:Y:S05]  /*a820*/  BSYNC.RECONVERGENT B2 ;  /* 0x0000000000027941 */ /* 0x000fea0003800200 */
.L_x_18939:
        /* <DEDUP_REMOVED lines=43> */
.L_x_18937:
[----:B------:R-:W-:Y:S05]  /*aae0*/  BSYNC.RECONVERGENT B1 ;  /* 0x0000000000017941 */ /* 0x000fea0003800200 */
.L_x_18936:
        /* <DEDUP_REMOVED lines=18> */
.L_x_18943:
        /* <DEDUP_REMOVED lines=13> */
.L_x_18945:
[----:B------:R-:W-:Y:S05]  /*ace0*/  BSYNC.RECONVERGENT B2 ;  /* 0x0000000000027941 */ /* 0x000fea0003800200 */
.L_x_18944:
        /* <DEDUP_REMOVED lines=43> */
.L_x_18942:
[----:B------:R-:W-:Y:S05]  /*afa0*/  BSYNC.RECONVERGENT B1 ;  /* 0x0000000000017941 */ /* 0x000fea0003800200 */
.L_x_18941:
        /* <DEDUP_REMOVED lines=18> */
.L_x_18948:
        /* <DEDUP_REMOVED lines=13> */
.L_x_18950:
[----:B------:R-:W-:Y:S05]  /*b1a0*/  BSYNC.RECONVERGENT B2 ;  /* 0x0000000000027941 */ /* 0x000fea0003800200 */
.L_x_18949:
        /* <DEDUP_REMOVED lines=43> */
.L_x_18947:
[----:B------:R-:W-:Y:S05]  /*b460*/  BSYNC.RECONVERGENT B1 ;  /* 0x0000000000017941 */ /* 0x000fea0003800200 */
.L_x_18946:
        /* <DEDUP_REMOVED lines=10> */
.L_x_18930:
        /* <DEDUP_REMOVED lines=14> */
.L_x_18908:
[----:B------:R-:W-:Y:S05]  /*b5f0*/  BSYNC.RECONVERGENT B0 ;  /* 0x0000000000007941 */ /* 0x000fea0003800200 */
.L_x_18907:
        /* <DEDUP_REMOVED lines=29> */
.L_x_18956:
        /* <DEDUP_REMOVED lines=13> */
.L_x_18958:
[----:B------:R-:W-:Y:S05]  /*b8a0*/  BSYNC.RECONVERGENT B2 ;  /* 0x0000000000027941 */ /* 0x000fea0003800200 */
.L_x_18957:
        /* <DEDUP_REMOVED lines=42> */
.L_x_18955:
[----:B------:R-:W-:Y:S05]  /*bb50*/  BSYNC.RECONVERGENT B1 ;  /* 0x0000000000017941 */ /* 0x000fea0003800200 */
.L_x_18954:
        /* <DEDUP_REMOVED lines=10> */
[----:B-1----:R-:W-:Y:S02]  /*bc00*/  FSETP.GTU.FTZ.AND P1, PT, R4, R103, PT ;  /* 0x000000670400720b */ /* 0x002fe40003f3c000 */
        /* <DEDUP_REMOVED lines=13> */
.L_x_18961:
        /* <DEDUP_REMOVED lines=13> */
.L_x_18963:
[----:B------:R-:W-:Y:S05]  /*bdb0*/  BSYNC.RECONVERGENT B2 ;  /* 0x0000000000027941 */ /* 0x000fea0003800200 */
.L_x_18962:
        /* <DEDUP_REMOVED lines=43> */
.L_x_18960:
[----:B------:R-:W-:Y:S05]  /*c070*/  BSYNC.RECONVERGENT B1 ;  /* 0x0000000000017941 */ /* 0x000fea0003800200 */
.L_x_18959:
        /* <DEDUP_REMOVED lines=21> */
.L_x_18966:
        /* <DEDUP_REMOVED lines=13> */
.L_x_18968:
[----:B------:R-:W-:Y:S05]  /*c2a0*/  BSYNC.RECONVERGENT B2 ;  /* 0x0000000000027941 */ /* 0x000fea0003800200 */
.L_x_18967:
        /* <DEDUP_REMOVED lines=43> */
.L_x_18965:
[----:B------:R-:W-:Y:S05]  /*c560*/  BSYNC.RECONVERGENT B1 ;  /* 0x0000000000017941 */ /* 0x000fea0003800200 */
.L_x_18964:
        /* <DEDUP_REMOVED lines=21> */
.L_x_18971:
        /* <DEDUP_REMOVED lines=13> */
.L_x_18973:
[----:B------:R-:W-:Y:S05]  /*c790*/  BSYNC.RECONVERGENT B2 ;  /* 0x0000000000027941 */ /* 0x000fea0003800200 */
.L_x_18972:
        /* <DEDUP_REMOVED lines=43> */
.L_x_18970:
[----:B------:R-:W-:Y:S05]  /*ca50*/  BSYNC.RECONVERGENT B1 ;  /* 0x0000000000017941 */ /* 0x000fea0003800200 */
.L_x_18969:
        /* <DEDUP_REMOVED lines=9> */
.L_x_18953:
        /* <DEDUP_REMOVED lines=16> */
.L_x_18977:
        /* <DEDUP_REMOVED lines=13> */
.L_x_18979:
[----:B------:R-:W-:Y:S05]  /*ccc0*/  BSYNC.RECONVERGENT B2 ;  /* 0x0000000000027941 */ /* 0x000fea0003800200 */
.L_x_18978:
        /* <DEDUP_REMOVED lines=38> */
[----:B------:R-:W-:-:S03]  /*cf30*/  MOV R0, R82 ;  /* 0x0000005200007202 */ /* 0x000fc60000000f00 */
[----:B------:R-:W-:Y:S01]  /*cf40*/  HFMA2 R82, -RZ, RZ, 0, 0 ;  /* 0x00000000ff527431 */ /* 0x000fe200000001ff */
[----:B------:R-:W-:Y:S02]  /*cf50*/  LOP3.LUT R6, R6, UR33, R83, 0x96, !PT ;  /* 0x0000002106067c12 */ /* 0x000fe4000f8e9653 */
[----:B------:R-:W-:-:S07]  /*cf60*/  LOP3.LUT R7, R80, UR34, R103, 0x96, !PT ;  /* 0x0000002250077c12 */ /* 0x000fce000f8e9667 */
.L_x_18976:
[----:B------:R-:W-:Y:S05]  /*cf70*/  BSYNC.RECONVERGENT B1 ;  /* 0x0000000000017941 */ /* 0x000fea0003800200 */
.L_x_18975:
[----:B------:R-:W0:Y:S01]  /*cf80*/  LDC R2, c[0x0][0x404] ;  /* 0x00010100ff027b82 */ /* 0x000e220000000800 */
[----:B------:R-:W-:Y:S01]  /*cf90*/  I2FP.F32.U32 R4, R81 ;  /* 0x0000005100047245 */ /* 0x000fe20000201000 */
[----:B------:R-:W-:Y:S01]  /*cfa0*/  IMAD.MOV.U32 R81, RZ, RZ, 0x2f800000 ;  /* 0x2f800000ff517424 */ /* 0x000fe200078e00ff */
[----:B------:R-:W-:Y:S01]  /*cfb0*/  ISETP.NE.AND P2, PT, R82, 0x1, PT ;  /* 0x000000015200780c */ /* 0x000fe20003f45270 */
[----:B------:R-:W-:Y:S01]  /*cfc0*/  BSSY.RECONVERGENT B1, `(.L_x_18980) ;  /* 0x000004a000017945 */ /* 0x000fe20003800200 */
[----:B------:R-:W-:Y:S01]  /*cfd0*/  MOV R96, 0x2 ;  /* 0x0000000200607802 */ /* 0x000fe20000000f00 */
        /* <DEDUP_REMOVED lines=15> */
.L_x_18982:
        /* <DEDUP_REMOVED lines=13> */
.L_x_18984:
[----:B------:R-:W-:Y:S05]  /*d1a0*/  BSYNC.RECONVERGENT B2 ;  /* 0x0000000000027941 */ /* 0x000fea0003800200 */
.L_x_18983:
        /* <DEDUP_REMOVED lines=43> */
.L_x_18981:
[----:B------:R-:W-:Y:S05]  /*d460*/  BSYNC.RECONVERGENT B1 ;  /* 0x0000000000017941 */ /* 0x000fea0003800200 */
.L_x_18980:
        /* <DEDUP_REMOVED lines=18> */
.L_x_18987:
        /* <DEDUP_REMOVED lines=13> */
.L_x_18989:
[----:B------:R-:W-:Y:S05]  /*d660*/  BSYNC.RECONVERGENT B2 ;  /* 0x0000000000027941 */ /* 0x000fea0003800200 */
.L_x_18988:
        /* <DEDUP_REMOVED lines=43> */
.L_x_18986:
[----:B------:R-:W-:Y:S05]  /*d920*/  BSYNC.RECONVERGENT B1 ;  /* 0x0000000000017941 */ /* 0x000fea0003800200 */
.L_x_18985:
[----:B------:R-:W-:Y:S01]  /*d930*/  ISETP.NE.AND P4, PT, R98, 0x1, PT ;  /* 0x000000016200780c */ /* 0x000fe20003f85270 */
[----:B------:R-:W-:Y:S01]  /*d940*/  FMUL.FTZ R97, R74, UR4 ;  /* 0x000000044a617c20 */ /* 0x000fe20008410000 */
[----:B------:R-:W-:Y:S01]  /*d950*/  I2FP.F32.U32 R4, R4 ;  /* 0x0000000400047245 */ /* 0x000fe20000201000 */
[----:B------:R-:W-:Y:S01]  /*d960*/  BSSY.RECONVERGENT B1, `(.L_x_18990) ;  /* 0x0000048000017945 */ /* 0x000fe20003800200 */
[----:B------:R-:W-:Y:S02]  /*d970*/  IMAD.MOV.U32 R82, RZ, RZ, R0 ;  /* 0x000000ffff527224 */ /* 0x000fe400078e0000 */
[----:B------:R-:W-:Y:S01]  /*d980*/  FMUL.FTZ R74, R97, R80 ;  /* 0x00000050614a7220 */ /* 0x000fe20000410000 */
[----:B------:R-:W-:Y:S01]  /*d990*/  FFMA.FTZ R83, R4, R81, 1.1641532182693481445e-10 ;  /* 0x2f00000004537423 */ /* 0x000fe20000010051 */
[----:B------:R-:W-:-:S04]  /*d9a0*/  HFMA2 R4, -RZ, RZ, 0, 1.1920928955078125e-07 ;  /* 0x00000002ff047431 */ /* 0x000fc800000001ff */
        /* <DEDUP_REMOVED lines=10> */
.L_x_18992:
        /* <DEDUP_REMOVED lines=13> */
.L_x_18994:
[----:B------:R-:W-:Y:S05]  /*db20*/  BSYNC.RECONVERGENT B2 ;  /* 0x0000000000027941 */ /* 0x000fea0003800200 */
.L_x_18993:
        /* <DEDUP_REMOVED lines=43> */
.L_x_18991:
[----:B------:R-:W-:Y:S05]  /*dde0*/  BSYNC.RECONVERGENT B1 ;  /* 0x0000000000017941 */ /* 0x000fea0003800200 */
.L_x_18990:
        /* <DEDUP_REMOVED lines=10> */
.L_x_18974:
        /* <DEDUP_REMOVED lines=14> */
.L_x_18952:
[----:B------:R-:W-:Y:S05]  /*df70*/  BSYNC.RECONVERGENT B0 ;  /* 0x0000000000007941 */ /* 0x000fea0003800200 */
.L_x_18951:
        /* <DEDUP_REMOVED lines=28> */
.L_x_19000:
        /* <DEDUP_REMOVED lines=13> */
.L_x_19002:
[----:B------:R-:W-:Y:S05]  /*e210*/  BSYNC.RECONVERGENT B2 ;  /* 0x0000000000027941 */ /* 0x000fea0003800200 */
.L_x_19001:
        /* <DEDUP_REMOVED lines=42> */
.L_x_18999:
[----:B------:R-:W-:Y:S05]  /*e4c0*/  BSYNC.RECONVERGENT B1 ;  /* 0x0000000000017941 */ /* 0x000fea0003800200 */
.L_x_18998:
[----:B------:R-:W0:Y:S01]  /*e4d0*/  LDC R2, c[0x0][0x408] ;  /* 0x00010200ff027b82 */ /* 0x000e220000000800 */
[----:B------:R-:W-:Y:S01]  /*e4e0*/  I2FP.F32.U32 R97, R97 ;  /* 0x0000006100617245 */ /* 0x000fe20000201000 */
[----:B------:R-:W-:Y:S01]  /*e4f0*/  IMAD.MOV.U32 R104, RZ, RZ, 0x2f800000 ;  /* 0x2f800000ff687424 */ /* 0x000fe200078e00ff */
[----:B------:R-:W-:Y:S01]  /*e500*/  ISETP.NE.AND P3, PT, R96, 0x1, PT ;  /* 0x000000016000780c */ /* 0x000fe20003f65270 */
[----:B-----5:R-:W-:Y:S01]  /*e510*/  FMUL.FTZ R99, R76, UR4 ;  /* 0x000000044c637c20 */ /* 0x020fe20008410000 */
[----:B------:R-:W-:Y:S01]  /*e520*/  BSSY.RECONVERGENT B1, `(.L_x_19003) ;  /* 0x000004c000017945 */ /* 0x000fe20003800200 */
[----:B------:R-:W-:Y:S01]  /*e530*/  FFMA.FTZ R4, R97, R104, 1.1641532182693481445e-10 ;  /* 0x2f00000061047423 */ /* 0x000fe20000010068 */
[----:B------:R-:W-:Y:S01]  /*e540*/  MOV R98, 0x2 ;  /* 0x0000000200627802 */ /* 0x000fe20000000f00 */
[----:B------:R-:W1:Y:S01]  /*e550*/  LDC R103, c[0x0][0x404] ;  /* 0x00010100ff677b82 */ /* 0x000e620000000800 */
[----:B0-----:R-:W-:Y:S02]  /*e560*/  FMUL.FTZ R99, R99, R2 ;  /* 0x0000000263637220 */ /* 0x001fe40000410000 */
        /* <DEDUP_REMOVED lines=14> */
.L_x_19005:
        /* <DEDUP_REMOVED lines=13> */
.L_x_19007:
[----:B------:R-:W-:Y:S05]  /*e720*/  BSYNC.RECONVERGENT B2 ;  /* 0x0000000000027941 */ /* 0x000fea0003800200 */
.L_x_19006:
        /* <DEDUP_REMOVED lines=43> */
.L_x_19004:
[----:B------:R-:W-:Y:S05]  /*e9e0*/  BSYNC.RECONVERGENT B1 ;  /* 0x0000000000017941 */ /* 0x000fea0003800200 */
.L_x_19003:
        /* <DEDUP_REMOVED lines=21> */
.L_x_19010:
        /* <DEDUP_REMOVED lines=13> */
.L_x_19012:
[----:B------:R-:W-:Y:S05]  /*ec10*/  BSYNC.RECONVERGENT B2 ;  /* 0x0000000000027941 */ /* 0x000fea0003800200 */
.L_x_19011:
        /* <DEDUP_REMOVED lines=43> */
.L_x_19009:
[----:B------:R-:W-:Y:S05]  /*eed0*/  BSYNC.RECONVERGENT B1 ;  /* 0x0000000000017941 */ /* 0x000fea0003800200 */
.L_x_19008:
        /* <DEDUP_REMOVED lines=21> */
.L_x_19015:
        /* <DEDUP_REMOVED lines=13> */
.L_x_19017:
[----:B------:R-:W-:Y:S05]  /*f100*/  BSYNC.RECONVERGENT B2 ;  /* 0x0000000000027941 */ /* 0x000fea0003800200 */
.L_x_19016:
        /* <DEDUP_REMOVED lines=43> */
.L_x_19014:
[----:B------:R-:W-:Y:S05]  /*f3c0*/  BSYNC.RECONVERGENT B1 ;  /* 0x0000000000017941 */ /* 0x000fea0003800200 */
.L_x_19013:
        /* <DEDUP_REMOVED lines=9> */
.L_x_18997:
        /* <DEDUP_REMOVED lines=16> */
.L_x_19021:
        /* <DEDUP_REMOVED lines=13> */
.L_x_19023:
[----:B------:R-:W-:Y:S05]  /*f630*/  BSYNC.RECONVERGENT B2 ;  /* 0x0000000000027941 */ /* 0x000fea0003800200 */
.L_x_19022:
        /* <DEDUP_REMOVED lines=42> */
.L_x_19020:
[----:B------:R-:W-:Y:S05]  /*f8e0*/  BSYNC.RECONVERGENT B1 ;  /* 0x0000000000017941 */ /* 0x000fea0003800200 */
.L_x_19019:
        /* <DEDUP_REMOVED lines=9> */
[----:B------:R-:W-:-:S04]  /*f980*/  MOV R4, R0 ;  /* 0x0000000000047202 */ /* 0x000fc80000000f00 */
        /* <DEDUP_REMOVED lines=11> */
.L_x_19026:
        /* <DEDUP_REMOVED lines=13> */
.L_x_19028:
[----:B------:R-:W-:Y:S05]  /*fb10*/  BSYNC.RECONVERGENT B2 ;  /* 0x0000000000027941 */ /* 0x000fea0003800200 */
.L_x_19027:
        /* <DEDUP_REMOVED lines=43> */
.L_x_19025:
[----:B------:R-:W-:Y:S05]  /*fdd0*/  BSYNC.RECONVERGENT B1 ;  /* 0x0000000000017941 */ /* 0x000fea0003800200 */
.L_x_19024:
        /* <DEDUP_REMOVED lines=18> */
.L_x_19031:
        /* <DEDUP_REMOVED lines=13> */
.L_x_19033:
[----:B------:R-:W-:Y:S05]  /*ffd0*/  BSYNC.RECONVERGENT B2 ;  /* 0x0000000000027941 */ /* 0x000fea0003800200 */
.L_x_19032:
        /* <DEDUP_REMOVED lines=43> */
.L_x_19030:
[----:B------:R-:W-:Y:S05]  /*10290*/  BSYNC.RECONVERGENT B1 ;  /* 0x0000000000017941 */ /* 0x000fea0003800200 */
.L_x_19029:
        /* <DEDUP_REMOVED lines=18> */
.L_x_19036:
        /* <DEDUP_REMOVED lines=13> */
.L_x_19038:
[----:B------:R-:W-:Y:S05]  /*10490*/  BSYNC.RECONVERGENT B2 ;  /* 0x0000000000027941 */ /* 0x000fea0003800200 */
.L_x_19037:
        /* <DEDUP_REMOVED lines=43> */
.L_x_19035:
[----:B------:R-:W-:Y:S05]  /*10750*/  BSYNC.RECONVERGENT B1 ;  /* 0x0000000000017941 */ /* 0x000fea0003800200 */
.L_x_19034:
        /* <DEDUP_REMOVED lines=10> */
.L_x_19018:
        /* <DEDUP_REMOVED lines=13> */
.L_x_18996:
[----:B------:R-:W-:Y:S05]  /*108d0*/  BSYNC.RECONVERGENT B0 ;  /* 0x0000000000007941 */ /* 0x000fea0003800200 */
.L_x_18995:
        /* <DEDUP_REMOVED lines=113> */
.L_x_19040:
[----:B------:R-:W-:Y:S05]  /*10ff0*/  BSYNC.RECONVERGENT B0 ;  /* 0x0000000000007941 */ /* 0x000fea0003800200 */
.L_x_19039:
        /* <DEDUP_REMOVED lines=12> */
.L_x_19042:
[----:B------:R-:W-:Y:S05]  /*110c0*/  BSYNC.RECONVERGENT B0 ;  /* 0x0000000000007941 */ /* 0x000fea0003800200 */
.L_x_19041:
[----:B------:R-:W1:Y:S01]  /*110d0*/  SHFL.DOWN PT, R83, R98, 0x4, 0x1f ;  /* 0x08801f0062537f89 */ /* 0x000e6200000e0000 */
[----:B------:R-:W-:Y:S01]  /*110e0*/  ISETP.NE.AND P2, PT, RZ, UR15, PT ;  /* 0x0000000fff007c0c */ /* 0x000fe2000bf45270 */
[----:B------:R-:W-:Y:S02]  /*110f0*/  BSSY.RECONVERGENT B0, `(.L_x_19043) ;  /* 0x0000054000007945 */ /* 0x000fe40003800200 */
[----:B0-----:R-:W0:Y:S01]  /*11100*/  SHFL.DOWN PT, R97, R80, 0x4, 0x1f ;  /* 0x08801f0050617f89 */ /* 0x001e2200000e0000 */
[----:B-1----:R-:W-:Y:S01]  /*11110*/  IMAD.IADD R96, R83, 0x1, R98 ;  /* 0x0000000153607824 */ /* 0x002fe200078e0262 */
[----:B------:R-:W-:Y:S02]  /*11120*/  I2FP.F32.S32 R100, R83 ;  /* 0x0000005300647245 */ /* 0x000fe40000201400 */
[----:B------:R-:W-:Y:S02]  /*11130*/  I2FP.F32.S32 R83, R98 ;  /* 0x0000006200537245 */ /* 0x000fe40000201400 */
[----:B------:R-:W-:Y:S01]  /*11140*/  I2FP.F32.S32 R82, R96 ;  /* 0x0000006000527245 */ /* 0x000fe20000201400 */
[----:B------:R-:W1:Y:S01]  /*11150*/  SHFL.DOWN PT, R103, R96, 0x2, 0x1f ;  /* 0x08401f0060677f89 */ /* 0x000e6200000e0000 */
[C---:B0-----:R-:W-:Y:S01]  /*11160*/  FMUL.FTZ R92, R97.reuse, R100 ;  /* 0x00000064615c7220 */ /* 0x041fe20000410000 */
[----:B------:R-:W-:Y:S01]  /*11170*/  FADD.FTZ R97, -R97, R80 ;  /* 0x0000005061617221 */ /* 0x000fe20000010100 */
[----:B------:R-:W0:Y:S02]  /*11180*/  MUFU.RCP R99, R82 ;  /* 0x0000005200637308 */ /* 0x000e240000001000 */
[----:B------:R-:W-:Y:S01]  /*11190*/  FFMA.FTZ R102, R83, R80, R92 ;  /* 0x0000005053667223 */ /* 0x000fe2000001005c */
[----:B------:R-:W-:Y:S01]  /*111a0*/  FMUL.FTZ R97, R97, R97 ;  /* 0x0000006161617220 */ /* 0x000fe20000410000 */
[----:B------:R-:W2:Y:S03]  /*111b0*/  SHFL.DOWN PT, R92, R81, 0x4, 0x1f ;  /* 0x08801f00515c7f89 */ /* 0x000ea600000e0000 */
[----:B------:R-:W-:-:S04]  /*111c0*/  FMUL.FTZ R97, R97, R83 ;  /* 0x0000005361617220 */ /* 0x000fc80000410000 */
[----:B------:R-:W-:Y:S01]  /*111d0*/  FMUL.FTZ R97, R97, R100 ;  /* 0x0000006461617220 */ /* 0x000fe20000410000 */
[----:B0-----:R-:W-:Y:S01]  /*111e0*/  FMUL.FTZ R101, R99, R102 ;  /* 0x0000006663657220 */ /* 0x001fe20000410000 */
[----:B-1----:R-:W-:-:S04]  /*111f0*/  IADD3 R102, PT, PT, R96, R103, RZ ;  /* 0x0000006760667210 */ /* 0x002fc80007ffe0ff */
[----:B------:R-:W0:Y:S01]  /*11200*/  SHFL.DOWN PT, R98, R101, 0x2, 0x1f ;  /* 0x08401f0065627f89 */ /* 0x000e2200000e0000 */
[----:B------:R-:W-:Y:S02]  /*11210*/  I2FP.F32.S32 R103, R103 ;  /* 0x0000006700677245 */ /* 0x000fe40000201400 */
[----:B------:R-:W-:Y:S01]  /*11220*/  I2FP.F32.S32 R80, R102 ;  /* 0x0000006600507245 */ /* 0x000fe20000201400 */
[----:B------:R-:W1:Y:S01]  /*11230*/  SHFL.DOWN PT, R105, R102, 0x1, 0x1f ;  /* 0x08201f0066697f89 */ /* 0x000e6200000e0000 */
[----:B--2---:R-:W-:Y:S02]  /*11240*/  FADD.FTZ R92, R92, R81 ;  /* 0x000000515c5c7221 */ /* 0x004fe40000010000 */
[----:B------:R-:W2:Y:S02]  /*11250*/  MUFU.RCP R96, R80 ;  /* 0x0000005000607308 */ /* 0x000ea40000001000 */
[----:B------:R-:W-:Y:S01]  /*11260*/  FFMA.FTZ R92, R99, R97, R92 ;  /* 0x00000061635c7223 */ /* 0x000fe2000001005c */
        /* <DEDUP_REMOVED lines=8> */
[----:B------:R-:W-:-:S03]  /*112f0*/  I2FP.F32.S32 R99, R99 ;  /* 0x0000006300637245 */ /* 0x000fc60000201400 */
[----:B------:R-:W1:Y:S01]  /*11300*/  SHFL.DOWN PT, R100, R97, 0x1, 0x1f ;  /* 0x08201f0061647f89 */ /* 0x000e6200000e0000 */
[----:B------:R-:W-:Y:S02]  /*11310*/  FMUL.FTZ R83, R82, R83 ;  /* 0x0000005352537220 */ /* 0x000fe40000410000 */
[----:B------:R-:W2:Y:S02]  /*11320*/  MUFU.RCP R99, R99 ;  /* 0x0000006300637308 */ /* 0x000ea40000001000 */
[----:B------:R-:W-:Y:S01]  /*11330*/  FMUL.FTZ R83, R83, R103 ;  /* 0x0000006753537220 */ /* 0x000fe20000410000 */
[----:B------:R-:W-:Y:S02]  /*11340*/  IMAD.U32 R103, RZ, RZ, UR14 ;  /* 0x0000000eff677e24 */ /* 0x000fe4000f8e00ff */
[----:B0-----:R-:W-:-:S04]  /*11350*/  FADD.FTZ R81, R92, R81 ;  /* 0x000000515c517221 */ /* 0x001fc80000010000 */
[----:B------:R-:W-:Y:S02]  /*11360*/  FFMA.FTZ R81, R96, R83, R81 ;  /* 0x0000005360517223 */ /* 0x000fe40000010051 */
[----:B------:R-:W0:Y:S01]  /*11370*/  LDC R96, c[0x0][0x448] ;  /* 0x00011200ff607b82 */ /* 0x000e220000000800 */
[----:B-1----:R-:W-:Y:S02]  /*11380*/  FMUL.FTZ R83, R100, R105 ;  /* 0x0000006964537220 */ /* 0x002fe40000410000 */
[----:B------:R-:W1:Y:S02]  /*11390*/  SHFL.DOWN PT, R82, R81, 0x1, 0x1f ;  /* 0x08201f0051527f89 */ /* 0x000e6400000e0000 */
[----:B------:R-:W-:Y:S01]  /*113a0*/  FFMA.FTZ R92, R80, R97, R83 ;  /* 0x00000061505c7223 */ /* 0x000fe20000010053 */
[----:B------:R-:W-:-:S03]  /*113b0*/  FADD.FTZ R97, R97, -R100 ;  /* 0x8000006461617221 */ /* 0x000fc60000010000 */
[----:B--2---:R-:W-:Y:S01]  /*113c0*/  FMUL.FTZ R92, R99, R92 ;  /* 0x0000005c635c7220 */ /* 0x004fe20000410000 */
[----:B------:R-:W-:-:S04]  /*113d0*/  FMUL.FTZ R97, R97, R97 ;  /* 0x0000006161617220 */ /* 0x000fc80000410000 */
[----:B------:R-:W2:Y:S01]  /*113e0*/  SHFL.IDX PT, R101, R92, RZ, 0x1f ;  /* 0x00001fff5c657589 */ /* 0x000ea200000e0000 */
[----:B------:R-:W-:-:S04]  /*113f0*/  FMUL.FTZ R97, R80, R97 ;  /* 0x0000006150617220 */ /* 0x000fc80000410000 */
[----:B------:R-:W-:Y:S01]  /*11400*/  FMUL.FTZ R97, R97, R105 ;  /* 0x0000006961617220 */ /* 0x000fe20000410000 */
[----:B-1----:R-:W-:-:S04]  /*11410*/  FADD.FTZ R82, R81, R82 ;  /* 0x0000005251527221 */ /* 0x002fc80000010000 */
[----:B------:R-:W-:-:S06]  /*11420*/  FFMA.FTZ R97, R99, R97, R82 ;  /* 0x0000006163617223 */ /* 0x000fcc0000010052 */
[----:B------:R-:W0:Y:S01]  /*11430*/  SHFL.IDX PT, R97, R97, RZ, 0x1f ;  /* 0x00001fff61617589 */ /* 0x000e2200000e0000 */
[C---:B--2---:R-:W-:Y:S01]  /*11440*/  FMUL.FTZ R80, R101.reuse, R101 ;  /* 0x0000006565507220 */ /* 0x044fe20000410000 */
[----:B------:R-:W-:-:S04]  /*11450*/  FSEL R92, R101, RZ, !P2 ;  /* 0x000000ff655c7208 */ /* 0x000fc80005000000 */
[----:B------:R-:W-:Y:S02]  /*11460*/  FSEL R99, R80, RZ, P2 ;  /* 0x000000ff50637208 */ /* 0x000fe40001000000 */
[----:B------:R-:W-:-:S13]  /*11470*/  ISETP.NE.AND P2, PT, R90, RZ, PT ;  /* 0x000000ff5a00720c */ /* 0x000fda0003f45270 */
[----:B------:R-:W1:Y:S01]  /*11480*/  @!P2 LDC.64 R82, c[0x0][0x3c0] ;  /* 0x0000f000ff52ab82 */ /* 0x000e620000000a00 */
[----:B0-----:R-:W-:-:S04]  /*11490*/  FFMA.FTZ R90, R97, UR16, R96 ;  /* 0x00000010615a7c23 */ /* 0x001fc80008010060 */
[----:B------:R-:W-:-:S03]  /*114a0*/  FADD.FTZ R90, R90, R99 ;  /* 0x000000635a5a7221 */ /* 0x000fc60000010000 */
[----:B------:R-:W0:Y:S01]  /*114b0*/  @!P2 LDC.64 R80, c[0x0][0x3c8] ;  /* 0x0000f200ff50ab82 */ /* 0x000e220000000a00 */
[----:B------:R-:W-:Y:S02]  /*114c0*/  MOV R99, UR14 ;  /* 0x0000000e00637c02 */ /* 0x000fe40008000f00 */
[----:B------:R-:W2:Y:S03]  /*114d0*/  MUFU.RSQ R90, R90 ;  /* 0x0000005a005a7308 */ /* 0x000ea60000001400 */
[----:B-1----:R-:W-:-:S05]  /*114e0*/  @!P2 IMAD.WIDE R82, R99, 0x4, R82 ;  /* 0x000000046352a825 */ /* 0x002fca00078e0252 */
[----:B------:R1:W-:Y:S01]  /*114f0*/  @!P2 STG.E desc[UR6][R82.64], R101 ;  /* 0x000000655200a986 */ /* 0x0003e2000c101906 */
[----:B0-----:R-:W-:-:S05]  /*11500*/  @!P2 IMAD.WIDE R80, R103, 0x4, R80 ;  /* 0x000000046750a825 */ /* 0x001fca00078e0250 */
[----:B--2---:R1:W-:Y:S01]  /*11510*/  @!P2 STG.E desc[UR6][R80.64], R90 ;  /* 0x0000005a5000a986 */ /* 0x0043e2000c101906 */
[----:B------:R-:W-:Y:S05]  /*11520*/  @!P0 BRA `(.L_x_19044) ;  /* 0x0000000000408947 */ /* 0x000fea0003800000 */
[----:B-1----:R-:W0:Y:S01]  /*11530*/  LDC.64 R80, c[0x0][0x428] ;  /* 0x00010a00ff507b82 */ /* 0x002e220000000a00 */
        /* <DEDUP_REMOVED lines=15> */
.L_x_19044:
[----:B------:R-:W-:Y:S05]  /*11630*/  BSYNC.RECONVERGENT B0 ;  /* 0x0000000000007941 */ /* 0x000fea0003800200 */
.L_x_19043:
        /* <DEDUP_REMOVED lines=17> */
[----:B------:R-:W-:-:S04]  /*11750*/  VIADD R89, R89, 0x100 ;  /* 0x0000010059597836 */ /* 0x000fc80000000000 */
[----:B------:R2:W-:Y:S03]  /*11760*/  STG.E.128 desc[UR6][R96.64], R80 ;  /* 0x0000005060007986 */ /* 0x0005e6000c101d06 */
.L_x_19046:
[----:B------:R-:W-:Y:S05]  /*11770*/  BSYNC.RECONVERGENT B0 ;  /* 0x0000000000007941 */ /* 0x000fea0003800200 */
.L_x_19045:
        /* <DEDUP_REMOVED lines=19> */
.L_x_19048:
[----:B------:R-:W-:Y:S05]  /*118b0*/  BSYNC.RECONVERGENT B0 ;  /* 0x0000000000007941 */ /* 0x000fea0003800200 */
.L_x_19047:
[----:B------:R-:W-:Y:S01]  /*118c0*/  ISETP.NE.AND P0, PT, R94, RZ, PT ;  /* 0x000000ff5e00720c */ /* 0x000fe20003f05270 */
[----:B------:R-:W-:-:S12]  /*118d0*/  BSSY.RECONVERGENT B0, `(.L_x_19049) ;  /* 0x0000012000007945 */ /* 0x000fd80003800200 */
        /* <DEDUP_REMOVED lines=17> */
.L_x_19050:
[----:B------:R-:W-:Y:S05]  /*119f0*/  BSYNC.RECONVERGENT B0 ;  /* 0x0000000000007941 */ /* 0x000fea0003800200 */
.L_x_19049:
        /* <DEDUP_REMOVED lines=19> */
.L_x_19052:
[----:B------:R-:W-:Y:S05]  /*11b30*/  BSYNC.RECONVERGENT B0 ;  /* 0x0000000000007941 */ /* 0x000fea0003800200 */
.L_x_19051:
        /* <DEDUP_REMOVED lines=17> */
.L_x_19054:
[----:B------:R-:W-:Y:S05]  /*11c50*/  BSYNC.RECONVERGENT B0 ;  /* 0x0000000000007941 */ /* 0x000fea0003800200 */
.L_x_19053:
[----:B------:R-:W-:Y:S02]  /*11c60*/  UIADD3 UR14, UPT, UPT, UR14, UR12, URZ ;  /* 0x0000000c0e0e7290 */ /* 0x000fe4000fffe0ff */
[----:B------:R-:W-:Y:S02]  /*11c70*/  UPLOP3.LUT UP2, UPT, UPT, UPT, UP2, 0x40, 0x4 ;  /* 0x000000000004789c */ /* 0x000fe40003f4e820 */
[----:B------:R-:W-:-:S09]  /*11c80*/  UISETP.GE.AND UP1, UPT, UR14, UR13, UPT ;  /* 0x0000000d0e00728c */ /* 0x000fd2000bf26270 */
[----:B------:R-:W-:Y:S05]  /*11c90*/  BRA.U !UP1, `(.L_x_19055) ;  /* 0xfffffef1097c7547 */ /* 0x000fea000b83ffff */
[----:B------:R-:W-:Y:S05]  /*11ca0*/  EXIT ;  /* 0x000000000000794d */ /* 0x000fea0003800000 */
.L_x_19056:
        /* <DEDUP_REMOVED lines=13> */
.L_x_21055:


//--------------------- .text._ZN10layer_norm13ln_fwd_kernelINS_13Kernel_traitsIfffffjLj6144ELj1ELj1ELj8ELj16ENS_18Kernel_traits_baseILj6144EfffffjLj256EEEEELb1ELb0ELb0ELb1EEEvNS_9FwdParamsE --------------------------
	.section	.text._ZN10layer_norm13ln_fwd_kernelINS_13Kernel_traitsIfffffjLj6144ELj1ELj1ELj8ELj16ENS_18Kernel_traits_baseILj6144EfffffjLj256EEEEELb1ELb0ELb0ELb1EEEvNS_9FwdParamsE,"ax",@progbits
	.align	128
        .global         _ZN10layer_norm13ln_fwd_kernelINS_13Kernel_traitsIfffffjLj6144ELj1ELj1ELj8ELj16ENS_18Kernel_traits_baseILj6144EfffffjLj256EEEEELb1ELb0ELb0ELb1EEEvNS_9FwdParamsE
        .type           _ZN10layer_norm13ln_fwd_kernelINS_13Kernel_traitsIfffffjLj6144ELj1ELj1ELj8ELj16ENS_18Kernel_traits_baseILj6144EfffffjLj256EEEEELb1ELb0ELb0ELb1EEEvNS_9FwdParamsE,@function
        .size           _ZN10layer_norm13ln_fwd_kernelINS_13Kernel_traitsIfffffjLj6144ELj1ELj1ELj8ELj16ENS_18Kernel_traits_baseILj6144EfffffjLj256EEEEELb1ELb0ELb0ELb1EEEvNS_9FwdParamsE,(.L_x_21056 - _ZN10layer_norm13ln_fwd_kernelINS_13Kernel_traitsIfffffjLj6144ELj1ELj1ELj8ELj16ENS_18Kernel_traits_baseILj6144EfffffjLj256EEEEELb1ELb0ELb0ELb1EEEvNS_9FwdParamsE)
        .other          _ZN10layer_norm13ln_fwd_kernelINS_13Kernel_traitsIfffffjLj6144ELj1ELj1ELj8ELj16ENS_18Kernel_traits_baseILj6144EfffffjLj256EEEEELb1ELb0ELb0ELb1EEEvNS_9FwdParamsE,@"STO_CUDA_ENTRY STV_DEFAULT"
_ZN10layer_norm13ln_fwd_kernelINS_13Kernel_traitsIfffffjLj6144ELj1ELj1ELj8ELj16ENS_18Kernel_traits_baseILj6144EfffffjLj256EEEEELb1ELb0ELb0ELb1EEEvNS_9FwdParamsE:
.text._ZN10layer_norm13ln_fwd_kernelINS_13Kernel_traitsIfffffjLj6144ELj1ELj1ELj8ELj16ENS_18Kernel_traits_baseILj6144EfffffjLj256EEEEELb1ELb0ELb0ELb1EEEvNS_9FwdParamsE:
        /* <DEDUP_REMOVED lines=36> */
[----:B------:R-:W-:Y:S01]  /*0240*/  PLOP3.LUT P3, PT, PT, PT, UP0, 0x80, 0x8 ;  /* 0x000000000008781c */ /* 0x000fe20003f6f008 */
[----:B-1----:R-:W-:Y:S01]  /*0250*/  IMAD R87, R87, UR18, R88 ;  /* 0x0000001257577c24 */ /* 0x002fe2000f8e0258 */
[----:B--2---:R-:W-:Y:S02]  /*0260*/  @P1 R2UR UR12, R2 ;  /* 0x00000000020c12ca */ /* 0x004fe400000e0000 */
[----:B0-----:R-:W-:Y:S02]  /*0270*/  @P1 IADD3 R76, P2, PT, R52, R59, RZ ;  /* 0x0000003b344c1210 */ /* 0x001fe40007f5e0ff */
[----:B------:R-:W-:Y:S02]  /*0280*/  @P1 R2UR UR13, R3 ;  /* 0x00000000030d12ca */ /* 0x000fe400000e0000 */
[----:B------:R-:W-:-:S07]  /*0290*/  @P1 IADD3.X R77, PT, PT, RZ, R53, RZ, P2, !PT ;  /* 0x00000035ff4d1210 */ /* 0x000fce00017fe4ff */
        /* <DEDUP_REMOVED lines=23> */
.L_x_19057:
[----:B------:R-:W-:Y:S05]  /*0410*/  @P3 EXIT ;  /* 0x000000000000394d */ /* 0x000fea0003800000 */
[----:B------:R-:W-:Y:S01]  /*0420*/  IMAD.HI.U32 R3, R87, -0x326172a9, RZ ;  /* 0xcd9e8d5757037827 */ /* 0x000fe200078e00ff */
[----:B------:R-:W-:Y:S01]  /*0430*/  SHF.R.U32.HI R86, RZ, 0x2, R77 ;  /* 0x00000002ff567819 */ /* 0x000fe2000001164d */
[----:B------:R-:W-:Y:S01]  /*0440*/  UIADD3 UR22, UPT, UPT, UR13, -0x4498517b, URZ ;  /* 0xbb67ae850d167890 */ /* 0x000fe2000fffe0ff */
[----:B------:R-:W-:Y:S01]  /*0450*/  LOP3.LUT R76, R76, 0x3, RZ, 0xc0, !PT ;  /* 0x000000034c4c7812 */ /* 0x000fe200078ec0ff */
[----:B------:R-:W-:Y:S01]  /*0460*/  IMAD.HI.U32 R0, R94, -0x2daee0ad, RZ ;  /* 0xd2511f535e007827 */ /* 0x000fe200078e00ff */
        /* <DEDUP_REMOVED lines=86> */
.L_x_19217:
        /* <DEDUP_REMOVED lines=13> */
[----:B-----5:R-:W5:Y:S01]  /*0aa0*/  LDG.E.128 R52, desc[UR10][R52.64] ;  /* 0x0000000a34347981 */ /* 0x020f62000c1e1d00 */
        /* <DEDUP_REMOVED lines=19> */
.L_x_20891:
[----:B------:R-:W-:Y:S05]  /*0be0*/  BRX R2 -0xbf0                                          (*"BRANCH_TARGETS .L_x_20892,.L_x_20893,.L_x_20894"*) ;  /* 0xfffffff402047949 */ /* 0x000fea000383ffff */
.L_x_20894:
[----:B------:R-:W-:Y:S01]  /*0bf0*/  VIADD R2, R76, 0x1 ;  /* 0x000000014c027836 */ /* 0x000fe20000000000 */
[----:B------:R-:W-:Y:S01]  /*0c00*/  MOV R64, R92 ;  /* 0x0000005c00407202 */ /* 0x000fe20000000f00 */
[----:B------:R-:W-:Y:S01]  /*0c10*/  IMAD.MOV.U32 R3, RZ, RZ, R84 ;  /* 0x000000ffff037224 */ /* 0x000fe200078e0054 */
[----:B------:R-:W-:Y:S06]  /*0c20*/  BRA `(.L_x_19059) ;  /* 0x0000000000e87947 */ /* 0x000fec0003800000 */
.L_x_20892:
[----:B------:R-:W-:Y:S02]  /*0c30*/  HFMA2 R2, -RZ, RZ, 0, 1.78813934326171875e-07 ;  /* 0x00000003ff027431 */ /* 0x000fe400000001ff */
[----:B------:R-:W-:Y:S02]  /*0c40*/  IMAD.MOV.U32 R64, RZ, RZ, R92 ;  /* 0x000000ffff407224 */ /* 0x000fe400078e005c */
[----:B------:R-:W-:Y:S01]  /*0c50*/  IMAD.MOV.U32 R3, RZ, RZ, R85 ;  /* 0x000000ffff037224 */ /* 0x000fe200078e0055 */
[----:B------:R-:W-:Y:S06]  /*0c60*/  BRA `(.L_x_19059) ;  /* 0x0000000000d87947 */ /* 0x000fec0003800000 */
.L_x_20893:
        /* <DEDUP_REMOVED lines=12> */
.L_x_19060:
        /* <DEDUP_REMOVED lines=42> */
.L_x_19059:
[----:B------:R-:W-:Y:S01]  /*0fd0*/  I2FP.F32.U32 R3, R3 ;  /* 0x0000000300037245 */ /* 0x000fe20000201000 */
[----:B-----5:R-:W-:Y:S01]  /*0fe0*/  FMUL.FTZ R52, R52, UR6 ;  /* 0x0000000634347c20 */ /* 0x020fe20008410000 */
[----:B------:R-:W-:Y:S01]  /*0ff0*/  ISETP.NE.AND P1, PT, R2, 0x1, PT ;  /* 0x000000010200780c */ /* 0x000fe20003f25270 */
[----:B------:R-:W-:Y:S01]  /*1000*/  UMOV UR5, UR9 ;  /* 0x0000000900057c82 */ /* 0x000fe20008000000 */
[----:B------:R-:W-:Y:S01]  /*1010*/  UMOV UR4, UR8 ;  /* 0x0000000800047c82 */ /* 0x000fe20008000000 */
        /* <DEDUP_REMOVED lines=17> */
.L_x_19062:
        /* <DEDUP_REMOVED lines=12> */
.L_x_19063:
        /* <DEDUP_REMOVED lines=43> */
.L_x_19061:
        /* <DEDUP_REMOVED lines=20> */
.L_x_19065:
        /* <DEDUP_REMOVED lines=12> */
.L_x_19066:
        /* <DEDUP_REMOVED lines=43> */
.L_x_19064:
[----:B------:R-:W-:Y:S01]  /*1950*/  I2FP.F32.U32 R3, R2 ;  /* 0x0000000200037245 */ /* 0x000fe20000201000 */
[----:B------:R-:W-:Y:S01]  /*1960*/  FMUL.FTZ R54, R54, UR6 ;  /* 0x0000000636367c20 */ /* 0x000fe20008410000 */
[----:B------:R-:W-:Y:S01]  /*1970*/  ISETP.NE.AND P3, PT, R57, 0x1, PT ;  /* 0x000000013900780c */ /* 0x000fe20003f65270 */
[----:B------:R-:W-:Y:S02]  /*1980*/  IMAD.MOV.U32 R67, RZ, RZ, 0x2 ;  /* 0x00000002ff437424 */ /* 0x000fe400078e00ff */
[----:B------:R-:W-:Y:S01]  /*1990*/  FFMA.FTZ R3, R3, R0, 1.1641532182693481445e-10 ;  /* 0x2f00000003037423 */ /* 0x000fe20000010000 */
[----:B------:R-:W-:Y:S01]  /*19a0*/  FMUL.FTZ R54, R54, UR5 ;  /* 0x0000000536367c20 */ /* 0x000fe20008410000 */
[----:B------:R-:W-:-:S03]  /*19b0*/  IMAD.MOV.U32 R2, RZ, RZ, R90 ;  /* 0x000000ffff027224 */ /* 0x000fc600078e005a */
        /* <DEDUP_REMOVED lines=13> */
.L_x_19068:
        /* <DEDUP_REMOVED lines=12> */
.L_x_19069:
        /* <DEDUP_REMOVED lines=43> */
.L_x_19067:
        /* <DEDUP_REMOVED lines=9> */
.L_x_19058:
        /* <DEDUP_REMOVED lines=15> */
.L_x_19072:
        /* <DEDUP_REMOVED lines=12> */
.L_x_19073:
        /* <DEDUP_REMOVED lines=42> */
.L_x_19071:
        /* <DEDUP_REMOVED lines=8> */
[----:B------:R-:W-:-:S04]  /*2360*/  IMAD.MOV.U32 R2, RZ, RZ, R90 ;  /* 0x000000ffff027224 */ /* 0x000fc800078e005a */
        /* <DEDUP_REMOVED lines=10> */
.L_x_19075:
        /* <DEDUP_REMOVED lines=12> */
.L_x_19076:
        /* <DEDUP_REMOVED lines=43> */
.L_x_19074:
        /* <DEDUP_REMOVED lines=17> */
.L_x_19078:
        /* <DEDUP_REMOVED lines=12> */
.L_x_19079:
        /* <DEDUP_REMOVED lines=43> */
.L_x_19077:
        /* <DEDUP_REMOVED lines=17> */
.L_x_19081:
        /* <DEDUP_REMOVED lines=12> */
.L_x_19082:
        /* <DEDUP_REMOVED lines=43> */
.L_x_19080:
        /* <DEDUP_REMOVED lines=10> */
.L_x_19070:
[----:B------:R-:W0:Y:S01]  /*3120*/  LDC.64 R2, c[0x0][0x3a8] ;  /* 0x0000ea00ff027b82 */ /* 0x000e220000000a00 */
[----:B------:R-:W-:Y:S01]  /*3130*/  SEL R56, RZ, 0x1000000, !P3 ;  /* 0x01000000ff387807 */ /* 0x000fe20005800000 */
[----:B------:R-:W-:Y:S01]  /*3140*/  VIADD R93, R91, 0x100 ;  /* 0x000001005b5d7836 */ /* 0x000fe20000000000 */
[----:B------:R-:W-:Y:S02]  /*3150*/  SEL R57, RZ, 0x10000, !P2 ;  /* 0x00010000ff397807 */ /* 0x000fe40005000000 */
[----:B------:R-:W-:Y:S01]  /*3160*/  SEL R58, RZ, 0x100, !P1 ;  /* 0x00000100ff3a7807 */ /* 0x000fe20004800000 */
[----:B------:R-:W-:Y:S02]  /*3170*/  IMAD.WIDE.U32 R60, R93, 0x10, R70 ;  /* 0x000000105d3c7825 */ /* 0x000fe400078e0046 */
[----:B------:R-:W1:Y:S01]  /*3180*/  LDC.64 R68, c[0x0][0x3b0] ;  /* 0x0000ec00ff447b82 */ /* 0x000e620000000a00 */
[----:B------:R-:W-:Y:S02]  /*3190*/  IADD3 R56, PT, PT, R58, R56, R57 ;  /* 0x000000383a387210 */ /* 0x000fe40007ffe039 */
[----:B------:R-:W-:-:S05]  /*31a0*/  SEL R57, RZ, 0x1, !P0 ;  /* 0x00000001ff397807 */ /* 0x000fca0004000000 */
[----:B------:R-:W-:Y:S02]  /*31b0*/  IMAD.IADD R65, R56, 0x1, R57 ;  /* 0x0000000138417824 */ /* 0x000fe400078e0239 */
        /* <DEDUP_REMOVED lines=24> */
.L_x_19085:
        /* <DEDUP_REMOVED lines=12> */
.L_x_19086:
        /* <DEDUP_REMOVED lines=42> */
.L_x_19084:
[----:B------:R-:W-:Y:S01]  /*36a0*/  I2FP.F32.U32 R67, R66 ;  /* 0x0000004200437245 */ /* 0x000fe20000201000 */
[----:B-----5:R-:W-:Y:S01]  /*36b0*/  FMUL.FTZ R60, R60, UR6 ;  /* 0x000000063c3c7c20 */ /* 0x020fe20008410000 */
[----:B------:R-:W-:Y:S01]  /*36c0*/  ISETP.NE.AND P1, PT, R65, 0x1, PT ;  /* 0x000000014100780c */ /* 0x000fe20003f25270 */
[----:B------:R-:W-:Y:S02]  /*36d0*/  IMAD.MOV.U32 R64, RZ, RZ, 0x2 ;  /* 0x00000002ff407424 */ /* 0x000fe400078e00ff */
        /* <DEDUP_REMOVED lines=16> */
.L_x_19088:
        /* <DEDUP_REMOVED lines=12> */
.L_x_19089:
        /* <DEDUP_REMOVED lines=43> */
.L_x_19087:
[----:B------:R-:W-:Y:S01]  /*3b50*/  I2FP.F32.U32 R65, R60 ;  /* 0x0000003c00417245 */ /* 0x000fe20000201000 */
[----:B------:R-:W-:Y:S01]  /*3b60*/  FMUL.FTZ R61, R61, UR6 ;  /* 0x000000063d3d7c20 */ /* 0x000fe20008410000 */
[----:B------:R-:W-:-:S03]  /*3b70*/  ISETP.NE.AND P2, PT, R64, 0x1, PT ;  /* 0x000000014000780c */ /* 0x000fc60003f45270 */
[----:B------:R-:W-:Y:S01]  /*3b80*/  FFMA.FTZ R65, R65, R0, 1.1641532182693481445e-10 ;  /* 0x2f00000041417423 */ /* 0x000fe20000010000 */
[----:B------:R-:W-:-:S04]  /*3b90*/  FMUL.FTZ R61, R61, UR5 ;  /* 0x000000053d3d7c20 */ /* 0x000fc80008410000 */
[----:B------:R-:W-:Y:S01]  /*3ba0*/  FSETP.GTU.FTZ.AND P1, PT, R65, UR4, PT ;  /* 0x0000000441007c0b */ /* 0x000fe2000bf3c000 */
        /* <DEDUP_REMOVED lines=14> */
.L_x_19091:
        /* <DEDUP_REMOVED lines=12> */
.L_x_19092:
        /* <DEDUP_REMOVED lines=43> */
.L_x_19090:
[----:B------:R-:W-:Y:S01]  /*4000*/  I2FP.F32.U32 R61, R60 ;  /* 0x0000003c003d7245 */ /* 0x000fe20000201000 */
[----:B------:R-:W-:Y:S01]  /*4010*/  FMUL.FTZ R62, R62, UR6 ;  /* 0x000000063e3e7c20 */ /* 0x000fe20008410000 */
[----:B------:R-:W-:Y:S01]  /*4020*/  ISETP.NE.AND P3, PT, R65, 0x1, PT ;  /* 0x000000014100780c */ /* 0x000fe20003f65270 */
[----:B------:R-:W-:Y:S01]  /*4030*/  IMAD.MOV.U32 R75, RZ, RZ, 0x2 ;  /* 0x00000002ff4b7424 */ /* 0x000fe200078e00ff */
[----:B------:R-:W-:Y:S01]  /*4040*/  MOV R60, R90 ;  /* 0x0000005a003c7202 */ /* 0x000fe20000000f00 */
[----:B------:R-:W-:Y:S01]  /*4050*/  FFMA.FTZ R61, R61, R0, 1.1641532182693481445e-10 ;  /* 0x2f0000003d3d7423 */ /* 0x000fe20000010000 */
[----:B------:R-:W-:-:S04]  /*4060*/  FMUL.FTZ R62, R62, UR5 ;  /* 0x000000053e3e7c20 */ /* 0x000fc80008410000 */
        /* <DEDUP_REMOVED lines=13> */
.L_x_19094:
        /* <DEDUP_REMOVED lines=12> */
.L_x_19095:
        /* <DEDUP_REMOVED lines=43> */
.L_x_19093:
        /* <DEDUP_REMOVED lines=9> */
.L_x_19083:
        /* <DEDUP_REMOVED lines=15> */
.L_x_19098:
        /* <DEDUP_REMOVED lines=12> */
.L_x_19099:
        /* <DEDUP_REMOVED lines=42> */
.L_x_19097:
[----:B------:R-:W-:Y:S01]  /*4990*/  ISETP.NE.AND P1, PT, R58, 0x1, PT ;  /* 0x000000013a00780c */ /* 0x000fe20003f25270 */
[----:B------:R-:W-:Y:S01]  /*49a0*/  IMAD.MOV.U32 R59, RZ, RZ, 0x2 ;  /* 0x00000002ff3b7424 */ /* 0x000fe200078e00ff */
[----:B------:R-:W-:Y:S01]  /*49b0*/  I2FP.F32.U32 R57, R56 ;  /* 0x0000003800397245 */ /* 0x000fe20000201000 */
[----:B-----5:R-:W-:-:S04]  /*49c0*/  FMUL.FTZ R56, R60, UR6 ;  /* 0x000000063c387c20 */ /* 0x020fc80008410000 */
[----:B------:R-:W-:Y:S01]  /*49d0*/  FFMA.FTZ R57, R57, R0, 1.1641532182693481445e-10 ;  /* 0x2f00000039397423 */ /* 0x000fe20000010000 */
[----:B------:R-:W-:-:S04]  /*49e0*/  FMUL.FTZ R56, R56, UR5 ;  /* 0x0000000538387c20 */ /* 0x000fc80008410000 */
[----:B------:R-:W-:Y:S02]  /*49f0*/  FSETP.LE.FTZ.AND P0, PT, R57, UR4, PT ;  /* 0x0000000439007c0b */ /* 0x000fe4000bf13000 */
        /* <DEDUP_REMOVED lines=10> */
.L_x_19101:
        /* <DEDUP_REMOVED lines=12> */
.L_x_19102:
        /* <DEDUP_REMOVED lines=43> */
.L_x_19100:
[----:B------:R-:W-:Y:S01]  /*4e10*/  I2FP.F32.U32 R57, R57 ;  /* 0x0000003900397245 */ /* 0x000fe20000201000 */
[----:B------:R-:W-:Y:S01]  /*4e20*/  IMAD.MOV.U32 R60, RZ, RZ, 0x2 ;  /* 0x00000002ff3c7424 */ /* 0x000fe200078e00ff */
[----:B------:R-:W-:Y:S01]  /*4e30*/  ISETP.NE.AND P2, PT, R59, 0x1, PT ;  /* 0x000000013b00780c */ /* 0x000fe20003f45270 */
        /* <DEDUP_REMOVED lines=14> */
.L_x_19104:
        /* <DEDUP_REMOVED lines=12> */
.L_x_19105:
        /* <DEDUP_REMOVED lines=43> */
.L_x_19103:
[----:B------:R-:W-:Y:S01]  /*5290*/  ISETP.NE.AND P3, PT, R60, 0x1, PT ;  /* 0x000000013c00780c */ /* 0x000fe20003f65270 */
[----:B------:R-:W-:Y:S01]  /*52a0*/  HFMA2 R75, -RZ, RZ, 0, 1.1920928955078125e-07 ;  /* 0x00000002ff4b7431 */ /* 0x000fe200000001ff */
[----:B------:R-:W-:Y:S01]  /*52b0*/  I2FP.F32.U32 R59, R58 ;  /* 0x0000003a003b7245 */ /* 0x000fe20000201000 */
[----:B------:R-:W-:-:S04]  /*52c0*/  FMUL.FTZ R58, R62, UR6 ;  /* 0x000000063e3a7c20 */ /* 0x000fc80008410000 */
[----:B------:R-:W-:Y:S01]  /*52d0*/  FFMA.FTZ R59, R59, R0, 1.1641532182693481445e-10 ;  /* 0x2f0000003b3b7423 */ /* 0x000fe20000010000 */
[----:B------:R-:W-:-:S04]  /*52e0*/  FMUL.FTZ R58, R58, UR5 ;  /* 0x000000053a3a7c20 */ /* 0x000fc80008410000 */
        /* <DEDUP_REMOVED lines=11> */
.L_x_19107:
        /* <DEDUP_REMOVED lines=12> */
.L_x_19108:
        /* <DEDUP_REMOVED lines=43> */
.L_x_19106:
        /* <DEDUP_REMOVED lines=10> */
.L_x_19096:
        /* <DEDUP_REMOVED lines=32> */
.L_x_19111:
        /* <DEDUP_REMOVED lines=12> */
.L_x_19112:
        /* <DEDUP_REMOVED lines=42> */
.L_x_19110:
        /* <DEDUP_REMOVED lines=20> */
.L_x_19114:
        /* <DEDUP_REMOVED lines=12> */
.L_x_19115:
        /* <DEDUP_REMOVED lines=43> */
.L_x_19113:
[----:B------:R-:W-:Y:S01]  /*61c0*/  I2FP.F32.U32 R73, R64 ;  /* 0x0000004000497245 */ /* 0x000fe20000201000 */
[----:B------:R-:W-:Y:S01]  /*61d0*/  FMUL.FTZ R61, R61, UR6 ;  /* 0x000000063d3d7c20 */ /* 0x000fe20008410000 */
[----:B------:R-:W-:-:S03]  /*61e0*/  ISETP.NE.AND P2, PT, R72, 0x1, PT ;  /* 0x000000014800780c */ /* 0x000fc60003f45270 */
[----:B------:R-:W-:Y:S01]  /*61f0*/  FFMA.FTZ R73, R73, R0, 1.1641532182693481445e-10 ;  /* 0x2f00000049497423 */ /* 0x000fe20000010000 */
[----:B------:R-:W-:-:S04]  /*6200*/  FMUL.FTZ R61, R61, UR5 ;  /* 0x000000053d3d7c20 */ /* 0x000fc80008410000 */
[----:B------:R-:W-:Y:S01]  /*6210*/  FSETP.GTU.FTZ.AND P1, PT, R73, UR4, PT ;  /* 0x0000000449007c0b */ /* 0x000fe2000bf3c000 */
[----:B------:R-:W-:-:S03]  /*6220*/  IMAD.MOV.U32 R73, RZ, RZ, 0x2 ;  /* 0x00000002ff497424 */ /* 0x000fc600078e00ff */
        /* <DEDUP_REMOVED lines=13> */
.L_x_19117:
        /* <DEDUP_REMOVED lines=12> */
.L_x_19118:
        /* <DEDUP_REMOVED lines=43> */
.L_x_19116:
[----:B------:R-:W-:Y:S01]  /*6670*/  I2FP.F32.U32 R65, R64 ;  /* 0x0000004000417245 */ /* 0x000fe20000201000 */
[----:B------:R-:W-:Y:S01]  /*6680*/  FMUL.FTZ R62, R62, UR6 ;  /* 0x000000063e3e7c20 */ /* 0x000fe20008410000 */
[----:B------:R-:W-:Y:S01]  /*6690*/  ISETP.NE.AND P3, PT, R73, 0x1, PT ;  /* 0x000000014900780c */ /* 0x000fe20003f65270 */
[----:B------:R-:W-:Y:S02]  /*66a0*/  HFMA2 R79, -RZ, RZ, 0, 1.1920928955078125e-07 ;  /* 0x00000002ff4f7431 */ /* 0x000fe400000001ff */
[----:B------:R-:W-:Y:S02]  /*66b0*/  IMAD.MOV.U32 R64, RZ, RZ, R90 ;  /* 0x000000ffff407224 */ /* 0x000fe400078e005a */
        /* <DEDUP_REMOVED lines=15> */
.L_x_19120:
        /* <DEDUP_REMOVED lines=12> */
.L_x_19121:
        /* <DEDUP_REMOVED lines=43> */
.L_x_19119:
        /* <DEDUP_REMOVED lines=9> */
.L_x_19109:
        /* <DEDUP_REMOVED lines=15> */
.L_x_19124:
        /* <DEDUP_REMOVED lines=12> */
.L_x_19125:
        /* <DEDUP_REMOVED lines=42> */
.L_x_19123:
[----:B------:R-:W-:Y:S01]  /*7000*/  ISETP.NE.AND P1, PT, R66, 0x1, PT ;  /* 0x000000014200780c */ /* 0x000fe20003f25270 */
[----:B-----5:R-:W-:Y:S01]  /*7010*/  FMUL.FTZ R60, R60, UR6 ;  /* 0x000000063c3c7c20 */ /* 0x020fe20008410000 */
        /* <DEDUP_REMOVED lines=15> */
.L_x_19127:
        /* <DEDUP_REMOVED lines=12> */
.L_x_19128:
        /* <DEDUP_REMOVED lines=43> */
.L_x_19126:
        /* <DEDUP_REMOVED lines=17> */
.L_x_19130:
        /* <DEDUP_REMOVED lines=12> */
.L_x_19131:
        /* <DEDUP_REMOVED lines=43> */
.L_x_19129:
        /* <DEDUP_REMOVED lines=17> */
.L_x_19133:
        /* <DEDUP_REMOVED lines=12> */
.L_x_19134:
        /* <DEDUP_REMOVED lines=43> */
.L_x_19132:
        /* <DEDUP_REMOVED lines=10> */
.L_x_19122:
        /* <DEDUP_REMOVED lines=32> */
.L_x_19137:
        /* <DEDUP_REMOVED lines=12> */
.L_x_19138:
        /* <DEDUP_REMOVED lines=43> */
.L_x_19136:
        /* <DEDUP_REMOVED lines=20> */
.L_x_19140:
        /* <DEDUP_REMOVED lines=12> */
.L_x_19141:
        /* <DEDUP_REMOVED lines=43> */
.L_x_19139:
        /* <DEDUP_REMOVED lines=20> */
.L_x_19143:
        /* <DEDUP_REMOVED lines=12> */
.L_x_19144:
        /* <DEDUP_REMOVED lines=43> */
.L_x_19142:
        /* <DEDUP_REMOVED lines=20> */
.L_x_19146:
        /* <DEDUP_REMOVED lines=12> */
.L_x_19147:
        /* <DEDUP_REMOVED lines=43> */
.L_x_19145:
        /* <DEDUP_REMOVED lines=9> */
.L_x_19135:
        /* <DEDUP_REMOVED lines=15> */
.L_x_19150:
        /* <DEDUP_REMOVED lines=12> */
.L_x_19151:
        /* <DEDUP_REMOVED lines=42> */
.L_x_19149:
        /* <DEDUP_REMOVED lines=17> */
.L_x_19153:
        /* <DEDUP_REMOVED lines=12> */
.L_x_19154:
        /* <DEDUP_REMOVED lines=43> */
.L_x_19152:
        /* <DEDUP_REMOVED lines=17> */
.L_x_19156:
        /* <DEDUP_REMOVED lines=12> */
.L_x_19157:
        /* <DEDUP_REMOVED lines=43> */
.L_x_19155:
        /* <DEDUP_REMOVED lines=17> */
.L_x_19159:
        /* <DEDUP_REMOVED lines=12> */
.L_x_19160:
        /* <DEDUP_REMOVED lines=43> */
.L_x_19158:
        /* <DEDUP_REMOVED lines=10> */
.L_x_19148:
[----:B------:R-:W-:Y:S01]  /*a4a0*/  SEL R72, RZ, 0x1000000, !P3 ;  /* 0x01000000ff487807 */ /* 0x000fe20005800000 */
[C---:B------:R-:W-:Y:S01]  /*a4b0*/  IMAD.WIDE.U32 R76, R97.reuse, 0x10, R2 ;  /* 0x00000010614c7825 */ /* 0x040fe200078e0002 */
[----:B------:R-:W-:Y:S02]  /*a4c0*/  SEL R73, RZ, 0x10000, !P2 ;  /* 0x00010000ff497807 */ /* 0x000fe40005000000 */
[----:B------:R-:W-:Y:S01]  /*a4d0*/  SEL R74, RZ, 0x100, !P1 ;  /* 0x00000100ff4a7807 */ /* 0x000fe20004800000 */
[----:B------:R-:W-:Y:S01]  /*a4e0*/  IMAD.WIDE.U32 R78, R97, 0x4, R68 ;  /* 0x00000004614e7825 */ /* 0x000fe200078e0044 */
[----:B------:R-:W-:Y:S01]  /*a4f0*/  SEL R75, RZ, 0x1, !P0 ;  /* 0x00000001ff4b7807 */ /* 0x000fe20004000000 */
[----:B------:R0:W-:Y:S01]  /*a500*/  STG.E.128 desc[UR10][R76.64], R64 ;  /* 0x000000404c007986 */ /* 0x0001e2000c101d0a */
[----:B------:R-:W-:Y:S02]  /*a510*/  IADD3 R72, PT, PT, R74, R72, R73 ;  /* 0x000000484a487210 */ /* 0x000fe40007ffe049 */
[----:B------:R-:W-:-:S03]  /*a520*/  IADD3 R99, PT, PT, R91, 0x400, RZ ;  /* 0x000004005b637810 */ /* 0x000fc60007ffe0ff */
[----:B------:R-:W-:Y:S02]  /*a530*/  IMAD.IADD R81, R72, 0x1, R75 ;  /* 0x0000000148517824 */ /* 0x000fe400078e024b */
[----:B------:R-:W-:-:S03]  /*a540*/  IMAD.WIDE.U32 R72, R99, 0x10, R70 ;  /* 0x0000001063487825 */ /* 0x000fc600078e0046 */
[----:B------:R0:W-:Y:S04]  /*a550*/  STG.E desc[UR10][R78.64], R81 ;  /* 0x000000514e007986 */ /* 0x0001e8000c10190a */
[----:B------:R-:W5:Y:S01]  /*a560*/  LDG.E.128 R72, desc[UR10][R72.64] ;  /* 0x0000000a48487981 */ /* 0x000f62000c1e1d00 */
[----:B------:R-:W-:Y:S05]  /*a570*/  BRA.U !UP1, `(.L_x_19161) ;  /* 0x0000001109cc7547 */ /* 0x000fea000b800000 */
[----:B0-----:R-:W0:Y:S02]  /*a580*/  LDC.64 R76, c[0x0][0x3a0] ;  /* 0x0000e800ff4c7b82 */ /* 0x001e240000000a00 */
[----:B0-----:R-:W-:-:S06]  /*a590*/  IMAD.WIDE.U32 R76, R99, 0x10, R76 ;  /* 0x00000010634c7825 */ /* 0x001fcc00078e004c */
[----:B------:R-:W5:Y:S01]  /*a5a0*/  LDG.E.128 R76, desc[UR10][R76.64] ;  /* 0x0000000a4c4c7981 */ /* 0x000f62000c1e1d00 */
        /* <DEDUP_REMOVED lines=15> */
.L_x_19163:
        /* <DEDUP_REMOVED lines=12> */
.L_x_19164:
        /* <DEDUP_REMOVED lines=39> */
[----:B------:R-:W-:Y:S02]  /*a9d0*/  LOP3.LUT R84, R84, UR37, R103, 0x96, !PT ;  /* 0x0000002554547c12 */ /* 0x000fe4000f8e9667 */
[----:B------:R-:W-:Y:S01]  /*a9e0*/  MOV R90, R102 ;  /* 0x00000066005a7202 */ /* 0x000fe20000000f00 */
[----:B------:R-:W-:Y:S01]  /*a9f0*/  IMAD.MOV.U32 R96, RZ, RZ, R100 ;  /* 0x000000ffff607224 */ /* 0x000fe200078e0064 */
[----:B------:R-:W-:-:S07]  /*aa00*/  LOP3.LUT R85, R82, UR38, R101, 0x96, !PT ;  /* 0x0000002652557c12 */ /* 0x000fce000f8e9665 */
.L_x_19162:
[----:B------:R-:W-:Y:S01]  /*aa10*/  I2FP.F32.U32 R83, R83 ;  /* 0x0000005300537245 */ /* 0x000fe20000201000 */
[----:B-----5:R-:W-:Y:S01]  /*aa20*/  FMUL.FTZ R72, R72, UR6 ;  /* 0x0000000648487c20 */ /* 0x020fe20008410000 */
[----:B------:R-:W-:Y:S02]  /*aa30*/  ISETP.NE.AND P1, PT, R81, 0x1, PT ;  /* 0x000000015100780c */ /* 0x000fe40003f25270 */
[----:B------:R-:W-:Y:S01]  /*aa40*/  MOV R80, 0x2 ;  /* 0x0000000200507802 */ /* 0x000fe20000000f00 */
        /* <DEDUP_REMOVED lines=16> */
.L_x_19166:
        /* <DEDUP_REMOVED lines=12> */
.L_x_19167:
        /* <DEDUP_REMOVED lines=43> */
.L_x_19165:
        /* <DEDUP_REMOVED lines=20> */
.L_x_19169:
        /* <DEDUP_REMOVED lines=12> */
.L_x_19170:
        /* <DEDUP_REMOVED lines=43> */
.L_x_19168:
        /* <DEDUP_REMOVED lines=20> */
.L_x_19172:
        /* <DEDUP_REMOVED lines=12> */
.L_x_19173:
        /* <DEDUP_REMOVED lines=43> */
.L_x_19171:
        /* <DEDUP_REMOVED lines=9> */
.L_x_19161:
        /* <DEDUP_REMOVED lines=15> */
.L_x_19176:
        /* <DEDUP_REMOVED lines=12> */
.L_x_19177:
        /* <DEDUP_REMOVED lines=43> */
.L_x_19175:
        /* <DEDUP_REMOVED lines=17> */
.L_x_19179:
        /* <DEDUP_REMOVED lines=12> */
.L_x_19180:
        /* <DEDUP_REMOVED lines=43> */
.L_x_19178:
        /* <DEDUP_REMOVED lines=17> */
.L_x_19182:
        /* <DEDUP_REMOVED lines=12> */
.L_x_19183:
        /* <DEDUP_REMOVED lines=43> */
.L_x_19181:
        /* <DEDUP_REMOVED lines=17> */
.L_x_19185:
        /* <DEDUP_REMOVED lines=12> */
.L_x_19186:
        /* <DEDUP_REMOVED lines=43> */
.L_x_19184:
        /* <DEDUP_REMOVED lines=10> */
.L_x_19174:
        /* <DEDUP_REMOVED lines=32> */
.L_x_19189:
        /* <DEDUP_REMOVED lines=12> */
.L_x_19190:
        /* <DEDUP_REMOVED lines=43> */
.L_x_19188:
[----:B------:R-:W-:Y:S01]  /*d0a0*/  I2FP.F32.U32 R71, R71 ;  /* 0x0000004700477245 */ /* 0x000fe20000201000 */
[----:B-----5:R-:W-:Y:S01]  /*d0b0*/  FMUL.FTZ R76, R76, UR6 ;  /* 0x000000064c4c7c20 */ /* 0x020fe20008410000 */
[----:B------:R-:W-:-:S03]  /*d0c0*/  ISETP.NE.AND P1, PT, R70, 0x1, PT ;  /* 0x000000014600780c */ /* 0x000fc60003f25270 */
[----:B------:R-:W-:Y:S01]  /*d0d0*/  FFMA.FTZ R71, R71, R0, 1.1641532182693481445e-10 ;  /* 0x2f00000047477423 */ /* 0x000fe20000010000 */
[----:B------:R-:W-:-:S04]  /*d0e0*/  FMUL.FTZ R76, R76, UR5 ;  /* 0x000000054c4c7c20 */ /* 0x000fc80008410000 */
[----:B------:R-:W-:-:S04]  /*d0f0*/  FSETP.GTU.FTZ.AND P0, PT, R71, UR4, PT ;  /* 0x0000000447007c0b */ /* 0x000fc8000bf1c000 */
[----:B------:R-:W-:Y:S02]  /*d100*/  FSEL R71, R76, RZ, !P0 ;  /* 0x000000ff4c477208 */ /* 0x000fe40004000000 */
[----:B------:R-:W-:Y:S02]  /*d110*/  PLOP3.LUT P0, PT, P0, PT, PT, 0x8, 0x80 ;  /* 0x000000000080781c */ /* 0x000fe4000070e170 */
[----:B------:R-:W-:Y:S01]  /*d120*/  MOV R76, 0x2 ;  /* 0x00000002004c7802 */ /* 0x000fe20000000f00 */
        /* <DEDUP_REMOVED lines=11> */
.L_x_19192:
        /* <DEDUP_REMOVED lines=12> */
.L_x_19193:
        /* <DEDUP_REMOVED lines=43> */
.L_x_19191:
[----:B------:R-:W-:Y:S01]  /*d550*/  I2FP.F32.U32 R71, R71 ;  /* 0x0000004700477245 */ /* 0x000fe20000201000 */
[----:B------:R-:W-:Y:S01]  /*d560*/  FMUL.FTZ R77, R77, UR6 ;  /* 0x000000064d4d7c20 */ /* 0x000fe20008410000 */
[----:B------:R-:W-:-:S03]  /*d570*/  ISETP.NE.AND P2, PT, R76, 0x1, PT ;  /* 0x000000014c00780c */ /* 0x000fc60003f45270 */
[----:B------:R-:W-:Y:S01]  /*d580*/  FFMA.FTZ R71, R71, R0, 1.1641532182693481445e-10 ;  /* 0x2f00000047477423 */ /* 0x000fe20000010000 */
[----:B------:R-:W-:-:S04]  /*d590*/  FMUL.FTZ R77, R77, UR5 ;  /* 0x000000054d4d7c20 */ /* 0x000fc80008410000 */
[----:B------:R-:W-:-:S04]  /*d5a0*/  FSETP.GTU.FTZ.AND P1, PT, R71, UR4, PT ;  /* 0x0000000447007c0b */ /* 0x000fc8000bf3c000 */
[----:B------:R-:W-:Y:S01]  /*d5b0*/  FSEL R70, R77, RZ, !P1 ;  /* 0x000000ff4d467208 */ /* 0x000fe20004800000 */
[----:B------:R-:W-:Y:S01]  /*d5c0*/  IMAD.MOV.U32 R77, RZ, RZ, 0x2 ;  /* 0x00000002ff4d7424 */ /* 0x000fe200078e00ff */
        /* <DEDUP_REMOVED lines=12> */
.L_x_19195:
        /* <DEDUP_REMOVED lines=12> */
.L_x_19196:
        /* <DEDUP_REMOVED lines=43> */
.L_x_19194:
        /* <DEDUP_REMOVED lines=20> */
.L_x_19198:
        /* <DEDUP_REMOVED lines=12> */
.L_x_19199:
        /* <DEDUP_REMOVED lines=43> */
.L_x_19197:
        /* <DEDUP_REMOVED lines=9> */
.L_x_19187:
        /* <DEDUP_REMOVED lines=15> */
.L_x_19202:
        /* <DEDUP_REMOVED lines=12> */
.L_x_19203:
        /* <DEDUP_REMOVED lines=41> */
[----:B------:R-:W-:Y:S01]  /*e380*/  IMAD.MOV.U32 R70, RZ, RZ, R96 ;  /* 0x000000ffff467224 */ /* 0x000fe200078e0060 */
[----:B------:R-:W-:-:S07]  /*e390*/  MOV R92, R82 ;  /* 0x00000052005c7202 */ /* 0x000fce0000000f00 */
.L_x_19201:
        /* <DEDUP_REMOVED lines=17> */
.L_x_19205:
        /* <DEDUP_REMOVED lines=12> */
.L_x_19206:
        /* <DEDUP_REMOVED lines=43> */
.L_x_19204:
        /* <DEDUP_REMOVED lines=17> */
.L_x_19208:
        /* <DEDUP_REMOVED lines=12> */
.L_x_19209:
        /* <DEDUP_REMOVED lines=43> */
.L_x_19207:
        /* <DEDUP_REMOVED lines=17> */
.L_x_19211:
        /* <DEDUP_REMOVED lines=12> */
.L_x_19212:
        /* <DEDUP_REMOVED lines=43> */
.L_x_19210:
        /* <DEDUP_REMOVED lines=10> */
.L_x_19200:
        /* <DEDUP_REMOVED lines=87> */
[----:B------:R-:W-:Y:S01]  /*f730*/  FFMA.FTZ R78, R77, R77, R0 ;  /* 0x0000004d4d4e7223 */ /* 0x000fe20000010000 */
[----:B------:R-:W-:Y:S02]  /*f740*/  SEL R0, RZ, 0x1000000, !P3 ;  /* 0x01000000ff007807 */ /* 0x000fe40005800000 */
[----:B------:R-:W-:Y:S02]  /*f750*/  SEL R77, RZ, 0x100, !P1 ;  /* 0x00000100ff4d7807 */ /* 0x000fe40004800000 */
[----:B------:R-:W0:Y:S02]  /*f760*/  SHFL.BFLY PT, R71, R78, 0x1, 0x1f ;  /* 0x0c201f004e477f89 */ /* 0x000e2400000e0000 */
[----:B0-----:R-:W-:-:S05]  /*f770*/  FADD.FTZ R96, R78, R71 ;  /* 0x000000474e607221 */ /* 0x001fca0000010000 */
[----:B------:R-:W0:Y:S02]  /*f780*/  SHFL.BFLY PT, R71, R96, 0x2, 0x1f ;  /* 0x0c401f0060477f89 */ /* 0x000e2400000e0000 */
[----:B0-----:R-:W-:-:S05]  /*f790*/  FADD.FTZ R98, R96, R71 ;  /* 0x0000004760627221 */ /* 0x001fca0000010000 */
[----:B------:R-:W0:Y:S02]  /*f7a0*/  SHFL.BFLY PT, R71, R98, 0x4, 0x1f ;  /* 0x0c801f0062477f89 */ /* 0x000e2400000e0000 */
[----:B0-----:R-:W-:Y:S01]  /*f7b0*/  FADD.FTZ R100, R98, R71 ;  /* 0x0000004762647221 */ /* 0x001fe20000010000 */
[----:B------:R-:W-:-:S04]  /*f7c0*/  SEL R71, RZ, 0x10000, !P2 ;  /* 0x00010000ff477807 */ /* 0x000fc80005000000 */
[----:B------:R-:W0:Y:S01]  /*f7d0*/  SHFL.BFLY PT, R103, R100, 0x8, 0x1f ;  /* 0x0d001f0064677f89 */ /* 0x000e2200000e0000 */
[----:B------:R-:W-:-:S04]  /*f7e0*/  IADD3 R0, PT, PT, R77, R0, R71 ;  /* 0x000000004d007210 */ /* 0x000fc80007ffe047 */
[----:B------:R-:W-:Y:S02]  /*f7f0*/  IADD3 R79, PT, PT, R0, R79, RZ ;  /* 0x0000004f004f7210 */ /* 0x000fe40007ffe0ff */
[----:B------:R-:W-:-:S03]  /*f800*/  LOP3.LUT P0, R0, R88, 0x1f, RZ, 0xc0, !PT ;  /* 0x0000001f58007812 */ /* 0x000fc6000780c0ff */
[----:B------:R-:W-:Y:S01]  /*f810*/  STG.E desc[UR10][R68.64], R79 ;  /* 0x0000004f44007986 */ /* 0x000fe2000c10190a */
[----:B0-----:R-:W-:-:S05]  /*f820*/  FADD.FTZ R103, R100, R103 ;  /* 0x0000006764677221 */ /* 0x001fca0000010000 */
[----:B------:R-:W0:Y:S02]  /*f830*/  SHFL.BFLY PT, R78, R103, 0x10, 0x1f ;  /* 0x0e001f00674e7f89 */ /* 0x000e2400000e0000 */
[----:B0-----:R-:W-:Y:S02]  /*f840*/  FADD.FTZ R71, R103, R78 ;  /* 0x0000004e67477221 */ /* 0x001fe40000010000 */
        /* <DEDUP_REMOVED lines=8> */
.L_x_19214:
[----:B------:R-:W-:Y:S05]  /*f8d0*/  BSYNC.RECONVERGENT B0 ;  /* 0x0000000000007941 */ /* 0x000fea0003800200 */
.L_x_19213:
        /* <DEDUP_REMOVED lines=14> */
.L_x_19216:
[----:B------:R-:W-:Y:S05]  /*f9c0*/  BSYNC.RECONVERGENT B0 ;  /* 0x0000000000007941 */ /* 0x000fea0003800200 */
.L_x_19215:
        /* <DEDUP_REMOVED lines=36> */
[-C--:B---3--:R-:W-:Y:S02]  /*fc10*/  IADD3 R3, PT, PT, R70, R105.reuse, RZ ;  /* 0x0000006946037210 */ /* 0x088fe40007ffe0ff */
[----:B------:R-:W-:Y:S01]  /*fc20*/  I2FP.F32.S32 R105, R105 ;  /* 0x0000006900697245 */ /* 0x000fe20000201400 */
[----:B------:R-:W1:Y:S01]  /*fc30*/  SHFL.DOWN PT, R78, R71, 0x1, 0x1f ;  /* 0x08201f00474e7f89 */ /* 0x000e6200000e0000 */
[----:B------:R-:W-:-:S04]  /*fc40*/  FMUL.FTZ R0, R0, R103 ;  /* 0x0000006700007220 */ /* 0x000fc80000410000 */
[----:B------:R-:W-:Y:S01]  /*fc50*/  FFMA.FTZ R0, R69, R0, R2 ;  /* 0x0000000045007223 */ /* 0x000fe20000010002 */
[----:B------:R-:W-:-:S04]  /*fc60*/  I2FP.F32.S32 R2, R3 ;  /* 0x0000000300027245 */ /* 0x000fc80000201400 */
[----:B------:R-:W2:Y:S02]  /*fc70*/  SHFL.DOWN PT, R3, R0, 0x1, 0x1f ;  /* 0x08201f0000037f89 */ /* 0x000ea400000e0000 */
        /* <DEDUP_REMOVED lines=8> */
[----:B------:R-:W-:Y:S02]  /*fd00*/  FMUL.FTZ R105, R69, R105 ;  /* 0x0000006945697220 */ /* 0x000fe40000410000 */
[----:B------:R-:W1:Y:S02]  /*fd10*/  SHFL.IDX PT, R69, R77, RZ, 0x1f ;  /* 0x00001fff4d457589 */ /* 0x000e6400000e0000 */
[----:B------:R-:W-:Y:S02]  /*fd20*/  FFMA.FTZ R105, R2, R105, R3 ;  /* 0x0000006902697223 */ /* 0x000fe40000010003 */
[----:B------:R-:W2:Y:S03]  /*fd30*/  @!P0 LDC.64 R2, c[0x0][0x3c0] ;  /* 0x0000f000ff028b82 */ /* 0x000ea60000000a00 */
[----:B------:R-:W0:Y:S01]  /*fd40*/  SHFL.IDX PT, R96, R105, RZ, 0x1f ;  /* 0x00001fff69607589 */ /* 0x000e2200000e0000 */
[C---:B-1----:R-:W-:Y:S01]  /*fd50*/  FSEL R71, R69.reuse, RZ, !P1 ;  /* 0x000000ff45477208 */ /* 0x042fe20004800000 */
[----:B------:R-:W-:-:S04]  /*fd60*/  FMUL.FTZ R78, R69, R69 ;  /* 0x00000045454e7220 */ /* 0x000fc80000410000 */
[C---:B------:R-:W-:Y:S01]  /*fd70*/  FADD.FTZ R68, -R71.reuse, R52 ;  /* 0x0000003447447221 */ /* 0x040fe20000010100 */
[C---:B------:R-:W-:Y:S01]  /*fd80*/  FADD.FTZ R0, -R71.reuse, R53 ;  /* 0x0000003547007221 */ /* 0x040fe20000010100 */
[C---:B------:R-:W-:Y:S01]  /*fd90*/  FADD.FTZ R70, -R71.reuse, R55 ;  /* 0x0000003747467221 */ /* 0x040fe20000010100 */
[----:B------:R-:W-:Y:S01]  /*fda0*/  FSEL R102, R78, RZ, P1 ;  /* 0x000000ff4e667208 */ /* 0x000fe20000800000 */
[C---:B------:R-:W-:Y:S01]  /*fdb0*/  FADD.FTZ R98, -R71.reuse, R57 ;  /* 0x0000003947627221 */ /* 0x040fe20000010100 */
[----:B0-----:R-:W-:Y:S01]  /*fdc0*/  FFMA.FTZ R55, R96, UR20, R79 ;  /* 0x0000001460377c23 */ /* 0x001fe2000801004f */
[----:B------:R-:W0:Y:S01]  /*fdd0*/  @!P0 LDC.64 R52, c[0x0][0x3c8] ;  /* 0x0000f200ff348b82 */ /* 0x000e220000000a00 */
[----:B------:R-:W-:Y:S02]  /*fde0*/  IMAD.U32 R57, RZ, RZ, UR18 ;  /* 0x00000012ff397e24 */ /* 0x000fe4000f8e00ff */
[----:B------:R-:W-:Y:S01]  /*fdf0*/  FADD.FTZ R100, -R71, R56 ;  /* 0x0000003847647221 */ /* 0x000fe20000010100 */
[----:B------:R-:W-:Y:S01]  /*fe00*/  FADD.FTZ R55, R55, R102 ;  /* 0x0000006637377221 */ /* 0x000fe20000010000 */
[----:B------:R-:W-:Y:S01]  /*fe10*/  FADD.FTZ R112, -R71, R61 ;  /* 0x0000003d47707221 */ /* 0x000fe20000010100 */
[----:B--2---:R-:W-:-:S04]  /*fe20*/  @!P0 IMAD.WIDE R2, R57, 0x4, R2 ;  /* 0x0000000439028825 */ /* 0x004fc800078e0202 */
[C---:B------:R-:W-:Y:S01]  /*fe30*/  FADD.FTZ R96, -R71.reuse, R59 ;  /* 0x0000003b47607221 */ /* 0x040fe20000010100 */
[----:B------:R-:W1:Y:S01]  /*fe40*/  MUFU.RSQ R61, R55 ;  /* 0x00000037003d7308 */ /* 0x000e620000001400 */
[----:B------:R-:W2:Y:S01]  /*fe50*/  LDC.64 R56, c[0x0][0x428] ;  /* 0x00010a00ff387b82 */ /* 0x000ea20000000a00 */
        /* <DEDUP_REMOVED lines=20> */
[C---:B------:R-:W-:Y:S01]  /*ffa0*/  FADD.FTZ R74, -R71.reuse, R74 ;  /* 0x0000004a474a7221 */ /* 0x040fe20000010100 */
[C---:B------:R-:W-:Y:S01]  /*ffb0*/  FADD.FTZ R124, -R71.reuse, R81 ;  /* 0x00000051477c7221 */ /* 0x040fe20000010100 */
[----:B------:R-:W-:Y:S01]  /*ffc0*/  FADD.FTZ R73, -R71, R83 ;  /* 0x0000005347497221 */ /* 0x000fe20000010100 */
[C---:B------:R-:W-:Y:S01]  /*ffd0*/  FMUL.FTZ R63, R61.reuse, R100 ;  /* 0x000000643d3f7220 */ /* 0x040fe20000410000 */
[C---:B------:R-:W-:Y:S01]  /*ffe0*/  FMUL.FTZ R100, R61.reuse, R66 ;  /* 0x000000423d647220 */ /* 0x040fe20000410000 */
[----:B------:R-:W-:Y:S01]  /*fff0*/  FMUL.FTZ R71, R61, R67 ;  /* 0x000000433d477220 */ /* 0x000fe20000410000 */
[----:B------:R-:W-:Y:S01]  /*10000*/  FFMA.FTZ R52, R53, R48, R24 ;  /* 0x0000003035347223 */ /* 0x000fe20000010018 */
[----:B------:R-:W-:Y:S01]  /*10010*/  FFMA.FTZ R54, R55, R50, R26 ;  /* 0x0000003237367223 */ /* 0x000fe2000001001a */
[----:B------:R0:W-:Y:S01]  /*10020*/  @!P0 STG.E desc[UR10][R2.64], R69 ;  /* 0x0000004502008986 */ /* 0x0001e2000c10190a */
[C---:B------:R-:W-:Y:S01]  /*10030*/  FMUL.FTZ R60, R61.reuse, R98 ;  /* 0x000000623d3c7220 */ /* 0x040fe20000410000 */
[C---:B------:R-:W-:Y:S01]  /*10040*/  FMUL.FTZ R65, R61.reuse, R78 ;  /* 0x0000004e3d417220 */ /* 0x040fe20000410000 */
[----:B------:R-:W-:Y:S01]  /*10050*/  FMUL.FTZ R62, R61, R96 ;  /* 0x000000603d3e7220 */ /* 0x000fe20000410000 */
[----:B--2---:R-:W-:-:S04]  /*10060*/  IMAD.WIDE.U32 R66, R91, 0x10, R56 ;  /* 0x000000105b427825 */ /* 0x004fc800078e0038 */
        /* <DEDUP_REMOVED lines=9> */
[C---:B------:R-:W-:Y:S01]  /*10100*/  FMUL.FTZ R96, R61.reuse, R116 ;  /* 0x000000743d607220 */ /* 0x040fe20000410000 */
[C---:B------:R-:W-:Y:S01]  /*10110*/  FMUL.FTZ R105, R61.reuse, R72 ;  /* 0x000000483d697220 */ /* 0x040fe20000410000 */
[C---:B------:R-:W-:Y:S01]  /*10120*/  FMUL.FTZ R107, R61.reuse, R74 ;  /* 0x0000004a3d6b7220 */ /* 0x040fe20000410000 */
[C---:B------:R-:W-:Y:S01]  /*10130*/  FMUL.FTZ R70, R61.reuse, R124 ;  /* 0x0000007c3d467220 */ /* 0x040fe20000410000 */
[C---:B------:R-:W-:Y:S01]  /*10140*/  FMUL.FTZ R0, R61.reuse, R73 ;  /* 0x000000493d007220 */ /* 0x040fe20000410000 */
[----:B------:R-:W-:Y:S01]  /*10150*/  FMUL.FTZ R98, R61, R118 ;  /* 0x000000763d627220 */ /* 0x000fe20000410000 */
[----:B------:R0:W-:Y:S01]  /*10160*/  @!P0 STG.E desc[UR10][R58.64], R61 ;  /* 0x0000003d3a008986 */ /* 0x0001e2000c10190a */
[----:B------:R-:W-:-:S04]  /*10170*/  IMAD.WIDE.U32 R2, R93, 0x10, R56 ;  /* 0x000000105d027825 */ /* 0x000fc800078e0038 */
[----:B------:R-:W-:Y:S01]  /*10180*/  FMUL.FTZ R109, R61, R122 ;  /* 0x0000007a3d6d7220 */ /* 0x000fe20000410000 */
[----:B------:R-:W-:Y:S01]  /*10190*/  UIADD3 UR18, UPT, UPT, UR18, UR16, URZ ;  /* 0x0000001012127290 */ /* 0x000fe2000fffe0ff */
[----:B------:R1:W-:Y:S01]  /*101a0*/  STG.E.128 desc[UR10][R66.64], R52 ;  /* 0x0000003442007986 */ /* 0x0003e2000c101d0a */
[--C-:B------:R-:W-:Y:S02]  /*101b0*/  IMAD.WIDE.U32 R72, R95, 0x10, R56.reuse ;  /* 0x000000105f487825 */ /* 0x100fe400078e0038 */
[----:B------:R-:W-:Y:S02]  /*101c0*/  UISETP.GE.AND UP1, UPT, UR18, UR17, UPT ;  /* 0x000000111200728c */ /* 0x000fe4000bf26270 */
[----:B------:R-:W-:-:S04]  /*101d0*/  IMAD.WIDE.U32 R74, R97, 0x10, R56 ;  /* 0x00000010614a7825 */ /* 0x000fc800078e0038 */
[----:B0-----:R-:W-:Y:S01]  /*101e0*/  FFMA.FTZ R58, R65, R46, R22 ;  /* 0x0000002e413a7223 */ /* 0x001fe20000010016 */
        /* <DEDUP_REMOVED lines=28> */
.L_x_19218:
        /* <DEDUP_REMOVED lines=13> */
.L_x_21056:


//--------------------- .text._ZN10layer_norm13ln_fwd_kernelINS_13Kernel_traitsIfffffjLj6144ELj1ELj1ELj8ELj16ENS_18Kernel_traits_baseILj6144EfffffjLj256EEEEELb1ELb0ELb1ELb0EEEvNS_9FwdParamsE --------------------------
	.section	.text._ZN10layer_norm13ln_fwd_kernelINS_13Kernel_traitsIfffffjLj6144ELj1ELj1ELj8ELj16ENS_18Kernel_traits_baseILj6144EfffffjLj256EEEEELb1ELb0ELb1ELb0EEEvNS_9FwdParamsE,"ax",@progbits
	.align	128
        .global         _ZN10layer_norm13ln_fwd_kernelINS_13Kernel_traitsIfffffjLj6144ELj1ELj1ELj8ELj16ENS_18Kernel_traits_baseILj6144EfffffjLj256EEEEELb1ELb0ELb1ELb0EEEvNS_9FwdParamsE
        .type           _ZN10layer_norm13ln_fwd_kernelINS_13Kernel_traitsIfffffjLj6144ELj1ELj1ELj8ELj16ENS_18Kernel_traits_baseILj6144EfffffjLj256EEEEELb1ELb0ELb1ELb0EEEvNS_9FwdParamsE,@function
        .size           _ZN10layer_norm13ln_fwd_kernelINS_13Kernel_traitsIfffffjLj6144ELj1ELj1ELj8ELj16ENS_18Kernel_traits_baseILj6144EfffffjLj256EEEEELb1ELb0ELb1ELb0EEEvNS_9FwdParamsE,(.L_x_21057 - _ZN10layer_norm13ln_fwd_kernelINS_13Kernel_traitsIfffffjLj6144ELj1ELj1ELj8ELj16ENS_18Kernel_traits_baseILj6144EfffffjLj256EEEEELb1ELb0ELb1ELb0EEEvNS_9FwdParamsE)
        .other          _ZN10layer_norm13ln_fwd_kernelINS_13Kernel_traitsIfffffjLj6144ELj1ELj1ELj8ELj16ENS_18Kernel_traits_baseILj6144EfffffjLj256EEEEELb1ELb0ELb1ELb0EEEvNS_9FwdParamsE,@"STO_CUDA_ENTRY STV_DEFAULT"
_ZN10layer_norm13ln_fwd_kernelINS_13Kernel_traitsIfffffjLj6144ELj1ELj1ELj8ELj16ENS_18Kernel_traits_baseILj6144EfffffjLj256EEEEELb1ELb0ELb1ELb0EEEvNS_9FwdParamsE:
.text._ZN10layer_norm13ln_fwd_kernelINS_13Kernel_traitsIfffffjLj6144ELj1ELj1ELj8ELj16ENS_18Kernel_traits_baseILj6144EfffffjLj256EEEEELb1ELb0ELb1ELb0EEEvNS_9FwdParamsE:
        /* <DEDUP_REMOVED lines=82> */
[----:B-1----:R-:W-:-:S04]  /*0520*/  @P2 IMAD.WIDE.U32 R58, R5, 0x10, R58 ;  /* 0x00000010053a2825 */ /* 0x002fc800078e003a */
[----:B------:R-:W-:Y:S01]  /*0530*/  @P2 VIADD R5, R5, 0x100 ;  /* 0x0000010005052836 */ /* 0x000fe20000000000 */
        /* <DEDUP_REMOVED lines=21> */
.L_x_19220:
        /* <DEDUP_REMOVED lines=12> */
[----:B------:R-:W5:Y:S02]  /*0750*/  @P0 LDG.E.128 R12, desc[UR12][R8.64] ;  /* 0x0000000c080c0981 */ /* 0x000f64000c1e1d00 */
[----:B------:R-:W0:Y:S01]  /*0760*/  @P4 LDC.64 R26, c[0x0][0x3d0] ;  /* 0x0000f400ff1a4b82 */ /* 0x000e220000000a00 */
[----:B-1----:R-:W-:-:S04]  /*0770*/  @P1 IMAD.WIDE.U32 R16, R5, 0x10, R16 ;  /* 0x0000001005101825 */ /* 0x002fc800078e0010 */
[----:B------:R-:W-:Y:S01]  /*0780*/  @P1 VIADD R5, R5, 0x100 ;  /* 0x0000010005051836 */ /* 0x000fe20000000000 */
[----:B------:R-:W5:Y:S02]  /*0790*/  @P1 LDG.E.128 R20, desc[UR12][R16.64] ;  /* 0x0000000c10141981 */ /* 0x000f64000c1e1d00 */
[----:B------:R-:W1:Y:S01]  /*07a0*/  @P5 LDC.64 R6, c[0x0][0x3d0] ;  /* 0x0000f400ff065b82 */ /* 0x000e620000000a00 */
[C---:B--2---:R-:W-:Y:S01]  /*07b0*/  @P2 IMAD.WIDE.U32 R18, R5.reuse, 0x10, R18 ;  /* 0x0000001005122825 */ /* 0x044fe200078e0012 */
[----:B------:R-:W-:Y:S02]  /*07c0*/  @P2 IADD3 R5, PT, PT, R5, 0x100, RZ ;  /* 0x0000010005052810 */ /* 0x000fe40007ffe0ff */
[----:B------:R-:W-:Y:S02]  /*07d0*/  CS2R R50, SRZ ;  /* 0x0000000000327805 */ /* 0x000fe4000001ff00 */
[----:B------:R-:W-:Y:S02]  /*07e0*/  CS2R R48, SRZ ;  /* 0x0000000000307805 */ /* 0x000fe4000001ff00 */
[----:B------:R-:W-:Y:S01]  /*07f0*/  CS2R R42, SRZ ;  /* 0x00000000002a7805 */ /* 0x000fe2000001ff00 */
[----:B------:R-:W5:Y:S01]  /*0800*/  @P2 LDG.E.128 R28, desc[UR12][R18.64] ;  /* 0x0000000c121c2981 */ /* 0x000f62000c1e1d00 */
[----:B---3--:R-:W-:-:S04]  /*0810*/  @P3 IMAD.WIDE.U32 R24, R5, 0x10, R24 ;  /* 0x0000001005183825 */ /* 0x008fc800078e0018 */
[----:B------:R-:W-:Y:S01]  /*0820*/  @P3 VIADD R5, R5, 0x100 ;  /* 0x0000010005053836 */ /* 0x000fe20000000000 */
[----:B------:R-:W5:Y:S03]  /*0830*/  @P3 LDG.E.128 R36, desc[UR12][R24.64] ;  /* 0x0000000c18243981 */ /* 0x000f66000c1e1d00 */
[----:B0-----:R-:W-:-:S04]  /*0840*/  @P4 IMAD.WIDE.U32 R26, R5, 0x10, R26 ;  /* 0x00000010051a4825 */ /* 0x001fc800078e001a */
[----:B------:R-:W-:Y:S01]  /*0850*/  @P4 VIADD R5, R5, 0x100 ;  /* 0x0000010005054836 */ /* 0x000fe20000000000 */
[----:B------:R0:W5:Y:S03]  /*0860*/  @P4 LDG.E.128 R44, desc[UR12][R26.64] ;  /* 0x0000000c1a2c4981 */ /* 0x000166000c1e1d00 */
[----:B-1----:R-:W-:-:S05]  /*0870*/  @P5 IMAD.WIDE.U32 R6, R5, 0x10, R6 ;  /* 0x0000001005065825 */ /* 0x002fca00078e0006 */
[----:B------:R1:W5:Y:S01]  /*0880*/  @P5 LDG.E.128 R52, desc[UR12][R6.64] ;  /* 0x0000000c06345981 */ /* 0x000362000c1e1d00 */
[----:B------:R-:W-:Y:S02]  /*0890*/  CS2R R40, SRZ ;  /* 0x0000000000287805 */ /* 0x000fe4000001ff00 */
[----:B------:R-:W-:Y:S02]  /*08a0*/  CS2R R34, SRZ ;  /* 0x0000000000227805 */ /* 0x000fe4000001ff00 */
[----:B------:R-:W-:Y:S02]  /*08b0*/  CS2R R32, SRZ ;  /* 0x0000000000207805 */ /* 0x000fe4000001ff00 */
[----:B0-----:R-:W-:Y:S02]  /*08c0*/  CS2R R26, SRZ ;  /* 0x00000000001a7805 */ /* 0x001fe4000001ff00 */
[----:B------:R-:W-:Y:S02]  /*08d0*/  CS2R R24, SRZ ;  /* 0x0000000000187805 */ /* 0x000fe4000001ff00 */
[----:B------:R-:W-:-:S02]  /*08e0*/  CS2R R18, SRZ ;  /* 0x0000000000127805 */ /* 0x000fc4000001ff00 */
[----:B------:R-:W-:Y:S02]  /*08f0*/  CS2R R16, SRZ ;  /* 0x0000000000107805 */ /* 0x000fe4000001ff00 */
[----:B------:R-:W-:Y:S02]  /*0900*/  @P5 CS2R R58, SRZ ;  /* 0x00000000003a5805 */ /* 0x000fe4000001ff00 */
[----:B-1----:R-:W-:-:S07]  /*0910*/  @P5 CS2R R56, SRZ ;  /* 0x0000000000385805 */ /* 0x002fce000001ff00 */
.L_x_19221:
[----:B------:R-:W-:Y:S05]  /*0920*/  BSYNC.RECONVERGENT B0 ;  /* 0x0000000000007941 */ /* 0x000fea0003800200 */
.L_x_19219:
[----:B------:R-:W0:Y:S02]  /*0930*/  LDCU UR4, c[0x0][0x384] ;  /* 0x00007080ff0477ac */ /* 0x000e240008000800 */
[----:B0-----:R-:W-:-:S06]  /*0940*/  UISETP.GE.AND UP0, UPT, UR22, UR4, UPT ;  /* 0x000000041600728c */ /* 0x001fcc000bf06270 */
[----:B------:R-:W-:-:S13]  /*0950*/  PLOP3.LUT P0, PT, PT, PT, UP0, 0x80, 0x8 ;  /* 0x000000000008781c */ /* 0x000fda0003f0f008 */
[----:B------:R-:W-:Y:S05]  /*0960*/  @P0 EXIT ;  /* 0x000000000000094d */ /* 0x000fea0003800000 */
[----:B------:R-:W-:Y:S01]  /*0970*/  IMAD.HI.U32 R5, R96, -0x326172a9, RZ ;  /* 0xcd9e8d5760057827 */ /* 0x000fe200078e00ff */
[----:B------:R-:W-:Y:S01]  /*0980*/  LOP3.LUT R63, R3, 0xff, RZ, 0xc0, !PT ;  /* 0x000000ff033f7812 */ /* 0x000fe200078ec0ff */
[----:B------:R-:W0:Y:S01]  /*0990*/  LDCU UR23, c[0x0][0x404] ;  /* 0x00008080ff1777ac */ /* 0x000e220008000800 */
[----:B------:R-:W-:Y:S01]  /*09a0*/  SHF.R.U32.HI R3, RZ, 0x1, R3 ;  /* 0x00000001ff037819 */ /* 0x000fe20000011603 */
[----:B------:R-:W-:Y:S01]  /*09b0*/  IMAD.HI.U32 R6, R95, -0x2daee0ad, RZ ;  /* 0xd2511f535f067827 */ /* 0x000fe200078e00ff */
[----:B------:R-:W-:Y:S01]  /*09c0*/  LOP3.LUT R5, R94, UR14, R5, 0x96, !PT ;  /* 0x0000000e5e057c12 */ /* 0x000fe2000f8e9605 */
[----:B------:R-:W1:Y:S01]  /*09d0*/  LDCU UR45, c[0x0][0x388] ;  /* 0x00007100ff2d77ac */ /* 0x000e620008000800 */
[----:B------:R-:W-:Y:S01]  /*09e0*/  LOP3.LUT R3, R3, 0x7fffff80, RZ, 0xc0, !PT ;  /* 0x7fffff8003037812 */ /* 0x000fe200078ec0ff */
        /* <DEDUP_REMOVED lines=14> */
[C---:B------:R-:W-:Y:S01]  /*0ad0*/  IMAD.HI.U32 R5, R7.reuse, -0x2daee0ad, RZ ;  /* 0xd2511f5307057827 */ /* 0x040fe200078e00ff */
[----:B------:R-:W0:Y:S03]  /*0ae0*/  LDCU.64 UR18, c[0x0][0x3a0] ;  /* 0x00007400ff1277ac */ /* 0x000e260008000a00 */
[----:B------:R-:W-:Y:S01]  /*0af0*/  IMAD R61, R7, -0x2daee0ad, RZ ;  /* 0xd2511f53073d7824 */ /* 0x000fe200078e02ff */
[----:B------:R-:W-:Y:S01]  /*0b00*/  LOP3.LUT R5, R8, UR29, R5, 0x96, !PT ;  /* 0x0000001d08057c12 */ /* 0x000fe2000f8e9605 */
[C---:B------:R-:W-:Y:S01]  /*0b10*/  IMAD.HI.U32 R10, R6.reuse, -0x2daee0ad, RZ ;  /* 0xd2511f53060a7827 */ /* 0x040fe200078e00ff */
        /* <DEDUP_REMOVED lines=27> */
[----:B------:R-:W-:Y:S02]  /*0cd0*/  IMAD R4, R4, -0x20, R63 ;  /* 0xffffffe004047824 */ /* 0x000fe400078e023f */
[----:B------:R-:W-:Y:S01]  /*0ce0*/  IMAD R8, R8, -0x326172a9, RZ ;  /* 0xcd9e8d5708087824 */ /* 0x000fe200078e02ff */
[----:B------:R-:W-:Y:S01]  /*0cf0*/  LOP3.LUT R9, R10, UR39, R9, 0x96, !PT ;  /* 0x000000270a097c12 */ /* 0x000fe2000f8e9609 */
[----:B------:R-:W-:Y:S01]  /*0d00*/  IMAD.HI.U32 R7, R5, -0x326172a9, RZ ;  /* 0xcd9e8d5705077827 */ /* 0x000fe200078e00ff */
[----:B------:R-:W-:Y:S02]  /*0d10*/  VIADDMNMX R10, R63, -R2, RZ, !PT ;  /* 0x800000023f0a7246 */ /* 0x000fe400078001ff */
[----:B------:R-:W-:Y:S01]  /*0d20*/  VIMNMX R4, PT, PT, RZ, R4, !PT ;  /* 0x00000004ff047248 */ /* 0x000fe20007fe0100 */
[----:B------:R-:W-:Y:S01]  /*0d30*/  IMAD R61, R6, -0x2daee0ad, RZ ;  /* 0xd2511f53063d7824 */ /* 0x000fe200078e02ff */
[----:B------:R-:W-:Y:S01]  /*0d40*/  VIMNMX R10, PT, PT, R10, 0x20, PT ;  /* 0x000000200a0a7848 */ /* 0x000fe20003fe0100 */
[----:B------:R-:W-:Y:S01]  /*0d50*/  IMAD R60, R9, -0x326172a9, RZ ;  /* 0xcd9e8d57093c7824 */ /* 0x000fe200078e02ff */
[----:B------:R-:W-:-:S02]  /*0d60*/  VIMNMX R92, PT, PT, R4, 0x20, PT ;  /* 0x00000020045c7848 */ /* 0x000fc40003fe0100 */
[----:B------:R-:W-:Y:S01]  /*0d70*/  LOP3.LUT R7, R8, UR38, R7, 0x96, !PT ;  /* 0x0000002608077c12 */ /* 0x000fe2000f8e9607 */
[----:B------:R-:W-:Y:S01]  /*0d80*/  IMAD R8, R5, -0x326172a9, RZ ;  /* 0xcd9e8d5705087824 */ /* 0x000fe200078e02ff */
[----:B------:R-:W-:Y:S01]  /*0d90*/  LEA R4, R10, R3, 0x2 ;  /* 0x000000030a047211 */ /* 0x000fe200078e10ff */
[----:B------:R-:W-:-:S03]  /*0da0*/  IMAD.HI.U32 R5, R9, -0x326172a9, RZ ;  /* 0xcd9e8d5709057827 */ /* 0x000fc600078e00ff */
[----:B------:R-:W-:Y:S01]  /*0db0*/  I2FP.F32.U32 R4, R4 ;  /* 0x0000000400047245 */ /* 0x000fe20000201000 */
[C---:B------:R-:W-:Y:S01]  /*0dc0*/  IMAD.HI.U32 R2, R7.reuse, -0x2daee0ad, RZ ;  /* 0xd2511f5307027827 */ /* 0x040fe200078e00ff */
[----:B------:R-:W-:Y:S02]  /*0dd0*/  LOP3.LUT R8, R8, UR40, R5, 0x96, !PT ;  /* 0x0000002808087c12 */ /* 0x000fe4000f8e9605 */
[----:B------:R0:W0:Y:S01]  /*0de0*/  MUFU.RCP R93, R4 ;  /* 0x00000004005d7308 */ /* 0x0000220000001000 */
[----:B------:R-:W-:Y:S01]  /*0df0*/  IMAD R6, R7, -0x2daee0ad, RZ ;  /* 0xd2511f5307067824 */ /* 0x000fe200078e02ff */
[----:B------:R-:W-:Y:S01]  /*0e00*/  LOP3.LUT R2, R61, UR41, R2, 0x96, !PT ;  /* 0x000000293d027c12 */ /* 0x000fe2000f8e9602 */
[----:B------:R-:W-:Y:S01]  /*0e10*/  IMAD.HI.U32 R5, R8, -0x2daee0ad, RZ ;  /* 0xd2511f5308057827 */ /* 0x000fe200078e00ff */
[----:B------:R-:W-:-:S03]  /*0e20*/  LOP3.LUT R7, R0, 0x3, RZ, 0xc0, !PT ;  /* 0x0000000300077812 */ /* 0x000fc600078ec0ff */
[----:B------:R-:W-:Y:S01]  /*0e30*/  IMAD.HI.U32 R9, R2, -0x326172a9, RZ ;  /* 0xcd9e8d5702097827 */ /* 0x000fe200078e00ff */
[----:B------:R-:W-:-:S03]  /*0e40*/  LOP3.LUT R10, R6, UR43, R5, 0x96, !PT ;  /* 0x0000002b060a7c12 */ /* 0x000fc6000f8e9605 */
[----:B------:R-:W-:Y:S01]  /*0e50*/  IMAD R92, R92, 0x4, R3 ;  /* 0x000000045c5c7824 */ /* 0x000fe200078e0203 */
[----:B------:R-:W-:Y:S01]  /*0e60*/  LOP3.LUT R9, R60, UR42, R9, 0x96, !PT ;  /* 0x0000002a3c097c12 */ /* 0x000fe2000f8e9609 */
[----:B------:R-:W-:Y:S02]  /*0e70*/  IMAD.MOV.U32 R5, RZ, RZ, RZ ;  /* 0x000000ffff057224 */ /* 0x000fe400078e00ff */
[----:B------:R-:W-:Y:S02]  /*0e80*/  IMAD R8, R8, -0x2daee0ad, RZ ;  /* 0xd2511f5308087824 */ /* 0x000fe400078e02ff */
[----:B01234-:R-:W-:-:S07]  /*0e90*/  IMAD R6, R2, -0x326172a9, RZ ;  /* 0xcd9e8d5702067824 */ /* 0x01ffce00078e02ff */
.L_x_19549:
[----:B------:R-:W-:-:S06]  /*0ea0*/  UIMAD.WIDE UR4, UR22, 0x4, UR8 ;  /* 0x00000004160478a5 */ /* 0x000fcc000f8e0208 */
[----:B01234-:R-:W-:Y:S01]  /*0eb0*/  MOV R90, UR4 ;  /* 0x00000004005a7c02 */ /* 0x01ffe20008000f00 */
        /* <DEDUP_REMOVED lines=10> */
[----:B--2---:R-:W-:Y:S01]  /*0f60*/  R2UR UR44, R90 ;  /* 0x000000005a2c72ca */ /* 0x004fe200000e0000 */
[----:B------:R-:W-:-:S12]  /*0f70*/  IMAD.MOV.U32 R90, RZ, RZ, RZ ;  /* 0x000000ffff5a7224 */ /* 0x000fd800078e00ff */
        /* <DEDUP_REMOVED lines=20> */
.L_x_19224:
[----:B------:R-:W-:Y:S05]  /*10c0*/  BRA.U !UP0, `(.L_x_19225) ;  /* 0x00000015086c7547 */ /* 0x000fea000b800000 */
[----:B------:R-:W0:Y:S02]  /*10d0*/  LDC.64 R66, c[0x0][0x3a0] ;  /* 0x0000e800ff427b82 */ /* 0x000e240000000a00 */
[----:B0-----:R-:W-:-:S06]  /*10e0*/  IMAD.WIDE.U32 R66, R88, 0x10, R66 ;  /* 0x0000001058427825 */ /* 0x001fcc00078e0042 */
[----:B------:R-:W5:Y:S01]  /*10f0*/  LDG.E.128 R64, desc[UR12][R66.64] ;  /* 0x0000000c42407981 */ /* 0x000f62000c1e1d00 */
[----:B------:R-:W-:-:S13]  /*1100*/  ISETP.LT.AND P1, PT, RZ, UR44, PT ;  /* 0x0000002cff007c0c */ /* 0x000fda000bf21270 */
        /* <DEDUP_REMOVED lines=19> */
.L_x_19229:
        /* <DEDUP_REMOVED lines=13> */
.L_x_19231:
[----:B------:R-:W-:Y:S05]  /*1310*/  BSYNC.RECONVERGENT B2 ;  /* 0x0000000000027941 */ /* 0x000fea0003800200 */
.L_x_19230:
        /* <DEDUP_REMOVED lines=43> */
.L_x_19228:
[----:B------:R-:W-:Y:S05]  /*15d0*/  BSYNC.RECONVERGENT B1 ;  /* 0x0000000000017941 */ /* 0x000fea0003800200 */
.L_x_19227:
        /* <DEDUP_REMOVED lines=8> */
[----:B------:R-:W-:-:S07]  /*1660*/  FADD.FTZ R64, R64, R7 ;  /* 0x0000000740407221 */ /* 0x000fce0000010000 */
.L_x_19226:
        /* <DEDUP_REMOVED lines=19> */
.L_x_19235:
        /* <DEDUP_REMOVED lines=13> */
.L_x_19237:
[----:B------:R-:W-:Y:S05]  /*1870*/  BSYNC.RECONVERGENT B2 ;  /* 0x0000000000027941 */ /* 0x000fea0003800200 */
.L_x_19236:
        /* <DEDUP_REMOVED lines=42> */
.L_x_19234:
[----:B------:R-:W-:Y:S05]  /*1b20*/  BSYNC.RECONVERGENT B1 ;  /* 0x0000000000017941 */ /* 0x000fea0003800200 */
.L_x_19233:
        /* <DEDUP_REMOVED lines=8> */
[----:B------:R-:W-:-:S07]  /*1bb0*/  FADD.FTZ R65, R65, R98 ;  /* 0x0000006241417221 */ /* 0x000fce0000010000 */
.L_x_19232:
        /* <DEDUP_REMOVED lines=19> */
.L_x_19241:
        /* <DEDUP_REMOVED lines=13> */
.L_x_19243:
[----:B------:R-:W-:Y:S05]  /*1dc0*/  BSYNC.RECONVERGENT B2 ;  /* 0x0000000000027941 */ /* 0x000fea0003800200 */
.L_x_19242:
        /* <DEDUP_REMOVED lines=43> */
.L_x_19240:
[----:B------:R-:W-:Y:S05]  /*2080*/  BSYNC.RECONVERGENT B1 ;  /* 0x0000000000017941 */ /* 0x000fea0003800200 */
.L_x_19239:
        /* <DEDUP_REMOVED lines=9> */
.L_x_19238:
        /* <DEDUP_REMOVED lines=19> */
.L_x_19247:
        /* <DEDUP_REMOVED lines=13> */
.L_x_19249:
[----:B------:R-:W-:Y:S05]  /*2320*/  BSYNC.RECONVERGENT B2 ;  /* 0x0000000000027941 */ /* 0x000fea0003800200 */
.L_x_19248:
        /* <DEDUP_REMOVED lines=42> */
.L_x_19246:
[----:B------:R-:W-:Y:S05]  /*25d0*/  BSYNC.RECONVERGENT B1 ;  /* 0x0000000000017941 */ /* 0x000fea0003800200 */
.L_x_19245:
        /* <DEDUP_REMOVED lines=9> */
[----:B------:R-:W-:Y:S06]  /*2670*/  BRA `(.L_x_19244) ;  /* 0x00000014002c7947 */ /* 0x000fec0003800000 */
.L_x_19225:
        /* <DEDUP_REMOVED lines=20> */
.L_x_19253:
        /* <DEDUP_REMOVED lines=13> */
.L_x_19255:
[----:B------:R-:W-:Y:S05]  /*2890*/  BSYNC.RECONVERGENT B2 ;  /* 0x0000000000027941 */ /* 0x000fea0003800200 */
.L_x_19254:
        /* <DEDUP_REMOVED lines=42> */
.L_x_19252:
[----:B------:R-:W-:Y:S05]  /*2b40*/  BSYNC.RECONVERGENT B1 ;  /* 0x0000000000017941 */ /* 0x000fea0003800200 */
.L_x_19251:
[----:B------:R-:W-:Y:S01]  /*2b50*/  I2FP.F32.U32 R4, R4 ;  /* 0x0000000400047245 */ /* 0x000fe20000201000 */
[----:B------:R-:W-:-:S04]  /*2b60*/  IMAD.MOV.U32 R7, RZ, RZ, 0x2f800000 ;  /* 0x2f800000ff077424 */ /* 0x000fc800078e00ff */
[----:B------:R-:W-:Y:S01]  /*2b70*/  FFMA.FTZ R4, R4, R7, 1.1641532182693481445e-10 ;  /* 0x2f00000004047423 */ /* 0x000fe20000010007 */
[----:B-----5:R-:W-:-:S04]  /*2b80*/  FMUL.FTZ R7, R60, UR17 ;  /* 0x000000113c077c20 */ /* 0x020fc80008410000 */
[----:B------:R-:W-:Y:S01]  /*2b90*/  FMUL.FTZ R7, R7, UR16 ;  /* 0x0000001007077c20 */ /* 0x000fe20008410000 */
[----:B------:R-:W-:-:S04]  /*2ba0*/  FSETP.GTU.FTZ.AND P1, PT, R4, UR23, PT ;  /* 0x0000001704007c0b */ /* 0x000fc8000bf3c000 */
[----:B------:R-:W-:Y:S02]  /*2bb0*/  SEL R4, RZ, 0x1, P1 ;  /* 0x00000001ff047807 */ /* 0x000fe40000800000 */
[----:B------:R-:W-:-:S07]  /*2bc0*/  FSEL R64, R7, RZ, !P1 ;  /* 0x000000ff07407208 */ /* 0x000fce0004800000 */
.L_x_19250:
        /* <DEDUP_REMOVED lines=16> */
.L_x_19259:
        /* <DEDUP_REMOVED lines=13> */
.L_x_19261:
[----:B------:R-:W-:Y:S05]  /*2da0*/  BSYNC.RECONVERGENT B2 ;  /* 0x0000000000027941 */ /* 0x000fea0003800200 */
.L_x_19260:
        /* <DEDUP_REMOVED lines=43> */
.L_x_19258:
[----:B------:R-:W-:Y:S05]  /*3060*/  BSYNC.RECONVERGENT B1 ;  /* 0x0000000000017941 */ /* 0x000fea0003800200 */
.L_x_19257:
        /* <DEDUP_REMOVED lines=8> */
.L_x_19256:
        /* <DEDUP_REMOVED lines=16> */
.L_x_19265:
        /* <DEDUP_REMOVED lines=13> */
.L_x_19267:
[----:B------:R-:W-:Y:S05]  /*32c0*/  BSYNC.RECONVERGENT B2 ;  /* 0x0000000000027941 */ /* 0x000fea0003800200 */
.L_x_19266:
        /* <DEDUP_REMOVED lines=43> */
.L_x_19264:
[----:B------:R-:W-:Y:S05]  /*3580*/  BSYNC.RECONVERGENT B1 ;  /* 0x0000000000017941 */ /* 0x000fea0003800200 */
.L_x_19263:
[----:B------:R-:W-:Y:S01]  /*3590*/  HFMA2 R7, -RZ, RZ, 0.1171875, 0 ;  /* 0x2f800000ff077431 */ /* 0x000fe200000001ff */
[----:B------:R-:W-:-:S05]  /*35a0*/  I2FP.F32.U32 R2, R2 ;  /* 0x0000000200027245 */ /* 0x000fca0000201000 */
[----:B------:R-:W-:Y:S01]  /*35b0*/  FFMA.FTZ R2, R2, R7, 1.1641532182693481445e-10 ;  /* 0x2f00000002027423 */ /* 0x000fe20000010007 */
[----:B-----5:R-:W-:-:S04]  /*35c0*/  FMUL.FTZ R7, R62, UR17 ;  /* 0x000000113e077c20 */ /* 0x020fc80008410000 */
[----:B------:R-:W-:Y:S01]  /*35d0*/  FMUL.FTZ R7, R7, UR16 ;  /* 0x0000001007077c20 */ /* 0x000fe20008410000 */
[----:B------:R-:W-:-:S04]  /*35e0*/  FSETP.GTU.FTZ.AND P1, PT, R2, UR23, PT ;  /* 0x0000001702007c0b */ /* 0x000fc8000bf3c000 */
[----:B------:R-:W-:Y:S02]  /*35f0*/  SEL R2, RZ, 0x1, P1 ;  /* 0x00000001ff027807 */ /* 0x000fe40000800000 */
[----:B------:R-:W-:-:S07]  /*3600*/  FSEL R66, R7, RZ, !P1 ;  /* 0x000000ff07427208 */ /* 0x000fce0004800000 */
.L_x_19262:
        /* <DEDUP_REMOVED lines=16> */
.L_x_19270:
        /* <DEDUP_REMOVED lines=13> */
.L_x_19272:
[----:B------:R-:W-:Y:S05]  /*37e0*/  BSYNC.RECONVERGENT B2 ;  /* 0x0000000000027941 */ /* 0x000fea0003800200 */
.L_x_19271:
        /* <DEDUP_REMOVED lines=43> */
.L_x_19269:
[----:B------:R-:W-:Y:S05]  /*3aa0*/  BSYNC.RECONVERGENT B1 ;  /* 0x0000000000017941 */ /* 0x000fea0003800200 */
.L_x_19268:
[----:B------:R-:W-:Y:S01]  /*3ab0*/  I2FP.F32.U32 R0, R0 ;  /* 0x0000000000007245 */ /* 0x000fe20000201000 */
[----:B------:R-:W-:Y:S02]  /*3ac0*/  IMAD.MOV.U32 R67, RZ, RZ, 0x2f800000 ;  /* 0x2f800000ff437424 */ /* 0x000fe400078e00ff */
[----:B-----5:R-:W-:Y:S02]  /*3ad0*/  FMUL.FTZ R8, R63, UR17 ;  /* 0x000000113f087c20 */ /* 0x020fe40008410000 */
[----:B------:R-:W-:Y:S02]  /*3ae0*/  FFMA.FTZ R0, R0, R67, 1.1641532182693481445e-10 ;  /* 0x2f00000000007423 */ /* 0x000fe40000010043 */
[----:B------:R-:W-:-:S03]  /*3af0*/  FMUL.FTZ R8, R8, UR16 ;  /* 0x0000001008087c20 */ /* 0x000fc60008410000 */
[----:B------:R-:W-:-:S04]  /*3b00*/  FSETP.GTU.FTZ.AND P1, PT, R0, UR23, PT ;  /* 0x0000001700007c0b */ /* 0x000fc8000bf3c000 */
[----:B------:R-:W-:Y:S02]  /*3b10*/  SEL R0, RZ, 0x1, P1 ;  /* 0x00000001ff007807 */ /* 0x000fe40000800000 */
[----:B------:R-:W-:-:S07]  /*3b20*/  FSEL R67, R8, RZ, !P1 ;  /* 0x000000ff08437208 */ /* 0x000fce0004800000 */
.L_x_19244:
[----:B------:R-:W0:Y:S01]  /*3b30*/  LDC.64 R98, c[0x0][0x3a8] ;  /* 0x0000ea00ff627b82 */ /* 0x000e220000000a00 */
[----:B------:R-:W-:Y:S01]  /*3b40*/  MOV R8, R100 ;  /* 0x0000006400087202 */ /* 0x000fe20000000f00 */
[----:B0-----:R-:W-:-:S05]  /*3b50*/  IMAD.WIDE.U32 R98, R88, 0x10, R98 ;  /* 0x0000001058627825 */ /* 0x001fca00078e0062 */
[----:B-----5:R0:W-:Y:S01]  /*3b60*/  STG.E.128 desc[UR12][R98.64], R64 ;  /* 0x0000004062007986 */ /* 0x0201e2000c101d0c */
[----:B------:R-:W-:Y:S05]  /*3b70*/  BRA.U !UP2, `(.L_x_19273) ;  /* 0x000000010a2c7547 */ /* 0x000fea000b800000 */
        /* <DEDUP_REMOVED lines=11> */
.L_x_19273:
[----:B------:R-:W-:Y:S01]  /*3c30*/  VIADD R88, R88, 0x100 ;  /* 0x0000010058587836 */ /* 0x000fe20000000000 */
[----:B------:R-:W-:-:S07]  /*3c40*/  IADD3 R90, PT, PT, R90, 0x100, RZ ;  /* 0x000001005a5a7810 */ /* 0x000fce0007ffe0ff */
.L_x_19223:
[----:B------:R-:W-:Y:S05]  /*3c50*/  BSYNC.RECONVERGENT B0 ;  /* 0x0000000000007941 */ /* 0x000fea0003800200 */
.L_x_19222:
        /* <DEDUP_REMOVED lines=10> */
.L_x_19276:
[----:B------:R-:W-:Y:S05]  /*3d00*/  BRA.U !UP0, `(.L_x_19277) ;  /* 0x0000001508647547 */ /* 0x000fea000b800000 */
[----:B------:R-:W2:Y:S02]  /*3d10*/  LDC.64 R68, c[0x0][0x3a0] ;  /* 0x0000e800ff447b82 */ /* 0x000ea40000000a00 */
[----:B--2---:R-:W-:-:S06]  /*3d20*/  IMAD.WIDE.U32 R70, R88, 0x10, R68 ;  /* 0x0000001058467825 */ /* 0x004fcc00078e0044 */
[----:B------:R-:W5:Y:S01]  /*3d30*/  LDG.E.128 R68, desc[UR12][R70.64] ;  /* 0x0000000c46447981 */ /* 0x000f62000c1e1d00 */
[----:B------:R-:W-:-:S13]  /*3d40*/  ISETP.LT.AND P1, PT, RZ, UR44, PT ;  /* 0x0000002cff007c0c */ /* 0x000fda000bf21270 */
[----:B-1----:R-:W-:Y:S02]  /*3d50*/  @!P1 IMAD.MOV.U32 R91, RZ, RZ, R7 ;  /* 0x000000ffff5b9224 */ /* 0x002fe400078e0007 */
[----:B0-----:R-:W-:Y:S01]  /*3d60*/  @!P1 IMAD.MOV.U32 R98, RZ, RZ, R8 ;  /* 0x000000ffff629224 */ /* 0x001fe200078e0008 */
        /* <DEDUP_REMOVED lines=17> */
.L_x_19281:
        /* <DEDUP_REMOVED lines=13> */
.L_x_19283:
[----:B------:R-:W-:Y:S05]  /*3f50*/  BSYNC.RECONVERGENT B2 ;  /* 0x0000000000027941 */ /* 0x000fea0003800200 */
.L_x_19282:
        /* <DEDUP_REMOVED lines=41> */
[----:B------:R-:W-:-:S07]  /*41f0*/  IMAD.MOV.U32 R98, RZ, RZ, R104 ;  /* 0x000000ffff627224 */ /* 0x000fce00078e0068 */
.L_x_19280:
[----:B------:R-:W-:Y:S05]  /*4200*/  BSYNC.RECONVERGENT B1 ;  /* 0x0000000000017941 */ /* 0x000fea0003800200 */
.L_x_19279:
        /* <DEDUP_REMOVED lines=9> */
.L_x_19278:
        /* <DEDUP_REMOVED lines=19> */
.L_x_19287:
        /* <DEDUP_REMOVED lines=13> */
.L_x_19289:
[----:B------:R-:W-:Y:S05]  /*44a0*/  BSYNC.RECONVERGENT B2 ;  /* 0x0000000000027941 */ /* 0x000fea0003800200 */
.L_x_19288:
        /* <DEDUP_REMOVED lines=41> */
[----:B------:R-:W-:-:S07]  /*4740*/  IMAD.MOV.U32 R8, RZ, RZ, R104 ;  /* 0x000000ffff087224 */ /* 0x000fce00078e0068 */
.L_x_19286:
[----:B------:R-:W-:Y:S05]  /*4750*/  BSYNC.RECONVERGENT B1 ;  /* 0x0000000000017941 */ /* 0x000fea0003800200 */
.L_x_19285:
        /* <DEDUP_REMOVED lines=9> */
.L_x_19284:
        /* <DEDUP_REMOVED lines=19> */
.L_x_19293:
        /* <DEDUP_REMOVED lines=13> */
.L_x_19295:
[----:B------:R-:W-:Y:S05]  /*49f0*/  BSYNC.RECONVERGENT B2 ;  /* 0x0000000000027941 */ /* 0x000fea0003800200 */
.L_x_19294:
        /* <DEDUP_REMOVED lines=42> */
.L_x_19292:
[----:B------:R-:W-:Y:S05]  /*4ca0*/  BSYNC.RECONVERGENT B1 ;  /* 0x0000000000017941 */ /* 0x000fea0003800200 */
.L_x_19291:
[----:B------:R-:W-:Y:S01]  /*4cb0*/  HFMA2 R7, -RZ, RZ, 0.1171875, 0 ;  /* 0x2f800000ff077431 */ /* 0x000fe200000001ff */
[----:B------:R-:W-:Y:S01]  /*4cc0*/  I2FP.F32.U32 R2, R2 ;  /* 0x0000000200027245 */ /* 0x000fe20000201000 */
[----:B-----5:R-:W-:-:S04]  /*4cd0*/  FMUL.FTZ R8, R62, UR17 ;  /* 0x000000113e087c20 */ /* 0x020fc80008410000 */
[----:B------:R-:W-:Y:S01]  /*4ce0*/  FFMA.FTZ R2, R2, R7, 1.1641532182693481445e-10 ;  /* 0x2f00000002027423 */ /* 0x000fe20000010007 */
[----:B------:R-:W-:-:S04]  /*4cf0*/  FMUL.FTZ R7, R8, UR16 ;  /* 0x0000001008077c20 */ /* 0x000fc80008410000 */
[----:B------:R-:W-:-:S04]  /*4d00*/  FSETP.GTU.FTZ.AND P2, PT, R2, UR23, PT ;  /* 0x0000001702007c0b */ /* 0x000fc8000bf5c000 */
[----:B------:R-:W-:Y:S02]  /*4d10*/  FSEL R7, R7, RZ, !P2 ;  /* 0x000000ff07077208 */ /* 0x000fe40005000000 */
[----:B------:R-:W-:-:S03]  /*4d20*/  SEL R2, RZ, 0x1, P2 ;  /* 0x00000001ff027807 */ /* 0x000fc60001000000 */
[----:B------:R-:W-:-:S07]  /*4d30*/  FADD.FTZ R70, R70, R7 ;  /* 0x0000000746467221 */ /* 0x000fce0000010000 */
.L_x_19290:
        /* <DEDUP_REMOVED lines=19> */
.L_x_19299:
        /* <DEDUP_REMOVED lines=13> */
.L_x_19301:
[----:B------:R-:W-:Y:S05]  /*4f40*/  BSYNC.RECONVERGENT B2 ;  /* 0x0000000000027941 */ /* 0x000fea0003800200 */
.L_x_19300:
        /* <DEDUP_REMOVED lines=42> */
.L_x_19298:
[----:B------:R-:W-:Y:S05]  /*51f0*/  BSYNC.RECONVERGENT B1 ;  /* 0x0000000000017941 */ /* 0x000fea0003800200 */
.L_x_19297:
        /* <DEDUP_REMOVED lines=9> */
[----:B------:R-:W-:Y:S06]  /*5290*/  BRA `(.L_x_19296) ;  /* 0x0000001400287947 */ /* 0x000fec0003800000 */
.L_x_19277:
[----:B------:R-:W-:Y:S01]  /*52a0*/  IMAD.MOV.U32 R70, RZ, RZ, R7 ;  /* 0x000000ffff467224 */ /* 0x000fe200078e0007 */
[----:B------:R-:W-:Y:S01]  /*52b0*/  MOV R102, R8 ;  /* 0x0000000800667202 */ /* 0x000fe20000000f00 */
[----:B------:R-:W-:Y:S01]  /*52c0*/  IMAD.MOV.U32 R68, RZ, RZ, RZ ;  /* 0x000000ffff447224 */ /* 0x000fe200078e00ff */
        /* <DEDUP_REMOVED lines=17> */
.L_x_19305:
        /* <DEDUP_REMOVED lines=13> */
.L_x_19307:
[----:B------:R-:W-:Y:S05]  /*54b0*/  BSYNC.RECONVERGENT B2 ;  /* 0x0000000000027941 */ /* 0x000fea0003800200 */
.L_x_19306:
[----:B------:R-:W-:Y:S01]  /*54c0*/  IMAD.WIDE.U32 R68, R96, -0x326172a9, RZ ;  /* 0xcd9e8d5760447825 */ /* 0x000fe200078e00ff */
[----:B01----:R-:W-:-:S03]  /*54d0*/  LOP3.LUT R98, R5, UR15, R7, 0x96, !PT ;  /* 0x0000000f05627c12 */ /* 0x003fc6000f8e9607 */
        /* <DEDUP_REMOVED lines=40> */
.L_x_19304:
[----:B------:R-:W-:Y:S05]  /*5760*/  BSYNC.RECONVERGENT B1 ;  /* 0x0000000000017941 */ /* 0x000fea0003800200 */
.L_x_19303:
        /* <DEDUP_REMOVED lines=8> */
.L_x_19302:
        /* <DEDUP_REMOVED lines=16> */
.L_x_19311:
        /* <DEDUP_REMOVED lines=13> */
.L_x_19313:
[----:B------:R-:W-:Y:S05]  /*59c0*/  BSYNC.RECONVERGENT B2 ;  /* 0x0000000000027941 */ /* 0x000fea0003800200 */
.L_x_19312:
        /* <DEDUP_REMOVED lines=43> */
.L_x_19310:
[----:B------:R-:W-:Y:S05]  /*5c80*/  BSYNC.RECONVERGENT B1 ;  /* 0x0000000000017941 */ /* 0x000fea0003800200 */
.L_x_19309:
        /* <DEDUP_REMOVED lines=8> */
.L_x_19308:
        /* <DEDUP_REMOVED lines=16> */
.L_x_19317:
        /* <DEDUP_REMOVED lines=13> */
.L_x_19319:
[----:B------:R-:W-:Y:S05]  /*5ee0*/  BSYNC.RECONVERGENT B2 ;  /* 0x0000000000027941 */ /* 0x000fea0003800200 */
.L_x_19318:
        /* <DEDUP_REMOVED lines=43> */
.L_x_19316:
[----:B------:R-:W-:Y:S05]  /*61a0*/  BSYNC.RECONVERGENT B1 ;  /* 0x0000000000017941 */ /* 0x000fea0003800200 */
.L_x_19315:
        /* <DEDUP_REMOVED lines=8> */
.L_x_19314:
        /* <DEDUP_REMOVED lines=16> */
.L_x_19322:
        /* <DEDUP_REMOVED lines=13> */
.L_x_19324:
[----:B------:R-:W-:Y:S05]  /*6400*/  BSYNC.RECONVERGENT B2 ;  /* 0x0000000000027941 */ /* 0x000fea0003800200 */
.L_x_19323:
[----:B01----:R-:W-:Y:S01]  /*6410*/  IMAD.WIDE.U32 R98, R96, -0x326172a9, RZ ;  /* 0xcd9e8d5760627825 */ /* 0x003fe200078e00ff */
        /* <DEDUP_REMOVED lines=41> */
.L_x_19321:
[----:B------:R-:W-:Y:S05]  /*66b0*/  BSYNC.RECONVERGENT B1 ;  /* 0x0000000000017941 */ /* 0x000fea0003800200 */
.L_x_19320:
        /* <DEDUP_REMOVED lines=8> */
.L_x_19296:
[----:B01----:R-:W0:Y:S01]  /*6740*/  LDC.64 R98, c[0x0][0x3a8] ;  /* 0x0000ea00ff627b82 */ /* 0x003e220000000a00 */
        /* <DEDUP_REMOVED lines=15> */
.L_x_19325:
[----:B------:R-:W-:Y:S01]  /*6840*/  VIADD R88, R88, 0x100 ;  /* 0x0000010058587836 */ /* 0x000fe20000000000 */
[----:B------:R-:W-:-:S07]  /*6850*/  IADD3 R90, PT, PT, R90, 0x100, RZ ;  /* 0x000001005a5a7810 */ /* 0x000fce0007ffe0ff */
.L_x_19275:
[----:B------:R-:W-:Y:S05]  /*6860*/  BSYNC.RECONVERGENT B0 ;  /* 0x0000000000007941 */ /* 0x000fea0003800200 */
.L_x_19274:
        /* <DEDUP_REMOVED lines=10> */
.L_x_19328:
        /* <DEDUP_REMOVED lines=24> */
.L_x_19333:
        /* <DEDUP_REMOVED lines=13> */
.L_x_19335:
[----:B------:R-:W-:Y:S05]  /*6b60*/  BSYNC.RECONVERGENT B2 ;  /* 0x0000000000027941 */ /* 0x000fea0003800200 */
.L_x_19334:
        /* <DEDUP_REMOVED lines=42> */
.L_x_19332:
[----:B------:R-:W-:Y:S05]  /*6e10*/  BSYNC.RECONVERGENT B1 ;  /* 0x0000000000017941 */ /* 0x000fea0003800200 */
.L_x_19331:
        /* <DEDUP_REMOVED lines=9> */
.L_x_19330:
        /* <DEDUP_REMOVED lines=19> */
.L_x_19339:
        /* <DEDUP_REMOVED lines=13> */
.L_x_19341:
[----:B------:R-:W-:Y:S05]  /*70b0*/  BSYNC.RECONVERGENT B2 ;  /* 0x0000000000027941 */ /* 0x000fea0003800200 */
.L_x_19340:
        /* <DEDUP_REMOVED lines=42> */
.L_x_19338:
[----:B------:R-:W-:Y:S05]  /*7360*/  BSYNC.RECONVERGENT B1 ;  /* 0x0000000000017941 */ /* 0x000fea0003800200 */
.L_x_19337:
        /* <DEDUP_REMOVED lines=9> */
.L_x_19336:
        /* <DEDUP_REMOVED lines=19> */
.L_x_19345:
        /* <DEDUP_REMOVED lines=13> */
.L_x_19347:
[----:B------:R-:W-:Y:S05]  /*7600*/  BSYNC.RECONVERGENT B2 ;  /* 0x0000000000027941 */ /* 0x000fea0003800200 */
.L_x_19346:
        /* <DEDUP_REMOVED lines=42> */
.L_x_19344:
[----:B------:R-:W-:Y:S05]  /*78b0*/  BSYNC.RECONVERGENT B1 ;  /* 0x0000000000017941 */ /* 0x000fea0003800200 */
.L_x_19343:
        /* <DEDUP_REMOVED lines=9> */
.L_x_19342:
        /* <DEDUP_REMOVED lines=19> */
.L_x_19351:
        /* <DEDUP_REMOVED lines=13> */
.L_x_19353:
[----:B------:R-:W-:Y:S05]  /*7b50*/  BSYNC.RECONVERGENT B2 ;  /* 0x0000000000027941 */ /* 0x000fea0003800200 */
.L_x_19352:
        /* <DEDUP_REMOVED lines=42> */
.L_x_19350:
[----:B------:R-:W-:Y:S05]  /*7e00*/  BSYNC.RECONVERGENT B1 ;  /* 0x0000000000017941 */ /* 0x000fea0003800200 */
.L_x_19349:
        /* <DEDUP_REMOVED lines=10> */
.L_x_19329:
[----:B------:R-:W-:Y:S01]  /*7eb0*/  IMAD.MOV.U32 R74, RZ, RZ, R7 ;  /* 0x000000ffff4a7224 */ /* 0x000fe200078e0007 */
[----:B01----:R-:W-:Y:S01]  /*7ec0*/  MOV R98, R8 ;  /* 0x0000000800627202 */ /* 0x003fe20000000f00 */
        /* <DEDUP_REMOVED lines=18> */
.L_x_19357:
        /* <DEDUP_REMOVED lines=13> */
.L_x_19359:
[----:B------:R-:W-:Y:S05]  /*80c0*/  BSYNC.RECONVERGENT B2 ;  /* 0x0000000000027941 */ /* 0x000fea0003800200 */
.L_x_19358:
        /* <DEDUP_REMOVED lines=42> */
.L_x_19356:
[----:B------:R-:W-:Y:S05]  /*8370*/  BSYNC.RECONVERGENT B1 ;  /* 0x0000000000017941 */ /* 0x000fea0003800200 */
.L_x_19355:
        /* <DEDUP_REMOVED lines=8> */
.L_x_19354:
        /* <DEDUP_REMOVED lines=16> */
.L_x_19363:
        /* <DEDUP_REMOVED lines=13> */
.L_x_19365:
[----:B------:R-:W-:Y:S05]  /*85d0*/  BSYNC.RECONVERGENT B2 ;  /* 0x0000000000027941 */ /* 0x000fea0003800200 */
.L_x_19364:
        /* <DEDUP_REMOVED lines=42> */
.L_x_19362:
[----:B------:R-:W-:Y:S05]  /*8880*/  BSYNC.RECONVERGENT B1 ;  /* 0x0000000000017941 */ /* 0x000fea0003800200 */
.L_x_19361:
        /* <DEDUP_REMOVED lines=8> */
.L_x_19360:
        /* <DEDUP_REMOVED lines=16> */
.L_x_19369:
        /* <DEDUP_REMOVED lines=13> */
.L_x_19371:
[----:B------:R-:W-:Y:S05]  /*8ae0*/  BSYNC.RECONVERGENT B2 ;  /* 0x0000000000027941 */ /* 0x000fea0003800200 */
.L_x_19370:
        /* <DEDUP_REMOVED lines=42> */
.L_x_19368:
[----:B------:R-:W-:Y:S05]  /*8d90*/  BSYNC.RECONVERGENT B1 ;  /* 0x0000000000017941 */ /* 0x000fea0003800200 */
.L_x_19367:
        /* <DEDUP_REMOVED lines=8> */
.L_x_19366:
        /* <DEDUP_REMOVED lines=16> */
.L_x_19374:
        /* <DEDUP_REMOVED lines=13> */
.L_x_19376:
[----:B------:R-:W-:Y:S05]  /*8ff0*/  BSYNC.RECONVERGENT B2 ;  /* 0x0000000000027941 */ /* 0x000fea0003800200 */
.L_x_19375:
        /* <DEDUP_REMOVED lines=42> */
.L_x_19373:
[----:B------:R-:W-:Y:S05]  /*92a0*/  BSYNC.RECONVERGENT B1 ;  /* 0x0000000000017941 */ /* 0x000fea0003800200 */
.L_x_19372:
        /* <DEDUP_REMOVED lines=8> */
.L_x_19348:
[----:B------:R-:W0:Y:S01]  /*9330*/  LDC.64 R102, c[0x0][0x3a8] ;  /* 0x0000ea00ff667b82 */ /* 0x000e220000000a00 */
[----:B------:R-:W-:Y:S01]  /*9340*/  MOV R8, R98 ;  /* 0x0000006200087202 */ /* 0x000fe20000000f00 */
[----:B0-----:R-:W-:-:S05]  /*9350*/  IMAD.WIDE.U32 R102, R88, 0x10, R102 ;  /* 0x0000001058667825 */ /* 0x001fca00078e0066 */
[----:B-----5:R0:W-:Y:S01]  /*9360*/  STG.E.128 desc[UR12][R102.64], R72 ;  /* 0x0000004866007986 */ /* 0x0201e2000c101d0c */
[----:B------:R-:W-:Y:S05]  /*9370*/  BRA.U !UP2, `(.L_x_19377) ;  /* 0x000000010a2c7547 */ /* 0x000fea000b800000 */
[----:B------:R-:W1:Y:S01]  /*9380*/  LDC.64 R98, c[0x0][0x3b0] ;  /* 0x0000ec00ff627b82 */ /* 0x000e620000000a00 */
[----:B------:R-:W-:Y:S01]  /*9390*/  IMAD.U32 R97, R2, 0x10000, RZ ;  /* 0x0001000002617824 */ /* 0x000fe200078e00ff */
[----:B------:R-:W-:Y:S02]  /*93a0*/  LOP3.LUT R91, R0, 0xffff, RZ, 0xc0, !PT ;  /* 0x0000ffff005b7812 */ /* 0x000fe400078ec0ff */
[----:B------:R-:W-:Y:S02]  /*93b0*/  LOP3.LUT R104, R3, 0xff, RZ, 0xc0, !PT ;  /* 0x000000ff03687812 */ /* 0x000fe400078ec0ff */
[----:B0-----:R-:W-:-:S04]  /*93c0*/  LOP3.LUT R102, R97, 0xff0000, RZ, 0xc0, !PT ;  /* 0x00ff000061667812 */ /* 0x001fc800078ec0ff */
[----:B------:R-:W-:Y:S02]  /*93d0*/  LEA R91, R91, R102, 0x18 ;  /* 0x000000665b5b7211 */ /* 0x000fe400078ec0ff */
[----:B------:R-:W-:-:S03]  /*93e0*/  LOP3.LUT R102, R4, 0xff, RZ, 0xc0, !PT ;  /* 0x000000ff04667812 */ /* 0x000fc600078ec0ff */
[----:B------:R-:W-:-:S05]  /*93f0*/  IMAD R91, R104, 0x100, R91 ;  /* 0x00000100685b7824 */ /* 0x000fca00078e025b */
[----:B------:R-:W-:Y:S01]  /*9400*/  IADD3 R91, PT, PT, R91, R102, RZ ;  /* 0x000000665b5b7210 */ /* 0x000fe20007ffe0ff */
[----:B-1----:R-:W-:-:S05]  /*9410*/  IMAD.WIDE.U32 R98, R90, 0x4, R98 ;  /* 0x000000045a627825 */ /* 0x002fca00078e0062 */
[----:B------:R1:W-:Y:S02]  /*9420*/  STG.E desc[UR12][R98.64], R91 ;  /* 0x0000005b62007986 */ /* 0x0003e4000c10190c */
.L_x_19377:
[----:B------:R-:W-:Y:S01]  /*9430*/  VIADD R88, R88, 0x100 ;  /* 0x0000010058587836 */ /* 0x000fe20000000000 */
[----:B------:R-:W-:-:S07]  /*9440*/  IADD3 R90, PT, PT, R90, 0x100, RZ ;  /* 0x000001005a5a7810 */ /* 0x000fce0007ffe0ff */
.L_x_19327:
[----:B------:R-:W-:Y:S05]  /*9450*/  BSYNC.RECONVERGENT B0 ;  /* 0x0000000000007941 */ /* 0x000fea0003800200 */
.L_x_19326:
        /* <DEDUP_REMOVED lines=9> */
.L_x_19380:
[----:B------:R-:W-:Y:S05]  /*94f0*/  BRA.U !UP0, `(.L_x_19381) ;  /* 0x0000001508647547 */ /* 0x000fea000b800000 */
[----:B------:R-:W2:Y:S02]  /*9500*/  LDC.64 R76, c[0x0][0x3a0] ;  /* 0x0000e800ff4c7b82 */ /* 0x000ea40000000a00 */
[----:B--2---:R-:W-:-:S06]  /*9510*/  IMAD.WIDE.U32 R78, R88, 0x10, R76 ;  /* 0x00000010584e7825 */ /* 0x004fcc00078e004c */
[----:B------:R-:W5:Y:S01]  /*9520*/  LDG.E.128 R76, desc[UR12][R78.64] ;  /* 0x0000000c4e4c7981 */ /* 0x000f62000c1e1d00 */
[----:B------:R-:W-:-:S13]  /*9530*/  ISETP.LT.AND P2, PT, RZ, UR44, PT ;  /* 0x0000002cff007c0c */ /* 0x000fda000bf41270 */
[----:B-1----:R-:W-:Y:S01]  /*9540*/  @!P2 IMAD.MOV.U32 R91, RZ, RZ, R7 ;  /* 0x000000ffff5ba224 */ /* 0x002fe200078e0007 */
        /* <DEDUP_REMOVED lines=18> */
.L_x_19385:
        /* <DEDUP_REMOVED lines=13> */
.L_x_19387:
[----:B------:R-:W-:Y:S05]  /*9740*/  BSYNC.RECONVERGENT B2 ;  /* 0x0000000000027941 */ /* 0x000fea0003800200 */
.L_x_19386:
        /* <DEDUP_REMOVED lines=42> */
.L_x_19384:
[----:B------:R-:W-:Y:S05]  /*99f0*/  BSYNC.RECONVERGENT B1 ;  /* 0x0000000000017941 */ /* 0x000fea0003800200 */
.L_x_19383:
        /* <DEDUP_REMOVED lines=9> */
.L_x_19382:
        /* <DEDUP_REMOVED lines=19> */
.L_x_19391:
        /* <DEDUP_REMOVED lines=13> */
.L_x_19393:
[----:B------:R-:W-:Y:S05]  /*9c90*/  BSYNC.RECONVERGENT B2 ;  /* 0x0000000000027941 */ /* 0x000fea0003800200 */
.L_x_19392:
        /* <DEDUP_REMOVED lines=42> */
.L_x_19390:
[----:B------:R-:W-:Y:S05]  /*9f40*/  BSYNC.RECONVERGENT B1 ;  /* 0x0000000000017941 */ /* 0x000fea0003800200 */
.L_x_19389:
        /* <DEDUP_REMOVED lines=9> */
.L_x_19388:
        /* <DEDUP_REMOVED lines=19> */
.L_x_19397:
        /* <DEDUP_REMOVED lines=13> */
.L_x_19399:
[----:B------:R-:W-:Y:S05]  /*a1e0*/  BSYNC.RECONVERGENT B2 ;  /* 0x0000000000027941 */ /* 0x000fea0003800200 */
.L_x_19398:
        /* <DEDUP_REMOVED lines=42> */
.L_x_19396:
[----:B------:R-:W-:Y:S05]  /*a490*/  BSYNC.RECONVERGENT B1 ;  /* 0x0000000000017941 */ /* 0x000fea0003800200 */
.L_x_19395:
        /* <DEDUP_REMOVED lines=9> */
.L_x_19394:
        /* <DEDUP_REMOVED lines=19> */
.L_x_19403:
        /* <DEDUP_REMOVED lines=13> */
.L_x_19405:
[----:B------:R-:W-:Y:S05]  /*a730*/  BSYNC.RECONVERGENT B2 ;  /* 0x0000000000027941 */ /* 0x000fea0003800200 */
.L_x_19404:
        /* <DEDUP_REMOVED lines=42> */
.L_x_19402:
[----:B------:R-:W-:Y:S05]  /*a9e0*/  BSYNC.RECONVERGENT B1 ;  /* 0x0000000000017941 */ /* 0x000fea0003800200 */
.L_x_19401:
        /* <DEDUP_REMOVED lines=10> */
.L_x_19381:
[----:B------:R-:W-:Y:S01]  /*aa90*/  IMAD.MOV.U32 R78, RZ, RZ, R7 ;  /* 0x000000ffff4e7224 */ /* 0x000fe200078e0007 */
[----:B01----:R-:W-:Y:S01]  /*aaa0*/  MOV R98, R8 ;  /* 0x0000000800627202 */ /* 0x003fe20000000f00 */
        /* <DEDUP_REMOVED lines=18> */
.L_x_19409:
        /* <DEDUP_REMOVED lines=13> */
.L_x_19411:
[----:B------:R-:W-:Y:S05]  /*aca0*/  BSYNC.RECONVERGENT B2 ;  /* 0x0000000000027941 */ /* 0x000fea0003800200 */
.L_x_19410:
        /* <DEDUP_REMOVED lines=42> */
.L_x_19408:
[----:B------:R-:W-:Y:S05]  /*af50*/  BSYNC.RECONVERGENT B1 ;  /* 0x0000000000017941 */ /* 0x000fea0003800200 */
.L_x_19407:
        /* <DEDUP_REMOVED lines=8> */
.L_x_19406:
        /* <DEDUP_REMOVED lines=16> */
.L_x_19415:
        /* <DEDUP_REMOVED lines=13> */
.L_x_19417:
[----:B------:R-:W-:Y:S05]  /*b1b0*/  BSYNC.RECONVERGENT B2 ;  /* 0x0000000000027941 */ /* 0x000fea0003800200 */
.L_x_19416:
        /* <DEDUP_REMOVED lines=42> */
.L_x_19414:
[----:B------:R-:W-:Y:S05]  /*b460*/  BSYNC.RECONVERGENT B1 ;  /* 0x0000000000017941 */ /* 0x000fea0003800200 */
.L_x_19413:
        /* <DEDUP_REMOVED lines=8> */
.L_x_19412:
        /* <DEDUP_REMOVED lines=16> */
.L_x_19421:
        /* <DEDUP_REMOVED lines=13> */
.L_x_19423:
[----:B------:R-:W-:Y:S05]  /*b6c0*/  BSYNC.RECONVERGENT B2 ;  /* 0x0000000000027941 */ /* 0x000fea0003800200 */
.L_x_19422:
        /* <DEDUP_REMOVED lines=42> */
.L_x_19420:
[----:B------:R-:W-:Y:S05]  /*b970*/  BSYNC.RECONVERGENT B1 ;  /* 0x0000000000017941 */ /* 0x000fea0003800200 */
.L_x_19419:
        /* <DEDUP_REMOVED lines=8> */
.L_x_19418:
        /* <DEDUP_REMOVED lines=16> */
.L_x_19426:
        /* <DEDUP_REMOVED lines=13> */
.L_x_19428:
[----:B------:R-:W-:Y:S05]  /*bbd0*/  BSYNC.RECONVERGENT B2 ;  /* 0x0000000000027941 */ /* 0x000fea0003800200 */
.L_x_19427:
        /* <DEDUP_REMOVED lines=42> */
.L_x_19425:
[----:B------:R-:W-:Y:S05]  /*be80*/  BSYNC.RECONVERGENT B1 ;  /* 0x0000000000017941 */ /* 0x000fea0003800200 */
.L_x_19424:
[----:B------:R-:W-:Y:S01]  /*be90*/  HFMA2 R79, -RZ, RZ, 0.1171875, 0 ;  /* 0x2f800000ff4f7431 */ /* 0x000fe200000001ff */
[----:B------:R-:W-:Y:S01]  /*bea0*/  I2FP.F32.U32 R0, R0 ;  /* 0x0000000000007245 */ /* 0x000fe20000201000 */
[----:B-----5:R-:W-:-:S04]  /*beb0*/  FMUL.FTZ R8, R63, UR17 ;  /* 0x000000113f087c20 */ /* 0x020fc80008410000 */
[----:B------:R-:W-:Y:S01]  /*bec0*/  FMUL.FTZ R8, R8, UR16 ;  /* 0x0000001008087c20 */ /* 0x000fe20008410000 */
[----:B------:R-:W-:-:S05]  /*bed0*/  FFMA.FTZ R0, R0, R79, 1.1641532182693481445e-10 ;  /* 0x2f00000000007423 */ /* 0x000fca000001004f */
[----:B------:R-:W-:-:S04]  /*bee0*/  FSETP.GTU.FTZ.AND P2, PT, R0, UR23, PT ;  /* 0x0000001700007c0b */ /* 0x000fc8000bf5c000 */
[----:B------:R-:W-:Y:S02]  /*bef0*/  SEL R0, RZ, 0x1, P2 ;  /* 0x00000001ff007807 */ /* 0x000fe40001000000 */
[----:B------:R-:W-:-:S07]  /*bf00*/  FSEL R79, R8, RZ, !P2 ;  /* 0x000000ff084f7208 */ /* 0x000fce0005000000 */
.L_x_19400:
[----:B------:R-:W0:Y:S01]  /*bf10*/  LDC.64 R102, c[0x0][0x3a8] ;  /* 0x0000ea00ff667b82 */ /* 0x000e220000000a00 */
[----:B------:R-:W-:Y:S02]  /*bf20*/  IMAD.MOV.U32 R8, RZ, RZ, R98 ;  /* 0x000000ffff087224 */ /* 0x000fe400078e0062 */
[----:B0-----:R-:W-:-:S05]  /*bf30*/  IMAD.WIDE.U32 R102, R88, 0x10, R102 ;  /* 0x0000001058667825 */ /* 0x001fca00078e0066 */
[----:B-----5:R0:W-:Y:S01]  /*bf40*/  STG.E.128 desc[UR12][R102.64], R76 ;  /* 0x0000004c66007986 */ /* 0x0201e2000c101d0c */
[----:B------:R-:W-:Y:S05]  /*bf50*/  BRA.U !UP2, `(.L_x_19429) ;  /* 0x000000010a2c7547 */ /* 0x000fea000b800000 */
[----:B------:R-:W1:Y:S01]  /*bf60*/  LDC.64 R98, c[0x0][0x3b0] ;  /* 0x0000ec00ff627b82 */ /* 0x000e620000000a00 */
[----:B------:R-:W-:Y:S02]  /*bf70*/  SHF.L.U32 R97, R2, 0x10, RZ ;  /* 0x0000001002617819 */ /* 0x000fe400000006ff */
[----:B------:R-:W-:Y:S02]  /*bf80*/  LOP3.LUT R91, R0, 0xffff, RZ, 0xc0, !PT ;  /* 0x0000ffff005b7812 */ /* 0x000fe400078ec0ff */
[----:B0-----:R-:W-:Y:S02]  /*bf90*/  LOP3.LUT R102, R97, 0xff0000, RZ, 0xc0, !PT ;  /* 0x00ff000061667812 */ /* 0x001fe400078ec0ff */
[----:B------:R-:W-:-:S03]  /*bfa0*/  LOP3.LUT R104, R3, 0xff, RZ, 0xc0, !PT ;  /* 0x000000ff03687812 */ /* 0x000fc600078ec0ff */
[----:B------:R-:W-:Y:S01]  /*bfb0*/  IMAD R91, R91, 0x1000000, R102 ;  /* 0x010000005b5b7824 */ /* 0x000fe200078e0266 */
[----:B------:R-:W-:-:S04]  /*bfc0*/  LOP3.LUT R102, R4, 0xff, RZ, 0xc0, !PT ;  /* 0x000000ff04667812 */ /* 0x000fc800078ec0ff */
[----:B------:R-:W-:-:S05]  /*bfd0*/  LEA R91, R104, R91, 0x8 ;  /* 0x0000005b685b7211 */ /* 0x000fca00078e40ff */
[----:B------:R-:W-:Y:S02]  /*bfe0*/  IMAD.IADD R91, R91, 0x1, R102 ;  /* 0x000000015b5b7824 */ /* 0x000fe400078e0266 */
[----:B-1----:R-:W-:-:S05]  /*bff0*/  IMAD.WIDE.U32 R98, R90, 0x4, R98 ;  /* 0x000000045a627825 */ /* 0x002fca00078e0062 */
[----:B------:R1:W-:Y:S02]  /*c000*/  STG.E desc[UR12][R98.64], R91 ;  /* 0x0000005b62007986 */ /* 0x0003e4000c10190c */
.L_x_19429:
[----:B------:R-:W-:Y:S01]  /*c010*/  IADD3 R88, PT, PT, R88, 0x100, RZ ;  /* 0x0000010058587810 */ /* 0x000fe20007ffe0ff */
[----:B------:R-:W-:-:S07]  /*c020*/  VIADD R90, R90, 0x100 ;  /* 0x000001005a5a7836 */ /* 0x000fce0000000000 */
.L_x_19379:
[----:B------:R-:W-:Y:S05]  /*c030*/  BSYNC.RECONVERGENT B0 ;  /* 0x0000000000007941 */ /* 0x000fea0003800200 */
.L_x_19378:
        /* <DEDUP_REMOVED lines=9> */
.L_x_19432:
[----:B------:R-:W-:Y:S05]  /*c0d0*/  BRA.U !UP0, `(.L_x_19433) ;  /* 0x0000001508647547 */ /* 0x000fea000b800000 */
[----:B------:R-:W2:Y:S02]  /*c0e0*/  LDC.64 R80, c[0x0][0x3a0] ;  /* 0x0000e800ff507b82 */ /* 0x000ea40000000a00 */
[----:B--2---:R-:W-:-:S06]  /*c0f0*/  IMAD.WIDE.U32 R82, R88, 0x10, R80 ;  /* 0x0000001058527825 */ /* 0x004fcc00078e0050 */
[----:B------:R-:W5:Y:S01]  /*c100*/  LDG.E.128 R80, desc[UR12][R82.64] ;  /* 0x0000000c52507981 */ /* 0x000f62000c1e1d00 */
[----:B------:R-:W-:-:S13]  /*c110*/  ISETP.LT.AND P3, PT, RZ, UR44, PT ;  /* 0x0000002cff007c0c */ /* 0x000fda000bf61270 */
[----:B-1----:R-:W-:Y:S01]  /*c120*/  @!P3 MOV R91, R7 ;  /* 0x00000007005bb202 */ /* 0x002fe20000000f00 */
[----:B0-----:R-:W-:Y:S01]  /*c130*/  @!P3 IMAD.MOV.U32 R98, RZ, RZ, R8 ;  /* 0x000000ffff62b224 */ /* 0x001fe200078e0008 */
        /* <DEDUP_REMOVED lines=17> */
.L_x_19437:
        /* <DEDUP_REMOVED lines=13> */
.L_x_19439:
[----:B------:R-:W-:Y:S05]  /*c320*/  BSYNC.RECONVERGENT B2 ;  /* 0x0000000000027941 */ /* 0x000fea0003800200 */
.L_x_19438:
        /* <DEDUP_REMOVED lines=42> */
.L_x_19436:
[----:B------:R-:W-:Y:S05]  /*c5d0*/  BSYNC.RECONVERGENT B1 ;  /* 0x0000000000017941 */ /* 0x000fea0003800200 */
.L_x_19435:
        /* <DEDUP_REMOVED lines=9> */
.L_x_19434:
        /* <DEDUP_REMOVED lines=19> */
.L_x_19443:
        /* <DEDUP_REMOVED lines=13> */
.L_x_19445:
[----:B------:R-:W-:Y:S05]  /*c870*/  BSYNC.RECONVERGENT B2 ;  /* 0x0000000000027941 */ /* 0x000fea0003800200 */
.L_x_19444:
        /* <DEDUP_REMOVED lines=40> */
[----:B------:R-:W-:Y:S02]  /*cb00*/  LOP3.LUT R10, R8, UR43, R105, 0x96, !PT ;  /* 0x0000002b080a7c12 */ /* 0x000fe4000f8e9669 */
[----:B------:R-:W-:-:S07]  /*cb10*/  MOV R102, R104 ;  /* 0x0000006800667202 */ /* 0x000fce0000000f00 */
.L_x_19442:
[----:B------:R-:W-:Y:S05]  /*cb20*/  BSYNC.RECONVERGENT B1 ;  /* 0x0000000000017941 */ /* 0x000fea0003800200 */
.L_x_19441:
        /* <DEDUP_REMOVED lines=9> */
.L_x_19440:
        /* <DEDUP_REMOVED lines=19> */
.L_x_19449:
        /* <DEDUP_REMOVED lines=13> */
.L_x_19451:
[----:B------:R-:W-:Y:S05]  /*cdc0*/  BSYNC.RECONVERGENT B2 ;  /* 0x0000000000027941 */ /* 0x000fea0003800200 */
.L_x_19450:
        /* <DEDUP_REMOVED lines=42> */
.L_x_19448:
[----:B------:R-:W-:Y:S05]  /*d070*/  BSYNC.RECONVERGENT B1 ;  /* 0x0000000000017941 */ /* 0x000fea0003800200 */
.L_x_19447:
        /* <DEDUP_REMOVED lines=9> */
.L_x_19446:
        /* <DEDUP_REMOVED lines=19> */
.L_x_19455:
        /* <DEDUP_REMOVED lines=13> */
.L_x_19457:
[----:B------:R-:W-:Y:S05]  /*d310*/  BSYNC.RECONVERGENT B2 ;  /* 0x0000000000027941 */ /* 0x000fea0003800200 */
.L_x_19456:
        /* <DEDUP_REMOVED lines=42> */
.L_x_19454:
[----:B------:R-:W-:Y:S05]  /*d5c0*/  BSYNC.RECONVERGENT B1 ;  /* 0x0000000000017941 */ /* 0x000fea0003800200 */
.L_x_19453:
        /* <DEDUP_REMOVED lines=10> */
.L_x_19433:
[----:B------:R-:W-:Y:S01]  /*d670*/  HFMA2 R80, -RZ, RZ, 0, 0 ;  /* 0x00000000ff507431 */ /* 0x000fe200000001ff */
[----:B------:R-:W-:Y:S01]  /*d680*/  MOV R82, R7 ;  /* 0x0000000700527202 */ /* 0x000fe20000000f00 */
[----:B01----:R-:W-:Y:S01]  /*d690*/  IMAD.MOV.U32 R98, RZ, RZ, R8 ;  /* 0x000000ffff627224 */ /* 0x003fe200078e0008 */
        /* <DEDUP_REMOVED lines=17> */
.L_x_19461:
        /* <DEDUP_REMOVED lines=13> */
.L_x_19463:
[----:B------:R-:W-:Y:S05]  /*d880*/  BSYNC.RECONVERGENT B2 ;  /* 0x0000000000027941 */ /* 0x000fea0003800200 */
.L_x_19462:
        /* <DEDUP_REMOVED lines=42> */
.L_x_19460:
[----:B------:R-:W-:Y:S05]  /*db30*/  BSYNC.RECONVERGENT B1 ;  /* 0x0000000000017941 */ /* 0x000fea0003800200 */
.L_x_19459:
        /* <DEDUP_REMOVED lines=8> */
.L_x_19458:
        /* <DEDUP_REMOVED lines=16> */
.L_x_19467:
        /* <DEDUP_REMOVED lines=13> */
.L_x_19469:
[----:B------:R-:W-:Y:S05]  /*dd90*/  BSYNC.RECONVERGENT B2 ;  /* 0x0000000000027941 */ /* 0x000fea0003800200 */
.L_x_19468:
        /* <DEDUP_REMOVED lines=42> */
.L_x_19466:
[----:B------:R-:W-:Y:S05]  /*e040*/  BSYNC.RECONVERGENT B1 ;  /* 0x0000000000017941 */ /* 0x000fea0003800200 */
.L_x_19465:
        /* <DEDUP_REMOVED lines=8> */
.L_x_19464:
        /* <DEDUP_REMOVED lines=16> */
.L_x_19473:
        /* <DEDUP_REMOVED lines=13> */
.L_x_19475:
[----:B------:R-:W-:Y:S05]  /*e2a0*/  BSYNC.RECONVERGENT B2 ;  /* 0x0000000000027941 */ /* 0x000fea0003800200 */
.L_x_19474:
        /* <DEDUP_REMOVED lines=42> */
.L_x_19472:
[----:B------:R-:W-:Y:S05]  /*e550*/  BSYNC.RECONVERGENT B1 ;  /* 0x0000000000017941 */ /* 0x000fea0003800200 */
.L_x_19471:
        /* <DEDUP_REMOVED lines=8> */
.L_x_19470:
        /* <DEDUP_REMOVED lines=16> */
.L_x_19478:
        /* <DEDUP_REMOVED lines=13> */
.L_x_19480:
[----:B------:R-:W-:Y:S05]  /*e7b0*/  BSYNC.RECONVERGENT B2 ;  /* 0x0000000000027941 */ /* 0x000fea0003800200 */
.L_x_19479:
        /* <DEDUP_REMOVED lines=42> */
.L_x_19477:
[----:B------:R-:W-:Y:S05]  /*ea60*/  BSYNC.RECONVERGENT B1 ;  /* 0x0000000000017941 */ /* 0x000fea0003800200 */
.L_x_19476:
        /* <DEDUP_REMOVED lines=8> */
.L_x_19452:
        /* <DEDUP_REMOVED lines=16> */
.L_x_19481:
[----:B------:R-:W-:Y:S01]  /*ebf0*/  VIADD R88, R88, 0x100 ;  /* 0x0000010058587836 */ /* 0x000fe20000000000 */
[----:B------:R-:W-:-:S07]  /*ec00*/  IADD3 R90, PT, PT, R90, 0x100, RZ ;  /* 0x000001005a5a7810 */ /* 0x000fce0007ffe0ff */
.L_x_19431:
[----:B------:R-:W-:Y:S05]  /*ec10*/  BSYNC.RECONVERGENT B0 ;  /* 0x0000000000007941 */ /* 0x000fea0003800200 */
.L_x_19430:
        /* <DEDUP_REMOVED lines=9> */
.L_x_19484:
        /* <DEDUP_REMOVED lines=24> */
.L_x_19489:
        /* <DEDUP_REMOVED lines=13> */
.L_x_19491:
[----:B------:R-:W-:Y:S05]  /*ef00*/  BSYNC.RECONVERGENT B2 ;  /* 0x0000000000027941 */ /* 0x000fea0003800200 */
.L_x_19490:
        /* <DEDUP_REMOVED lines=42> */
.L_x_19488:
[----:B------:R-:W-:Y:S05]  /*f1b0*/  BSYNC.RECONVERGENT B1 ;  /* 0x0000000000017941 */ /* 0x000fea0003800200 */
.L_x_19487:
        /* <DEDUP_REMOVED lines=9> */
.L_x_19486:
        /* <DEDUP_REMOVED lines=19> */
.L_x_19495:
        /* <DEDUP_REMOVED lines=13> */
.L_x_19497:
[----:B------:R-:W-:Y:S05]  /*f450*/  BSYNC.RECONVERGENT B2 ;  /* 0x0000000000027941 */ /* 0x000fea0003800200 */
.L_x_19496:
        /* <DEDUP_REMOVED lines=42> */
.L_x_19494:
[----:B------:R-:W-:Y:S05]  /*f700*/  BSYNC.RECONVERGENT B1 ;  /* 0x0000000000017941 */ /* 0x000fea0003800200 */
.L_x_19493:
        /* <DEDUP_REMOVED lines=9> */
.L_x_19492:
        /* <DEDUP_REMOVED lines=19> */
.L_x_19501:
        /* <DEDUP_REMOVED lines=13> */
.L_x_19503:
[----:B------:R-:W-:Y:S05]  /*f9a0*/  BSYNC.RECONVERGENT B2 ;  /* 0x0000000000027941 */ /* 0x000fea0003800200 */
.L_x_19502:
        /* <DEDUP_REMOVED lines=42> */
.L_x_19500:
[----:B------:R-:W-:Y:S05]  /*fc50*/  BSYNC.RECONVERGENT B1 ;  /* 0x0000000000017941 */ /* 0x000fea0003800200 */
.L_x_19499:
        /* <DEDUP_REMOVED lines=9> */
.L_x_19498:
        /* <DEDUP_REMOVED lines=19> */
.L_x_19507:
        /* <DEDUP_REMOVED lines=13> */
.L_x_19509:
[----:B------:R-:W-:Y:S05]  /*fef0*/  BSYNC.RECONVERGENT B2 ;  /* 0x0000000000027941 */ /* 0x000fea0003800200 */
.L_x_19508:
        /* <DEDUP_REMOVED lines=42> */
.L_x_19506:
[----:B------:R-:W-:Y:S05]  /*101a0*/  BSYNC.RECONVERGENT B1 ;  /* 0x0000000000017941 */ /* 0x000fea0003800200 */
.L_x_19505:
        /* <DEDUP_REMOVED lines=10> */
.L_x_19485:
        /* <DEDUP_REMOVED lines=20> */
.L_x_19513:
        /* <DEDUP_REMOVED lines=13> */
.L_x_19515:
[----:B------:R-:W-:Y:S05]  /*10460*/  BSYNC.RECONVERGENT B2 ;  /* 0x0000000000027941 */ /* 0x000fea0003800200 */
.L_x_19514:
        /* <DEDUP_REMOVED lines=42> */
.L_x_19512:
[----:B------:R-:W-:Y:S05]  /*10710*/  BSYNC.RECONVERGENT B1 ;  /* 0x0000000000017941 */ /* 0x000fea0003800200 */
.L_x_19511:
[----:B------:R-:W-:Y:S01]  /*10720*/  I2FP.F32.U32 R4, R4 ;  /* 0x0000000400047245 */ /* 0x000fe20000201000 */
[----:B------:R-:W-:Y:S02]  /*10730*/  IMAD.MOV.U32 R7, RZ, RZ, 0x2f800000 ;  /* 0x2f800000ff077424 */ /* 0x000fe400078e00ff */
[----:B-----5:R-:W-:Y:S02]  /*10740*/  FMUL.FTZ R8, R60, UR17 ;  /* 0x000000113c087c20 */ /* 0x020fe40008410000 */
[----:B------:R-:W-:Y:S02]  /*10750*/  FFMA.FTZ R4, R4, R7, 1.1641532182693481445e-10 ;  /* 0x2f00000004047423 */ /* 0x000fe40000010007 */
[----:B------:R-:W-:-:S03]  /*10760*/  FMUL.FTZ R8, R8, UR16 ;  /* 0x0000001008087c20 */ /* 0x000fc60008410000 */
[----:B------:R-:W-:-:S04]  /*10770*/  FSETP.GTU.FTZ.AND P4, PT, R4, UR23, PT ;  /* 0x0000001704007c0b */ /* 0x000fc8000bf9c000 */
[----:B------:R-:W-:Y:S02]  /*10780*/  FSEL R84, R8, RZ, !P4 ;  /* 0x000000ff08547208 */ /* 0x000fe40006000000 */
[----:B------:R-:W-:-:S07]  /*10790*/  SEL R4, RZ, 0x1, P4 ;  /* 0x00000001ff047807 */ /* 0x000fce0002000000 */
.L_x_19510:
        /* <DEDUP_REMOVED lines=16> */
.L_x_19519:
        /* <DEDUP_REMOVED lines=13> */
.L_x_19521:
[----:B------:R-:W-:Y:S05]  /*10970*/  BSYNC.RECONVERGENT B2 ;  /* 0x0000000000027941 */ /* 0x000fea0003800200 */
.L_x_19520:
        /* <DEDUP_REMOVED lines=42> */
.L_x_19518:
[----:B------:R-:W-:Y:S05]  /*10c20*/  BSYNC.RECONVERGENT B1 ;  /* 0x0000000000017941 */ /* 0x000fea0003800200 */
.L_x_19517:
[----:B------:R-:W-:Y:S01]  /*10c30*/  HFMA2 R8, -RZ, RZ, 0.1171875, 0 ;  /* 0x2f800000ff087431 */ /* 0x000fe200000001ff */
[----:B------:R-:W-:Y:S01]  /*10c40*/  I2FP.F32.U32 R3, R3 ;  /* 0x0000000300037245 */ /* 0x000fe20000201000 */
[----:B-----5:R-:W-:-:S04]  /*10c50*/  FMUL.FTZ R85, R61, UR17 ;  /* 0x000000113d557c20 */ /* 0x020fc80008410000 */
[----:B------:R-:W-:Y:S01]  /*10c60*/  FMUL.FTZ R85, R85, UR16 ;  /* 0x0000001055557c20 */ /* 0x000fe20008410000 */
[----:B------:R-:W-:-:S05]  /*10c70*/  FFMA.FTZ R3, R3, R8, 1.1641532182693481445e-10 ;  /* 0x2f00000003037423 */ /* 0x000fca0000010008 */
[----:B------:R-:W-:-:S04]  /*10c80*/  FSETP.GTU.FTZ.AND P4, PT, R3, UR23, PT ;  /* 0x0000001703007c0b */ /* 0x000fc8000bf9c000 */
[----:B------:R-:W-:Y:S02]  /*10c90*/  FSEL R85, R85, RZ, !P4 ;  /* 0x000000ff55557208 */ /* 0x000fe40006000000 */
[----:B------:R-:W-:-:S07]  /*10ca0*/  SEL R3, RZ, 0x1, P4 ;  /* 0x00000001ff037807 */ /* 0x000fce0002000000 */
.L_x_19516:
        /* <DEDUP_REMOVED lines=16> */
.L_x_19525:
        /* <DEDUP_REMOVED lines=13> */
.L_x_19527:
[----:B------:R-:W-:Y:S05]  /*10e80*/  BSYNC.RECONVERGENT B2 ;  /* 0x0000000000027941 */ /* 0x000fea0003800200 */
.L_x_19526:
        /* <DEDUP_REMOVED lines=42> */
.L_x_19524:
[----:B------:R-:W-:Y:S05]  /*11130*/  BSYNC.RECONVERGENT B1 ;  /* 0x0000000000017941 */ /* 0x000fea0003800200 */
.L_x_19523:
        /* <DEDUP_REMOVED lines=8> */
.L_x_19522:
        /* <DEDUP_REMOVED lines=20> */
.L_x_19530:
        /* <DEDUP_REMOVED lines=13> */
.L_x_19532:
[----:B------:R-:W-:Y:S05]  /*113d0*/  BSYNC.RECONVERGENT B2 ;  /* 0x0000000000027941 */ /* 0x000fea0003800200 */
.L_x_19531:
        /* <DEDUP_REMOVED lines=42> */
.L_x_19529:
[----:B------:R-:W-:Y:S05]  /*11680*/  BSYNC.RECONVERGENT B1 ;  /* 0x0000000000017941 */ /* 0x000fea0003800200 */
.L_x_19528:
        /* <DEDUP_REMOVED lines=8> */
.L_x_19504:
[----:B------:R-:W0:Y:S02]  /*11710*/  LDC.64 R98, c[0x0][0x3a8] ;  /* 0x0000ea00ff627b82 */ /* 0x000e240000000a00 */
[----:B0-----:R-:W-:-:S05]  /*11720*/  IMAD.WIDE.U32 R98, R88, 0x10, R98 ;  /* 0x0000001058627825 */ /* 0x001fca00078e0062 */
[----:B-----5:R2:W-:Y:S01]  /*11730*/  STG.E.128 desc[UR12][R98.64], R84 ;  /* 0x0000005462007986 */ /* 0x0205e2000c101d0c */
[----:B------:R-:W-:Y:S05]  /*11740*/  BRA.U !UP2, `(.L_x_19483) ;  /* 0x000000010a2c7547 */ /* 0x000fea000b800000 */
[----:B--2---:R-:W0:Y:S01]  /*11750*/  LDC.64 R98, c[0x0][0x3b0] ;  /* 0x0000ec00ff627b82 */ /* 0x004e220000000a00 */
        /* <DEDUP_REMOVED lines=10> */
.L_x_19483:
[----:B------:R-:W-:Y:S05]  /*11800*/  BSYNC.RECONVERGENT B0 ;  /* 0x0000000000007941 */ /* 0x000fea0003800200 */
.L_x_19482:
[----:B------:R-:W-:Y:S01]  /*11810*/  FADD.FTZ R88, RZ, R64 ;  /* 0x00000040ff587221 */ /* 0x000fe20000010000 */
[C---:B------:R-:W-:Y:S01]  /*11820*/  ISETP.GT.U32.AND P4, PT, R11.reuse, 0x1ff, PT ;  /* 0x000001ff0b00780c */ /* 0x040fe20003f84070 */
[----:B------:R-:W-:Y:S01]  /*11830*/  BSSY.RECONVERGENT B0, `(.L_x_19533) ;  /* 0x0000072000007945 */ /* 0x000fe20003800200 */
[----:B------:R-:W-:Y:S01]  /*11840*/  ISETP.GT.U32.AND P6, PT, R11, 0x2ff, PT ;  /* 0x000002ff0b00780c */ /* 0x000fe20003fc4070 */
[----:B-1-3--:R-:W-:Y:S01]  /*11850*/  FADD.FTZ R91, R65, R88 ;  /* 0x00000058415b7221 */ /* 0x00afe20000010000 */
[C---:B------:R-:W-:Y:S01]  /*11860*/  ISETP.GT.U32.AND P5, PT, R11.reuse, 0x3ff, PT ;  /* 0x000003ff0b00780c */ /* 0x040fe20003fa4070 */
[----:B------:R-:W-:Y:S01]  /*11870*/  IMAD.MOV.U32 R105, RZ, RZ, RZ ;  /* 0x000000ffff697224 */ /* 0x000fe200078e00ff */
[----:B------:R-:W-:Y:S01]  /*11880*/  P2R R90, PR, RZ, 0x2 ;  /* 0x00000002ff5a7803 */ /* 0x000fe20000000000 */
        /* <DEDUP_REMOVED lines=74> */
[----:B------:R-:W-:Y:S02]  /*11d30*/  LOP3.LUT P5, R97, R89, 0x1f, RZ, 0xc0, !PT ;  /* 0x0000001f59617812 */ /* 0x000fe400078ac0ff */
        /* <DEDUP_REMOVED lines=33> */
.L_x_19534:
[----:B------:R-:W-:Y:S05]  /*11f50*/  BSYNC.RECONVERGENT B0 ;  /* 0x0000000000007941 */ /* 0x000fea0003800200 */
.L_x_19533:
        /* <DEDUP_REMOVED lines=12> */
.L_x_19536:
[----:B------:R-:W-:Y:S05]  /*12020*/  BSYNC.RECONVERGENT B0 ;  /* 0x0000000000007941 */ /* 0x000fea0003800200 */
.L_x_19535:
[----:B------:R-:W2:Y:S01]  /*12030*/  SHFL.DOWN PT, R98, R105, 0x4, 0x1f ;  /* 0x08801f0069627f89 */ /* 0x000ea200000e0000 */
[----:B------:R-:W-:Y:S01]  /*12040*/  ISETP.NE.AND P5, PT, R89, RZ, PT ;  /* 0x000000ff5900720c */ /* 0x000fe20003fa5270 */
[----:B------:R-:W-:Y:S01]  /*12050*/  UISETP.GE.AND UP0, UPT, UR6, 0x1, UPT ;  /* 0x000000010600788c */ /* 0x000fe2000bf06270 */
[----:B------:R-:W-:Y:S01]  /*12060*/  ISETP.NE.AND P4, PT, RZ, UR24, PT ;  /* 0x00000018ff007c0c */ /* 0x000fe2000bf85270 */
[----:B-1----:R-:W1:Y:S04]  /*12070*/  SHFL.DOWN PT, R97, R90, 0x4, 0x1f ;  /* 0x08801f005a617f89 */ /* 0x002e6800000e0000 */
[----:B------:R-:W3:Y:S01]  /*12080*/  SHFL.DOWN PT, R102, R91, 0x4, 0x1f ;  /* 0x08801f005b667f89 */ /* 0x000ee200000e0000 */
[----:B--2---:R-:W-:Y:S02]  /*12090*/  IADD3 R99, PT, PT, R98, R105, RZ ;  /* 0x0000006962637210 */ /* 0x004fe40007ffe0ff */
[----:B------:R-:W-:-:S02]  /*120a0*/  I2FP.F32.S32 R104, R98 ;  /* 0x0000006200687245 */ /* 0x000fc40000201400 */
[----:B0-----:R-:W-:Y:S01]  /*120b0*/  I2FP.F32.S32 R88, R99 ;  /* 0x0000006300587245 */ /* 0x001fe20000201400 */
[----:B------:R-:W0:Y:S01]  /*120c0*/  SHFL.DOWN PT, R108, R99, 0x2, 0x1f ;  /* 0x08401f00636c7f89 */ /* 0x000e2200000e0000 */
[----:B------:R-:W-:Y:S01]  /*120d0*/  I2FP.F32.S32 R98, R105 ;  /* 0x0000006900627245 */ /* 0x000fe20000201400 */
[C---:B-1----:R-:W-:Y:S01]  /*120e0*/  FMUL.FTZ R107, R97.reuse, R104 ;  /* 0x00000068616b7220 */ /* 0x042fe20000410000 */
[----:B------:R-:W1:Y:S01]  /*120f0*/  MUFU.RCP R103, R88 ;  /* 0x0000005800677308 */ /* 0x000e620000001000 */
[----:B------:R-:W-:Y:S01]  /*12100*/  FADD.FTZ R97, -R97, R90 ;  /* 0x0000005a61617221 */ /* 0x000fe20000010100 */
[----:B---3--:R-:W-:Y:S01]  /*12110*/  FADD.FTZ R102, R102, R91 ;  /* 0x0000005b66667221 */ /* 0x008fe20000010000 */
[----:B------:R-:W-:Y:S01]  /*12120*/  FFMA.FTZ R106, R98, R90, R107 ;  /* 0x0000005a626a7223 */ /* 0x000fe2000001006b */
[----:B------:R-:W-:Y:S01]  /*12130*/  MOV R107, UR22 ;  /* 0x00000016006b7c02 */ /* 0x000fe20008000f00 */
        /* <DEDUP_REMOVED lines=58> */
[----:B------:R-:W-:-:S05]  /*124e0*/  IMAD.U32 R88, RZ, RZ, UR5 ;  /* 0x00000005ff587e24 */ /* 0x000fca000f8e00ff */
        /* <DEDUP_REMOVED lines=18> */
.L_x_19539:
[----:B------:R-:W-:Y:S05]  /*12610*/  BSYNC.RECONVERGENT B0 ;  /* 0x0000000000007941 */ /* 0x000fea0003800200 */
.L_x_19538:
        /* <DEDUP_REMOVED lines=12> */
[----:B-----5:R-:W-:Y:S01]  /*126e0*/  FFMA.FTZ R90, R105, R22, R26 ;  /* 0x00000016695a7223 */ /* 0x020fe2000001001a */
[----:B0-----:R-:W-:-:S04]  /*126f0*/  IMAD.WIDE.U32 R102, R99, 0x10, R88 ;  /* 0x0000001063667825 */ /* 0x001fc800078e0058 */
[----:B------:R-:W-:Y:S01]  /*12700*/  FFMA.FTZ R88, R91, R20, R24 ;  /* 0x000000145b587223 */ /* 0x000fe20000010018 */
[----:B------:R-:W-:Y:S01]  /*12710*/  FFMA.FTZ R89, R100, R21, R25 ;  /* 0x0000001564597223 */ /* 0x000fe20000010019 */
[----:B------:R-:W-:Y:S01]  /*12720*/  FFMA.FTZ R91, R104, R23, R27 ;  /* 0x00000017685b7223 */ /* 0x000fe2000001001b */
[----:B------:R-:W-:-:S04]  /*12730*/  VIADD R99, R99, 0x100 ;  /* 0x0000010063637836 */ /* 0x000fc80000000000 */
[----:B------:R1:W-:Y:S03]  /*12740*/  STG.E.128 desc[UR12][R102.64], R88 ;  /* 0x0000005866007986 */ /* 0x0003e6000c101d0c */
.L_x_19541:
[----:B------:R-:W-:Y:S05]  /*12750*/  BSYNC.RECONVERGENT B0 ;  /* 0x0000000000007941 */ /* 0x000fea0003800200 */
.L_x_19540:
        /* <DEDUP_REMOVED lines=19> */
.L_x_19543:
[----:B------:R-:W-:Y:S05]  /*12890*/  BSYNC.RECONVERGENT B0 ;  /* 0x0000000000007941 */ /* 0x000fea0003800200 */
.L_x_19542:
        /* <DEDUP_REMOVED lines=18> */
.L_x_19545:
[----:B------:R-:W-:Y:S05]  /*129c0*/  BSYNC.RECONVERGENT B0 ;  /* 0x0000000000007941 */ /* 0x000fea0003800200 */
.L_x_19544:
        /* <DEDUP_REMOVED lines=18> */
.L_x_19547:
[----:B------:R-:W-:Y:S05]  /*12af0*/  BSYNC.RECONVERGENT B0 ;  /* 0x0000000000007941 */ /* 0x000fea0003800200 */
.L_x_19546:
        /* <DEDUP_REMOVED lines=15> */
[----:B------:R-:W-:-:S05]  /*12bf0*/  FFMA.FTZ R91, R102, R55, R59 ;  /* 0x00000037665b7223 */ /* 0x000fca000001003b */
[----:B------:R0:W-:Y:S02]  /*12c00*/  STG.E.128 desc[UR12][R98.64], R88 ;  /* 0x0000005862007986 */ /* 0x0001e4000c101d0c */
.L_x_19548:
[----:B------:R-:W-:Y:S05]  /*12c10*/  BSYNC.RECONVERGENT B0 ;  /* 0x0000000000007941 */ /* 0x000fea0003800200 */
.L_x_19537:
[----:B------:R-:W-:Y:S02]  /*12c20*/  UIADD3 UR22, UPT, UPT, UR22, UR20, URZ ;  /* 0x0000001416167290 */ /* 0x000fe4000fffe0ff */
[----:B------:R-:W-:Y:S02]  /*12c30*/  UPLOP3.LUT UP1, UPT, UPT, UPT, UP1, 0x40, 0x4 ;  /* 0x000000000004789c */ /* 0x000fe40003f2e810 */
[----:B------:R-:W-:-:S09]  /*12c40*/  UISETP.GE.AND UP0, UPT, UR22, UR21, UPT ;  /* 0x000000151600728c */ /* 0x000fd2000bf06270 */
[----:B------:R-:W-:Y:S05]  /*12c50*/  BRA.U !UP0, `(.L_x_19549) ;  /* 0xfffffee108907547 */ /* 0x000fea000b83ffff */
[----:B------:R-:W-:Y:S05]  /*12c60*/  EXIT ;  /* 0x000000000000794d */ /* 0x000fea0003800000 */
.L_x_19550:
        /* <DEDUP_REMOVED lines=9> */
.L_x_21057:


//--------------------- .text._ZN10layer_norm13ln_fwd_kernelINS_13Kernel_traitsIfffffjLj6144ELj1ELj1ELj8ELj16ENS_18Kernel_traits_baseILj6144EfffffjLj256EEEEELb1ELb0ELb1ELb1EEEvNS_9FwdParamsE --------------------------
	.section	.text._ZN10layer_norm13ln_fwd_kernelINS_13Kernel_traitsIfffffjLj6144ELj1ELj1ELj8ELj16ENS_18Kernel_traits_baseILj6144EfffffjLj256EEEEELb1ELb0ELb1ELb1EEEvNS_9FwdParamsE,"ax",@progbits
	.align	128
        .global         _ZN10layer_norm13ln_fwd_kernelINS_13Kernel_traitsIfffffjLj6144ELj1ELj1ELj8ELj16ENS_18Kernel_traits_baseILj6144EfffffjLj256EEEEELb1ELb0ELb1ELb1EEEvNS_9FwdParamsE
        .type           _ZN10layer_norm13ln_fwd_kernelINS_13Kernel_traitsIfffffjLj6144ELj1ELj1ELj8ELj16ENS_18Kernel_traits_baseILj6144EfffffjLj256EEEEELb1ELb0ELb1ELb1EEEvNS_9FwdParamsE,@function
        .size           _ZN10layer_norm13ln_fwd_kernelINS_13Kernel_traitsIfffffjLj6144ELj1ELj1ELj8ELj16ENS_18Kernel_traits_baseILj6144EfffffjLj256EEEEELb1ELb0ELb1ELb1EEEvNS_9FwdParamsE,(.L_x_21058 - _ZN10layer_norm13ln_fwd_kernelINS_13Kernel_traitsIfffffjLj6144ELj1ELj1ELj8ELj16ENS_18Kernel_traits_baseILj6144EfffffjLj256EEEEELb1ELb0ELb1ELb1EEEvNS_9FwdParamsE)
        .other          _ZN10layer_norm13ln_fwd_kernelINS_13Kernel_traitsIfffffjLj6144ELj1ELj1ELj8ELj16ENS_18Kernel_traits_baseILj6144EfffffjLj256EEEEELb1ELb0ELb1ELb1EEEvNS_9FwdParamsE,@"STO_CUDA_ENTRY STV_DEFAULT"
_ZN10layer_norm13ln_fwd_kernelINS_13Kernel_traitsIfffffjLj6144ELj1ELj1ELj8ELj16ENS_18Kernel_traits_baseILj6144EfffffjLj256EEEEELb1ELb0ELb1ELb1EEEvNS_9FwdParamsE:
.text._ZN10layer_norm13ln_fwd_kernelINS_13Kernel_traitsIfffffjLj6144ELj1ELj1ELj8ELj16ENS_18Kernel_traits_baseILj6144EfffffjLj256EEEEELb1ELb0ELb1ELb1EEEvNS_9FwdParamsE:
        /* <DEDUP_REMOVED lines=9> */
[----:B--2---:R-:W-:-:S02]  /*0090*/  IMAD.U32 R2, RZ, RZ, UR14 ;  /* 0x0000000eff027e24 */ /* 0x004fc4000f8e00ff */
[----:B------:R-:W-:-:S08]  /*00a0*/  IMAD.U32 R3, RZ, RZ, UR15 ;  /* 0x0000000fff037e24 */ /* 0x000fd0000f8e00ff */
[----:B-1----:R-:W-:Y:S01]  /*00b0*/  @P1 MOV R4, R0 ;  /* 0x0000000000041202 */ /* 0x002fe20000000f00 */
[----:B---3--:R-:W2:Y:S01]  /*00c0*/  @P1 LDG.E.64 R2, desc[UR12][R2.64] ;  /* 0x0000000c02021981 */ /* 0x008ea2000c1e1b00 */
[----:B----4-:R-:W-:Y:S01]  /*00d0*/  @P1 IMAD.MOV.U32 R5, RZ, RZ, R61 ;  /* 0x000000ffff051224 */ /* 0x010fe200078e003d */
[----:B------:R-:W1:Y:S01]  /*00e0*/  S2UR UR7, SR_CTAID.X ;  /* 0x00000000000779c3 */ /* 0x000e620000002500 */
[----:B0-----:R-:W-:-:S03]  /*00f0*/  ISETP.NE.U32.AND P0, PT, RZ, UR4, PT ;  /* 0x00000004ff007c0c */ /* 0x001fc6000bf05070 */
[----:B------:R-:W3:Y:S01]  /*0100*/  @P1 LDG.E.64 R52, desc[UR12][R4.64] ;  /* 0x0000000c04341981 */ /* 0x000ee2000c1e1b00 */
[----:B------:R-:W1:Y:S01]  /*0110*/  LDCU UR4, c[0x0][0x384] ;  /* 0x00007080ff0477ac */ /* 0x000e620008000800 */
[----:B------:R-:W-:Y:S02]  /*0120*/  ISETP.NE.AND.EX P0, PT, RZ, UR5, PT, P0 ;  /* 0x00000005ff007c0c */ /* 0x000fe4000bf05300 */
[----:B------:R-:W3:Y:S11]  /*0130*/  @P1 LDC R63, c[0x0][0x460] ;  /* 0x00011800ff3f1b82 */ /* 0x000ef60000000800 */
[----:B------:R-:W0:Y:S08]  /*0140*/  @P0 LDC.64 R54, c[0x0][0x3d0] ;  /* 0x0000f400ff360b82 */ /* 0x000e300000000a00 */
[----:B------:R-:W4:Y:S01]  /*0150*/  @P0 LDC.64 R56, c[0x0][0x438] ;  /* 0x00010e00ff380b82 */ /* 0x000f220000000a00 */
[----:B0-----:R-:W-:-:S05]  /*0160*/  @P0 IMAD.WIDE.U32 R54, R59, 0x10, R54 ;  /* 0x000000103b360825 */ /* 0x001fca00078e0036 */
        /* <DEDUP_REMOVED lines=13> */
[----:B------:R-:W4:Y:S01]  /*0240*/  LDC R58, c[0x0][0x360] ;  /* 0x0000d800ff3a7b82 */ /* 0x000f220000000800 */
[----:B-1----:R-:W-:-:S06]  /*0250*/  UISETP.GE.AND UP0, UPT, UR7, UR4, UPT ;  /* 0x000000040700728c */ /* 0x002fcc000bf06270 */
[----:B------:R-:W-:Y:S01]  /*0260*/  PLOP3.LUT P3, PT, PT, PT, UP0, 0x80, 0x8 ;  /* 0x000000000008781c */ /* 0x000fe20003f6f008 */
[----:B----4-:R-:W-:Y:S01]  /*0270*/  IMAD R87, R58, UR7, R59 ;  /* 0x000000073a577c24 */ /* 0x010fe2000f8e023b */
[----:B--2---:R-:W-:Y:S02]  /*0280*/  @P1 R2UR UR14, R2 ;  /* 0x00000000020e12ca */ /* 0x004fe400000e0000 */
[----:B------:R-:W-:Y:S02]  /*0290*/  @P1 R2UR UR15, R3 ;  /* 0x00000000030f12ca */ /* 0x000fe400000e0000 */
[----:B---3--:R-:W-:-:S05]  /*02a0*/  @P1 IADD3 R0, P2, PT, R52, R63, RZ ;  /* 0x0000003f34001210 */ /* 0x008fca0007f5e0ff */
[----:B------:R-:W-:Y:S01]  /*02b0*/  @P1 IMAD.X R61, RZ, RZ, R53, P2 ;  /* 0x000000ffff3d1224 */ /* 0x000fe200010e0635 */
[----:B0-----:R-:W-:Y:S07]  /*02c0*/  @P0 BRA `(.L_x_19551) ;  /* 0x0000000000500947 */ /* 0x001fee0003800000 */
        /* <DEDUP_REMOVED lines=20> */
.L_x_19551:
[----:B------:R-:W-:Y:S01]  /*0410*/  SHF.R.U64 R90, R0, 0x2, R61 ;  /* 0x00000002005a7819 */ /* 0x000fe2000000123d */
[----:B------:R-:W-:Y:S06]  /*0420*/  @P3 EXIT ;  /* 0x000000000000394d */ /* 0x000fec0003800000 */
[----:B------:R-:W-:Y:S01]  /*0430*/  IMAD.HI.U32 R3, R87, -0x326172a9, RZ ;  /* 0xcd9e8d5757037827 */ /* 0x000fe200078e00ff */
[----:B------:R-:W-:Y:S01]  /*0440*/  SHF.R.U32.HI R86, RZ, 0x2, R61 ;  /* 0x00000002ff567819 */ /* 0x000fe2000001163d */
[----:B------:R-:W-:Y:S02]  /*0450*/  UIADD3 UR26, UPT, UPT, UR14, -0x61c88647, URZ ;  /* 0x9e3779b90e1a7890 */ /* 0x000fe4000fffe0ff */
[----:B------:R-:W-:Y:S02]  /*0460*/  HFMA2 R83, -RZ, RZ, 0, 0 ;  /* 0x00000000ff537431 */ /* 0x000fe400000001ff */
[----:B------:R-:W-:Y:S01]  /*0470*/  IMAD.HI.U32 R2, R90, -0x2daee0ad, RZ ;  /* 0xd2511f535a027827 */ /* 0x000fe200078e00ff */
[----:B------:R-:W-:Y:S01]  /*0480*/  LOP3.LUT R3, R86, UR14, R3, 0x96, !PT ;  /* 0x0000000e56037c12 */ /* 0x000fe2000f8e9603 */
[----:B------:R-:W-:Y:S01]  /*0490*/  UIADD3 UR27, UPT, UPT, UR15, -0x4498517b, URZ ;  /* 0xbb67ae850f1b7890 */ /* 0x000fe2000fffe0ff */
[----:B------:R-:W-:Y:S01]  /*04a0*/  LOP3.LUT R91, R0, 0x3, RZ, 0xc0, !PT ;  /* 0x00000003005b7812 */ /* 0x000fe200078ec0ff */
        /* <DEDUP_REMOVED lines=13> */
[----:B------:R-:W-:Y:S01]  /*0580*/  UIADD3 UR32, UPT, UPT, UR14, 0x78dde6e4, URZ ;  /* 0x78dde6e40e207890 */ /* 0x000fe2000fffe0ff */
[----:B------:R-:W-:Y:S01]  /*0590*/  IMAD.HI.U32 R2, R54, -0x326172a9, RZ ;  /* 0xcd9e8d5736027827 */ /* 0x000fe200078e00ff */
[----:B------:R-:W-:-:S02]  /*05a0*/  UIADD3 UR33, UPT, UPT, UR15, -0x126145ec, URZ ;  /* 0xed9eba140f217890 */ /* 0x000fc4000fffe0ff */
        /* <DEDUP_REMOVED lines=66> */
.L_x_19760:
[----:B------:R-:W-:-:S06]  /*09d0*/  UIMAD.WIDE UR4, UR7, 0x4, UR8 ;  /* 0x00000004070478a5 */ /* 0x000fcc000f8e0208 */
[----:B0-----:R-:W-:Y:S02]  /*09e0*/  IMAD.U32 R58, RZ, RZ, UR4 ;  /* 0x00000004ff3a7e24 */ /* 0x001fe4000f8e00ff */
[----:B------:R-:W-:-:S05]  /*09f0*/  IMAD.U32 R59, RZ, RZ, UR5 ;  /* 0x00000005ff3b7e24 */ /* 0x000fca000f8e00ff */
[----:B-1----:R-:W2:Y:S01]  /*0a00*/  LDG.E R0, desc[UR12][R58.64] ;  /* 0x0000000c3a007981 */ /* 0x002ea2000c1e1900 */
[----:B------:R-:W-:Y:S01]  /*0a10*/  UIMAD.WIDE UR4, UR7, 0x4, UR10 ;  /* 0x00000004070478a5 */ /* 0x000fe2000f8e020a */
[----:B------:R-:W0:Y:S05]  /*0a20*/  S2R R93, SR_TID.X ;  /* 0x00000000005d7919 */ /* 0x000e2a0000002100 */
[----:B------:R-:W-:Y:S01]  /*0a30*/  IMAD.U32 R61, RZ, RZ, UR5 ;  /* 0x00000005ff3d7e24 */ /* 0x000fe2000f8e00ff */
[----:B------:R-:W-:Y:S02]  /*0a40*/  MOV R76, RZ ;  /* 0x000000ff004c7202 */ /* 0x000fe40000000f00 */
[----:B--2---:R-:W-:-:S13]  /*0a50*/  ISETP.GE.AND P0, PT, R0, 0x1, PT ;  /* 0x000000010000780c */ /* 0x004fda0003f06270 */
[----:B------:R-:W1:Y:S01]  /*0a60*/  @P0 LDC.64 R56, c[0x0][0x390] ;  /* 0x0000e400ff380b82 */ /* 0x000e620000000a00 */
[----:B------:R-:W-:-:S05]  /*0a70*/  @P0 IADD3 R60, PT, PT, R0, -0x1, RZ ;  /* 0xffffffff003c0810 */ /* 0x000fca0007ffe0ff */
[----:B------:R-:W-:Y:S02]  /*0a80*/  @P0 IMAD R62, R60, UR22, RZ ;  /* 0x000000163c3e0c24 */ /* 0x000fe4000f8e02ff */
[----:B------:R-:W-:-:S03]  /*0a90*/  IMAD.U32 R60, RZ, RZ, UR4 ;  /* 0x00000004ff3c7e24 */ /* 0x000fc6000f8e00ff */
[----:B------:R-:W-:-:S03]  /*0aa0*/  @P0 SHF.R.S32.HI R63, RZ, 0x1f, R62 ;  /* 0x0000001fff3f0819 */ /* 0x000fc6000001143e */
[----:B------:R-:W2:Y:S01]  /*0ab0*/  LDG.E R60, desc[UR12][R60.64] ;  /* 0x0000000c3c3c7981 */ /* 0x000ea2000c1e1900 */
[----:B------:R-:W-:-:S04]  /*0ac0*/  @P0 LEA.HI R62, R63, R62, RZ, 0x2 ;  /* 0x0000003e3f3e0211 */ /* 0x000fc800078f10ff */
[----:B0-----:R-:W-:-:S05]  /*0ad0*/  @P0 LEA.HI.SX32 R76, R62, R93, 0x1e ;  /* 0x0000005d3e4c0211 */ /* 0x001fca00078ff2ff */
[----:B-1----:R-:W-:-:S05]  /*0ae0*/  @P0 IMAD.WIDE.U32 R56, R76, 0x10, R56 ;  /* 0x000000104c380825 */ /* 0x002fca00078e0038 */
[----:B-----5:R0:W5:Y:S01]  /*0af0*/  @P0 LDG.E.128 R52, desc[UR12][R56.64] ;  /* 0x0000000c38340981 */ /* 0x020162000c1e1d00 */
[----:B------:R-:W-:Y:S02]  /*0b00*/  UIMAD UR4, UR7, UR22, URZ ;  /* 0x00000016070472a4 */ /* 0x000fe4000f8e02ff */
[----:B------:R-:W-:Y:S02]  /*0b10*/  UISETP.NE.U32.AND UP0, UPT, UR18, URZ, UPT ;  /* 0x000000ff1200728c */ /* 0x000fe4000bf05070 */
[----:B------:R-:W-:Y:S02]  /*0b20*/  USHF.R.S32.HI UR5, URZ, 0x1f, UR4 ;  /* 0x0000001fff057899 */ /* 0x000fe40008011404 */
[----:B------:R-:W-:Y:S02]  /*0b30*/  UISETP.NE.AND.EX UP0, UPT, UR19, URZ, UPT, UP0 ;  /* 0x000000ff1300728c */ /* 0x000fe4000bf05300 */
[----:B------:R-:W-:-:S06]  /*0b40*/  ULEA.HI UR5, UR5, UR4, URZ, 0x2 ;  /* 0x0000000405057291 */ /* 0x000fcc000f8f10ff */
[----:B------:R-:W-:-:S05]  /*0b50*/  IMAD.U32 R58, RZ, RZ, UR5 ;  /* 0x00000005ff3a7e24 */ /* 0x000fca000f8e00ff */
[----:B------:R-:W-:Y:S02]  /*0b60*/  LEA.HI.SX32 R77, R58, R93, 0x1e ;  /* 0x0000005d3a4d7211 */ /* 0x000fe400078ff2ff */
[----:B--2---:R-:W-:Y:S01]  /*0b70*/  R2UR UR6, R60 ;  /* 0x000000003c0672ca */ /* 0x004fe200000e0000 */
[----:B0-----:R-:W-:-:S14]  /*0b80*/  BRA.U !UP0, `(.L_x_19552) ;  /* 0x0000001508307547 */ /* 0x001fdc000b800000 */
[----:B------:R-:W0:Y:S02]  /*0b90*/  LDC.64 R58, c[0x0][0x3a0] ;  /* 0x0000e800ff3a7b82 */ /* 0x000e240000000a00 */
        /* <DEDUP_REMOVED lines=21> */
.L_x_19555:
        /* <DEDUP_REMOVED lines=12> */
.L_x_19556:
        /* <DEDUP_REMOVED lines=43> */
.L_x_19554:
        /* <DEDUP_REMOVED lines=9> */
.L_x_19553:
        /* <DEDUP_REMOVED lines=18> */
.L_x_19559:
        /* <DEDUP_REMOVED lines=12> */
.L_x_19560:
        /* <DEDUP_REMOVED lines=43> */
.L_x_19558:
        /* <DEDUP_REMOVED lines=9> */
.L_x_19557:
        /* <DEDUP_REMOVED lines=18> */
.L_x_19563:
        /* <DEDUP_REMOVED lines=12> */
.L_x_19564:
        /* <DEDUP_REMOVED lines=43> */
.L_x_19562:
        /* <DEDUP_REMOVED lines=9> */
.L_x_19561:
        /* <DEDUP_REMOVED lines=18> */
.L_x_19567:
        /* <DEDUP_REMOVED lines=12> */
.L_x_19568:
        /* <DEDUP_REMOVED lines=42> */
.L_x_19566:
        /* <DEDUP_REMOVED lines=10> */
.L_x_19552:
[----:B------:R-:W-:Y:S01]  /*2050*/  MOV R58, R91 ;  /* 0x0000005b003a7202 */ /* 0x000fe20000000f00 */
        /* <DEDUP_REMOVED lines=18> */
.L_x_19571:
        /* <DEDUP_REMOVED lines=12> */
.L_x_19572:
        /* <DEDUP_REMOVED lines=42> */
.L_x_19570:
        /* <DEDUP_REMOVED lines=8> */
.L_x_19569:
        /* <DEDUP_REMOVED lines=15> */
.L_x_19575:
        /* <DEDUP_REMOVED lines=12> */
.L_x_19576:
        /* <DEDUP_REMOVED lines=43> */
.L_x_19574:
        /* <DEDUP_REMOVED lines=8> */
.L_x_19573:
        /* <DEDUP_REMOVED lines=15> */
.L_x_19579:
        /* <DEDUP_REMOVED lines=12> */
.L_x_19580:
        /* <DEDUP_REMOVED lines=43> */
.L_x_19578:
        /* <DEDUP_REMOVED lines=8> */
.L_x_19577:
        /* <DEDUP_REMOVED lines=15> */
.L_x_19582:
        /* <DEDUP_REMOVED lines=12> */
.L_x_19583:
        /* <DEDUP_REMOVED lines=43> */
.L_x_19581:
        /* <DEDUP_REMOVED lines=8> */
.L_x_19565:
[----:B------:R-:W0:Y:S01]  /*3400*/  LDC.64 R88, c[0x0][0x3a8] ;  /* 0x0000ea00ff587b82 */ /* 0x000e220000000a00 */
[----:B------:R-:W-:Y:S02]  /*3410*/  VIADD R65, R76, 0x100 ;  /* 0x000001004c417836 */ /* 0x000fe40000000000 */
[----:B0-----:R-:W-:-:S05]  /*3420*/  IMAD.WIDE.U32 R60, R77, 0x10, R88 ;  /* 0x000000104d3c7825 */ /* 0x001fca00078e0058 */
        /* <DEDUP_REMOVED lines=13> */
.L_x_19584:
[----:B------:R-:W-:Y:S05]  /*3500*/  @!P0 BRA `(.L_x_19585) ;  /* 0x00000000000c8947 */ /* 0x000fea0003800000 */
[----:B------:R-:W2:Y:S02]  /*3510*/  LDC.64 R52, c[0x0][0x390] ;  /* 0x0000e400ff347b82 */ /* 0x000ea40000000a00 */
[----:B--2---:R-:W-:-:S06]  /*3520*/  IMAD.WIDE.U32 R52, R65, 0x10, R52 ;  /* 0x0000001041347825 */ /* 0x004fcc00078e0034 */
[----:B------:R-:W5:Y:S02]  /*3530*/  LDG.E.128 R52, desc[UR12][R52.64] ;  /* 0x0000000c34347981 */ /* 0x000f64000c1e1d00 */
.L_x_19585:
[----:B------:R-:W-:Y:S01]  /*3540*/  VIADD R67, R77, 0x100 ;  /* 0x000001004d437836 */ /* 0x000fe20000000000 */
[----:B------:R-:W-:Y:S06]  /*3550*/  BRA.U !UP0, `(.L_x_19586) ;  /* 0x0000001508347547 */ /* 0x000fec000b800000 */
[----:B-1----:R-:W1:Y:S02]  /*3560*/  LDC.64 R62, c[0x0][0x3a0] ;  /* 0x0000e800ff3e7b82 */ /* 0x002e640000000a00 */
[----:B-1----:R-:W-:-:S06]  /*3570*/  IMAD.WIDE.U32 R62, R67, 0x10, R62 ;  /* 0x00000010433e7825 */ /* 0x002fcc00078e003e */
[----:B0-----:R-:W5:Y:S01]  /*3580*/  LDG.E.128 R60, desc[UR12][R62.64] ;  /* 0x0000000c3e3c7981 */ /* 0x001f62000c1e1d00 */
        /* <DEDUP_REMOVED lines=19> */
.L_x_19589:
        /* <DEDUP_REMOVED lines=12> */
.L_x_19590:
        /* <DEDUP_REMOVED lines=43> */
.L_x_19588:
        /* <DEDUP_REMOVED lines=9> */
.L_x_19587:
        /* <DEDUP_REMOVED lines=18> */
.L_x_19593:
        /* <DEDUP_REMOVED lines=12> */
.L_x_19594:
        /* <DEDUP_REMOVED lines=43> */
.L_x_19592:
        /* <DEDUP_REMOVED lines=9> */
.L_x_19591:
        /* <DEDUP_REMOVED lines=18> */
.L_x_19597:
        /* <DEDUP_REMOVED lines=12> */
.L_x_19598:
        /* <DEDUP_REMOVED lines=43> */
.L_x_19596:
        /* <DEDUP_REMOVED lines=9> */
.L_x_19595:
        /* <DEDUP_REMOVED lines=18> */
.L_x_19601:
        /* <DEDUP_REMOVED lines=12> */
.L_x_19602:
        /* <DEDUP_REMOVED lines=43> */
.L_x_19600:
        /* <DEDUP_REMOVED lines=10> */
.L_x_19586:
        /* <DEDUP_REMOVED lines=19> */
.L_x_19605:
        /* <DEDUP_REMOVED lines=12> */
.L_x_19606:
        /* <DEDUP_REMOVED lines=42> */
.L_x_19604:
        /* <DEDUP_REMOVED lines=8> */
.L_x_19603:
        /* <DEDUP_REMOVED lines=15> */
.L_x_19609:
        /* <DEDUP_REMOVED lines=12> */
.L_x_19610:
        /* <DEDUP_REMOVED lines=43> */
.L_x_19608:
        /* <DEDUP_REMOVED lines=8> */
.L_x_19607:
        /* <DEDUP_REMOVED lines=15> */
.L_x_19613:
        /* <DEDUP_REMOVED lines=12> */
.L_x_19614:
        /* <DEDUP_REMOVED lines=43> */
.L_x_19612:
        /* <DEDUP_REMOVED lines=8> */
.L_x_19611:
        /* <DEDUP_REMOVED lines=15> */
.L_x_19616:
        /* <DEDUP_REMOVED lines=12> */
.L_x_19617:
        /* <DEDUP_REMOVED lines=43> */
.L_x_19615:
        /* <DEDUP_REMOVED lines=8> */
.L_x_19599:
[----:B------:R-:W-:-:S05]  /*5de0*/  IMAD.WIDE.U32 R66, R67, 0x10, R88 ;  /* 0x0000001043427825 */ /* 0x000fca00078e0058 */
[----:B-----5:R0:W-:Y:S01]  /*5df0*/  STG.E.128 desc[UR12][R66.64], R60 ;  /* 0x0000003c42007986 */ /* 0x0201e2000c101d0c */
        /* <DEDUP_REMOVED lines=12> */
.L_x_19618:
[----:B------:R-:W-:Y:S05]  /*5ec0*/  @!P0 BRA `(.L_x_19619) ;  /* 0x0000000000108947 */ /* 0x000fea0003800000 */
[----:B------:R-:W2:Y:S01]  /*5ed0*/  LDC.64 R52, c[0x0][0x390] ;  /* 0x0000e400ff347b82 */ /* 0x000ea20000000a00 */
[----:B------:R-:W-:-:S04]  /*5ee0*/  VIADD R55, R76, 0x200 ;  /* 0x000002004c377836 */ /* 0x000fc80000000000 */
[----:B--2---:R-:W-:-:S06]  /*5ef0*/  IMAD.WIDE.U32 R52, R55, 0x10, R52 ;  /* 0x0000001037347825 */ /* 0x004fcc00078e0034 */
[----:B------:R-:W5:Y:S02]  /*5f00*/  LDG.E.128 R52, desc[UR12][R52.64] ;  /* 0x0000000c34347981 */ /* 0x000f64000c1e1d00 */
.L_x_19619:
[----:B------:R-:W-:Y:S05]  /*5f10*/  BRA.U !UP0, `(.L_x_19620) ;  /* 0x0000001508347547 */ /* 0x000fea000b800000 */
[----:B0-----:R-:W0:Y:S01]  /*5f20*/  LDC.64 R66, c[0x0][0x3a0] ;  /* 0x0000e800ff427b82 */ /* 0x001e220000000a00 */
[----:B-1----:R-:W-:-:S04]  /*5f30*/  VIADD R65, R77, 0x200 ;  /* 0x000002004d417836 */ /* 0x002fc80000000000 */
        /* <DEDUP_REMOVED lines=21> */
.L_x_19623:
        /* <DEDUP_REMOVED lines=12> */
.L_x_19624:
        /* <DEDUP_REMOVED lines=43> */
.L_x_19622:
        /* <DEDUP_REMOVED lines=9> */
.L_x_19621:
        /* <DEDUP_REMOVED lines=18> */
.L_x_19627:
        /* <DEDUP_REMOVED lines=12> */
.L_x_19628:
        /* <DEDUP_REMOVED lines=43> */
.L_x_19626:
        /* <DEDUP_REMOVED lines=9> */
.L_x_19625:
        /* <DEDUP_REMOVED lines=18> */
.L_x_19631:
        /* <DEDUP_REMOVED lines=12> */
.L_x_19632:
        /* <DEDUP_REMOVED lines=43> */
.L_x_19630:
        /* <DEDUP_REMOVED lines=9> */
.L_x_19629:
        /* <DEDUP_REMOVED lines=18> */
.L_x_19635:
        /* <DEDUP_REMOVED lines=12> */
.L_x_19636:
        /* <DEDUP_REMOVED lines=42> */
.L_x_19634:
        /* <DEDUP_REMOVED lines=10> */
.L_x_19620:
[----:B0-----:R-:W-:Y:S01]  /*73f0*/  IMAD.MOV.U32 R66, RZ, RZ, R69 ;  /* 0x000000ffff427224 */ /* 0x001fe200078e0045 */
[----:B------:R-:W-:Y:S01]  /*7400*/  MOV R72, R68 ;  /* 0x0000004400487202 */ /* 0x000fe20000000f00 */
[----:B-1----:R-:W-:Y:S01]  /*7410*/  IMAD.MOV.U32 R64, RZ, RZ, RZ ;  /* 0x000000ffff407224 */ /* 0x002fe200078e00ff */
        /* <DEDUP_REMOVED lines=16> */
.L_x_19639:
        /* <DEDUP_REMOVED lines=12> */
.L_x_19640:
        /* <DEDUP_REMOVED lines=42> */
.L_x_19638:
        /* <DEDUP_REMOVED lines=8> */
.L_x_19637:
        /* <DEDUP_REMOVED lines=15> */
.L_x_19643:
        /* <DEDUP_REMOVED lines=12> */
.L_x_19644:
        /* <DEDUP_REMOVED lines=43> */
.L_x_19642:
        /* <DEDUP_REMOVED lines=8> */
.L_x_19641:
        /* <DEDUP_REMOVED lines=15> */
.L_x_19647:
        /* <DEDUP_REMOVED lines=12> */
.L_x_19648:
        /* <DEDUP_REMOVED lines=43> */
.L_x_19646:
        /* <DEDUP_REMOVED lines=8> */
.L_x_19645:
        /* <DEDUP_REMOVED lines=15> */
.L_x_19650:
        /* <DEDUP_REMOVED lines=12> */
.L_x_19651:
        /* <DEDUP_REMOVED lines=43> */
.L_x_19649:
        /* <DEDUP_REMOVED lines=8> */
.L_x_19633:
        /* <DEDUP_REMOVED lines=16> */
.L_x_19652:
[----:B------:R-:W-:Y:S05]  /*88a0*/  @!P0 BRA `(.L_x_19653) ;  /* 0x0000000000108947 */ /* 0x000fea0003800000 */
[----:B------:R-:W2:Y:S01]  /*88b0*/  LDC.64 R52, c[0x0][0x390] ;  /* 0x0000e400ff347b82 */ /* 0x000ea20000000a00 */
[----:B------:R-:W-:-:S05]  /*88c0*/  IADD3 R55, PT, PT, R76, 0x300, RZ ;  /* 0x000003004c377810 */ /* 0x000fca0007ffe0ff */
[----:B--2---:R-:W-:-:S06]  /*88d0*/  IMAD.WIDE.U32 R52, R55, 0x10, R52 ;  /* 0x0000001037347825 */ /* 0x004fcc00078e0034 */
[----:B------:R-:W5:Y:S02]  /*88e0*/  LDG.E.128 R52, desc[UR12][R52.64] ;  /* 0x0000000c34347981 */ /* 0x000f64000c1e1d00 */
.L_x_19653:
[----:B------:R-:W-:Y:S05]  /*88f0*/  BRA.U !UP0, `(.L_x_19654) ;  /* 0x0000001508387547 */ /* 0x000fea000b800000 */
[----:B------:R-:W2:Y:S01]  /*8900*/  LDC.64 R70, c[0x0][0x3a0] ;  /* 0x0000e800ff467b82 */ /* 0x000ea20000000a00 */
[----:B01----:R-:W-:-:S04]  /*8910*/  VIADD R69, R77, 0x300 ;  /* 0x000003004d457836 */ /* 0x003fc80000000000 */
[----:B--2---:R-:W-:-:S06]  /*8920*/  IMAD.WIDE.U32 R70, R69, 0x10, R70 ;  /* 0x0000001045467825 */ /* 0x004fcc00078e0046 */
[----:B------:R-:W5:Y:S01]  /*8930*/  LDG.E.128 R68, desc[UR12][R70.64] ;  /* 0x0000000c46447981 */ /* 0x000f62000c1e1d00 */
[----:B------:R-:W-:-:S13]  /*8940*/  ISETP.GT.AND P1, PT, R0, RZ, PT ;  /* 0x000000ff0000720c */ /* 0x000fda0003f24270 */
        /* <DEDUP_REMOVED lines=18> */
.L_x_19657:
        /* <DEDUP_REMOVED lines=12> */
.L_x_19658:
        /* <DEDUP_REMOVED lines=43> */
.L_x_19656:
        /* <DEDUP_REMOVED lines=8> */
[----:B------:R-:W-:-:S07]  /*8e60*/  FADD.FTZ R68, R68, R73 ;  /* 0x0000004944447221 */ /* 0x000fce0000010000 */
.L_x_19655:
        /* <DEDUP_REMOVED lines=18> */
.L_x_19661:
        /* <DEDUP_REMOVED lines=12> */
.L_x_19662:
        /* <DEDUP_REMOVED lines=43> */
.L_x_19660:
        /* <DEDUP_REMOVED lines=9> */
.L_x_19659:
        /* <DEDUP_REMOVED lines=18> */
.L_x_19665:
        /* <DEDUP_REMOVED lines=12> */
.L_x_19666:
        /* <DEDUP_REMOVED lines=43> */
.L_x_19664:
        /* <DEDUP_REMOVED lines=8> */
[----:B------:R-:W-:-:S07]  /*98a0*/  FADD.FTZ R70, R70, R73 ;  /* 0x0000004946467221 */ /* 0x000fce0000010000 */
.L_x_19663:
        /* <DEDUP_REMOVED lines=18> */
.L_x_19669:
        /* <DEDUP_REMOVED lines=12> */
.L_x_19670:
        /* <DEDUP_REMOVED lines=43> */
.L_x_19668:
        /* <DEDUP_REMOVED lines=10> */
.L_x_19654:
        /* <DEDUP_REMOVED lines=19> */
.L_x_19673:
        /* <DEDUP_REMOVED lines=12> */
.L_x_19674:
        /* <DEDUP_REMOVED lines=42> */
.L_x_19672:
        /* <DEDUP_REMOVED lines=8> */
.L_x_19671:
        /* <DEDUP_REMOVED lines=15> */
.L_x_19677:
        /* <DEDUP_REMOVED lines=12> */
.L_x_19678:
        /* <DEDUP_REMOVED lines=43> */
.L_x_19676:
        /* <DEDUP_REMOVED lines=8> */
.L_x_19675:
        /* <DEDUP_REMOVED lines=15> */
.L_x_19681:
        /* <DEDUP_REMOVED lines=12> */
.L_x_19682:
        /* <DEDUP_REMOVED lines=43> */
.L_x_19680:
        /* <DEDUP_REMOVED lines=8> */
.L_x_19679:
        /* <DEDUP_REMOVED lines=15> */
.L_x_19684:
        /* <DEDUP_REMOVED lines=12> */
.L_x_19685:
        /* <DEDUP_REMOVED lines=43> */
.L_x_19683:
        /* <DEDUP_REMOVED lines=8> */
.L_x_19667:
        /* <DEDUP_REMOVED lines=16> */
.L_x_19686:
[----:B------:R-:W-:Y:S05]  /*b290*/  @!P0 BRA `(.L_x_19687) ;  /* 0x0000000000108947 */ /* 0x000fea0003800000 */
[----:B------:R-:W2:Y:S01]  /*b2a0*/  LDC.64 R52, c[0x0][0x390] ;  /* 0x0000e400ff347b82 */ /* 0x000ea20000000a00 */
[----:B------:R-:W-:-:S04]  /*b2b0*/  VIADD R55, R76, 0x400 ;  /* 0x000004004c377836 */ /* 0x000fc80000000000 */
[----:B--2---:R-:W-:-:S06]  /*b2c0*/  IMAD.WIDE.U32 R52, R55, 0x10, R52 ;  /* 0x0000001037347825 */ /* 0x004fcc00078e0034 */
[----:B------:R-:W5:Y:S02]  /*b2d0*/  LDG.E.128 R52, desc[UR12][R52.64] ;  /* 0x0000000c34347981 */ /* 0x000f64000c1e1d00 */
.L_x_19687:
[----:B------:R-:W-:Y:S05]  /*b2e0*/  BRA.U !UP0, `(.L_x_19688) ;  /* 0x0000001508347547 */ /* 0x000fea000b800000 */
[----:B------:R-:W2:Y:S01]  /*b2f0*/  LDC.64 R74, c[0x0][0x3a0] ;  /* 0x0000e800ff4a7b82 */ /* 0x000ea20000000a00 */
[----:B01----:R-:W-:-:S05]  /*b300*/  IADD3 R73, PT, PT, R77, 0x400, RZ ;  /* 0x000004004d497810 */ /* 0x003fca0007ffe0ff */
[----:B--2---:R-:W-:-:S06]  /*b310*/  IMAD.WIDE.U32 R74, R73, 0x10, R74 ;  /* 0x00000010494a7825 */ /* 0x004fcc00078e004a */
        /* <DEDUP_REMOVED lines=20> */
.L_x_19691:
        /* <DEDUP_REMOVED lines=12> */
.L_x_19692:
        /* <DEDUP_REMOVED lines=43> */
.L_x_19690:
        /* <DEDUP_REMOVED lines=9> */
.L_x_19689:
        /* <DEDUP_REMOVED lines=18> */
.L_x_19695:
        /* <DEDUP_REMOVED lines=12> */
.L_x_19696:
        /* <DEDUP_REMOVED lines=43> */
.L_x_19694:
        /* <DEDUP_REMOVED lines=9> */
.L_x_19693:
        /* <DEDUP_REMOVED lines=18> */
.L_x_19699:
        /* <DEDUP_REMOVED lines=12> */
.L_x_19700:
        /* <DEDUP_REMOVED lines=42> */
[----:B------:R-:W-:-:S07]  /*c200*/  MOV R92, R96 ;  /* 0x00000060005c7202 */ /* 0x000fce0000000f00 */
.L_x_19698:
        /* <DEDUP_REMOVED lines=9> */
.L_x_19697:
        /* <DEDUP_REMOVED lines=18> */
.L_x_19703:
        /* <DEDUP_REMOVED lines=12> */
.L_x_19704:
        /* <DEDUP_REMOVED lines=42> */
.L_x_19702:
        /* <DEDUP_REMOVED lines=10> */
.L_x_19688:
        /* <DEDUP_REMOVED lines=19> */
.L_x_19707:
        /* <DEDUP_REMOVED lines=12> */
.L_x_19708:
        /* <DEDUP_REMOVED lines=42> */
.L_x_19706:
        /* <DEDUP_REMOVED lines=8> */
.L_x_19705:
        /* <DEDUP_REMOVED lines=15> */
.L_x_19711:
        /* <DEDUP_REMOVED lines=12> */
.L_x_19712:
        /* <DEDUP_REMOVED lines=43> */
.L_x_19710:
        /* <DEDUP_REMOVED lines=8> */
.L_x_19709:
        /* <DEDUP_REMOVED lines=15> */
.L_x_19715:
        /* <DEDUP_REMOVED lines=12> */
.L_x_19716:
        /* <DEDUP_REMOVED lines=43> */
.L_x_19714:
        /* <DEDUP_REMOVED lines=8> */
.L_x_19713:
        /* <DEDUP_REMOVED lines=15> */
.L_x_19718:
        /* <DEDUP_REMOVED lines=12> */
.L_x_19719:
        /* <DEDUP_REMOVED lines=43> */
.L_x_19717:
        /* <DEDUP_REMOVED lines=8> */
.L_x_19701:
        /* <DEDUP_REMOVED lines=17> */
.L_x_19720:
[----:B------:R-:W-:Y:S05]  /*dc80*/  @!P0 BRA `(.L_x_19721) ;  /* 0x00000000000c8947 */ /* 0x000fea0003800000 */
[----:B------:R-:W2:Y:S02]  /*dc90*/  LDC.64 R52, c[0x0][0x390] ;  /* 0x0000e400ff347b82 */ /* 0x000ea40000000a00 */
[----:B--2---:R-:W-:-:S06]  /*dca0*/  IMAD.WIDE.U32 R52, R95, 0x10, R52 ;  /* 0x000000105f347825 */ /* 0x004fcc00078e0034 */
[----:B------:R-:W5:Y:S02]  /*dcb0*/  LDG.E.128 R52, desc[UR12][R52.64] ;  /* 0x0000000c34347981 */ /* 0x000f64000c1e1d00 */
.L_x_19721:
        /* <DEDUP_REMOVED lines=24> */
.L_x_19725:
        /* <DEDUP_REMOVED lines=12> */
.L_x_19726:
        /* <DEDUP_REMOVED lines=43> */
.L_x_19724:
        /* <DEDUP_REMOVED lines=9> */
.L_x_19723:
        /* <DEDUP_REMOVED lines=18> */
.L_x_19729:
        /* <DEDUP_REMOVED lines=12> */
.L_x_19730:
        /* <DEDUP_REMOVED lines=43> */
.L_x_19728:
        /* <DEDUP_REMOVED lines=9> */
.L_x_19727:
        /* <DEDUP_REMOVED lines=18> */
.L_x_19733:
        /* <DEDUP_REMOVED lines=12> */
.L_x_19734:
        /* <DEDUP_REMOVED lines=43> */
.L_x_19732:
        /* <DEDUP_REMOVED lines=9> */
.L_x_19731:
        /* <DEDUP_REMOVED lines=18> */
.L_x_19737:
        /* <DEDUP_REMOVED lines=12> */
.L_x_19738:
        /* <DEDUP_REMOVED lines=43> */
.L_x_19736:
        /* <DEDUP_REMOVED lines=9> */
[----:B------:R-:W-:Y:S06]  /*f1a0*/  BRA `(.L_x_19735) ;  /* 0x0000001000f07947 */ /* 0x000fec0003800000 */
.L_x_19722:
        /* <DEDUP_REMOVED lines=19> */
.L_x_19741:
        /* <DEDUP_REMOVED lines=12> */
.L_x_19742:
        /* <DEDUP_REMOVED lines=43> */
.L_x_19740:
[----:B------:R-:W-:Y:S02]  /*f650*/  I2FP.F32.U32 R76, R76 ;  /* 0x0000004c004c7245 */ /* 0x000fe40000201000 */
[----:B------:R-:W-:-:S05]  /*f660*/  MOV R77, 0x2f800000 ;  /* 0x2f800000004d7802 */ /* 0x000fca0000000f00 */
[----:B------:R-:W-:Y:S01]  /*f670*/  FFMA.FTZ R76, R76, R77, 1.1641532182693481445e-10 ;  /* 0x2f0000004c4c7423 */ /* 0x000fe2000001004d */
[----:B-----5:R-:W-:-:S04]  /*f680*/  FMUL.FTZ R77, R52, UR17 ;  /* 0x00000011344d7c20 */ /* 0x020fc80008410000 */
[----:B------:R-:W-:Y:S01]  /*f690*/  FMUL.FTZ R77, R77, UR16 ;  /* 0x000000104d4d7c20 */ /* 0x000fe20008410000 */
[----:B------:R-:W-:-:S04]  /*f6a0*/  FSETP.GTU.FTZ.AND P1, PT, R76, UR23, PT ;  /* 0x000000174c007c0b */ /* 0x000fc8000bf3c000 */
[----:B------:R-:W-:Y:S02]  /*f6b0*/  SEL R81, RZ, 0x1, P1 ;  /* 0x00000001ff517807 */ /* 0x000fe40000800000 */
[----:B------:R-:W-:-:S07]  /*f6c0*/  FSEL R76, R77, RZ, !P1 ;  /* 0x000000ff4d4c7208 */ /* 0x000fce0004800000 */
.L_x_19739:
        /* <DEDUP_REMOVED lines=15> */
.L_x_19745:
        /* <DEDUP_REMOVED lines=12> */
.L_x_19746:
        /* <DEDUP_REMOVED lines=43> */
.L_x_19744:
[----:B------:R-:W-:Y:S01]  /*fb30*/  I2FP.F32.U32 R0, R77 ;  /* 0x0000004d00007245 */ /* 0x000fe20000201000 */
[----:B------:R-:W-:-:S05]  /*fb40*/  HFMA2 R77, -RZ, RZ, 0.1171875, 0 ;  /* 0x2f800000ff4d7431 */ /* 0x000fca00000001ff */
[----:B------:R-:W-:Y:S01]  /*fb50*/  FFMA.FTZ R0, R0, R77, 1.1641532182693481445e-10 ;  /* 0x2f00000000007423 */ /* 0x000fe2000001004d */
[----:B-----5:R-:W-:-:S04]  /*fb60*/  FMUL.FTZ R77, R53, UR17 ;  /* 0x00000011354d7c20 */ /* 0x020fc80008410000 */
[----:B------:R-:W-:Y:S01]  /*fb70*/  FMUL.FTZ R77, R77, UR16 ;  /* 0x000000104d4d7c20 */ /* 0x000fe20008410000 */
[----:B------:R-:W-:-:S04]  /*fb80*/  FSETP.GTU.FTZ.AND P1, PT, R0, UR23, PT ;  /* 0x0000001700007c0b */ /* 0x000fc8000bf3c000 */
[----:B------:R-:W-:Y:S02]  /*fb90*/  SEL R80, RZ, 0x1, P1 ;  /* 0x00000001ff507807 */ /* 0x000fe40000800000 */
[----:B------:R-:W-:-:S07]  /*fba0*/  FSEL R77, R77, RZ, !P1 ;  /* 0x000000ff4d4d7208 */ /* 0x000fce0004800000 */
.L_x_19743:
        /* <DEDUP_REMOVED lines=15> */
.L_x_19749:
        /* <DEDUP_REMOVED lines=12> */
.L_x_19750:
        /* <DEDUP_REMOVED lines=43> */
.L_x_19748:
        /* <DEDUP_REMOVED lines=8> */
.L_x_19747:
        /* <DEDUP_REMOVED lines=15> */
.L_x_19752:
        /* <DEDUP_REMOVED lines=12> */
.L_x_19753:
        /* <DEDUP_REMOVED lines=43> */
.L_x_19751:
[----:B------:R-:W-:Y:S01]  /*104f0*/  HFMA2 R79, -RZ, RZ, 0.1171875, 0 ;  /* 0x2f800000ff4f7431 */ /* 0x000fe200000001ff */
[----:B------:R-:W-:Y:S01]  /*10500*/  I2FP.F32.U32 R0, R2 ;  /* 0x0000000200007245 */ /* 0x000fe20000201000 */
[----:B-----5:R-:W-:-:S04]  /*10510*/  FMUL.FTZ R2, R55, UR17 ;  /* 0x0000001137027c20 */ /* 0x020fc80008410000 */
[----:B------:R-:W-:Y:S01]  /*10520*/  FFMA.FTZ R0, R0, R79, 1.1641532182693481445e-10 ;  /* 0x2f00000000007423 */ /* 0x000fe2000001004f */
[----:B------:R-:W-:-:S04]  /*10530*/  FMUL.FTZ R79, R2, UR16 ;  /* 0x00000010024f7c20 */ /* 0x000fc80008410000 */
[----:B------:R-:W-:-:S04]  /*10540*/  FSETP.GTU.FTZ.AND P1, PT, R0, UR23, PT ;  /* 0x0000001700007c0b */ /* 0x000fc8000bf3c000 */
[----:B------:R-:W-:Y:S02]  /*10550*/  SEL R2, RZ, 0x1, P1 ;  /* 0x00000001ff027807 */ /* 0x000fe40000800000 */
[----:B------:R-:W-:-:S07]  /*10560*/  FSEL R79, R79, RZ, !P1 ;  /* 0x000000ff4f4f7208 */ /* 0x000fce0004800000 */
.L_x_19735:
        /* <DEDUP_REMOVED lines=38> */
.L_x_19754:
        /* <DEDUP_REMOVED lines=82> */
.L_x_19756:
[----:B------:R-:W-:Y:S05]  /*10cf0*/  BSYNC.RECONVERGENT B0 ;  /* 0x0000000000007941 */ /* 0x000fea0003800200 */
.L_x_19755:
        /* <DEDUP_REMOVED lines=12> */
.L_x_19758:
[----:B------:R-:W-:Y:S05]  /*10dc0*/  BSYNC.RECONVERGENT B0 ;  /* 0x0000000000007941 */ /* 0x000fea0003800200 */
.L_x_19757:
[----:B------:R-:W2:Y:S01]  /*10dd0*/  SHFL.DOWN PT, R95, R98, 0x4, 0x1f ;  /* 0x08801f00625f7f89 */ /* 0x000ea200000e0000 */
[----:B------:R-:W-:Y:S01]  /*10de0*/  ISETP.NE.AND P0, PT, R93, RZ, PT ;  /* 0x000000ff5d00720c */ /* 0x000fe20003f05270 */
[----:B------:R-:W-:Y:S01]  /*10df0*/  UISETP.GE.AND UP0, UPT, UR6, 0x1, UPT ;  /* 0x000000010600788c */ /* 0x000fe2000bf06270 */
        /* <DEDUP_REMOVED lines=66> */
[----:B------:R-:W-:Y:S01]  /*11220*/  UIADD3 UR4, UPT, UPT, UR6, -0x1, URZ ;  /* 0xffffffff06047890 */ /* 0x000fe2000fffe0ff */
[----:B-1----:R-:W-:Y:S02]  /*11230*/  FSEL R88, R97, RZ, !P1 ;  /* 0x000000ff61587208 */ /* 0x002fe40004800000 */
[----:B------:R-:W0:Y:S01]  /*11240*/  LDC.64 R96, c[0x0][0x428] ;  /* 0x00010a00ff607b82 */ /* 0x000e220000000a00 */
[----:B------:R-:W-:Y:S02]  /*11250*/  UIMAD UR4, UR4, UR22, URZ ;  /* 0x00000016040472a4 */ /* 0x000fe4000f8e02ff */
        /* <DEDUP_REMOVED lines=12> */
[----:B------:R-:W-:-:S02]  /*11320*/  IMAD.U32 R56, RZ, RZ, UR5 ;  /* 0x00000005ff387e24 */ /* 0x000fc4000f8e00ff */
[----:B------:R-:W-:Y:S01]  /*11330*/  FADD.FTZ R75, -R88, R75 ;  /* 0x0000004b584b7221 */ /* 0x000fe20000010100 */
[C---:B------:R-:W-:Y:S01]  /*11340*/  FMUL.FTZ R58, R0.reuse, R57 ;  /* 0x00000039003a7220 */ /* 0x040fe20000410000 */
[----:B------:R-:W-:Y:S01]  /*11350*/  FMUL.FTZ R60, R0, R59 ;  /* 0x0000003b003c7220 */ /* 0x000fe20000410000 */
        /* <DEDUP_REMOVED lines=14> */
[----:B------:R-:W-:Y:S01]  /*11440*/  FMUL.FTZ R95, R0, R95 ;  /* 0x0000005f005f7220 */ /* 0x000fe20000410000 */
        /* <DEDUP_REMOVED lines=21> */
[----:B0-----:R-:W-:-:S04]  /*115a0*/  IMAD.WIDE.U32 R60, R77, 0x10, R96 ;  /* 0x000000104d3c7825 */ /* 0x001fc800078e0060 */
[C---:B------:R-:W-:Y:S01]  /*115b0*/  FMUL.FTZ R101, R0.reuse, R125 ;  /* 0x0000007d00657220 */ /* 0x040fe20000410000 */
[C---:B------:R-:W-:Y:S01]  /*115c0*/  FMUL.FTZ R74, R0.reuse, R74 ;  /* 0x0000004a004a7220 */ /* 0x040fe20000410000 */
[C---:B------:R-:W-:Y:S01]  /*115d0*/  FMUL.FTZ R75, R0.reuse, R78 ;  /* 0x0000004e004b7220 */ /* 0x040fe20000410000 */
[----:B------:R-:W-:Y:S01]  /*115e0*/  FMUL.FTZ R0, R0, R79 ;  /* 0x0000004f00007220 */ /* 0x000fe20000410000 */
[C---:B------:R-:W-:Y:S01]  /*115f0*/  IADD3 R79, PT, PT, R77.reuse, 0x100, RZ ;  /* 0x000001004d4f7810 */ /* 0x040fe20007ffe0ff */
[C---:B------:R-:W-:Y:S01]  /*11600*/  VIADD R89, R77.reuse, 0x200 ;  /* 0x000002004d597836 */ /* 0x040fe20000000000 */
[C---:B------:R-:W-:Y:S01]  /*11610*/  IADD3 R95, PT, PT, R77.reuse, 0x300, RZ ;  /* 0x000003004d5f7810 */ /* 0x040fe20007ffe0ff */
[----:B------:R0:W-:Y:S01]  /*11620*/  STG.E.128 desc[UR12][R60.64], R56 ;  /* 0x000000383c007986 */ /* 0x0001e2000c101d0c */
[C---:B------:R-:W-:Y:S01]  /*11630*/  VIADD R103, R77.reuse, 0x400 ;  /* 0x000004004d677836 */ /* 0x040fe20000000000 */
[----:B------:R-:W-:Y:S01]  /*11640*/  IADD3 R105, PT, PT, R77, 0x500, RZ ;  /* 0x000005004d697810 */ /* 0x000fe20007ffe0ff */
[----:B------:R-:W-:-:S04]  /*11650*/  IMAD.WIDE.U32 R76, R79, 0x10, R96 ;  /* 0x000000104f4c7825 */ /* 0x000fc800078e0060 */
[----:B------:R-:W-:-:S04]  /*11660*/  IMAD.WIDE.U32 R78, R89, 0x10, R96 ;  /* 0x00000010594e7825 */ /* 0x000fc800078e0060 */
[----:B------:R-:W-:-:S04]  /*11670*/  IMAD.WIDE.U32 R88, R95, 0x10, R96 ;  /* 0x000000105f587825 */ /* 0x000fc800078e0060 */
[----:B------:R-:W-:-:S04]  /*11680*/  IMAD.WIDE.U32 R94, R103, 0x10, R96 ;  /* 0x00000010675e7825 */ /* 0x000fc800078e0060 */
[----:B0-----:R-:W-:Y:S01]  /*11690*/  FFMA.FTZ R57, R62, R45, R21 ;  /* 0x0000002d3e397223 */ /* 0x001fe20000010015 */
        /* <DEDUP_REMOVED lines=20> */
[----:B------:R0:W-:Y:S04]  /*117e0*/  STG.E.128 desc[UR12][R76.64], R56 ;  /* 0x000000384c007986 */ /* 0x0001e8000c101d0c */
[----:B------:R0:W-:Y:S04]  /*117f0*/  STG.E.128 desc[UR12][R78.64], R60 ;  /* 0x0000003c4e007986 */ /* 0x0001e8000c101d0c */
[----:B------:R0:W-:Y:S04]  /*11800*/  STG.E.128 desc[UR12][R88.64], R64 ;  /* 0x0000004058007986 */ /* 0x0001e8000c101d0c */
[----:B------:R0:W-:Y:S04]  /*11810*/  STG.E.128 desc[UR12][R94.64], R68 ;  /* 0x000000445e007986 */ /* 0x0001e8000c101d0c */
[----:B------:R0:W-:Y:S02]  /*11820*/  STG.E.128 desc[UR12][R96.64], R72 ;  /* 0x0000004860007986 */ /* 0x0001e4000c101d0c */
.L_x_19759:
[----:B------:R-:W-:Y:S02]  /*11830*/  UIADD3 UR7, UPT, UPT, UR7, UR20, URZ ;  /* 0x0000001407077290 */ /* 0x000fe4000fffe0ff */
[----:B------:R-:W-:Y:S02]  /*11840*/  UPLOP3.LUT UP1, UPT, UPT, UPT, UP1, 0x40, 0x4 ;  /* 0x000000000004789c */ /* 0x000fe40003f2e810 */
[----:B------:R-:W-:-:S09]  /*11850*/  UISETP.GE.AND UP0, UPT, UR7, UR21, UPT ;  /* 0x000000150700728c */ /* 0x000fd2000bf06270 */
[----:B------:R-:W-:Y:S05]  /*11860*/  BRA.U !UP0, `(.L_x_19760) ;  /* 0xfffffef108587547 */ /* 0x000fea000b83ffff */
[----:B------:R-:W-:Y:S05]  /*11870*/  EXIT ;  /* 0x000000000000794d */ /* 0x000fea0003800000 */
.L_x_19761:
        /* <DEDUP_REMOVED lines=16> */
.L_x_21058:


//--------------------- .text._ZN10layer_norm13ln_fwd_kernelINS_13Kernel_traitsIfffffjLj6144ELj1ELj1ELj8ELj16ENS_18Kernel_traits_baseILj6144EfffffjLj256EEEEELb1ELb1ELb0ELb0EEEvNS_9FwdParamsE --------------------------
	.section	.text._ZN10layer_norm13ln_fwd_kernelINS_13Kernel_traitsIfffffjLj6144ELj1ELj1ELj8ELj16ENS_18Kernel_traits_baseILj6144EfffffjLj256EEEEELb1ELb1ELb0ELb0EEEvNS_9FwdParamsE,"ax",@progbits
	.align	128
        .global         _ZN10layer_norm13ln_fwd_kernelINS_13Kernel_traitsIfffffjLj6144ELj1ELj1ELj8ELj16ENS_18Kernel_traits_baseILj6144EfffffjLj256EEEEELb1ELb1ELb0ELb0EEEvNS_9FwdParamsE
        .type           _ZN10layer_norm13ln_fwd_kernelINS_13Kernel_traitsIfffffjLj6144ELj1ELj1ELj8ELj16ENS_18Kernel_traits_baseILj6144EfffffjLj256EEEEELb1ELb1ELb0ELb0EEEvNS_9FwdParamsE,@function
        .size           _ZN10layer_norm13ln_fwd_kernelINS_13Kernel_traitsIfffffjLj6144ELj1ELj1ELj8ELj16ENS_18Kernel_traits_baseILj6144EfffffjLj256EEEEELb1ELb1ELb0ELb0EEEvNS_9FwdParamsE,(.L_x_21059 - _ZN10layer_norm13ln_fwd_kernelINS_13Kernel_traitsIfffffjLj6144ELj1ELj1ELj8ELj16ENS_18Kernel_traits_baseILj6144EfffffjLj256EEEEELb1ELb1ELb0ELb0EEEvNS_9FwdParamsE)
        .other          _ZN10layer_norm13ln_fwd_kernelINS_13Kernel_traitsIfffffjLj6144ELj1ELj1ELj8ELj16ENS_18Kernel_traits_baseILj6144EfffffjLj256EEEEELb1ELb1ELb0ELb0EEEvNS_9FwdParamsE,@"STO_CUDA_ENTRY STV_DEFAULT"
_ZN10layer_norm13ln_fwd_kernelINS_13Kernel_traitsIfffffjLj6144ELj1ELj1ELj8ELj16ENS_18Kernel_traits_baseILj6144EfffffjLj256EEEEELb1ELb1ELb0ELb0EEEvNS_9FwdParamsE:
.text._ZN10layer_norm13ln_fwd_kernelINS_13Kernel_traitsIfffffjLj6144ELj1ELj1ELj8ELj16ENS_18Kernel_traits_baseILj6144EfffffjLj256EEEEELb1ELb1ELb0ELb0EEEvNS_9FwdParamsE:
[----:B------:R-:W0:Y:S01]  /*0000*/  LDC R1, c[0x0][0x37c] ;  /* 0x0000df00ff017b82 */ /* 0x000e220000000800 */
[----:B------:R-:W1:Y:S07]  /*0010*/  LDCU.U8 UR4, c[0x0][0x464] ;  /* 0x00008c80ff0477ac */ /* 0x000e6e0008000000 */
[----:B------:R-:W2:Y:S01]  /*0020*/  LDC R0, c[0x0][0x458] ;  /* 0x00011600ff007b82 */ /* 0x000ea20000000800 */
[----:B0-----:R-:W-:Y:S01]  /*0030*/  VIADD R1, R1, 0xfffffff8 ;  /* 0xfffffff801017836 */ /* 0x001fe20000000000 */
[----:B------:R-:W0:Y:S01]  /*0040*/  LDCU.64 UR8, c[0x0][0x450] ;  /* 0x00008a00ff0877ac */ /* 0x000e220008000a00 */
[----:B------:R-:W3:Y:S05]  /*0050*/  LDCU.64 UR6, c[0x0][0x358] ;  /* 0x00006b00ff0677ac */ /* 0x000eea0008000a00 */
[----:B------:R-:W4:Y:S01]  /*0060*/  LDC R9, c[0x0][0x45c] ;  /* 0x00011700ff097b82 */ /* 0x000f220000000800 */
[----:B------:R-:W5:Y:S01]  /*0070*/  S2R R2, SR_TID.X ;  /* 0x0000000000027919 */ /* 0x000f620000002100 */
[----:B------:R-:W4:Y:S01]  /*0080*/  LDCU.64 UR10, c[0x0][0x438] ;  /* 0x00008700ff0a77ac */ /* 0x000f220008000a00 */
[----:B------:R-:W4:Y:S01]  /*0090*/  LDCU UR5, c[0x0][0x388] ;  /* 0x00007100ff0577ac */ /* 0x000f220008000800 */
[----:B-1----:R-:W-:Y:S01]  /*00a0*/  ISETP.NE.AND P0, PT, RZ, UR4, PT ;  /* 0x00000004ff007c0c */ /* 0x002fe2000bf05270 */
[----:B0-----:R-:W-:Y:S01]  /*00b0*/  IMAD.U32 R4, RZ, RZ, UR8 ;  /* 0x00000008ff047e24 */ /* 0x001fe2000f8e00ff */
[----:B------:R-:W-:-:S11]  /*00c0*/  MOV R5, UR9 ;  /* 0x0000000900057c02 */ /* 0x000fd60008000f00 */
[----:B--2---:R-:W-:Y:S01]  /*00d0*/  @P0 IMAD.MOV.U32 R6, RZ, RZ, R0 ;  /* 0x000000ffff060224 */ /* 0x004fe200078e0000 */
[----:B---3--:R-:W2:Y:S01]  /*00e0*/  @P0 LDG.E.64 R4, desc[UR6][R4.64] ;  /* 0x0000000604040981 */ /* 0x008ea2000c1e1b00 */
[----:B----4-:R-:W-:Y:S01]  /*00f0*/  @P0 IMAD.MOV.U32 R7, RZ, RZ, R9 ;  /* 0x000000ffff070224 */ /* 0x010fe200078e0009 */
[----:B------:R-:W0:Y:S05]  /*0100*/  @P0 LDC R3, c[0x0][0x460] ;  /* 0x00011800ff030b82 */ /* 0x000e2a0000000800 */
[----:B------:R-:W0:Y:S01]  /*0110*/  @P0 LDG.E.64 R6, desc[UR6][R6.64] ;  /* 0x0000000606060981 */ /* 0x000e22000c1e1b00 */
[----:B------:R-:W-:Y:S01]  /*0120*/  UISETP.NE.U32.AND UP0, UPT, UR10, URZ, UPT ;  /* 0x000000ff0a00728c */ /* 0x000fe2000bf05070 */
[----:B------:R-:W-:Y:S01]  /*0130*/  BSSY.RECONVERGENT B0, `(.L_x_19762) ;  /* 0x0000097000007945 */ /* 0x000fe20003800200 */
[----:B------:R-:W1:Y:S01]  /*0140*/  S2UR UR14, SR_CTAID.X ;  /* 0x00000000000e79c3 */ /* 0x000e620000002500 */
[----:B------:R-:W-:-:S02]  /*0150*/  USHF.R.S32.HI UR4, URZ, 0x1f, UR5 ;  /* 0x0000001fff047899 */ /* 0x000fc40008011405 */
[----:B------:R-:W-:Y:S02]  /*0160*/  UISETP.NE.AND.EX UP0, UPT, UR11, URZ, UPT, UP0 ;  /* 0x000000ff0b00728c */ /* 0x000fe4000bf05300 */
[----:B------:R-:W-:-:S04]  /*0170*/  ULEA.HI UR4, UR4, UR5, URZ, 0x2 ;  /* 0x0000000504047291 */ /* 0x000fc8000f8f10ff */
[----:B------:R-:W-:Y:S01]  /*0180*/  USHF.R.S32.HI UR4, URZ, 0x2, UR4 ;  /* 0x00000002ff047899 */ /* 0x000fe20008011404 */
[----:B--2---:R-:W-:Y:S02]  /*0190*/  @P0 R2UR UR8, R4 ;  /* 0x00000000040802ca */ /* 0x004fe400000e0000 */
[----:B------:R-:W-:Y:S02]  /*01a0*/  @P0 R2UR UR9, R5 ;  /* 0x00000000050902ca */ /* 0x000fe400000e0000 */
[----:B-----5:R-:W-:Y:S02]  /*01b0*/  MOV R4, R2 ;  /* 0x0000000200047202 */ /* 0x020fe40000000f00 */
[----:B0-----:R-:W-:Y:S02]  /*01c0*/  @P0 IADD3 R0, P1, PT, R6, R3, RZ ;  /* 0x0000000306000210 */ /* 0x001fe40007f3e0ff */
[----:B------:R-:W-:Y:S02]  /*01d0*/  LOP3.LUT R11, R4, 0xff, RZ, 0x3c, !PT ;  /* 0x000000ff040b7812 */ /* 0x000fe400078e3cff */
[----:B------:R-:W-:Y:S01]  /*01e0*/  LOP3.LUT R3, R2, 0xe0, RZ, 0xc0, !PT ;  /* 0x000000e002037812 */ /* 0x000fe200078ec0ff */
[----:B------:R-:W-:-:S02]  /*01f0*/  @P0 IMAD.X R9, RZ, RZ, R7, P1 ;  /* 0x000000ffff090224 */ /* 0x000fc400008e0607 */
[----:B------:R-:W-:Y:S01]  /*0200*/  UIADD3 UR20, UPT, UPT, UR8, 0x78dde6e4, URZ ;  /* 0x78dde6e408147890 */ /* 0x000fe2000fffe0ff */
[----:B------:R-:W-:Y:S01]  /*0210*/  VIADD R11, R11, UR4 ;  /* 0x000000040b0b7c36 */ /* 0x000fe20008000000 */
[----:B------:R-:W-:Y:S01]  /*0220*/  UIADD3 UR19, UPT, UPT, UR9, -0x4498517b, URZ ;  /* 0xbb67ae8509137890 */ /* 0x000fe2000fffe0ff */
[--C-:B------:R-:W-:Y:S01]  /*0230*/  SHF.R.U64 R10, R0, 0x2, R9.reuse ;  /* 0x00000002000a7819 */ /* 0x100fe20000001209 */
[----:B------:R-:W-:Y:S01]  /*0240*/  UIADD3 UR21, UPT, UPT, UR9, -0x126145ec, URZ ;  /* 0xed9eba1409157890 */ /* 0x000fe2000fffe0ff */
[----:B------:R-:W-:Y:S01]  /*0250*/  SHF.R.U32.HI R9, RZ, 0x2, R9 ;  /* 0x00000002ff097819 */ /* 0x000fe20000011609 */
[----:B------:R-:W-:Y:S02]  /*0260*/  UIADD3 UR22, UPT, UPT, UR8, 0x1715609d, URZ ;  /* 0x1715609d08167890 */ /* 0x000fe4000fffe0ff */
[----:B------:R-:W-:Y:S02]  /*0270*/  UIADD3 UR23, UPT, UPT, UR9, -0x56f99767, URZ ;  /* 0xa906689909177890 */ /* 0x000fe4000fffe0ff */
[----:B------:R-:W-:-:S02]  /*0280*/  UIADD3 UR24, UPT, UPT, UR8, 0x5384540f, URZ ;  /* 0x5384540f08187890 */ /* 0x000fc4000fffe0ff */
[----:B------:R-:W-:Y:S02]  /*0290*/  UIADD3 UR25, UPT, UPT, UR9, -0x24c28bd8, URZ ;  /* 0xdb3d742809197890 */ /* 0x000fe4000fffe0ff */
        /* <DEDUP_REMOVED lines=40> */
[----:B------:R2:W5:Y:S03]  /*0520*/  @P2 LDG.E.128 R28, desc[UR6][R64.64] ;  /* 0x00000006401c2981 */ /* 0x000566000c1e1d00 */
[----:B------:R-:W-:Y:S01]  /*0530*/  @P2 VIADD R4, R4, 0x100 ;  /* 0x0000010004042836 */ /* 0x000fe20000000000 */
[----:B------:R2:W5:Y:S03]  /*0540*/  @P2 LDG.E.128 R32, desc[UR6][R66.64] ;  /* 0x0000000642202981 */ /* 0x000566000c1e1d00 */
[----:B-1----:R-:W-:-:S04]  /*0550*/  @P3 IMAD.WIDE.U32 R68, R4, 0x10, R68 ;  /* 0x0000001004443825 */ /* 0x002fc800078e0044 */
[C---:B0-----:R-:W-:Y:S01]  /*0560*/  @P3 IMAD.WIDE.U32 R70, R4.reuse, 0x10, R70 ;  /* 0x0000001004463825 */ /* 0x041fe200078e0046 */
[----:B------:R2:W5:Y:S03]  /*0570*/  @P3 LDG.E.128 R100, desc[UR6][R68.64] ;  /* 0x0000000644643981 */ /* 0x000566000c1e1d00 */
[C---:B------:R-:W-:Y:S01]  /*0580*/  @P3 IMAD.WIDE.U32 R6, R4.reuse, 0x10, R6 ;  /* 0x0000001004063825 */ /* 0x040fe200078e0006 */
[----:B------:R2:W5:Y:S03]  /*0590*/  @P3 LDG.E.128 R36, desc[UR6][R70.64] ;  /* 0x0000000646243981 */ /* 0x000566000c1e1d00 */
[----:B------:R-:W-:Y:S01]  /*05a0*/  @P3 VIADD R4, R4, 0x100 ;  /* 0x0000010004043836 */ /* 0x000fe20000000000 */
[----:B------:R2:W5:Y:S03]  /*05b0*/  @P3 LDG.E.128 R40, desc[UR6][R6.64] ;  /* 0x0000000606283981 */ /* 0x000566000c1e1d00 */
[----:B------:R-:W-:-:S04]  /*05c0*/  @P4 IMAD.WIDE.U32 R72, R4, 0x10, R72 ;  /* 0x0000001004484825 */ /* 0x000fc800078e0048 */
        /* <DEDUP_REMOVED lines=18> */
.L_x_19763:
        /* <DEDUP_REMOVED lines=20> */
[----:B------:R-:W5:Y:S03]  /*0830*/  @P1 LDG.E.128 R112, desc[UR6][R20.64] ;  /* 0x0000000614701981 */ /* 0x000f66000c1e1d00 */
[----:B------:R-:W-:Y:S01]  /*0840*/  @P1 VIADD R4, R4, 0x100 ;  /* 0x0000010004041836 */ /* 0x000fe20000000000 */
[----:B------:R-:W5:Y:S02]  /*0850*/  @P1 LDG.E.128 R24, desc[UR6][R22.64] ;  /* 0x0000000616181981 */ /* 0x000f64000c1e1d00 */
[----:B------:R-:W3:Y:S01]  /*0860*/  @P3 LDC.64 R38, c[0x0][0x3e8] ;  /* 0x0000fa00ff263b82 */ /* 0x000ee20000000a00 */
[----:B0-----:R-:W-:-:S07]  /*0870*/  @P2 IMAD.WIDE.U32 R28, R4, 0x10, R28 ;  /* 0x00000010041c2825 */ /* 0x001fce00078e001c */
[----:B------:R-:W0:Y:S01]  /*0880*/  @P4 LDC.64 R6, c[0x0][0x3d0] ;  /* 0x0000f400ff064b82 */ /* 0x000e220000000a00 */
[C---:B-1----:R-:W-:Y:S01]  /*0890*/  @P2 IMAD.WIDE.U32 R30, R4.reuse, 0x10, R30 ;  /* 0x00000010041e2825 */ /* 0x042fe200078e001e */
[----:B------:R-:W5:Y:S03]  /*08a0*/  @P2 LDG.E.128 R104, desc[UR6][R28.64] ;  /* 0x000000061c682981 */ /* 0x000f66000c1e1d00 */
[----:B------:R-:W-:Y:S01]  /*08b0*/  @P2 VIADD R4, R4, 0x100 ;  /* 0x0000010004042836 */ /* 0x000fe20000000000 */
[----:B------:R-:W5:Y:S02]  /*08c0*/  @P2 LDG.E.128 R32, desc[UR6][R30.64] ;  /* 0x000000061e202981 */ /* 0x000f64000c1e1d00 */
[----:B------:R-:W1:Y:S01]  /*08d0*/  @P4 LDC.64 R64, c[0x0][0x3e8] ;  /* 0x0000fa00ff404b82 */ /* 0x000e620000000a00 */
[----:B--2---:R-:W-:-:S07]  /*08e0*/  @P3 IMAD.WIDE.U32 R36, R4, 0x10, R36 ;  /* 0x0000001004243825 */ /* 0x004fce00078e0024 */
[----:B------:R-:W2:Y:S01]  /*08f0*/  @P5 LDC.64 R66, c[0x0][0x3d0] ;  /* 0x0000f400ff425b82 */ /* 0x000ea20000000a00 */
[C---:B---3--:R-:W-:Y:S01]  /*0900*/  @P3 IMAD.WIDE.U32 R60, R4.reuse, 0x10, R38 ;  /* 0x00000010043c3825 */ /* 0x048fe200078e0026 */
[----:B------:R-:W-:Y:S01]  /*0910*/  @P3 IADD3 R4, PT, PT, R4, 0x100, RZ ;  /* 0x0000010004043810 */ /* 0x000fe20007ffe0ff */
[----:B------:R3:W5:Y:S04]  /*0920*/  @P3 LDG.E.128 R100, desc[UR6][R36.64] ;  /* 0x0000000624643981 */ /* 0x000768000c1e1d00 */
[----:B------:R4:W5:Y:S01]  /*0930*/  @P3 LDG.E.128 R40, desc[UR6][R60.64] ;  /* 0x000000063c283981 */ /* 0x000962000c1e1d00 */
[----:B------:R-:W3:Y:S01]  /*0940*/  @P5 LDC.64 R68, c[0x0][0x3e8] ;  /* 0x0000fa00ff445b82 */ /* 0x000ee20000000a00 */
[----:B0-----:R-:W-:-:S05]  /*0950*/  @P4 IMAD.WIDE.U32 R62, R4, 0x10, R6 ;  /* 0x00000010043e4825 */ /* 0x001fca00078e0006 */
[----:B------:R4:W5:Y:S01]  /*0960*/  @P4 LDG.E.128 R96, desc[UR6][R62.64] ;  /* 0x000000063e604981 */ /* 0x000962000c1e1d00 */
[----:B-1----:R-:W-:-:S04]  /*0970*/  @P4 IMAD.WIDE.U32 R64, R4, 0x10, R64 ;  /* 0x0000001004404825 */ /* 0x002fc800078e0040 */
[----:B------:R-:W-:Y:S01]  /*0980*/  @P4 VIADD R4, R4, 0x100 ;  /* 0x0000010004044836 */ /* 0x000fe20000000000 */
[----:B------:R4:W5:Y:S03]  /*0990*/  @P4 LDG.E.128 R44, desc[UR6][R64.64] ;  /* 0x00000006402c4981 */ /* 0x000966000c1e1d00 */
[----:B--2---:R-:W-:-:S05]  /*09a0*/  @P5 IMAD.WIDE.U32 R6, R4, 0x10, R66 ;  /* 0x0000001004065825 */ /* 0x004fca00078e0042 */
[----:B------:R4:W5:Y:S01]  /*09b0*/  @P5 LDG.E.128 R48, desc[UR6][R6.64] ;  /* 0x0000000606305981 */ /* 0x000962000c1e1d00 */
[----:B---3--:R-:W-:-:S05]  /*09c0*/  @P5 IMAD.WIDE.U32 R4, R4, 0x10, R68 ;  /* 0x0000001004045825 */ /* 0x008fca00078e0044 */
        /* <DEDUP_REMOVED lines=12> */
[----:B----4-:R-:W-:-:S07]  /*0a90*/  @P5 CS2R R52, SRZ ;  /* 0x0000000000345805 */ /* 0x010fce000001ff00 */
.L_x_19764:
[----:B------:R-:W-:Y:S05]  /*0aa0*/  BSYNC.RECONVERGENT B0 ;  /* 0x0000000000007941 */ /* 0x000fea0003800200 */
.L_x_19762:
[----:B------:R-:W0:Y:S02]  /*0ab0*/  LDCU UR5, c[0x0][0x384] ;  /* 0x00007080ff0577ac */ /* 0x000e240008000800 */
[----:B0-----:R-:W-:-:S06]  /*0ac0*/  UISETP.GE.AND UP0, UPT, UR14, UR5, UPT ;  /* 0x000000050e00728c */ /* 0x001fcc000bf06270 */
[----:B------:R-:W-:-:S13]  /*0ad0*/  PLOP3.LUT P0, PT, PT, PT, UP0, 0x80, 0x8 ;  /* 0x000000000008781c */ /* 0x000fda0003f0f008 */
[----:B------:R-:W-:Y:S05]  /*0ae0*/  @P0 EXIT ;  /* 0x000000000000094d */ /* 0x000fea0003800000 */
[----:B------:R-:W0:Y:S01]  /*0af0*/  LDC R5, c[0x0][0x360] ;  /* 0x0000d800ff057b82 */ /* 0x000e220000000800 */
[----:B------:R-:W-:Y:S01]  /*0b00*/  UIADD3 UR5, UPT, UPT, UR8, -0x61c88647, URZ ;  /* 0x9e3779b908057890 */ /* 0x000fe2000fffe0ff */
[----:B------:R-:W-:Y:S01]  /*0b10*/  IMAD R61, R10, -0x2daee0ad, RZ ;  /* 0xd2511f530a3d7824 */ /* 0x000fe200078e02ff */
[----:B------:R-:W-:Y:S02]  /*0b20*/  UIADD3 UR10, UPT, UPT, UR9, 0x76cf5d0a, URZ ;  /* 0x76cf5d0a090a7890 */ /* 0x000fe4000fffe0ff */
[----:B------:R-:W-:Y:S01]  /*0b30*/  ULOP3.LUT UR18, UR4, 0xff, URZ, 0xc0, !UPT ;  /* 0x000000ff04127892 */ /* 0x000fe2000f8ec0ff */
[----:B------:R-:W1:Y:S01]  /*0b40*/  LDCU.64 UR12, c[0x0][0x3e0] ;  /* 0x00007c00ff0c77ac */ /* 0x000e620008000a00 */
[----:B------:R-:W-:Y:S01]  /*0b50*/  UIADD3 UR11, UPT, UPT, UR8, -0x700cb87f, URZ ;  /* 0x8ff34781080b7890 */ /* 0x000fe2000fffe0ff */
[----:B------:R-:W2:Y:S01]  /*0b60*/  LDCU UR15, c[0x0][0x388] ;  /* 0x00007100ff0f77ac */ /* 0x000ea20008000800 */
[----:B------:R-:W3:Y:S01]  /*0b70*/  LDCU.U8 UR16, c[0x0][0x410] ;  /* 0x00008200ff1077ac */ /* 0x000ee20008000000 */
[----:B------:R-:W4:Y:S01]  /*0b80*/  LDCU UR17, c[0x0][0x400] ;  /* 0x00008000ff1177ac */ /* 0x000f220008000800 */
[----:B0-----:R-:W-:Y:S01]  /*0b90*/  IMAD R8, R5, UR14, R2 ;  /* 0x0000000e05087c24 */ /* 0x001fe2000f8e0202 */
[----:B------:R-:W-:Y:S01]  /*0ba0*/  SHF.L.U32 R2, R2, 0x5, RZ ;  /* 0x0000000502027819 */ /* 0x000fe200000006ff */
[----:B------:R-:W-:Y:S01]  /*0bb0*/  IMAD.HI.U32 R5, R10, -0x2daee0ad, RZ ;  /* 0xd2511f530a057827 */ /* 0x000fe200078e00ff */
[----:B-1----:R-:W-:-:S02]  /*0bc0*/  UISETP.NE.U32.AND UP0, UPT, UR12, URZ, UPT ;  /* 0x000000ff0c00728c */ /* 0x002fc4000bf05070 */
[----:B------:R-:W-:Y:S01]  /*0bd0*/  UPLOP3.LUT UP2, UPT, UPT, UPT, UPT, 0x40, 0x4 ;  /* 0x000000000004789c */ /* 0x000fe20003f4e870 */
[C---:B------:R-:W-:Y:S01]  /*0be0*/  IMAD.HI.U32 R4, R8.reuse, -0x326172a9, RZ ;  /* 0xcd9e8d5708047827 */ /* 0x040fe200078e00ff */
[----:B------:R-:W-:Y:S01]  /*0bf0*/  LOP3.LUT R5, R5, UR9, RZ, 0x3c, !PT ;  /* 0x0000000905057c12 */ /* 0x000fe2000f8e3cff */
[----:B------:R-:W-:Y:S02]  /*0c00*/  UISETP.NE.AND.EX UP0, UPT, UR13, URZ, UPT, UP0 ;  /* 0x000000ff0d00728c */ /* 0x000fe4000bf05300 */
[----:B------:R-:W-:Y:S01]  /*0c10*/  IMAD R7, R8, -0x326172a9, RZ ;  /* 0xcd9e8d5708077824 */ /* 0x000fe200078e02ff */
[----:B------:R-:W-:Y:S01]  /*0c20*/  LOP3.LUT R4, R9, UR8, R4, 0x96, !PT ;  /* 0x0000000809047c12 */ /* 0x000fe2000f8e9604 */
[----:B------:R-:W-:Y:S01]  /*0c30*/  IMAD.HI.U32 R6, R5, -0x326172a9, RZ ;  /* 0xcd9e8d5705067827 */ /* 0x000fe200078e00ff */
[----:B------:R-:W0:Y:S03]  /*0c40*/  LDCU.64 UR12, c[0x0][0x380] ;  /* 0x00007000ff0c77ac */ /* 0x000e260008000a00 */
[----:B------:R-:W-:Y:S01]  /*0c50*/  IMAD.HI.U32 R60, R4, -0x2daee0ad, RZ ;  /* 0xd2511f53043c7827 */ /* 0x000fe200078e00ff */
[----:B------:R-:W-:Y:S01]  /*0c60*/  LOP3.LUT R6, R7, UR5, R6, 0x96, !PT ;  /* 0x0000000507067c12 */ /* 0x000fe2000f8e9606 */
[----:B------:R-:W-:-:S02]  /*0c70*/  UIADD3 UR5, UPT, UPT, UR8, 0x3c6ef372, URZ ;  /* 0x3c6ef37208057890 */ /* 0x000fc4000fffe0ff */
        /* <DEDUP_REMOVED lines=15> */
[----:B------:R-:W-:Y:S01]  /*0d70*/  IMAD.HI.U32 R60, R5, -0x2daee0ad, RZ ;  /* 0xd2511f53053c7827 */ /* 0x000fe200078e00ff */
[----:B------:R-:W-:Y:S01]  /*0d80*/  LOP3.LUT R6, R61, UR5, R6, 0x96, !PT ;  /* 0x000000053d067c12 */ /* 0x000fe2000f8e9606 */
[----:B------:R-:W-:Y:S02]  /*0d90*/  UIADD3 UR5, UPT, UPT, UR8, -0x4ab325aa, URZ ;  /* 0xb54cda5608057890 */ /* 0x000fe4000fffe0ff */
[----:B------:R-:W-:Y:S02]  /*0da0*/  IMAD R61, R4, -0x2daee0ad, RZ ;  /* 0xd2511f53043d7824 */ /* 0x000fe400078e02ff */
[----:B------:R-:W-:Y:S02]  /*0db0*/  IMAD R7, R7, -0x326172a9, RZ ;  /* 0xcd9e8d5707077824 */ /* 0x000fe400078e02ff */
        /* <DEDUP_REMOVED lines=21> */
[----:B------:R-:W-:-:S04]  /*0f10*/  IMAD.HI.U32 R6, R4, -0x2daee0ad, RZ ;  /* 0xd2511f5304067827 */ /* 0x000fc800078e00ff */
[----:B------:R-:W-:Y:S01]  /*0f20*/  IMAD.MOV R62, RZ, RZ, -R3 ;  /* 0x000000ffff3e7224 */ /* 0x000fe200078e0a03 */
[----:B------:R-:W-:Y:S01]  /*0f30*/  LOP3.LUT R6, R7, UR5, R6, 0x96, !PT ;  /* 0x0000000507067c12 */ /* 0x000fe2000f8e9606 */
[----:B------:R-:W-:Y:S01]  /*0f40*/  IMAD R60, R4, -0x2daee0ad, RZ ;  /* 0xd2511f53043c7824 */ /* 0x000fe200078e02ff */
[----:B------:R-:W-:Y:S01]  /*0f50*/  USHF.R.U32.HI UR5, URZ, 0x1, UR4 ;  /* 0x00000001ff057899 */ /* 0x000fe20008011604 */
[----:B------:R-:W-:-:S03]  /*0f60*/  IMAD.HI.U32 R7, R5, -0x2daee0ad, RZ ;  /* 0xd2511f5305077827 */ /* 0x000fc600078e00ff */
[----:B------:R-:W-:Y:S01]  /*0f70*/  ULOP3.LUT UR5, UR5, 0x7fffff80, URZ, 0xc0, !UPT ;  /* 0x7fffff8005057892 */ /* 0x000fe2000f8ec0ff */
[----:B------:R-:W-:Y:S01]  /*0f80*/  IMAD R4, R61, -0x326172a9, RZ ;  /* 0xcd9e8d573d047824 */ /* 0x000fe200078e02ff */
[----:B------:R-:W-:Y:S01]  /*0f90*/  LOP3.LUT R61, R60, UR25, R7, 0x96, !PT ;  /* 0x000000193c3d7c12 */ /* 0x000fe2000f8e9607 */
[----:B------:R-:W-:-:S04]  /*0fa0*/  IMAD.HI.U32 R3, R6, -0x326172a9, RZ ;  /* 0xcd9e8d5706037827 */ /* 0x000fc800078e00ff */
[----:B------:R-:W-:Y:S01]  /*0fb0*/  IMAD R5, R5, -0x2daee0ad, RZ ;  /* 0xd2511f5305057824 */ /* 0x000fe200078e02ff */
[----:B------:R-:W-:Y:S01]  /*0fc0*/  LOP3.LUT R60, R4, UR10, R3, 0x96, !PT ;  /* 0x0000000a043c7c12 */ /* 0x000fe2000f8e9603 */
[----:B------:R-:W-:Y:S01]  /*0fd0*/  IMAD R4, R6, -0x326172a9, RZ ;  /* 0xcd9e8d5706047824 */ /* 0x000fe200078e02ff */
[----:B------:R-:W-:Y:S01]  /*0fe0*/  LOP3.LUT R3, R2, 0x3e0, RZ, 0xc0, !PT ;  /* 0x000003e002037812 */ /* 0x000fe200078ec0ff */
[----:B------:R-:W-:Y:S01]  /*0ff0*/  IMAD.HI.U32 R7, R61, -0x326172a9, RZ ;  /* 0xcd9e8d573d077827 */ /* 0x000fe200078e00ff */
[----:B------:R-:W-:-:S03]  /*1000*/  VIADDMNMX R2, R62, UR18, RZ, !PT ;  /* 0x000000123e027c46 */ /* 0x000fc6000f8001ff */
[----:B------:R-:W-:Y:S01]  /*1010*/  IMAD.MOV R3, RZ, RZ, -R3 ;  /* 0x000000ffff037224 */ /* 0x000fe200078e0a03 */
[----:B------:R-:W-:Y:S01]  /*1020*/  VIMNMX R2, PT, PT, R2, 0x20, PT ;  /* 0x0000002002027848 */ /* 0x000fe20003fe0100 */
[----:B------:R-:W-:Y:S01]  /*1030*/  IMAD.HI.U32 R6, R60, -0x2daee0ad, RZ ;  /* 0xd2511f533c067827 */ /* 0x000fe200078e00ff */
[----:B------:R-:W-:Y:S01]  /*1040*/  LOP3.LUT R7, R4, UR11, R7, 0x96, !PT ;  /* 0x0000000b04077c12 */ /* 0x000fe2000f8e9607 */
[----:B------:R-:W1:Y:S01]  /*1050*/  LDCU.64 UR10, c[0x0][0x3a0] ;  /* 0x00007400ff0a77ac */ /* 0x000e620008000a00 */
[----:B------:R-:W-:Y:S01]  /*1060*/  LEA R2, R2, UR5, 0x2 ;  /* 0x0000000502027c11 */ /* 0x000fe2000f8e10ff */
[----:B------:R-:W-:Y:S01]  /*1070*/  IMAD.MOV.U32 R4, RZ, RZ, RZ ;  /* 0x000000ffff047224 */ /* 0x000fe200078e00ff */
[----:B------:R-:W-:Y:S02]  /*1080*/  LOP3.LUT R6, R5, UR26, R6, 0x96, !PT ;  /* 0x0000001a05067c12 */ /* 0x000fe4000f8e9606 */
[----:B------:R-:W-:Y:S02]  /*1090*/  I2FP.F32.U32 R62, R2 ;  /* 0x00000002003e7245 */ /* 0x000fe40000201000 */
[----:B------:R-:W-:-:S02]  /*10a0*/  VIADDMNMX R2, R3, UR18, RZ, !PT ;  /* 0x0000001203027c46 */ /* 0x000fc4000f8001ff */
[----:B------:R-:W2:Y:S01]  /*10b0*/  MUFU.RCP R3, R62 ;  /* 0x0000003e00037308 */ /* 0x000ea20000001000 */
[----:B------:R-:W-:Y:S02]  /*10c0*/  LOP3.LUT R5, R0, 0x3, RZ, 0xc0, !PT ;  /* 0x0000000300057812 */ /* 0x000fe400078ec0ff */
[----:B------:R-:W-:-:S04]  /*10d0*/  VIMNMX R2, PT, PT, R2, 0x20, PT ;  /* 0x0000002002027848 */ /* 0x000fc80003fe0100 */
[----:B------:R-:W-:Y:S01]  /*10e0*/  LEA R0, R2, UR5, 0x2 ;  /* 0x0000000502007c11 */ /* 0x000fe2000f8e10ff */
[----:B------:R-:W-:Y:S01]  /*10f0*/  IMAD R2, R60, -0x2daee0ad, RZ ;  /* 0xd2511f533c027824 */ /* 0x000fe200078e02ff */
[----:B--2---:R2:W-:Y:S04]  /*1100*/  STL [R1+0x4], R3 ;  /* 0x0000040301007387 */ /* 0x0045e80000100800 */
[----:B------:R0:W-:Y:S01]  /*1110*/  STL [R1], R0 ;  /* 0x0000000001007387 */ /* 0x0001e20000100800 */
[----:B-1234-:R-:W-:-:S07]  /*1120*/  IMAD R3, R61, -0x326172a9, RZ ;  /* 0xcd9e8d573d037824 */ /* 0x01efce00078e02ff */
.L_x_20044:
[----:B-1----:R-:W1:Y:S01]  /*1130*/  @UP0 LDCU.64 UR4, c[0x0][0x3e0] ;  /* 0x00007c00ff0407ac */ /* 0x002e620008000a00 */
[----:B------:R-:W-:Y:S01]  /*1140*/  PLOP3.LUT P0, PT, PT, PT, UP0, 0x80, 0x8 ;  /* 0x000000000008781c */ /* 0x000fe20003f0f008 */
[----:B-1----:R-:W-:-:S06]  /*1150*/  @UP0 UIMAD.WIDE UR4, UR14, 0x4, UR4 ;  /* 0x000000040e0408a5 */ /* 0x002fcc000f8e0204 */
[----:B0-234-:R-:W-:Y:S01]  /*1160*/  MOV R88, UR4 ;  /* 0x0000000400587c02 */ /* 0x01dfe20008000f00 */
        /* <DEDUP_REMOVED lines=9> */
[----:B0-----:R-:W-:-:S05]  /*1200*/  IMAD.U32 R0, RZ, RZ, UR5 ;  /* 0x00000005ff007e24 */ /* 0x001fca000f8e00ff */
[----:B-1----:R-:W-:Y:S02]  /*1210*/  LEA.HI.SX32 R0, R0, R90, 0x1e ;  /* 0x0000005a00007211 */ /* 0x002fe400078ff2ff */
[----:B--2---:R-:W-:Y:S02]  /*1220*/  @P0 R2UR UR4, R88 ;  /* 0x00000000580402ca */ /* 0x004fe400000e0000 */
[----:B------:R-:W-:Y:S02]  /*1230*/  ISETP.GE.U32.AND P0, PT, R11, 0x100, PT ;  /* 0x000001000b00780c */ /* 0x000fe40003f06070 */
[----:B------:R-:W-:-:S11]  /*1240*/  MOV R88, R0 ;  /* 0x0000000000587202 */ /* 0x000fd60000000f00 */
        /* <DEDUP_REMOVED lines=21> */
.L_x_20895:
[----:B------:R-:W-:Y:S05]  /*13a0*/  BRX R88 -0x13b0                                        (*"BRANCH_TARGETS .L_x_20896,.L_x_20897,.L_x_20898"*) ;  /* 0xffffffec58147949 */ /* 0x000fea000383ffff */
.L_x_20898:
[----:B------:R-:W-:Y:S01]  /*13b0*/  IADD3 R90, PT, PT, R5, 0x1, RZ ;  /* 0x00000001055a7810 */ /* 0x000fe20007ffe0ff */
[----:B------:R-:W-:Y:S02]  /*13c0*/  IMAD.MOV.U32 R88, RZ, RZ, R2 ;  /* 0x000000ffff587224 */ /* 0x000fe400078e0002 */
[----:B------:R-:W-:Y:S01]  /*13d0*/  IMAD.MOV.U32 R91, RZ, RZ, R7 ;  /* 0x000000ffff5b7224 */ /* 0x000fe200078e0007 */
[----:B------:R-:W-:Y:S06]  /*13e0*/  BRA `(.L_x_19769) ;  /* 0x0000000400387947 */ /* 0x000fec0003800000 */
.L_x_20896:
[----:B------:R-:W-:Y:S01]  /*13f0*/  MOV R88, R2 ;  /* 0x0000000200587202 */ /* 0x000fe20000000f00 */
[----:B------:R-:W-:Y:S02]  /*1400*/  IMAD.MOV.U32 R90, RZ, RZ, 0x3 ;  /* 0x00000003ff5a7424 */ /* 0x000fe400078e00ff */
[----:B------:R-:W-:Y:S01]  /*1410*/  IMAD.MOV.U32 R91, RZ, RZ, R6 ;  /* 0x000000ffff5b7224 */ /* 0x000fe200078e0006 */
[----:B------:R-:W-:Y:S06]  /*1420*/  BRA `(.L_x_19769) ;  /* 0x0000000400287947 */ /* 0x000fec0003800000 */
.L_x_20897:
        /* <DEDUP_REMOVED lines=13> */
.L_x_19771:
[----:B------:R-:W-:Y:S05]  /*1500*/  BSYNC.RECONVERGENT B2 ;  /* 0x0000000000027941 */ /* 0x000fea0003800200 */
.L_x_19770:
        /* <DEDUP_REMOVED lines=9> */
[----:B------:R-:W-:Y:S01]  /*15a0*/  UIADD3 UR5, UPT, UPT, UR9, 0x76cf5d0a, URZ ;  /* 0x76cf5d0a09057890 */ /* 0x000fe2000fffe0ff */
[----:B------:R-:W-:-:S05]  /*15b0*/  IMAD.WIDE.U32 R6, R7, -0x2daee0ad, RZ ;  /* 0xd2511f5307067825 */ /* 0x000fca00078e00ff */
[----:B------:R-:W-:Y:S01]  /*15c0*/  LOP3.LUT R89, R90, UR5, R7, 0x96, !PT ;  /* 0x000000055a597c12 */ /* 0x000fe2000f8e9607 */
[----:B------:R-:W-:Y:S01]  /*15d0*/  UIADD3 UR5, UPT, UPT, UR8, 0x3c6ef372, URZ ;  /* 0x3c6ef37208057890 */ /* 0x000fe2000fffe0ff */
[----:B------:R-:W-:-:S05]  /*15e0*/  IMAD.WIDE.U32 R90, R91, -0x326172a9, RZ ;  /* 0xcd9e8d575b5a7825 */ /* 0x000fca00078e00ff */
[----:B------:R-:W-:Y:S01]  /*15f0*/  LOP3.LUT R91, R88, UR5, R91, 0x96, !PT ;  /* 0x00000005585b7c12 */ /* 0x000fe2000f8e965b */
[----:B------:R-:W-:Y:S01]  /*1600*/  UIADD3 UR5, UPT, UPT, UR8, -0x255992d5, URZ ;  /* 0xdaa66d2b08057890 */ /* 0x000fe2000fffe0ff */
        /* <DEDUP_REMOVED lines=32> */
[----:B------:R-:W-:Y:S01]  /*1810*/  UIADD3 UR5, UPT, UPT, UR8, -0xe443238, URZ ;  /* 0xf1bbcdc808057890 */ /* 0x000fe2000fffe0ff */
[----:B------:R-:W-:-:S05]  /*1820*/  IMAD.WIDE.U32 R90, R91, -0x326172a9, RZ ;  /* 0xcd9e8d575b5a7825 */ /* 0x000fca00078e00ff */
[----:B------:R-:W-:Y:S01]  /*1830*/  LOP3.LUT R5, R88, UR5, R91, 0x96, !PT ;  /* 0x0000000558057c12 */ /* 0x000fe2000f8e965b */
[----:B------:R-:W-:Y:S01]  /*1840*/  UIADD3 UR5, UPT, UPT, UR8, -0x700cb87f, URZ ;  /* 0x8ff3478108057890 */ /* 0x000fe2000fffe0ff */
[----:B------:R-:W-:-:S04]  /*1850*/  IMAD.WIDE.U32 R88, R89, -0x326172a9, RZ ;  /* 0xcd9e8d5759587825 */ /* 0x000fc800078e00ff */
[----:B------:R-:W-:Y:S01]  /*1860*/  IMAD.MOV.U32 R3, RZ, RZ, R88 ;  /* 0x000000ffff037224 */ /* 0x000fe200078e0058 */
[----:B------:R-:W-:Y:S01]  /*1870*/  LOP3.LUT R7, R90, UR5, R89, 0x96, !PT ;  /* 0x000000055a077c12 */ /* 0x000fe2000f8e9659 */
[----:B------:R-:W-:Y:S01]  /*1880*/  UIADD3 UR5, UPT, UPT, UR9, -0x695add53, URZ ;  /* 0x96a522ad09057890 */ /* 0x000fe2000fffe0ff */
[----:B------:R-:W-:-:S04]  /*1890*/  IMAD.WIDE.U32 R88, R5, -0x2daee0ad, RZ ;  /* 0xd2511f5305587825 */ /* 0x000fc800078e00ff */
[----:B------:R-:W-:Y:S02]  /*18a0*/  HFMA2 R90, -RZ, RZ, 0, 0 ;  /* 0x00000000ff5a7431 */ /* 0x000fe400000001ff */
[----:B------:R-:W-:Y:S01]  /*18b0*/  IMAD.MOV.U32 R91, RZ, RZ, R2 ;  /* 0x000000ffff5b7224 */ /* 0x000fe200078e0002 */
[----:B------:R-:W-:-:S07]  /*18c0*/  LOP3.LUT R6, R6, UR5, R89, 0x96, !PT ;  /* 0x0000000506067c12 */ /* 0x000fce000f8e9659 */
.L_x_19769:
[----:B------:R-:W-:Y:S05]  /*18d0*/  BSYNC.RECONVERGENT B1 ;  /* 0x0000000000017941 */ /* 0x000fea0003800200 */
.L_x_19768:
[----:B------:R-:W0:Y:S01]  /*18e0*/  LDC R2, c[0x0][0x408] ;  /* 0x00010200ff027b82 */ /* 0x000e220000000800 */
[----:B------:R-:W-:Y:S01]  /*18f0*/  I2FP.F32.U32 R5, R91 ;  /* 0x0000005b00057245 */ /* 0x000fe20000201000 */
[----:B------:R-:W-:Y:S01]  /*1900*/  IMAD.MOV.U32 R110, RZ, RZ, 0x2f800000 ;  /* 0x2f800000ff6e7424 */ /* 0x000fe200078e00ff */
[----:B------:R-:W-:Y:S01]  /*1910*/  ISETP.NE.AND P2, PT, R90, 0x1, PT ;  /* 0x000000015a00780c */ /* 0x000fe20003f45270 */
[----:B------:R-:W-:Y:S01]  /*1920*/  BSSY.RECONVERGENT B1, `(.L_x_19772) ;  /* 0x000005f000017945 */ /* 0x000fe20003800200 */
[----:B------:R-:W-:Y:S02]  /*1930*/  IMAD.MOV.U32 R91, RZ, RZ, 0x2 ;  /* 0x00000002ff5b7424 */ /* 0x000fe400078e00ff */
[----:B------:R-:W-:Y:S01]  /*1940*/  FFMA.FTZ R108, R5, R110, 1.1641532182693481445e-10 ;  /* 0x2f000000056c7423 */ /* 0x000fe2000001006e */
[----:B-----5:R-:W-:Y:S01]  /*1950*/  FMUL.FTZ R5, R64, UR4 ;  /* 0x0000000440057c20 */ /* 0x020fe20008410000 */
[----:B------:R-:W1:Y:S03]  /*1960*/  LDC R89, c[0x0][0x404] ;  /* 0x00010100ff597b82 */ /* 0x000e660000000800 */
[----:B0-----:R-:W-:Y:S01]  /*1970*/  FMUL.FTZ R5, R5, R2 ;  /* 0x0000000205057220 */ /* 0x001fe20000410000 */
[----:B-1----:R-:W-:-:S04]  /*1980*/  FSETP.GTU.FTZ.AND P1, PT, R108, R89, PT ;  /* 0x000000596c00720b */ /* 0x002fc80003f3c000 */
        /* <DEDUP_REMOVED lines=13> */
.L_x_19774:
        /* <DEDUP_REMOVED lines=13> */
.L_x_19776:
[----:B------:R-:W-:Y:S05]  /*1b30*/  BSYNC.RECONVERGENT B2 ;  /* 0x0000000000027941 */ /* 0x000fea0003800200 */
.L_x_19775:
        /* <DEDUP_REMOVED lines=55> */
[----:B------:R-:W-:Y:S01]  /*1eb0*/  MOV R3, R90 ;  /* 0x0000005a00037202 */ /* 0x000fe20000000f00 */
[----:B------:R-:W-:-:S04]  /*1ec0*/  IMAD.WIDE.U32 R90, R5, -0x2daee0ad, RZ ;  /* 0xd2511f53055a7825 */ /* 0x000fc800078e00ff */
[----:B------:R-:W-:Y:S01]  /*1ed0*/  IMAD.MOV.U32 R5, RZ, RZ, R88 ;  /* 0x000000ffff057224 */ /* 0x000fe200078e0058 */
[----:B------:R-:W-:Y:S01]  /*1ee0*/  LOP3.LUT R6, R6, UR5, R91, 0x96, !PT ;  /* 0x0000000506067c12 */ /* 0x000fe2000f8e965b */
[----:B------:R-:W-:Y:S02]  /*1ef0*/  HFMA2 R91, -RZ, RZ, 0, 0 ;  /* 0x00000000ff5b7431 */ /* 0x000fe400000001ff */
[----:B------:R-:W-:-:S07]  /*1f00*/  IMAD.MOV.U32 R88, RZ, RZ, R90 ;  /* 0x000000ffff587224 */ /* 0x000fce00078e005a */
.L_x_19773:
[----:B------:R-:W-:Y:S05]  /*1f10*/  BSYNC.RECONVERGENT B1 ;  /* 0x0000000000017941 */ /* 0x000fea0003800200 */
.L_x_19772:
        /* <DEDUP_REMOVED lines=21> */
.L_x_19779:
        /* <DEDUP_REMOVED lines=13> */
.L_x_19781:
[----:B------:R-:W-:Y:S05]  /*2140*/  BSYNC.RECONVERGENT B2 ;  /* 0x0000000000027941 */ /* 0x000fea0003800200 */
.L_x_19780:
        /* <DEDUP_REMOVED lines=56> */
[----:B------:R-:W-:Y:S01]  /*24d0*/  IMAD.WIDE.U32 R90, R5, -0x2daee0ad, RZ ;  /* 0xd2511f53055a7825 */ /* 0x000fe200078e00ff */
[----:B------:R-:W-:-:S03]  /*24e0*/  MOV R5, R88 ;  /* 0x0000005800057202 */ /* 0x000fc60000000f00 */
[----:B------:R-:W-:Y:S01]  /*24f0*/  IMAD.MOV.U32 R88, RZ, RZ, R90 ;  /* 0x000000ffff587224 */ /* 0x000fe200078e005a */
[----:B------:R-:W-:Y:S01]  /*2500*/  LOP3.LUT R6, R6, UR5, R91, 0x96, !PT ;  /* 0x0000000506067c12 */ /* 0x000fe2000f8e965b */
[----:B------:R-:W-:-:S07]  /*2510*/  IMAD.MOV.U32 R108, RZ, RZ, RZ ;  /* 0x000000ffff6c7224 */ /* 0x000fce00078e00ff */
.L_x_19778:
[----:B------:R-:W-:Y:S05]  /*2520*/  BSYNC.RECONVERGENT B1 ;  /* 0x0000000000017941 */ /* 0x000fea0003800200 */
.L_x_19777:
[----:B------:R-:W-:Y:S01]  /*2530*/  I2FP.F32.U32 R5, R5 ;  /* 0x0000000500057245 */ /* 0x000fe20000201000 */
[----:B------:R-:W-:Y:S01]  /*2540*/  BSSY.RECONVERGENT B1, `(.L_x_19782) ;  /* 0x000005f000017945 */ /* 0x000fe20003800200 */
[----:B------:R-:W-:Y:S01]  /*2550*/  ISETP.NE.AND P4, PT, R108, 0x1, PT ;  /* 0x000000016c00780c */ /* 0x000fe20003f85270 */
[----:B------:R-:W-:Y:S02]  /*2560*/  IMAD.MOV.U32 R91, RZ, RZ, R3 ;  /* 0x000000ffff5b7224 */ /* 0x000fe400078e0003 */
[----:B------:R-:W-:Y:S01]  /*2570*/  FFMA.FTZ R90, R5, R110, 1.1641532182693481445e-10 ;  /* 0x2f000000055a7423 */ /* 0x000fe2000001006e */
[----:B------:R-:W-:-:S04]  /*2580*/  FMUL.FTZ R5, R66, UR4 ;  /* 0x0000000442057c20 */ /* 0x000fc80008410000 */
[----:B------:R-:W-:Y:S01]  /*2590*/  FMUL.FTZ R5, R5, R2 ;  /* 0x0000000205057220 */ /* 0x000fe20000410000 */
        /* <DEDUP_REMOVED lines=14> */
.L_x_19784:
        /* <DEDUP_REMOVED lines=13> */
.L_x_19786:
[----:B------:R-:W-:Y:S05]  /*2750*/  BSYNC.RECONVERGENT B2 ;  /* 0x0000000000027941 */ /* 0x000fea0003800200 */
.L_x_19785:
        /* <DEDUP_REMOVED lines=57> */
[----:B------:R-:W-:Y:S01]  /*2af0*/  IMAD.MOV.U32 R5, RZ, RZ, RZ ;  /* 0x000000ffff057224 */ /* 0x000fe200078e00ff */
[----:B------:R-:W-:Y:S01]  /*2b00*/  LOP3.LUT R6, R6, UR5, R91, 0x96, !PT ;  /* 0x0000000506067c12 */ /* 0x000fe2000f8e965b */
[----:B------:R-:W-:Y:S01]  /*2b10*/  IMAD.MOV.U32 R91, RZ, RZ, R88 ;  /* 0x000000ffff5b7224 */ /* 0x000fe200078e0058 */
[----:B------:R-:W-:-:S07]  /*2b20*/  MOV R88, R90 ;  /* 0x0000005a00587202 */ /* 0x000fce0000000f00 */
.L_x_19783:
[----:B------:R-:W-:Y:S05]  /*2b30*/  BSYNC.RECONVERGENT B1 ;  /* 0x0000000000017941 */ /* 0x000fea0003800200 */
.L_x_19782:
[----:B------:R-:W-:Y:S01]  /*2b40*/  I2FP.F32.U32 R91, R91 ;  /* 0x0000005b005b7245 */ /* 0x000fe20000201000 */
[----:B------:R-:W-:-:S04]  /*2b50*/  FMUL.FTZ R67, R67, UR4 ;  /* 0x0000000443437c20 */ /* 0x000fc80008410000 */
[----:B------:R-:W-:Y:S01]  /*2b60*/  FFMA.FTZ R110, R91, R110, 1.1641532182693481445e-10 ;  /* 0x2f0000005b6e7423 */ /* 0x000fe2000001006e */
[----:B------:R-:W-:-:S04]  /*2b70*/  FMUL.FTZ R67, R67, R2 ;  /* 0x0000000243437220 */ /* 0x000fc80000410000 */
[----:B------:R-:W-:-:S04]  /*2b80*/  FSETP.GTU.FTZ.AND P5, PT, R110, R89, PT ;  /* 0x000000596e00720b */ /* 0x000fc80003fbc000 */
[----:B------:R-:W-:Y:S02]  /*2b90*/  FSEL R2, R67, RZ, !P5 ;  /* 0x000000ff43027208 */ /* 0x000fe40006800000 */
[----:B------:R-:W-:-:S03]  /*2ba0*/  PLOP3.LUT P4, PT, P5, PT, PT, 0x8, 0x80 ;  /* 0x000000000080781c */ /* 0x000fc60002f8e170 */
[----:B------:R-:W-:Y:S01]  /*2bb0*/  FFMA.FTZ R67, R2, R19, R63 ;  /* 0x0000001302437223 */ /* 0x000fe2000001003f */
[----:B------:R-:W-:Y:S09]  /*2bc0*/  BRA `(.L_x_19787) ;  /* 0x0000001800247947 */ /* 0x000ff20003800000 */
.L_x_19767:
        /* <DEDUP_REMOVED lines=12> */
[----:B------:R-:W-:Y:S01]  /*2c90*/  @P1 IADD3 R91, PT, PT, R5, 0x1, RZ ;  /* 0x00000001055b1810 */ /* 0x000fe20007ffe0ff */
[----:B------:R-:W-:Y:S02]  /*2ca0*/  @P1 IMAD.MOV.U32 R88, RZ, RZ, R2 ;  /* 0x000000ffff581224 */ /* 0x000fe400078e0002 */
[----:B------:R-:W-:Y:S01]  /*2cb0*/  @P1 IMAD.MOV.U32 R90, RZ, RZ, R7 ;  /* 0x000000ffff5a1224 */ /* 0x000fe200078e0007 */
[----:B------:R-:W-:Y:S06]  /*2cc0*/  BRA `(.L_x_19789) ;  /* 0x0000000400287947 */ /* 0x000fec0003800000 */
.L_x_19790:
        /* <DEDUP_REMOVED lines=13> */
.L_x_19792:
[----:B------:R-:W-:Y:S05]  /*2da0*/  BSYNC.RECONVERGENT B2 ;  /* 0x0000000000027941 */ /* 0x000fea0003800200 */
.L_x_19791:
        /* <DEDUP_REMOVED lines=53> */
[----:B------:R-:W-:Y:S01]  /*3100*/  IMAD.MOV.U32 R91, RZ, RZ, RZ ;  /* 0x000000ffff5b7224 */ /* 0x000fe200078e00ff */
[----:B------:R-:W-:Y:S01]  /*3110*/  LOP3.LUT R7, R90, UR5, R89, 0x96, !PT ;  /* 0x000000055a077c12 */ /* 0x000fe2000f8e9659 */
[----:B------:R-:W-:Y:S01]  /*3120*/  UIADD3 UR5, UPT, UPT, UR9, -0x695add53, URZ ;  /* 0x96a522ad09057890 */ /* 0x000fe2000fffe0ff */
[----:B------:R-:W-:Y:S01]  /*3130*/  MOV R3, R88 ;  /* 0x0000005800037202 */ /* 0x000fe20000000f00 */
[----:B------:R-:W-:-:S04]  /*3140*/  IMAD.WIDE.U32 R88, R5, -0x2daee0ad, RZ ;  /* 0xd2511f5305587825 */ /* 0x000fc800078e00ff */
[----:B------:R-:W-:Y:S01]  /*3150*/  IMAD.MOV.U32 R90, RZ, RZ, R2 ;  /* 0x000000ffff5a7224 */ /* 0x000fe200078e0002 */
[----:B------:R-:W-:-:S07]  /*3160*/  LOP3.LUT R6, R6, UR5, R89, 0x96, !PT ;  /* 0x0000000506067c12 */ /* 0x000fce000f8e9659 */
.L_x_19789:
[----:B------:R-:W-:Y:S05]  /*3170*/  BSYNC.RECONVERGENT B1 ;  /* 0x0000000000017941 */ /* 0x000fea0003800200 */
.L_x_19788:
        /* <DEDUP_REMOVED lines=8> */
[----:B------:R-:W-:Y:S01]  /*3200*/  FFMA.FTZ R5, R2, R109, 1.1641532182693481445e-10 ;  /* 0x2f00000002057423 */ /* 0x000fe2000001006d */
[----:B------:R-:W-:-:S02]  /*3210*/  IMAD.MOV.U32 R2, RZ, RZ, R3 ;  /* 0x000000ffff027224 */ /* 0x000fc400078e0003 */
[----:B0-----:R-:W-:Y:S02]  /*3220*/  FMUL.FTZ R64, R64, R89 ;  /* 0x0000005940407220 */ /* 0x001fe40000410000 */
[----:B-1----:R-:W-:-:S04]  /*3230*/  FSETP.GTU.FTZ.AND P2, PT, R5, R108, PT ;  /* 0x0000006c0500720b */ /* 0x002fc80003f5c000 */
        /* <DEDUP_REMOVED lines=11> */
.L_x_19795:
        /* <DEDUP_REMOVED lines=13> */
.L_x_19797:
[----:B------:R-:W-:Y:S05]  /*33c0*/  BSYNC.RECONVERGENT B2 ;  /* 0x0000000000027941 */ /* 0x000fea0003800200 */
.L_x_19796:
        /* <DEDUP_REMOVED lines=57> */
[----:B------:R-:W-:Y:S01]  /*3760*/  MOV R2, R88 ;  /* 0x0000005800027202 */ /* 0x000fe20000000f00 */
[----:B------:R-:W-:Y:S01]  /*3770*/  IMAD.MOV.U32 R88, RZ, RZ, R90 ;  /* 0x000000ffff587224 */ /* 0x000fe200078e005a */
[----:B------:R-:W-:Y:S01]  /*3780*/  LOP3.LUT R6, R6, UR5, R91, 0x96, !PT ;  /* 0x0000000506067c12 */ /* 0x000fe2000f8e965b */
[----:B------:R-:W-:-:S07]  /*3790*/  IMAD.MOV.U32 R90, RZ, RZ, RZ ;  /* 0x000000ffff5a7224 */ /* 0x000fce00078e00ff */
.L_x_19794:
[----:B------:R-:W-:Y:S05]  /*37a0*/  BSYNC.RECONVERGENT B1 ;  /* 0x0000000000017941 */ /* 0x000fea0003800200 */
.L_x_19793:
[----:B------:R-:W-:Y:S01]  /*37b0*/  I2FP.F32.U32 R2, R2 ;  /* 0x0000000200027245 */ /* 0x000fe20000201000 */
[----:B------:R-:W-:Y:S01]  /*37c0*/  BSSY.RECONVERGENT B1, `(.L_x_19798) ;  /* 0x000005e000017945 */ /* 0x000fe20003800200 */
[----:B------:R-:W-:Y:S01]  /*37d0*/  ISETP.NE.AND P4, PT, R90, 0x1, PT ;  /* 0x000000015a00780c */ /* 0x000fe20003f85270 */
        /* <DEDUP_REMOVED lines=17> */
.L_x_19800:
        /* <DEDUP_REMOVED lines=13> */
.L_x_19802:
[----:B------:R-:W-:Y:S05]  /*39c0*/  BSYNC.RECONVERGENT B2 ;  /* 0x0000000000027941 */ /* 0x000fea0003800200 */
.L_x_19801:
        /* <DEDUP_REMOVED lines=58> */
[----:B------:R-:W-:Y:S01]  /*3d70*/  IMAD.MOV.U32 R2, RZ, RZ, R88 ;  /* 0x000000ffff027224 */ /* 0x000fe200078e0058 */
[----:B------:R-:W-:Y:S01]  /*3d80*/  MOV R88, R90 ;  /* 0x0000005a00587202 */ /* 0x000fe20000000f00 */
[----:B------:R-:W-:-:S07]  /*3d90*/  IMAD.MOV.U32 R91, RZ, RZ, RZ ;  /* 0x000000ffff5b7224 */ /* 0x000fce00078e00ff */
.L_x_19799:
[----:B------:R-:W-:Y:S05]  /*3da0*/  BSYNC.RECONVERGENT B1 ;  /* 0x0000000000017941 */ /* 0x000fea0003800200 */
.L_x_19798:
[----:B------:R-:W-:Y:S01]  /*3db0*/  ISETP.NE.AND P5, PT, R91, 0x1, PT ;  /* 0x000000015b00780c */ /* 0x000fe20003fa5270 */
[----:B------:R-:W-:Y:S01]  /*3dc0*/  FMUL.FTZ R66, R66, UR4 ;  /* 0x0000000442427c20 */ /* 0x000fe20008410000 */
[----:B------:R-:W-:Y:S01]  /*3dd0*/  I2FP.F32.U32 R2, R2 ;  /* 0x0000000200027245 */ /* 0x000fe20000201000 */
[----:B------:R-:W-:Y:S02]  /*3de0*/  BSSY.RECONVERGENT B1, `(.L_x_19803) ;  /* 0x000005c000017945 */ /* 0x000fe40003800200 */
[----:B------:R-:W-:Y:S02]  /*3df0*/  FMUL.FTZ R66, R66, R89 ;  /* 0x0000005942427220 */ /* 0x000fe40000410000 */
[----:B------:R-:W-:Y:S01]  /*3e00*/  FFMA.FTZ R5, R2, R109, 1.1641532182693481445e-10 ;  /* 0x2f00000002057423 */ /* 0x000fe2000001006d */
[----:B------:R-:W-:-:S04]  /*3e10*/  MOV R2, R3 ;  /* 0x0000000300027202 */ /* 0x000fc80000000f00 */
        /* <DEDUP_REMOVED lines=13> */
.L_x_19805:
        /* <DEDUP_REMOVED lines=13> */
.L_x_19807:
[----:B------:R-:W-:Y:S05]  /*3fc0*/  BSYNC.RECONVERGENT B2 ;  /* 0x0000000000027941 */ /* 0x000fea0003800200 */
.L_x_19806:
[----:B------:R-:W-:Y:S01]  /*3fd0*/  LOP3.LUT R2, R4, UR9, R7, 0x96, !PT ;  /* 0x0000000904027c12 */ /* 0x000fe2000f8e9607 */
[----:B------:R-:W-:Y:S01]  /*3fe0*/  IMAD.WIDE.U32 R90, R8, -0x326172a9, RZ ;  /* 0xcd9e8d57085a7825 */ /* 0x000fe200078e00ff */
[----:B------:R-:W-:-:S03]  /*3ff0*/  UIADD3 UR5, UPT, UPT, UR8, -0x61c88647, URZ ;  /* 0x9e3779b908057890 */ /* 0x000fc6000fffe0ff */
[----:B------:R-:W-:Y:S02]  /*4000*/  HFMA2 R5, -RZ, RZ, 0, 0 ;  /* 0x00000000ff057431 */ /* 0x000fe400000001ff */
        /* <DEDUP_REMOVED lines=52> */
[----:B------:R-:W-:Y:S01]  /*4350*/  IMAD.WIDE.U32 R90, R91, -0x2daee0ad, RZ ;  /* 0xd2511f535b5a7825 */ /* 0x000fe200078e00ff */
[----:B------:R-:W-:-:S03]  /*4360*/  MOV R3, R2 ;  /* 0x0000000200037202 */ /* 0x000fc60000000f00 */
[----:B------:R-:W-:Y:S01]  /*4370*/  IMAD.MOV.U32 R2, RZ, RZ, R88 ;  /* 0x000000ffff027224 */ /* 0x000fe200078e0058 */
[----:B------:R-:W-:Y:S01]  /*4380*/  LOP3.LUT R6, R6, UR5, R91, 0x96, !PT ;  /* 0x0000000506067c12 */ /* 0x000fe2000f8e965b */
[----:B------:R-:W-:-:S07]  /*4390*/  IMAD.MOV.U32 R88, RZ, RZ, R90 ;  /* 0x000000ffff587224 */ /* 0x000fce00078e005a */
.L_x_19804:
[----:B------:R-:W-:Y:S05]  /*43a0*/  BSYNC.RECONVERGENT B1 ;  /* 0x0000000000017941 */ /* 0x000fea0003800200 */
.L_x_19803:
[----:B------:R-:W-:Y:S01]  /*43b0*/  I2FP.F32.U32 R2, R2 ;  /* 0x0000000200027245 */ /* 0x000fe20000201000 */
[----:B------:R-:W-:Y:S01]  /*43c0*/  FMUL.FTZ R64, R64, R16 ;  /* 0x0000001040407220 */ /* 0x000fe20000410000 */
[----:B------:R-:W-:Y:S01]  /*43d0*/  FMUL.FTZ R65, R65, R17 ;  /* 0x0000001141417220 */ /* 0x000fe20000410000 */
[----:B------:R-:W-:Y:S02]  /*43e0*/  FMUL.FTZ R66, R66, R18 ;  /* 0x0000001242427220 */ /* 0x000fe40000410000 */
[----:B------:R-:W-:Y:S01]  /*43f0*/  FFMA.FTZ R109, R2, R109, 1.1641532182693481445e-10 ;  /* 0x2f000000026d7423 */ /* 0x000fe2000001006d */
[----:B------:R-:W-:-:S04]  /*4400*/  FMUL.FTZ R2, R67, UR4 ;  /* 0x0000000443027c20 */ /* 0x000fc80008410000 */
[----:B------:R-:W-:Y:S01]  /*4410*/  FMUL.FTZ R2, R2, R89 ;  /* 0x0000005902027220 */ /* 0x000fe20000410000 */
[----:B------:R-:W-:-:S04]  /*4420*/  FSETP.GTU.FTZ.AND P5, PT, R109, R108, PT ;  /* 0x0000006c6d00720b */ /* 0x000fc80003fbc000 */
[----:B------:R-:W-:Y:S02]  /*4430*/  FSEL R2, R2, RZ, !P5 ;  /* 0x000000ff02027208 */ /* 0x000fe40006800000 */
[----:B------:R-:W-:-:S03]  /*4440*/  PLOP3.LUT P4, PT, P5, PT, PT, 0x8, 0x80 ;  /* 0x000000000080781c */ /* 0x000fc60002f8e170 */
[----:B------:R-:W-:-:S10]  /*4450*/  FMUL.FTZ R67, R2, R19 ;  /* 0x0000001302437220 */ /* 0x000fd40000410000 */
.L_x_19787:
        /* <DEDUP_REMOVED lines=8> */
[----:B------:R-:W-:Y:S01]  /*44e0*/  IMAD.MOV.U32 R2, RZ, RZ, R88 ;  /* 0x000000ffff027224 */ /* 0x000fe200078e0058 */
[C---:B------:R-:W-:Y:S01]  /*44f0*/  IADD3 R88, PT, PT, R0.reuse, 0x100, RZ ;  /* 0x0000010000587810 */ /* 0x040fe20007ffe0ff */
[----:B0-----:R-:W-:-:S05]  /*4500*/  IMAD.WIDE.U32 R90, R0, 0x10, R90 ;  /* 0x00000010005a7825 */ /* 0x001fca00078e005a */
[----:B------:R0:W-:Y:S01]  /*4510*/  STG.E.128 desc[UR6][R90.64], R64 ;  /* 0x000000405a007986 */ /* 0x0001e2000c101d06 */
[----:B-1----:R-:W-:-:S05]  /*4520*/  IMAD.WIDE.U32 R108, R0, 0x4, R108 ;  /* 0x00000004006c7825 */ /* 0x002fca00078e006c */
[----:B------:R0:W-:Y:S02]  /*4530*/  STG.E desc[UR6][R108.64], R89 ;  /* 0x000000596c007986 */ /* 0x0001e4000c101906 */
.L_x_19766:
[----:B------:R-:W-:Y:S05]  /*4540*/  BSYNC.RECONVERGENT B0 ;  /* 0x0000000000007941 */ /* 0x000fea0003800200 */
.L_x_19765:
        /* <DEDUP_REMOVED lines=8> */
[----:B-1----:R-:W-:-:S04]  /*45d0*/  IMAD.WIDE.U32 R70, R88, 0x10, R70 ;  /* 0x0000001058467825 */ /* 0x002fc800078e0046 */
[----:B--2---:R-:W-:-:S05]  /*45e0*/  @P1 IMAD.WIDE.U32 R68, R88, 0x10, R68 ;  /* 0x0000001058441825 */ /* 0x004fca00078e0044 */
[----:B------:R1:W5:Y:S04]  /*45f0*/  @P1 LDG.E.128 R60, desc[UR6][R68.64] ;  /* 0x00000006443c1981 */ /* 0x000368000c1e1d00 */
[----:B------:R-:W5:Y:S01]  /*4600*/  LDG.E.128 R68, desc[UR6][R70.64] ;  /* 0x0000000646447981 */ /* 0x000f62000c1e1d00 */
[----:B-1----:R-:W-:Y:S05]  /*4610*/  @!P1 BRA `(.L_x_19810) ;  /* 0x00000018002c9947 */ /* 0x002fea0003800000 */
        /* <DEDUP_REMOVED lines=11> */
[----:B------:R-:W-:Y:S01]  /*46d0*/  @!P1 IMAD.MOV.U32 R90, RZ, RZ, R6 ;  /* 0x000000ffff5a9224 */ /* 0x000fe200078e0006 */
[----:B------:R-:W-:Y:S01]  /*46e0*/  @P1 MOV R90, R7 ;  /* 0x00000007005a1202 */ /* 0x000fe20000000f00 */
[----:B------:R-:W-:Y:S02]  /*46f0*/  @P1 VIADD R91, R5, 0x1 ;  /* 0x00000001055b1836 */ /* 0x000fe40000000000 */
[----:B------:R-:W-:Y:S01]  /*4700*/  @P1 IMAD.MOV.U32 R89, RZ, RZ, R2 ;  /* 0x000000ffff591224 */ /* 0x000fe200078e0002 */
[----:B------:R-:W-:Y:S06]  /*4710*/  BRA `(.L_x_19812) ;  /* 0x00000004002c7947 */ /* 0x000fec0003800000 */
.L_x_19813:
        /* <DEDUP_REMOVED lines=13> */
.L_x_19815:
[----:B------:R-:W-:Y:S05]  /*47f0*/  BSYNC.RECONVERGENT B2 ;  /* 0x0000000000027941 */ /* 0x000fea0003800200 */
.L_x_19814:
        /* <DEDUP_REMOVED lines=56> */
[----:B------:R-:W-:-:S05]  /*4b80*/  IMAD.WIDE.U32 R90, R5, -0x2daee0ad, RZ ;  /* 0xd2511f53055a7825 */ /* 0x000fca00078e00ff */
[----:B------:R-:W-:Y:S01]  /*4b90*/  LOP3.LUT R6, R6, UR5, R91, 0x96, !PT ;  /* 0x0000000506067c12 */ /* 0x000fe2000f8e965b */
[----:B------:R-:W-:Y:S01]  /*4ba0*/  IMAD.MOV.U32 R91, RZ, RZ, RZ ;  /* 0x000000ffff5b7224 */ /* 0x000fe200078e00ff */
[----:B------:R-:W-:Y:S01]  /*4bb0*/  MOV R89, R90 ;  /* 0x0000005a00597202 */ /* 0x000fe20000000f00 */
[----:B------:R-:W-:-:S07]  /*4bc0*/  IMAD.MOV.U32 R90, RZ, RZ, R2 ;  /* 0x000000ffff5a7224 */ /* 0x000fce00078e0002 */
.L_x_19812:
[----:B------:R-:W-:Y:S05]  /*4bd0*/  BSYNC.RECONVERGENT B1 ;  /* 0x0000000000017941 */ /* 0x000fea0003800200 */
.L_x_19811:
[----:B------:R-:W0:Y:S01]  /*4be0*/  LDC R110, c[0x0][0x408] ;  /* 0x00010200ff6e7b82 */ /* 0x000e220000000800 */
[----:B------:R-:W-:Y:S01]  /*4bf0*/  HFMA2 R120, -RZ, RZ, 0.1171875, 0 ;  /* 0x2f800000ff787431 */ /* 0x000fe200000001ff */
[----:B------:R-:W-:Y:S01]  /*4c00*/  I2FP.F32.U32 R5, R90 ;  /* 0x0000005a00057245 */ /* 0x000fe20000201000 */
[----:B------:R-:W-:Y:S01]  /*4c10*/  BSSY.RECONVERGENT B1, `(.L_x_19816) ;  /* 0x0000060000017945 */ /* 0x000fe20003800200 */
[----:B------:R-:W-:Y:S01]  /*4c20*/  ISETP.NE.AND P2, PT, R91, 0x1, PT ;  /* 0x000000015b00780c */ /* 0x000fe20003f45270 */
[----:B------:R-:W-:-:S03]  /*4c30*/  IMAD.MOV.U32 R90, RZ, RZ, 0x2 ;  /* 0x00000002ff5a7424 */ /* 0x000fc600078e00ff */
[----:B------:R-:W1:Y:S01]  /*4c40*/  LDC R111, c[0x0][0x404] ;  /* 0x00010100ff6f7b82 */ /* 0x000e620000000800 */
[----:B------:R-:W-:Y:S01]  /*4c50*/  FFMA.FTZ R2, R5, R120, 1.1641532182693481445e-10 ;  /* 0x2f00000005027423 */ /* 0x000fe20000010078 */
[----:B-----5:R-:W-:-:S04]  /*4c60*/  FMUL.FTZ R5, R68, UR4 ;  /* 0x0000000444057c20 */ /* 0x020fc80008410000 */
[----:B0-----:R-:W-:Y:S01]  /*4c70*/  FMUL.FTZ R5, R5, R110 ;  /* 0x0000006e05057220 */ /* 0x001fe20000410000 */
[----:B-1----:R-:W-:-:S04]  /*4c80*/  FSETP.GTU.FTZ.AND P1, PT, R2, R111, PT ;  /* 0x0000006f0200720b */ /* 0x002fc80003f3c000 */
        /* <DEDUP_REMOVED lines=13> */
.L_x_19818:
[----:B------:R-:W-:Y:S01]  /*4d60*/  VIADD R10, R10, 0x1 ;  /* 0x000000010a0a7836 */ /* 0x000fe20000000000 */
[----:B------:R-:W-:Y:S04]  /*4d70*/  BSSY.RECONVERGENT B2, `(.L_x_19819) ;  /* 0x000000b000027945 */ /* 0x000fe80003800200 */
        /* <DEDUP_REMOVED lines=10> */
.L_x_19820:
[----:B------:R-:W-:Y:S05]  /*4e20*/  BSYNC.RECONVERGENT B2 ;  /* 0x0000000000027941 */ /* 0x000fea0003800200 */
.L_x_19819:
        /* <DEDUP_REMOVED lines=20> */
[----:B------:R-:W-:Y:S01]  /*4f70*/  UIADD3 UR5, UPT, UPT, UR8, -0x255992d5, URZ ;  /* 0xdaa66d2b08057890 */ /* 0x000fe2000fffe0ff */
[----:B------:R-:W-:-:S05]  /*4f80*/  IMAD.WIDE.U32 R6, R7, -0x326172a9, RZ ;  /* 0xcd9e8d5707067825 */ /* 0x000fca00078e00ff */
[----:B------:R-:W-:Y:S01]  /*4f90*/  LOP3.LUT R90, R90, UR5, R7, 0x96, !PT ;  /* 0x000000055a5a7c12 */ /* 0x000fe2000f8e9607 */
[----:B------:R-:W-:-:S04]  /*4fa0*/  UIADD3 UR5, UPT, UPT, UR9, -0x126145ec, URZ ;  /* 0xed9eba1409057890 */ /* 0x000fc8000fffe0ff */
[----:B------:R-:W-:-:S05]  /*4fb0*/  IMAD.WIDE.U32 R90, R90, -0x2daee0ad, RZ ;  /* 0xd2511f535a5a7825 */ /* 0x000fca00078e00ff */
[----:B------:R-:W-:Y:S01]  /*4fc0*/  LOP3.LUT R91, R2, UR5, R91, 0x96, !PT ;  /* 0x00000005025b7c12 */ /* 0x000fe2000f8e965b */
[----:B------:R-:W-:Y:S01]  /*4fd0*/  UIADD3 UR5, UPT, UPT, UR8, 0x78dde6e4, URZ ;  /* 0x78dde6e408057890 */ /* 0x000fe2000fffe0ff */
        /* <DEDUP_REMOVED lines=14> */
[----:B------:R-:W-:-:S04]  /*50c0*/  UIADD3 UR5, UPT, UPT, UR9, 0x1fd5c5a3, URZ ;  /* 0x1fd5c5a309057890 */ /* 0x000fc8000fffe0ff */
[----:B------:R-:W-:-:S05]  /*50d0*/  IMAD.WIDE.U32 R90, R90, -0x2daee0ad, RZ ;  /* 0xd2511f535a5a7825 */ /* 0x000fca00078e00ff */
[----:B------:R-:W-:Y:S01]  /*50e0*/  LOP3.LUT R108, R2, UR5, R91, 0x96, !PT ;  /* 0x00000005026c7c12 */ /* 0x000fe2000f8e965b */
[----:B------:R-:W-:Y:S01]  /*50f0*/  UIADD3 UR5, UPT, UPT, UR8, 0x5384540f, URZ ;  /* 0x5384540f08057890 */ /* 0x000fe2000fffe0ff */
[----:B------:R-:W-:-:S04]  /*5100*/  IMAD.WIDE.U32 R2, R3, -0x326172a9, RZ ;  /* 0xcd9e8d5703027825 */ /* 0x000fc800078e00ff */
[----:B------:R-:W-:Y:S01]  /*5110*/  IMAD.WIDE.U32 R108, R108, -0x326172a9, RZ ;  /* 0xcd9e8d576c6c7825 */ /* 0x000fe200078e00ff */
[----:B------:R-:W-:Y:S01]  /*5120*/  LOP3.LUT R6, R6, UR5, R3, 0x96, !PT ;  /* 0x0000000506067c12 */ /* 0x000fe2000f8e9603 */
[----:B------:R-:W-:-:S04]  /*5130*/  UIADD3 UR5, UPT, UPT, UR9, -0x24c28bd8, URZ ;  /* 0xdb3d742809057890 */ /* 0x000fc8000fffe0ff */
[----:B------:R-:W-:-:S05]  /*5140*/  IMAD.WIDE.U32 R6, R6, -0x2daee0ad, RZ ;  /* 0xd2511f5306067825 */ /* 0x000fca00078e00ff */
[----:B------:R-:W-:Y:S01]  /*5150*/  LOP3.LUT R90, R90, UR5, R7, 0x96, !PT ;  /* 0x000000055a5a7c12 */ /* 0x000fe2000f8e9607 */
[----:B------:R-:W-:-:S04]  /*5160*/  UIADD3 UR5, UPT, UPT, UR8, -0xe443238, URZ ;  /* 0xf1bbcdc808057890 */ /* 0x000fc8000fffe0ff */
[----:B------:R-:W-:Y:S02]  /*5170*/  IMAD.WIDE.U32 R90, R90, -0x326172a9, RZ ;  /* 0xcd9e8d575a5a7825 */ /* 0x000fe400078e00ff */
[----:B------:R-:W-:Y:S01]  /*5180*/  LOP3.LUT R2, R2, UR5, R109, 0x96, !PT ;  /* 0x0000000502027c12 */ /* 0x000fe2000f8e966d */
[----:B------:R-:W-:-:S04]  /*5190*/  UIADD3 UR5, UPT, UPT, UR9, -0x695add53, URZ ;  /* 0x96a522ad09057890 */ /* 0x000fc8000fffe0ff */
[----:B------:R-:W-:-:S04]  /*51a0*/  IMAD.WIDE.U32 R2, R2, -0x2daee0ad, RZ ;  /* 0xd2511f5302027825 */ /* 0x000fc800078e00ff */
[----:B------:R-:W-:Y:S01]  /*51b0*/  IMAD.MOV.U32 R89, RZ, RZ, R2 ;  /* 0x000000ffff597224 */ /* 0x000fe200078e0002 */
[----:B------:R-:W-:Y:S01]  /*51c0*/  LOP3.LUT R6, R6, UR5, R3, 0x96, !PT ;  /* 0x0000000506067c12 */ /* 0x000fe2000f8e9603 */
[----:B------:R-:W-:Y:S01]  /*51d0*/  UIADD3 UR5, UPT, UPT, UR8, -0x700cb87f, URZ ;  /* 0x8ff3478108057890 */ /* 0x000fe2000fffe0ff */
[----:B------:R-:W-:Y:S02]  /*51e0*/  IMAD.MOV.U32 R3, RZ, RZ, R90 ;  /* 0x000000ffff037224 */ /* 0x000fe400078e005a */
[----:B------:R-:W-:-:S03]  /*51f0*/  IMAD.MOV.U32 R90, RZ, RZ, RZ ;  /* 0x000000ffff5a7224 */ /* 0x000fc600078e00ff */
[----:B------:R-:W-:-:S07]  /*5200*/  LOP3.LUT R7, R108, UR5, R91, 0x96, !PT ;  /* 0x000000056c077c12 */ /* 0x000fce000f8e965b */
.L_x_19817:
[----:B------:R-:W-:Y:S05]  /*5210*/  BSYNC.RECONVERGENT B1 ;  /* 0x0000000000017941 */ /* 0x000fea0003800200 */
.L_x_19816:
        /* <DEDUP_REMOVED lines=21> */
.L_x_19823:
[----:B------:R-:W-:Y:S01]  /*5370*/  IADD3 R10, PT, PT, R10, 0x1, RZ ;  /* 0x000000010a0a7810 */ /* 0x000fe20007ffe0ff */
[----:B------:R-:W-:Y:S03]  /*5380*/  BSSY.RECONVERGENT B2, `(.L_x_19824) ;  /* 0x000000b000027945 */ /* 0x000fe60003800200 */
[----:B------:R-:W-:-:S13]  /*5390*/  ISETP.NE.AND P3, PT, R10, RZ, PT ;  /* 0x000000ff0a00720c */ /* 0x000fda0003f65270 */
        /* <DEDUP_REMOVED lines=9> */
.L_x_19825:
[----:B------:R-:W-:Y:S05]  /*5430*/  BSYNC.RECONVERGENT B2 ;  /* 0x0000000000027941 */ /* 0x000fea0003800200 */
.L_x_19824:
        /* <DEDUP_REMOVED lines=55> */
[----:B------:R-:W-:-:S05]  /*57b0*/  IMAD.WIDE.U32 R2, R2, -0x2daee0ad, RZ ;  /* 0xd2511f5302027825 */ /* 0x000fca00078e00ff */
[----:B------:R-:W-:Y:S01]  /*57c0*/  LOP3.LUT R6, R6, UR5, R3, 0x96, !PT ;  /* 0x0000000506067c12 */ /* 0x000fe2000f8e9603 */
[----:B------:R-:W-:Y:S01]  /*57d0*/  UIADD3 UR5, UPT, UPT, UR8, -0x700cb87f, URZ ;  /* 0x8ff3478108057890 */ /* 0x000fe2000fffe0ff */
[----:B------:R-:W-:Y:S01]  /*57e0*/  IMAD.MOV.U32 R3, RZ, RZ, R90 ;  /* 0x000000ffff037224 */ /* 0x000fe200078e005a */
[----:B------:R-:W-:-:S04]  /*57f0*/  MOV R89, R2 ;  /* 0x0000000200597202 */ /* 0x000fc80000000f00 */
[----:B------:R-:W-:Y:S01]  /*5800*/  LOP3.LUT R7, R108, UR5, R91, 0x96, !PT ;  /* 0x000000056c077c12 */ /* 0x000fe2000f8e965b */
[----:B------:R-:W-:-:S07]  /*5810*/  IMAD.MOV.U32 R91, RZ, RZ, RZ ;  /* 0x000000ffff5b7224 */ /* 0x000fce00078e00ff */
.L_x_19822:
[----:B------:R-:W-:Y:S05]  /*5820*/  BSYNC.RECONVERGENT B1 ;  /* 0x0000000000017941 */ /* 0x000fea0003800200 */
.L_x_19821:
[----:B------:R-:W-:Y:S01]  /*5830*/  I2FP.F32.U32 R5, R5 ;  /* 0x0000000500057245 */ /* 0x000fe20000201000 */
[----:B------:R-:W-:Y:S01]  /*5840*/  BSSY.RECONVERGENT B1, `(.L_x_19826) ;  /* 0x000005f000017945 */ /* 0x000fe20003800200 */
[----:B------:R-:W-:Y:S02]  /*5850*/  ISETP.NE.AND P4, PT, R91, 0x1, PT ;  /* 0x000000015b00780c */ /* 0x000fe40003f85270 */
[----:B------:R-:W-:Y:S01]  /*5860*/  MOV R90, R3 ;  /* 0x00000003005a7202 */ /* 0x000fe20000000f00 */
[----:B------:R-:W-:Y:S01]  /*5870*/  FFMA.FTZ R2, R5, R120, 1.1641532182693481445e-10 ;  /* 0x2f00000005027423 */ /* 0x000fe20000010078 */
[----:B------:R-:W-:-:S04]  /*5880*/  FMUL.FTZ R5, R70, UR4 ;  /* 0x0000000446057c20 */ /* 0x000fc80008410000 */
[----:B------:R-:W-:Y:S01]  /*5890*/  FMUL.FTZ R5, R5, R110 ;  /* 0x0000006e05057220 */ /* 0x000fe20000410000 */
        /* <DEDUP_REMOVED lines=14> */
.L_x_19828:
[----:B------:R-:W-:Y:S01]  /*5980*/  VIADD R10, R10, 0x1 ;  /* 0x000000010a0a7836 */ /* 0x000fe20000000000 */
[----:B------:R-:W-:Y:S04]  /*5990*/  BSSY.RECONVERGENT B2, `(.L_x_19829) ;  /* 0x000000b000027945 */ /* 0x000fe80003800200 */
        /* <DEDUP_REMOVED lines=10> */
.L_x_19830:
[----:B------:R-:W-:Y:S05]  /*5a40*/  BSYNC.RECONVERGENT B2 ;  /* 0x0000000000027941 */ /* 0x000fea0003800200 */
.L_x_19829:
        /* <DEDUP_REMOVED lines=58> */
[----:B------:R-:W-:Y:S01]  /*5df0*/  MOV R3, R90 ;  /* 0x0000005a00037202 */ /* 0x000fe20000000f00 */
[----:B------:R-:W-:Y:S02]  /*5e00*/  IMAD.MOV.U32 R90, RZ, RZ, R89 ;  /* 0x000000ffff5a7224 */ /* 0x000fe400078e0059 */
[----:B------:R-:W-:Y:S02]  /*5e10*/  IMAD.MOV.U32 R89, RZ, RZ, R2 ;  /* 0x000000ffff597224 */ /* 0x000fe400078e0002 */
[----:B------:R-:W-:-:S07]  /*5e20*/  LOP3.LUT R7, R108, UR5, R91, 0x96, !PT ;  /* 0x000000056c077c12 */ /* 0x000fce000f8e965b */
.L_x_19827:
[----:B------:R-:W-:Y:S05]  /*5e30*/  BSYNC.RECONVERGENT B1 ;  /* 0x0000000000017941 */ /* 0x000fea0003800200 */
.L_x_19826:
        /* <DEDUP_REMOVED lines=9> */
.L_x_19810:
        /* <DEDUP_REMOVED lines=16> */
.L_x_19834:
        /* <DEDUP_REMOVED lines=13> */
.L_x_19836:
[----:B------:R-:W-:Y:S05]  /*60a0*/  BSYNC.RECONVERGENT B2 ;  /* 0x0000000000027941 */ /* 0x000fea0003800200 */
.L_x_19835:
        /* <DEDUP_REMOVED lines=61> */
.L_x_19833:
[----:B------:R-:W-:Y:S05]  /*6480*/  BSYNC.RECONVERGENT B1 ;  /* 0x0000000000017941 */ /* 0x000fea0003800200 */
.L_x_19832:
        /* <DEDUP_REMOVED lines=9> */
[----:B0-----:R-:W-:-:S04]  /*6520*/  FSETP.GTU.FTZ.AND P2, PT, R2, R121, PT ;  /* 0x000000790200720b */ /* 0x001fc80003f5c000 */
[----:B------:R-:W-:Y:S01]  /*6530*/  PLOP3.LUT P1, PT, P2, PT, PT, 0x8, 0x80 ;  /* 0x000000000080781c */ /* 0x000fe2000172e170 */
[----:B-1----:R-:W-:Y:S01]  /*6540*/  FMUL.FTZ R2, R5, R120 ;  /* 0x0000007805027220 */ /* 0x002fe20000410000 */
[----:B------:R-:W-:-:S04]  /*6550*/  IMAD.MOV.U32 R5, RZ, RZ, R3 ;  /* 0x000000ffff057224 */ /* 0x000fc800078e0003 */
        /* <DEDUP_REMOVED lines=10> */
.L_x_19839:
        /* <DEDUP_REMOVED lines=12> */
.L_x_19841:
[----:B------:R-:W-:Y:S05]  /*66c0*/  BSYNC.RECONVERGENT B2 ;  /* 0x0000000000027941 */ /* 0x000fea0003800200 */
.L_x_19840:
        /* <DEDUP_REMOVED lines=54> */
[----:B------:R-:W-:Y:S01]  /*6a30*/  UIADD3 UR5, UPT, UPT, UR9, -0x695add53, URZ ;  /* 0x96a522ad09057890 */ /* 0x000fe2000fffe0ff */
[----:B------:R-:W-:-:S03]  /*6a40*/  IMAD.MOV.U32 R3, RZ, RZ, R108 ;  /* 0x000000ffff037224 */ /* 0x000fc600078e006c */
[----:B------:R-:W-:-:S04]  /*6a50*/  IMAD.WIDE.U32 R90, R90, -0x2daee0ad, RZ ;  /* 0xd2511f535a5a7825 */ /* 0x000fc800078e00ff */
[----:B------:R-:W-:Y:S01]  /*6a60*/  IMAD.MOV.U32 R89, RZ, RZ, R90 ;  /* 0x000000ffff597224 */ /* 0x000fe200078e005a */
[----:B------:R-:W-:Y:S01]  /*6a70*/  LOP3.LUT R6, R6, UR5, R91, 0x96, !PT ;  /* 0x0000000506067c12 */ /* 0x000fe2000f8e965b */
[----:B------:R-:W-:Y:S01]  /*6a80*/  UIADD3 UR5, UPT, UPT, UR8, -0x700cb87f, URZ ;  /* 0x8ff3478108057890 */ /* 0x000fe2000fffe0ff */
[----:B------:R-:W-:-:S05]  /*6a90*/  IMAD.MOV.U32 R90, RZ, RZ, RZ ;  /* 0x000000ffff5a7224 */ /* 0x000fca00078e00ff */
[----:B------:R-:W-:-:S07]  /*6aa0*/  LOP3.LUT R7, R110, UR5, R109, 0x96, !PT ;  /* 0x000000056e077c12 */ /* 0x000fce000f8e966d */
.L_x_19838:
[----:B------:R-:W-:Y:S05]  /*6ab0*/  BSYNC.RECONVERGENT B1 ;  /* 0x0000000000017941 */ /* 0x000fea0003800200 */
.L_x_19837:
        /* <DEDUP_REMOVED lines=20> */
.L_x_19844:
        /* <DEDUP_REMOVED lines=12> */
.L_x_19846:
[----:B------:R-:W-:Y:S05]  /*6cc0*/  BSYNC.RECONVERGENT B2 ;  /* 0x0000000000027941 */ /* 0x000fea0003800200 */
.L_x_19845:
        /* <DEDUP_REMOVED lines=56> */
[----:B------:R-:W-:-:S05]  /*7050*/  IMAD.WIDE.U32 R90, R90, -0x2daee0ad, RZ ;  /* 0xd2511f535a5a7825 */ /* 0x000fca00078e00ff */
[----:B------:R-:W-:Y:S01]  /*7060*/  LOP3.LUT R6, R6, UR5, R91, 0x96, !PT ;  /* 0x0000000506067c12 */ /* 0x000fe2000f8e965b */
[----:B------:R-:W-:Y:S01]  /*7070*/  UIADD3 UR5, UPT, UPT, UR8, -0x700cb87f, URZ ;  /* 0x8ff3478108057890 */ /* 0x000fe2000fffe0ff */
[----:B------:R-:W-:Y:S01]  /*7080*/  MOV R89, R90 ;  /* 0x0000005a00597202 */ /* 0x000fe20000000f00 */
[----:B------:R-:W-:-:S04]  /*7090*/  IMAD.MOV.U32 R91, RZ, RZ, RZ ;  /* 0x000000ffff5b7224 */ /* 0x000fc800078e00ff */
[----:B------:R-:W-:-:S07]  /*70a0*/  LOP3.LUT R7, R110, UR5, R109, 0x96, !PT ;  /* 0x000000056e077c12 */ /* 0x000fce000f8e966d */
.L_x_19843:
[----:B------:R-:W-:Y:S05]  /*70b0*/  BSYNC.RECONVERGENT B1 ;  /* 0x0000000000017941 */ /* 0x000fea0003800200 */
.L_x_19842:
[----:B------:R-:W-:Y:S01]  /*70c0*/  I2FP.F32.U32 R5, R5 ;  /* 0x0000000500057245 */ /* 0x000fe20000201000 */
[----:B------:R-:W-:Y:S01]  /*70d0*/  BSSY.RECONVERGENT B1, `(.L_x_19847) ;  /* 0x000005e000017945 */ /* 0x000fe20003800200 */
[----:B------:R-:W-:-:S03]  /*70e0*/  ISETP.NE.AND P5, PT, R91, 0x1, PT ;  /* 0x000000015b00780c */ /* 0x000fc60003fa5270 */
        /* <DEDUP_REMOVED lines=17> */
.L_x_19849:
        /* <DEDUP_REMOVED lines=12> */
.L_x_19851:
[----:B------:R-:W-:Y:S05]  /*72c0*/  BSYNC.RECONVERGENT B2 ;  /* 0x0000000000027941 */ /* 0x000fea0003800200 */
.L_x_19850:
        /* <DEDUP_REMOVED lines=56> */
[----:B------:R-:W-:-:S03]  /*7650*/  MOV R3, R108 ;  /* 0x0000006c00037202 */ /* 0x000fc60000000f00 */
[----:B------:R-:W-:-:S04]  /*7660*/  IMAD.WIDE.U32 R90, R90, -0x2daee0ad, RZ ;  /* 0xd2511f535a5a7825 */ /* 0x000fc800078e00ff */
[----:B------:R-:W-:Y:S01]  /*7670*/  IMAD.MOV.U32 R89, RZ, RZ, R90 ;  /* 0x000000ffff597224 */ /* 0x000fe200078e005a */
[----:B------:R-:W-:Y:S01]  /*7680*/  LOP3.LUT R6, R6, UR5, R91, 0x96, !PT ;  /* 0x0000000506067c12 */ /* 0x000fe2000f8e965b */
[----:B------:R-:W-:-:S06]  /*7690*/  UIADD3 UR5, UPT, UPT, UR8, -0x700cb87f, URZ ;  /* 0x8ff3478108057890 */ /* 0x000fcc000fffe0ff */
[----:B------:R-:W-:-:S07]  /*76a0*/  LOP3.LUT R7, R110, UR5, R109, 0x96, !PT ;  /* 0x000000056e077c12 */ /* 0x000fce000f8e966d */
.L_x_19848:
[----:B------:R-:W-:Y:S05]  /*76b0*/  BSYNC.RECONVERGENT B1 ;  /* 0x0000000000017941 */ /* 0x000fea0003800200 */
.L_x_19847:
[----:B------:R-:W-:Y:S01]  /*76c0*/  I2FP.F32.U32 R91, R68 ;  /* 0x00000044005b7245 */ /* 0x000fe20000201000 */
[----:B------:R-:W-:Y:S01]  /*76d0*/  FMUL.FTZ R71, R71, UR4 ;  /* 0x0000000447477c20 */ /* 0x000fe20008410000 */
[----:B------:R-:W-:Y:S01]  /*76e0*/  FMUL.FTZ R68, R2, R24 ;  /* 0x0000001802447220 */ /* 0x000fe20000410000 */
[----:B------:R-:W-:Y:S01]  /*76f0*/  FMUL.FTZ R69, R69, R25 ;  /* 0x0000001945457220 */ /* 0x000fe20000410000 */
[----:B------:R-:W-:Y:S01]  /*7700*/  FMUL.FTZ R70, R70, R26 ;  /* 0x0000001a46467220 */ /* 0x000fe20000410000 */
[----:B------:R-:W-:Y:S01]  /*7710*/  FFMA.FTZ R122, R91, R122, 1.1641532182693481445e-10 ;  /* 0x2f0000005b7a7423 */ /* 0x000fe2000001007a */
[----:B------:R-:W-:-:S04]  /*7720*/  FMUL.FTZ R71, R71, R120 ;  /* 0x0000007847477220 */ /* 0x000fc80000410000 */
[----:B------:R-:W-:-:S04]  /*7730*/  FSETP.GTU.FTZ.AND P5, PT, R122, R121, PT ;  /* 0x000000797a00720b */ /* 0x000fc80003fbc000 */
[----:B------:R-:W-:Y:S02]  /*7740*/  FSEL R90, R71, RZ, !P5 ;  /* 0x000000ff475a7208 */ /* 0x000fe40006800000 */
[----:B------:R-:W-:-:S03]  /*7750*/  PLOP3.LUT P4, PT, P5, PT, PT, 0x8, 0x80 ;  /* 0x000000000080781c */ /* 0x000fc60002f8e170 */
[----:B------:R-:W-:-:S10]  /*7760*/  FMUL.FTZ R71, R90, R27 ;  /* 0x0000001b5a477220 */ /* 0x000fd40000410000 */
.L_x_19831:
        /* <DEDUP_REMOVED lines=10> */
[----:B------:R1:W-:Y:S02]  /*7810*/  STG.E.128 desc[UR6][R90.64], R68 ;  /* 0x000000445a007986 */ /* 0x0003e4000c101d06 */
[C---:B-1----:R-:W-:Y:S01]  /*7820*/  IMAD.WIDE.U32 R90, R88.reuse, 0x4, R108 ;  /* 0x00000004585a7825 */ /* 0x042fe200078e006c */
[----:B------:R-:W-:-:S04]  /*7830*/  IADD3 R88, PT, PT, R88, 0x100, RZ ;  /* 0x0000010058587810 */ /* 0x000fc80007ffe0ff */
[----:B------:R1:W-:Y:S03]  /*7840*/  STG.E desc[UR6][R90.64], R111 ;  /* 0x0000006f5a007986 */ /* 0x0003e6000c101906 */
.L_x_19809:
[----:B------:R-:W-:Y:S05]  /*7850*/  BSYNC.RECONVERGENT B0 ;  /* 0x0000000000007941 */ /* 0x000fea0003800200 */
.L_x_19808:
[----:B------:R-:W-:Y:S01]  /*7860*/  ISETP.GE.U32.AND P1, PT, R11, 0x300, PT ;  /* 0x000003000b00780c */ /* 0x000fe20003f26070 */
[----:B------:R-:W-:Y:S03]  /*7870*/  BSSY.RECONVERGENT B0, `(.L_x_19852) ;  /* 0x000032f000007945 */ /* 0x000fe60003800200 */
[----:B------:R-:W-:-:S09]  /*7880*/  P2R R122, PR, RZ, 0x2 ;  /* 0x00000002ff7a7803 */ /* 0x000fd20000000000 */
[----:B------:R-:W-:Y:S05]  /*7890*/  @!P1 BRA `(.L_x_19853) ;  /* 0x0000003000b09947 */ /* 0x000fea0003800000 */
[----:B------:R-:W-:Y:S01]  /*78a0*/  ISETP.NE.U32.AND P1, PT, RZ, UR10, PT ;  /* 0x0000000aff007c0c */ /* 0x000fe2000bf25070 */
[----:B------:R-:W2:Y:S03]  /*78b0*/  LDC.64 R74, c[0x0][0x390] ;  /* 0x0000e400ff4a7b82 */ /* 0x000ea60000000a00 */
[----:B------:R-:W-:-:S13]  /*78c0*/  ISETP.NE.AND.EX P1, PT, RZ, UR11, PT, P1 ;  /* 0x0000000bff007c0c */ /* 0x000fda000bf25310 */
[----:B------:R-:W3:Y:S01]  /*78d0*/  @P1 LDC.64 R72, c[0x0][0x3a0] ;  /* 0x0000e800ff481b82 */ /* 0x000ee20000000a00 */
[----:B--2---:R-:W-:-:S04]  /*78e0*/  IMAD.WIDE.U32 R74, R88, 0x10, R74 ;  /* 0x00000010584a7825 */ /* 0x004fc800078e004a */
[----:B---3--:R-:W-:-:S05]  /*78f0*/  @P1 IMAD.WIDE.U32 R72, R88, 0x10, R72 ;  /* 0x0000001058481825 */ /* 0x008fca00078e0048 */
[----:B------:R2:W5:Y:S04]  /*7900*/  @P1 LDG.E.128 R60, desc[UR6][R72.64] ;  /* 0x00000006483c1981 */ /* 0x000568000c1e1d00 */
[----:B------:R-:W5:Y:S01]  /*7910*/  LDG.E.128 R72, desc[UR6][R74.64] ;  /* 0x000000064a487981 */ /* 0x000f62000c1e1d00 */
[----:B--2---:R-:W-:Y:S05]  /*7920*/  @!P1 BRA `(.L_x_19854) ;  /* 0x00000018002c9947 */ /* 0x004fea0003800000 */
[----:B------:R-:W-:Y:S01]  /*7930*/  ISETP.NE.AND P1, PT, R5, 0x1, PT ;  /* 0x000000010500780c */ /* 0x000fe20003f25270 */
[----:B------:R-:W-:Y:S01]  /*7940*/  BSSY.RECONVERGENT B1, `(.L_x_19855) ;  /* 0x000005a000017945 */ /* 0x000fe20003800200 */
[----:B01----:R-:W-:Y:S01]  /*7950*/  IMAD.MOV.U32 R91, RZ, RZ, 0x2 ;  /* 0x00000002ff5b7424 */ /* 0x003fe200078e00ff */
        /* <DEDUP_REMOVED lines=13> */
.L_x_19857:
        /* <DEDUP_REMOVED lines=13> */
.L_x_19859:
[----:B------:R-:W-:Y:S05]  /*7b00*/  BSYNC.RECONVERGENT B2 ;  /* 0x0000000000027941 */ /* 0x000fea0003800200 */
.L_x_19858:
        /* <DEDUP_REMOVED lines=61> */
.L_x_19856:
[----:B------:R-:W-:Y:S05]  /*7ee0*/  BSYNC.RECONVERGENT B1 ;  /* 0x0000000000017941 */ /* 0x000fea0003800200 */
.L_x_19855:
        /* <DEDUP_REMOVED lines=24> */
.L_x_19862:
        /* <DEDUP_REMOVED lines=12> */
.L_x_19864:
[----:B------:R-:W-:Y:S05]  /*8130*/  BSYNC.RECONVERGENT B2 ;  /* 0x0000000000027941 */ /* 0x000fea0003800200 */
.L_x_19863:
        /* <DEDUP_REMOVED lines=62> */
.L_x_19861:
[----:B------:R-:W-:Y:S05]  /*8520*/  BSYNC.RECONVERGENT B1 ;  /* 0x0000000000017941 */ /* 0x000fea0003800200 */
.L_x_19860:
        /* <DEDUP_REMOVED lines=21> */
.L_x_19867:
        /* <DEDUP_REMOVED lines=12> */
.L_x_19869:
[----:B------:R-:W-:Y:S05]  /*8740*/  BSYNC.RECONVERGENT B2 ;  /* 0x0000000000027941 */ /* 0x000fea0003800200 */
.L_x_19868:
        /* <DEDUP_REMOVED lines=60> */
[----:B------:R-:W-:Y:S02]  /*8b10*/  IMAD.MOV.U32 R2, RZ, RZ, RZ ;  /* 0x000000ffff027224 */ /* 0x000fe400078e00ff */
[----:B------:R-:W-:-:S07]  /*8b20*/  LOP3.LUT R7, R108, UR5, R91, 0x96, !PT ;  /* 0x000000056c077c12 */ /* 0x000fce000f8e965b */
.L_x_19866:
[----:B------:R-:W-:Y:S05]  /*8b30*/  BSYNC.RECONVERGENT B1 ;  /* 0x0000000000017941 */ /* 0x000fea0003800200 */
.L_x_19865:
        /* <DEDUP_REMOVED lines=21> */
.L_x_19872:
        /* <DEDUP_REMOVED lines=12> */
.L_x_19874:
[----:B------:R-:W-:Y:S05]  /*8d50*/  BSYNC.RECONVERGENT B2 ;  /* 0x0000000000027941 */ /* 0x000fea0003800200 */
.L_x_19873:
        /* <DEDUP_REMOVED lines=62> */
.L_x_19871:
[----:B------:R-:W-:Y:S05]  /*9140*/  BSYNC.RECONVERGENT B1 ;  /* 0x0000000000017941 */ /* 0x000fea0003800200 */
.L_x_19870:
        /* <DEDUP_REMOVED lines=9> */
.L_x_19854:
        /* <DEDUP_REMOVED lines=16> */
.L_x_19878:
        /* <DEDUP_REMOVED lines=13> */
.L_x_19880:
[----:B------:R-:W-:Y:S05]  /*93b0*/  BSYNC.RECONVERGENT B2 ;  /* 0x0000000000027941 */ /* 0x000fea0003800200 */
.L_x_19879:
        /* <DEDUP_REMOVED lines=61> */
.L_x_19877:
[----:B------:R-:W-:Y:S05]  /*9790*/  BSYNC.RECONVERGENT B1 ;  /* 0x0000000000017941 */ /* 0x000fea0003800200 */
.L_x_19876:
        /* <DEDUP_REMOVED lines=23> */
.L_x_19883:
        /* <DEDUP_REMOVED lines=12> */
.L_x_19885:
[----:B------:R-:W-:Y:S05]  /*99d0*/  BSYNC.RECONVERGENT B2 ;  /* 0x0000000000027941 */ /* 0x000fea0003800200 */
.L_x_19884:
        /* <DEDUP_REMOVED lines=62> */
.L_x_19882:
[----:B------:R-:W-:Y:S05]  /*9dc0*/  BSYNC.RECONVERGENT B1 ;  /* 0x0000000000017941 */ /* 0x000fea0003800200 */
.L_x_19881:
[----:B------:R-:W-:Y:S01]  /*9dd0*/  ISETP.NE.AND P4, PT, R90, 0x1, PT ;  /* 0x000000015a00780c */ /* 0x000fe20003f85270 */
[----:B------:R-:W-:Y:S01]  /*9de0*/  FMUL.FTZ R73, R73, UR4 ;  /* 0x0000000449497c20 */ /* 0x000fe20008410000 */
[----:B------:R-:W-:Y:S01]  /*9df0*/  I2FP.F32.U32 R5, R5 ;  /* 0x0000000500057245 */ /* 0x000fe20000201000 */
[----:B------:R-:W-:Y:S02]  /*9e00*/  BSSY.RECONVERGENT B1, `(.L_x_19886) ;  /* 0x000005c000017945 */ /* 0x000fe40003800200 */
[----:B------:R-:W-:Y:S02]  /*9e10*/  FMUL.FTZ R73, R73, R120 ;  /* 0x0000007849497220 */ /* 0x000fe40000410000 */
[----:B------:R-:W-:Y:S01]  /*9e20*/  FFMA.FTZ R72, R5, R124, 1.1641532182693481445e-10 ;  /* 0x2f00000005487423 */ /* 0x000fe2000001007c */
[----:B------:R-:W-:-:S04]  /*9e30*/  IMAD.MOV.U32 R5, RZ, RZ, R3 ;  /* 0x000000ffff057224 */ /* 0x000fc800078e0003 */
[----:B------:R-:W-:Y:S01]  /*9e40*/  FSETP.GTU.FTZ.AND P3, PT, R72, R121, PT ;  /* 0x000000794800720b */ /* 0x000fe20003f7c000 */
[----:B------:R-:W-:-:S03]  /*9e50*/  HFMA2 R72, -RZ, RZ, 0, 1.1920928955078125e-07 ;  /* 0x00000002ff487431 */ /* 0x000fc600000001ff */
        /* <DEDUP_REMOVED lines=11> */
.L_x_19888:
[----:B------:R-:W-:Y:S01]  /*9f10*/  IADD3 R10, PT, PT, R10, 0x1, RZ ;  /* 0x000000010a0a7810 */ /* 0x000fe20007ffe0ff */
[----:B------:R-:W-:Y:S03]  /*9f20*/  BSSY.RECONVERGENT B2, `(.L_x_19889) ;  /* 0x000000b000027945 */ /* 0x000fe60003800200 */
        /* <DEDUP_REMOVED lines=10> */
.L_x_19890:
[----:B------:R-:W-:Y:S05]  /*9fd0*/  BSYNC.RECONVERGENT B2 ;  /* 0x0000000000027941 */ /* 0x000fea0003800200 */
.L_x_19889:
[----:B------:R-:W-:Y:S01]  /*9fe0*/  IMAD.WIDE.U32 R6, R10, -0x2daee0ad, RZ ;  /* 0xd2511f530a067825 */ /* 0x000fe200078e00ff */
[----:B------:R-:W-:-:S03]  /*9ff0*/  UIADD3 UR5, UPT, UPT, UR8, -0x61c88647, URZ ;  /* 0x9e3779b908057890 */ /* 0x000fc6000fffe0ff */
[----:B------:R-:W-:Y:S01]  /*a000*/  HFMA2 R72, -RZ, RZ, 0, 0 ;  /* 0x00000000ff487431 */ /* 0x000fe200000001ff */
[----:B------:R-:W-:Y:S01]  /*a010*/  MOV R5, R89 ;  /* 0x0000005900057202 */ /* 0x000fe20000000f00 */
        /* <DEDUP_REMOVED lines=56> */
[----:B------:R-:W-:-:S06]  /*a3a0*/  UIADD3 UR5, UPT, UPT, UR8, -0x700cb87f, URZ ;  /* 0x8ff3478108057890 */ /* 0x000fcc000fffe0ff */
[----:B------:R-:W-:-:S07]  /*a3b0*/  LOP3.LUT R7, R110, UR5, R109, 0x96, !PT ;  /* 0x000000056e077c12 */ /* 0x000fce000f8e966d */
.L_x_19887:
[----:B------:R-:W-:Y:S05]  /*a3c0*/  BSYNC.RECONVERGENT B1 ;  /* 0x0000000000017941 */ /* 0x000fea0003800200 */
.L_x_19886:
        /* <DEDUP_REMOVED lines=20> */
.L_x_19893:
[----:B------:R-:W-:Y:S01]  /*a510*/  VIADD R10, R10, 0x1 ;  /* 0x000000010a0a7836 */ /* 0x000fe20000000000 */
[----:B------:R-:W-:Y:S04]  /*a520*/  BSSY.RECONVERGENT B2, `(.L_x_19894) ;  /* 0x000000b000027945 */ /* 0x000fe80003800200 */
        /* <DEDUP_REMOVED lines=10> */
.L_x_19895:
[----:B------:R-:W-:Y:S05]  /*a5d0*/  BSYNC.RECONVERGENT B2 ;  /* 0x0000000000027941 */ /* 0x000fea0003800200 */
.L_x_19894:
        /* <DEDUP_REMOVED lines=56> */
[----:B------:R-:W-:-:S05]  /*a960*/  IMAD.WIDE.U32 R90, R90, -0x2daee0ad, RZ ;  /* 0xd2511f535a5a7825 */ /* 0x000fca00078e00ff */
[----:B------:R-:W-:Y:S01]  /*a970*/  LOP3.LUT R6, R6, UR5, R91, 0x96, !PT ;  /* 0x0000000506067c12 */ /* 0x000fe2000f8e965b */
[----:B------:R-:W-:Y:S01]  /*a980*/  UIADD3 UR5, UPT, UPT, UR8, -0x700cb87f, URZ ;  /* 0x8ff3478108057890 */ /* 0x000fe2000fffe0ff */
[----:B------:R-:W-:Y:S01]  /*a990*/  IMAD.MOV.U32 R91, RZ, RZ, R89 ;  /* 0x000000ffff5b7224 */ /* 0x000fe200078e0059 */
[----:B------:R-:W-:-:S04]  /*a9a0*/  MOV R89, R90 ;  /* 0x0000005a00597202 */ /* 0x000fc80000000f00 */
[----:B------:R-:W-:-:S07]  /*a9b0*/  LOP3.LUT R7, R110, UR5, R109, 0x96, !PT ;  /* 0x000000056e077c12 */ /* 0x000fce000f8e966d */
.L_x_19892:
[----:B------:R-:W-:Y:S05]  /*a9c0*/  BSYNC.RECONVERGENT B1 ;  /* 0x0000000000017941 */ /* 0x000fea0003800200 */
.L_x_19891:
        /* <DEDUP_REMOVED lines=11> */
.L_x_19875:
        /* <DEDUP_REMOVED lines=10> */
[----:B------:R1:W-:Y:S02]  /*ab20*/  STG.E.128 desc[UR6][R90.64], R72 ;  /* 0x000000485a007986 */ /* 0x0003e4000c101d06 */
[C---:B-1----:R-:W-:Y:S01]  /*ab30*/  IMAD.WIDE.U32 R90, R88.reuse, 0x4, R108 ;  /* 0x00000004585a7825 */ /* 0x042fe200078e006c */
[----:B------:R-:W-:-:S04]  /*ab40*/  IADD3 R88, PT, PT, R88, 0x100, RZ ;  /* 0x0000010058587810 */ /* 0x000fc80007ffe0ff */
[----:B------:R2:W-:Y:S03]  /*ab50*/  STG.E desc[UR6][R90.64], R111 ;  /* 0x0000006f5a007986 */ /* 0x0005e6000c101906 */
.L_x_19853:
[----:B------:R-:W-:Y:S05]  /*ab60*/  BSYNC.RECONVERGENT B0 ;  /* 0x0000000000007941 */ /* 0x000fea0003800200 */
.L_x_19852:
[----:B------:R-:W-:Y:S01]  /*ab70*/  ISETP.GE.U32.AND P1, PT, R11, 0x400, PT ;  /* 0x000004000b00780c */ /* 0x000fe20003f26070 */
[----:B------:R-:W-:Y:S03]  /*ab80*/  BSSY.RECONVERGENT B0, `(.L_x_19896) ;  /* 0x000032f000007945 */ /* 0x000fe60003800200 */
[----:B------:R-:W-:-:S09]  /*ab90*/  P2R R121, PR, RZ, 0x2 ;  /* 0x00000002ff797803 */ /* 0x000fd20000000000 */
[----:B------:R-:W-:Y:S05]  /*aba0*/  @!P1 BRA `(.L_x_19897) ;  /* 0x0000003000b09947 */ /* 0x000fea0003800000 */
[----:B------:R-:W-:Y:S01]  /*abb0*/  ISETP.NE.U32.AND P1, PT, RZ, UR10, PT ;  /* 0x0000000aff007c0c */ /* 0x000fe2000bf25070 */
[----:B------:R-:W3:Y:S03]  /*abc0*/  LDC.64 R78, c[0x0][0x390] ;  /* 0x0000e400ff4e7b82 */ /* 0x000ee60000000a00 */
[----:B------:R-:W-:-:S13]  /*abd0*/  ISETP.NE.AND.EX P1, PT, RZ, UR11, PT, P1 ;  /* 0x0000000bff007c0c */ /* 0x000fda000bf25310 */
[----:B------:R-:W4:Y:S01]  /*abe0*/  @P1 LDC.64 R76, c[0x0][0x3a0] ;  /* 0x0000e800ff4c1b82 */ /* 0x000f220000000a00 */
[----:B---3--:R-:W-:-:S04]  /*abf0*/  IMAD.WIDE.U32 R78, R88, 0x10, R78 ;  /* 0x00000010584e7825 */ /* 0x008fc800078e004e */
[----:B----4-:R-:W-:-:S05]  /*ac00*/  @P1 IMAD.WIDE.U32 R76, R88, 0x10, R76 ;  /* 0x00000010584c1825 */ /* 0x010fca00078e004c */
[----:B------:R3:W5:Y:S04]  /*ac10*/  @P1 LDG.E.128 R60, desc[UR6][R76.64] ;  /* 0x000000064c3c1981 */ /* 0x000768000c1e1d00 */
[----:B------:R-:W5:Y:S01]  /*ac20*/  LDG.E.128 R76, desc[UR6][R78.64] ;  /* 0x000000064e4c7981 */ /* 0x000f62000c1e1d00 */
[----:B---3--:R-:W-:Y:S05]  /*ac30*/  @!P1 BRA `(.L_x_19898) ;  /* 0x00000018002c9947 */ /* 0x008fea0003800000 */
[----:B------:R-:W-:Y:S01]  /*ac40*/  ISETP.NE.AND P1, PT, R5, 0x1, PT ;  /* 0x000000010500780c */ /* 0x000fe20003f25270 */
[----:B------:R-:W-:Y:S01]  /*ac50*/  BSSY.RECONVERGENT B1, `(.L_x_19899) ;  /* 0x000005a000017945 */ /* 0x000fe20003800200 */
[----:B012---:R-:W-:Y:S01]  /*ac60*/  IMAD.MOV.U32 R91, RZ, RZ, 0x2 ;  /* 0x00000002ff5b7424 */ /* 0x007fe200078e00ff */
[----:B------:R-:W-:Y:S01]  /*ac70*/  MOV R90, R3 ;  /* 0x00000003005a7202 */ /* 0x000fe20000000f00 */
[----:B------:R-:W-:-:S09]  /*ac80*/  IMAD.MOV.U32 R89, RZ, RZ, R2 ;  /* 0x000000ffff597224 */ /* 0x000fd200078e0002 */
        /* <DEDUP_REMOVED lines=11> */
.L_x_19901:
        /* <DEDUP_REMOVED lines=13> */
.L_x_19903:
[----:B------:R-:W-:Y:S05]  /*ae10*/  BSYNC.RECONVERGENT B2 ;  /* 0x0000000000027941 */ /* 0x000fea0003800200 */
.L_x_19902:
        /* <DEDUP_REMOVED lines=58> */
[----:B------:R-:W-:Y:S01]  /*b1c0*/  HFMA2 R91, -RZ, RZ, 0, 0 ;  /* 0x00000000ff5b7431 */ /* 0x000fe200000001ff */
[----:B------:R-:W-:Y:S01]  /*b1d0*/  MOV R89, R90 ;  /* 0x0000005a00597202 */ /* 0x000fe20000000f00 */
[----:B------:R-:W-:-:S07]  /*b1e0*/  IMAD.MOV.U32 R90, RZ, RZ, R2 ;  /* 0x000000ffff5a7224 */ /* 0x000fce00078e0002 */
.L_x_19900:
[----:B------:R-:W-:Y:S05]  /*b1f0*/  BSYNC.RECONVERGENT B1 ;  /* 0x0000000000017941 */ /* 0x000fea0003800200 */
.L_x_19899:
[----:B------:R-:W0:Y:S01]  /*b200*/  LDC R110, c[0x0][0x408] ;  /* 0x00010200ff6e7b82 */ /* 0x000e220000000800 */
[----:B------:R-:W-:Y:S01]  /*b210*/  I2FP.F32.U32 R5, R90 ;  /* 0x0000005a00057245 */ /* 0x000fe20000201000 */
[----:B------:R-:W-:Y:S01]  /*b220*/  IMAD.MOV.U32 R120, RZ, RZ, 0x2f800000 ;  /* 0x2f800000ff787424 */ /* 0x000fe200078e00ff */
[----:B------:R-:W-:Y:S01]  /*b230*/  ISETP.NE.AND P2, PT, R91, 0x1, PT ;  /* 0x000000015b00780c */ /* 0x000fe20003f45270 */
[----:B------:R-:W-:Y:S02]  /*b240*/  BSSY.RECONVERGENT B1, `(.L_x_19904) ;  /* 0x000005f000017945 */ /* 0x000fe40003800200 */
[----:B------:R-:W-:Y:S01]  /*b250*/  FFMA.FTZ R2, R5, R120, 1.1641532182693481445e-10 ;  /* 0x2f00000005027423 */ /* 0x000fe20000010078 */
[----:B-----5:R-:W-:Y:S01]  /*b260*/  FMUL.FTZ R5, R76, UR4 ;  /* 0x000000044c057c20 */ /* 0x020fe20008410000 */
[----:B------:R-:W1:Y:S03]  /*b270*/  LDC R111, c[0x0][0x404] ;  /* 0x00010100ff6f7b82 */ /* 0x000e660000000800 */
[----:B0-----:R-:W-:Y:S01]  /*b280*/  FMUL.FTZ R5, R5, R110 ;  /* 0x0000006e05057220 */ /* 0x001fe20000410000 */
[----:B-1----:R-:W-:Y:S01]  /*b290*/  FSETP.GTU.FTZ.AND P1, PT, R2, R111, PT ;  /* 0x0000006f0200720b */ /* 0x002fe20003f3c000 */
        /* <DEDUP_REMOVED lines=14> */
.L_x_19906:
        /* <DEDUP_REMOVED lines=12> */
.L_x_19908:
[----:B------:R-:W-:Y:S05]  /*b440*/  BSYNC.RECONVERGENT B2 ;  /* 0x0000000000027941 */ /* 0x000fea0003800200 */
.L_x_19907:
        /* <DEDUP_REMOVED lines=59> */
[----:B------:R-:W-:Y:S02]  /*b800*/  HFMA2 R2, -RZ, RZ, 0, 0 ;  /* 0x00000000ff027431 */ /* 0x000fe400000001ff */
[----:B------:R-:W-:-:S03]  /*b810*/  IMAD.MOV.U32 R3, RZ, RZ, R90 ;  /* 0x000000ffff037224 */ /* 0x000fc600078e005a */
[----:B------:R-:W-:-:S07]  /*b820*/  LOP3.LUT R7, R108, UR5, R91, 0x96, !PT ;  /* 0x000000056c077c12 */ /* 0x000fce000f8e965b */
.L_x_19905:
[----:B------:R-:W-:Y:S05]  /*b830*/  BSYNC.RECONVERGENT B1 ;  /* 0x0000000000017941 */ /* 0x000fea0003800200 */
.L_x_19904:
[----:B------:R-:W-:Y:S01]  /*b840*/  I2FP.F32.U32 R5, R5 ;  /* 0x0000000500057245 */ /* 0x000fe20000201000 */
[----:B------:R-:W-:Y:S01]  /*b850*/  FMUL.FTZ R77, R77, UR4 ;  /* 0x000000044d4d7c20 */ /* 0x000fe20008410000 */
[----:B------:R-:W-:Y:S01]  /*b860*/  ISETP.NE.AND P3, PT, R2, 0x1, PT ;  /* 0x000000010200780c */ /* 0x000fe20003f65270 */
[----:B------:R-:W-:Y:S02]  /*b870*/  BSSY.RECONVERGENT B1, `(.L_x_19909) ;  /* 0x000005d000017945 */ /* 0x000fe40003800200 */
        /* <DEDUP_REMOVED lines=17> */
.L_x_19911:
        /* <DEDUP_REMOVED lines=12> */
.L_x_19913:
[----:B------:R-:W-:Y:S05]  /*ba50*/  BSYNC.RECONVERGENT B2 ;  /* 0x0000000000027941 */ /* 0x000fea0003800200 */
.L_x_19912:
        /* <DEDUP_REMOVED lines=59> */
[----:B------:R-:W-:Y:S01]  /*be10*/  IMAD.MOV.U32 R90, RZ, RZ, RZ ;  /* 0x000000ffff5a7224 */ /* 0x000fe200078e00ff */
[----:B------:R-:W-:-:S03]  /*be20*/  MOV R89, R2 ;  /* 0x0000000200597202 */ /* 0x000fc60000000f00 */
[----:B------:R-:W-:-:S07]  /*be30*/  LOP3.LUT R7, R108, UR5, R91, 0x96, !PT ;  /* 0x000000056c077c12 */ /* 0x000fce000f8e965b */
.L_x_19910:
[----:B------:R-:W-:Y:S05]  /*be40*/  BSYNC.RECONVERGENT B1 ;  /* 0x0000000000017941 */ /* 0x000fea0003800200 */
.L_x_19909:
        /* <DEDUP_REMOVED lines=21> */
.L_x_19916:
        /* <DEDUP_REMOVED lines=12> */
.L_x_19918:
[----:B------:R-:W-:Y:S05]  /*c060*/  BSYNC.RECONVERGENT B2 ;  /* 0x0000000000027941 */ /* 0x000fea0003800200 */
.L_x_19917:
        /* <DEDUP_REMOVED lines=58> */
[----:B------:R-:W-:-:S05]  /*c410*/  IMAD.MOV.U32 R3, RZ, RZ, R90 ;  /* 0x000000ffff037224 */ /* 0x000fca00078e005a */
[----:B------:R-:W-:Y:S02]  /*c420*/  LOP3.LUT R7, R108, UR5, R91, 0x96, !PT ;  /* 0x000000056c077c12 */ /* 0x000fe4000f8e965b */
[----:B------:R-:W-:Y:S01]  /*c430*/  MOV R91, R89 ;  /* 0x00000059005b7202 */ /* 0x000fe20000000f00 */
[----:B------:R-:W-:-:S07]  /*c440*/  IMAD.MOV.U32 R89, RZ, RZ, R2 ;  /* 0x000000ffff597224 */ /* 0x000fce00078e0002 */
.L_x_19915:
[----:B------:R-:W-:Y:S05]  /*c450*/  BSYNC.RECONVERGENT B1 ;  /* 0x0000000000017941 */ /* 0x000fea0003800200 */
.L_x_19914:
        /* <DEDUP_REMOVED lines=9> */
.L_x_19898:
        /* <DEDUP_REMOVED lines=16> */
.L_x_19922:
        /* <DEDUP_REMOVED lines=13> */
.L_x_19924:
[----:B------:R-:W-:Y:S05]  /*c6c0*/  BSYNC.RECONVERGENT B2 ;  /* 0x0000000000027941 */ /* 0x000fea0003800200 */
.L_x_19923:
        /* <DEDUP_REMOVED lines=61> */
.L_x_19921:
[----:B------:R-:W-:Y:S05]  /*caa0*/  BSYNC.RECONVERGENT B1 ;  /* 0x0000000000017941 */ /* 0x000fea0003800200 */
.L_x_19920:
[----:B------:R-:W0:Y:S01]  /*cab0*/  LDC R124, c[0x0][0x404] ;  /* 0x00010100ff7c7b82 */ /* 0x000e220000000800 */
[----:B------:R-:W-:Y:S01]  /*cac0*/  I2FP.F32.U32 R2, R90 ;  /* 0x0000005a00027245 */ /* 0x000fe20000201000 */
[----:B------:R-:W-:Y:S01]  /*cad0*/  IMAD.MOV.U32 R125, RZ, RZ, 0x2f800000 ;  /* 0x2f800000ff7d7424 */ /* 0x000fe200078e00ff */
[----:B------:R-:W-:Y:S01]  /*cae0*/  ISETP.NE.AND P3, PT, R91, 0x1, PT ;  /* 0x000000015b00780c */ /* 0x000fe20003f65270 */
[----:B------:R-:W-:Y:S01]  /*caf0*/  BSSY.RECONVERGENT B1, `(.L_x_19925) ;  /* 0x000005e000017945 */ /* 0x000fe20003800200 */
[----:B------:R-:W-:Y:S02]  /*cb00*/  HFMA2 R90, -RZ, RZ, 0, 1.1920928955078125e-07 ;  /* 0x00000002ff5a7431 */ /* 0x000fe400000001ff */
[----:B------:R-:W-:Y:S01]  /*cb10*/  FFMA.FTZ R5, R2, R125, 1.1641532182693481445e-10 ;  /* 0x2f00000002057423 */ /* 0x000fe2000001007d */
[----:B------:R-:W1:Y:S04]  /*cb20*/  LDC R120, c[0x0][0x408] ;  /* 0x00010200ff787b82 */ /* 0x000e680000000800 */
[----:B0-----:R-:W-:Y:S01]  /*cb30*/  FSETP.GTU.FTZ.AND P2, PT, R5, R124, PT ;  /* 0x0000007c0500720b */ /* 0x001fe20003f5c000 */
[----:B-----5:R-:W-:-:S03]  /*cb40*/  FMUL.FTZ R5, R76, UR4 ;  /* 0x000000044c057c20 */ /* 0x020fc60008410000 */
        /* <DEDUP_REMOVED lines=13> */
.L_x_19927:
        /* <DEDUP_REMOVED lines=12> */
.L_x_19929:
[----:B------:R-:W-:Y:S05]  /*cce0*/  BSYNC.RECONVERGENT B2 ;  /* 0x0000000000027941 */ /* 0x000fea0003800200 */
.L_x_19928:
        /* <DEDUP_REMOVED lines=60> */
[----:B------:R-:W-:-:S05]  /*d0b0*/  HFMA2 R90, -RZ, RZ, 0, 0 ;  /* 0x00000000ff5a7431 */ /* 0x000fca00000001ff */
[----:B------:R-:W-:-:S07]  /*d0c0*/  LOP3.LUT R7, R110, UR5, R109, 0x96, !PT ;  /* 0x000000056e077c12 */ /* 0x000fce000f8e966d */
.L_x_19926:
[----:B------:R-:W-:Y:S05]  /*d0d0*/  BSYNC.RECONVERGENT B1 ;  /* 0x0000000000017941 */ /* 0x000fea0003800200 */
.L_x_19925:
[----:B------:R-:W-:Y:S01]  /*d0e0*/  I2FP.F32.U32 R76, R5 ;  /* 0x00000005004c7245 */ /* 0x000fe20000201000 */
[----:B------:R-:W-:Y:S01]  /*d0f0*/  FMUL.FTZ R77, R77, UR4 ;  /* 0x000000044d4d7c20 */ /* 0x000fe20008410000 */
[----:B------:R-:W-:Y:S01]  /*d100*/  ISETP.NE.AND P3, PT, R90, 0x1, PT ;  /* 0x000000015a00780c */ /* 0x000fe20003f65270 */
[----:B------:R-:W-:Y:S02]  /*d110*/  BSSY.RECONVERGENT B1, `(.L_x_19930) ;  /* 0x000005c000017945 */ /* 0x000fe40003800200 */
[----:B------:R-:W-:Y:S01]  /*d120*/  FFMA.FTZ R5, R76, R125, 1.1641532182693481445e-10 ;  /* 0x2f0000004c057423 */ /* 0x000fe2000001007d */
[----:B------:R-:W-:Y:S01]  /*d130*/  FMUL.FTZ R77, R77, R120 ;  /* 0x000000784d4d7220 */ /* 0x000fe20000410000 */
[----:B------:R-:W-:-:S03]  /*d140*/  IMAD.MOV.U32 R76, RZ, RZ, 0x2 ;  /* 0x00000002ff4c7424 */ /* 0x000fc600078e00ff */
        /* <DEDUP_REMOVED lines=13> */
.L_x_19932:
        /* <DEDUP_REMOVED lines=12> */
.L_x_19934:
[----:B------:R-:W-:Y:S05]  /*d2e0*/  BSYNC.RECONVERGENT B2 ;  /* 0x0000000000027941 */ /* 0x000fea0003800200 */
.L_x_19933:
[----:B------:R-:W-:Y:S01]  /*d2f0*/  IMAD.WIDE.U32 R6, R10, -0x2daee0ad, RZ ;  /* 0xd2511f530a067825 */ /* 0x000fe200078e00ff */
[----:B------:R-:W-:-:S03]  /*d300*/  UIADD3 UR5, UPT, UPT, UR8, -0x61c88647, URZ ;  /* 0x9e3779b908057890 */ /* 0x000fc6000fffe0ff */
[----:B------:R-:W-:Y:S01]  /*d310*/  IMAD.WIDE.U32 R108, R8, -0x326172a9, RZ ;  /* 0xcd9e8d57086c7825 */ /* 0x000fe200078e00ff */
[----:B------:R-:W-:-:S03]  /*d320*/  LOP3.LUT R90, R4, UR9, R7, 0x96, !PT ;  /* 0x00000009045a7c12 */ /* 0x000fc6000f8e9607 */
[----:B------:R-:W-:Y:S01]  /*d330*/  IMAD.MOV.U32 R5, RZ, RZ, R89 ;  /* 0x000000ffff057224 */ /* 0x000fe200078e0059 */
[----:B------:R-:W-:Y:S01]  /*d340*/  LOP3.LUT R109, R9, UR8, R109, 0x96, !PT ;  /* 0x00000008096d7c12 */ /* 0x000fe2000f8e966d */
[----:B------:R-:W-:-:S04]  /*d350*/  IMAD.WIDE.U32 R90, R90, -0x326172a9, RZ ;  /* 0xcd9e8d575a5a7825 */ /* 0x000fc800078e00ff */
[----:B------:R-:W-:Y:S01]  /*d360*/  IMAD.MOV.U32 R76, RZ, RZ, RZ ;  /* 0x000000ffff4c7224 */ /* 0x000fe200078e00ff */
        /* <DEDUP_REMOVED lines=52> */
[----:B------:R-:W-:-:S05]  /*d6b0*/  MOV R89, R90 ;  /* 0x0000005a00597202 */ /* 0x000fca0000000f00 */
[----:B------:R-:W-:-:S07]  /*d6c0*/  LOP3.LUT R7, R110, UR5, R109, 0x96, !PT ;  /* 0x000000056e077c12 */ /* 0x000fce000f8e966d */
.L_x_19931:
[----:B------:R-:W-:Y:S05]  /*d6d0*/  BSYNC.RECONVERGENT B1 ;  /* 0x0000000000017941 */ /* 0x000fea0003800200 */
.L_x_19930:
[----:B------:R-:W-:Y:S01]  /*d6e0*/  I2FP.F32.U32 R90, R5 ;  /* 0x00000005005a7245 */ /* 0x000fe20000201000 */
[----:B------:R-:W-:Y:S01]  /*d6f0*/  FMUL.FTZ R91, R78, UR4 ;  /* 0x000000044e5b7c20 */ /* 0x000fe20008410000 */
[----:B------:R-:W-:Y:S01]  /*d700*/  ISETP.NE.AND P4, PT, R76, 0x1, PT ;  /* 0x000000014c00780c */ /* 0x000fe20003f85270 */
[----:B------:R-:W-:Y:S02]  /*d710*/  BSSY.RECONVERGENT B1, `(.L_x_19935) ;  /* 0x000005c000017945 */ /* 0x000fe40003800200 */
[----:B------:R-:W-:Y:S01]  /*d720*/  FFMA.FTZ R5, R90, R125, 1.1641532182693481445e-10 ;  /* 0x2f0000005a057423 */ /* 0x000fe2000001007d */
[----:B------:R-:W-:Y:S01]  /*d730*/  FMUL.FTZ R78, R91, R120 ;  /* 0x000000785b4e7220 */ /* 0x000fe20000410000 */
[----:B------:R-:W-:-:S03]  /*d740*/  IMAD.MOV.U32 R91, RZ, RZ, R3 ;  /* 0x000000ffff5b7224 */ /* 0x000fc600078e0003 */
        /* <DEDUP_REMOVED lines=13> */
.L_x_19937:
        /* <DEDUP_REMOVED lines=12> */
.L_x_19939:
[----:B------:R-:W-:Y:S05]  /*d8e0*/  BSYNC.RECONVERGENT B2 ;  /* 0x0000000000027941 */ /* 0x000fea0003800200 */
.L_x_19938:
        /* <DEDUP_REMOVED lines=60> */
[----:B------:R-:W-:-:S04]  /*dcb0*/  IMAD.MOV.U32 R89, RZ, RZ, R90 ;  /* 0x000000ffff597224 */ /* 0x000fc800078e005a */
[----:B------:R-:W-:-:S07]  /*dcc0*/  LOP3.LUT R7, R110, UR5, R109, 0x96, !PT ;  /* 0x000000056e077c12 */ /* 0x000fce000f8e966d */
.L_x_19936:
[----:B------:R-:W-:Y:S05]  /*dcd0*/  BSYNC.RECONVERGENT B1 ;  /* 0x0000000000017941 */ /* 0x000fea0003800200 */
.L_x_19935:
[----:B------:R-:W-:Y:S01]  /*dce0*/  I2FP.F32.U32 R76, R91 ;  /* 0x0000005b004c7245 */ /* 0x000fe20000201000 */
[----:B------:R-:W-:Y:S01]  /*dcf0*/  FMUL.FTZ R79, R79, UR4 ;  /* 0x000000044f4f7c20 */ /* 0x000fe20008410000 */
[----:B------:R-:W-:Y:S01]  /*dd00*/  FMUL.FTZ R77, R77, R41 ;  /* 0x000000294d4d7220 */ /* 0x000fe20000410000 */
[----:B------:R-:W-:Y:S02]  /*dd10*/  FMUL.FTZ R78, R78, R42 ;  /* 0x0000002a4e4e7220 */ /* 0x000fe40000410000 */
[----:B------:R-:W-:Y:S01]  /*dd20*/  FFMA.FTZ R125, R76, R125, 1.1641532182693481445e-10 ;  /* 0x2f0000004c7d7423 */ /* 0x000fe2000001007d */
[----:B------:R-:W-:Y:S01]  /*dd30*/  FMUL.FTZ R79, R79, R120 ;  /* 0x000000784f4f7220 */ /* 0x000fe20000410000 */
[----:B------:R-:W-:-:S03]  /*dd40*/  FMUL.FTZ R76, R2, R40 ;  /* 0x00000028024c7220 */ /* 0x000fc60000410000 */
[----:B------:R-:W-:-:S04]  /*dd50*/  FSETP.GTU.FTZ.AND P4, PT, R125, R124, PT ;  /* 0x0000007c7d00720b */ /* 0x000fc80003f9c000 */
[----:B------:R-:W-:Y:S02]  /*dd60*/  FSEL R90, R79, RZ, !P4 ;  /* 0x000000ff4f5a7208 */ /* 0x000fe40006000000 */
[----:B------:R-:W-:-:S03]  /*dd70*/  PLOP3.LUT P4, PT, P4, PT, PT, 0x8, 0x80 ;  /* 0x000000000080781c */ /* 0x000fc6000278e170 */
[----:B------:R-:W-:-:S10]  /*dd80*/  FMUL.FTZ R79, R90, R43 ;  /* 0x0000002b5a4f7220 */ /* 0x000fd40000410000 */
.L_x_19919:
        /* <DEDUP_REMOVED lines=10> */
[----:B------:R1:W-:Y:S02]  /*de30*/  STG.E.128 desc[UR6][R90.64], R76 ;  /* 0x0000004c5a007986 */ /* 0x0003e4000c101d06 */
[----:B-1----:R-:W-:-:S04]  /*de40*/  IMAD.WIDE.U32 R90, R88, 0x4, R108 ;  /* 0x00000004585a7825 */ /* 0x002fc800078e006c */
[----:B------:R-:W-:Y:S01]  /*de50*/  VIADD R88, R88, 0x100 ;  /* 0x0000010058587836 */ /* 0x000fe20000000000 */
[----:B------:R3:W-:Y:S06]  /*de60*/  STG.E desc[UR6][R90.64], R111 ;  /* 0x0000006f5a007986 */ /* 0x0007ec000c101906 */
.L_x_19897:
[----:B------:R-:W-:Y:S05]  /*de70*/  BSYNC.RECONVERGENT B0 ;  /* 0x0000000000007941 */ /* 0x000fea0003800200 */
.L_x_19896:
[----:B------:R-:W-:Y:S01]  /*de80*/  ISETP.GE.U32.AND P1, PT, R11, 0x500, PT ;  /* 0x000005000b00780c */ /* 0x000fe20003f26070 */
[----:B------:R-:W-:Y:S03]  /*de90*/  BSSY.RECONVERGENT B0, `(.L_x_19940) ;  /* 0x0000332000007945 */ /* 0x000fe60003800200 */
[----:B------:R-:W-:-:S09]  /*dea0*/  P2R R120, PR, RZ, 0x2 ;  /* 0x00000002ff787803 */ /* 0x000fd20000000000 */
[----:B------:R-:W-:Y:S05]  /*deb0*/  @!P1 BRA `(.L_x_19941) ;  /* 0x0000003000bc9947 */ /* 0x000fea0003800000 */
[----:B------:R-:W-:Y:S01]  /*dec0*/  ISETP.NE.U32.AND P1, PT, RZ, UR10, PT ;  /* 0x0000000aff007c0c */ /* 0x000fe2000bf25070 */
[----:B------:R-:W4:Y:S03]  /*ded0*/  LDC.64 R82, c[0x0][0x390] ;  /* 0x0000e400ff527b82 */ /* 0x000f260000000a00 */
[----:B------:R-:W-:-:S13]  /*dee0*/  ISETP.NE.AND.EX P1, PT, RZ, UR11, PT, P1 ;  /* 0x0000000bff007c0c */ /* 0x000fda000bf25310 */
[----:B------:R-:W0:Y:S01]  /*def0*/  @P1 LDC.64 R80, c[0x0][0x3a0] ;  /* 0x0000e800ff501b82 */ /* 0x000e220000000a00 */
[----:B----4-:R-:W-:-:S04]  /*df00*/  IMAD.WIDE.U32 R82, R88, 0x10, R82 ;  /* 0x0000001058527825 */ /* 0x010fc800078e0052 */
[----:B0-----:R-:W-:-:S05]  /*df10*/  @P1 IMAD.WIDE.U32 R80, R88, 0x10, R80 ;  /* 0x0000001058501825 */ /* 0x001fca00078e0050 */
[----:B------:R0:W5:Y:S04]  /*df20*/  @P1 LDG.E.128 R60, desc[UR6][R80.64] ;  /* 0x00000006503c1981 */ /* 0x000168000c1e1d00 */
[----:B------:R-:W5:Y:S01]  /*df30*/  LDG.E.128 R80, desc[UR6][R82.64] ;  /* 0x0000000652507981 */ /* 0x000f62000c1e1d00 */
[----:B0-----:R-:W-:Y:S05]  /*df40*/  @!P1 BRA `(.L_x_19942) ;  /* 0x00000018002c9947 */ /* 0x001fea0003800000 */
[----:B------:R-:W-:Y:S01]  /*df50*/  ISETP.NE.AND P1, PT, R5, 0x1, PT ;  /* 0x000000010500780c */ /* 0x000fe20003f25270 */
[----:B------:R-:W-:Y:S01]  /*df60*/  BSSY.RECONVERGENT B1, `(.L_x_19943) ;  /* 0x000005a000017945 */ /* 0x000fe20003800200 */
[----:B-123--:R-:W-:Y:S02]  /*df70*/  HFMA2 R90, -RZ, RZ, 0, 1.1920928955078125e-07 ;  /* 0x00000002ff5a7431 */ /* 0x00efe400000001ff */
[----:B------:R-:W-:Y:S01]  /*df80*/  IMAD.MOV.U32 R91, RZ, RZ, R3 ;  /* 0x000000ffff5b7224 */ /* 0x000fe200078e0003 */
[----:B------:R-:W-:-:S08]  /*df90*/  MOV R89, R2 ;  /* 0x0000000200597202 */ /* 0x000fd00000000f00 */
        /* <DEDUP_REMOVED lines=11> */
.L_x_19945:
        /* <DEDUP_REMOVED lines=13> */
.L_x_19947:
[----:B------:R-:W-:Y:S05]  /*e120*/  BSYNC.RECONVERGENT B2 ;  /* 0x0000000000027941 */ /* 0x000fea0003800200 */
.L_x_19946:
        /* <DEDUP_REMOVED lines=59> */
[----:B------:R-:W-:Y:S01]  /*e4e0*/  IMAD.MOV.U32 R90, RZ, RZ, RZ ;  /* 0x000000ffff5a7224 */ /* 0x000fe200078e00ff */
[----:B------:R-:W-:-:S07]  /*e4f0*/  MOV R91, R2 ;  /* 0x00000002005b7202 */ /* 0x000fce0000000f00 */
.L_x_19944:
[----:B------:R-:W-:Y:S05]  /*e500*/  BSYNC.RECONVERGENT B1 ;  /* 0x0000000000017941 */ /* 0x000fea0003800200 */
.L_x_19943:
[----:B------:R-:W0:Y:S01]  /*e510*/  LDC R110, c[0x0][0x408] ;  /* 0x00010200ff6e7b82 */ /* 0x000e220000000800 */
[----:B------:R-:W-:Y:S01]  /*e520*/  HFMA2 R124, -RZ, RZ, 0.1171875, 0 ;  /* 0x2f800000ff7c7431 */ /* 0x000fe200000001ff */
[----:B------:R-:W-:Y:S01]  /*e530*/  I2FP.F32.U32 R5, R91 ;  /* 0x0000005b00057245 */ /* 0x000fe20000201000 */
[----:B------:R-:W-:Y:S01]  /*e540*/  BSSY.RECONVERGENT B1, `(.L_x_19948) ;  /* 0x0000060000017945 */ /* 0x000fe20003800200 */
[----:B------:R-:W-:-:S04]  /*e550*/  ISETP.NE.AND P2, PT, R90, 0x1, PT ;  /* 0x000000015a00780c */ /* 0x000fc80003f45270 */
[----:B------:R-:W1:Y:S01]  /*e560*/  LDC R111, c[0x0][0x404] ;  /* 0x00010100ff6f7b82 */ /* 0x000e620000000800 */
[----:B------:R-:W-:Y:S01]  /*e570*/  FFMA.FTZ R2, R5, R124, 1.1641532182693481445e-10 ;  /* 0x2f00000005027423 */ /* 0x000fe2000001007c */
[----:B-----5:R-:W-:-:S04]  /*e580*/  FMUL.FTZ R5, R80, UR4 ;  /* 0x0000000450057c20 */ /* 0x020fc80008410000 */
[----:B0-----:R-:W-:Y:S01]  /*e590*/  FMUL.FTZ R5, R5, R110 ;  /* 0x0000006e05057220 */ /* 0x001fe20000410000 */
[----:B-1----:R-:W-:Y:S01]  /*e5a0*/  FSETP.GTU.FTZ.AND P1, PT, R2, R111, PT ;  /* 0x0000006f0200720b */ /* 0x002fe20003f3c000 */
        /* <DEDUP_REMOVED lines=14> */
.L_x_19950:
        /* <DEDUP_REMOVED lines=12> */
.L_x_19952:
[----:B------:R-:W-:Y:S05]  /*e750*/  BSYNC.RECONVERGENT B2 ;  /* 0x0000000000027941 */ /* 0x000fea0003800200 */
.L_x_19951:
        /* <DEDUP_REMOVED lines=62> */
.L_x_19949:
[----:B------:R-:W-:Y:S05]  /*eb40*/  BSYNC.RECONVERGENT B1 ;  /* 0x0000000000017941 */ /* 0x000fea0003800200 */
.L_x_19948:
        /* <DEDUP_REMOVED lines=21> */
.L_x_19955:
        /* <DEDUP_REMOVED lines=12> */
.L_x_19957:
[----:B------:R-:W-:Y:S05]  /*ed60*/  BSYNC.RECONVERGENT B2 ;  /* 0x0000000000027941 */ /* 0x000fea0003800200 */
.L_x_19956:
        /* <DEDUP_REMOVED lines=60> */
[----:B------:R-:W-:-:S03]  /*f130*/  HFMA2 R90, -RZ, RZ, 0, 0 ;  /* 0x00000000ff5a7431 */ /* 0x000fc600000001ff */
[----:B------:R-:W-:-:S07]  /*f140*/  LOP3.LUT R7, R108, UR5, R91, 0x96, !PT ;  /* 0x000000056c077c12 */ /* 0x000fce000f8e965b */
.L_x_19954:
[----:B------:R-:W-:Y:S05]  /*f150*/  BSYNC.RECONVERGENT B1 ;  /* 0x0000000000017941 */ /* 0x000fea0003800200 */
.L_x_19953:
        /* <DEDUP_REMOVED lines=21> */
.L_x_19960:
        /* <DEDUP_REMOVED lines=12> */
.L_x_19962:
[----:B------:R-:W-:Y:S05]  /*f370*/  BSYNC.RECONVERGENT B2 ;  /* 0x0000000000027941 */ /* 0x000fea0003800200 */
.L_x_19961:
        /* <DEDUP_REMOVED lines=58> */
[----:B------:R-:W-:-:S05]  /*f720*/  MOV R3, R90 ;  /* 0x0000005a00037202 */ /* 0x000fca0000000f00 */
[----:B------:R-:W-:Y:S01]  /*f730*/  LOP3.LUT R7, R108, UR5, R91, 0x96, !PT ;  /* 0x000000056c077c12 */ /* 0x000fe2000f8e965b */
[----:B------:R-:W-:Y:S01]  /*f740*/  IMAD.MOV.U32 R91, RZ, RZ, R89 ;  /* 0x000000ffff5b7224 */ /* 0x000fe200078e0059 */
[----:B------:R-:W-:-:S07]  /*f750*/  MOV R89, R2 ;  /* 0x0000000200597202 */ /* 0x000fce0000000f00 */
.L_x_19959:
[----:B------:R-:W-:Y:S05]  /*f760*/  BSYNC.RECONVERGENT B1 ;  /* 0x0000000000017941 */ /* 0x000fea0003800200 */
.L_x_19958:
        /* <DEDUP_REMOVED lines=9> */
.L_x_19942:
        /* <DEDUP_REMOVED lines=16> */
.L_x_19966:
        /* <DEDUP_REMOVED lines=13> */
.L_x_19968:
[----:B------:R-:W-:Y:S05]  /*f9d0*/  BSYNC.RECONVERGENT B2 ;  /* 0x0000000000027941 */ /* 0x000fea0003800200 */
.L_x_19967:
        /* <DEDUP_REMOVED lines=61> */
.L_x_19965:
[----:B------:R-:W-:Y:S05]  /*fdb0*/  BSYNC.RECONVERGENT B1 ;  /* 0x0000000000017941 */ /* 0x000fea0003800200 */
.L_x_19964:
[----:B------:R-:W0:Y:S01]  /*fdc0*/  LDC R125, c[0x0][0x404] ;  /* 0x00010100ff7d7b82 */ /* 0x000e220000000800 */
[----:B------:R-:W-:Y:S01]  /*fdd0*/  HFMA2 R5, -RZ, RZ, 0.1171875, 0 ;  /* 0x2f800000ff057431 */ /* 0x000fe200000001ff */
[----:B------:R-:W-:Y:S01]  /*fde0*/  I2FP.F32.U32 R2, R91 ;  /* 0x0000005b00027245 */ /* 0x000fe20000201000 */
[----:B------:R-:W-:Y:S01]  /*fdf0*/  BSSY.RECONVERGENT B1, `(.L_x_19969) ;  /* 0x000005f000017945 */ /* 0x000fe20003800200 */
[----:B------:R-:W-:-:S04]  /*fe00*/  ISETP.NE.AND P2, PT, R90, 0x1, PT ;  /* 0x000000015a00780c */ /* 0x000fc80003f45270 */
[----:B------:R-:W1:Y:S01]  /*fe10*/  LDC R124, c[0x0][0x408] ;  /* 0x00010200ff7c7b82 */ /* 0x000e620000000800 */
[----:B------:R-:W-:Y:S01]  /*fe20*/  FFMA.FTZ R2, R2, R5, 1.1641532182693481445e-10 ;  /* 0x2f00000002027423 */ /* 0x000fe20000010005 */
[----:B-----5:R-:W-:Y:S01]  /*fe30*/  FMUL.FTZ R5, R80, UR4 ;  /* 0x0000000450057c20 */ /* 0x020fe20008410000 */
[----:B------:R-:W-:-:S03]  /*fe40*/  IMAD.MOV.U32 R80, RZ, RZ, 0x2 ;  /* 0x00000002ff507424 */ /* 0x000fc600078e00ff */
[----:B0-----:R-:W-:Y:S01]  /*fe50*/  FSETP.GTU.FTZ.AND P1, PT, R2, R125, PT ;  /* 0x0000007d0200720b */ /* 0x001fe20003f3c000 */
[----:B-1----:R-:W-:Y:S01]  /*fe60*/  FMUL.FTZ R2, R5, R124 ;  /* 0x0000007c05027220 */ /* 0x002fe20000410000 */
        /* <DEDUP_REMOVED lines=12> */
.L_x_19971:
        /* <DEDUP_REMOVED lines=12> */
.L_x_19973:
[----:B------:R-:W-:Y:S05]  /*fff0*/  BSYNC.RECONVERGENT B2 ;  /* 0x0000000000027941 */ /* 0x000fea0003800200 */
.L_x_19972:
        /* <DEDUP_REMOVED lines=62> */
.L_x_19970:
[----:B------:R-:W-:Y:S05]  /*103e0*/  BSYNC.RECONVERGENT B1 ;  /* 0x0000000000017941 */ /* 0x000fea0003800200 */
.L_x_19969:
[----:B------:R-:W-:Y:S01]  /*103f0*/  HFMA2 R90, -RZ, RZ, 0.1171875, 0 ;  /* 0x2f800000ff5a7431 */ /* 0x000fe200000001ff */
[----:B------:R-:W-:Y:S01]  /*10400*/  I2FP.F32.U32 R5, R5 ;  /* 0x0000000500057245 */ /* 0x000fe20000201000 */
[----:B------:R-:W-:Y:S01]  /*10410*/  FMUL.FTZ R81, R81, UR4 ;  /* 0x0000000451517c20 */ /* 0x000fe20008410000 */
[----:B------:R-:W-:Y:S01]  /*10420*/  ISETP.NE.AND P3, PT, R80, 0x1, PT ;  /* 0x000000015000780c */ /* 0x000fe20003f65270 */
[----:B------:R-:W-:Y:S02]  /*10430*/  BSSY.RECONVERGENT B1, `(.L_x_19974) ;  /* 0x000005c000017945 */ /* 0x000fe40003800200 */
[----:B------:R-:W-:Y:S01]  /*10440*/  FMUL.FTZ R81, R81, R124 ;  /* 0x0000007c51517220 */ /* 0x000fe20000410000 */
[----:B------:R-:W-:Y:S01]  /*10450*/  FFMA.FTZ R90, R5, R90, 1.1641532182693481445e-10 ;  /* 0x2f000000055a7423 */ /* 0x000fe2000001005a */
[----:B------:R-:W-:-:S04]  /*10460*/  MOV R5, R3 ;  /* 0x0000000300057202 */ /* 0x000fc80000000f00 */
        /* <DEDUP_REMOVED lines=13> */
.L_x_19976:
        /* <DEDUP_REMOVED lines=12> */
.L_x_19978:
[----:B------:R-:W-:Y:S05]  /*10600*/  BSYNC.RECONVERGENT B2 ;  /* 0x0000000000027941 */ /* 0x000fea0003800200 */
.L_x_19977:
        /* <DEDUP_REMOVED lines=59> */
[----:B------:R-:W-:Y:S01]  /*109c0*/  MOV R89, R90 ;  /* 0x0000005a00597202 */ /* 0x000fe20000000f00 */
[----:B------:R-:W-:-:S04]  /*109d0*/  IMAD.MOV.U32 R90, RZ, RZ, RZ ;  /* 0x000000ffff5a7224 */ /* 0x000fc800078e00ff */
[----:B------:R-:W-:-:S07]  /*109e0*/  LOP3.LUT R7, R110, UR5, R109, 0x96, !PT ;  /* 0x000000056e077c12 */ /* 0x000fce000f8e966d */
.L_x_19975:
[----:B------:R-:W-:Y:S05]  /*109f0*/  BSYNC.RECONVERGENT B1 ;  /* 0x0000000000017941 */ /* 0x000fea0003800200 */
.L_x_19974:
[----:B------:R-:W-:Y:S01]  /*10a00*/  HFMA2 R80, -RZ, RZ, 0.1171875, 0 ;  /* 0x2f800000ff507431 */ /* 0x000fe200000001ff */
[----:B------:R-:W-:Y:S01]  /*10a10*/  I2FP.F32.U32 R5, R5 ;  /* 0x0000000500057245 */ /* 0x000fe20000201000 */
[----:B------:R-:W-:Y:S01]  /*10a20*/  FMUL.FTZ R91, R82, UR4 ;  /* 0x00000004525b7c20 */ /* 0x000fe20008410000 */
[----:B------:R-:W-:Y:S01]  /*10a30*/  ISETP.NE.AND P4, PT, R90, 0x1, PT ;  /* 0x000000015a00780c */ /* 0x000fe20003f85270 */
[----:B------:R-:W-:Y:S02]  /*10a40*/  BSSY.RECONVERGENT B1, `(.L_x_19979) ;  /* 0x000005c000017945 */ /* 0x000fe40003800200 */
[----:B------:R-:W-:Y:S01]  /*10a50*/  FMUL.FTZ R82, R91, R124 ;  /* 0x0000007c5b527220 */ /* 0x000fe20000410000 */
[----:B------:R-:W-:Y:S01]  /*10a60*/  FFMA.FTZ R80, R5, R80, 1.1641532182693481445e-10 ;  /* 0x2f00000005507423 */ /* 0x000fe20000010050 */
[----:B------:R-:W-:-:S04]  /*10a70*/  IMAD.MOV.U32 R5, RZ, RZ, 0x2 ;  /* 0x00000002ff057424 */ /* 0x000fc800078e00ff */
        /* <DEDUP_REMOVED lines=13> */
.L_x_19981:
        /* <DEDUP_REMOVED lines=12> */
.L_x_19983:
[----:B------:R-:W-:Y:S05]  /*10c10*/  BSYNC.RECONVERGENT B2 ;  /* 0x0000000000027941 */ /* 0x000fea0003800200 */
.L_x_19982:
        /* <DEDUP_REMOVED lines=62> */
.L_x_19980:
[----:B------:R-:W-:Y:S05]  /*11000*/  BSYNC.RECONVERGENT B1 ;  /* 0x0000000000017941 */ /* 0x000fea0003800200 */
.L_x_19979:
[----:B------:R-:W-:Y:S01]  /*11010*/  HFMA2 R90, -RZ, RZ, 0.1171875, 0 ;  /* 0x2f800000ff5a7431 */ /* 0x000fe200000001ff */
[----:B------:R-:W-:Y:S01]  /*11020*/  I2FP.F32.U32 R80, R80 ;  /* 0x0000005000507245 */ /* 0x000fe20000201000 */
[----:B------:R-:W-:Y:S01]  /*11030*/  FMUL.FTZ R83, R83, UR4 ;  /* 0x0000000453537c20 */ /* 0x000fe20008410000 */
[----:B------:R-:W-:Y:S01]  /*11040*/  FMUL.FTZ R81, R81, R45 ;  /* 0x0000002d51517220 */ /* 0x000fe20000410000 */
[----:B------:R-:W-:Y:S02]  /*11050*/  FMUL.FTZ R82, R82, R46 ;  /* 0x0000002e52527220 */ /* 0x000fe40000410000 */
[----:B------:R-:W-:Y:S01]  /*11060*/  FMUL.FTZ R83, R83, R124 ;  /* 0x0000007c53537220 */ /* 0x000fe20000410000 */
[----:B------:R-:W-:-:S05]  /*11070*/  FFMA.FTZ R80, R80, R90, 1.1641532182693481445e-10 ;  /* 0x2f00000050507423 */ /* 0x000fca000001005a */
[----:B------:R-:W-:Y:S01]  /*11080*/  FSETP.GTU.FTZ.AND P4, PT, R80, R125, PT ;  /* 0x0000007d5000720b */ /* 0x000fe20003f9c000 */
[----:B------:R-:W-:-:S03]  /*11090*/  FMUL.FTZ R80, R2, R44 ;  /* 0x0000002c02507220 */ /* 0x000fc60000410000 */
[----:B------:R-:W-:Y:S02]  /*110a0*/  FSEL R90, R83, RZ, !P4 ;  /* 0x000000ff535a7208 */ /* 0x000fe40006000000 */
[----:B------:R-:W-:-:S03]  /*110b0*/  PLOP3.LUT P4, PT, P4, PT, PT, 0x8, 0x80 ;  /* 0x000000000080781c */ /* 0x000fc6000278e170 */
[----:B------:R-:W-:-:S10]  /*110c0*/  FMUL.FTZ R83, R90, R47 ;  /* 0x0000002f5a537220 */ /* 0x000fd40000410000 */
.L_x_19963:
        /* <DEDUP_REMOVED lines=14> */
.L_x_19941:
[----:B------:R-:W-:Y:S05]  /*111b0*/  BSYNC.RECONVERGENT B0 ;  /* 0x0000000000007941 */ /* 0x000fea0003800200 */
.L_x_19940:
[----:B------:R-:W-:Y:S01]  /*111c0*/  ISETP.GE.U32.AND P1, PT, R11, 0x600, PT ;  /* 0x000006000b00780c */ /* 0x000fe20003f26070 */
[----:B------:R-:W-:-:S12]  /*111d0*/  BSSY.RECONVERGENT B0, `(.L_x_19984) ;  /* 0x0000330000007945 */ /* 0x000fd80003800200 */
[----:B------:R-:W-:Y:S05]  /*111e0*/  @!P1 BRA `(.L_x_19985) ;  /* 0x0000003000b89947 */ /* 0x000fea0003800000 */
[----:B------:R-:W-:Y:S01]  /*111f0*/  ISETP.NE.U32.AND P2, PT, RZ, UR10, PT ;  /* 0x0000000aff007c0c */ /* 0x000fe2000bf45070 */
[----:B------:R-:W0:Y:S03]  /*11200*/  LDC.64 R86, c[0x0][0x390] ;  /* 0x0000e400ff567b82 */ /* 0x000e260000000a00 */
[----:B------:R-:W-:-:S13]  /*11210*/  ISETP.NE.AND.EX P2, PT, RZ, UR11, PT, P2 ;  /* 0x0000000bff007c0c */ /* 0x000fda000bf45320 */
[----:B------:R-:W1:Y:S01]  /*11220*/  @P2 LDC.64 R84, c[0x0][0x3a0] ;  /* 0x0000e800ff542b82 */ /* 0x000e620000000a00 */
[----:B0-----:R-:W-:-:S04]  /*11230*/  IMAD.WIDE.U32 R86, R88, 0x10, R86 ;  /* 0x0000001058567825 */ /* 0x001fc800078e0056 */
[----:B-1----:R-:W-:-:S05]  /*11240*/  @P2 IMAD.WIDE.U32 R84, R88, 0x10, R84 ;  /* 0x0000001058542825 */ /* 0x002fca00078e0054 */
[----:B------:R0:W5:Y:S04]  /*11250*/  @P2 LDG.E.128 R60, desc[UR6][R84.64] ;  /* 0x00000006543c2981 */ /* 0x000168000c1e1d00 */
[----:B------:R-:W5:Y:S01]  /*11260*/  LDG.E.128 R84, desc[UR6][R86.64] ;  /* 0x0000000656547981 */ /* 0x000f62000c1e1d00 */
[----:B0-----:R-:W-:Y:S05]  /*11270*/  @!P2 BRA `(.L_x_19986) ;  /* 0x00000018002ca947 */ /* 0x001fea0003800000 */
[----:B------:R-:W-:Y:S01]  /*11280*/  ISETP.NE.AND P2, PT, R5, 0x1, PT ;  /* 0x000000010500780c */ /* 0x000fe20003f45270 */
[----:B------:R-:W-:Y:S01]  /*11290*/  BSSY.RECONVERGENT B1, `(.L_x_19987) ;  /* 0x000005a000017945 */ /* 0x000fe20003800200 */
[----:B--234-:R-:W-:Y:S02]  /*112a0*/  HFMA2 R90, -RZ, RZ, 0, 1.1920928955078125e-07 ;  /* 0x00000002ff5a7431 */ /* 0x01cfe400000001ff */
[----:B------:R-:W-:Y:S01]  /*112b0*/  IMAD.MOV.U32 R91, RZ, RZ, R3 ;  /* 0x000000ffff5b7224 */ /* 0x000fe200078e0003 */
[----:B------:R-:W-:-:S08]  /*112c0*/  MOV R89, R2 ;  /* 0x0000000200597202 */ /* 0x000fd00000000f00 */
[----:B------:R-:W-:Y:S05]  /*112d0*/  @!P2 BRA `(.L_x_19988) ;  /* 0x000000040054a947 */ /* 0x000fea0003800000 */
[----:B------:R-:W-:-:S13]  /*112e0*/  ISETP.NE.AND P2, PT, R5, 0x3, PT ;  /* 0x000000030500780c */ /* 0x000fda0003f45270 */
[----:B------:R-:W-:Y:S05]  /*112f0*/  @!P2 BRA `(.L_x_19989) ;  /* 0x000000000020a947 */ /* 0x000fea0003800000 */
[----:B------:R-:W-:-:S13]  /*11300*/  ISETP.NE.AND P2, PT, R5, 0x2, PT ;  /* 0x000000020500780c */ /* 0x000fda0003f45270 */
[----:B------:R-:W-:Y:S01]  /*11310*/  @!P2 IMAD.MOV.U32 R90, RZ, RZ, 0x3 ;  /* 0x00000003ff5aa424 */ /* 0x000fe200078e00ff */
[-C--:B------:R-:W-:Y:S01]  /*11320*/  @!P2 MOV R89, R2.reuse ;  /* 0x000000020059a202 */ /* 0x080fe20000000f00 */
[----:B------:R-:W-:Y:S01]  /*11330*/  @!P2 IMAD.MOV.U32 R91, RZ, RZ, R6 ;  /* 0x000000ffff5ba224 */ /* 0x000fe200078e0006 */
[----:B------:R-:W-:Y:S01]  /*11340*/  @P2 IADD3 R90, PT, PT, R5, 0x1, RZ ;  /* 0x00000001055a2810 */ /* 0x000fe20007ffe0ff */
[----:B------:R-:W-:Y:S01]  /*11350*/  @P2 IMAD.MOV.U32 R91, RZ, RZ, R7 ;  /* 0x000000ffff5b2224 */ /* 0x000fe200078e0007 */
[----:B------:R-:W-:Y:S01]  /*11360*/  @P2 MOV R89, R2 ;  /* 0x0000000200592202 */ /* 0x000fe20000000f00 */
[----:B------:R-:W-:Y:S06]  /*11370*/  BRA `(.L_x_19988) ;  /* 0x00000004002c7947 */ /* 0x000fec0003800000 */
.L_x_19989:
        /* <DEDUP_REMOVED lines=13> */
.L_x_19991:
[----:B------:R-:W-:Y:S05]  /*11450*/  BSYNC.RECONVERGENT B2 ;  /* 0x0000000000027941 */ /* 0x000fea0003800200 */
.L_x_19990:
        /* <DEDUP_REMOVED lines=61> */
.L_x_19988:
[----:B------:R-:W-:Y:S05]  /*11830*/  BSYNC.RECONVERGENT B1 ;  /* 0x0000000000017941 */ /* 0x000fea0003800200 */
.L_x_19987:
        /* <DEDUP_REMOVED lines=24> */
.L_x_19994:
        /* <DEDUP_REMOVED lines=12> */
.L_x_19996:
[----:B------:R-:W-:Y:S05]  /*11a80*/  BSYNC.RECONVERGENT B2 ;  /* 0x0000000000027941 */ /* 0x000fea0003800200 */
.L_x_19995:
        /* <DEDUP_REMOVED lines=62> */
.L_x_19993:
[----:B------:R-:W-:Y:S05]  /*11e70*/  BSYNC.RECONVERGENT B1 ;  /* 0x0000000000017941 */ /* 0x000fea0003800200 */
.L_x_19992:
        /* <DEDUP_REMOVED lines=21> */
.L_x_19999:
        /* <DEDUP_REMOVED lines=12> */
.L_x_20001:
[----:B------:R-:W-:Y:S05]  /*12090*/  BSYNC.RECONVERGENT B2 ;  /* 0x0000000000027941 */ /* 0x000fea0003800200 */
.L_x_20000:
        /* <DEDUP_REMOVED lines=62> */
.L_x_19998:
[----:B------:R-:W-:Y:S05]  /*12480*/  BSYNC.RECONVERGENT B1 ;  /* 0x0000000000017941 */ /* 0x000fea0003800200 */
.L_x_19997:
        /* <DEDUP_REMOVED lines=21> */
.L_x_20004:
        /* <DEDUP_REMOVED lines=12> */
.L_x_20006:
[----:B------:R-:W-:Y:S05]  /*126a0*/  BSYNC.RECONVERGENT B2 ;  /* 0x0000000000027941 */ /* 0x000fea0003800200 */
.L_x_20005:
        /* <DEDUP_REMOVED lines=62> */
.L_x_20003:
[----:B------:R-:W-:Y:S05]  /*12a90*/  BSYNC.RECONVERGENT B1 ;  /* 0x0000000000017941 */ /* 0x000fea0003800200 */
.L_x_20002:
        /* <DEDUP_REMOVED lines=9> */
.L_x_19986:
        /* <DEDUP_REMOVED lines=16> */
.L_x_20010:
        /* <DEDUP_REMOVED lines=13> */
.L_x_20012:
[----:B------:R-:W-:Y:S05]  /*12d00*/  BSYNC.RECONVERGENT B2 ;  /* 0x0000000000027941 */ /* 0x000fea0003800200 */
.L_x_20011:
        /* <DEDUP_REMOVED lines=61> */
.L_x_20009:
[----:B------:R-:W-:Y:S05]  /*130e0*/  BSYNC.RECONVERGENT B1 ;  /* 0x0000000000017941 */ /* 0x000fea0003800200 */
.L_x_20008:
        /* <DEDUP_REMOVED lines=23> */
.L_x_20015:
        /* <DEDUP_REMOVED lines=12> */
.L_x_20017:
[----:B------:R-:W-:Y:S05]  /*13320*/  BSYNC.RECONVERGENT B2 ;  /* 0x0000000000027941 */ /* 0x000fea0003800200 */
.L_x_20016:
        /* <DEDUP_REMOVED lines=62> */
.L_x_20014:
[----:B------:R-:W-:Y:S05]  /*13710*/  BSYNC.RECONVERGENT B1 ;  /* 0x0000000000017941 */ /* 0x000fea0003800200 */
.L_x_20013:
        /* <DEDUP_REMOVED lines=21> */
.L_x_20020:
        /* <DEDUP_REMOVED lines=12> */
.L_x_20022:
[----:B------:R-:W-:Y:S05]  /*13930*/  BSYNC.RECONVERGENT B2 ;  /* 0x0000000000027941 */ /* 0x000fea0003800200 */
.L_x_20021:
        /* <DEDUP_REMOVED lines=62> */
.L_x_20019:
[----:B------:R-:W-:Y:S05]  /*13d20*/  BSYNC.RECONVERGENT B1 ;  /* 0x0000000000017941 */ /* 0x000fea0003800200 */
.L_x_20018:
        /* <DEDUP_REMOVED lines=21> */
.L_x_20025:
        /* <DEDUP_REMOVED lines=12> */
.L_x_20027:
[----:B------:R-:W-:Y:S05]  /*13f40*/  BSYNC.RECONVERGENT B2 ;  /* 0x0000000000027941 */ /* 0x000fea0003800200 */
.L_x_20026:
        /* <DEDUP_REMOVED lines=62> */
.L_x_20024:
[----:B------:R-:W-:Y:S05]  /*14330*/  BSYNC.RECONVERGENT B1 ;  /* 0x0000000000017941 */ /* 0x000fea0003800200 */
.L_x_20023:
        /* <DEDUP_REMOVED lines=12> */
.L_x_20007:
[----:B------:R-:W-:Y:S01]  /*14400*/  SEL R91, RZ, 0x10000, !P4 ;  /* 0x00010000ff5b7807 */ /* 0x000fe20006000000 */
[----:B------:R-:W0:Y:S01]  /*14410*/  LDC.64 R108, c[0x0][0x3b0] ;  /* 0x0000ec00ff6c7b82 */ /* 0x000e220000000a00 */
[----:B------:R-:W-:Y:S02]  /*14420*/  SEL R90, RZ, 0x100, !P3 ;  /* 0x00000100ff5a7807 */ /* 0x000fe40005800000 */
[----:B------:R-:W-:Y:S02]  /*14430*/  SEL R2, RZ, 0x1000000, !P5 ;  /* 0x01000000ff027807 */ /* 0x000fe40006800000 */
[----:B------:R-:W-:Y:S02]  /*14440*/  SEL R111, RZ, 0x1, !P2 ;  /* 0x00000001ff6f7807 */ /* 0x000fe40005000000 */
[----:B------:R-:W-:Y:S02]  /*14450*/  IADD3 R2, PT, PT, R90, R2, R91 ;  /* 0x000000025a027210 */ /* 0x000fe40007ffe05b */
[----:B------:R-:W1:Y:S03]  /*14460*/  LDC.64 R90, c[0x0][0x3a8] ;  /* 0x0000ea00ff5a7b82 */ /* 0x000e660000000a00 */
[----:B------:R-:W-:Y:S01]  /*14470*/  IMAD.IADD R111, R2, 0x1, R111 ;  /* 0x00000001026f7824 */ /* 0x000fe200078e026f */
[----:B------:R-:W-:Y:S01]  /*14480*/  MOV R2, R89 ;  /* 0x0000005900027202 */ /* 0x000fe20000000f00 */
[----:B0-----:R-:W-:-:S04]  /*14490*/  IMAD.WIDE.U32 R108, R88, 0x4, R108 ;  /* 0x00000004586c7825 */ /* 0x001fc800078e006c */
[----:B-1----:R-:W-:-:S05]  /*144a0*/  IMAD.WIDE.U32 R90, R88, 0x10, R90 ;  /* 0x00000010585a7825 */ /* 0x002fca00078e005a */
[----:B------:R0:W-:Y:S04]  /*144b0*/  STG.E.128 desc[UR6][R90.64], R84 ;  /* 0x000000545a007986 */ /* 0x0001e8000c101d06 */
[----:B------:R0:W-:Y:S02]  /*144c0*/  STG.E desc[UR6][R108.64], R111 ;  /* 0x0000006f6c007986 */ /* 0x0001e4000c101906 */
.L_x_19985:
[----:B------:R-:W-:Y:S05]  /*144d0*/  BSYNC.RECONVERGENT B0 ;  /* 0x0000000000007941 */ /* 0x000fea0003800200 */
.L_x_19984:
[----:B------:R-:W2:Y:S01]  /*144e0*/  LDL R110, [R1+0x4] ;  /* 0x00000400016e7983 */ /* 0x000ea20000100800 */
[----:B------:R-:W-:Y:S01]  /*144f0*/  FADD.FTZ R88, RZ, R64 ;  /* 0x00000040ff587221 */ /* 0x000fe20000010000 */
[C---:B------:R-:W-:Y:S01]  /*14500*/  ISETP.GT.U32.AND P2, PT, R11.reuse, 0x1ff, PT ;  /* 0x000001ff0b00780c */ /* 0x040fe20003f44070 */
[----:B------:R-:W-:Y:S01]  /*14510*/  BSSY.RECONVERGENT B0, `(.L_x_20028) ;  /* 0x000006e000007945 */ /* 0x000fe20003800200 */
[----:B------:R-:W-:Y:S01]  /*14520*/  ISETP.GT.U32.AND P3, PT, R11, 0x2ff, PT ;  /* 0x000002ff0b00780c */ /* 0x000fe20003f64070 */
[----:B0-----:R-:W-:Y:S01]  /*14530*/  FADD.FTZ R89, R65, R88 ;  /* 0x0000005841597221 */ /* 0x001fe20000010000 */
[C---:B------:R-:W-:Y:S01]  /*14540*/  ISETP.GT.U32.AND P4, PT, R11.reuse, 0x3ff, PT ;  /* 0x000003ff0b00780c */ /* 0x040fe20003f84070 */
[----:B------:R-:W0:Y:S01]  /*14550*/  S2R R125, SR_TID.X ;  /* 0x00000000007d7919 */ /* 0x000e220000002100 */
[C---:B------:R-:W-:Y:S01]  /*14560*/  ISETP.GT.U32.AND P5, PT, R11.reuse, 0x4ff, PT ;  /* 0x000004ff0b00780c */ /* 0x040fe20003fa4070 */
[----:B------:R-:W-:Y:S01]  /*14570*/  FADD.FTZ R88, R66, R89 ;  /* 0x0000005942587221 */ /* 0x000fe20000010000 */
[----:B------:R-:W-:-:S03]  /*14580*/  ISETP.GT.U32.AND P6, PT, R11, 0x5ff, PT ;  /* 0x000005ff0b00780c */ /* 0x000fc60003fc4070 */
[----:B------:R-:W-:-:S05]  /*14590*/  FADD.FTZ R88, R67, R88 ;  /* 0x0000005843587221 */ /* 0x000fca0000010000 */
[----:B------:R-:W-:-:S05]  /*145a0*/  FSEL R89, R88, RZ, P0 ;  /* 0x000000ff58597208 */ /* 0x000fca0000000000 */
[----:B------:R-:W-:-:S04]  /*145b0*/  FADD.FTZ R88, R68, R89 ;  /* 0x0000005944587221 */ /* 0x000fc80000010000 */
[----:B-1234-:R-:W-:-:S04]  /*145c0*/  FADD.FTZ R91, R69, R88 ;  /* 0x00000058455b7221 */ /* 0x01efc80000010000 */
        /* <DEDUP_REMOVED lines=56> */
[----:B0-----:R-:W-:Y:S02]  /*14950*/  LOP3.LUT P3, R91, R125, 0x1f, RZ, 0xc0, !PT ;  /* 0x0000001f7d5b7812 */ /* 0x001fe4000786c0ff */
[----:B------:R-:W-:Y:S02]  /*14960*/  FFMA.FTZ R89, R89, R89, R90 ;  /* 0x0000005959597223 */ /* 0x000fe4000001005a */
[----:B------:R-:W-:Y:S02]  /*14970*/  ISETP.GT.U32.AND P2, PT, R91, 0x7, PT ;  /* 0x000000075b00780c */ /* 0x000fe40003f44070 */
        /* <DEDUP_REMOVED lines=39> */
.L_x_20029:
[----:B------:R-:W-:Y:S05]  /*14bf0*/  BSYNC.RECONVERGENT B0 ;  /* 0x0000000000007941 */ /* 0x000fea0003800200 */
.L_x_20028:
[----:B------:R-:W-:Y:S01]  /*14c00*/  BAR.SYNC.DEFER_BLOCKING 0x0 ;  /* 0x0000000000007b1d */ /* 0x000fe20000010000 */
[----:B------:R-:W-:Y:S01]  /*14c10*/  IMAD.MOV.U32 R111, RZ, RZ, RZ ;  /* 0x000000ffff6f7224 */ /* 0x000fe200078e00ff */
[----:B0-----:R-:W-:-:S04]  /*14c20*/  CS2R R88, SRZ ;  /* 0x0000000000587805 */ /* 0x001fc8000001ff00 */
[----:B------:R-:W-:Y:S04]  /*14c30*/  BSSY.RECONVERGENT B0, `(.L_x_20030) ;  /* 0x000000a000007945 */ /* 0x000fe80003800200 */
[----:B------:R-:W-:Y:S05]  /*14c40*/  @P2 BRA `(.L_x_20031) ;  /* 0x0000000000202947 */ /* 0x000fea0003800000 */
[----:B------:R0:W5:Y:S01]  /*14c50*/  LDL R111, [R1] ;  /* 0x00000000016f7983 */ /* 0x0001620000100800 */
[----:B------:R-:W1:Y:S01]  /*14c60*/  S2UR UR5, SR_CgaCtaId ;  /* 0x00000000000579c3 */ /* 0x000e620000008800 */
[----:B------:R-:W-:Y:S01]  /*14c70*/  UMOV UR4, 0x400 ;  /* 0x0000040000047882 */ /* 0x000fe20000000000 */
[----:B------:R-:W-:-:S04]  /*14c80*/  SHF.L.U32 R88, R125, 0x3, RZ ;  /* 0x000000037d587819 */ /* 0x000fc800000006ff */
[----:B------:R-:W-:Y:S01]  /*14c90*/  LOP3.LUT R88, R88, 0xf8, RZ, 0xc0, !PT ;  /* 0x000000f858587812 */ /* 0x000fe200078ec0ff */
[----:B-1----:R-:W-:-:S04]  /*14ca0*/  ULEA UR4, UR5, UR4, 0x18 ;  /* 0x0000000405047291 */ /* 0x002fc8000f8ec0ff */
[----:B------:R-:W-:-:S09]  /*14cb0*/  @UP2 UIADD3 UR4, UPT, UPT, UR4, 0x40, URZ ;  /* 0x0000004004042890 */ /* 0x000fd2000fffe0ff */
[----:B0-----:R-:W1:Y:S03]  /*14cc0*/  LDS.64 R88, [R88+UR4] ;  /* 0x0000000458587984 */ /* 0x001e660008000a00 */
.L_x_20031:
[----:B------:R-:W-:Y:S05]  /*14cd0*/  BSYNC.RECONVERGENT B0 ;  /* 0x0000000000007941 */ /* 0x000fea0003800200 */
.L_x_20030:
[----:B-1----:R-:W0:Y:S01]  /*14ce0*/  SHFL.DOWN PT, R109, R88, 0x4, 0x1f ;  /* 0x08801f00586d7f89 */ /* 0x002e2200000e0000 */
[----:B-----5:R-:W-:Y:S01]  /*14cf0*/  I2FP.F32.S32 R91, R111 ;  /* 0x0000006f005b7245 */ /* 0x020fe20000201400 */
[----:B------:R-:W-:Y:S01]  /*14d00*/  BSSY.RECONVERGENT B0, `(.L_x_20032) ;  /* 0x0000054000007945 */ /* 0x000fe20003800200 */
[----:B------:R-:W-:Y:S01]  /*14d10*/  ISETP.NE.AND P3, PT, R125, RZ, PT ;  /* 0x000000ff7d00720c */ /* 0x000fe20003f65270 */
[----:B------:R-:W1:Y:S01]  /*14d20*/  SHFL.DOWN PT, R90, R111, 0x4, 0x1f ;  /* 0x08801f006f5a7f89 */ /* 0x000e6200000e0000 */
[----:B------:R-:W-:Y:S01]  /*14d30*/  ISETP.NE.AND P2, PT, RZ, UR16, PT ;  /* 0x00000010ff007c0c */ /* 0x000fe2000bf45270 */
[----:B0-----:R-:W-:Y:S01]  /*14d40*/  FADD.FTZ R124, -R109, R88 ;  /* 0x000000586d7c7221 */ /* 0x001fe20000010100 */
[----:B-1----:R-:W-:-:S03]  /*14d50*/  I2FP.F32.S32 R108, R90 ;  /* 0x0000005a006c7245 */ /* 0x002fc60000201400 */
[----:B------:R-:W-:Y:S01]  /*14d60*/  FMUL.FTZ R124, R124, R124 ;  /* 0x0000007c7c7c7220 */ /* 0x000fe20000410000 */
[----:B------:R-:W-:Y:S02]  /*14d70*/  IMAD.IADD R90, R90, 0x1, R111 ;  /* 0x000000015a5a7824 */ /* 0x000fe400078e026f */
[----:B------:R-:W-:Y:S01]  /*14d80*/  FMUL.FTZ R110, R109, R108 ;  /* 0x0000006c6d6e7220 */ /* 0x000fe20000410000 */
[----:B------:R-:W-:Y:S02]  /*14d90*/  FMUL.FTZ R109, R124, R91 ;  /* 0x0000005b7c6d7220 */ /* 0x000fe40000410000 */
[----:B------:R-:W0:Y:S01]  /*14da0*/  SHFL.DOWN PT, R124, R89, 0x4, 0x1f ;  /* 0x08801f00597c7f89 */ /* 0x000e2200000e0000 */
[----:B------:R-:W-:Y:S01]  /*14db0*/  FFMA.FTZ R110, R91, R88, R110 ;  /* 0x000000585b6e7223 */ /* 0x000fe2000001006e */
[----:B------:R-:W-:Y:S01]  /*14dc0*/  FMUL.FTZ R109, R109, R108 ;  /* 0x0000006c6d6d7220 */ /* 0x000fe20000410000 */
[----:B------:R-:W-:-:S04]  /*14dd0*/  I2FP.F32.S32 R108, R90 ;  /* 0x0000005a006c7245 */ /* 0x000fc80000201400 */
[----:B------:R-:W1:Y:S01]  /*14de0*/  MUFU.RCP R91, R108 ;  /* 0x0000006c005b7308 */ /* 0x000e620000001000 */
[----:B0-----:R-:W-:Y:S01]  /*14df0*/  FADD.FTZ R124, R124, R89 ;  /* 0x000000597c7c7221 */ /* 0x001fe20000010000 */
[----:B-1----:R-:W-:-:S03]  /*14e00*/  FMUL.FTZ R110, R91, R110 ;  /* 0x0000006e5b6e7220 */ /* 0x002fc60000410000 */
[----:B------:R-:W-:Y:S02]  /*14e10*/  FFMA.FTZ R89, R91, R109, R124 ;  /* 0x0000006d5b597223 */ /* 0x000fe4000001007c */
[----:B------:R-:W0:Y:S04]  /*14e20*/  SHFL.DOWN PT, R91, R90, 0x2, 0x1f ;  /* 0x08401f005a5b7f89 */ /* 0x000e2800000e0000 */
[----:B------:R-:W1:Y:S01]  /*14e30*/  SHFL.DOWN PT, R88, R110, 0x2, 0x1f ;  /* 0x08401f006e587f89 */ /* 0x000e6200000e0000 */
[-C--:B0-----:R-:W-:Y:S02]  /*14e40*/  I2FP.F32.S32 R109, R91.reuse ;  /* 0x0000005b006d7245 */ /* 0x081fe40000201400 */
[----:B------:R-:W-:-:S03]  /*14e50*/  IADD3 R91, PT, PT, R90, R91, RZ ;  /* 0x0000005b5a5b7210 */ /* 0x000fc60007ffe0ff */
[----:B-1----:R-:W-:Y:S01]  /*14e60*/  FMUL.FTZ R90, R88, R109 ;  /* 0x0000006d585a7220 */ /* 0x002fe20000410000 */
[----:B------:R-:W-:-:S03]  /*14e70*/  FADD.FTZ R88, R110, -R88 ;  /* 0x800000586e587221 */ /* 0x000fc60000010000 */
[----:B------:R-:W-:Y:S01]  /*14e80*/  FFMA.FTZ R90, R108, R110, R90 ;  /* 0x0000006e6c5a7223 */ /* 0x000fe2000001005a */
[----:B------:R-:W-:Y:S01]  /*14e90*/  FMUL.FTZ R111, R88, R88 ;  /* 0x00000058586f7220 */ /* 0x000fe20000410000 */
[----:B------:R-:W0:Y:S01]  /*14ea0*/  SHFL.DOWN PT, R110, R89, 0x2, 0x1f ;  /* 0x08401f00596e7f89 */ /* 0x000e2200000e0000 */
[----:B------:R-:W-:Y:S02]  /*14eb0*/  I2FP.F32.S32 R88, R91 ;  /* 0x0000005b00587245 */ /* 0x000fe40000201400 */
[----:B------:R-:W-:-:S04]  /*14ec0*/  FMUL.FTZ R108, R108, R111 ;  /* 0x0000006f6c6c7220 */ /* 0x000fc80000410000 */
[----:B------:R-:W-:Y:S02]  /*14ed0*/  FMUL.FTZ R108, R108, R109 ;  /* 0x0000006d6c6c7220 */ /* 0x000fe40000410000 */
[----:B------:R-:W1:Y:S01]  /*14ee0*/  MUFU.RCP R109, R88 ;  /* 0x00000058006d7308 */ /* 0x000e620000001000 */
[----:B0-----:R-:W-:Y:S01]  /*14ef0*/  FADD.FTZ R89, R89, R110 ;  /* 0x0000006e59597221 */ /* 0x001fe20000010000 */
[C---:B-1----:R-:W-:Y:S01]  /*14f00*/  FMUL.FTZ R90, R109.reuse, R90 ;  /* 0x0000005a6d5a7220 */ /* 0x042fe20000410000 */
[----:B------:R-:W0:Y:S02]  /*14f10*/  SHFL.DOWN PT, R110, R91, 0x1, 0x1f ;  /* 0x08201f005b6e7f89 */ /* 0x000e2400000e0000 */
[----:B------:R-:W-:Y:S02]  /*14f20*/  FFMA.FTZ R89, R109, R108, R89 ;  /* 0x0000006c6d597223 */ /* 0x000fe40000010059 */
[----:B------:R-:W1:Y:S01]  /*14f30*/  SHFL.DOWN PT, R108, R90, 0x1, 0x1f ;  /* 0x08201f005a6c7f89 */ /* 0x000e6200000e0000 */
[----:B0-----:R-:W-:Y:S01]  /*14f40*/  IMAD.IADD R109, R91, 0x1, R110 ;  /* 0x000000015b6d7824 */ /* 0x001fe200078e026e */
[----:B------:R-:W-:Y:S01]  /*14f50*/  I2FP.F32.S32 R110, R110 ;  /* 0x0000006e006e7245 */ /* 0x000fe20000201400 */
[----:B-1----:R-:W-:-:S03]  /*14f60*/  FADD.FTZ R111, R90, -R108 ;  /* 0x8000006c5a6f7221 */ /* 0x002fc60000010000 */
[----:B------:R-:W-:Y:S01]  /*14f70*/  I2FP.F32.S32 R124, R109 ;  /* 0x0000006d007c7245 */ /* 0x000fe20000201400 */
[----:B------:R-:W-:Y:S01]  /*14f80*/  FMUL.FTZ R109, R108, R110 ;  /* 0x0000006e6c6d7220 */ /* 0x000fe20000410000 */
[----:B------:R-:W-:Y:S02]  /*14f90*/  FMUL.FTZ R111, R111, R111 ;  /* 0x0000006f6f6f7220 */ /* 0x000fe40000410000 */
[----:B------:R-:W0:Y:S01]  /*14fa0*/  MUFU.RCP R91, R124 ;  /* 0x0000007c005b7308 */ /* 0x000e220000001000 */
[C---:B------:R-:W-:Y:S01]  /*14fb0*/  FFMA.FTZ R109, R88.reuse, R90, R109 ;  /* 0x0000005a586d7223 */ /* 0x040fe2000001006d */
[----:B------:R-:W-:Y:S02]  /*14fc0*/  FMUL.FTZ R111, R88, R111 ;  /* 0x0000006f586f7220 */ /* 0x000fe40000410000 */
[----:B------:R-:W1:Y:S02]  /*14fd0*/  SHFL.DOWN PT, R88, R89, 0x1, 0x1f ;  /* 0x08201f0059587f89 */ /* 0x000e6400000e0000 */
[----:B------:R-:W-:-:S02]  /*14fe0*/  FMUL.FTZ R111, R111, R110 ;  /* 0x0000006e6f6f7220 */ /* 0x000fc40000410000 */
[----:B------:R-:W2:Y:S01]  /*14ff0*/  LDC R110, c[0x0][0x448] ;  /* 0x00011200ff6e7b82 */ /* 0x000ea20000000800 */
[----:B0-----:R-:W-:-:S06]  /*15000*/  FMUL.FTZ R109, R91, R109 ;  /* 0x0000006d5b6d7220 */ /* 0x001fcc0000410000 */
[----:B------:R-:W0:Y:S01]  /*15010*/  SHFL.IDX PT, R109, R109, RZ, 0x1f ;  /* 0x00001fff6d6d7589 */ /* 0x000e2200000e0000 */
[----:B-1----:R-:W-:-:S04]  /*15020*/  FADD.FTZ R88, R89, R88 ;  /* 0x0000005859587221 */ /* 0x002fc80000010000 */
[----:B------:R-:W-:Y:S01]  /*15030*/  FFMA.FTZ R91, R91, R111, R88 ;  /* 0x0000006f5b5b7223 */ /* 0x000fe20000010058 */
[----:B------:R-:W-:Y:S01]  /*15040*/  MOV R111, UR14 ;  /* 0x0000000e006f7c02 */ /* 0x000fe20008000f00 */
[----:B------:R-:W1:Y:S04]  /*15050*/  @!P3 LDC.64 R88, c[0x0][0x3c0] ;  /* 0x0000f000ff58bb82 */ /* 0x000e680000000a00 */
[----:B------:R-:W2:Y:S01]  /*15060*/  SHFL.IDX PT, R91, R91, RZ, 0x1f ;  /* 0x00001fff5b5b7589 */ /* 0x000ea200000e0000 */
[C---:B0-----:R-:W-:Y:S01]  /*15070*/  FMUL.FTZ R90, R109.reuse, R109 ;  /* 0x0000006d6d5a7220 */ /* 0x041fe20000410000 */
[----:B------:R-:W-:-:S04]  /*15080*/  FSEL R108, R109, RZ, !P2 ;  /* 0x000000ff6d6c7208 */ /* 0x000fc80005000000 */
[----:B------:R-:W-:Y:S01]  /*15090*/  FSEL R90, R90, RZ, P2 ;  /* 0x000000ff5a5a7208 */ /* 0x000fe20001000000 */
[----:B-1----:R-:W-:-:S04]  /*150a0*/  @!P3 IMAD.WIDE R88, R111, 0x4, R88 ;  /* 0x000000046f58b825 */ /* 0x002fc800078e0258 */
[----:B--2---:R-:W-:Y:S01]  /*150b0*/  FFMA.FTZ R111, R91, UR17, R110 ;  /* 0x000000115b6f7c23 */ /* 0x004fe2000801006e */
[----:B------:R0:W-:Y:S03]  /*150c0*/  @!P3 STG.E desc[UR6][R88.64], R109 ;  /* 0x0000006d5800b986 */ /* 0x0001e6000c101906 */
[----:B------:R-:W-:Y:S01]  /*150d0*/  FADD.FTZ R90, R111, R90 ;  /* 0x0000005a6f5a7221 */ /* 0x000fe20000010000 */
[----:B------:R-:W-:Y:S01]  /*150e0*/  IMAD.U32 R111, RZ, RZ, UR14 ;  /* 0x0000000eff6f7e24 */ /* 0x000fe2000f8e00ff */
[----:B0-----:R-:W0:Y:S02]  /*150f0*/  @!P3 LDC.64 R88, c[0x0][0x3c8] ;  /* 0x0000f200ff58bb82 */ /* 0x001e240000000a00 */
[----:B------:R-:W1:Y:S01]  /*15100*/  MUFU.RSQ R109, R90 ;  /* 0x0000005a006d7308 */ /* 0x000e620000001400 */
[----:B0-----:R-:W-:-:S05]  /*15110*/  @!P3 IMAD.WIDE R88, R111, 0x4, R88 ;  /* 0x000000046f58b825 */ /* 0x001fca00078e0258 */
[----:B-1----:R0:W-:Y:S01]  /*15120*/  @!P3 STG.E desc[UR6][R88.64], R109 ;  /* 0x0000006d5800b986 */ /* 0x0021e2000c101906 */
[----:B------:R-:W-:Y:S05]  /*15130*/  @!P0 BRA `(.L_x_20033) ;  /* 0x0000000000408947 */ /* 0x000fea0003800000 */
[----:B------:R-:W1:Y:S01]  /*15140*/  LDC.64 R110, c[0x0][0x428] ;  /* 0x00010a00ff6e7b82 */ /* 0x000e620000000a00 */
        /* <DEDUP_REMOVED lines=12> */
[C---:B-1----:R-:W-:Y:S01]  /*15210*/  IMAD.WIDE.U32 R110, R0.reuse, 0x10, R110 ;  /* 0x00000010006e7825 */ /* 0x042fe200078e006e */
[----:B------:R-:W-:-:S04]  /*15220*/  IADD3 R0, PT, PT, R0, 0x100, RZ ;  /* 0x0000010000007810 */ /* 0x000fc80007ffe0ff */
[----:B------:R1:W-:Y:S03]  /*15230*/  STG.E.128 desc[UR6][R110.64], R88 ;  /* 0x000000586e007986 */ /* 0x0003e6000c101d06 */
.L_x_20033:
[----:B------:R-:W-:Y:S05]  /*15240*/  BSYNC.RECONVERGENT B0 ;  /* 0x0000000000007941 */ /* 0x000fea0003800200 */
.L_x_20032:
[----:B------:R-:W-:Y:S01]  /*15250*/  ISETP.NE.AND P0, PT, R123, RZ, PT ;  /* 0x000000ff7b00720c */ /* 0x000fe20003f05270 */
[----:B------:R-:W-:-:S12]  /*15260*/  BSSY.RECONVERGENT B0, `(.L_x_20034) ;  /* 0x0000012000007945 */ /* 0x000fd80003800200 */
[----:B------:R-:W-:Y:S05]  /*15270*/  @!P0 BRA `(.L_x_20035) ;  /* 0x0000000000408947 */ /* 0x000fea0003800000 */
[----:B-1----:R-:W1:Y:S01]  /*15280*/  LDC.64 R110, c[0x0][0x428] ;  /* 0x00010a00ff6e7b82 */ /* 0x002e620000000a00 */
[--C-:B------:R-:W-:Y:S01]  /*15290*/  FADD.FTZ R90, R69, -R108.reuse ;  /* 0x8000006c455a7221 */ /* 0x100fe20000010000 */
[--C-:B------:R-:W-:Y:S01]  /*152a0*/  FADD.FTZ R91, R70, -R108.reuse ;  /* 0x8000006c465b7221 */ /* 0x100fe20000010000 */
[--C-:B0-----:R-:W-:Y:S01]  /*152b0*/  FADD.FTZ R88, R68, -R108.reuse ;  /* 0x8000006c44587221 */ /* 0x101fe20000010000 */
        /* <DEDUP_REMOVED lines=9> */
[----:B-1----:R-:W-:-:S04]  /*15350*/  IMAD.WIDE.U32 R110, R0, 0x10, R110 ;  /* 0x00000010006e7825 */ /* 0x002fc800078e006e */
[----:B------:R-:W-:Y:S01]  /*15360*/  VIADD R0, R0, 0x100 ;  /* 0x0000010000007836 */ /* 0x000fe20000000000 */
[----:B------:R2:W-:Y:S06]  /*15370*/  STG.E.128 desc[UR6][R110.64], R88 ;  /* 0x000000586e007986 */ /* 0x0005ec000c101d06 */
.L_x_20035:
[----:B------:R-:W-:Y:S05]  /*15380*/  BSYNC.RECONVERGENT B0 ;  /* 0x0000000000007941 */ /* 0x000fea0003800200 */
.L_x_20034:
[----:B------:R-:W-:Y:S01]  /*15390*/  ISETP.NE.AND P0, PT, R122, RZ, PT ;  /* 0x000000ff7a00720c */ /* 0x000fe20003f05270 */
[----:B------:R-:W-:-:S12]  /*153a0*/  BSSY.RECONVERGENT B0, `(.L_x_20036) ;  /* 0x0000012000007945 */ /* 0x000fd80003800200 */
[----:B------:R-:W-:Y:S05]  /*153b0*/  @!P0 BRA `(.L_x_20037) ;  /* 0x0000000000408947 */ /* 0x000fea0003800000 */
[----:B-12---:R-:W1:Y:S01]  /*153c0*/  LDC.64 R110, c[0x0][0x428] ;  /* 0x00010a00ff6e7b82 */ /* 0x006e620000000a00 */
[--C-:B0-----:R-:W-:Y:S01]  /*153d0*/  FADD.FTZ R88, R72, -R108.reuse ;  /* 0x8000006c48587221 */ /* 0x101fe20000010000 */
[--C-:B------:R-:W-:Y:S01]  /*153e0*/  FADD.FTZ R90, R73, -R108.reuse ;  /* 0x8000006c495a7221 */ /* 0x100fe20000010000 */
[--C-:B------:R-:W-:Y:S02]  /*153f0*/  FADD.FTZ R122, R75, -R108.reuse ;  /* 0x8000006c4b7a7221 */ /* 0x100fe40000010000 */
[C---:B------:R-:W-:Y:S01]  /*15400*/  FMUL.FTZ R89, R109.reuse, R88 ;  /* 0x000000586d597220 */ /* 0x040fe20000410000 */
[----:B------:R-:W-:Y:S01]  /*15410*/  FADD.FTZ R88, R74, -R108 ;  /* 0x8000006c4a587221 */ /* 0x000fe20000010000 */
[C---:B------:R-:W-:Y:S01]  /*15420*/  FMUL.FTZ R90, R109.reuse, R90 ;  /* 0x0000005a6d5a7220 */ /* 0x040fe20000410000 */
[C---:B------:R-:W-:Y:S02]  /*15430*/  FMUL.FTZ R122, R109.reuse, R122 ;  /* 0x0000007a6d7a7220 */ /* 0x040fe40000410000 */
[----:B------:R-:W-:Y:S01]  /*15440*/  FMUL.FTZ R91, R109, R88 ;  /* 0x000000586d5b7220 */ /* 0x000fe20000410000 */
[----:B------:R-:W-:Y:S01]  /*15450*/  FFMA.FTZ R88, R89, R104, R28 ;  /* 0x0000006859587223 */ /* 0x000fe2000001001c */
[----:B------:R-:W-:-:S02]  /*15460*/  FFMA.FTZ R89, R90, R105, R29 ;  /* 0x000000695a597223 */ /* 0x000fc4000001001d */
[----:B------:R-:W-:Y:S01]  /*15470*/  FFMA.FTZ R90, R91, R106, R30 ;  /* 0x0000006a5b5a7223 */ /* 0x000fe2000001001e */
[----:B------:R-:W-:Y:S01]  /*15480*/  FFMA.FTZ R91, R122, R107, R31 ;  /* 0x0000006b7a5b7223 */ /* 0x000fe2000001001f */
[C---:B-1----:R-:W-:Y:S01]  /*15490*/  IMAD.WIDE.U32 R110, R0.reuse, 0x10, R110 ;  /* 0x00000010006e7825 */ /* 0x042fe200078e006e */
[----:B------:R-:W-:-:S04]  /*154a0*/  IADD3 R0, PT, PT, R0, 0x100, RZ ;  /* 0x0000010000007810 */ /* 0x000fc80007ffe0ff */
[----:B------:R3:W-:Y:S03]  /*154b0*/  STG.E.128 desc[UR6][R110.64], R88 ;  /* 0x000000586e007986 */ /* 0x0007e6000c101d06 */
.L_x_20037:
[----:B------:R-:W-:Y:S05]  /*154c0*/  BSYNC.RECONVERGENT B0 ;  /* 0x0000000000007941 */ /* 0x000fea0003800200 */
.L_x_20036:
[----:B------:R-:W-:Y:S01]  /*154d0*/  ISETP.NE.AND P0, PT, R121, RZ, PT ;  /* 0x000000ff7900720c */ /* 0x000fe20003f05270 */
[----:B------:R-:W-:-:S12]  /*154e0*/  BSSY.RECONVERGENT B0, `(.L_x_20038) ;  /* 0x0000012000007945 */ /* 0x000fd80003800200 */
[----:B------:R-:W-:Y:S05]  /*154f0*/  @!P0 BRA `(.L_x_20039) ;  /* 0x0000000000408947 */ /* 0x000fea0003800000 */
[----:B-123--:R-:W1:Y:S01]  /*15500*/  LDC.64 R110, c[0x0][0x428] ;  /* 0x00010a00ff6e7b82 */ /* 0x00ee620000000a00 */
        /* <DEDUP_REMOVED lines=12> */
[----:B-1----:R-:W-:-:S04]  /*155d0*/  IMAD.WIDE.U32 R110, R0, 0x10, R110 ;  /* 0x00000010006e7825 */ /* 0x002fc800078e006e */
[----:B------:R-:W-:Y:S01]  /*155e0*/  VIADD R0, R0, 0x100 ;  /* 0x0000010000007836 */ /* 0x000fe20000000000 */
[----:B------:R4:W-:Y:S06]  /*155f0*/  STG.E.128 desc[UR6][R110.64], R88 ;  /* 0x000000586e007986 */ /* 0x0009ec000c101d06 */
.L_x_20039:
[----:B------:R-:W-:Y:S05]  /*15600*/  BSYNC.RECONVERGENT B0 ;  /* 0x0000000000007941 */ /* 0x000fea0003800200 */
.L_x_20038:
[----:B------:R-:W-:Y:S01]  /*15610*/  ISETP.NE.AND P0, PT, R120, RZ, PT ;  /* 0x000000ff7800720c */ /* 0x000fe20003f05270 */
[----:B------:R-:W-:-:S12]  /*15620*/  BSSY.RECONVERGENT B0, `(.L_x_20040) ;  /* 0x0000012000007945 */ /* 0x000fd80003800200 */
[----:B------:R-:W-:Y:S05]  /*15630*/  @!P0 BRA `(.L_x_20041) ;  /* 0x0000000000408947 */ /* 0x000fea0003800000 */
[----:B-1234-:R-:W1:Y:S01]  /*15640*/  LDC.64 R110, c[0x0][0x428] ;  /* 0x00010a00ff6e7b82 */ /* 0x01ee620000000a00 */
        /* <DEDUP_REMOVED lines=15> */
.L_x_20041:
[----:B------:R-:W-:Y:S05]  /*15740*/  BSYNC.RECONVERGENT B0 ;  /* 0x0000000000007941 */ /* 0x000fea0003800200 */
.L_x_20040:
        /* <DEDUP_REMOVED lines=17> */
.L_x_20043:
[----:B------:R-:W-:Y:S05]  /*15860*/  BSYNC.RECONVERGENT B0 ;  /* 0x0000000000007941 */ /* 0x000fea0003800200 */
.L_x_20042:
[----:B------:R-:W-:Y:S02]  /*15870*/  UIADD3 UR14, UPT, UPT, UR14, UR12, URZ ;  /* 0x0000000c0e0e7290 */ /* 0x000fe4000fffe0ff */
[----:B------:R-:W-:Y:S02]  /*15880*/  UPLOP3.LUT UP2, UPT, UPT, UPT, UP2, 0x40, 0x4 ;  /* 0x000000000004789c */ /* 0x000fe40003f4e820 */
[----:B------:R-:W-:-:S09]  /*15890*/  UISETP.GE.AND UP1, UPT, UR14, UR13, UPT ;  /* 0x0000000d0e00728c */ /* 0x000fd2000bf26270 */
[----:B------:R-:W-:Y:S05]  /*158a0*/  BRA.U !UP1, `(.L_x_20044) ;  /* 0xfffffeb909207547 */ /* 0x000fea000b83ffff */
[----:B------:R-:W-:Y:S05]  /*158b0*/  EXIT ;  /* 0x000000000000794d */ /* 0x000fea0003800000 */
.L_x_20045:
        /* <DEDUP_REMOVED lines=12> */
.L_x_21059:


//--------------------- .text._ZN10layer_norm13ln_fwd_kernelINS_13Kernel_traitsIfffffjLj6144ELj1ELj1ELj8ELj16ENS_18Kernel_traits_baseILj6144EfffffjLj256EEEEELb1ELb1ELb0ELb1EEEvNS_9FwdParamsE --------------------------
	.section	.text._ZN10layer_norm13ln_fwd_kernelINS_13Kernel_traitsIfffffjLj6144ELj1ELj1ELj8ELj16ENS_18Kernel_traits_baseILj6144EfffffjLj256EEEEELb1ELb1ELb0ELb1EEEvNS_9FwdParamsE,"ax",@progbits
	.align	128
        .global         _ZN10layer_norm13ln_fwd_kernelINS_13Kernel_traitsIfffffjLj6144ELj1ELj1ELj8ELj16ENS_18Kernel_traits_baseILj6144EfffffjLj256EEEEELb1ELb1ELb0ELb1EEEvNS_9FwdParamsE
        .type           _ZN10layer_norm13ln_fwd_kernelINS_13Kernel_traitsIfffffjLj6144ELj1ELj1ELj8ELj16ENS_18Kernel_traits_baseILj6144EfffffjLj256EEEEELb1ELb1ELb0ELb1EEEvNS_9FwdParamsE,@function
        .size           _ZN10layer_norm13ln_fwd_kernelINS_13Kernel_traitsIfffffjLj6144ELj1ELj1ELj8ELj16ENS_18Kernel_traits_baseILj6144EfffffjLj256EEEEELb1ELb1ELb0ELb1EEEvNS_9FwdParamsE,(.L_x_21060 - _ZN10layer_norm13ln_fwd_kernelINS_13Kernel_traitsIfffffjLj6144ELj1ELj1ELj8ELj16ENS_18Kernel_traits_baseILj6144EfffffjLj256EEEEELb1ELb1ELb0ELb1EEEvNS_9FwdParamsE)
        .other          _ZN10layer_norm13ln_fwd_kernelINS_13Kernel_traitsIfffffjLj6144ELj1ELj1ELj8ELj16ENS_18Kernel_traits_baseILj6144EfffffjLj256EEEEELb1ELb1ELb0ELb1EEEvNS_9FwdParamsE,@"STO_CUDA_ENTRY STV_DEFAULT"
_ZN10layer_norm13ln_fwd_kernelINS_13Kernel_traitsIfffffjLj6144ELj1ELj1ELj8ELj16ENS_18Kernel_traits_baseILj6144EfffffjLj256EEEEELb1ELb1ELb0ELb1EEEvNS_9FwdParamsE:
.text._ZN10layer_norm13ln_fwd_kernelINS_13Kernel_traitsIfffffjLj6144ELj1ELj1ELj8ELj16ENS_18Kernel_traits_baseILj6144EfffffjLj256EEEEELb1ELb1ELb0ELb1EEEvNS_9FwdParamsE:
        /* <DEDUP_REMOVED lines=27> */
[----:B------:R-:W-:Y:S02]  /*01b0*/  UIADD3 UR10, UPT, UPT, UR16, 0x78dde6e4, URZ ;  /* 0x78dde6e4100a7890 */ /* 0x000fe4000fffe0ff */
[----:B------:R-:W-:-:S02]  /*01c0*/  UIADD3 UR11, UPT, UPT, UR16, 0x1715609d, URZ ;  /* 0x1715609d100b7890 */ /* 0x000fc4000fffe0ff */
[----:B------:R-:W-:Y:S02]  /*01d0*/  UIADD3 UR20, UPT, UPT, UR16, 0x5384540f, URZ ;  /* 0x5384540f10147890 */ /* 0x000fe4000fffe0ff */
        /* <DEDUP_REMOVED lines=30> */
.L_x_20046:
        /* <DEDUP_REMOVED lines=28> */
.L_x_20047:
[----:B------:R-:W1:Y:S02]  /*0580*/  LDCU UR4, c[0x0][0x384] ;  /* 0x00007080ff0477ac */ /* 0x000e640008000800 */
[----:B-1----:R-:W-:-:S06]  /*0590*/  UISETP.GE.AND UP0, UPT, UR18, UR4, UPT ;  /* 0x000000041200728c */ /* 0x002fcc000bf06270 */
[----:B------:R-:W-:-:S13]  /*05a0*/  PLOP3.LUT P0, PT, PT, PT, UP0, 0x80, 0x8 ;  /* 0x000000000008781c */ /* 0x000fda0003f0f008 */
[----:B------:R-:W-:Y:S05]  /*05b0*/  @P0 EXIT ;  /* 0x000000000000094d */ /* 0x000fea0003800000 */
[----:B0-----:R-:W0:Y:S01]  /*05c0*/  LDC R4, c[0x0][0x360] ;  /* 0x0000d800ff047b82 */ /* 0x001e220000000800 */
[----:B------:R-:W-:Y:S01]  /*05d0*/  UIADD3 UR4, UPT, UPT, UR17, -0x4498517b, URZ ;  /* 0xbb67ae8511047890 */ /* 0x000fe2000fffe0ff */
[----:B------:R-:W-:Y:S01]  /*05e0*/  IMAD R10, R2, -0x2daee0ad, RZ ;  /* 0xd2511f53020a7824 */ /* 0x000fe200078e02ff */
[----:B------:R-:W-:Y:S01]  /*05f0*/  UIADD3 UR5, UPT, UPT, UR17, -0x126145ec, URZ ;  /* 0xed9eba1411057890 */ /* 0x000fe2000fffe0ff */
[----:B------:R-:W-:Y:S01]  /*0600*/  LOP3.LUT R101, R6, 0x3, RZ, 0xc0, !PT ;  /* 0x0000000306657812 */ /* 0x000fe200078ec0ff */
[----:B------:R-:W-:Y:S01]  /*0610*/  UIADD3 UR9, UPT, UPT, UR16, -0xe443238, URZ ;  /* 0xf1bbcdc810097890 */ /* 0x000fe2000fffe0ff */
[----:B------:R-:W-:Y:S01]  /*0620*/  IMAD.MOV.U32 R6, RZ, RZ, RZ ;  /* 0x000000ffff067224 */ /* 0x000fe200078e00ff */
[----:B------:R-:W1:Y:S01]  /*0630*/  LDCU UR21, c[0x0][0x388] ;  /* 0x00007100ff1577ac */ /* 0x000e620008000800 */
[----:B------:R-:W2:Y:S01]  /*0640*/  LDCU.U8 UR22, c[0x0][0x410] ;  /* 0x00008200ff1677ac */ /* 0x000ea20008000000 */
[----:B------:R-:W3:Y:S01]  /*0650*/  LDCU UR23, c[0x0][0x400] ;  /* 0x00008000ff1777ac */ /* 0x000ee20008000800 */
[----:B------:R-:W-:Y:S01]  /*0660*/  UPLOP3.LUT UP1, UPT, UPT, UPT, UPT, 0x40, 0x4 ;  /* 0x000000000004789c */ /* 0x000fe20003f2e870 */
[----:B0-----:R-:W-:-:S02]  /*0670*/  IMAD R3, R4, UR18, R13 ;  /* 0x0000001204037c24 */ /* 0x001fc4000f8e020d */
[----:B------:R-:W-:-:S04]  /*0680*/  IMAD.HI.U32 R4, R2, -0x2daee0ad, RZ ;  /* 0xd2511f5302047827 */ /* 0x000fc800078e00ff */
[----:B------:R-:W-:Y:S01]  /*0690*/  IMAD.HI.U32 R5, R3, -0x326172a9, RZ ;  /* 0xcd9e8d5703057827 */ /* 0x000fe200078e00ff */
[----:B------:R-:W-:-:S03]  /*06a0*/  LOP3.LUT R4, R4, UR17, RZ, 0x3c, !PT ;  /* 0x0000001104047c12 */ /* 0x000fc6000f8e3cff */
[----:B------:R-:W-:Y:S01]  /*06b0*/  IMAD R8, R3, -0x326172a9, RZ ;  /* 0xcd9e8d5703087824 */ /* 0x000fe200078e02ff */
[----:B------:R-:W-:Y:S01]  /*06c0*/  LOP3.LUT R5, R0, UR16, R5, 0x96, !PT ;  /* 0x0000001000057c12 */ /* 0x000fe2000f8e9605 */
[----:B------:R-:W-:-:S04]  /*06d0*/  IMAD.HI.U32 R7, R4, -0x326172a9, RZ ;  /* 0xcd9e8d5704077827 */ /* 0x000fc800078e00ff */
[C---:B------:R-:W-:Y:S01]  /*06e0*/  IMAD.HI.U32 R9, R5.reuse, -0x2daee0ad, RZ ;  /* 0xd2511f5305097827 */ /* 0x040fe200078e00ff */
[----:B------:R-:W-:Y:S01]  /*06f0*/  LOP3.LUT R7, R8, UR6, R7, 0x96, !PT ;  /* 0x0000000608077c12 */ /* 0x000fe2000f8e9607 */
[----:B------:R-:W-:Y:S02]  /*0700*/  UIADD3 UR6, UPT, UPT, UR17, -0x56f99767, URZ ;  /* 0xa906689911067890 */ /* 0x000fe4000fffe0ff */
[----:B------:R-:W-:Y:S01]  /*0710*/  IMAD R11, R5, -0x2daee0ad, RZ ;  /* 0xd2511f53050b7824 */ /* 0x000fe200078e02ff */
[----:B------:R-:W-:Y:S01]  /*0720*/  LOP3.LUT R9, R10, UR4, R9, 0x96, !PT ;  /* 0x000000040a097c12 */ /* 0x000fe2000f8e9609 */
[----:B------:R-:W-:Y:S01]  /*0730*/  IMAD.HI.U32 R8, R7, -0x2daee0ad, RZ ;  /* 0xd2511f5307087827 */ /* 0x000fe200078e00ff */
[----:B------:R-:W-:-:S03]  /*0740*/  UIADD3 UR4, UPT, UPT, UR16, -0x255992d5, URZ ;  /* 0xdaa66d2b10047890 */ /* 0x000fc6000fffe0ff */
        /* <DEDUP_REMOVED lines=9> */
[C---:B------:R-:W-:Y:S01]  /*07e0*/  IMAD.HI.U32 R7, R4.reuse, -0x2daee0ad, RZ ;  /* 0xd2511f5304077827 */ /* 0x040fe200078e00ff */
[----:B------:R-:W0:Y:S03]  /*07f0*/  LDCU UR4, c[0x0][0x404] ;  /* 0x00008080ff0477ac */ /* 0x000e260008000800 */
[----:B------:R-:W-:Y:S01]  /*0800*/  IMAD R11, R4, -0x2daee0ad, RZ ;  /* 0xd2511f53040b7824 */ /* 0x000fe200078e02ff */
[----:B------:R-:W-:Y:S01]  /*0810*/  LOP3.LUT R7, R12, UR8, R7, 0x96, !PT ;  /* 0x000000080c077c12 */ /* 0x000fe2000f8e9607 */
[----:B------:R-:W-:Y:S01]  /*0820*/  IMAD.HI.U32 R10, R5, -0x2daee0ad, RZ ;  /* 0xd2511f53050a7827 */ /* 0x000fe200078e00ff */
[----:B------:R-:W-:-:S03]  /*0830*/  UIADD3 UR8, UPT, UPT, UR17, 0x646e171e, URZ ;  /* 0x646e171e11087890 */ /* 0x000fc6000fffe0ff */
[----:B------:R-:W-:Y:S01]  /*0840*/  IMAD R9, R8, -0x326172a9, RZ ;  /* 0xcd9e8d5708097824 */ /* 0x000fe200078e02ff */
[----:B------:R-:W-:Y:S01]  /*0850*/  LOP3.LUT R10, R11, UR5, R10, 0x96, !PT ;  /* 0x000000050b0a7c12 */ /* 0x000fe2000f8e960a */
[C---:B------:R-:W-:Y:S01]  /*0860*/  IMAD.HI.U32 R4, R7.reuse, -0x326172a9, RZ ;  /* 0xcd9e8d5707047827 */ /* 0x040fe200078e00ff */
[----:B------:R-:W4:Y:S03]  /*0870*/  LDCU UR5, c[0x0][0x408] ;  /* 0x00008100ff0577ac */ /* 0x000f260008000800 */
[----:B------:R-:W-:Y:S01]  /*0880*/  IMAD R8, R7, -0x326172a9, RZ ;  /* 0xcd9e8d5707087824 */ /* 0x000fe200078e02ff */
[----:B------:R-:W-:Y:S01]  /*0890*/  LOP3.LUT R4, R9, UR10, R4, 0x96, !PT ;  /* 0x0000000a09047c12 */ /* 0x000fe2000f8e9604 */
[----:B------:R-:W-:-:S04]  /*08a0*/  IMAD.HI.U32 R7, R10, -0x326172a9, RZ ;  /* 0xcd9e8d570a077827 */ /* 0x000fc800078e00ff */
[----:B------:R-:W-:Y:S01]  /*08b0*/  IMAD R12, R5, -0x2daee0ad, RZ ;  /* 0xd2511f53050c7824 */ /* 0x000fe200078e02ff */
[----:B------:R-:W-:Y:S01]  /*08c0*/  LOP3.LUT R7, R8, UR11, R7, 0x96, !PT ;  /* 0x0000000b08077c12 */ /* 0x000fe2000f8e9607 */
[C---:B------:R-:W-:Y:S01]  /*08d0*/  IMAD.HI.U32 R5, R4.reuse, -0x2daee0ad, RZ ;  /* 0xd2511f5304057827 */ /* 0x040fe200078e00ff */
[----:B------:R-:W0:Y:S03]  /*08e0*/  LDCU.64 UR10, c[0x0][0x380] ;  /* 0x00007000ff0a77ac */ /* 0x000e260008000a00 */
        /* <DEDUP_REMOVED lines=8> */
[----:B------:R-:W-:Y:S01]  /*0970*/  IMAD.HI.U32 R5, R8, -0x326172a9, RZ ;  /* 0xcd9e8d5708057827 */ /* 0x000fe200078e00ff */
[----:B------:R-:W1:Y:S03]  /*0980*/  LDCU.64 UR6, c[0x0][0x3e0] ;  /* 0x00007c00ff0677ac */ /* 0x000e660008000a00 */
[----:B------:R-:W-:Y:S01]  /*0990*/  IMAD R12, R7, -0x2daee0ad, RZ ;  /* 0xd2511f53070c7824 */ /* 0x000fe200078e02ff */
[----:B------:R-:W-:Y:S01]  /*09a0*/  LOP3.LUT R5, R10, UR20, R5, 0x96, !PT ;  /* 0x000000140a057c12 */ /* 0x000fe2000f8e9605 */
[----:B------:R-:W-:-:S04]  /*09b0*/  IMAD.HI.U32 R7, R4, -0x2daee0ad, RZ ;  /* 0xd2511f5304077827 */ /* 0x000fc800078e00ff */
[----:B------:R-:W-:Y:S01]  /*09c0*/  IMAD R11, R4, -0x2daee0ad, RZ ;  /* 0xd2511f53040b7824 */ /* 0x000fe200078e02ff */
[----:B------:R-:W-:Y:S01]  /*09d0*/  LOP3.LUT R7, R12, UR12, R7, 0x96, !PT ;  /* 0x0000000c0c077c12 */ /* 0x000fe2000f8e9607 */
[----:B------:R-:W-:Y:S01]  /*09e0*/  IMAD.HI.U32 R10, R5, -0x2daee0ad, RZ ;  /* 0xd2511f53050a7827 */ /* 0x000fe200078e00ff */
[----:B------:R-:W0:Y:S03]  /*09f0*/  LDCU.64 UR12, c[0x0][0x3a0] ;  /* 0x00007400ff0c77ac */ /* 0x000e260008000a00 */
[----:B------:R-:W-:Y:S01]  /*0a00*/  IMAD R9, R8, -0x326172a9, RZ ;  /* 0xcd9e8d5708097824 */ /* 0x000fe200078e02ff */
[----:B------:R-:W-:Y:S01]  /*0a10*/  LOP3.LUT R10, R11, UR24, R10, 0x96, !PT ;  /* 0x000000180b0a7c12 */ /* 0x000fe2000f8e960a */
[----:B------:R-:W-:Y:S01]  /*0a20*/  IMAD.HI.U32 R4, R7, -0x326172a9, RZ ;  /* 0xcd9e8d5707047827 */ /* 0x000fe200078e00ff */
[----:B-1----:R-:W-:-:S03]  /*0a30*/  UISETP.NE.U32.AND UP0, UPT, UR6, URZ, UPT ;  /* 0x000000ff0600728c */ /* 0x002fc6000bf05070 */
[----:B------:R-:W-:Y:S01]  /*0a40*/  IMAD R7, R7, -0x326172a9, RZ ;  /* 0xcd9e8d5707077824 */ /* 0x000fe200078e02ff */
[----:B------:R-:W-:Y:S01]  /*0a50*/  LOP3.LUT R9, R9, UR9, R4, 0x96, !PT ;  /* 0x0000000909097c12 */ /* 0x000fe2000f8e9604 */
[----:B------:R-:W-:Y:S01]  /*0a60*/  IMAD.HI.U32 R4, R10, -0x326172a9, RZ ;  /* 0xcd9e8d570a047827 */ /* 0x000fe200078e00ff */
[----:B------:R-:W-:-:S03]  /*0a70*/  UISETP.NE.AND.EX UP0, UPT, UR7, URZ, UPT, UP0 ;  /* 0x000000ff0700728c */ /* 0x000fc6000bf05300 */
[----:B------:R-:W-:Y:S01]  /*0a80*/  IMAD R8, R5, -0x2daee0ad, RZ ;  /* 0xd2511f5305087824 */ /* 0x000fe200078e02ff */
[----:B------:R-:W-:Y:S01]  /*0a90*/  LOP3.LUT R4, R7, UR25, R4, 0x96, !PT ;  /* 0x0000001907047c12 */ /* 0x000fe2000f8e9604 */
[----:B------:R-:W-:-:S04]  /*0aa0*/  IMAD.HI.U32 R5, R9, -0x2daee0ad, RZ ;  /* 0xd2511f5309057827 */ /* 0x000fc800078e00ff */
[----:B------:R-:W-:Y:S01]  /*0ab0*/  IMAD R7, R10, -0x326172a9, RZ ;  /* 0xcd9e8d570a077824 */ /* 0x000fe200078e02ff */
[----:B------:R-:W-:Y:S01]  /*0ac0*/  LOP3.LUT R5, R8, UR26, R5, 0x96, !PT ;  /* 0x0000001a08057c12 */ /* 0x000fe2000f8e9605 */
[----:B0-234-:R-:W-:-:S07]  /*0ad0*/  IMAD R100, R9, -0x2daee0ad, RZ ;  /* 0xd2511f5309647824 */ /* 0x01dfce00078e02ff */
.L_x_20207:
        /* <DEDUP_REMOVED lines=14> */
[----:B-----5:R-:W5:Y:S01]  /*0bc0*/  LDG.E.128 R8, desc[UR14][R8.64] ;  /* 0x0000000e08087981 */ /* 0x020f62000c1e1d00 */
[----:B------:R-:W-:Y:S01]  /*0bd0*/  ISETP.NE.U32.AND P0, PT, RZ, UR12, PT ;  /* 0x0000000cff007c0c */ /* 0x000fe2000bf05070 */
[----:B------:R-:W-:Y:S01]  /*0be0*/  UMOV UR6, 0x3f800000 ;  /* 0x3f80000000067882 */ /* 0x000fe20000000000 */
[----:B------:R-:W-:Y:S01]  /*0bf0*/  UIADD3 UR7, UPT, UPT, UR16, -0x61c88647, URZ ;  /* 0x9e3779b910077890 */ /* 0x000fe2000fffe0ff */
[----:B------:R-:W-:Y:S01]  /*0c00*/  IMAD.MOV.U32 R118, RZ, RZ, 0x2f800000 ;  /* 0x2f800000ff767424 */ /* 0x000fe200078e00ff */
[----:B------:R-:W-:Y:S01]  /*0c10*/  ISETP.NE.AND.EX P0, PT, RZ, UR13, PT, P0 ;  /* 0x0000000dff007c0c */ /* 0x000fe2000bf05300 */
[----:B------:R-:W-:Y:S02]  /*0c20*/  UIADD3 UR8, UPT, UPT, UR16, 0x1715609d, URZ ;  /* 0x1715609d10087890 */ /* 0x000fe4000fffe0ff */
[----:B------:R-:W-:Y:S02]  /*0c30*/  UIADD3 UR9, UPT, UPT, UR17, 0x1fd5c5a3, URZ ;  /* 0x1fd5c5a311097890 */ /* 0x000fe4000fffe0ff */
[----:B------:R-:W-:-:S02]  /*0c40*/  UIADD3 UR24, UPT, UPT, UR17, 0x32370b8f, URZ ;  /* 0x32370b8f11187890 */ /* 0x000fc4000fffe0ff */
[----:B------:R-:W-:Y:S02]  /*0c50*/  UIADD3 UR25, UPT, UPT, UR16, -0x700cb87f, URZ ;  /* 0x8ff3478110197890 */ /* 0x000fe4000fffe0ff */
[----:B------:R-:W-:Y:S02]  /*0c60*/  UIADD3 UR26, UPT, UPT, UR17, -0x24c28bd8, URZ ;  /* 0xdb3d7428111a7890 */ /* 0x000fe4000fffe0ff */
[----:B------:R-:W-:Y:S02]  /*0c70*/  UIADD3 UR27, UPT, UPT, UR17, -0x695add53, URZ ;  /* 0x96a522ad111b7890 */ /* 0x000fe4000fffe0ff */
[----:B------:R-:W-:Y:S02]  /*0c80*/  UIADD3 UR28, UPT, UPT, UR16, 0x3c6ef372, URZ ;  /* 0x3c6ef372101c7890 */ /* 0x000fe4000fffe0ff */
[----:B------:R-:W-:Y:S02]  /*0c90*/  UIADD3 UR29, UPT, UPT, UR16, 0x78dde6e4, URZ ;  /* 0x78dde6e4101d7890 */ /* 0x000fe4000fffe0ff */
[----:B------:R-:W-:-:S02]  /*0ca0*/  UIADD3 UR30, UPT, UPT, UR16, -0xe443238, URZ ;  /* 0xf1bbcdc8101e7890 */ /* 0x000fc4000fffe0ff */
[----:B------:R-:W-:Y:S02]  /*0cb0*/  UIADD3 UR31, UPT, UPT, UR16, -0x4ab325aa, URZ ;  /* 0xb54cda56101f7890 */ /* 0x000fe4000fffe0ff */
[----:B------:R-:W-:Y:S02]  /*0cc0*/  UIADD3 UR32, UPT, UPT, UR16, -0x255992d5, URZ ;  /* 0xdaa66d2b10207890 */ /* 0x000fe4000fffe0ff */
[----:B------:R-:W-:Y:S02]  /*0cd0*/  UIADD3 UR33, UPT, UPT, UR17, -0x4498517b, URZ ;  /* 0xbb67ae8511217890 */ /* 0x000fe4000fffe0ff */
[----:B------:R-:W-:Y:S01]  /*0ce0*/  UIADD3 UR34, UPT, UPT, UR17, -0x126145ec, URZ ;  /* 0xed9eba1411227890 */ /* 0x000fe2000fffe0ff */
[----:B---3--:R-:W-:Y:S01]  /*0cf0*/  @P1 R2UR UR6, R12 ;  /* 0x000000000c0612ca */ /* 0x008fe200000e0000 */
[----:B------:R-:W-:-:S14]  /*0d00*/  @!P0 BRA `(.L_x_20048) ;  /* 0x0000001000f88947 */ /* 0x000fdc0003800000 */
        /* <DEDUP_REMOVED lines=13> */
.L_x_20899:
[----:B------:R-:W-:Y:S05]  /*0de0*/  BRX R12 -0xdf0                                         (*"BRANCH_TARGETS .L_x_20900,.L_x_20901,.L_x_20902"*) ;  /* 0xfffffff00c847949 */ /* 0x000fea000383ffff */
.L_x_20902:
[----:B------:R-:W-:Y:S01]  /*0df0*/  VIADD R12, R101, 0x1 ;  /* 0x00000001650c7836 */ /* 0x000fe20000000000 */
[----:B------:R-:W-:Y:S01]  /*0e00*/  MOV R14, R100 ;  /* 0x00000064000e7202 */ /* 0x000fe20000000f00 */
[----:B------:R-:W-:Y:S01]  /*0e10*/  IMAD.MOV.U32 R13, RZ, RZ, R4 ;  /* 0x000000ffff0d7224 */ /* 0x000fe200078e0004 */
[----:B------:R-:W-:Y:S06]  /*0e20*/  BRA `(.L_x_20049) ;  /* 0x0000000000f07947 */ /* 0x000fec0003800000 */
.L_x_20900:
[----:B------:R-:W-:Y:S02]  /*0e30*/  HFMA2 R12, -RZ, RZ, 0, 1.78813934326171875e-07 ;  /* 0x00000003ff0c7431 */ /* 0x000fe400000001ff */
[----:B------:R-:W-:Y:S02]  /*0e40*/  IMAD.MOV.U32 R14, RZ, RZ, R100 ;  /* 0x000000ffff0e7224 */ /* 0x000fe400078e0064 */
[----:B------:R-:W-:Y:S01]  /*0e50*/  IMAD.MOV.U32 R13, RZ, RZ, R5 ;  /* 0x000000ffff0d7224 */ /* 0x000fe200078e0005 */
[----:B------:R-:W-:Y:S06]  /*0e60*/  BRA `(.L_x_20049) ;  /* 0x0000000000e07947 */ /* 0x000fec0003800000 */
.L_x_20901:
        /* <DEDUP_REMOVED lines=12> */
.L_x_20050:
        /* <DEDUP_REMOVED lines=44> */
.L_x_20049:
[----:B------:R-:W-:Y:S01]  /*11f0*/  I2FP.F32.U32 R13, R13 ;  /* 0x0000000d000d7245 */ /* 0x000fe20000201000 */
[----:B-----5:R-:W-:Y:S01]  /*1200*/  FMUL.FTZ R8, R8, UR6 ;  /* 0x0000000608087c20 */ /* 0x020fe20008410000 */
[----:B------:R-:W-:Y:S02]  /*1210*/  ISETP.NE.AND P3, PT, R12, 0x1, PT ;  /* 0x000000010c00780c */ /* 0x000fe40003f65270 */
[----:B------:R-:W-:Y:S01]  /*1220*/  MOV R15, 0x2 ;  /* 0x00000002000f7802 */ /* 0x000fe20000000f00 */
        /* <DEDUP_REMOVED lines=16> */
.L_x_20052:
        /* <DEDUP_REMOVED lines=12> */
.L_x_20053:
        /* <DEDUP_REMOVED lines=45> */
.L_x_20051:
        /* <DEDUP_REMOVED lines=20> */
.L_x_20055:
        /* <DEDUP_REMOVED lines=12> */
.L_x_20056:
        /* <DEDUP_REMOVED lines=45> */
.L_x_20054:
        /* <DEDUP_REMOVED lines=20> */
.L_x_20058:
        /* <DEDUP_REMOVED lines=12> */
.L_x_20059:
        /* <DEDUP_REMOVED lines=45> */
.L_x_20057:
[----:B------:R-:W-:Y:S01]  /*2060*/  I2FP.F32.U32 R9, R8 ;  /* 0x0000000800097245 */ /* 0x000fe20000201000 */
[----:B------:R-:W-:-:S04]  /*2070*/  FMUL.FTZ R11, R11, UR6 ;  /* 0x000000060b0b7c20 */ /* 0x000fc80008410000 */
[----:B------:R-:W-:Y:S01]  /*2080*/  FFMA.FTZ R9, R9, R118, 1.1641532182693481445e-10 ;  /* 0x2f00000009097423 */ /* 0x000fe20000010076 */
[----:B------:R-:W-:-:S04]  /*2090*/  FMUL.FTZ R11, R11, UR5 ;  /* 0x000000050b0b7c20 */ /* 0x000fc80008410000 */
[----:B------:R-:W-:-:S04]  /*20a0*/  FSETP.GTU.FTZ.AND P5, PT, R9, UR4, PT ;  /* 0x0000000409007c0b */ /* 0x000fc8000bfbc000 */
[----:B------:R-:W-:Y:S02]  /*20b0*/  FSEL R8, R11, RZ, !P5 ;  /* 0x000000ff0b087208 */ /* 0x000fe40006800000 */
[----:B------:R-:W-:-:S03]  /*20c0*/  PLOP3.LUT P4, PT, P5, PT, PT, 0x8, 0x80 ;  /* 0x000000000080781c */ /* 0x000fc60002f8e170 */
[----:B------:R-:W-:Y:S01]  /*20d0*/  FFMA.FTZ R27, R8, R55, R31 ;  /* 0x00000037081b7223 */ /* 0x000fe2000001001f */
[----:B------:R-:W-:Y:S09]  /*20e0*/  BRA `(.L_x_20060) ;  /* 0x0000001000d87947 */ /* 0x000ff20003800000 */
.L_x_20048:
        /* <DEDUP_REMOVED lines=15> */
.L_x_20062:
        /* <DEDUP_REMOVED lines=12> */
.L_x_20063:
        /* <DEDUP_REMOVED lines=44> */
.L_x_20061:
[----:B------:R-:W-:Y:S01]  /*2560*/  I2FP.F32.U32 R13, R12 ;  /* 0x0000000c000d7245 */ /* 0x000fe20000201000 */
[----:B-----5:R-:W-:Y:S01]  /*2570*/  FMUL.FTZ R8, R8, UR6 ;  /* 0x0000000608087c20 */ /* 0x020fe20008410000 */
[----:B------:R-:W-:Y:S01]  /*2580*/  ISETP.NE.AND P3, PT, R15, 0x1, PT ;  /* 0x000000010f00780c */ /* 0x000fe20003f65270 */
[----:B------:R-:W-:Y:S02]  /*2590*/  IMAD.MOV.U32 R12, RZ, RZ, 0x2 ;  /* 0x00000002ff0c7424 */ /* 0x000fe400078e00ff */
[----:B------:R-:W-:-:S05]  /*25a0*/  FFMA.FTZ R13, R13, R118, 1.1641532182693481445e-10 ;  /* 0x2f0000000d0d7423 */ /* 0x000fca0000010076 */
        /* <DEDUP_REMOVED lines=14> */
.L_x_20065:
        /* <DEDUP_REMOVED lines=12> */
.L_x_20066:
        /* <DEDUP_REMOVED lines=45> */
.L_x_20064:
[----:B------:R-:W-:Y:S01]  /*2a20*/  ISETP.NE.AND P4, PT, R12, 0x1, PT ;  /* 0x000000010c00780c */ /* 0x000fe20003f85270 */
[----:B------:R-:W-:Y:S01]  /*2a30*/  FMUL.FTZ R9, R9, UR6 ;  /* 0x0000000609097c20 */ /* 0x000fe20008410000 */
[----:B------:R-:W-:-:S03]  /*2a40*/  I2FP.F32.U32 R15, R8 ;  /* 0x00000008000f7245 */ /* 0x000fc60000201000 */
[----:B------:R-:W-:Y:S01]  /*2a50*/  FMUL.FTZ R8, R9, UR5 ;  /* 0x0000000509087c20 */ /* 0x000fe20008410000 */
[----:B------:R-:W-:Y:S02]  /*2a60*/  IMAD.MOV.U32 R9, RZ, RZ, R7 ;  /* 0x000000ffff097224 */ /* 0x000fe400078e0007 */
[----:B------:R-:W-:-:S05]  /*2a70*/  FFMA.FTZ R15, R15, R118, 1.1641532182693481445e-10 ;  /* 0x2f0000000f0f7423 */ /* 0x000fca0000010076 */
[----:B------:R-:W-:Y:S01]  /*2a80*/  FSETP.GTU.FTZ.AND P3, PT, R15, UR4, PT ;  /* 0x000000040f007c0b */ /* 0x000fe2000bf7c000 */
[----:B------:R-:W-:-:S03]  /*2a90*/  HFMA2 R15, -RZ, RZ, 0, 1.1920928955078125e-07 ;  /* 0x00000002ff0f7431 */ /* 0x000fc600000001ff */
        /* <DEDUP_REMOVED lines=11> */
.L_x_20068:
        /* <DEDUP_REMOVED lines=12> */
.L_x_20069:
        /* <DEDUP_REMOVED lines=45> */
.L_x_20067:
[----:B------:R-:W-:Y:S01]  /*2ee0*/  I2FP.F32.U32 R9, R9 ;  /* 0x0000000900097245 */ /* 0x000fe20000201000 */
[----:B------:R-:W-:Y:S01]  /*2ef0*/  FMUL.FTZ R10, R10, UR6 ;  /* 0x000000060a0a7c20 */ /* 0x000fe20008410000 */
[----:B------:R-:W-:Y:S01]  /*2f00*/  ISETP.NE.AND P5, PT, R15, 0x1, PT ;  /* 0x000000010f00780c */ /* 0x000fe20003fa5270 */
[----:B------:R-:W-:Y:S02]  /*2f10*/  IMAD.MOV.U32 R20, RZ, RZ, 0x2 ;  /* 0x00000002ff147424 */ /* 0x000fe400078e00ff */
[----:B------:R-:W-:-:S05]  /*2f20*/  FFMA.FTZ R9, R9, R118, 1.1641532182693481445e-10 ;  /* 0x2f00000009097423 */ /* 0x000fca0000010076 */
        /* <DEDUP_REMOVED lines=14> */
.L_x_20071:
        /* <DEDUP_REMOVED lines=12> */
.L_x_20072:
        /* <DEDUP_REMOVED lines=45> */
.L_x_20070:
[----:B------:R-:W-:Y:S01]  /*33a0*/  I2FP.F32.U32 R15, R10 ;  /* 0x0000000a000f7245 */ /* 0x000fe20000201000 */
[----:B------:R-:W-:Y:S01]  /*33b0*/  FMUL.FTZ R11, R11, UR6 ;  /* 0x000000060b0b7c20 */ /* 0x000fe20008410000 */
[----:B------:R-:W-:Y:S01]  /*33c0*/  FMUL.FTZ R24, R13, R52 ;  /* 0x000000340d187220 */ /* 0x000fe20000410000 */
[----:B------:R-:W-:Y:S01]  /*33d0*/  FMUL.FTZ R25, R8, R53 ;  /* 0x0000003508197220 */ /* 0x000fe20000410000 */
[----:B------:R-:W-:Y:S01]  /*33e0*/  FMUL.FTZ R26, R9, R54 ;  /* 0x00000036091a7220 */ /* 0x000fe20000410000 */
[----:B------:R-:W-:Y:S01]  /*33f0*/  FFMA.FTZ R15, R15, R118, 1.1641532182693481445e-10 ;  /* 0x2f0000000f0f7423 */ /* 0x000fe20000010076 */
[----:B------:R-:W-:-:S04]  /*3400*/  FMUL.FTZ R10, R11, UR5 ;  /* 0x000000050b0a7c20 */ /* 0x000fc80008410000 */
[----:B------:R-:W-:-:S04]  /*3410*/  FSETP.GTU.FTZ.AND P5, PT, R15, UR4, PT ;  /* 0x000000040f007c0b */ /* 0x000fc8000bfbc000 */
[----:B------:R-:W-:Y:S02]  /*3420*/  FSEL R10, R10, RZ, !P5 ;  /* 0x000000ff0a0a7208 */ /* 0x000fe40006800000 */
[----:B------:R-:W-:-:S03]  /*3430*/  PLOP3.LUT P4, PT, P5, PT, PT, 0x8, 0x80 ;  /* 0x000000000080781c */ /* 0x000fc60002f8e170 */
[----:B------:R-:W-:-:S10]  /*3440*/  FMUL.FTZ R27, R10, R55 ;  /* 0x000000370a1b7220 */ /* 0x000fd40000410000 */
.L_x_20060:
[----:B------:R-:W0:Y:S01]  /*3450*/  LDC.64 R124, c[0x0][0x3a8] ;  /* 0x0000ea00ff7c7b82 */ /* 0x000e220000000a00 */
[----:B------:R-:W-:Y:S01]  /*3460*/  SEL R10, RZ, 0x1000000, !P4 ;  /* 0x01000000ff0a7807 */ /* 0x000fe20006000000 */
[----:B------:R-:W-:Y:S01]  /*3470*/  VIADD R113, R103, 0x100 ;  /* 0x0000010067717836 */ /* 0x000fe20000000000 */
[----:B------:R-:W-:Y:S02]  /*3480*/  SEL R11, RZ, 0x10000, !P3 ;  /* 0x00010000ff0b7807 */ /* 0x000fe40005800000 */
[----:B------:R-:W-:-:S03]  /*3490*/  SEL R12, RZ, 0x100, !P2 ;  /* 0x00000100ff0c7807 */ /* 0x000fc60005000000 */
[----:B------:R-:W1:Y:S01]  /*34a0*/  @P0 LDC.64 R8, c[0x0][0x3a0] ;  /* 0x0000e800ff080b82 */ /* 0x000e620000000a00 */
[----:B------:R-:W-:Y:S02]  /*34b0*/  IADD3 R10, PT, PT, R12, R10, R11 ;  /* 0x0000000a0c0a7210 */ /* 0x000fe40007ffe00b */
[----:B------:R-:W-:-:S05]  /*34c0*/  SEL R11, RZ, 0x1, !P1 ;  /* 0x00000001ff0b7807 */ /* 0x000fca0004800000 */
[----:B------:R-:W2:Y:S01]  /*34d0*/  LDC.64 R116, c[0x0][0x3b0] ;  /* 0x0000ec00ff747b82 */ /* 0x000ea20000000a00 */
[----:B------:R-:W-:Y:S02]  /*34e0*/  IMAD.IADD R15, R10, 0x1, R11 ;  /* 0x000000010a0f7824 */ /* 0x000fe400078e020b */
[----:B0-----:R-:W-:-:S05]  /*34f0*/  IMAD.WIDE.U32 R12, R103, 0x10, R124 ;  /* 0x00000010670c7825 */ /* 0x001fca00078e007c */
[----:B------:R0:W-:Y:S01]  /*3500*/  STG.E.128 desc[UR14][R12.64], R24 ;  /* 0x000000180c007986 */ /* 0x0001e2000c101d0e */
[----:B-1----:R-:W-:-:S04]  /*3510*/  @P0 IMAD.WIDE.U32 R18, R113, 0x10, R8 ;  /* 0x0000001071120825 */ /* 0x002fc800078e0008 */
[----:B------:R-:W-:-:S04]  /*3520*/  IMAD.WIDE.U32 R8, R113, 0x10, R114 ;  /* 0x0000001071087825 */ /* 0x000fc800078e0072 */
[----:B--2---:R-:W-:-:S05]  /*3530*/  IMAD.WIDE.U32 R16, R103, 0x4, R116 ;  /* 0x0000000467107825 */ /* 0x004fca00078e0074 */
[----:B------:R0:W-:Y:S04]  /*3540*/  STG.E desc[UR14][R16.64], R15 ;  /* 0x0000000f10007986 */ /* 0x0001e8000c10190e */
[----:B------:R0:W5:Y:S04]  /*3550*/  @P0 LDG.E.128 R28, desc[UR14][R18.64] ;  /* 0x0000000e121c0981 */ /* 0x000168000c1e1d00 */
[----:B------:R-:W5:Y:S01]  /*3560*/  LDG.E.128 R8, desc[UR14][R8.64] ;  /* 0x0000000e08087981 */ /* 0x000f62000c1e1d00 */
[----:B------:R-:W-:Y:S05]  /*3570*/  @!P0 BRA `(.L_x_20073) ;  /* 0x0000001000e08947 */ /* 0x000fea0003800000 */
[----:B------:R-:W-:Y:S01]  /*3580*/  ISETP.NE.AND P1, PT, R20, 0x1, PT ;  /* 0x000000011400780c */ /* 0x000fe20003f25270 */
[----:B0-----:R-:W-:Y:S01]  /*3590*/  IMAD.MOV.U32 R13, RZ, RZ, R7 ;  /* 0x000000ffff0d7224 */ /* 0x001fe200078e0007 */
        /* <DEDUP_REMOVED lines=13> */
.L_x_20075:
        /* <DEDUP_REMOVED lines=12> */
.L_x_20076:
        /* <DEDUP_REMOVED lines=45> */
.L_x_20074:
        /* <DEDUP_REMOVED lines=20> */
.L_x_20078:
        /* <DEDUP_REMOVED lines=12> */
.L_x_20079:
        /* <DEDUP_REMOVED lines=45> */
.L_x_20077:
[----:B------:R-:W-:Y:S01]  /*3ed0*/  I2FP.F32.U32 R13, R8 ;  /* 0x00000008000d7245 */ /* 0x000fe20000201000 */
[----:B------:R-:W-:Y:S01]  /*3ee0*/  FMUL.FTZ R9, R9, UR6 ;  /* 0x0000000609097c20 */ /* 0x000fe20008410000 */
[----:B------:R-:W-:-:S03]  /*3ef0*/  ISETP.NE.AND P4, PT, R14, 0x1, PT ;  /* 0x000000010e00780c */ /* 0x000fc60003f85270 */
[----:B------:R-:W-:Y:S01]  /*3f00*/  FFMA.FTZ R13, R13, R118, 1.1641532182693481445e-10 ;  /* 0x2f0000000d0d7423 */ /* 0x000fe20000010076 */
[----:B------:R-:W-:-:S04]  /*3f10*/  FMUL.FTZ R9, R9, UR5 ;  /* 0x0000000509097c20 */ /* 0x000fc80008410000 */
[----:B------:R-:W-:Y:S01]  /*3f20*/  FSETP.GTU.FTZ.AND P3, PT, R13, UR4, PT ;  /* 0x000000040d007c0b */ /* 0x000fe2000bf7c000 */
[----:B------:R-:W-:-:S03]  /*3f30*/  IMAD.MOV.U32 R13, RZ, RZ, 0x2 ;  /* 0x00000002ff0d7424 */ /* 0x000fc600078e00ff */
        /* <DEDUP_REMOVED lines=13> */
.L_x_20081:
        /* <DEDUP_REMOVED lines=12> */
.L_x_20082:
        /* <DEDUP_REMOVED lines=45> */
.L_x_20080:
        /* <DEDUP_REMOVED lines=20> */
.L_x_20084:
        /* <DEDUP_REMOVED lines=12> */
.L_x_20085:
        /* <DEDUP_REMOVED lines=45> */
.L_x_20083:
        /* <DEDUP_REMOVED lines=9> */
.L_x_20073:
        /* <DEDUP_REMOVED lines=15> */
.L_x_20088:
        /* <DEDUP_REMOVED lines=12> */
.L_x_20089:
        /* <DEDUP_REMOVED lines=44> */
[----:B------:R-:W-:-:S07]  /*4d70*/  IMAD.MOV.U32 R12, RZ, RZ, R18 ;  /* 0x000000ffff0c7224 */ /* 0x000fce00078e0012 */
.L_x_20087:
        /* <DEDUP_REMOVED lines=19> */
.L_x_20091:
        /* <DEDUP_REMOVED lines=12> */
.L_x_20092:
        /* <DEDUP_REMOVED lines=45> */
.L_x_20090:
        /* <DEDUP_REMOVED lines=19> */
.L_x_20094:
        /* <DEDUP_REMOVED lines=12> */
.L_x_20095:
        /* <DEDUP_REMOVED lines=45> */
.L_x_20093:
        /* <DEDUP_REMOVED lines=19> */
.L_x_20097:
        /* <DEDUP_REMOVED lines=12> */
.L_x_20098:
        /* <DEDUP_REMOVED lines=45> */
.L_x_20096:
        /* <DEDUP_REMOVED lines=11> */
.L_x_20086:
        /* <DEDUP_REMOVED lines=9> */
[----:B------:R1:W-:Y:S04]  /*5d00*/  STG.E.128 desc[UR14][R14.64], R20 ;  /* 0x000000140e007986 */ /* 0x0003e8000c101d0e */
[----:B------:R-:W-:-:S02]  /*5d10*/  IMAD.IADD R13, R8, 0x1, R11 ;  /* 0x00000001080d7824 */ /* 0x000fc400078e020b */
[----:B------:R-:W-:-:S03]  /*5d20*/  IMAD.WIDE.U32 R8, R112, 0x10, R114 ;  /* 0x0000001070087825 */ /* 0x000fc600078e0072 */
[----:B------:R1:W-:Y:S04]  /*5d30*/  STG.E desc[UR14][R16.64], R13 ;  /* 0x0000000d10007986 */ /* 0x0003e8000c10190e */
[----:B------:R-:W5:Y:S01]  /*5d40*/  LDG.E.128 R8, desc[UR14][R8.64] ;  /* 0x0000000e08087981 */ /* 0x000f62000c1e1d00 */
[----:B0-----:R-:W-:-:S05]  /*5d50*/  @P0 IMAD.WIDE.U32 R18, R112, 0x10, R18 ;  /* 0x0000001070120825 */ /* 0x001fca00078e0012 */
[----:B------:R1:W5:Y:S01]  /*5d60*/  @P0 LDG.E.128 R28, desc[UR14][R18.64] ;  /* 0x0000000e121c0981 */ /* 0x000362000c1e1d00 */
[----:B------:R-:W-:Y:S05]  /*5d70*/  @!P0 BRA `(.L_x_20099) ;  /* 0x0000001000e08947 */ /* 0x000fea0003800000 */
[----:B------:R-:W-:Y:S01]  /*5d80*/  ISETP.NE.AND P1, PT, R96, 0x1, PT ;  /* 0x000000016000780c */ /* 0x000fe20003f25270 */
[----:B-1----:R-:W-:Y:S01]  /*5d90*/  IMAD.MOV.U32 R13, RZ, RZ, R7 ;  /* 0x000000ffff0d7224 */ /* 0x002fe200078e0007 */
        /* <DEDUP_REMOVED lines=13> */
.L_x_20101:
        /* <DEDUP_REMOVED lines=12> */
.L_x_20102:
        /* <DEDUP_REMOVED lines=45> */
.L_x_20100:
        /* <DEDUP_REMOVED lines=20> */
.L_x_20104:
        /* <DEDUP_REMOVED lines=12> */
.L_x_20105:
        /* <DEDUP_REMOVED lines=45> */
.L_x_20103:
        /* <DEDUP_REMOVED lines=20> */
.L_x_20107:
        /* <DEDUP_REMOVED lines=12> */
.L_x_20108:
        /* <DEDUP_REMOVED lines=45> */
.L_x_20106:
[----:B------:R-:W-:Y:S01]  /*6ba0*/  I2FP.F32.U32 R9, R9 ;  /* 0x0000000900097245 */ /* 0x000fe20000201000 */
[----:B------:R-:W-:Y:S01]  /*6bb0*/  FMUL.FTZ R10, R10, UR6 ;  /* 0x000000060a0a7c20 */ /* 0x000fe20008410000 */
        /* <DEDUP_REMOVED lines=18> */
.L_x_20110:
        /* <DEDUP_REMOVED lines=12> */
.L_x_20111:
        /* <DEDUP_REMOVED lines=45> */
.L_x_20109:
        /* <DEDUP_REMOVED lines=9> */
.L_x_20099:
        /* <DEDUP_REMOVED lines=15> */
.L_x_20114:
        /* <DEDUP_REMOVED lines=12> */
.L_x_20115:
        /* <DEDUP_REMOVED lines=45> */
.L_x_20113:
[----:B------:R-:W-:Y:S01]  /*7580*/  ISETP.NE.AND P3, PT, R16, 0x1, PT ;  /* 0x000000011000780c */ /* 0x000fe20003f65270 */
[----:B-----5:R-:W-:Y:S01]  /*7590*/  FMUL.FTZ R8, R8, UR6 ;  /* 0x0000000608087c20 */ /* 0x020fe20008410000 */
[----:B------:R-:W-:Y:S01]  /*75a0*/  I2FP.F32.U32 R13, R13 ;  /* 0x0000000d000d7245 */ /* 0x000fe20000201000 */
[----:B------:R-:W-:Y:S02]  /*75b0*/  IMAD.MOV.U32 R12, RZ, RZ, 0x2 ;  /* 0x00000002ff0c7424 */ /* 0x000fe400078e00ff */
[----:B------:R-:W-:Y:S01]  /*75c0*/  FMUL.FTZ R15, R8, UR5 ;  /* 0x00000005080f7c20 */ /* 0x000fe20008410000 */
[----:B------:R-:W-:Y:S01]  /*75d0*/  MOV R8, R7 ;  /* 0x0000000700087202 */ /* 0x000fe20000000f00 */
[----:B------:R-:W-:-:S05]  /*75e0*/  FFMA.FTZ R13, R13, R118, 1.1641532182693481445e-10 ;  /* 0x2f0000000d0d7423 */ /* 0x000fca0000010076 */
        /* <DEDUP_REMOVED lines=12> */
.L_x_20117:
        /* <DEDUP_REMOVED lines=12> */
.L_x_20118:
        /* <DEDUP_REMOVED lines=45> */
.L_x_20116:
        /* <DEDUP_REMOVED lines=19> */
.L_x_20120:
        /* <DEDUP_REMOVED lines=12> */
.L_x_20121:
        /* <DEDUP_REMOVED lines=45> */
.L_x_20119:
[----:B------:R-:W-:Y:S01]  /*7f00*/  ISETP.NE.AND P5, PT, R13, 0x1, PT ;  /* 0x000000010d00780c */ /* 0x000fe20003fa5270 */
[----:B------:R-:W-:Y:S01]  /*7f10*/  FMUL.FTZ R10, R10, UR6 ;  /* 0x000000060a0a7c20 */ /* 0x000fe20008410000 */
[----:B------:R-:W-:Y:S01]  /*7f20*/  I2FP.F32.U32 R9, R9 ;  /* 0x0000000900097245 */ /* 0x000fe20000201000 */
[----:B------:R-:W-:Y:S01]  /*7f30*/  IMAD.MOV.U32 R12, RZ, RZ, 0x2 ;  /* 0x00000002ff0c7424 */ /* 0x000fe200078e00ff */
[----:B------:R-:W-:Y:S01]  /*7f40*/  MOV R8, R7 ;  /* 0x0000000700087202 */ /* 0x000fe20000000f00 */
[----:B------:R-:W-:Y:S02]  /*7f50*/  FMUL.FTZ R10, R10, UR5 ;  /* 0x000000050a0a7c20 */ /* 0x000fe40008410000 */
        /* <DEDUP_REMOVED lines=13> */
.L_x_20123:
        /* <DEDUP_REMOVED lines=12> */
.L_x_20124:
        /* <DEDUP_REMOVED lines=45> */
.L_x_20122:
        /* <DEDUP_REMOVED lines=11> */
.L_x_20112:
[----:B------:R-:W0:Y:S01]  /*8470*/  @P0 LDC.64 R8, c[0x0][0x3a0] ;  /* 0x0000e800ff080b82 */ /* 0x000e220000000a00 */
[----:B------:R-:W-:Y:S01]  /*8480*/  SEL R10, RZ, 0x1000000, !P4 ;  /* 0x01000000ff0a7807 */ /* 0x000fe20006000000 */
[----:B------:R-:W-:Y:S01]  /*8490*/  VIADD R102, R103, 0x300 ;  /* 0x0000030067667836 */ /* 0x000fe20000000000 */
[----:B------:R-:W-:Y:S02]  /*84a0*/  SEL R11, RZ, 0x10000, !P3 ;  /* 0x00010000ff0b7807 */ /* 0x000fe40005800000 */
[----:B------:R-:W-:Y:S02]  /*84b0*/  SEL R13, RZ, 0x100, !P2 ;  /* 0x00000100ff0d7807 */ /* 0x000fe40005000000 */
[----:B------:R-:W-:Y:S02]  /*84c0*/  SEL R96, RZ, 0x1, !P1 ;  /* 0x00000001ff607807 */ /* 0x000fe40004800000 */
[----:B------:R-:W-:Y:S01]  /*84d0*/  IADD3 R13, PT, PT, R13, R10, R11 ;  /* 0x0000000a0d0d7210 */ /* 0x000fe20007ffe00b */
[----:B------:R-:W-:-:S03]  /*84e0*/  IMAD.WIDE.U32 R10, R112, 0x10, R124 ;  /* 0x00000010700a7825 */ /* 0x000fc600078e007c */
[----:B------:R-:W-:Y:S02]  /*84f0*/  IADD3 R13, PT, PT, R13, R96, RZ ;  /* 0x000000600d0d7210 */ /* 0x000fe40007ffe0ff */
[----:B------:R1:W-:Y:S01]  /*8500*/  STG.E.128 desc[UR14][R10.64], R16 ;  /* 0x000000100a007986 */ /* 0x0003e2000c101d0e */
[----:B0-----:R-:W-:-:S04]  /*8510*/  @P0 IMAD.WIDE.U32 R8, R102, 0x10, R8 ;  /* 0x0000001066080825 */ /* 0x001fc800078e0008 */
[----:B-1----:R-:W-:-:S05]  /*8520*/  IMAD.WIDE.U32 R10, R112, 0x4, R116 ;  /* 0x00000004700a7825 */ /* 0x002fca00078e0074 */
[----:B------:R0:W-:Y:S04]  /*8530*/  STG.E desc[UR14][R10.64], R13 ;  /* 0x0000000d0a007986 */ /* 0x0001e8000c10190e */
[----:B------:R1:W5:Y:S01]  /*8540*/  @P0 LDG.E.128 R28, desc[UR14][R8.64] ;  /* 0x0000000e081c0981 */ /* 0x000362000c1e1d00 */
[----:B0-----:R-:W-:-:S06]  /*8550*/  IMAD.WIDE.U32 R10, R102, 0x10, R114 ;  /* 0x00000010660a7825 */ /* 0x001fcc00078e0072 */
[----:B------:R-:W5:Y:S01]  /*8560*/  LDG.E.128 R8, desc[UR14][R10.64] ;  /* 0x0000000e0a087981 */ /* 0x000f62000c1e1d00 */
[----:B-1----:R-:W-:Y:S05]  /*8570*/  @!P0 BRA `(.L_x_20125) ;  /* 0x0000001000dc8947 */ /* 0x002fea0003800000 */
        /* <DEDUP_REMOVED lines=15> */
.L_x_20127:
        /* <DEDUP_REMOVED lines=12> */
.L_x_20128:
        /* <DEDUP_REMOVED lines=42> */
[----:B------:R-:W-:-:S05]  /*89d0*/  IMAD.WIDE.U32 R96, R5, -0x2daee0ad, RZ ;  /* 0xd2511f5305607825 */ /* 0x000fca00078e00ff */
[----:B------:R-:W-:-:S07]  /*89e0*/  LOP3.LUT R5, R12, UR27, R97, 0x96, !PT ;  /* 0x0000001b0c057c12 */ /* 0x000fce000f8e9661 */
.L_x_20126:
        /* <DEDUP_REMOVED lines=20> */
.L_x_20130:
        /* <DEDUP_REMOVED lines=12> */
.L_x_20131:
        /* <DEDUP_REMOVED lines=41> */
[----:B------:R-:W-:-:S03]  /*8e80*/  IMAD.WIDE.U32 R14, R5, -0x2daee0ad, RZ ;  /* 0xd2511f53050e7825 */ /* 0x000fc600078e00ff */
[----:B------:R-:W-:Y:S01]  /*8e90*/  MOV R96, R14 ;  /* 0x0000000e00607202 */ /* 0x000fe20000000f00 */
[----:B------:R-:W-:Y:S01]  /*8ea0*/  IMAD.MOV.U32 R14, RZ, RZ, RZ ;  /* 0x000000ffff0e7224 */ /* 0x000fe200078e00ff */
[----:B------:R-:W-:-:S07]  /*8eb0*/  LOP3.LUT R5, R98, UR27, R15, 0x96, !PT ;  /* 0x0000001b62057c12 */ /* 0x000fce000f8e960f */
.L_x_20129:
        /* <DEDUP_REMOVED lines=20> */
.L_x_20133:
        /* <DEDUP_REMOVED lines=12> */
.L_x_20134:
        /* <DEDUP_REMOVED lines=43> */
[----:B------:R-:W-:Y:S02]  /*9370*/  IMAD.MOV.U32 R96, RZ, RZ, R8 ;  /* 0x000000ffff607224 */ /* 0x000fe400078e0008 */
[----:B------:R-:W-:-:S07]  /*9380*/  HFMA2 R8, -RZ, RZ, 0, 0 ;  /* 0x00000000ff087431 */ /* 0x000fce00000001ff */
.L_x_20132:
        /* <DEDUP_REMOVED lines=20> */
.L_x_20136:
        /* <DEDUP_REMOVED lines=12> */
.L_x_20137:
        /* <DEDUP_REMOVED lines=45> */
.L_x_20135:
        /* <DEDUP_REMOVED lines=9> */
.L_x_20125:
        /* <DEDUP_REMOVED lines=15> */
.L_x_20140:
        /* <DEDUP_REMOVED lines=12> */
.L_x_20141:
        /* <DEDUP_REMOVED lines=44> */
.L_x_20139:
        /* <DEDUP_REMOVED lines=19> */
.L_x_20143:
        /* <DEDUP_REMOVED lines=12> */
.L_x_20144:
        /* <DEDUP_REMOVED lines=45> */
.L_x_20142:
        /* <DEDUP_REMOVED lines=19> */
.L_x_20146:
        /* <DEDUP_REMOVED lines=12> */
.L_x_20147:
        /* <DEDUP_REMOVED lines=45> */
.L_x_20145:
[----:B------:R-:W-:Y:S01]  /*a6e0*/  ISETP.NE.AND P5, PT, R8, 0x1, PT ;  /* 0x000000010800780c */ /* 0x000fe20003fa5270 */
[----:B------:R-:W-:Y:S01]  /*a6f0*/  FMUL.FTZ R10, R10, UR6 ;  /* 0x000000060a0a7c20 */ /* 0x000fe20008410000 */
[----:B------:R-:W-:Y:S01]  /*a700*/  I2FP.F32.U32 R9, R9 ;  /* 0x0000000900097245 */ /* 0x000fe20000201000 */
[----:B------:R-:W-:Y:S02]  /*a710*/  IMAD.MOV.U32 R97, RZ, RZ, 0x2 ;  /* 0x00000002ff617424 */ /* 0x000fe400078e00ff */
[----:B------:R-:W-:Y:S02]  /*a720*/  FMUL.FTZ R10, R10, UR5 ;  /* 0x000000050a0a7c20 */ /* 0x000fe40008410000 */
[----:B------:R-:W-:-:S05]  /*a730*/  FFMA.FTZ R9, R9, R118, 1.1641532182693481445e-10 ;  /* 0x2f00000009097423 */ /* 0x000fca0000010076 */
        /* <DEDUP_REMOVED lines=13> */
.L_x_20149:
        /* <DEDUP_REMOVED lines=12> */
.L_x_20150:
        /* <DEDUP_REMOVED lines=45> */
.L_x_20148:
        /* <DEDUP_REMOVED lines=11> */
.L_x_20138:
[----:B------:R-:W-:Y:S01]  /*ac50*/  IMAD.WIDE.U32 R8, R102, 0x10, R124 ;  /* 0x0000001066087825 */ /* 0x000fe200078e007c */
[----:B------:R-:W-:Y:S02]  /*ac60*/  SEL R10, RZ, 0x1000000, !P4 ;  /* 0x01000000ff0a7807 */ /* 0x000fe40006000000 */
[----:B------:R-:W-:Y:S01]  /*ac70*/  SEL R11, RZ, 0x10000, !P3 ;  /* 0x00010000ff0b7807 */ /* 0x000fe20005800000 */
[----:B------:R-:W-:Y:S01]  /*ac80*/  VIADD R108, R103, 0x400 ;  /* 0x00000400676c7836 */ /* 0x000fe20000000000 */
[----:B------:R0:W-:Y:S01]  /*ac90*/  STG.E.128 desc[UR14][R8.64], R12 ;  /* 0x0000000c08007986 */ /* 0x0001e2000c101d0e */
[----:B------:R-:W-:-:S04]  /*aca0*/  SEL R98, RZ, 0x100, !P2 ;  /* 0x00000100ff627807 */ /* 0x000fc80005000000 */
[----:B------:R-:W-:Y:S02]  /*acb0*/  IADD3 R10, PT, PT, R98, R10, R11 ;  /* 0x0000000a620a7210 */ /* 0x000fe40007ffe00b */
[----:B------:R-:W-:-:S04]  /*acc0*/  SEL R11, RZ, 0x1, !P1 ;  /* 0x00000001ff0b7807 */ /* 0x000fc80004800000 */
[----:B------:R-:W-:Y:S01]  /*acd0*/  IADD3 R99, PT, PT, R10, R11, RZ ;  /* 0x0000000b0a637210 */ /* 0x000fe20007ffe0ff */
[----:B------:R-:W-:-:S05]  /*ace0*/  IMAD.WIDE.U32 R10, R102, 0x4, R116 ;  /* 0x00000004660a7825 */ /* 0x000fca00078e0074 */
[----:B------:R1:W-:Y:S01]  /*acf0*/  STG.E desc[UR14][R10.64], R99 ;  /* 0x000000630a007986 */ /* 0x0003e2000c10190e */
[----:B0-----:R-:W0:Y:S02]  /*ad00*/  @P0 LDC.64 R8, c[0x0][0x3a0] ;  /* 0x0000e800ff080b82 */ /* 0x001e240000000a00 */
[----:B0-----:R-:W-:-:S05]  /*ad10*/  @P0 IMAD.WIDE.U32 R8, R108, 0x10, R8 ;  /* 0x000000106c080825 */ /* 0x001fca00078e0008 */
[----:B------:R0:W5:Y:S02]  /*ad20*/  @P0 LDG.E.128 R28, desc[UR14][R8.64] ;  /* 0x0000000e081c0981 */ /* 0x000164000c1e1d00 */
[----:B0-----:R-:W-:-:S06]  /*ad30*/  IMAD.WIDE.U32 R8, R108, 0x10, R114 ;  /* 0x000000106c087825 */ /* 0x001fcc00078e0072 */
[----:B-1----:R-:W5:Y:S01]  /*ad40*/  LDG.E.128 R8, desc[UR14][R8.64] ;  /* 0x0000000e08087981 */ /* 0x002f62000c1e1d00 */
        /* <DEDUP_REMOVED lines=16> */
.L_x_20153:
        /* <DEDUP_REMOVED lines=12> */
.L_x_20154:
        /* <DEDUP_REMOVED lines=23> */
[----:B------:R-:W-:-:S04]  /*b080*/  UIADD3 UR35, UPT, UPT, UR17, 0x646e171e, URZ ;  /* 0x646e171e11237890 */ /* 0x000fc8000fffe0ff */
        /* <DEDUP_REMOVED lines=16> */
[----:B------:R-:W-:Y:S01]  /*b190*/  IMAD.MOV.U32 R99, RZ, RZ, RZ ;  /* 0x000000ffff637224 */ /* 0x000fe200078e00ff */
[----:B------:R-:W-:Y:S01]  /*b1a0*/  LOP3.LUT R4, R4, UR25, R101, 0x96, !PT ;  /* 0x0000001904047c12 */ /* 0x000fe2000f8e9665 */
[----:B------:R-:W-:Y:S01]  /*b1b0*/  IMAD.MOV.U32 R101, RZ, RZ, R98 ;  /* 0x000000ffff657224 */ /* 0x000fe200078e0062 */
[----:B------:R-:W-:Y:S02]  /*b1c0*/  MOV R7, R100 ;  /* 0x0000006400077202 */ /* 0x000fe40000000f00 */
[----:B------:R-:W-:-:S07]  /*b1d0*/  MOV R98, R96 ;  /* 0x0000006000627202 */ /* 0x000fce0000000f00 */
.L_x_20152:
        /* <DEDUP_REMOVED lines=20> */
.L_x_20156:
        /* <DEDUP_REMOVED lines=12> */
.L_x_20157:
        /* <DEDUP_REMOVED lines=41> */
[----:B------:R-:W-:Y:S02]  /*b670*/  IMAD.MOV.U32 R101, RZ, RZ, R96 ;  /* 0x000000ffff657224 */ /* 0x000fe400078e0060 */
[----:B------:R-:W-:Y:S01]  /*b680*/  HFMA2 R96, -RZ, RZ, 0, 0 ;  /* 0x00000000ff607431 */ /* 0x000fe200000001ff */
[----:B------:R-:W-:Y:S01]  /*b690*/  LOP3.LUT R4, R4, UR25, R99, 0x96, !PT ;  /* 0x0000001904047c12 */ /* 0x000fe2000f8e9663 */
[----:B------:R-:W-:-:S07]  /*b6a0*/  IMAD.MOV.U32 R7, RZ, RZ, R98 ;  /* 0x000000ffff077224 */ /* 0x000fce00078e0062 */
.L_x_20155:
[----:B------:R-:W-:Y:S01]  /*b6b0*/  I2FP.F32.U32 R97, R97 ;  /* 0x0000006100617245 */ /* 0x000fe20000201000 */
[----:B------:R-:W-:Y:S01]  /*b6c0*/  FMUL.FTZ R9, R9, UR6 ;  /* 0x0000000609097c20 */ /* 0x000fe20008410000 */
[----:B------:R-:W-:-:S03]  /*b6d0*/  ISETP.NE.AND P3, PT, R96, 0x1, PT ;  /* 0x000000016000780c */ /* 0x000fc60003f65270 */
[----:B------:R-:W-:Y:S01]  /*b6e0*/  FFMA.FTZ R97, R97, R118, 1.1641532182693481445e-10 ;  /* 0x2f00000061617423 */ /* 0x000fe20000010076 */
[----:B------:R-:W-:-:S04]  /*b6f0*/  FMUL.FTZ R9, R9, UR5 ;  /* 0x0000000509097c20 */ /* 0x000fc80008410000 */
        /* <DEDUP_REMOVED lines=15> */
.L_x_20159:
        /* <DEDUP_REMOVED lines=12> */
.L_x_20160:
        /* <DEDUP_REMOVED lines=41> */
[----:B------:R-:W-:Y:S01]  /*bb40*/  MOV R7, R98 ;  /* 0x0000006200077202 */ /* 0x000fe20000000f00 */
[----:B------:R-:W-:Y:S01]  /*bb50*/  IMAD.MOV.U32 R98, RZ, RZ, RZ ;  /* 0x000000ffff627224 */ /* 0x000fe200078e00ff */
[----:B------:R-:W-:Y:S02]  /*bb60*/  LOP3.LUT R4, R4, UR25, R99, 0x96, !PT ;  /* 0x0000001904047c12 */ /* 0x000fe4000f8e9663 */
[----:B------:R-:W-:-:S07]  /*bb70*/  MOV R101, R96 ;  /* 0x0000006000657202 */ /* 0x000fce0000000f00 */
.L_x_20158:
        /* <DEDUP_REMOVED lines=20> */
.L_x_20162:
        /* <DEDUP_REMOVED lines=12> */
.L_x_20163:
        /* <DEDUP_REMOVED lines=45> */
.L_x_20161:
        /* <DEDUP_REMOVED lines=9> */
.L_x_20151:
        /* <DEDUP_REMOVED lines=15> */
.L_x_20166:
        /* <DEDUP_REMOVED lines=12> */
.L_x_20167:
        /* <DEDUP_REMOVED lines=40> */
[----:B------:R-:W-:Y:S02]  /*c510*/  HFMA2 R99, -RZ, RZ, 0, 0 ;  /* 0x00000000ff637431 */ /* 0x000fe400000001ff */
[----:B------:R-:W-:Y:S01]  /*c520*/  IMAD.MOV.U32 R7, RZ, RZ, R100 ;  /* 0x000000ffff077224 */ /* 0x000fe200078e0064 */
[----:B------:R-:W-:Y:S02]  /*c530*/  LOP3.LUT R4, R4, UR25, R101, 0x96, !PT ;  /* 0x0000001904047c12 */ /* 0x000fe4000f8e9665 */
[----:B------:R-:W-:Y:S01]  /*c540*/  MOV R101, R98 ;  /* 0x0000006200657202 */ /* 0x000fe20000000f00 */
[----:B------:R-:W-:-:S07]  /*c550*/  IMAD.MOV.U32 R98, RZ, RZ, R96 ;  /* 0x000000ffff627224 */ /* 0x000fce00078e0060 */
.L_x_20165:
[----:B------:R-:W-:Y:S01]  /*c560*/  ISETP.NE.AND P3, PT, R99, 0x1, PT ;  /* 0x000000016300780c */ /* 0x000fe20003f65270 */
[----:B-----5:R-:W-:Y:S01]  /*c570*/  FMUL.FTZ R8, R8, UR6 ;  /* 0x0000000608087c20 */ /* 0x020fe20008410000 */
        /* <DEDUP_REMOVED lines=17> */
.L_x_20169:
        /* <DEDUP_REMOVED lines=12> */
.L_x_20170:
        /* <DEDUP_REMOVED lines=45> */
.L_x_20168:
[----:B------:R-:W-:Y:S01]  /*ca20*/  ISETP.NE.AND P4, PT, R96, 0x1, PT ;  /* 0x000000016000780c */ /* 0x000fe20003f85270 */
[----:B------:R-:W-:Y:S01]  /*ca30*/  FMUL.FTZ R9, R9, UR6 ;  /* 0x0000000609097c20 */ /* 0x000fe20008410000 */
[----:B------:R-:W-:Y:S01]  /*ca40*/  I2FP.F32.U32 R97, R97 ;  /* 0x0000006100617245 */ /* 0x000fe20000201000 */
[----:B------:R-:W-:Y:S02]  /*ca50*/  HFMA2 R98, -RZ, RZ, 0, 1.1920928955078125e-07 ;  /* 0x00000002ff627431 */ /* 0x000fe400000001ff */
[----:B------:R-:W-:Y:S02]  /*ca60*/  FMUL.FTZ R9, R9, UR5 ;  /* 0x0000000509097c20 */ /* 0x000fe40008410000 */
[----:B------:R-:W-:-:S05]  /*ca70*/  FFMA.FTZ R97, R97, R118, 1.1641532182693481445e-10 ;  /* 0x2f00000061617423 */ /* 0x000fca0000010076 */
        /* <DEDUP_REMOVED lines=13> */
.L_x_20172:
        /* <DEDUP_REMOVED lines=12> */
.L_x_20173:
        /* <DEDUP_REMOVED lines=45> */
.L_x_20171:
        /* <DEDUP_REMOVED lines=19> */
.L_x_20175:
        /* <DEDUP_REMOVED lines=12> */
.L_x_20176:
        /* <DEDUP_REMOVED lines=42> */
[----:B------:R-:W-:Y:S02]  /*d370*/  LOP3.LUT R4, R4, UR25, R99, 0x96, !PT ;  /* 0x0000001904047c12 */ /* 0x000fe4000f8e9663 */
[----:B------:R-:W-:Y:S02]  /*d380*/  MOV R7, R98 ;  /* 0x0000006200077202 */ /* 0x000fe40000000f00 */
[----:B------:R-:W-:-:S07]  /*d390*/  MOV R101, R96 ;  /* 0x0000006000657202 */ /* 0x000fce0000000f00 */
.L_x_20174:
        /* <DEDUP_REMOVED lines=11> */
.L_x_20164:
[----:B------:R-:W-:Y:S01]  /*d450*/  SEL R98, RZ, 0x1000000, !P4 ;  /* 0x01000000ff627807 */ /* 0x000fe20006000000 */
[----:B------:R-:W-:Y:S01]  /*d460*/  IMAD.WIDE.U32 R96, R108, 0x10, R124 ;  /* 0x000000106c607825 */ /* 0x000fe200078e007c */
[----:B------:R-:W-:Y:S02]  /*d470*/  SEL R99, RZ, 0x10000, !P3 ;  /* 0x00010000ff637807 */ /* 0x000fe40005800000 */
[----:B------:R-:W-:Y:S01]  /*d480*/  SEL R100, RZ, 0x100, !P2 ;  /* 0x00000100ff647807 */ /* 0x000fe20005000000 */
[----:B------:R-:W-:Y:S01]  /*d490*/  VIADD R109, R103, 0x500 ;  /* 0x00000500676d7836 */ /* 0x000fe20000000000 */
[----:B------:R0:W-:Y:S02]  /*d4a0*/  STG.E.128 desc[UR14][R96.64], R8 ;  /* 0x0000000860007986 */ /* 0x0001e4000c101d0e */
[----:B------:R-:W-:Y:S02]  /*d4b0*/  IADD3 R98, PT, PT, R100, R98, R99 ;  /* 0x0000006264627210 */ /* 0x000fe40007ffe063 */
[----:B------:R-:W-:-:S04]  /*d4c0*/  SEL R99, RZ, 0x1, !P1 ;  /* 0x00000001ff637807 */ /* 0x000fc80004800000 */
[----:B------:R-:W-:Y:S01]  /*d4d0*/  IADD3 R111, PT, PT, R98, R99, RZ ;  /* 0x00000063626f7210 */ /* 0x000fe20007ffe0ff */
[----:B0-----:R-:W-:-:S05]  /*d4e0*/  IMAD.WIDE.U32 R96, R108, 0x4, R116 ;  /* 0x000000046c607825 */ /* 0x001fca00078e0074 */
[----:B------:R0:W-:Y:S02]  /*d4f0*/  STG.E desc[UR14][R96.64], R111 ;  /* 0x0000006f60007986 */ /* 0x0001e4000c10190e */
[----:B0-----:R-:W0:Y:S02]  /*d500*/  @P0 LDC.64 R96, c[0x0][0x3a0] ;  /* 0x0000e800ff600b82 */ /* 0x001e240000000a00 */
[----:B0-----:R-:W-:-:S05]  /*d510*/  @P0 IMAD.WIDE.U32 R96, R109, 0x10, R96 ;  /* 0x000000106d600825 */ /* 0x001fca00078e0060 */
[----:B------:R0:W5:Y:S02]  /*d520*/  @P0 LDG.E.128 R28, desc[UR14][R96.64] ;  /* 0x0000000e601c0981 */ /* 0x000164000c1e1d00 */
[----:B0-----:R-:W-:-:S06]  /*d530*/  IMAD.WIDE.U32 R96, R109, 0x10, R114 ;  /* 0x000000106d607825 */ /* 0x001fcc00078e0072 */
[----:B------:R-:W5:Y:S01]  /*d540*/  LDG.E.128 R96, desc[UR14][R96.64] ;  /* 0x0000000e60607981 */ /* 0x000f62000c1e1d00 */
        /* <DEDUP_REMOVED lines=16> */
.L_x_20179:
        /* <DEDUP_REMOVED lines=12> */
.L_x_20180:
        /* <DEDUP_REMOVED lines=40> */
[----:B------:R-:W-:Y:S01]  /*d990*/  IMAD.WIDE.U32 R110, R7, -0x326172a9, RZ ;  /* 0xcd9e8d57076e7825 */ /* 0x000fe200078e00ff */
[----:B------:R-:W-:-:S03]  /*d9a0*/  MOV R114, R101 ;  /* 0x0000006500727202 */ /* 0x000fc60000000f00 */
[----:B------:R-:W-:Y:S01]  /*d9b0*/  IMAD.MOV.U32 R7, RZ, RZ, R110 ;  /* 0x000000ffff077224 */ /* 0x000fe200078e006e */
[----:B------:R-:W-:Y:S01]  /*d9c0*/  LOP3.LUT R4, R4, UR25, R111, 0x96, !PT ;  /* 0x0000001904047c12 */ /* 0x000fe2000f8e966f */
[----:B------:R-:W-:-:S07]  /*d9d0*/  IMAD.MOV.U32 R111, RZ, RZ, RZ ;  /* 0x000000ffff6f7224 */ /* 0x000fce00078e00ff */
.L_x_20178:
        /* <DEDUP_REMOVED lines=20> */
.L_x_20182:
        /* <DEDUP_REMOVED lines=12> */
.L_x_20183:
        /* <DEDUP_REMOVED lines=9> */
[----:B------:R-:W-:-:S04]  /*dc70*/  IMAD.WIDE.U32 R4, R5, -0x2daee0ad, RZ ;  /* 0xd2511f5305047825 */ /* 0x000fc800078e00ff */
[----:B------:R-:W-:Y:S01]  /*dc80*/  IMAD.WIDE.U32 R116, R116, -0x326172a9, RZ ;  /* 0xcd9e8d5774747825 */ /* 0x000fe200078e00ff */
[----:B------:R-:W-:-:S04]  /*dc90*/  LOP3.LUT R5, R110, UR19, R5, 0x96, !PT ;  /* 0x000000136e057c12 */ /* 0x000fc8000f8e9605 */
        /* <DEDUP_REMOVED lines=13> */
[----:B------:R-:W-:Y:S01]  /*dd70*/  UIADD3 UR35, UPT, UPT, UR17, 0x646e171e, URZ ;  /* 0x646e171e11237890 */ /* 0x000fe2000fffe0ff */
        /* <DEDUP_REMOVED lines=19> */
.L_x_20181:
[----:B------:R-:W-:Y:S01]  /*deb0*/  I2FP.F32.U32 R101, R101 ;  /* 0x0000006500657245 */ /* 0x000fe20000201000 */
[----:B------:R-:W-:Y:S01]  /*dec0*/  FMUL.FTZ R97, R97, UR6 ;  /* 0x0000000661617c20 */ /* 0x000fe20008410000 */
[----:B------:R-:W-:Y:S01]  /*ded0*/  ISETP.NE.AND P2, PT, R110, 0x1, PT ;  /* 0x000000016e00780c */ /* 0x000fe20003f45270 */
[----:B------:R-:W-:Y:S02]  /*dee0*/  IMAD.MOV.U32 R111, RZ, RZ, 0x2 ;  /* 0x00000002ff6f7424 */ /* 0x000fe400078e00ff */
[----:B------:R-:W-:Y:S01]  /*def0*/  FFMA.FTZ R101, R101, R118, 1.1641532182693481445e-10 ;  /* 0x2f00000065657423 */ /* 0x000fe20000010076 */
[----:B------:R-:W-:-:S04]  /*df00*/  FMUL.FTZ R97, R97, UR5 ;  /* 0x0000000561617c20 */ /* 0x000fc80008410000 */
        /* <DEDUP_REMOVED lines=14> */
.L_x_20185:
        /* <DEDUP_REMOVED lines=12> */
.L_x_20186:
        /* <DEDUP_REMOVED lines=45> */
.L_x_20184:
[----:B------:R-:W-:Y:S01]  /*e380*/  I2FP.F32.U32 R101, R101 ;  /* 0x0000006500657245 */ /* 0x000fe20000201000 */
[----:B------:R-:W-:Y:S01]  /*e390*/  FMUL.FTZ R98, R98, UR6 ;  /* 0x0000000662627c20 */ /* 0x000fe20008410000 */
[----:B------:R-:W-:Y:S01]  /*e3a0*/  ISETP.NE.AND P3, PT, R111, 0x1, PT ;  /* 0x000000016f00780c */ /* 0x000fe20003f65270 */
[----:B------:R-:W-:Y:S02]  /*e3b0*/  IMAD.MOV.U32 R114, RZ, RZ, R7 ;  /* 0x000000ffff727224 */ /* 0x000fe400078e0007 */
[----:B------:R-:W-:Y:S01]  /*e3c0*/  FFMA.FTZ R101, R101, R118, 1.1641532182693481445e-10 ;  /* 0x2f00000065657423 */ /* 0x000fe20000010076 */
[----:B------:R-:W-:-:S04]  /*e3d0*/  FMUL.FTZ R98, R98, UR5 ;  /* 0x0000000562627c20 */ /* 0x000fc80008410000 */
        /* <DEDUP_REMOVED lines=14> */
.L_x_20188:
        /* <DEDUP_REMOVED lines=12> */
.L_x_20189:
[----:B------:R-:W-:Y:S01]  /*e580*/  LOP3.LUT R114, R6, UR17, R5, 0x96, !PT ;  /* 0x0000001106727c12 */ /* 0x000fe2000f8e9605 */
[----:B------:R-:W-:-:S04]  /*e590*/  IMAD.WIDE.U32 R110, R3, -0x326172a9, RZ ;  /* 0xcd9e8d57036e7825 */ /* 0x000fc800078e00ff */
[----:B------:R-:W-:Y:S02]  /*e5a0*/  HFMA2 R101, -RZ, RZ, 0, 0 ;  /* 0x00000000ff657431 */ /* 0x000fe400000001ff */
[----:B------:R-:W-:Y:S01]  /*e5b0*/  IMAD.WIDE.U32 R114, R114, -0x326172a9, RZ ;  /* 0xcd9e8d5772727825 */ /* 0x000fe200078e00ff */
[----:B------:R-:W-:-:S04]  /*e5c0*/  LOP3.LUT R111, R0, UR16, R111, 0x96, !PT ;  /* 0x00000010006f7c12 */ /* 0x000fc8000f8e966f */
[----:B------:R-:W-:Y:S01]  /*e5d0*/  LOP3.LUT R5, R110, UR7, R115, 0x96, !PT ;  /* 0x000000076e057c12 */ /* 0x000fe2000f8e9673 */
[----:B------:R-:W-:Y:S01]  /*e5e0*/  IMAD.WIDE.U32 R110, R111, -0x2daee0ad, RZ ;  /* 0xd2511f536f6e7825 */ /* 0x000fe200078e00ff */
[----:B------:R-:W-:-:S04]  /*e5f0*/  UIADD3 UR7, UPT, UPT, UR17, -0x56f99767, URZ ;  /* 0xa906689911077890 */ /* 0x000fc8000fffe0ff */
        /* <DEDUP_REMOVED lines=32> */
[----:B------:R-:W-:Y:S01]  /*e800*/  IMAD.MOV.U32 R114, RZ, RZ, R100 ;  /* 0x000000ffff727224 */ /* 0x000fe200078e0064 */
[----:B------:R-:W-:Y:S01]  /*e810*/  MOV R100, R110 ;  /* 0x0000006e00647202 */ /* 0x000fe20000000f00 */
[----:B------:R-:W-:-:S04]  /*e820*/  IMAD.WIDE.U32 R110, R7, -0x326172a9, RZ ;  /* 0xcd9e8d57076e7825 */ /* 0x000fc800078e00ff */
[----:B------:R-:W-:Y:S01]  /*e830*/  IMAD.MOV.U32 R7, RZ, RZ, R110 ;  /* 0x000000ffff077224 */ /* 0x000fe200078e006e */
[----:B------:R-:W-:-:S07]  /*e840*/  LOP3.LUT R4, R4, UR25, R111, 0x96, !PT ;  /* 0x0000001904047c12 */ /* 0x000fce000f8e966f */
.L_x_20187:
        /* <DEDUP_REMOVED lines=9> */
.L_x_20177:
        /* <DEDUP_REMOVED lines=15> */
.L_x_20192:
        /* <DEDUP_REMOVED lines=12> */
.L_x_20193:
        /* <DEDUP_REMOVED lines=42> */
[----:B------:R-:W-:Y:S01]  /*ed30*/  LOP3.LUT R4, R4, UR25, R111, 0x96, !PT ;  /* 0x0000001904047c12 */ /* 0x000fe2000f8e966f */
[----:B------:R-:W-:Y:S01]  /*ed40*/  HFMA2 R111, -RZ, RZ, 0, 0 ;  /* 0x00000000ff6f7431 */ /* 0x000fe200000001ff */
[----:B------:R-:W-:-:S07]  /*ed50*/  MOV R7, R110 ;  /* 0x0000006e00077202 */ /* 0x000fce0000000f00 */
.L_x_20191:
        /* <DEDUP_REMOVED lines=19> */
.L_x_20195:
        /* <DEDUP_REMOVED lines=12> */
.L_x_20196:
        /* <DEDUP_REMOVED lines=45> */
.L_x_20194:
        /* <DEDUP_REMOVED lines=19> */
.L_x_20198:
        /* <DEDUP_REMOVED lines=12> */
.L_x_20199:
        /* <DEDUP_REMOVED lines=45> */
.L_x_20197:
        /* <DEDUP_REMOVED lines=19> */
.L_x_20201:
        /* <DEDUP_REMOVED lines=12> */
.L_x_20202:
[----:B------:R-:W-:Y:S01]  /*f8d0*/  LOP3.LUT R96, R6, UR17, R111, 0x96, !PT ;  /* 0x0000001106607c12 */ /* 0x000fe2000f8e966f */
[----:B------:R-:W-:-:S04]  /*f8e0*/  IMAD.WIDE.U32 R4, R3, -0x326172a9, RZ ;  /* 0xcd9e8d5703047825 */ /* 0x000fc800078e00ff */
[----:B------:R-:W-:Y:S01]  /*f8f0*/  IMAD.WIDE.U32 R96, R96, -0x326172a9, RZ ;  /* 0xcd9e8d5760607825 */ /* 0x000fe200078e00ff */
[----:B------:R-:W-:-:S03]  /*f900*/  LOP3.LUT R5, R0, UR16, R5, 0x96, !PT ;  /* 0x0000001000057c12 */ /* 0x000fc6000f8e9605 */
[----:B------:R-:W-:Y:S01]  /*f910*/  IMAD.MOV.U32 R101, RZ, RZ, RZ ;  /* 0x000000ffff657224 */ /* 0x000fe200078e00ff */
[----:B------:R-:W-:Y:S01]  /*f920*/  LOP3.LUT R111, R4, UR7, R97, 0x96, !PT ;  /* 0x00000007046f7c12 */ /* 0x000fe2000f8e9661 */
[----:B------:R-:W-:Y:S01]  /*f930*/  IMAD.WIDE.U32 R4, R5, -0x2daee0ad, RZ ;  /* 0xd2511f5305047825 */ /* 0x000fe200078e00ff */
[----:B------:R-:W-:-:S04]  /*f940*/  UIADD3 UR7, UPT, UPT, UR17, -0x56f99767, URZ ;  /* 0xa906689911077890 */ /* 0x000fc8000fffe0ff */
        /* <DEDUP_REMOVED lines=34> */
[----:B------:R-:W-:-:S05]  /*fb70*/  IMAD.WIDE.U32 R96, R7, -0x326172a9, RZ ;  /* 0xcd9e8d5707607825 */ /* 0x000fca00078e00ff */
[----:B------:R-:W-:Y:S02]  /*fb80*/  LOP3.LUT R4, R4, UR25, R97, 0x96, !PT ;  /* 0x0000001904047c12 */ /* 0x000fe4000f8e9661 */
[----:B------:R-:W-:-:S07]  /*fb90*/  MOV R7, R96 ;  /* 0x0000006000077202 */ /* 0x000fce0000000f00 */
.L_x_20200:
[----:B------:R-:W-:Y:S01]  /*fba0*/  I2FP.F32.U32 R97, R110 ;  /* 0x0000006e00617245 */ /* 0x000fe20000201000 */
[----:B------:R-:W-:Y:S01]  /*fbb0*/  FMUL.FTZ R99, R99, UR6 ;  /* 0x0000000663637c20 */ /* 0x000fe20008410000 */
[----:B------:R-:W-:Y:S01]  /*fbc0*/  FMUL.FTZ R96, R116, R32 ;  /* 0x0000002074607220 */ /* 0x000fe20000410000 */
[----:B------:R-:W-:Y:S02]  /*fbd0*/  FMUL.FTZ R98, R98, R34 ;  /* 0x0000002262627220 */ /* 0x000fe40000410000 */
[----:B------:R-:W-:Y:S01]  /*fbe0*/  FFMA.FTZ R97, R97, R118, 1.1641532182693481445e-10 ;  /* 0x2f00000061617423 */ /* 0x000fe20000010076 */
[----:B------:R-:W-:-:S04]  /*fbf0*/  FMUL.FTZ R99, R99, UR5 ;  /* 0x0000000563637c20 */ /* 0x000fc80008410000 */
[----:B------:R-:W-:Y:S01]  /*fc00*/  FSETP.GTU.FTZ.AND P4, PT, R97, UR4, PT ;  /* 0x0000000461007c0b */ /* 0x000fe2000bf9c000 */
[----:B------:R-:W-:-:S03]  /*fc10*/  FMUL.FTZ R97, R114, R33 ;  /* 0x0000002172617220 */ /* 0x000fc60000410000 */
[----:B------:R-:W-:Y:S02]  /*fc20*/  FSEL R110, R99, RZ, !P4 ;  /* 0x000000ff636e7208 */ /* 0x000fe40006000000 */
[----:B------:R-:W-:-:S03]  /*fc30*/  PLOP3.LUT P3, PT, P4, PT, PT, 0x8, 0x80 ;  /* 0x000000000080781c */ /* 0x000fc6000276e170 */
[----:B------:R-:W-:-:S10]  /*fc40*/  FMUL.FTZ R99, R110, R35 ;  /* 0x000000236e637220 */ /* 0x000fd40000410000 */
.L_x_20190:
[----:B------:R-:W-:Y:S01]  /*fc50*/  SEL R114, RZ, 0x1000000, !P3 ;  /* 0x01000000ff727807 */ /* 0x000fe20005800000 */
[----:B------:R-:W-:Y:S01]  /*fc60*/  IMAD.WIDE.U32 R110, R109, 0x10, R124 ;  /* 0x000000106d6e7825 */ /* 0x000fe200078e007c */
[----:B------:R-:W-:Y:S01]  /*fc70*/  SEL R115, RZ, 0x10000, !P2 ;  /* 0x00010000ff737807 */ /* 0x000fe20005000000 */
[----:B------:R-:W-:Y:S01]  /*fc80*/  BSSY.RECONVERGENT B0, `(.L_x_20203) ;  /* 0x000006f000007945 */ /* 0x000fe20003800200 */
[----:B------:R-:W-:Y:S02]  /*fc90*/  SEL R116, RZ, 0x100, !P1 ;  /* 0x00000100ff747807 */ /* 0x000fe40004800000 */
[----:B------:R0:W-:Y:S02]  /*fca0*/  STG.E.128 desc[UR14][R110.64], R96 ;  /* 0x000000606e007986 */ /* 0x0001e4000c101d0e */
[----:B------:R-:W-:Y:S01]  /*fcb0*/  IADD3 R114, PT, PT, R116, R114, R115 ;  /* 0x0000007274727210 */ /* 0x000fe20007ffe073 */
[----:B------:R-:W-:-:S04]  /*fcc0*/  FADD.FTZ R116, RZ, R24 ;  /* 0x00000018ff747221 */ /* 0x000fc80000010000 */
[----:B------:R-:W-:-:S04]  /*fcd0*/  FADD.FTZ R115, R116, R25 ;  /* 0x0000001974737221 */ /* 0x000fc80000010000 */
[----:B------:R-:W-:-:S04]  /*fce0*/  FADD.FTZ R116, R115, R26 ;  /* 0x0000001a73747221 */ /* 0x000fc80000010000 */
[----:B------:R-:W-:-:S04]  /*fcf0*/  FADD.FTZ R115, R116, R27 ;  /* 0x0000001b74737221 */ /* 0x000fc80000010000 */
[----:B------:R-:W-:-:S04]  /*fd00*/  FADD.FTZ R116, R115, R20 ;  /* 0x0000001473747221 */ /* 0x000fc80000010000 */
[----:B------:R-:W-:-:S04]  /*fd10*/  FADD.FTZ R115, R116, R21 ;  /* 0x0000001574737221 */ /* 0x000fc80000010000 */
[----:B0-----:R-:W-:Y:S01]  /*fd20*/  FADD.FTZ R110, R115, R22 ;  /* 0x00000016736e7221 */ /* 0x001fe20000010000 */
[----:B------:R-:W-:-:S03]  /*fd30*/  SEL R115, RZ, 0x1, !P0 ;  /* 0x00000001ff737807 */ /* 0x000fc60004000000 */
[----:B------:R-:W-:Y:S01]  /*fd40*/  FADD.FTZ R111, R110, R23 ;  /* 0x000000176e6f7221 */ /* 0x000fe20000010000 */
[----:B------:R-:W-:-:S03]  /*fd50*/  IADD3 R115, PT, PT, R114, R115, RZ ;  /* 0x0000007372737210 */ /* 0x000fc60007ffe0ff */
        /* <DEDUP_REMOVED lines=21> */
[----:B0-----:R-:W-:Y:S02]  /*feb0*/  FADD.FTZ R118, R117, R110 ;  /* 0x0000006e75767221 */ /* 0x001fe40000010000 */
[----:B------:R-:W0:Y:S03]  /*fec0*/  LDC.64 R116, c[0x0][0x3b0] ;  /* 0x0000ec00ff747b82 */ /* 0x000e260000000a00 */
[----:B------:R-:W1:Y:S02]  /*fed0*/  SHFL.BFLY PT, R111, R118, 0x8, 0x1f ;  /* 0x0d001f00766f7f89 */ /* 0x000e6400000e0000 */
[----:B-1----:R-:W-:Y:S01]  /*fee0*/  FADD.FTZ R124, R118, R111 ;  /* 0x0000006f767c7221 */ /* 0x002fe20000010000 */
[----:B0-----:R-:W-:-:S04]  /*fef0*/  IMAD.WIDE.U32 R110, R109, 0x4, R116 ;  /* 0x000000046d6e7825 */ /* 0x001fc800078e0074 */
[----:B------:R-:W0:Y:S04]  /*ff00*/  SHFL.BFLY PT, R125, R124, 0x10, 0x1f ;  /* 0x0e001f007c7d7f89 */ /* 0x000e2800000e0000 */
[----:B------:R1:W-:Y:S01]  /*ff10*/  STG.E desc[UR14][R110.64], R115 ;  /* 0x000000736e007986 */ /* 0x0003e2000c10190e */
[----:B0-----:R-:W-:-:S04]  /*ff20*/  FADD.FTZ R125, R124, R125 ;  /* 0x0000007d7c7d7221 */ /* 0x001fc80000010000 */
[----:B-1----:R-:W-:-:S04]  /*ff30*/  FMUL.FTZ R110, R125, 0.001302083372138440609 ;  /* 0x3aaaaaab7d6e7820 */ /* 0x002fc80000410000 */
[C---:B------:R-:W-:Y:S01]  /*ff40*/  FADD.FTZ R114, -R110.reuse, R24 ;  /* 0x000000186e727221 */ /* 0x040fe20000010100 */
[C---:B------:R-:W-:Y:S01]  /*ff50*/  FADD.FTZ R117, -R110.reuse, R25 ;  /* 0x000000196e757221 */ /* 0x040fe20000010100 */
[----:B------:R-:W-:Y:S02]  /*ff60*/  FADD.FTZ R111, -R110, R20 ;  /* 0x000000146e6f7221 */ /* 0x000fe40000010100 */
[----:B------:R-:W-:-:S04]  /*ff70*/  FFMA.FTZ R114, R114, R114, RZ ;  /* 0x0000007272727223 */ /* 0x000fc800000100ff */
[----:B------:R-:W-:Y:S01]  /*ff80*/  FFMA.FTZ R114, R117, R117, R114 ;  /* 0x0000007575727223 */ /* 0x000fe20000010072 */
[----:B------:R-:W-:-:S04]  /*ff90*/  FADD.FTZ R117, -R110, R26 ;  /* 0x0000001a6e757221 */ /* 0x000fc80000010100 */
[----:B------:R-:W-:Y:S01]  /*ffa0*/  FFMA.FTZ R114, R117, R117, R114 ;  /* 0x0000007575727223 */ /* 0x000fe20000010072 */
[----:B------:R-:W-:-:S04]  /*ffb0*/  FADD.FTZ R117, -R110, R27 ;  /* 0x0000001b6e757221 */ /* 0x000fc80000010100 */
        /* <DEDUP_REMOVED lines=59> */
.L_x_20204:
[----:B------:R-:W-:Y:S05]  /*10370*/  BSYNC.RECONVERGENT B0 ;  /* 0x0000000000007941 */ /* 0x000fea0003800200 */
.L_x_20203:
        /* <DEDUP_REMOVED lines=14> */
.L_x_20206:
[----:B------:R-:W-:Y:S05]  /*10460*/  BSYNC.RECONVERGENT B0 ;  /* 0x0000000000007941 */ /* 0x000fea0003800200 */
.L_x_20205:
[----:B0-----:R-:W0:Y:S01]  /*10470*/  SHFL.DOWN PT, R117, R110, 0x4, 0x1f ;  /* 0x08801f006e757f89 */ /* 0x001e2200000e0000 */
[----:B------:R-:W-:Y:S01]  /*10480*/  ISETP.NE.AND P0, PT, R119, RZ, PT ;  /* 0x000000ff7700720c */ /* 0x000fe20003f05270 */
[----:B------:R-:W-:Y:S01]  /*10490*/  UPLOP3.LUT UP1, UPT, UPT, UPT, UP1, 0x40, 0x4 ;  /* 0x000000000004789c */ /* 0x000fe20003f2e810 */
[----:B------:R-:W-:Y:S01]  /*104a0*/  I2FP.F32.U32 R119, R116 ;  /* 0x0000007400777245 */ /* 0x000fe20000201000 */
        /* <DEDUP_REMOVED lines=20> */
[----:B------:R-:W-:Y:S01]  /*105f0*/  IMAD.IADD R115, R114, 0x1, R119 ;  /* 0x0000000172737824 */ /* 0x000fe200078e0277 */
[----:B------:R-:W-:Y:S02]  /*10600*/  I2FP.F32.S32 R119, R119 ;  /* 0x0000007700777245 */ /* 0x000fe40000201400 */
[----:B------:R-:W-:Y:S02]  /*10610*/  FMUL.FTZ R111, R110, R125 ;  /* 0x0000007d6e6f7220 */ /* 0x000fe40000410000 */
[----:B------:R-:W0:Y:S02]  /*10620*/  SHFL.DOWN PT, R124, R115, 0x1, 0x1f ;  /* 0x08201f00737c7f89 */ /* 0x000e2400000e0000 */
[-C--:B------:R-:W-:Y:S01]  /*10630*/  FMUL.FTZ R111, R111, R119.reuse ;  /* 0x000000776f6f7220 */ /* 0x080fe20000410000 */
[----:B------:R-:W-:-:S04]  /*10640*/  FMUL.FTZ R119, R118, R119 ;  /* 0x0000007776777220 */ /* 0x000fc80000410000 */
[----:B------:R-:W-:Y:S01]  /*10650*/  FFMA.FTZ R125, R110, R117, R119 ;  /* 0x000000756e7d7223 */ /* 0x000fe20000010077 */
[----:B------:R-:W-:Y:S01]  /*10660*/  I2FP.F32.S32 R110, R115 ;  /* 0x00000073006e7245 */ /* 0x000fe20000201400 */
[----:B------:R-:W1:Y:S03]  /*10670*/  SHFL.DOWN PT, R119, R116, 0x2, 0x1f ;  /* 0x08401f0074777f89 */ /* 0x000e6600000e0000 */
[----:B------:R-:W2:Y:S02]  /*10680*/  MUFU.RCP R114, R110 ;  /* 0x0000006e00727308 */ /* 0x000ea40000001000 */
[----:B--2---:R-:W-:Y:S01]  /*10690*/  FMUL.FTZ R117, R114, R125 ;  /* 0x0000007d72757220 */ /* 0x004fe20000410000 */
[----:B0-----:R-:W-:Y:S01]  /*106a0*/  I2FP.F32.S32 R125, R124 ;  /* 0x0000007c007d7245 */ /* 0x001fe20000201400 */
[----:B-1----:R-:W-:-:S03]  /*106b0*/  FADD.FTZ R119, R116, R119 ;  /* 0x0000007774777221 */ /* 0x002fc60000010000 */
[----:B------:R-:W0:Y:S01]  /*106c0*/  SHFL.DOWN PT, R118, R117, 0x1, 0x1f ;  /* 0x08201f0075767f89 */ /* 0x000e2200000e0000 */
[----:B------:R-:W-:Y:S01]  /*106d0*/  FFMA.FTZ R114, R114, R111, R119 ;  /* 0x0000006f72727223 */ /* 0x000fe20000010077 */
[----:B0-----:R-:W-:-:S04]  /*106e0*/  FADD.FTZ R111, R117, -R118 ;  /* 0x80000076756f7221 */ /* 0x001fc80000010000 */
[----:B------:R-:W-:Y:S01]  /*106f0*/  FMUL.FTZ R119, R111, R111 ;  /* 0x0000006f6f777220 */ /* 0x000fe20000410000 */
[----:B------:R-:W-:-:S03]  /*10700*/  IADD3 R111, PT, PT, R115, R124, RZ ;  /* 0x0000007c736f7210 */ /* 0x000fc60007ffe0ff */
[----:B------:R-:W-:Y:S02]  /*10710*/  FMUL.FTZ R116, R110, R119 ;  /* 0x000000776e747220 */ /* 0x000fe40000410000 */
[----:B------:R-:W0:Y:S02]  /*10720*/  SHFL.DOWN PT, R119, R114, 0x1, 0x1f ;  /* 0x08201f0072777f89 */ /* 0x000e2400000e0000 */
[-C--:B------:R-:W-:Y:S01]  /*10730*/  FMUL.FTZ R116, R116, R125.reuse ;  /* 0x0000007d74747220 */ /* 0x080fe20000410000 */
[----:B------:R-:W-:-:S04]  /*10740*/  FMUL.FTZ R125, R118, R125 ;  /* 0x0000007d767d7220 */ /* 0x000fc80000410000 */
[----:B------:R-:W-:Y:S01]  /*10750*/  FFMA.FTZ R118, R110, R117, R125 ;  /* 0x000000756e767223 */ /* 0x000fe2000001007d */
[----:B------:R-:W-:-:S06]  /*10760*/  I2FP.F32.S32 R117, R111 ;  /* 0x0000006f00757245 */ /* 0x000fcc0000201400 */
[----:B------:R-:W1:Y:S01]  /*10770*/  MUFU.RCP R117, R117 ;  /* 0x0000007500757308 */ /* 0x000e620000001000 */
[----:B0-----:R-:W-:Y:S02]  /*10780*/  FADD.FTZ R110, R114, R119 ;  /* 0x00000077726e7221 */ /* 0x001fe40000010000 */
[----:B------:R-:W0:Y:S01]  /*10790*/  LDC R119, c[0x0][0x448] ;  /* 0x00011200ff777b82 */ /* 0x000e220000000800 */
[C---:B-1----:R-:W-:Y:S01]  /*107a0*/  FMUL.FTZ R115, R117.reuse, R118 ;  /* 0x0000007675737220 */ /* 0x042fe20000410000 */
[----:B------:R-:W-:-:S06]  /*107b0*/  FFMA.FTZ R118, R117, R116, R110 ;  /* 0x0000007475767223 */ /* 0x000fcc000001006e */
[----:B------:R-:W1:Y:S01]  /*107c0*/  @!P0 LDC.64 R110, c[0x0][0x3c0] ;  /* 0x0000f000ff6e8b82 */ /* 0x000e620000000a00 */
[----:B------:R-:W2:Y:S04]  /*107d0*/  SHFL.IDX PT, R115, R115, RZ, 0x1f ;  /* 0x00001fff73737589 */ /* 0x000ea800000e0000 */
[----:B------:R-:W0:Y:S01]  /*107e0*/  SHFL.IDX PT, R118, R118, RZ, 0x1f ;  /* 0x00001fff76767589 */ /* 0x000e2200000e0000 */
[----:B--2---:R-:W-:Y:S01]  /*107f0*/  FMUL.FTZ R116, R115, R115 ;  /* 0x0000007373747220 */ /* 0x004fe20000410000 */
[----:B0-----:R-:W-:-:S04]  /*10800*/  FFMA.FTZ R114, R118, UR23, R119 ;  /* 0x0000001776727c23 */ /* 0x001fc80008010077 */
[----:B------:R-:W-:Y:S02]  /*10810*/  FSEL R117, R116, RZ, P1 ;  /* 0x000000ff74757208 */ /* 0x000fe40000800000 */
[----:B------:R-:W-:-:S03]  /*10820*/  MOV R119, UR18 ;  /* 0x0000001200777c02 */ /* 0x000fc60008000f00 */
[----:B------:R-:W-:Y:S01]  /*10830*/  FADD.FTZ R114, R114, R117 ;  /* 0x0000007572727221 */ /* 0x000fe20000010000 */
[----:B------:R-:W-:Y:S01]  /*10840*/  IMAD.U32 R117, RZ, RZ, UR18 ;  /* 0x00000012ff757e24 */ /* 0x000fe2000f8e00ff */
[----:B------:R-:W-:-:S03]  /*10850*/  UIADD3 UR18, UPT, UPT, UR18, UR10, URZ ;  /* 0x0000000a12127290 */ /* 0x000fc6000fffe0ff */
[----:B-1----:R-:W-:Y:S01]  /*10860*/  @!P0 IMAD.WIDE R110, R117, 0x4, R110 ;  /* 0x00000004756e8825 */ /* 0x002fe200078e026e */
[----:B------:R-:W0:Y:S01]  /*10870*/  MUFU.RSQ R114, R114 ;  /* 0x0000007200727308 */ /* 0x000e220000001400 */
[----:B------:R-:W1:Y:S01]  /*10880*/  @!P0 LDC.64 R116, c[0x0][0x3c8] ;  /* 0x0000f200ff748b82 */ /* 0x000e620000000a00 */
[----:B------:R-:W-:Y:S02]  /*10890*/  UISETP.GE.AND UP2, UPT, UR18, UR11, UPT ;  /* 0x0000000b1200728c */ /* 0x000fe4000bf46270 */
[----:B------:R2:W-:Y:S02]  /*108a0*/  @!P0 STG.E desc[UR14][R110.64], R115 ;  /* 0x000000736e008986 */ /* 0x0005e4000c10190e */
[----:B--2---:R-:W-:-:S05]  /*108b0*/  FSEL R115, R115, RZ, !P1 ;  /* 0x000000ff73737208 */ /* 0x004fca0004800000 */
[C---:B------:R-:W-:Y:S01]  /*108c0*/  FADD.FTZ R25, -R115.reuse, R25 ;  /* 0x0000001973197221 */ /* 0x040fe20000010100 */
[C---:B------:R-:W-:Y:S01]  /*108d0*/  FADD.FTZ R125, -R115.reuse, R26 ;  /* 0x0000001a737d7221 */ /* 0x040fe20000010100 */
[C---:B------:R-:W-:Y:S01]  /*108e0*/  FADD.FTZ R27, -R115.reuse, R27 ;  /* 0x0000001b731b7221 */ /* 0x040fe20000010100 */
[----:B------:R-:W-:Y:S01]  /*108f0*/  FADD.FTZ R16, -R115, R16 ;  /* 0x0000001073107221 */ /* 0x000fe20000010100 */
[----:B-1----:R-:W-:-:S04]  /*10900*/  @!P0 IMAD.WIDE R110, R119, 0x4, R116 ;  /* 0x00000004776e8825 */ /* 0x002fc800078e0274 */
[----:B------:R-:W-:Y:S01]  /*10910*/  FADD.FTZ R117, -R115, R24 ;  /* 0x0000001873757221 */ /* 0x000fe20000010100 */
[----:B------:R-:W1:Y:S01]  /*10920*/  LDC.64 R118, c[0x0][0x428] ;  /* 0x00010a00ff767b82 */ /* 0x000e620000000a00 */
[C---:B0-----:R-:W-:Y:S01]  /*10930*/  FMUL.FTZ R26, R114.reuse, R25 ;  /* 0x00000019721a7220 */ /* 0x041fe20000410000 */
[C---:B------:R-:W-:Y:S01]  /*10940*/  FMUL.FTZ R125, R114.reuse, R125 ;  /* 0x0000007d727d7220 */ /* 0x040fe20000410000 */
[C---:B------:R-:W-:Y:S01]  /*10950*/  FMUL.FTZ R117, R114.reuse, R117 ;  /* 0x0000007572757220 */ /* 0x040fe20000410000 */
[----:B------:R-:W-:Y:S01]  /*10960*/  FMUL.FTZ R116, R114, R27 ;  /* 0x0000001b72747220 */ /* 0x000fe20000410000 */
[----:B------:R1:W-:Y:S01]  /*10970*/  @!P0 STG.E desc[UR14][R110.64], R114 ;  /* 0x000000726e008986 */ /* 0x0003e2000c10190e */
[----:B------:R-:W-:Y:S01]  /*10980*/  FFMA.FTZ R25, R26, R121, R77 ;  /* 0x000000791a197223 */ /* 0x000fe2000001004d */
[----:B------:R-:W-:Y:S01]  /*10990*/  FFMA.FTZ R24, R117, R120, R76 ;  /* 0x0000007875187223 */ /* 0x000fe2000001004c */
[----:B------:R-:W-:Y:S01]  /*109a0*/  FFMA.FTZ R26, R125, R122, R78 ;  /* 0x0000007a7d1a7223 */ /* 0x000fe2000001004e */
        /* <DEDUP_REMOVED lines=15> */
[----:B-1----:R-:W-:-:S04]  /*10aa0*/  IMAD.WIDE.U32 R110, R103, 0x10, R118 ;  /* 0x00000010676e7825 */ /* 0x002fc800078e0076 */
[C---:B------:R-:W-:Y:S01]  /*10ab0*/  FMUL.FTZ R103, R114.reuse, R13 ;  /* 0x0000000d72677220 */ /* 0x040fe20000410000 */
[C---:B------:R-:W-:Y:S01]  /*10ac0*/  FMUL.FTZ R17, R114.reuse, R9 ;  /* 0x0000000972117220 */ /* 0x040fe20000410000 */
[C---:B------:R-:W-:Y:S01]  /*10ad0*/  FMUL.FTZ R14, R114.reuse, R14 ;  /* 0x0000000e720e7220 */ /* 0x040fe20000410000 */
[----:B------:R-:W-:Y:S01]  /*10ae0*/  FMUL.FTZ R15, R114, R15 ;  /* 0x0000000f720f7220 */ /* 0x000fe20000410000 */
[----:B------:R0:W-:Y:S01]  /*10af0*/  STG.E.128 desc[UR14][R110.64], R24 ;  /* 0x000000186e007986 */ /* 0x0001e2000c101d0e */
[----:B------:R-:W-:Y:S01]  /*10b00*/  FFMA.FTZ R16, R16, R84, R60 ;  /* 0x0000005410107223 */ /* 0x000fe2000001003c */
[----:B------:R-:W-:Y:S01]  /*10b10*/  FFMA.FTZ R14, R14, R90, R66 ;  /* 0x0000005a0e0e7223 */ /* 0x000fe20000010042 */
[----:B------:R-:W-:Y:S01]  /*10b20*/  FFMA.FTZ R15, R15, R91, R67 ;  /* 0x0000005b0f0f7223 */ /* 0x000fe20000010043 */
[----:B------:R-:W-:Y:S01]  /*10b30*/  FFMA.FTZ R17, R17, R85, R61 ;  /* 0x0000005511117223 */ /* 0x000fe2000001003d */
[C---:B0-----:R-:W-:Y:S01]  /*10b40*/  FADD.FTZ R24, -R115.reuse, R20 ;  /* 0x0000001473187221 */ /* 0x041fe20000010100 */
[C---:B------:R-:W-:Y:S01]  /*10b50*/  FADD.FTZ R25, -R115.reuse, R21 ;  /* 0x0000001573197221 */ /* 0x040fe20000010100 */
[C---:B------:R-:W-:Y:S01]  /*10b60*/  FADD.FTZ R26, -R115.reuse, R22 ;  /* 0x00000016731a7221 */ /* 0x040fe20000010100 */
[C---:B------:R-:W-:Y:S01]  /*10b70*/  FADD.FTZ R27, -R115.reuse, R23 ;  /* 0x00000017731b7221 */ /* 0x040fe20000010100 */
[C---:B------:R-:W-:Y:S01]  /*10b80*/  FMUL.FTZ R24, R114.reuse, R24 ;  /* 0x0000001872187220 */ /* 0x040fe20000410000 */
[C---:B------:R-:W-:Y:S01]  /*10b90*/  FMUL.FTZ R25, R114.reuse, R25 ;  /* 0x0000001972197220 */ /* 0x040fe20000410000 */
[C---:B------:R-:W-:Y:S01]  /*10ba0*/  FMUL.FTZ R26, R114.reuse, R26 ;  /* 0x0000001a721a7220 */ /* 0x040fe20000410000 */
[C---:B------:R-:W-:Y:S01]  /*10bb0*/  FMUL.FTZ R27, R114.reuse, R27 ;  /* 0x0000001b721b7220 */ /* 0x040fe20000410000 */
        /* <DEDUP_REMOVED lines=13> */
[----:B------:R-:W-:-:S04]  /*10c90*/  IMAD.WIDE.U32 R12, R113, 0x10, R118 ;  /* 0x00000010710c7825 */ /* 0x000fc800078e0076 */
        /* <DEDUP_REMOVED lines=14> */
[----:B------:R-:W-:-:S04]  /*10d80*/  IMAD.WIDE.U32 R98, R109, 0x10, R118 ;  /* 0x000000106d627825 */ /* 0x000fc800078e0076 */
[----:B0-----:R-:W-:Y:S01]  /*10d90*/  FFMA.FTZ R8, R117, R92, R68 ;  /* 0x0000005c75087223 */ /* 0x001fe20000010044 */
[----:B------:R-:W-:Y:S01]  /*10da0*/  FFMA.FTZ R9, R116, R93, R69 ;  /* 0x0000005d74097223 */ /* 0x000fe20000010045 */
[----:B------:R-:W-:Y:S01]  /*10db0*/  FFMA.FTZ R10, R115, R94, R70 ;  /* 0x0000005e730a7223 */ /* 0x000fe20000010046 */
[----:B------:R-:W-:Y:S01]  /*10dc0*/  FFMA.FTZ R11, R111, R95, R71 ;  /* 0x0000005f6f0b7223 */ /* 0x000fe20000010047 */
[----:B------:R-:W-:Y:S01]  /*10dd0*/  FFMA.FTZ R12, R110, R88, R64 ;  /* 0x000000586e0c7223 */ /* 0x000fe20000010040 */
[----:B------:R-:W-:-:S03]  /*10de0*/  FFMA.FTZ R13, R103, R89, R65 ;  /* 0x00000059670d7223 */ /* 0x000fc60000010041 */
[----:B------:R0:W-:Y:S04]  /*10df0*/  STG.E.128 desc[UR14][R24.64], R8 ;  /* 0x0000000818007986 */ /* 0x0001e8000c101d0e */
[----:B------:R0:W-:Y:S04]  /*10e00*/  STG.E.128 desc[UR14][R26.64], R12 ;  /* 0x0000000c1a007986 */ /* 0x0001e8000c101d0e */
[----:B------:R0:W-:Y:S04]  /*10e10*/  STG.E.128 desc[UR14][R96.64], R16 ;  /* 0x0000001060007986 */ /* 0x0001e8000c101d0e */
[----:B------:R0:W-:Y:S01]  /*10e20*/  STG.E.128 desc[UR14][R98.64], R20 ;  /* 0x0000001462007986 */ /* 0x0001e2000c101d0e */
[----:B------:R-:W-:Y:S05]  /*10e30*/  BRA.U !UP2, `(.L_x_20207) ;  /* 0xfffffefd0a287547 */ /* 0x000fea000b83ffff */
[----:B------:R-:W-:Y:S05]  /*10e40*/  EXIT ;  /* 0x000000000000794d */ /* 0x000fea0003800000 */
.L_x_20208:
        /* <DEDUP_REMOVED lines=11> */
.L_x_21060:


//--------------------- .text._ZN10layer_norm13ln_fwd_kernelINS_13Kernel_traitsIfffffjLj6144ELj1ELj1ELj8ELj16ENS_18Kernel_traits_baseILj6144EfffffjLj256EEEEELb1ELb1ELb1ELb0EEEvNS_9FwdParamsE --------------------------
	.section	.text._ZN10layer_norm13ln_fwd_kernelINS_13Kernel_traitsIfffffjLj6144ELj1ELj1ELj8ELj16ENS_18Kernel_traits_baseILj6144EfffffjLj256EEEEELb1ELb1ELb1ELb0EEEvNS_9FwdParamsE,"ax",@progbits
	.align	128
        .global         _ZN10layer_norm13ln_fwd_kernelINS_13Kernel_traitsIfffffjLj6144ELj1ELj1ELj8ELj16ENS_18Kernel_traits_baseILj6144EfffffjLj256EEEEELb1ELb1ELb1ELb0EEEvNS_9FwdParamsE
        .type           _ZN10layer_norm13ln_fwd_kernelINS_13Kernel_traitsIfffffjLj6144ELj1ELj1ELj8ELj16ENS_18Kernel_traits_baseILj6144EfffffjLj256EEEEELb1ELb1ELb1ELb0EEEvNS_9FwdParamsE,@function
        .size           _ZN10layer_norm13ln_fwd_kernelINS_13Kernel_traitsIfffffjLj6144ELj1ELj1ELj8ELj16ENS_18Kernel_traits_baseILj6144EfffffjLj256EEEEELb1ELb1ELb1ELb0EEEvNS_9FwdParamsE,(.L_x_21061 - _ZN10layer_norm13ln_fwd_kernelINS_13Kernel_traitsIfffffjLj6144ELj1ELj1ELj8ELj16ENS_18Kernel_traits_baseILj6144EfffffjLj256EEEEELb1ELb1ELb1ELb0EEEvNS_9FwdParamsE)
        .other          _ZN10layer_norm13ln_fwd_kernelINS_13Kernel_traitsIfffffjLj6144ELj1ELj1ELj8ELj16ENS_18Kernel_traits_baseILj6144EfffffjLj256EEEEELb1ELb1ELb1ELb0EEEvNS_9FwdParamsE,@"STO_CUDA_ENTRY STV_DEFAULT"
_ZN10layer_norm13ln_fwd_kernelINS_13Kernel_traitsIfffffjLj6144ELj1ELj1ELj8ELj16ENS_18Kernel_traits_baseILj6144EfffffjLj256EEEEELb1ELb1ELb1ELb0EEEvNS_9FwdParamsE:
.text._ZN10layer_norm13ln_fwd_kernelINS_13Kernel_traitsIfffffjLj6144ELj1ELj1ELj8ELj16ENS_18Kernel_traits_baseILj6144EfffffjLj256EEEEELb1ELb1ELb1ELb0EEEvNS_9FwdParamsE:
        /* <DEDUP_REMOVED lines=32> */
[----:B------:R-:W-:Y:S01]  /*0200*/  IADD3 R100, PT, PT, R2, -0x255992d5, RZ ;  /* 0xdaa66d2b02647810 */ /* 0x000fe20007ffe0ff */
[C---:B------:R-:W-:Y:S01]  /*0210*/  VIADD R101, R3.reuse, 0x32370b8f ;  /* 0x32370b8f03657836 */ /* 0x040fe20000000000 */
[--C-:B------:R-:W-:Y:S01]  /*0220*/  SHF.R.U64 R134, R0, 0x2, R111.reuse ;  /* 0x0000000200867819 */ /* 0x100fe2000000126f */
[C---:B------:R-:W-:Y:S01]  /*0230*/  VIADD R102, R2.reuse, 0x78dde6e4 ;  /* 0x78dde6e402667836 */ /* 0x040fe20000000000 */
[C---:B------:R-:W-:Y:S01]  /*0240*/  IADD3 R103, PT, PT, R3.reuse, -0x126145ec, RZ ;  /* 0xed9eba1403677810 */ /* 0x040fe20007ffe0ff */
[C---:B------:R-:W-:Y:S01]  /*0250*/  VIADD R79, R2.reuse, 0xb54cda56 ;  /* 0xb54cda56024f7836 */ /* 0x040fe20000000000 */
[C---:B------:R-:W-:Y:S01]  /*0260*/  IADD3 R123, PT, PT, R2.reuse, -0x700cb87f, RZ ;  /* 0x8ff34781027b7810 */ /* 0x040fe20007ffe0ff */
[----:B------:R-:W-:Y:S01]  /*0270*/  VIADD R76, R2, 0x5384540f ;  /* 0x5384540f024c7836 */ /* 0x000fe20000000000 */
[----:B------:R-:W-:Y:S01]  /*0280*/  SHF.R.U32.HI R111, RZ, 0x2, R111 ;  /* 0x00000002ff6f7819 */ /* 0x000fe2000001166f */
[----:B------:R-:W-:Y:S01]  /*0290*/  VIADD R125, R3, 0x96a522ad ;  /* 0x96a522ad037d7836 */ /* 0x000fe20000000000 */
        /* <DEDUP_REMOVED lines=68> */
.L_x_20210:
        /* <DEDUP_REMOVED lines=17> */
[----:B------:R2:W5:Y:S06]  /*07f0*/  @P0 LDG.E.128 R64, desc[UR8][R22.64] ;  /* 0x0000000816400981 */ /* 0x00056c000c1e1d00 */
[----:B------:R-:W4:Y:S01]  /*0800*/  @P3 LDC.64 R68, c[0x0][0x3d0] ;  /* 0x0000f400ff443b82 */ /* 0x000f220000000a00 */
[C---:B---3--:R-:W-:Y:S01]  /*0810*/  @P1 IMAD.WIDE.U32 R34, R99.reuse, 0x10, R34 ;  /* 0x0000001063221825 */ /* 0x048fe200078e0022 */
[----:B------:R-:W5:Y:S03]  /*0820*/  @P1 LDG.E.128 R60, desc[UR8][R32.64] ;  /* 0x00000008203c1981 */ /* 0x000f66000c1e1d00 */
[----:B------:R-:W-:Y:S01]  /*0830*/  @P1 VIADD R99, R99, 0x100 ;  /* 0x0000010063631836 */ /* 0x000fe20000000000 */
[----:B------:R3:W5:Y:S02]  /*0840*/  @P1 LDG.E.128 R52, desc[UR8][R34.64] ;  /* 0x0000000822341981 */ /* 0x000764000c1e1d00 */
[----:B------:R-:W2:Y:S01]  /*0850*/  @P3 LDC.64 R70, c[0x0][0x3e8] ;  /* 0x0000fa00ff463b82 */ /* 0x000ea20000000a00 */
[----:B0-----:R-:W-:-:S07]  /*0860*/  @P2 IMAD.WIDE.U32 R46, R99, 0x10, R44 ;  /* 0x00000010632e2825 */ /* 0x001fce00078e002c */
[----:B------:R-:W0:Y:S01]  /*0870*/  @P4 LDC.64 R80, c[0x0][0x3d0] ;  /* 0x0000f400ff504b82 */ /* 0x000e220000000a00 */
[C---:B-1----:R-:W-:Y:S01]  /*0880*/  @P2 IMAD.WIDE.U32 R58, R99.reuse, 0x10, R56 ;  /* 0x00000010633a2825 */ /* 0x042fe200078e0038 */
[----:B------:R1:W5:Y:S03]  /*0890*/  @P2 LDG.E.128 R48, desc[UR8][R46.64] ;  /* 0x000000082e302981 */ /* 0x000366000c1e1d00 */
[----:B------:R-:W-:Y:S01]  /*08a0*/  @P2 VIADD R99, R99, 0x100 ;  /* 0x0000010063632836 */ /* 0x000fe20000000000 */
[----:B------:R1:W5:Y:S02]  /*08b0*/  @P2 LDG.E.128 R40, desc[UR8][R58.64] ;  /* 0x000000083a282981 */ /* 0x000364000c1e1d00 */
[----:B------:R-:W3:Y:S01]  /*08c0*/  @P4 LDC.64 R82, c[0x0][0x3e8] ;  /* 0x0000fa00ff524b82 */ /* 0x000ee20000000a00 */
[----:B----4-:R-:W-:-:S07]  /*08d0*/  @P3 IMAD.WIDE.U32 R68, R99, 0x10, R68 ;  /* 0x0000001063443825 */ /* 0x010fce00078e0044 */
[----:B------:R-:W4:Y:S01]  /*08e0*/  @P5 LDC.64 R84, c[0x0][0x3d0] ;  /* 0x0000f400ff545b82 */ /* 0x000f220000000a00 */
[C---:B--2---:R-:W-:Y:S01]  /*08f0*/  @P3 IMAD.WIDE.U32 R70, R99.reuse, 0x10, R70 ;  /* 0x0000001063463825 */ /* 0x044fe200078e0046 */
[----:B------:R-:W-:Y:S01]  /*0900*/  @P3 IADD3 R99, PT, PT, R99, 0x100, RZ ;  /* 0x0000010063633810 */ /* 0x000fe20007ffe0ff */
[----:B------:R-:W5:Y:S05]  /*0910*/  @P3 LDG.E.128 R36, desc[UR8][R68.64] ;  /* 0x0000000844243981 */ /* 0x000f6a000c1e1d00 */
[----:B------:R-:W2:Y:S01]  /*0920*/  @P5 LDC.64 R86, c[0x0][0x3e8] ;  /* 0x0000fa00ff565b82 */ /* 0x000ea20000000a00 */
[C---:B0-----:R-:W-:Y:S01]  /*0930*/  @P4 IMAD.WIDE.U32 R80, R99.reuse, 0x10, R80 ;  /* 0x0000001063504825 */ /* 0x041fe200078e0050 */
[----:B------:R0:W5:Y:S04]  /*0940*/  @P3 LDG.E.128 R28, desc[UR8][R70.64] ;  /* 0x00000008461c3981 */ /* 0x000168000c1e1d00 */
[----:B------:R-:W5:Y:S01]  /*0950*/  @P4 LDG.E.128 R24, desc[UR8][R80.64] ;  /* 0x0000000850184981 */ /* 0x000f62000c1e1d00 */
[----:B---3--:R-:W-:-:S04]  /*0960*/  @P4 IMAD.WIDE.U32 R82, R99, 0x10, R82 ;  /* 0x0000001063524825 */ /* 0x008fc800078e0052 */
[----:B------:R-:W-:Y:S01]  /*0970*/  @P4 VIADD R99, R99, 0x100 ;  /* 0x0000010063634836 */ /* 0x000fe20000000000 */
[----:B------:R-:W5:Y:S03]  /*0980*/  @P4 LDG.E.128 R16, desc[UR8][R82.64] ;  /* 0x0000000852104981 */ /* 0x000f66000c1e1d00 */
[C---:B----4-:R-:W-:Y:S01]  /*0990*/  @P5 IMAD.WIDE.U32 R44, R99.reuse, 0x10, R84 ;  /* 0x00000010632c5825 */ /* 0x050fe200078e0054 */
[----:B------:R-:W-:Y:S02]  /*09a0*/  CS2R R22, SRZ ;  /* 0x0000000000167805 */ /* 0x000fe4000001ff00 */
[----:B------:R-:W-:Y:S02]  /*09b0*/  CS2R R20, SRZ ;  /* 0x0000000000147805 */ /* 0x000fe4000001ff00 */
[----:B------:R-:W-:Y:S02]  /*09c0*/  CS2R R34, SRZ ;  /* 0x0000000000227805 */ /* 0x000fe4000001ff00 */
[----:B------:R-:W-:Y:S01]  /*09d0*/  CS2R R32, SRZ ;  /* 0x0000000000207805 */ /* 0x000fe2000001ff00 */
[----:B------:R3:W5:Y:S01]  /*09e0*/  @P5 LDG.E.128 R12, desc[UR8][R44.64] ;  /* 0x000000082c0c5981 */ /* 0x000762000c1e1d00 */
[----:B--2---:R-:W-:Y:S01]  /*09f0*/  @P5 IMAD.WIDE.U32 R56, R99, 0x10, R86 ;  /* 0x0000001063385825 */ /* 0x004fe200078e0056 */
[----:B-1----:R-:W-:-:S02]  /*0a00*/  CS2R R46, SRZ ;  /* 0x00000000002e7805 */ /* 0x002fc4000001ff00 */
[----:B------:R-:W-:Y:S02]  /*0a10*/  CS2R R58, SRZ ;  /* 0x00000000003a7805 */ /* 0x000fe4000001ff00 */
[----:B0-----:R-:W-:Y:S02]  /*0a20*/  CS2R R70, SRZ ;  /* 0x0000000000467805 */ /* 0x001fe4000001ff00 */
[----:B------:R-:W-:Y:S01]  /*0a30*/  CS2R R68, SRZ ;  /* 0x0000000000447805 */ /* 0x000fe2000001ff00 */
[----:B------:R0:W5:Y:S01]  /*0a40*/  @P5 LDG.E.128 R4, desc[UR8][R56.64] ;  /* 0x0000000838045981 */ /* 0x000162000c1e1d00 */
[----:B------:R-:W-:Y:S02]  /*0a50*/  @P5 CS2R R10, SRZ ;  /* 0x00000000000a5805 */ /* 0x000fe4000001ff00 */
[----:B---3--:R-:W-:Y:S02]  /*0a60*/  CS2R R44, SRZ ;  /* 0x00000000002c7805 */ /* 0x008fe4000001ff00 */
[----:B------:R-:W-:-:S02]  /*0a70*/  @P5 CS2R R8, SRZ ;  /* 0x0000000000085805 */ /* 0x000fc4000001ff00 */
[----:B0-----:R-:W-:-:S07]  /*0a80*/  CS2R R56, SRZ ;  /* 0x0000000000387805 */ /* 0x001fce000001ff00 */
.L_x_20211:
[----:B------:R-:W-:Y:S05]  /*0a90*/  BSYNC.RECONVERGENT B0 ;  /* 0x0000000000007941 */ /* 0x000fea0003800200 */
.L_x_20209:
[----:B------:R-:W0:Y:S02]  /*0aa0*/  LDCU UR5, c[0x0][0x384] ;  /* 0x00007080ff0577ac */ /* 0x000e240008000800 */
[----:B0-----:R-:W-:-:S13]  /*0ab0*/  ISETP.GE.AND P0, PT, R108, UR5, PT ;  /* 0x000000056c007c0c */ /* 0x001fda000bf06270 */
[----:B------:R-:W-:Y:S05]  /*0ac0*/  @P0 EXIT ;  /* 0x000000000000094d */ /* 0x000fea0003800000 */
[----:B------:R-:W0:Y:S01]  /*0ad0*/  LDCU UR5, c[0x0][0x360] ;  /* 0x00006c00ff0577ac */ /* 0x000e220008000800 */
[----:B------:R-:W-:Y:S01]  /*0ae0*/  IMAD.HI.U32 R81, R134, -0x2daee0ad, RZ ;  /* 0xd2511f5386517827 */ /* 0x000fe200078e00ff */
[----:B------:R-:W-:-:S03]  /*0af0*/  IADD3 R87, PT, PT, R3, -0x4498517b, RZ ;  /* 0xbb67ae8503577810 */ /* 0x000fc60007ffe0ff */
[----:B------:R-:W-:Y:S01]  /*0b00*/  HFMA2 R113, -RZ, RZ, 0, 0 ;  /* 0x00000000ff717431 */ /* 0x000fe200000001ff */
[----:B------:R-:W-:Y:S01]  /*0b10*/  ULOP3.LUT UR6, UR4, 0xff, URZ, 0xc0, !UPT ;  /* 0x000000ff04067892 */ /* 0x000fe2000f8ec0ff */
[----:B------:R-:W-:Y:S01]  /*0b20*/  VIADD R84, R2, 0x9e3779b9 ;  /* 0x9e3779b902547836 */ /* 0x000fe20000000000 */
[----:B------:R-:W-:Y:S01]  /*0b30*/  LOP3.LUT R81, R81, R3, RZ, 0x3c, !PT ;  /* 0x0000000351517212 */ /* 0x000fe200078e3cff */
[----:B------:R-:W-:Y:S01]  /*0b40*/  IMAD R86, R134, -0x2daee0ad, RZ ;  /* 0xd2511f5386567824 */ /* 0x000fe200078e02ff */
[----:B------:R-:W-:Y:S01]  /*0b50*/  LOP3.LUT R127, R0, 0x3, RZ, 0xc0, !PT ;  /* 0x00000003007f7812 */ /* 0x000fe200078ec0ff */
[----:B------:R-:W1:Y:S02]  /*0b60*/  LDCU UR7, c[0x0][0x404] ;  /* 0x00008080ff0777ac */ /* 0x000e640008000800 */
[C---:B------:R-:W-:Y:S01]  /*0b70*/  IMAD.HI.U32 R82, R81.reuse, -0x326172a9, RZ ;  /* 0xcd9e8d5751527827 */ /* 0x040fe200078e00ff */
[----:B------:R-:W2:Y:S03]  /*0b80*/  LDCU.U8 UR14, c[0x0][0x410] ;  /* 0x00008200ff0e77ac */ /* 0x000ea60008000000 */
[----:B------:R-:W-:Y:S01]  /*0b90*/  IMAD R81, R81, -0x326172a9, RZ ;  /* 0xcd9e8d5751517824 */ /* 0x000fe200078e02ff */
[----:B------:R-:W3:Y:S01]  /*0ba0*/  LDCU UR15, c[0x0][0x400] ;  /* 0x00008000ff0f77ac */ /* 0x000ee20008000800 */
[----:B0-----:R-:W-:Y:S01]  /*0bb0*/  IMAD R135, R108, UR5, R77 ;  /* 0x000000056c877c24 */ /* 0x001fe2000f8e024d */
[----:B------:R-:W-:-:S03]  /*0bc0*/  USHF.R.U32.HI UR5, URZ, 0x1, UR4 ;  /* 0x00000001ff057899 */ /* 0x000fc60008011604 */
[C---:B------:R-:W-:Y:S01]  /*0bd0*/  IMAD.HI.U32 R80, R135.reuse, -0x326172a9, RZ ;  /* 0xcd9e8d5787507827 */ /* 0x040fe200078e00ff */
[----:B------:R-:W0:Y:S03]  /*0be0*/  LDCU.64 UR12, c[0x0][0x408] ;  /* 0x00008100ff0c77ac */ /* 0x000e260008000a00 */
[----:B------:R-:W-:Y:S01]  /*0bf0*/  IMAD R83, R135, -0x326172a9, RZ ;  /* 0xcd9e8d5787537824 */ /* 0x000fe200078e02ff */
[----:B------:R-:W-:Y:S01]  /*0c00*/  LOP3.LUT R80, R111, R80, R2, 0x96, !PT ;  /* 0x000000506f507212 */ /* 0x000fe200078e9602 */
[----:B------:R-:W-:Y:S01]  /*0c10*/  ULOP3.LUT UR5, UR5, 0x7fffff80, URZ, 0xc0, !UPT ;  /* 0x7fffff8005057892 */ /* 0x000fe2000f8ec0ff */
[----:B------:R-:W4:Y:S02]  /*0c20*/  LDCU.64 UR10, c[0x0][0x3a0] ;  /* 0x00007400ff0a77ac */ /* 0x000f240008000a00 */
[----:B------:R-:W-:Y:S01]  /*0c30*/  LOP3.LUT R82, R84, R83, R82, 0x96, !PT ;  /* 0x0000005354527212 */ /* 0x000fe200078e9652 */
[----:B------:R-:W-:Y:S01]  /*0c40*/  IMAD.HI.U32 R85, R80, -0x2daee0ad, RZ ;  /* 0xd2511f5350557827 */ /* 0x000fe200078e00ff */
[----:B------:R-:W-:-:S03]  /*0c50*/  UPLOP3.LUT UP1, UPT, UPT, UPT, UPT, 0x40, 0x4 ;  /* 0x000000000004789c */ /* 0x000fc60003f2e870 */
[----:B------:R-:W-:Y:S01]  /*0c60*/  IMAD.HI.U32 R84, R82, -0x2daee0ad, RZ ;  /* 0xd2511f5352547827 */ /* 0x000fe200078e00ff */
[----:B------:R-:W-:-:S03]  /*0c70*/  LOP3.LUT R85, R87, R86, R85, 0x96, !PT ;  /* 0x0000005657557212 */ /* 0x000fc600078e9655 */
[----:B------:R-:W-:Y:S02]  /*0c80*/  IMAD R87, R80, -0x2daee0ad, RZ ;  /* 0xd2511f5350577824 */ /* 0x000fe400078e02ff */
[----:B------:R-:W-:-:S03]  /*0c90*/  IMAD.HI.U32 R80, R85, -0x326172a9, RZ ;  /* 0xcd9e8d5755507827 */ /* 0x000fc600078e00ff */
[----:B------:R-:W-:Y:S01]  /*0ca0*/  LOP3.LUT R84, R98, R87, R84, 0x96, !PT ;  /* 0x0000005762547212 */ /* 0x000fe200078e9654 */
[----:B------:R-:W-:Y:S01]  /*0cb0*/  VIADD R83, R2, 0x3c6ef372 ;  /* 0x3c6ef37202537836 */ /* 0x000fe20000000000 */
[----:B------:R-:W-:Y:S01]  /*0cc0*/  IADD3 R87, PT, PT, R3, -0x56f99767, RZ ;  /* 0xa906689903577810 */ /* 0x000fe20007ffe0ff */
[----:B------:R-:W-:-:S03]  /*0cd0*/  IMAD R86, R85, -0x326172a9, RZ ;  /* 0xcd9e8d5755567824 */ /* 0x000fc600078e02ff */
        /* <DEDUP_REMOVED lines=24> */
[----:B------:R-:W-:-:S04]  /*0e60*/  IMAD.HI.U32 R80, R81, -0x326172a9, RZ ;  /* 0xcd9e8d5751507827 */ /* 0x000fc800078e00ff */
[----:B------:R-:W-:Y:S01]  /*0e70*/  IMAD.MOV R84, RZ, RZ, -R78 ;  /* 0x000000ffff547224 */ /* 0x000fe200078e0a4e */
[----:B------:R-:W-:Y:S01]  /*0e80*/  LOP3.LUT R79, R79, R85, R80, 0x96, !PT ;  /* 0x000000554f4f7212 */ /* 0x000fe200078e9650 */
[----:B------:R-:W-:Y:S02]  /*0e90*/  IMAD R78, R81, -0x326172a9, RZ ;  /* 0xcd9e8d57514e7824 */ /* 0x000fe400078e02ff */
[----:B------:R-:W-:-:S04]  /*0ea0*/  IMAD.HI.U32 R81, R83, -0x326172a9, RZ ;  /* 0xcd9e8d5753517827 */ /* 0x000fc800078e00ff */
[----:B------:R-:W-:Y:S01]  /*0eb0*/  IMAD R85, R82, -0x2daee0ad, RZ ;  /* 0xd2511f5352557824 */ /* 0x000fe200078e02ff */
[----:B------:R-:W-:Y:S01]  /*0ec0*/  LOP3.LUT R76, R76, R78, R81, 0x96, !PT ;  /* 0x0000004e4c4c7212 */ /* 0x000fe200078e9651 */
[----:B------:R-:W-:Y:S01]  /*0ed0*/  IMAD.HI.U32 R80, R79, -0x2daee0ad, RZ ;  /* 0xd2511f534f507827 */ /* 0x000fe200078e00ff */
[----:B------:R-:W-:-:S03]  /*0ee0*/  IADD3 R82, PT, PT, R3, 0x1fd5c5a3, RZ ;  /* 0x1fd5c5a303527810 */ /* 0x000fc60007ffe0ff */
[----:B------:R-:W-:Y:S01]  /*0ef0*/  IMAD.SHL.U32 R81, R77, 0x20, RZ ;  /* 0x000000204d517824 */ /* 0x000fe200078e00ff */
[----:B------:R-:W-:Y:S01]  /*0f00*/  LOP3.LUT R80, R82, R85, R80, 0x96, !PT ;  /* 0x0000005552507212 */ /* 0x000fe200078e9650 */
[----:B------:R-:W-:Y:S02]  /*0f10*/  IMAD R78, R79, -0x2daee0ad, RZ ;  /* 0xd2511f534f4e7824 */ /* 0x000fe400078e02ff */
[----:B------:R-:W-:Y:S01]  /*0f20*/  IMAD.HI.U32 R77, R76, -0x2daee0ad, RZ ;  /* 0xd2511f534c4d7827 */ /* 0x000fe200078e00ff */
[----:B------:R-:W-:Y:S02]  /*0f30*/  LOP3.LUT R82, R81, 0x3e0, RZ, 0xc0, !PT ;  /* 0x000003e051527812 */ /* 0x000fe400078ec0ff */
[----:B------:R-:W-:Y:S01]  /*0f40*/  VIADDMNMX R81, R84, UR6, RZ, !PT ;  /* 0x0000000654517c46 */ /* 0x000fe2000f8001ff */
[----:B------:R-:W-:Y:S01]  /*0f50*/  VIADD R79, R3, 0xdb3d7428 ;  /* 0xdb3d7428034f7836 */ /* 0x000fe20000000000 */
[----:B------:R-:W-:Y:S02]  /*0f60*/  IADD3 R82, PT, PT, RZ, -R82, RZ ;  /* 0x80000052ff527210 */ /* 0x000fe40007ffe0ff */
[----:B------:R-:W-:-:S02]  /*0f70*/  VIMNMX R81, PT, PT, R81, 0x20, PT ;  /* 0x0000002051517848 */ /* 0x000fc40003fe0100 */
        /* <DEDUP_REMOVED lines=8> */
[----:B------:R-:W-:Y:S01]  /*1000*/  IMAD R82, R80, -0x326172a9, RZ ;  /* 0xcd9e8d5750527824 */ /* 0x000fe200078e02ff */
[----:B------:R-:W-:Y:S01]  /*1010*/  LOP3.LUT R77, R79, R78, R77, 0x96, !PT ;  /* 0x0000004e4f4d7212 */ /* 0x000fe200078e964d */
[----:B------:R-:W-:Y:S01]  /*1020*/  IMAD R79, R76, -0x2daee0ad, RZ ;  /* 0xd2511f534c4f7824 */ /* 0x000fe200078e02ff */
[----:B------:R-:W-:Y:S01]  /*1030*/  VIADDMNMX R76, R83, UR6, RZ, !PT ;  /* 0x00000006534c7c46 */ /* 0x000fe2000f8001ff */
[----:B------:R-:W-:-:S03]  /*1040*/  IMAD.HI.U32 R80, R128, -0x326172a9, RZ ;  /* 0xcd9e8d5780507827 */ /* 0x000fc600078e00ff */
[----:B------:R-:W-:Y:S01]  /*1050*/  VIMNMX R76, PT, PT, R76, 0x20, PT ;  /* 0x000000204c4c7848 */ /* 0x000fe20003fe0100 */
[----:B------:R-:W-:Y:S01]  /*1060*/  IMAD.HI.U32 R78, R77, -0x2daee0ad, RZ ;  /* 0xd2511f534d4e7827 */ /* 0x000fe200078e00ff */
[----:B------:R-:W-:Y:S02]  /*1070*/  LOP3.LUT R123, R123, R82, R80, 0x96, !PT ;  /* 0x000000527b7b7212 */ /* 0x000fe400078e9650 */
[----:B------:R-:W-:Y:S01]  /*1080*/  LEA R112, R76, UR5, 0x2 ;  /* 0x000000054c707c11 */ /* 0x000fe2000f8e10ff */
[----:B------:R-:W-:Y:S01]  /*1090*/  IMAD R128, R128, -0x326172a9, RZ ;  /* 0xcd9e8d5780807824 */ /* 0x000fe200078e02ff */
[----:B------:R-:W-:Y:S01]  /*10a0*/  LOP3.LUT R125, R125, R79, R78, 0x96, !PT ;  /* 0x0000004f7d7d7212 */ /* 0x000fe200078e964e */
[----:B-1234-:R-:W-:-:S07]  /*10b0*/  IMAD R126, R77, -0x2daee0ad, RZ ;  /* 0xd2511f534d7e7824 */ /* 0x01efce00078e02ff */
.L_x_20534:
[----:B------:R-:W1:Y:S08]  /*10c0*/  LDC.64 R130, c[0x0][0x3f0] ;  /* 0x0000fc00ff827b82 */ /* 0x000e700000000a00 */
[----:B------:R-:W2:Y:S08]  /*10d0*/  LDC R117, c[0x0][0x388] ;  /* 0x0000e200ff757b82 */ /* 0x000eb00000000800 */
[----:B------:R-:W3:Y:S01]  /*10e0*/  LDC.64 R118, c[0x0][0x3f8] ;  /* 0x0000fe00ff767b82 */ /* 0x000ee20000000a00 */
[----:B-1----:R-:W-:-:S05]  /*10f0*/  IMAD.WIDE R130, R108, 0x4, R130 ;  /* 0x000000046c827825 */ /* 0x002fca00078e0282 */
[----:B------:R-:W4:Y:S01]  /*1100*/  LDG.E R0, desc[UR8][R130.64] ;  /* 0x0000000882007981 */ /* 0x000f22000c1e1900 */
[----:B------:R-:W1:Y:S01]  /*1110*/  S2R R116, SR_TID.X ;  /* 0x0000000000747919 */ /* 0x000e620000002100 */
[----:B------:R-:W-:Y:S01]  /*1120*/  ISETP.GE.U32.AND P0, PT, R109, 0x100, PT ;  /* 0x000001006d00780c */ /* 0x000fe20003f06070 */
[----:B------:R-:W-:Y:S01]  /*1130*/  BSSY.RECONVERGENT B0, `(.L_x_20212) ;  /* 0x0000355000007945 */ /* 0x000fe20003800200 */
[----:B---3--:R-:W-:-:S06]  /*1140*/  IMAD.WIDE R118, R108, 0x4, R118 ;  /* 0x000000046c767825 */ /* 0x008fcc00078e0276 */
[----:B-----5:R3:W5:Y:S02]  /*1150*/  LDG.E R118, desc[UR8][R118.64] ;  /* 0x0000000876767981 */ /* 0x020764000c1e1900 */
[----:B---3--:R-:W-:Y:S01]  /*1160*/  IMAD.MOV.U32 R119, RZ, RZ, RZ ;  /* 0x000000ffff777224 */ /* 0x008fe200078e00ff */
[----:B----4-:R-:W-:-:S13]  /*1170*/  ISETP.GE.AND P3, PT, R0, 0x1, PT ;  /* 0x000000010000780c */ /* 0x010fda0003f66270 */
        /* <DEDUP_REMOVED lines=9> */
[----:B------:R-:W-:Y:S06]  /*1210*/  @!P0 BRA `(.L_x_20213) ;  /* 0x0000003400188947 */ /* 0x000fec0003800000 */
[----:B------:R-:W-:-:S04]  /*1220*/  UISETP.NE.U32.AND UP0, UPT, UR10, URZ, UPT ;  /* 0x000000ff0a00728c */ /* 0x000fc8000bf05070 */
[----:B------:R-:W-:Y:S01]  /*1230*/  UISETP.NE.AND.EX UP0, UPT, UR11, URZ, UPT, UP0 ;  /* 0x000000ff0b00728c */ /* 0x000fe2000bf05300 */
[----:B------:R-:W-:Y:S10]  /*1240*/  @!P3 BRA `(.L_x_20214) ;  /* 0x00000000000cb947 */ /* 0x000ff40003800000 */
[----:B------:R-:W1:Y:S02]  /*1250*/  LDC.64 R96, c[0x0][0x390] ;  /* 0x0000e400ff607b82 */ /* 0x000e640000000a00 */
[----:B-1----:R-:W-:-:S06]  /*1260*/  IMAD.WIDE.U32 R96, R119, 0x10, R96 ;  /* 0x0000001077607825 */ /* 0x002fcc00078e0060 */
[----:B------:R-:W5:Y:S02]  /*1270*/  LDG.E.128 R96, desc[UR8][R96.64] ;  /* 0x0000000860607981 */ /* 0x000f64000c1e1d00 */
.L_x_20214:
[----:B------:R-:W-:Y:S05]  /*1280*/  BRA.U !UP0, `(.L_x_20215) ;  /* 0x0000001908647547 */ /* 0x000fea000b800000 */
[----:B------:R-:W1:Y:S02]  /*1290*/  LDC.64 R100, c[0x0][0x3a0] ;  /* 0x0000e800ff647b82 */ /* 0x000e640000000a00 */
[----:B-1----:R-:W-:-:S06]  /*12a0*/  IMAD.WIDE.U32 R100, R120, 0x10, R100 ;  /* 0x0000001078647825 */ /* 0x002fcc00078e0064 */
[----:B------:R-:W2:Y:S01]  /*12b0*/  LDG.E.128 R100, desc[UR8][R100.64] ;  /* 0x0000000864647981 */ /* 0x000ea2000c1e1d00 */
[----:B------:R-:W-:-:S13]  /*12c0*/  ISETP.GT.AND P1, PT, R0, RZ, PT ;  /* 0x000000ff0000720c */ /* 0x000fda0003f24270 */
[----:B------:R-:W-:Y:S01]  /*12d0*/  @!P1 MOV R106, R127 ;  /* 0x0000007f006a9202 */ /* 0x000fe20000000f00 */
[----:B------:R-:W-:Y:S02]  /*12e0*/  @!P1 IMAD.MOV.U32 R124, RZ, RZ, R126 ;  /* 0x000000ffff7c9224 */ /* 0x000fe400078e007e */
[----:B--2---:R-:W-:Y:S01]  /*12f0*/  @!P1 IMAD.MOV.U32 R104, RZ, RZ, R100 ;  /* 0x000000ffff689224 */ /* 0x004fe200078e0064 */
        /* <DEDUP_REMOVED lines=17> */
.L_x_20219:
        /* <DEDUP_REMOVED lines=13> */
.L_x_20221:
[----:B0-----:R-:W-:Y:S05]  /*14e0*/  BSYNC.RECONVERGENT B2 ;  /* 0x0000000000027941 */ /* 0x001fea0003800200 */
.L_x_20220:
        /* <DEDUP_REMOVED lines=58> */
[----:B------:R-:W-:-:S07]  /*1890*/  IMAD.MOV.U32 R104, RZ, RZ, R126 ;  /* 0x000000ffff687224 */ /* 0x000fce00078e007e */
.L_x_20218:
[----:B0-----:R-:W-:Y:S05]  /*18a0*/  BSYNC.RECONVERGENT B1 ;  /* 0x0000000000017941 */ /* 0x001fea0003800200 */
.L_x_20217:
        /* <DEDUP_REMOVED lines=8> */
[----:B------:R-:W-:-:S07]  /*1930*/  FFMA.FTZ R104, R105, R64, R100 ;  /* 0x0000004069687223 */ /* 0x000fce0000010064 */
.L_x_20216:
        /* <DEDUP_REMOVED lines=16> */
.L_x_20225:
        /* <DEDUP_REMOVED lines=13> */
.L_x_20227:
[----:B0-----:R-:W-:Y:S05]  /*1b10*/  BSYNC.RECONVERGENT B2 ;  /* 0x0000000000027941 */ /* 0x001fea0003800200 */
.L_x_20226:
        /* <DEDUP_REMOVED lines=60> */
.L_x_20224:
[----:B0-----:R-:W-:Y:S05]  /*1ee0*/  BSYNC.RECONVERGENT B1 ;  /* 0x0000000000017941 */ /* 0x001fea0003800200 */
.L_x_20223:
        /* <DEDUP_REMOVED lines=8> */
[----:B------:R-:W-:-:S07]  /*1f70*/  FFMA.FTZ R105, R106, R65, R101 ;  /* 0x000000416a697223 */ /* 0x000fce0000010065 */
.L_x_20222:
        /* <DEDUP_REMOVED lines=16> */
.L_x_20231:
        /* <DEDUP_REMOVED lines=13> */
.L_x_20233:
[----:B0-----:R-:W-:Y:S05]  /*2150*/  BSYNC.RECONVERGENT B2 ;  /* 0x0000000000027941 */ /* 0x001fea0003800200 */
.L_x_20232:
        /* <DEDUP_REMOVED lines=55> */
[----:B------:R-:W-:-:S03]  /*24d0*/  LOP3.LUT R123, R123, R126, R129, 0x96, !PT ;  /* 0x0000007e7b7b7212 */ /* 0x000fc600078e9681 */
[----:B------:R-:W-:Y:S01]  /*24e0*/  IMAD.MOV.U32 R126, RZ, RZ, RZ ;  /* 0x000000ffff7e7224 */ /* 0x000fe200078e00ff */
[----:B------:R-:W-:Y:S01]  /*24f0*/  LOP3.LUT R125, R125, R106, R131, 0x96, !PT ;  /* 0x0000006a7d7d7212 */ /* 0x000fe200078e9683 */
[----:B------:R-:W-:Y:S01]  /*2500*/  IMAD.MOV.U32 R106, RZ, RZ, R124 ;  /* 0x000000ffff6a7224 */ /* 0x000fe200078e007c */
[----:B------:R-:W-:-:S07]  /*2510*/  MOV R124, R130 ;  /* 0x00000082007c7202 */ /* 0x000fce0000000f00 */
.L_x_20230:
[----:B0-----:R-:W-:Y:S05]  /*2520*/  BSYNC.RECONVERGENT B1 ;  /* 0x0000000000017941 */ /* 0x001fea0003800200 */
.L_x_20229:
        /* <DEDUP_REMOVED lines=9> */
.L_x_20228:
        /* <DEDUP_REMOVED lines=16> */
.L_x_20237:
        /* <DEDUP_REMOVED lines=13> */
.L_x_20239:
[----:B0-----:R-:W-:Y:S05]  /*2790*/  BSYNC.RECONVERGENT B2 ;  /* 0x0000000000027941 */ /* 0x001fea0003800200 */
.L_x_20238:
        /* <DEDUP_REMOVED lines=61> */
.L_x_20236:
[----:B0-----:R-:W-:Y:S05]  /*2b70*/  BSYNC.RECONVERGENT B1 ;  /* 0x0000000000017941 */ /* 0x001fea0003800200 */
.L_x_20235:
        /* <DEDUP_REMOVED lines=8> */
[----:B------:R-:W-:Y:S01]  /*2c00*/  FFMA.FTZ R107, R126, R67, R103 ;  /* 0x000000437e6b7223 */ /* 0x000fe20000010067 */
[----:B------:R-:W-:Y:S06]  /*2c10*/  BRA `(.L_x_20234) ;  /* 0x0000001800507947 */ /* 0x000fec0003800000 */
.L_x_20215:
        /* <DEDUP_REMOVED lines=20> */
.L_x_20243:
        /* <DEDUP_REMOVED lines=13> */
.L_x_20245:
[----:B0-----:R-:W-:Y:S05]  /*2e30*/  BSYNC.RECONVERGENT B2 ;  /* 0x0000000000027941 */ /* 0x001fea0003800200 */
.L_x_20244:
        /* <DEDUP_REMOVED lines=57> */
[----:B------:R-:W-:Y:S02]  /*31d0*/  LOP3.LUT R125, R105, R104, R125, 0x96, !PT ;  /* 0x00000068697d7212 */ /* 0x000fe400078e967d */
[----:B------:R-:W-:-:S07]  /*31e0*/  MOV R104, R126 ;  /* 0x0000007e00687202 */ /* 0x000fce0000000f00 */
.L_x_20242:
[----:B0-----:R-:W-:Y:S05]  /*31f0*/  BSYNC.RECONVERGENT B1 ;  /* 0x0000000000017941 */ /* 0x001fea0003800200 */
.L_x_20241:
        /* <DEDUP_REMOVED lines=8> */
[----:B------:R-:W-:-:S07]  /*3280*/  FMUL.FTZ R104, R105, R64 ;  /* 0x0000004069687220 */ /* 0x000fce0000410000 */
.L_x_20240:
        /* <DEDUP_REMOVED lines=16> */
.L_x_20249:
        /* <DEDUP_REMOVED lines=13> */
.L_x_20251:
[----:B0-----:R-:W-:Y:S05]  /*3460*/  BSYNC.RECONVERGENT B2 ;  /* 0x0000000000027941 */ /* 0x001fea0003800200 */
.L_x_20250:
        /* <DEDUP_REMOVED lines=50> */
[----:B------:R-:W-:Y:S01]  /*3790*/  IMAD.MOV.U32 R107, RZ, RZ, RZ ;  /* 0x000000ffff6b7224 */ /* 0x000fe200078e00ff */
[----:B------:R-:W-:Y:S01]  /*37a0*/  LOP3.LUT R105, R105, R128, R123, 0x96, !PT ;  /* 0x0000008069697212 */ /* 0x000fe200078e967b */
[----:B------:R-:W-:Y:S02]  /*37b0*/  VIADD R123, R2, 0x8ff34781 ;  /* 0x8ff34781027b7836 */ /* 0x000fe40000000000 */
[----:B------:R-:W-:-:S04]  /*37c0*/  IMAD.WIDE.U32 R128, R125, -0x326172a9, RZ ;  /* 0xcd9e8d577d807825 */ /* 0x000fc800078e00ff */
[----:B------:R-:W-:Y:S01]  /*37d0*/  IMAD.WIDE.U32 R126, R105, -0x2daee0ad, RZ ;  /* 0xd2511f53697e7825 */ /* 0x000fe200078e00ff */
[----:B------:R-:W-:Y:S02]  /*37e0*/  MOV R105, R124 ;  /* 0x0000007c00697202 */ /* 0x000fe40000000f00 */
[----:B------:R-:W-:Y:S01]  /*37f0*/  LOP3.LUT R123, R123, R122, R129, 0x96, !PT ;  /* 0x0000007a7b7b7212 */ /* 0x000fe200078e9681 */
[----:B------:R-:W-:Y:S02]  /*3800*/  VIADD R125, R3, 0x96a522ad ;  /* 0x96a522ad037d7836 */ /* 0x000fe40000000000 */
[----:B------:R-:W-:-:S03]  /*3810*/  IMAD.MOV.U32 R124, RZ, RZ, R126 ;  /* 0x000000ffff7c7224 */ /* 0x000fc600078e007e */
[----:B------:R-:W-:-:S07]  /*3820*/  LOP3.LUT R125, R125, R106, R127, 0x96, !PT ;  /* 0x0000006a7d7d7212 */ /* 0x000fce00078e967f */
.L_x_20248:
[----:B0-----:R-:W-:Y:S05]  /*3830*/  BSYNC.RECONVERGENT B1 ;  /* 0x0000000000017941 */ /* 0x001fea0003800200 */
.L_x_20247:
        /* <DEDUP_REMOVED lines=8> */
[----:B------:R-:W-:-:S07]  /*38c0*/  FMUL.FTZ R105, R106, R65 ;  /* 0x000000416a697220 */ /* 0x000fce0000410000 */
.L_x_20246:
        /* <DEDUP_REMOVED lines=16> */
.L_x_20255:
        /* <DEDUP_REMOVED lines=13> */
.L_x_20257:
[----:B0-----:R-:W-:Y:S05]  /*3aa0*/  BSYNC.RECONVERGENT B2 ;  /* 0x0000000000027941 */ /* 0x001fea0003800200 */
.L_x_20256:
[----:B------:R-:W-:Y:S01]  /*3ab0*/  IMAD.WIDE.U32 R126, R135, -0x326172a9, RZ ;  /* 0xcd9e8d57877e7825 */ /* 0x000fe200078e00ff */
[----:B------:R-:W-:Y:S02]  /*3ac0*/  LOP3.LUT R130, R113, R107, R3, 0x96, !PT ;  /* 0x0000006b71827212 */ /* 0x000fe400078e9603 */
[C---:B------:R-:W-:Y:S01]  /*3ad0*/  IADD3 R125, PT, PT, R3.reuse, 0x76cf5d0a, RZ ;  /* 0x76cf5d0a037d7810 */ /* 0x040fe20007ffe0ff */
        /* <DEDUP_REMOVED lines=38> */
[----:B------:R-:W-:-:S03]  /*3d40*/  IADD3 R125, PT, PT, R3, -0x24c28bd8, RZ ;  /* 0xdb3d7428037d7810 */ /* 0x000fc60007ffe0ff */
[----:B------:R-:W-:Y:S02]  /*3d50*/  VIADD R107, R2, 0x5384540f ;  /* 0x5384540f026b7836 */ /* 0x000fe40000000000 */
[----:B------:R-:W-:-:S03]  /*3d60*/  VIADD R123, R3, 0x1fd5c5a3 ;  /* 0x1fd5c5a3037b7836 */ /* 0x000fc60000000000 */
[----:B------:R-:W-:Y:S02]  /*3d70*/  LOP3.LUT R107, R107, R126, R131, 0x96, !PT ;  /* 0x0000007e6b6b7212 */ /* 0x000fe400078e9683 */
[----:B------:R-:W-:-:S03]  /*3d80*/  LOP3.LUT R123, R123, R106, R129, 0x96, !PT ;  /* 0x0000006a7b7b7212 */ /* 0x000fc600078e9681 */
[----:B------:R-:W-:-:S04]  /*3d90*/  IMAD.WIDE.U32 R106, R107, -0x2daee0ad, RZ ;  /* 0xd2511f536b6a7825 */ /* 0x000fc800078e00ff */
[----:B------:R-:W-:Y:S01]  /*3da0*/  IMAD.WIDE.U32 R126, R123, -0x326172a9, RZ ;  /* 0xcd9e8d577b7e7825 */ /* 0x000fe200078e00ff */
[----:B------:R-:W-:Y:S02]  /*3db0*/  LOP3.LUT R128, R125, R128, R107, 0x96, !PT ;  /* 0x000000807d807212 */ /* 0x000fe400078e966b */
[----:B------:R-:W-:Y:S01]  /*3dc0*/  IADD3 R125, PT, PT, R3, -0x695add53, RZ ;  /* 0x96a522ad037d7810 */ /* 0x000fe20007ffe0ff */
        /* <DEDUP_REMOVED lines=10> */
.L_x_20254:
[----:B0-----:R-:W-:Y:S05]  /*3e70*/  BSYNC.RECONVERGENT B1 ;  /* 0x0000000000017941 */ /* 0x001fea0003800200 */
.L_x_20253:
        /* <DEDUP_REMOVED lines=9> */
.L_x_20252:
        /* <DEDUP_REMOVED lines=16> */
.L_x_20260:
        /* <DEDUP_REMOVED lines=13> */
.L_x_20262:
[----:B0-----:R-:W-:Y:S05]  /*40e0*/  BSYNC.RECONVERGENT B2 ;  /* 0x0000000000027941 */ /* 0x001fea0003800200 */
.L_x_20261:
        /* <DEDUP_REMOVED lines=61> */
.L_x_20259:
[----:B0-----:R-:W-:Y:S05]  /*44c0*/  BSYNC.RECONVERGENT B1 ;  /* 0x0000000000017941 */ /* 0x001fea0003800200 */
.L_x_20258:
        /* <DEDUP_REMOVED lines=8> */
[----:B------:R-:W-:-:S07]  /*4550*/  FMUL.FTZ R107, R126, R67 ;  /* 0x000000437e6b7220 */ /* 0x000fce0000410000 */
.L_x_20234:
[----:B------:R-:W1:Y:S01]  /*4560*/  LDC.64 R130, c[0x0][0x3a8] ;  /* 0x0000ea00ff827b82 */ /* 0x000e620000000a00 */
[----:B------:R-:W-:Y:S02]  /*4570*/  IMAD.MOV.U32 R126, RZ, RZ, R124 ;  /* 0x000000ffff7e7224 */ /* 0x000fe400078e007c */
[----:B-1----:R-:W-:-:S05]  /*4580*/  IMAD.WIDE.U32 R130, R120, 0x10, R130 ;  /* 0x0000001078827825 */ /* 0x002fca00078e0082 */
[----:B------:R1:W-:Y:S01]  /*4590*/  STG.E.128 desc[UR8][R130.64], R104 ;  /* 0x0000006882007986 */ /* 0x0003e2000c101d08 */
[----:B------:R-:W-:Y:S05]  /*45a0*/  @!P3 BRA `(.L_x_20263) ;  /* 0x00000000002cb947 */ /* 0x000fea0003800000 */
[----:B-1----:R-:W1:Y:S01]  /*45b0*/  LDC.64 R130, c[0x0][0x3b0] ;  /* 0x0000ec00ff827b82 */ /* 0x002e620000000a00 */
[----:B------:R-:W-:Y:S01]  /*45c0*/  IMAD.U32 R129, R114, 0x10000, RZ ;  /* 0x0001000072817824 */ /* 0x000fe200078e00ff */
[----:B------:R-:W-:Y:S02]  /*45d0*/  LOP3.LUT R124, R115, 0xffff, RZ, 0xc0, !PT ;  /* 0x0000ffff737c7812 */ /* 0x000fe400078ec0ff */
[----:B------:R-:W-:Y:S02]  /*45e0*/  LOP3.LUT R133, R122, 0xff, RZ, 0xc0, !PT ;  /* 0x000000ff7a857812 */ /* 0x000fe400078ec0ff */
[----:B------:R-:W-:-:S04]  /*45f0*/  LOP3.LUT R129, R129, 0xff0000, RZ, 0xc0, !PT ;  /* 0x00ff000081817812 */ /* 0x000fc800078ec0ff */
[----:B------:R-:W-:Y:S02]  /*4600*/  LEA R124, R124, R129, 0x18 ;  /* 0x000000817c7c7211 */ /* 0x000fe400078ec0ff */
[----:B------:R-:W-:-:S03]  /*4610*/  LOP3.LUT R129, R121, 0xff, RZ, 0xc0, !PT ;  /* 0x000000ff79817812 */ /* 0x000fc600078ec0ff */
[----:B------:R-:W-:-:S04]  /*4620*/  IMAD R124, R133, 0x100, R124 ;  /* 0x00000100857c7824 */ /* 0x000fc800078e027c */
[----:B------:R-:W-:Y:S02]  /*4630*/  IMAD.IADD R129, R124, 0x1, R129 ;  /* 0x000000017c817824 */ /* 0x000fe400078e0281 */
[----:B-1----:R-:W-:-:S05]  /*4640*/  IMAD.WIDE.U32 R130, R119, 0x4, R130 ;  /* 0x0000000477827825 */ /* 0x002fca00078e0082 */
[----:B------:R2:W-:Y:S02]  /*4650*/  STG.E desc[UR8][R130.64], R129 ;  /* 0x0000008182007986 */ /* 0x0005e4000c101908 */
.L_x_20263:
[----:B------:R-:W-:Y:S01]  /*4660*/  IADD3 R120, PT, PT, R120, 0x100, RZ ;  /* 0x0000010078787810 */ /* 0x000fe20007ffe0ff */
[----:B------:R-:W-:-:S07]  /*4670*/  VIADD R119, R119, 0x100 ;  /* 0x0000010077777836 */ /* 0x000fce0000000000 */
.L_x_20213:
[----:B0-----:R-:W-:Y:S05]  /*4680*/  BSYNC.RECONVERGENT B0 ;  /* 0x0000000000007941 */ /* 0x001fea0003800200 */
.L_x_20212:
[----:B------:R-:W-:Y:S01]  /*4690*/  ISETP.GE.U32.AND P1, PT, R109, 0x200, PT ;  /* 0x000002006d00780c */ /* 0x000fe20003f26070 */
[----:B------:R-:W-:Y:S03]  /*46a0*/  BSSY.RECONVERGENT B0, `(.L_x_20264) ;  /* 0x0000348000007945 */ /* 0x000fe60003800200 */
[----:B------:R-:W-:-:S09]  /*46b0*/  P2R R136, PR, RZ, 0x2 ;  /* 0x00000002ff887803 */ /* 0x000fd20000000000 */
        /* <DEDUP_REMOVED lines=8> */
[----:B------:R0:W5:Y:S01]  /*4740*/  @P1 LDG.E.128 R100, desc[UR8][R78.64] ;  /* 0x000000084e641981 */ /* 0x000162000c1e1d00 */
[----:B------:R-:W-:Y:S05]  /*4750*/  @!P1 BRA `(.L_x_20266) ;  /* 0x0000001800589947 */ /* 0x000fea0003800000 */
[----:B------:R-:W-:Y:S01]  /*4760*/  ISETP.GT.AND P1, PT, R0, RZ, PT ;  /* 0x000000ff0000720c */ /* 0x000fe20003f24270 */
[----:B0-----:R-:W-:Y:S01]  /*4770*/  IMAD.MOV.U32 R78, RZ, RZ, R127 ;  /* 0x000000ffff4e7224 */ /* 0x001fe200078e007f */
[----:B------:R-:W-:Y:S01]  /*4780*/  MOV R124, R126 ;  /* 0x0000007e007c7202 */ /* 0x000fe20000000f00 */
[----:B-----5:R-:W-:-:S10]  /*4790*/  IMAD.MOV.U32 R76, RZ, RZ, R100 ;  /* 0x000000ffff4c7224 */ /* 0x020fd400078e0064 */
        /* <DEDUP_REMOVED lines=17> */
.L_x_20270:
        /* <DEDUP_REMOVED lines=13> */
.L_x_20272:
[----:B------:R-:W-:Y:S05]  /*4980*/  BSYNC.RECONVERGENT B2 ;  /* 0x0000000000027941 */ /* 0x000fea0003800200 */
.L_x_20271:
[----:B------:R-:W-:Y:S01]  /*4990*/  IMAD.WIDE.U32 R78, R135, -0x326172a9, RZ ;  /* 0xcd9e8d57874e7825 */ /* 0x000fe200078e00ff */
[----:B------:R-:W-:Y:S02]  /*49a0*/  LOP3.LUT R128, R113, R77, R3, 0x96, !PT ;  /* 0x0000004d71807212 */ /* 0x000fe400078e9603 */
[----:B------:R-:W-:Y:S01]  /*49b0*/  IADD3 R77, PT, PT, R2, -0x61c88647, RZ ;  /* 0x9e3779b9024d7810 */ /* 0x000fe20007ffe0ff */
[----:B------:R-:W-:Y:S01]  /*49c0*/  VIADD R123, R3, 0x76cf5d0a ;  /* 0x76cf5d0a037b7836 */ /* 0x000fe20000000000 */
[----:B------:R-:W-:Y:S01]  /*49d0*/  LOP3.LUT R124, R111, R79, R2, 0x96, !PT ;  /* 0x0000004f6f7c7212 */ /* 0x000fe200078e9602 */
[----:B--2---:R-:W-:Y:S01]  /*49e0*/  IMAD.WIDE.U32 R128, R128, -0x326172a9, RZ ;  /* 0xcd9e8d5780807825 */ /* 0x004fe200078e00ff */
        /* <DEDUP_REMOVED lines=53> */
.L_x_20269:
[----:B------:R-:W-:Y:S05]  /*4d40*/  BSYNC.RECONVERGENT B1 ;  /* 0x0000000000017941 */ /* 0x000fea0003800200 */
.L_x_20268:
[----:B------:R-:W-:Y:S01]  /*4d50*/  I2FP.F32.U32 R76, R76 ;  /* 0x0000004c004c7245 */ /* 0x000fe20000201000 */
[----:B------:R-:W-:Y:S02]  /*4d60*/  IMAD.MOV.U32 R77, RZ, RZ, 0x2f800000 ;  /* 0x2f800000ff4d7424 */ /* 0x000fe400078e00ff */
[----:B------:R-:W-:Y:S02]  /*4d70*/  FMUL.FTZ R79, R96, UR13 ;  /* 0x0000000d604f7c20 */ /* 0x000fe40008410000 */
[----:B------:R-:W-:Y:S02]  /*4d80*/  FFMA.FTZ R76, R76, R77, 1.1641532182693481445e-10 ;  /* 0x2f0000004c4c7423 */ /* 0x000fe4000001004d */
[----:B------:R-:W-:-:S03]  /*4d90*/  FMUL.FTZ R77, R79, UR12 ;  /* 0x0000000c4f4d7c20 */ /* 0x000fc60008410000 */
[----:B------:R-:W-:-:S04]  /*4da0*/  FSETP.GTU.FTZ.AND P2, PT, R76, UR7, PT ;  /* 0x000000074c007c0b */ /* 0x000fc8000bf5c000 */
[----:B------:R-:W-:Y:S02]  /*4db0*/  FSEL R77, R77, RZ, !P2 ;  /* 0x000000ff4d4d7208 */ /* 0x000fe40005000000 */
[----:B------:R-:W-:-:S03]  /*4dc0*/  SEL R121, RZ, 0x1, P2 ;  /* 0x00000001ff797807 */ /* 0x000fc60001000000 */
[----:B------:R-:W-:-:S07]  /*4dd0*/  FFMA.FTZ R76, R77, R52, R100 ;  /* 0x000000344d4c7223 */ /* 0x000fce0000010064 */
.L_x_20267:
        /* <DEDUP_REMOVED lines=16> */
.L_x_20276:
        /* <DEDUP_REMOVED lines=13> */
.L_x_20278:
[----:B------:R-:W-:Y:S05]  /*4fb0*/  BSYNC.RECONVERGENT B2 ;  /* 0x0000000000027941 */ /* 0x000fea0003800200 */
.L_x_20277:
[----:B------:R-:W-:Y:S01]  /*4fc0*/  IMAD.WIDE.U32 R122, R135, -0x326172a9, RZ ;  /* 0xcd9e8d57877a7825 */ /* 0x000fe200078e00ff */
[----:B------:R-:W-:Y:S02]  /*4fd0*/  LOP3.LUT R128, R113, R79, R3, 0x96, !PT ;  /* 0x0000004f71807212 */ /* 0x000fe400078e9603 */
[----:B------:R-:W-:Y:S01]  /*4fe0*/  IADD3 R77, PT, PT, R2, -0x61c88647, RZ ;  /* 0x9e3779b9024d7810 */ /* 0x000fe20007ffe0ff */
[----:B------:R-:W-:Y:S01]  /*4ff0*/  VIADD R79, R3, 0xbb67ae85 ;  /* 0xbb67ae85034f7836 */ /* 0x000fe20000000000 */
[----:B------:R-:W-:Y:S01]  /*5000*/  LOP3.LUT R126, R111, R123, R2, 0x96, !PT ;  /* 0x0000007b6f7e7212 */ /* 0x000fe200078e9602 */
[----:B--2---:R-:W-:-:S04]  /*5010*/  IMAD.WIDE.U32 R128, R128, -0x326172a9, RZ ;  /* 0xcd9e8d5780807825 */ /* 0x004fc800078e00ff */
        /* <DEDUP_REMOVED lines=54> */
.L_x_20275:
[----:B------:R-:W-:Y:S05]  /*5380*/  BSYNC.RECONVERGENT B1 ;  /* 0x0000000000017941 */ /* 0x000fea0003800200 */
.L_x_20274:
[----:B------:R-:W-:Y:S01]  /*5390*/  HFMA2 R78, -RZ, RZ, 0.1171875, 0 ;  /* 0x2f800000ff4e7431 */ /* 0x000fe200000001ff */
[----:B------:R-:W-:Y:S01]  /*53a0*/  I2FP.F32.U32 R77, R77 ;  /* 0x0000004d004d7245 */ /* 0x000fe20000201000 */
[----:B------:R-:W-:-:S04]  /*53b0*/  FMUL.FTZ R122, R97, UR13 ;  /* 0x0000000d617a7c20 */ /* 0x000fc80008410000 */
[----:B------:R-:W-:Y:S01]  /*53c0*/  FFMA.FTZ R77, R77, R78, 1.1641532182693481445e-10 ;  /* 0x2f0000004d4d7423 */ /* 0x000fe2000001004e */
[----:B------:R-:W-:-:S04]  /*53d0*/  FMUL.FTZ R78, R122, UR12 ;  /* 0x0000000c7a4e7c20 */ /* 0x000fc80008410000 */
[----:B------:R-:W-:-:S04]  /*53e0*/  FSETP.GTU.FTZ.AND P2, PT, R77, UR7, PT ;  /* 0x000000074d007c0b */ /* 0x000fc8000bf5c000 */
[----:B------:R-:W-:Y:S02]  /*53f0*/  FSEL R78, R78, RZ, !P2 ;  /* 0x000000ff4e4e7208 */ /* 0x000fe40005000000 */
[----:B------:R-:W-:-:S03]  /*5400*/  SEL R122, RZ, 0x1, P2 ;  /* 0x00000001ff7a7807 */ /* 0x000fc60001000000 */
[----:B------:R-:W-:-:S07]  /*5410*/  FFMA.FTZ R77, R78, R53, R101 ;  /* 0x000000354e4d7223 */ /* 0x000fce0000010065 */
.L_x_20273:
        /* <DEDUP_REMOVED lines=16> */
.L_x_20282:
        /* <DEDUP_REMOVED lines=13> */
.L_x_20284:
[----:B------:R-:W-:Y:S05]  /*55f0*/  BSYNC.RECONVERGENT B2 ;  /* 0x0000000000027941 */ /* 0x000fea0003800200 */
.L_x_20283:
        /* <DEDUP_REMOVED lines=60> */
.L_x_20281:
[----:B------:R-:W-:Y:S05]  /*59c0*/  BSYNC.RECONVERGENT B1 ;  /* 0x0000000000017941 */ /* 0x000fea0003800200 */
.L_x_20280:
        /* <DEDUP_REMOVED lines=9> */
.L_x_20279:
        /* <DEDUP_REMOVED lines=16> */
.L_x_20288:
        /* <DEDUP_REMOVED lines=13> */
.L_x_20290:
[----:B------:R-:W-:Y:S05]  /*5c30*/  BSYNC.RECONVERGENT B2 ;  /* 0x0000000000027941 */ /* 0x000fea0003800200 */
.L_x_20289:
[----:B--2---:R-:W-:Y:S01]  /*5c40*/  IMAD.WIDE.U32 R128, R135, -0x326172a9, RZ ;  /* 0xcd9e8d5787807825 */ /* 0x004fe200078e00ff */
[----:B------:R-:W-:Y:S02]  /*5c50*/  LOP3.LUT R132, R113, R127, R3, 0x96, !PT ;  /* 0x0000007f71847212 */ /* 0x000fe400078e9603 */
        /* <DEDUP_REMOVED lines=59> */
.L_x_20287:
[----:B------:R-:W-:Y:S05]  /*6010*/  BSYNC.RECONVERGENT B1 ;  /* 0x0000000000017941 */ /* 0x000fea0003800200 */
.L_x_20286:
        /* <DEDUP_REMOVED lines=8> */
[----:B------:R-:W-:Y:S01]  /*60a0*/  FFMA.FTZ R79, R126, R55, R103 ;  /* 0x000000377e4f7223 */ /* 0x000fe20000010067 */
[----:B------:R-:W-:Y:S06]  /*60b0*/  BRA `(.L_x_20285) ;  /* 0x0000001800507947 */ /* 0x000fec0003800000 */
.L_x_20266:
        /* <DEDUP_REMOVED lines=20> */
.L_x_20294:
        /* <DEDUP_REMOVED lines=13> */
.L_x_20296:
[----:B------:R-:W-:Y:S05]  /*62d0*/  BSYNC.RECONVERGENT B2 ;  /* 0x0000000000027941 */ /* 0x000fea0003800200 */
.L_x_20295:
[----:B------:R-:W-:Y:S01]  /*62e0*/  IMAD.WIDE.U32 R78, R135, -0x326172a9, RZ ;  /* 0xcd9e8d57874e7825 */ /* 0x000fe200078e00ff */
[----:B------:R-:W-:Y:S02]  /*62f0*/  LOP3.LUT R128, R113, R77, R3, 0x96, !PT ;  /* 0x0000004d71807212 */ /* 0x000fe400078e9603 */
[C---:B------:R-:W-:Y:S01]  /*6300*/  IADD3 R121, PT, PT, R2.reuse, 0x3c6ef372, RZ ;  /* 0x3c6ef37202797810 */ /* 0x040fe20007ffe0ff */
[----:B------:R-:W-:Y:S01]  /*6310*/  VIADD R77, R2, 0x9e3779b9 ;  /* 0x9e3779b9024d7836 */ /* 0x000fe20000000000 */
[----:B------:R-:W-:Y:S01]  /*6320*/  LOP3.LUT R124, R111, R79, R2, 0x96, !PT ;  /* 0x0000004f6f7c7212 */ /* 0x000fe200078e9602 */
[----:B--2---:R-:W-:Y:S01]  /*6330*/  IMAD.WIDE.U32 R128, R128, -0x326172a9, RZ ;  /* 0xcd9e8d5780807825 */ /* 0x004fe200078e00ff */
        /* <DEDUP_REMOVED lines=52> */
[----:B------:R-:W-:-:S07]  /*6680*/  IMAD.MOV.U32 R76, RZ, RZ, R126 ;  /* 0x000000ffff4c7224 */ /* 0x000fce00078e007e */
.L_x_20293:
[----:B------:R-:W-:Y:S05]  /*6690*/  BSYNC.RECONVERGENT B1 ;  /* 0x0000000000017941 */ /* 0x000fea0003800200 */
.L_x_20292:
        /* <DEDUP_REMOVED lines=9> */
.L_x_20291:
        /* <DEDUP_REMOVED lines=16> */
.L_x_20300:
        /* <DEDUP_REMOVED lines=13> */
.L_x_20302:
[----:B------:R-:W-:Y:S05]  /*6900*/  BSYNC.RECONVERGENT B2 ;  /* 0x0000000000027941 */ /* 0x000fea0003800200 */
.L_x_20301:
        /* <DEDUP_REMOVED lines=50> */
[----:B------:R-:W-:Y:S01]  /*6c30*/  IMAD.MOV.U32 R79, RZ, RZ, RZ ;  /* 0x000000ffff4f7224 */ /* 0x000fe200078e00ff */
[----:B------:R-:W-:Y:S01]  /*6c40*/  LOP3.LUT R77, R77, R128, R123, 0x96, !PT ;  /* 0x000000804d4d7212 */ /* 0x000fe200078e967b */
[----:B------:R-:W-:Y:S02]  /*6c50*/  VIADD R123, R2, 0x8ff34781 ;  /* 0x8ff34781027b7836 */ /* 0x000fe40000000000 */
[----:B------:R-:W-:Y:S01]  /*6c60*/  IMAD.WIDE.U32 R128, R125, -0x326172a9, RZ ;  /* 0xcd9e8d577d807825 */ /* 0x000fe200078e00ff */
[----:B------:R-:W-:-:S03]  /*6c70*/  IADD3 R125, PT, PT, R3, -0x695add53, RZ ;  /* 0x96a522ad037d7810 */ /* 0x000fc60007ffe0ff */
[----:B------:R-:W-:Y:S01]  /*6c80*/  IMAD.WIDE.U32 R126, R77, -0x2daee0ad, RZ ;  /* 0xd2511f534d7e7825 */ /* 0x000fe200078e00ff */
[----:B------:R-:W-:-:S03]  /*6c90*/  LOP3.LUT R123, R123, R122, R129, 0x96, !PT ;  /* 0x0000007a7b7b7212 */ /* 0x000fc600078e9681 */
[----:B------:R-:W-:Y:S01]  /*6ca0*/  IMAD.MOV.U32 R77, RZ, RZ, R124 ;  /* 0x000000ffff4d7224 */ /* 0x000fe200078e007c */
[----:B------:R-:W-:Y:S02]  /*6cb0*/  LOP3.LUT R125, R125, R78, R127, 0x96, !PT ;  /* 0x0000004e7d7d7212 */ /* 0x000fe400078e967f */
[----:B------:R-:W-:-:S07]  /*6cc0*/  MOV R124, R126 ;  /* 0x0000007e007c7202 */ /* 0x000fce0000000f00 */
.L_x_20299:
[----:B------:R-:W-:Y:S05]  /*6cd0*/  BSYNC.RECONVERGENT B1 ;  /* 0x0000000000017941 */ /* 0x000fea0003800200 */
.L_x_20298:
        /* <DEDUP_REMOVED lines=9> */
.L_x_20297:
        /* <DEDUP_REMOVED lines=16> */
.L_x_20306:
        /* <DEDUP_REMOVED lines=13> */
.L_x_20308:
[----:B------:R-:W-:Y:S05]  /*6f40*/  BSYNC.RECONVERGENT B2 ;  /* 0x0000000000027941 */ /* 0x000fea0003800200 */
.L_x_20307:
        /* <DEDUP_REMOVED lines=60> */
.L_x_20305:
[----:B------:R-:W-:Y:S05]  /*7310*/  BSYNC.RECONVERGENT B1 ;  /* 0x0000000000017941 */ /* 0x000fea0003800200 */
.L_x_20304:
        /* <DEDUP_REMOVED lines=9> */
.L_x_20303:
        /* <DEDUP_REMOVED lines=16> */
.L_x_20311:
        /* <DEDUP_REMOVED lines=13> */
.L_x_20313:
[----:B------:R-:W-:Y:S05]  /*7580*/  BSYNC.RECONVERGENT B2 ;  /* 0x0000000000027941 */ /* 0x000fea0003800200 */
.L_x_20312:
        /* <DEDUP_REMOVED lines=61> */
.L_x_20310:
[----:B------:R-:W-:Y:S05]  /*7960*/  BSYNC.RECONVERGENT B1 ;  /* 0x0000000000017941 */ /* 0x000fea0003800200 */
.L_x_20309:
        /* <DEDUP_REMOVED lines=9> */
.L_x_20285:
[----:B-12---:R-:W0:Y:S01]  /*7a00*/  LDC.64 R130, c[0x0][0x3a8] ;  /* 0x0000ea00ff827b82 */ /* 0x006e220000000a00 */
        /* <DEDUP_REMOVED lines=15> */
.L_x_20314:
[----:B------:R-:W-:Y:S01]  /*7b00*/  VIADD R120, R120, 0x100 ;  /* 0x0000010078787836 */ /* 0x000fe20000000000 */
[----:B------:R-:W-:-:S07]  /*7b10*/  IADD3 R119, PT, PT, R119, 0x100, RZ ;  /* 0x0000010077777810 */ /* 0x000fce0007ffe0ff */
.L_x_20265:
[----:B------:R-:W-:Y:S05]  /*7b20*/  BSYNC.RECONVERGENT B0 ;  /* 0x0000000000007941 */ /* 0x000fea0003800200 */
.L_x_20264:
[----:B------:R-:W-:Y:S01]  /*7b30*/  ISETP.GE.U32.AND P1, PT, R109, 0x300, PT ;  /* 0x000003006d00780c */ /* 0x000fe20003f26070 */
[----:B------:R-:W-:Y:S03]  /*7b40*/  BSSY.RECONVERGENT B0, `(.L_x_20315) ;  /* 0x0000348000007945 */ /* 0x000fe60003800200 */
[----:B------:R-:W-:-:S09]  /*7b50*/  P2R R137, PR, RZ, 0x2 ;  /* 0x00000002ff897803 */ /* 0x000fd20000000000 */
        /* <DEDUP_REMOVED lines=8> */
[----:B------:R3:W5:Y:S01]  /*7be0*/  @P1 LDG.E.128 R100, desc[UR8][R82.64] ;  /* 0x0000000852641981 */ /* 0x000762000c1e1d00 */
[----:B------:R-:W-:Y:S05]  /*7bf0*/  @!P1 BRA `(.L_x_20317) ;  /* 0x0000001800589947 */ /* 0x000fea0003800000 */
[----:B------:R-:W-:Y:S01]  /*7c00*/  ISETP.GT.AND P1, PT, R0, RZ, PT ;  /* 0x000000ff0000720c */ /* 0x000fe20003f24270 */
[----:B---3--:R-:W-:Y:S01]  /*7c10*/  IMAD.MOV.U32 R82, RZ, RZ, R127 ;  /* 0x000000ffff527224 */ /* 0x008fe200078e007f */
[----:B------:R-:W-:Y:S01]  /*7c20*/  MOV R124, R126 ;  /* 0x0000007e007c7202 */ /* 0x000fe20000000f00 */
        /* <DEDUP_REMOVED lines=18> */
.L_x_20321:
        /* <DEDUP_REMOVED lines=13> */
.L_x_20323:
[----:B------:R-:W-:Y:S05]  /*7e20*/  BSYNC.RECONVERGENT B2 ;  /* 0x0000000000027941 */ /* 0x000fea0003800200 */
.L_x_20322:
[----:B------:R-:W-:Y:S01]  /*7e30*/  IMAD.WIDE.U32 R82, R135, -0x326172a9, RZ ;  /* 0xcd9e8d5787527825 */ /* 0x000fe200078e00ff */
[----:B------:R-:W-:Y:S02]  /*7e40*/  LOP3.LUT R128, R113, R81, R3, 0x96, !PT ;  /* 0x0000005171807212 */ /* 0x000fe400078e9603 */
[C---:B------:R-:W-:Y:S01]  /*7e50*/  IADD3 R81, PT, PT, R2.reuse, -0x61c88647, RZ ;  /* 0x9e3779b902517810 */ /* 0x040fe20007ffe0ff */
[----:B------:R-:W-:Y:S01]  /*7e60*/  VIADD R121, R2, 0x3c6ef372 ;  /* 0x3c6ef37202797836 */ /* 0x000fe20000000000 */
[----:B------:R-:W-:Y:S01]  /*7e70*/  LOP3.LUT R124, R111, R83, R2, 0x96, !PT ;  /* 0x000000536f7c7212 */ /* 0x000fe200078e9602 */
[----:B-12---:R-:W-:Y:S01]  /*7e80*/  IMAD.WIDE.U32 R128, R128, -0x326172a9, RZ ;  /* 0xcd9e8d5780807825 */ /* 0x006fe200078e00ff */
        /* <DEDUP_REMOVED lines=51> */
[----:B------:R-:W-:Y:S02]  /*81c0*/  LOP3.LUT R125, R81, R80, R125, 0x96, !PT ;  /* 0x00000050517d7212 */ /* 0x000fe400078e967d */
[----:B------:R-:W-:-:S07]  /*81d0*/  MOV R80, R126 ;  /* 0x0000007e00507202 */ /* 0x000fce0000000f00 */
.L_x_20320:
[----:B------:R-:W-:Y:S05]  /*81e0*/  BSYNC.RECONVERGENT B1 ;  /* 0x0000000000017941 */ /* 0x000fea0003800200 */
.L_x_20319:
        /* <DEDUP_REMOVED lines=9> */
.L_x_20318:
        /* <DEDUP_REMOVED lines=16> */
.L_x_20327:
        /* <DEDUP_REMOVED lines=13> */
.L_x_20329:
[----:B------:R-:W-:Y:S05]  /*8450*/  BSYNC.RECONVERGENT B2 ;  /* 0x0000000000027941 */ /* 0x000fea0003800200 */
.L_x_20328:
[----:B------:R-:W-:Y:S01]  /*8460*/  IMAD.WIDE.U32 R122, R135, -0x326172a9, RZ ;  /* 0xcd9e8d57877a7825 */ /* 0x000fe200078e00ff */
[----:B------:R-:W-:Y:S02]  /*8470*/  LOP3.LUT R128, R113, R83, R3, 0x96, !PT ;  /* 0x0000005371807212 */ /* 0x000fe400078e9603 */
[----:B------:R-:W-:Y:S01]  /*8480*/  IADD3 R81, PT, PT, R2, -0x61c88647, RZ ;  /* 0x9e3779b902517810 */ /* 0x000fe20007ffe0ff */
[----:B------:R-:W-:Y:S01]  /*8490*/  VIADD R83, R3, 0xbb67ae85 ;  /* 0xbb67ae8503537836 */ /* 0x000fe20000000000 */
[----:B------:R-:W-:Y:S01]  /*84a0*/  LOP3.LUT R126, R111, R123, R2, 0x96, !PT ;  /* 0x0000007b6f7e7212 */ /* 0x000fe200078e9602 */
[----:B-12---:R-:W-:Y:S01]  /*84b0*/  IMAD.WIDE.U32 R128, R128, -0x326172a9, RZ ;  /* 0xcd9e8d5780807825 */ /* 0x006fe200078e00ff */
        /* <DEDUP_REMOVED lines=48> */
[----:B------:R-:W-:Y:S01]  /*87c0*/  IMAD.WIDE.U32 R126, R81, -0x2daee0ad, RZ ;  /* 0xd2511f53517e7825 */ /* 0x000fe200078e00ff */
[----:B------:R-:W-:Y:S02]  /*87d0*/  MOV R81, R124 ;  /* 0x0000007c00517202 */ /* 0x000fe40000000f00 */
[----:B------:R-:W-:Y:S01]  /*87e0*/  LOP3.LUT R123, R123, R122, R129, 0x96, !PT ;  /* 0x0000007a7b7b7212 */ /* 0x000fe200078e9681 */
[----:B------:R-:W-:Y:S02]  /*87f0*/  VIADD R125, R3, 0x96a522ad ;  /* 0x96a522ad037d7836 */ /* 0x000fe40000000000 */
[----:B------:R-:W-:-:S03]  /*8800*/  IMAD.MOV.U32 R124, RZ, RZ, R126 ;  /* 0x000000ffff7c7224 */ /* 0x000fc600078e007e */
[----:B------:R-:W-:-:S07]  /*8810*/  LOP3.LUT R125, R125, R82, R127, 0x96, !PT ;  /* 0x000000527d7d7212 */ /* 0x000fce00078e967f */
.L_x_20326:
[----:B------:R-:W-:Y:S05]  /*8820*/  BSYNC.RECONVERGENT B1 ;  /* 0x0000000000017941 */ /* 0x000fea0003800200 */
.L_x_20325:
        /* <DEDUP_REMOVED lines=9> */
.L_x_20324:
        /* <DEDUP_REMOVED lines=16> */
.L_x_20333:
        /* <DEDUP_REMOVED lines=13> */
.L_x_20335:
[----:B------:R-:W-:Y:S05]  /*8a90*/  BSYNC.RECONVERGENT B2 ;  /* 0x0000000000027941 */ /* 0x000fea0003800200 */
.L_x_20334:
        /* <DEDUP_REMOVED lines=60> */
.L_x_20332:
[----:B------:R-:W-:Y:S05]  /*8e60*/  BSYNC.RECONVERGENT B1 ;  /* 0x0000000000017941 */ /* 0x000fea0003800200 */
.L_x_20331:
        /* <DEDUP_REMOVED lines=9> */
.L_x_20330:
        /* <DEDUP_REMOVED lines=16> */
.L_x_20339:
        /* <DEDUP_REMOVED lines=13> */
.L_x_20341:
[----:B------:R-:W-:Y:S05]  /*90d0*/  BSYNC.RECONVERGENT B2 ;  /* 0x0000000000027941 */ /* 0x000fea0003800200 */
.L_x_20340:
[----:B-12---:R-:W-:Y:S01]  /*90e0*/  IMAD.WIDE.U32 R128, R135, -0x326172a9, RZ ;  /* 0xcd9e8d5787807825 */ /* 0x006fe200078e00ff */
[----:B------:R-:W-:Y:S02]  /*90f0*/  LOP3.LUT R132, R113, R127, R3, 0x96, !PT ;  /* 0x0000007f71847212 */ /* 0x000fe400078e9603 */
[----:B------:R-:W-:Y:S01]  /*9100*/  IADD3 R83, PT, PT, R2, -0x61c88647, RZ ;  /* 0x9e3779b902537810 */ /* 0x000fe20007ffe0ff */
[----:B------:R-:W-:Y:S01]  /*9110*/  VIADD R115, R3, 0xbb67ae85 ;  /* 0xbb67ae8503737836 */ /* 0x000fe20000000000 */
[----:B0-----:R-:W-:Y:S01]  /*9120*/  LOP3.LUT R130, R111, R129, R2, 0x96, !PT ;  /* 0x000000816f827212 */ /* 0x001fe200078e9602 */
        /* <DEDUP_REMOVED lines=56> */
.L_x_20338:
[----:B------:R-:W-:Y:S05]  /*94b0*/  BSYNC.RECONVERGENT B1 ;  /* 0x0000000000017941 */ /* 0x000fea0003800200 */
.L_x_20337:
[----:B------:R-:W-:Y:S01]  /*94c0*/  HFMA2 R126, -RZ, RZ, 0.1171875, 0 ;  /* 0x2f800000ff7e7431 */ /* 0x000fe200000001ff */
[----:B------:R-:W-:Y:S01]  /*94d0*/  I2FP.F32.U32 R83, R83 ;  /* 0x0000005300537245 */ /* 0x000fe20000201000 */
[----:B------:R-:W-:-:S04]  /*94e0*/  FMUL.FTZ R115, R99, UR13 ;  /* 0x0000000d63737c20 */ /* 0x000fc80008410000 */
[----:B------:R-:W-:Y:S01]  /*94f0*/  FMUL.FTZ R115, R115, UR12 ;  /* 0x0000000c73737c20 */ /* 0x000fe20008410000 */
[----:B------:R-:W-:-:S05]  /*9500*/  FFMA.FTZ R83, R83, R126, 1.1641532182693481445e-10 ;  /* 0x2f00000053537423 */ /* 0x000fca000001007e */
[----:B------:R-:W-:-:S04]  /*9510*/  FSETP.GTU.FTZ.AND P1, PT, R83, UR7, PT ;  /* 0x0000000753007c0b */ /* 0x000fc8000bf3c000 */
[----:B------:R-:W-:Y:S02]  /*9520*/  FSEL R126, R115, RZ, !P1 ;  /* 0x000000ff737e7208 */ /* 0x000fe40004800000 */
[----:B------:R-:W-:-:S03]  /*9530*/  SEL R115, RZ, 0x1, P1 ;  /* 0x00000001ff737807 */ /* 0x000fc60000800000 */
[----:B------:R-:W-:Y:S01]  /*9540*/  FFMA.FTZ R83, R126, R43, R103 ;  /* 0x0000002b7e537223 */ /* 0x000fe20000010067 */
[----:B------:R-:W-:Y:S06]  /*9550*/  BRA `(.L_x_20336) ;  /* 0x0000001800507947 */ /* 0x000fec0003800000 */
.L_x_20317:
[----:B---3--:R-:W-:Y:S01]  /*9560*/  IMAD.MOV.U32 R82, RZ, RZ, R127 ;  /* 0x000000ffff527224 */ /* 0x008fe200078e007f */
        /* <DEDUP_REMOVED lines=19> */
.L_x_20345:
        /* <DEDUP_REMOVED lines=13> */
.L_x_20347:
[----:B------:R-:W-:Y:S05]  /*9770*/  BSYNC.RECONVERGENT B2 ;  /* 0x0000000000027941 */ /* 0x000fea0003800200 */
.L_x_20346:
        /* <DEDUP_REMOVED lines=59> */
.L_x_20344:
[----:B------:R-:W-:Y:S05]  /*9b30*/  BSYNC.RECONVERGENT B1 ;  /* 0x0000000000017941 */ /* 0x000fea0003800200 */
.L_x_20343:
        /* <DEDUP_REMOVED lines=9> */
.L_x_20342:
        /* <DEDUP_REMOVED lines=16> */
.L_x_20351:
        /* <DEDUP_REMOVED lines=13> */
.L_x_20353:
[----:B------:R-:W-:Y:S05]  /*9da0*/  BSYNC.RECONVERGENT B2 ;  /* 0x0000000000027941 */ /* 0x000fea0003800200 */
.L_x_20352:
        /* <DEDUP_REMOVED lines=60> */
.L_x_20350:
[----:B------:R-:W-:Y:S05]  /*a170*/  BSYNC.RECONVERGENT B1 ;  /* 0x0000000000017941 */ /* 0x000fea0003800200 */
.L_x_20349:
        /* <DEDUP_REMOVED lines=9> */
.L_x_20348:
        /* <DEDUP_REMOVED lines=16> */
.L_x_20357:
        /* <DEDUP_REMOVED lines=13> */
.L_x_20359:
[----:B------:R-:W-:Y:S05]  /*a3e0*/  BSYNC.RECONVERGENT B2 ;  /* 0x0000000000027941 */ /* 0x000fea0003800200 */
.L_x_20358:
        /* <DEDUP_REMOVED lines=60> */
.L_x_20356:
[----:B------:R-:W-:Y:S05]  /*a7b0*/  BSYNC.RECONVERGENT B1 ;  /* 0x0000000000017941 */ /* 0x000fea0003800200 */
.L_x_20355:
        /* <DEDUP_REMOVED lines=9> */
.L_x_20354:
        /* <DEDUP_REMOVED lines=16> */
.L_x_20362:
        /* <DEDUP_REMOVED lines=13> */
.L_x_20364:
[----:B------:R-:W-:Y:S05]  /*aa20*/  BSYNC.RECONVERGENT B2 ;  /* 0x0000000000027941 */ /* 0x000fea0003800200 */
.L_x_20363:
        /* <DEDUP_REMOVED lines=61> */
.L_x_20361:
[----:B------:R-:W-:Y:S05]  /*ae00*/  BSYNC.RECONVERGENT B1 ;  /* 0x0000000000017941 */ /* 0x000fea0003800200 */
.L_x_20360:
        /* <DEDUP_REMOVED lines=9> */
.L_x_20336:
[----:B012---:R-:W0:Y:S01]  /*aea0*/  LDC.64 R130, c[0x0][0x3a8] ;  /* 0x0000ea00ff827b82 */ /* 0x007e220000000a00 */
        /* <DEDUP_REMOVED lines=8> */
[----:B------:R-:W-:-:S03]  /*af30*/  LOP3.LUT R133, R122, 0xff, RZ, 0xc0, !PT ;  /* 0x000000ff7a857812 */ /* 0x000fc600078ec0ff */
[----:B------:R-:W-:Y:S01]  /*af40*/  IMAD R124, R124, 0x1000000, R129 ;  /* 0x010000007c7c7824 */ /* 0x000fe200078e0281 */
[----:B------:R-:W-:-:S04]  /*af50*/  LOP3.LUT R129, R121, 0xff, RZ, 0xc0, !PT ;  /* 0x000000ff79817812 */ /* 0x000fc800078ec0ff */
[----:B------:R-:W-:-:S05]  /*af60*/  LEA R124, R133, R124, 0x8 ;  /* 0x0000007c857c7211 */ /* 0x000fca00078e40ff */
[----:B------:R-:W-:Y:S02]  /*af70*/  IMAD.IADD R129, R124, 0x1, R129 ;  /* 0x000000017c817824 */ /* 0x000fe400078e0281 */
[----:B0-----:R-:W-:-:S05]  /*af80*/  IMAD.WIDE.U32 R130, R119, 0x4, R130 ;  /* 0x0000000477827825 */ /* 0x001fca00078e0082 */
[----:B------:R1:W-:Y:S02]  /*af90*/  STG.E desc[UR8][R130.64], R129 ;  /* 0x0000008182007986 */ /* 0x0003e4000c101908 */
.L_x_20365:
[----:B------:R-:W-:Y:S01]  /*afa0*/  IADD3 R120, PT, PT, R120, 0x100, RZ ;  /* 0x0000010078787810 */ /* 0x000fe20007ffe0ff */
[----:B------:R-:W-:-:S07]  /*afb0*/  VIADD R119, R119, 0x100 ;  /* 0x0000010077777836 */ /* 0x000fce0000000000 */
.L_x_20316:
[----:B------:R-:W-:Y:S05]  /*afc0*/  BSYNC.RECONVERGENT B0 ;  /* 0x0000000000007941 */ /* 0x000fea0003800200 */
.L_x_20315:
        /* <DEDUP_REMOVED lines=34> */
.L_x_20372:
        /* <DEDUP_REMOVED lines=13> */
.L_x_20374:
[----:B------:R-:W-:Y:S05]  /*b2c0*/  BSYNC.RECONVERGENT B2 ;  /* 0x0000000000027941 */ /* 0x000fea0003800200 */
.L_x_20373:
[----:B------:R-:W-:Y:S01]  /*b2d0*/  IMAD.WIDE.U32 R86, R135, -0x326172a9, RZ ;  /* 0xcd9e8d5787567825 */ /* 0x000fe200078e00ff */
[----:B------:R-:W-:Y:S02]  /*b2e0*/  LOP3.LUT R128, R113, R85, R3, 0x96, !PT ;  /* 0x0000005571807212 */ /* 0x000fe400078e9603 */
[C---:B------:R-:W-:Y:S01]  /*b2f0*/  IADD3 R121, PT, PT, R2.reuse, 0x3c6ef372, RZ ;  /* 0x3c6ef37202797810 */ /* 0x040fe20007ffe0ff */
[----:B------:R-:W-:Y:S01]  /*b300*/  VIADD R85, R2, 0x9e3779b9 ;  /* 0x9e3779b902557836 */ /* 0x000fe20000000000 */
[----:B------:R-:W-:Y:S01]  /*b310*/  LOP3.LUT R124, R111, R87, R2, 0x96, !PT ;  /* 0x000000576f7c7212 */ /* 0x000fe200078e9602 */
[----:B-12---:R-:W-:Y:S01]  /*b320*/  IMAD.WIDE.U32 R128, R128, -0x326172a9, RZ ;  /* 0xcd9e8d5780807825 */ /* 0x006fe200078e00ff */
        /* <DEDUP_REMOVED lines=53> */
.L_x_20371:
[----:B------:R-:W-:Y:S05]  /*b680*/  BSYNC.RECONVERGENT B1 ;  /* 0x0000000000017941 */ /* 0x000fea0003800200 */
.L_x_20370:
        /* <DEDUP_REMOVED lines=9> */
.L_x_20369:
        /* <DEDUP_REMOVED lines=16> */
.L_x_20378:
        /* <DEDUP_REMOVED lines=13> */
.L_x_20380:
[----:B------:R-:W-:Y:S05]  /*b8f0*/  BSYNC.RECONVERGENT B2 ;  /* 0x0000000000027941 */ /* 0x000fea0003800200 */
.L_x_20379:
[----:B------:R-:W-:Y:S01]  /*b900*/  IMAD.WIDE.U32 R122, R135, -0x326172a9, RZ ;  /* 0xcd9e8d57877a7825 */ /* 0x000fe200078e00ff */
[----:B------:R-:W-:Y:S02]  /*b910*/  LOP3.LUT R128, R113, R87, R3, 0x96, !PT ;  /* 0x0000005771807212 */ /* 0x000fe400078e9603 */
[----:B------:R-:W-:Y:S01]  /*b920*/  IADD3 R87, PT, PT, R3, -0x4498517b, RZ ;  /* 0xbb67ae8503577810 */ /* 0x000fe20007ffe0ff */
[----:B------:R-:W-:Y:S01]  /*b930*/  VIADD R85, R2, 0x9e3779b9 ;  /* 0x9e3779b902557836 */ /* 0x000fe20000000000 */
[----:B------:R-:W-:Y:S01]  /*b940*/  LOP3.LUT R126, R111, R123, R2, 0x96, !PT ;  /* 0x0000007b6f7e7212 */ /* 0x000fe200078e9602 */
[----:B-12---:R-:W-:-:S04]  /*b950*/  IMAD.WIDE.U32 R128, R128, -0x326172a9, RZ ;  /* 0xcd9e8d5780807825 */ /* 0x006fc800078e00ff */
        /* <DEDUP_REMOVED lines=54> */
.L_x_20377:
[----:B------:R-:W-:Y:S05]  /*bcc0*/  BSYNC.RECONVERGENT B1 ;  /* 0x0000000000017941 */ /* 0x000fea0003800200 */
.L_x_20376:
        /* <DEDUP_REMOVED lines=9> */
.L_x_20375:
        /* <DEDUP_REMOVED lines=16> */
.L_x_20384:
        /* <DEDUP_REMOVED lines=13> */
.L_x_20386:
[----:B------:R-:W-:Y:S05]  /*bf30*/  BSYNC.RECONVERGENT B2 ;  /* 0x0000000000027941 */ /* 0x000fea0003800200 */
.L_x_20385:
        /* <DEDUP_REMOVED lines=60> */
.L_x_20383:
[----:B------:R-:W-:Y:S05]  /*c300*/  BSYNC.RECONVERGENT B1 ;  /* 0x0000000000017941 */ /* 0x000fea0003800200 */
.L_x_20382:
        /* <DEDUP_REMOVED lines=9> */
.L_x_20381:
        /* <DEDUP_REMOVED lines=16> */
.L_x_20390:
        /* <DEDUP_REMOVED lines=13> */
.L_x_20392:
[----:B------:R-:W-:Y:S05]  /*c570*/  BSYNC.RECONVERGENT B2 ;  /* 0x0000000000027941 */ /* 0x000fea0003800200 */
.L_x_20391:
[----:B-12---:R-:W-:Y:S01]  /*c580*/  IMAD.WIDE.U32 R128, R135, -0x326172a9, RZ ;  /* 0xcd9e8d5787807825 */ /* 0x006fe200078e00ff */
[----:B------:R-:W-:Y:S02]  /*c590*/  LOP3.LUT R132, R113, R127, R3, 0x96, !PT ;  /* 0x0000007f71847212 */ /* 0x000fe400078e9603 */
[----:B------:R-:W-:Y:S01]  /*c5a0*/  IADD3 R115, PT, PT, R3, -0x4498517b, RZ ;  /* 0xbb67ae8503737810 */ /* 0x000fe20007ffe0ff */
[----:B------:R-:W-:Y:S01]  /*c5b0*/  VIADD R87, R2, 0x9e3779b9 ;  /* 0x9e3779b902577836 */ /* 0x000fe20000000000 */
[----:B0-----:R-:W-:Y:S01]  /*c5c0*/  LOP3.LUT R130, R111, R129, R2, 0x96, !PT ;  /* 0x000000816f827212 */ /* 0x001fe200078e9602 */
        /* <DEDUP_REMOVED lines=56> */
.L_x_20389:
[----:B------:R-:W-:Y:S05]  /*c950*/  BSYNC.RECONVERGENT B1 ;  /* 0x0000000000017941 */ /* 0x000fea0003800200 */
.L_x_20388:
        /* <DEDUP_REMOVED lines=10> */
.L_x_20368:
        /* <DEDUP_REMOVED lines=20> */
.L_x_20396:
        /* <DEDUP_REMOVED lines=13> */
.L_x_20398:
[----:B------:R-:W-:Y:S05]  /*cc10*/  BSYNC.RECONVERGENT B2 ;  /* 0x0000000000027941 */ /* 0x000fea0003800200 */
.L_x_20397:
        /* <DEDUP_REMOVED lines=59> */
.L_x_20395:
[----:B------:R-:W-:Y:S05]  /*cfd0*/  BSYNC.RECONVERGENT B1 ;  /* 0x0000000000017941 */ /* 0x000fea0003800200 */
.L_x_20394:
        /* <DEDUP_REMOVED lines=9> */
.L_x_20393:
        /* <DEDUP_REMOVED lines=16> */
.L_x_20402:
        /* <DEDUP_REMOVED lines=13> */
.L_x_20404:
[----:B------:R-:W-:Y:S05]  /*d240*/  BSYNC.RECONVERGENT B2 ;  /* 0x0000000000027941 */ /* 0x000fea0003800200 */
.L_x_20403:
        /* <DEDUP_REMOVED lines=60> */
.L_x_20401:
[----:B------:R-:W-:Y:S05]  /*d610*/  BSYNC.RECONVERGENT B1 ;  /* 0x0000000000017941 */ /* 0x000fea0003800200 */
.L_x_20400:
        /* <DEDUP_REMOVED lines=9> */
.L_x_20399:
        /* <DEDUP_REMOVED lines=16> */
.L_x_20408:
        /* <DEDUP_REMOVED lines=13> */
.L_x_20410:
[----:B------:R-:W-:Y:S05]  /*d880*/  BSYNC.RECONVERGENT B2 ;  /* 0x0000000000027941 */ /* 0x000fea0003800200 */
.L_x_20409:
        /* <DEDUP_REMOVED lines=60> */
.L_x_20407:
[----:B------:R-:W-:Y:S05]  /*dc50*/  BSYNC.RECONVERGENT B1 ;  /* 0x0000000000017941 */ /* 0x000fea0003800200 */
.L_x_20406:
        /* <DEDUP_REMOVED lines=9> */
.L_x_20405:
        /* <DEDUP_REMOVED lines=16> */
.L_x_20413:
        /* <DEDUP_REMOVED lines=13> */
.L_x_20415:
[----:B------:R-:W-:Y:S05]  /*dec0*/  BSYNC.RECONVERGENT B2 ;  /* 0x0000000000027941 */ /* 0x000fea0003800200 */
.L_x_20414:
        /* <DEDUP_REMOVED lines=61> */
.L_x_20412:
[----:B------:R-:W-:Y:S05]  /*e2a0*/  BSYNC.RECONVERGENT B1 ;  /* 0x0000000000017941 */ /* 0x000fea0003800200 */
.L_x_20411:
        /* <DEDUP_REMOVED lines=9> */
.L_x_20387:
[----:B012---:R-:W0:Y:S01]  /*e340*/  LDC.64 R130, c[0x0][0x3a8] ;  /* 0x0000ea00ff827b82 */ /* 0x007e220000000a00 */
        /* <DEDUP_REMOVED lines=15> */
.L_x_20416:
[----:B------:R-:W-:Y:S01]  /*e440*/  VIADD R120, R120, 0x100 ;  /* 0x0000010078787836 */ /* 0x000fe20000000000 */
[----:B------:R-:W-:-:S07]  /*e450*/  IADD3 R119, PT, PT, R119, 0x100, RZ ;  /* 0x0000010077777810 */ /* 0x000fce0007ffe0ff */
.L_x_20367:
[----:B------:R-:W-:Y:S05]  /*e460*/  BSYNC.RECONVERGENT B0 ;  /* 0x0000000000007941 */ /* 0x000fea0003800200 */
.L_x_20366:
        /* <DEDUP_REMOVED lines=33> */
.L_x_20423:
        /* <DEDUP_REMOVED lines=13> */
.L_x_20425:
[----:B------:R-:W-:Y:S05]  /*e750*/  BSYNC.RECONVERGENT B2 ;  /* 0x0000000000027941 */ /* 0x000fea0003800200 */
.L_x_20424:
        /* <DEDUP_REMOVED lines=59> */
.L_x_20422:
[----:B------:R-:W-:Y:S05]  /*eb10*/  BSYNC.RECONVERGENT B1 ;  /* 0x0000000000017941 */ /* 0x000fea0003800200 */
.L_x_20421:
        /* <DEDUP_REMOVED lines=9> */
.L_x_20420:
        /* <DEDUP_REMOVED lines=16> */
.L_x_20429:
        /* <DEDUP_REMOVED lines=13> */
.L_x_20431:
[----:B------:R-:W-:Y:S05]  /*ed80*/  BSYNC.RECONVERGENT B2 ;  /* 0x0000000000027941 */ /* 0x000fea0003800200 */
.L_x_20430:
        /* <DEDUP_REMOVED lines=60> */
.L_x_20428:
[----:B------:R-:W-:Y:S05]  /*f150*/  BSYNC.RECONVERGENT B1 ;  /* 0x0000000000017941 */ /* 0x000fea0003800200 */
.L_x_20427:
        /* <DEDUP_REMOVED lines=9> */
.L_x_20426:
        /* <DEDUP_REMOVED lines=16> */
.L_x_20435:
        /* <DEDUP_REMOVED lines=13> */
.L_x_20437:
[----:B------:R-:W-:Y:S05]  /*f3c0*/  BSYNC.RECONVERGENT B2 ;  /* 0x0000000000027941 */ /* 0x000fea0003800200 */
.L_x_20436:
        /* <DEDUP_REMOVED lines=60> */
.L_x_20434:
[----:B------:R-:W-:Y:S05]  /*f790*/  BSYNC.RECONVERGENT B1 ;  /* 0x0000000000017941 */ /* 0x000fea0003800200 */
.L_x_20433:
        /* <DEDUP_REMOVED lines=9> */
.L_x_20432:
        /* <DEDUP_REMOVED lines=16> */
.L_x_20441:
        /* <DEDUP_REMOVED lines=13> */
.L_x_20443:
[----:B------:R-:W-:Y:S05]  /*fa00*/  BSYNC.RECONVERGENT B2 ;  /* 0x0000000000027941 */ /* 0x000fea0003800200 */
.L_x_20442:
        /* <DEDUP_REMOVED lines=61> */
.L_x_20440:
[----:B------:R-:W-:Y:S05]  /*fde0*/  BSYNC.RECONVERGENT B1 ;  /* 0x0000000000017941 */ /* 0x000fea0003800200 */
.L_x_20439:
        /* <DEDUP_REMOVED lines=10> */
.L_x_20419:
        /* <DEDUP_REMOVED lines=20> */
.L_x_20447:
        /* <DEDUP_REMOVED lines=13> */
.L_x_20449:
[----:B------:R-:W-:Y:S05]  /*100a0*/  BSYNC.RECONVERGENT B2 ;  /* 0x0000000000027941 */ /* 0x000fea0003800200 */
.L_x_20448:
        /* <DEDUP_REMOVED lines=59> */
.L_x_20446:
[----:B------:R-:W-:Y:S05]  /*10460*/  BSYNC.RECONVERGENT B1 ;  /* 0x0000000000017941 */ /* 0x000fea0003800200 */
.L_x_20445:
        /* <DEDUP_REMOVED lines=9> */
.L_x_20444:
        /* <DEDUP_REMOVED lines=16> */
.L_x_20453:
        /* <DEDUP_REMOVED lines=13> */
.L_x_20455:
[----:B------:R-:W-:Y:S05]  /*106d0*/  BSYNC.RECONVERGENT B2 ;  /* 0x0000000000027941 */ /* 0x000fea0003800200 */
.L_x_20454:
        /* <DEDUP_REMOVED lines=60> */
.L_x_20452:
[----:B------:R-:W-:Y:S05]  /*10aa0*/  BSYNC.RECONVERGENT B1 ;  /* 0x0000000000017941 */ /* 0x000fea0003800200 */
.L_x_20451:
        /* <DEDUP_REMOVED lines=9> */
.L_x_20450:
        /* <DEDUP_REMOVED lines=16> */
.L_x_20459:
        /* <DEDUP_REMOVED lines=13> */
.L_x_20461:
[----:B------:R-:W-:Y:S05]  /*10d10*/  BSYNC.RECONVERGENT B2 ;  /* 0x0000000000027941 */ /* 0x000fea0003800200 */
.L_x_20460:
        /* <DEDUP_REMOVED lines=60> */
.L_x_20458:
[----:B------:R-:W-:Y:S05]  /*110e0*/  BSYNC.RECONVERGENT B1 ;  /* 0x0000000000017941 */ /* 0x000fea0003800200 */
.L_x_20457:
        /* <DEDUP_REMOVED lines=9> */
.L_x_20456:
        /* <DEDUP_REMOVED lines=16> */
.L_x_20464:
        /* <DEDUP_REMOVED lines=13> */
.L_x_20466:
[----:B------:R-:W-:Y:S05]  /*11350*/  BSYNC.RECONVERGENT B2 ;  /* 0x0000000000027941 */ /* 0x000fea0003800200 */
.L_x_20465:
        /* <DEDUP_REMOVED lines=61> */
.L_x_20463:
[----:B------:R-:W-:Y:S05]  /*11730*/  BSYNC.RECONVERGENT B1 ;  /* 0x0000000000017941 */ /* 0x000fea0003800200 */
.L_x_20462:
        /* <DEDUP_REMOVED lines=9> */
.L_x_20438:
        /* <DEDUP_REMOVED lines=16> */
.L_x_20467:
[----:B------:R-:W-:Y:S01]  /*118d0*/  IADD3 R120, PT, PT, R120, 0x100, RZ ;  /* 0x0000010078787810 */ /* 0x000fe20007ffe0ff */
[----:B------:R-:W-:-:S07]  /*118e0*/  VIADD R119, R119, 0x100 ;  /* 0x0000010077777836 */ /* 0x000fce0000000000 */
.L_x_20418:
[----:B------:R-:W-:Y:S05]  /*118f0*/  BSYNC.RECONVERGENT B0 ;  /* 0x0000000000007941 */ /* 0x000fea0003800200 */
.L_x_20417:
        /* <DEDUP_REMOVED lines=33> */
.L_x_20474:
        /* <DEDUP_REMOVED lines=13> */
.L_x_20476:
[----:B------:R-:W-:Y:S05]  /*11be0*/  BSYNC.RECONVERGENT B2 ;  /* 0x0000000000027941 */ /* 0x000fea0003800200 */
.L_x_20475:
        /* <DEDUP_REMOVED lines=57> */
[----:B------:R-:W-:Y:S01]  /*11f80*/  HFMA2 R94, -RZ, RZ, 0, 0 ;  /* 0x00000000ff5e7431 */ /* 0x000fe200000001ff */
[----:B------:R-:W-:-:S07]  /*11f90*/  LOP3.LUT R125, R93, R92, R125, 0x96, !PT ;  /* 0x0000005c5d7d7212 */ /* 0x000fce00078e967d */
.L_x_20473:
[----:B------:R-:W-:Y:S05]  /*11fa0*/  BSYNC.RECONVERGENT B1 ;  /* 0x0000000000017941 */ /* 0x000fea0003800200 */
.L_x_20472:
        /* <DEDUP_REMOVED lines=9> */
.L_x_20471:
        /* <DEDUP_REMOVED lines=16> */
.L_x_20480:
        /* <DEDUP_REMOVED lines=13> */
.L_x_20482:
[----:B------:R-:W-:Y:S05]  /*12210*/  BSYNC.RECONVERGENT B2 ;  /* 0x0000000000027941 */ /* 0x000fea0003800200 */
.L_x_20481:
        /* <DEDUP_REMOVED lines=60> */
.L_x_20479:
[----:B------:R-:W-:Y:S05]  /*125e0*/  BSYNC.RECONVERGENT B1 ;  /* 0x0000000000017941 */ /* 0x000fea0003800200 */
.L_x_20478:
        /* <DEDUP_REMOVED lines=9> */
.L_x_20477:
[----:B-12---:R-:W-:Y:S01]  /*12680*/  IMAD.MOV.U32 R129, RZ, RZ, R0 ;  /* 0x000000ffff817224 */ /* 0x006fe200078e0000 */
        /* <DEDUP_REMOVED lines=15> */
.L_x_20486:
        /* <DEDUP_REMOVED lines=13> */
.L_x_20488:
[----:B------:R-:W-:Y:S05]  /*12850*/  BSYNC.RECONVERGENT B2 ;  /* 0x0000000000027941 */ /* 0x000fea0003800200 */
.L_x_20487:
[----:B------:R-:W-:Y:S01]  /*12860*/  IMAD.WIDE.U32 R126, R135, -0x326172a9, RZ ;  /* 0xcd9e8d57877e7825 */ /* 0x000fe200078e00ff */
[----:B0-----:R-:W-:Y:S02]  /*12870*/  LOP3.LUT R130, R113, R95, R3, 0x96, !PT ;  /* 0x0000005f71827212 */ /* 0x001fe400078e9603 */
        /* <DEDUP_REMOVED lines=58> */
.L_x_20485:
[----:B------:R-:W-:Y:S05]  /*12c20*/  BSYNC.RECONVERGENT B1 ;  /* 0x0000000000017941 */ /* 0x000fea0003800200 */
.L_x_20484:
        /* <DEDUP_REMOVED lines=9> */
.L_x_20483:
        /* <DEDUP_REMOVED lines=20> */
.L_x_20492:
        /* <DEDUP_REMOVED lines=13> */
.L_x_20494:
[----:B------:R-:W-:Y:S05]  /*12ed0*/  BSYNC.RECONVERGENT B2 ;  /* 0x0000000000027941 */ /* 0x000fea0003800200 */
.L_x_20493:
[----:B------:R-:W-:Y:S01]  /*12ee0*/  IMAD.WIDE.U32 R128, R135, -0x326172a9, RZ ;  /* 0xcd9e8d5787807825 */ /* 0x000fe200078e00ff */
        /* <DEDUP_REMOVED lines=58> */
[----:B------:R-:W-:Y:S02]  /*13290*/  LOP3.LUT R125, R125, R126, R131, 0x96, !PT ;  /* 0x0000007e7d7d7212 */ /* 0x000fe400078e9683 */
[----:B------:R-:W-:-:S07]  /*132a0*/  MOV R126, R130 ;  /* 0x00000082007e7202 */ /* 0x000fce0000000f00 */
.L_x_20491:
[----:B------:R-:W-:Y:S05]  /*132b0*/  BSYNC.RECONVERGENT B1 ;  /* 0x0000000000017941 */ /* 0x000fea0003800200 */
.L_x_20490:
        /* <DEDUP_REMOVED lines=10> */
.L_x_20470:
        /* <DEDUP_REMOVED lines=20> */
.L_x_20498:
        /* <DEDUP_REMOVED lines=13> */
.L_x_20500:
[----:B------:R-:W-:Y:S05]  /*13570*/  BSYNC.RECONVERGENT B2 ;  /* 0x0000000000027941 */ /* 0x000fea0003800200 */
.L_x_20499:
        /* <DEDUP_REMOVED lines=60> */
.L_x_20497:
[----:B------:R-:W-:Y:S05]  /*13940*/  BSYNC.RECONVERGENT B1 ;  /* 0x0000000000017941 */ /* 0x000fea0003800200 */
.L_x_20496:
        /* <DEDUP_REMOVED lines=9> */
.L_x_20495:
        /* <DEDUP_REMOVED lines=16> */
.L_x_20504:
        /* <DEDUP_REMOVED lines=13> */
.L_x_20506:
[----:B------:R-:W-:Y:S05]  /*13bb0*/  BSYNC.RECONVERGENT B2 ;  /* 0x0000000000027941 */ /* 0x000fea0003800200 */
.L_x_20505:
        /* <DEDUP_REMOVED lines=51> */
[----:B-12---:R-:W-:-:S03]  /*13ef0*/  IMAD.WIDE.U32 R128, R125, -0x326172a9, RZ ;  /* 0xcd9e8d577d807825 */ /* 0x006fc600078e00ff */
[----:B------:R-:W-:Y:S02]  /*13f00*/  LOP3.LUT R93, R93, R126, R123, 0x96, !PT ;  /* 0x0000007e5d5d7212 */ /* 0x000fe400078e967b */
[----:B------:R-:W-:-:S03]  /*13f10*/  IADD3 R123, PT, PT, R2, -0x700cb87f, RZ ;  /* 0x8ff34781027b7810 */ /* 0x000fc60007ffe0ff */
[----:B------:R-:W-:Y:S01]  /*13f20*/  IMAD.WIDE.U32 R124, R93, -0x2daee0ad, RZ ;  /* 0xd2511f535d7c7825 */ /* 0x000fe200078e00ff */
[----:B------:R-:W-:-:S03]  /*13f30*/  LOP3.LUT R123, R123, R122, R129, 0x96, !PT ;  /* 0x0000007a7b7b7212 */ /* 0x000fc600078e9681 */
[----:B------:R-:W-:-:S05]  /*13f40*/  VIADD R93, R3, 0x96a522ad ;  /* 0x96a522ad035d7836 */ /* 0x000fca0000000000 */
[----:B------:R-:W-:Y:S02]  /*13f50*/  LOP3.LUT R125, R93, R94, R125, 0x96, !PT ;  /* 0x0000005e5d7d7212 */ /* 0x000fe400078e967d */
[----:B------:R-:W-:Y:S01]  /*13f60*/  MOV R93, R0 ;  /* 0x00000000005d7202 */ /* 0x000fe20000000f00 */
[----:B------:R-:W-:-:S07]  /*13f70*/  IMAD.MOV.U32 R0, RZ, RZ, R124 ;  /* 0x000000ffff007224 */ /* 0x000fce00078e007c */
.L_x_20503:
[----:B------:R-:W-:Y:S05]  /*13f80*/  BSYNC.RECONVERGENT B1 ;  /* 0x0000000000017941 */ /* 0x000fea0003800200 */
.L_x_20502:
        /* <DEDUP_REMOVED lines=9> */
.L_x_20501:
        /* <DEDUP_REMOVED lines=16> */
.L_x_20510:
        /* <DEDUP_REMOVED lines=13> */
.L_x_20512:
[----:B------:R-:W-:Y:S05]  /*141f0*/  BSYNC.RECONVERGENT B2 ;  /* 0x0000000000027941 */ /* 0x000fea0003800200 */
.L_x_20511:
[----:B------:R-:W-:Y:S01]  /*14200*/  IMAD.WIDE.U32 R124, R135, -0x326172a9, RZ ;  /* 0xcd9e8d57877c7825 */ /* 0x000fe200078e00ff */
[----:B------:R-:W-:Y:S02]  /*14210*/  LOP3.LUT R128, R113, R95, R3, 0x96, !PT ;  /* 0x0000005f71807212 */ /* 0x000fe400078e9603 */
[----:B------:R-:W-:Y:S01]  /*14220*/  IADD3 R123, PT, PT, R3, -0x4498517b, RZ ;  /* 0xbb67ae85037b7810 */ /* 0x000fe20007ffe0ff */
[----:B------:R-:W-:Y:S01]  /*14230*/  VIADD R95, R2, 0x9e3779b9 ;  /* 0x9e3779b9025f7836 */ /* 0x000fe20000000000 */
[----:B------:R-:W-:Y:S01]  /*14240*/  LOP3.LUT R126, R111, R125, R2, 0x96, !PT ;  /* 0x0000007d6f7e7212 */ /* 0x000fe200078e9602 */
[----:B-12---:R-:W-:-:S04]  /*14250*/  IMAD.WIDE.U32 R128, R128, -0x326172a9, RZ ;  /* 0xcd9e8d5780807825 */ /* 0x006fc800078e00ff */
        /* <DEDUP_REMOVED lines=54> */
.L_x_20509:
[----:B------:R-:W-:Y:S05]  /*145c0*/  BSYNC.RECONVERGENT B1 ;  /* 0x0000000000017941 */ /* 0x000fea0003800200 */
.L_x_20508:
        /* <DEDUP_REMOVED lines=9> */
.L_x_20507:
[----:B------:R-:W-:Y:S01]  /*14660*/  IMAD.MOV.U32 R127, RZ, RZ, R124 ;  /* 0x000000ffff7f7224 */ /* 0x000fe200078e007c */
[----:B------:R-:W-:Y:S01]  /*14670*/  MOV R126, R0 ;  /* 0x00000000007e7202 */ /* 0x000fe20000000f00 */
[----:B------:R-:W-:Y:S01]  /*14680*/  IMAD.MOV.U32 R95, RZ, RZ, RZ ;  /* 0x000000ffff5f7224 */ /* 0x000fe200078e00ff */
        /* <DEDUP_REMOVED lines=17> */
.L_x_20515:
        /* <DEDUP_REMOVED lines=13> */
.L_x_20517:
[----:B------:R-:W-:Y:S05]  /*14870*/  BSYNC.RECONVERGENT B2 ;  /* 0x0000000000027941 */ /* 0x000fea0003800200 */
.L_x_20516:
        /* <DEDUP_REMOVED lines=53> */
[----:B------:R-:W-:Y:S02]  /*14bd0*/  VIADD R125, R3, 0x96a522ad ;  /* 0x96a522ad037d7836 */ /* 0x000fe40000000000 */
[----:B------:R-:W-:Y:S01]  /*14be0*/  HFMA2 R127, -RZ, RZ, 0, 0 ;  /* 0x00000000ff7f7431 */ /* 0x000fe200000001ff */
[----:B------:R-:W-:Y:S01]  /*14bf0*/  LOP3.LUT R123, R123, R126, R129, 0x96, !PT ;  /* 0x0000007e7b7b7212 */ /* 0x000fe200078e9681 */
[----:B------:R-:W-:Y:S02]  /*14c00*/  IMAD.MOV.U32 R95, RZ, RZ, R0 ;  /* 0x000000ffff5f7224 */ /* 0x000fe400078e0000 */
[----:B------:R-:W-:-:S05]  /*14c10*/  IMAD.WIDE.U32 R130, R130, -0x2daee0ad, RZ ;  /* 0xd2511f5382827825 */ /* 0x000fca00078e00ff */
[----:B------:R-:W-:Y:S02]  /*14c20*/  LOP3.LUT R125, R125, R124, R131, 0x96, !PT ;  /* 0x0000007c7d7d7212 */ /* 0x000fe400078e9683 */
[----:B------:R-:W-:-:S07]  /*14c30*/  MOV R126, R130 ;  /* 0x00000082007e7202 */ /* 0x000fce0000000f00 */
.L_x_20514:
[----:B------:R-:W-:Y:S05]  /*14c40*/  BSYNC.RECONVERGENT B1 ;  /* 0x0000000000017941 */ /* 0x000fea0003800200 */
.L_x_20513:
        /* <DEDUP_REMOVED lines=9> */
.L_x_20489:
[----:B012---:R-:W0:Y:S02]  /*14ce0*/  LDC.64 R130, c[0x0][0x3a8] ;  /* 0x0000ea00ff827b82 */ /* 0x007e240000000a00 */
[----:B0-----:R-:W-:-:S05]  /*14cf0*/  IMAD.WIDE.U32 R130, R120, 0x10, R130 ;  /* 0x0000001078827825 */ /* 0x001fca00078e0082 */
[----:B------:R3:W-:Y:S01]  /*14d00*/  STG.E.128 desc[UR8][R130.64], R92 ;  /* 0x0000005c82007986 */ /* 0x0007e2000c101d08 */
[----:B------:R-:W-:Y:S05]  /*14d10*/  @!P3 BRA `(.L_x_20469) ;  /* 0x00000000002cb947 */ /* 0x000fea0003800000 */
[----:B---3--:R-:W0:Y:S01]  /*14d20*/  LDC.64 R130, c[0x0][0x3b0] ;  /* 0x0000ec00ff827b82 */ /* 0x008e220000000a00 */
        /* <DEDUP_REMOVED lines=10> */
.L_x_20469:
[----:B------:R-:W-:Y:S05]  /*14dd0*/  BSYNC.RECONVERGENT B0 ;  /* 0x0000000000007941 */ /* 0x000fea0003800200 */
.L_x_20468:
[----:B------:R-:W-:Y:S01]  /*14de0*/  FADD.FTZ R0, RZ, R104 ;  /* 0x00000068ff007221 */ /* 0x000fe20000010000 */
[C---:B------:R-:W-:Y:S01]  /*14df0*/  ISETP.GT.U32.AND P6, PT, R109.reuse, 0x1ff, PT ;  /* 0x000001ff6d00780c */ /* 0x040fe20003fc4070 */
[----:B------:R-:W-:Y:S01]  /*14e00*/  BSSY.RECONVERGENT B0, `(.L_x_20518) ;  /* 0x0000072000007945 */ /* 0x000fe20003800200 */
[----:B------:R-:W-:Y:S01]  /*14e10*/  ISETP.GT.U32.AND P5, PT, R109, 0x2ff, PT ;  /* 0x000002ff6d00780c */ /* 0x000fe20003fa4070 */
[----:B------:R-:W-:Y:S01]  /*14e20*/  FADD.FTZ R119, R105, R0 ;  /* 0x0000000069777221 */ /* 0x000fe20000010000 */
[C---:B------:R-:W-:Y:S02]  /*14e30*/  ISETP.GT.U32.AND P4, PT, R109.reuse, 0x3ff, PT ;  /* 0x000003ff6d00780c */ /* 0x040fe40003f84070 */
[C---:B------:R-:W-:Y:S01]  /*14e40*/  ISETP.GT.U32.AND P3, PT, R109.reuse, 0x4ff, PT ;  /* 0x000004ff6d00780c */ /* 0x040fe20003f64070 */
[----:B------:R-:W-:Y:S01]  /*14e50*/  FADD.FTZ R0, R106, R119 ;  /* 0x000000776a007221 */ /* 0x000fe20000010000 */
[----:B------:R-:W-:Y:S02]  /*14e60*/  P2R R120, PR, RZ, 0x2 ;  /* 0x00000002ff787803 */ /* 0x000fe40000000000 */
[----:B------:R-:W-:Y:S01]  /*14e70*/  ISETP.GT.U32.AND P1, PT, R109, 0x5ff, PT ;  /* 0x000005ff6d00780c */ /* 0x000fe20003f24070 */
[----:B------:R-:W-:Y:S01]  /*14e80*/  FADD.FTZ R0, R107, R0 ;  /* 0x000000006b007221 */ /* 0x000fe20000010000 */
[----:B------:R-:W-:-:S04]  /*14e90*/  LOP3.LUT R132, R116, 0x1f, RZ, 0xc0, !PT ;  /* 0x0000001f74847812 */ /* 0x000fc800078ec0ff */
[----:B------:R-:W-:-:S05]  /*14ea0*/  FSEL R119, R0, RZ, P0 ;  /* 0x000000ff00777208 */ /* 0x000fca0000000000 */
[----:B------:R-:W-:-:S04]  /*14eb0*/  FADD.FTZ R0, R76, R119 ;  /* 0x000000774c007221 */ /* 0x000fc80000010000 */
[----:B-12-4-:R-:W-:-:S04]  /*14ec0*/  FADD.FTZ R129, R77, R0 ;  /* 0x000000004d817221 */ /* 0x016fc80000010000 */
        /* <DEDUP_REMOVED lines=25> */
[----:B0--3--:R-:W0:Y:S02]  /*15060*/  SHFL.BFLY PT, R131, R124, 0x8, 0x1f ;  /* 0x0d001f007c837f89 */ /* 0x009e2400000e0000 */
        /* <DEDUP_REMOVED lines=13> */
[----:B------:R-:W-:-:S03]  /*15140*/  MOV R133, RZ ;  /* 0x000000ff00857202 */ /* 0x000fc60000000f00 */
        /* <DEDUP_REMOVED lines=61> */
.L_x_20519:
[----:B------:R-:W-:Y:S05]  /*15520*/  BSYNC.RECONVERGENT B0 ;  /* 0x0000000000007941 */ /* 0x000fea0003800200 */
.L_x_20518:
        /* <DEDUP_REMOVED lines=12> */
.L_x_20521:
[----:B------:R-:W-:Y:S05]  /*155f0*/  BSYNC.RECONVERGENT B0 ;  /* 0x0000000000007941 */ /* 0x000fea0003800200 */
.L_x_20520:
[----:B0-----:R-:W0:Y:S01]  /*15600*/  SHFL.DOWN PT, R0, R133, 0x4, 0x1f ;  /* 0x08801f0085007f89 */ /* 0x001e2200000e0000 */
[----:B------:R-:W-:Y:S02]  /*15610*/  ISETP.NE.AND P4, PT, R116, RZ, PT ;  /* 0x000000ff7400720c */ /* 0x000fe40003f85270 */
        /* <DEDUP_REMOVED lines=49> */
[----:B------:R-:W1:Y:S01]  /*15930*/  SHFL.IDX PT, R139, R120, RZ, 0x1f ;  /* 0x00001fff788b7589 */ /* 0x000e6200000e0000 */
[----:B------:R-:W2:Y:S01]  /*15940*/  @!P4 LDC.64 R130, c[0x0][0x3c0] ;  /* 0x0000f000ff82cb82 */ /* 0x000ea20000000a00 */
[----:B------:R-:W-:-:S06]  /*15950*/  FFMA.FTZ R119, R124, R129, R119 ;  /* 0x000000817c777223 */ /* 0x000fcc0000010077 */
[----:B------:R-:W3:Y:S01]  /*15960*/  SHFL.IDX PT, R119, R119, RZ, 0x1f ;  /* 0x00001fff77777589 */ /* 0x000ee200000e0000 */
        /* <DEDUP_REMOVED lines=33> */
[----:B0-----:R-:W-:-:S04]  /*15b80*/  IMAD.WIDE.U32 R116, R119, 0x10, R116 ;  /* 0x0000001077747825 */ /* 0x001fc800078e0074 */
[----:B------:R-:W-:Y:S01]  /*15b90*/  VIADD R119, R119, 0x100 ;  /* 0x0000010077777836 */ /* 0x000fe20000000000 */
[----:B------:R0:W-:Y:S06]  /*15ba0*/  STG.E.128 desc[UR8][R116.64], R140 ;  /* 0x0000008c74007986 */ /* 0x0001ec000c101d08 */
.L_x_20524:
[----:B------:R-:W-:Y:S05]  /*15bb0*/  BSYNC.RECONVERGENT B0 ;  /* 0x0000000000007941 */ /* 0x000fea0003800200 */
.L_x_20523:
        /* <DEDUP_REMOVED lines=19> */
.L_x_20526:
[----:B------:R-:W-:Y:S05]  /*15cf0*/  BSYNC.RECONVERGENT B0 ;  /* 0x0000000000007941 */ /* 0x000fea0003800200 */
.L_x_20525:
        /* <DEDUP_REMOVED lines=19> */
.L_x_20528:
[----:B------:R-:W-:Y:S05]  /*15e30*/  BSYNC.RECONVERGENT B0 ;  /* 0x0000000000007941 */ /* 0x000fea0003800200 */
.L_x_20527:
        /* <DEDUP_REMOVED lines=19> */
.L_x_20530:
[----:B------:R-:W-:Y:S05]  /*15f70*/  BSYNC.RECONVERGENT B0 ;  /* 0x0000000000007941 */ /* 0x000fea0003800200 */
.L_x_20529:
        /* <DEDUP_REMOVED lines=18> */
.L_x_20532:
[----:B------:R-:W-:Y:S05]  /*160a0*/  BSYNC.RECONVERGENT B0 ;  /* 0x0000000000007941 */ /* 0x000fea0003800200 */
.L_x_20531:
        /* <DEDUP_REMOVED lines=17> */
.L_x_20533:
[----:B------:R-:W-:Y:S05]  /*161c0*/  BSYNC.RECONVERGENT B0 ;  /* 0x0000000000007941 */ /* 0x000fea0003800200 */
.L_x_20522:
[----:B01234-:R-:W0:Y:S01]  /*161d0*/  LDC.64 R116, c[0x0][0x380] ;  /* 0x0000e000ff747b82 */ /* 0x01fe220000000a00 */
[----:B------:R-:W-:Y:S01]  /*161e0*/  UPLOP3.LUT UP1, UPT, UPT, UPT, UP1, 0x40, 0x4 ;  /* 0x000000000004789c */ /* 0x000fe20003f2e810 */
[----:B0-----:R-:W-:-:S04]  /*161f0*/  IADD3 R108, PT, PT, R108, R116, RZ ;  /* 0x000000746c6c7210 */ /* 0x001fc80007ffe0ff */
[----:B------:R-:W-:-:S13]  /*16200*/  ISETP.GE.AND P0, PT, R108, R117, PT ;  /* 0x000000756c00720c */ /* 0x000fda0003f06270 */
[----:B------:R-:W-:Y:S05]  /*16210*/  @!P0 BRA `(.L_x_20534) ;  /* 0xfffffeac00a88947 */ /* 0x000fea000383ffff */
[----:B------:R-:W-:Y:S05]  /*16220*/  EXIT ;  /* 0x000000000000794d */ /* 0x000fea0003800000 */
.L_x_20535:
        /* <DEDUP_REMOVED lines=13> */
.L_x_21061:


//--------------------- .text._ZN10layer_norm13ln_fwd_kernelINS_13Kernel_traitsIfffffjLj6144ELj1ELj1ELj8ELj16ENS_18Kernel_traits_baseILj6144EfffffjLj256EEEEELb1ELb1ELb1ELb1EEEvNS_9FwdParamsE --------------------------
	.section	.text._ZN10layer_norm13ln_fwd_kernelINS_13Kernel_traitsIfffffjLj6144ELj1ELj1ELj8ELj16ENS_18Kernel_traits_baseILj6144EfffffjLj256EEEEELb1ELb1ELb1ELb1EEEvNS_9FwdParamsE,"ax",@progbits
	.align	128
        .global         _ZN10layer_norm13ln_fwd_kernelINS_13Kernel_traitsIfffffjLj6144ELj1ELj1ELj8ELj16ENS_18Kernel_traits_baseILj6144EfffffjLj256EEEEELb1ELb1ELb1ELb1EEEvNS_9FwdParamsE
        .type           _ZN10layer_norm13ln_fwd_kernelINS_13Kernel_traitsIfffffjLj6144ELj1ELj1ELj8ELj16ENS_18Kernel_traits_baseILj6144EfffffjLj256EEEEELb1ELb1ELb1ELb1EEEvNS_9FwdParamsE,@function
        .size           _ZN10layer_norm13ln_fwd_kernelINS_13Kernel_traitsIfffffjLj6144ELj1ELj1ELj8ELj16ENS_18Kernel_traits_baseILj6144EfffffjLj256EEEEELb1ELb1ELb1ELb1EEEvNS_9FwdParamsE,(.L_x_21062 - _ZN10layer_norm13ln_fwd_kernelINS_13Kernel_traitsIfffffjLj6144ELj1ELj1ELj8ELj16ENS_18Kernel_traits_baseILj6144EfffffjLj256EEEEELb1ELb1ELb1ELb1EEEvNS_9FwdParamsE)
        .other          _ZN10layer_norm13ln_fwd_kernelINS_13Kernel_traitsIfffffjLj6144ELj1ELj1ELj8ELj16ENS_18Kernel_traits_baseILj6144EfffffjLj256EEEEELb1ELb1ELb1ELb1EEEvNS_9FwdParamsE,@"STO_CUDA_ENTRY STV_DEFAULT"
_ZN10layer_norm13ln_fwd_kernelINS_13Kernel_traitsIfffffjLj6144ELj1ELj1ELj8ELj16ENS_18Kernel_traits_baseILj6144EfffffjLj256EEEEELb1ELb1ELb1ELb1EEEvNS_9FwdParamsE:
.text._ZN10layer_norm13ln_fwd_kernelINS_13Kernel_traitsIfffffjLj6144ELj1ELj1ELj8ELj16ENS_18Kernel_traits_baseILj6144EfffffjLj256EEEEELb1ELb1ELb1ELb1EEEvNS_9FwdParamsE:
        /* <DEDUP_REMOVED lines=29> */
[----:B------:R-:W-:Y:S02]  /*01d0*/  UIADD3 UR17, UPT, UPT, UR12, 0x1715609d, URZ ;  /* 0x1715609d0c117890 */ /* 0x000fe4000fffe0ff */
        /* <DEDUP_REMOVED lines=31> */
.L_x_20536:
        /* <DEDUP_REMOVED lines=28> */
.L_x_20537:
[----:B------:R-:W1:Y:S02]  /*0590*/  LDCU UR4, c[0x0][0x384] ;  /* 0x00007080ff0477ac */ /* 0x000e640008000800 */
[----:B-1----:R-:W-:-:S06]  /*05a0*/  UISETP.GE.AND UP0, UPT, UR7, UR4, UPT ;  /* 0x000000040700728c */ /* 0x002fcc000bf06270 */
[----:B------:R-:W-:-:S13]  /*05b0*/  PLOP3.LUT P0, PT, PT, PT, UP0, 0x80, 0x8 ;  /* 0x000000000008781c */ /* 0x000fda0003f0f008 */
[----:B------:R-:W-:Y:S05]  /*05c0*/  @P0 EXIT ;  /* 0x000000000000094d */ /* 0x000fea0003800000 */
[----:B------:R-:W1:Y:S01]  /*05d0*/  LDC R3, c[0x0][0x360] ;  /* 0x0000d800ff037b82 */ /* 0x000e620000000800 */
[----:B0-----:R-:W-:Y:S01]  /*05e0*/  IMAD R80, R120, -0x2daee0ad, RZ ;  /* 0xd2511f5378507824 */ /* 0x001fe200078e02ff */
[----:B------:R-:W-:Y:S01]  /*05f0*/  UIADD3 UR4, UPT, UPT, UR13, 0x76cf5d0a, URZ ;  /* 0x76cf5d0a0d047890 */ /* 0x000fe2000fffe0ff */
[----:B------:R-:W-:Y:S01]  /*0600*/  LOP3.LUT R2, R2, 0x3, RZ, 0xc0, !PT ;  /* 0x0000000302027812 */ /* 0x000fe200078ec0ff */
[----:B------:R-:W-:Y:S02]  /*0610*/  UIADD3 UR5, UPT, UPT, UR12, 0x5384540f, URZ ;  /* 0x5384540f0c057890 */ /* 0x000fe4000fffe0ff */
[----:B------:R-:W-:Y:S01]  /*0620*/  UIADD3 UR20, UPT, UPT, UR13, -0x24c28bd8, URZ ;  /* 0xdb3d74280d147890 */ /* 0x000fe2000fffe0ff */
[----:B------:R-:W0:Y:S01]  /*0630*/  LDCU UR22, c[0x0][0x404] ;  /* 0x00008080ff1677ac */ /* 0x000e220008000800 */
[----:B------:R-:W2:Y:S01]  /*0640*/  LDCU UR23, c[0x0][0x388] ;  /* 0x00007100ff1777ac */ /* 0x000ea20008000800 */
[----:B------:R-:W3:Y:S01]  /*0650*/  LDCU.U8 UR24, c[0x0][0x410] ;  /* 0x00008200ff1877ac */ /* 0x000ee20008000000 */
[----:B------:R-:W4:Y:S01]  /*0660*/  LDCU UR25, c[0x0][0x400] ;  /* 0x00008000ff1977ac */ /* 0x000f220008000800 */
[----:B-1----:R-:W-:Y:S01]  /*0670*/  IMAD R118, R3, UR7, R0 ;  /* 0x0000000703767c24 */ /* 0x002fe2000f8e0200 */
[----:B------:R-:W-:Y:S01]  /*0680*/  UPLOP3.LUT UP0, UPT, UPT, UPT, UPT, 0x40, 0x4 ;  /* 0x000000000004789c */ /* 0x000fe20003f0e870 */
[----:B------:R-:W-:-:S04]  /*0690*/  IMAD.HI.U32 R3, R120, -0x2daee0ad, RZ ;  /* 0xd2511f5378037827 */ /* 0x000fc800078e00ff */
        /* <DEDUP_REMOVED lines=10> */
[----:B------:R-:W-:Y:S02]  /*0740*/  IMAD R4, R3, -0x326172a9, RZ ;  /* 0xcd9e8d5703047824 */ /* 0x000fe400078e02ff */
        /* <DEDUP_REMOVED lines=20> */
[----:B------:R-:W1:Y:S01]  /*0890*/  LDCU.128 UR8, c[0x0][0x3f0] ;  /* 0x00007e00ff0877ac */ /* 0x000e620008000c00 */
[----:B------:R-:W-:-:S04]  /*08a0*/  IMAD.HI.U32 R4, R7, -0x326172a9, RZ ;  /* 0xcd9e8d5707047827 */ /* 0x000fc800078e00ff */
[----:B------:R-:W-:Y:S01]  /*08b0*/  IMAD.HI.U32 R6, R3, -0x2daee0ad, RZ ;  /* 0xd2511f5303067827 */ /* 0x000fe200078e00ff */
[----:B------:R-:W-:Y:S01]  /*08c0*/  LOP3.LUT R4, R5, UR17, R4, 0x96, !PT ;  /* 0x0000001105047c12 */ /* 0x000fe2000f8e9604 */
[----:B------:R-:W0:Y:S02]  /*08d0*/  LDCU.64 UR16, c[0x0][0x408] ;  /* 0x00008100ff1077ac */ /* 0x000e240008000a00 */
[----:B------:R-:W-:Y:S01]  /*08e0*/  IMAD R82, R3, -0x2daee0ad, RZ ;  /* 0xd2511f5303527824 */ /* 0x000fe200078e02ff */
[----:B------:R-:W-:Y:S01]  /*08f0*/  LOP3.LUT R6, R81, UR18, R6, 0x96, !PT ;  /* 0x0000001251067c12 */ /* 0x000fe2000f8e9606 */
[----:B------:R-:W-:Y:S02]  /*0900*/  IMAD R80, R7, -0x326172a9, RZ ;  /* 0xcd9e8d5707507824 */ /* 0x000fe400078e02ff */
        /* <DEDUP_REMOVED lines=19> */
[----:B------:R-:W0:Y:S01]  /*0a40*/  LDCU.64 UR20, c[0x0][0x380] ;  /* 0x00007000ff1477ac */ /* 0x000e220008000a00 */
[----:B------:R-:W-:-:S04]  /*0a50*/  IMAD.HI.U32 R113, R5, -0x326172a9, RZ ;  /* 0xcd9e8d5705717827 */ /* 0x000fc800078e00ff */
[----:B------:R-:W-:Y:S01]  /*0a60*/  IMAD.HI.U32 R115, R80, -0x2daee0ad, RZ ;  /* 0xd2511f5350737827 */ /* 0x000fe200078e00ff */
[----:B------:R-:W-:-:S03]  /*0a70*/  LOP3.LUT R113, R6, UR26, R113, 0x96, !PT ;  /* 0x0000001a06717c12 */ /* 0x000fc6000f8e9671 */
[----:B------:R-:W-:Y:S01]  /*0a80*/  IMAD.MOV.U32 R3, RZ, RZ, RZ ;  /* 0x000000ffff037224 */ /* 0x000fe200078e00ff */
[----:B------:R-:W-:Y:S01]  /*0a90*/  LOP3.LUT R115, R4, UR27, R115, 0x96, !PT ;  /* 0x0000001b04737c12 */ /* 0x000fe2000f8e9673 */
[----:B------:R-:W-:Y:S02]  /*0aa0*/  IMAD R114, R5, -0x326172a9, RZ ;  /* 0xcd9e8d5705727824 */ /* 0x000fe400078e02ff */
[----:B-1234-:R-:W-:-:S07]  /*0ab0*/  IMAD R112, R80, -0x2daee0ad, RZ ;  /* 0xd2511f5350707824 */ /* 0x01efce00078e02ff */
.L_x_20741:
[----:B------:R-:W-:-:S06]  /*0ac0*/  UIMAD.WIDE UR4, UR7, 0x4, UR8 ;  /* 0x00000004070478a5 */ /* 0x000fcc000f8e0208 */
[----:B-1----:R-:W-:Y:S01]  /*0ad0*/  IMAD.U32 R90, RZ, RZ, UR4 ;  /* 0x00000004ff5a7e24 */ /* 0x002fe2000f8e00ff */
[----:B------:R-:W-:-:S05]  /*0ae0*/  MOV R91, UR5 ;  /* 0x00000005005b7c02 */ /* 0x000fca0008000f00 */
[----:B------:R-:W2:Y:S01]  /*0af0*/  LDG.E R90, desc[UR14][R90.64] ;  /* 0x0000000e5a5a7981 */ /* 0x000ea2000c1e1900 */
[----:B------:R-:W-:Y:S01]  /*0b00*/  UIMAD.WIDE UR4, UR7, 0x4, UR10 ;  /* 0x00000004070478a5 */ /* 0x000fe2000f8e020a */
[----:B0-----:R-:W-:-:S05]  /*0b10*/  IMAD.MOV.U32 R122, RZ, RZ, RZ ;  /* 0x000000ffff7a7224 */ /* 0x001fca00078e00ff */
[----:B------:R-:W-:Y:S02]  /*0b20*/  MOV R93, UR5 ;  /* 0x00000005005d7c02 */ /* 0x000fe40008000f00 */
        /* <DEDUP_REMOVED lines=8> */
[----:B------:R-:W-:-:S05]  /*0bb0*/  @P1 LEA.HI.SX32 R122, R95, R0, 0x1e ;  /* 0x000000005f7a1211 */ /* 0x000fca00078ff2ff */
[----:B-1----:R-:W-:-:S05]  /*0bc0*/  @P1 IMAD.WIDE.U32 R88, R122, 0x10, R88 ;  /* 0x000000107a581825 */ /* 0x002fca00078e0058 */
[----:B-----5:R1:W5:Y:S01]  /*0bd0*/  @P1 LDG.E.128 R80, desc[UR14][R88.64] ;  /* 0x0000000e58501981 */ /* 0x020362000c1e1d00 */
[----:B------:R-:W-:Y:S01]  /*0be0*/  UIMAD UR4, UR7, UR23, URZ ;  /* 0x00000017070472a4 */ /* 0x000fe2000f8e02ff */
[----:B0-----:R-:W-:Y:S01]  /*0bf0*/  ISETP.NE.U32.AND P0, PT, RZ, UR18, PT ;  /* 0x00000012ff007c0c */ /* 0x001fe2000bf05070 */
[----:B------:R-:W-:Y:S02]  /*0c00*/  UIADD3 UR6, UPT, UPT, UR12, -0x700cb87f, URZ ;  /* 0x8ff347810c067890 */ /* 0x000fe4000fffe0ff */
[----:B------:R-:W-:Y:S01]  /*0c10*/  USHF.R.S32.HI UR5, URZ, 0x1f, UR4 ;  /* 0x0000001fff057899 */ /* 0x000fe20008011404 */
[----:B------:R-:W-:Y:S01]  /*0c20*/  ISETP.NE.AND.EX P0, PT, RZ, UR19, PT, P0 ;  /* 0x00000013ff007c0c */ /* 0x000fe2000bf05300 */
[----:B------:R-:W-:Y:S02]  /*0c30*/  UIADD3 UR26, UPT, UPT, UR13, -0x695add53, URZ ;  /* 0x96a522ad0d1a7890 */ /* 0x000fe4000fffe0ff */
[----:B------:R-:W-:Y:S02]  /*0c40*/  ULEA.HI UR5, UR5, UR4, URZ, 0x2 ;  /* 0x0000000405057291 */ /* 0x000fe4000f8f10ff */
[----:B------:R-:W-:-:S02]  /*0c50*/  UIADD3 UR27, UPT, UPT, UR13, -0x4498517b, URZ ;  /* 0xbb67ae850d1b7890 */ /* 0x000fc4000fffe0ff */
[----:B------:R-:W-:Y:S02]  /*0c60*/  UIADD3 UR28, UPT, UPT, UR12, 0x78dde6e4, URZ ;  /* 0x78dde6e40c1c7890 */ /* 0x000fe4000fffe0ff */
[----:B------:R-:W-:Y:S01]  /*0c70*/  IMAD.U32 R121, RZ, RZ, UR5 ;  /* 0x00000005ff797e24 */ /* 0x000fe2000f8e00ff */
[----:B------:R-:W-:Y:S02]  /*0c80*/  UIADD3 UR29, UPT, UPT, UR13, -0x126145ec, URZ ;  /* 0xed9eba140d1d7890 */ /* 0x000fe4000fffe0ff */
[----:B------:R-:W-:Y:S02]  /*0c90*/  UIADD3 UR30, UPT, UPT, UR13, 0x32370b8f, URZ ;  /* 0x32370b8f0d1e7890 */ /* 0x000fe4000fffe0ff */
[----:B------:R-:W-:Y:S01]  /*0ca0*/  UIADD3 UR31, UPT, UPT, UR12, 0x1715609d, URZ ;  /* 0x1715609d0c1f7890 */ /* 0x000fe2000fffe0ff */
[----:B------:R-:W-:Y:S01]  /*0cb0*/  LEA.HI.SX32 R121, R121, R0, 0x1e ;  /* 0x0000000079797211 */ /* 0x000fe200078ff2ff */
[----:B------:R-:W-:Y:S02]  /*0cc0*/  UIADD3 UR32, UPT, UPT, UR13, -0x56f99767, URZ ;  /* 0xa90668990d207890 */ /* 0x000fe4000fffe0ff */
[----:B------:R-:W-:-:S02]  /*0cd0*/  UIADD3 UR33, UPT, UPT, UR12, 0x3c6ef372, URZ ;  /* 0x3c6ef3720c217890 */ /* 0x000fc4000fffe0ff */
[----:B------:R-:W-:Y:S01]  /*0ce0*/  UIADD3 UR34, UPT, UPT, UR13, 0x646e171e, URZ ;  /* 0x646e171e0d227890 */ /* 0x000fe2000fffe0ff */
[----:B--2---:R-:W-:Y:S01]  /*0cf0*/  R2UR UR4, R92 ;  /* 0x000000005c0472ca */ /* 0x004fe200000e0000 */
[----:B-1----:R-:W-:-:S14]  /*0d00*/  @!P0 BRA `(.L_x_20538) ;  /* 0x0000001400808947 */ /* 0x002fdc0003800000 */
        /* <DEDUP_REMOVED lines=23> */
.L_x_20541:
        /* <DEDUP_REMOVED lines=12> */
.L_x_20542:
        /* <DEDUP_REMOVED lines=49> */
.L_x_20540:
        /* <DEDUP_REMOVED lines=8> */
[----:B------:R-:W-:-:S07]  /*12d0*/  FFMA.FTZ R108, R89, R56, R84 ;  /* 0x00000038596c7223 */ /* 0x000fce0000010054 */
.L_x_20539:
[----:B------:R-:W-:Y:S02]  /*12e0*/  IMAD.MOV.U32 R2, RZ, RZ, R0 ;  /* 0x000000ffff027224 */ /* 0x000fe400078e0000 */
        /* <DEDUP_REMOVED lines=14> */
.L_x_20545:
        /* <DEDUP_REMOVED lines=12> */
.L_x_20546:
        /* <DEDUP_REMOVED lines=50> */
.L_x_20544:
        /* <DEDUP_REMOVED lines=9> */
.L_x_20543:
        /* <DEDUP_REMOVED lines=15> */
.L_x_20549:
        /* <DEDUP_REMOVED lines=12> */
.L_x_20550:
        /* <DEDUP_REMOVED lines=50> */
.L_x_20548:
        /* <DEDUP_REMOVED lines=9> */
.L_x_20547:
        /* <DEDUP_REMOVED lines=15> */
.L_x_20553:
        /* <DEDUP_REMOVED lines=12> */
.L_x_20554:
        /* <DEDUP_REMOVED lines=50> */
.L_x_20552:
        /* <DEDUP_REMOVED lines=8> */
[----:B------:R-:W-:Y:S01]  /*22f0*/  FFMA.FTZ R111, R0, R59, R87 ;  /* 0x0000003b006f7223 */ /* 0x000fe20000010057 */
[----:B------:R-:W-:Y:S06]  /*2300*/  BRA `(.L_x_20551) ;  /* 0x00000014006c7947 */ /* 0x000fec0003800000 */
.L_x_20538:
        /* <DEDUP_REMOVED lines=19> */
.L_x_20557:
        /* <DEDUP_REMOVED lines=12> */
.L_x_20558:
        /* <DEDUP_REMOVED lines=49> */
.L_x_20556:
        /* <DEDUP_REMOVED lines=9> */
.L_x_20555:
        /* <DEDUP_REMOVED lines=15> */
.L_x_20561:
        /* <DEDUP_REMOVED lines=12> */
.L_x_20562:
        /* <DEDUP_REMOVED lines=50> */
.L_x_20560:
        /* <DEDUP_REMOVED lines=9> */
.L_x_20559:
        /* <DEDUP_REMOVED lines=15> */
.L_x_20565:
        /* <DEDUP_REMOVED lines=12> */
.L_x_20566:
        /* <DEDUP_REMOVED lines=50> */
.L_x_20564:
        /* <DEDUP_REMOVED lines=9> */
.L_x_20563:
        /* <DEDUP_REMOVED lines=15> */
.L_x_20568:
        /* <DEDUP_REMOVED lines=12> */
.L_x_20569:
        /* <DEDUP_REMOVED lines=50> */
.L_x_20567:
        /* <DEDUP_REMOVED lines=9> */
.L_x_20551:
        /* <DEDUP_REMOVED lines=21> */
.L_x_20570:
[----:B-----5:R2:W5:Y:S04]  /*3a10*/  @P1 LDG.E.128 R80, desc[UR14][R88.64] ;  /* 0x0000000e58501981 */ /* 0x020568000c1e1d00 */
[----:B------:R2:W5:Y:S01]  /*3a20*/  @P0 LDG.E.128 R84, desc[UR14][R94.64] ;  /* 0x0000000e5e540981 */ /* 0x000562000c1e1d00 */
[----:B------:R-:W-:Y:S05]  /*3a30*/  @!P0 BRA `(.L_x_20571) ;  /* 0x0000001400788947 */ /* 0x000fea0003800000 */
[----:B------:R-:W-:Y:S01]  /*3a40*/  ISETP.GT.AND P2, PT, R90, RZ, PT ;  /* 0x000000ff5a00720c */ /* 0x000fe20003f44270 */
[----:B--2---:R-:W-:Y:S01]  /*3a50*/  IMAD.MOV.U32 R88, RZ, RZ, R2 ;  /* 0x000000ffff587224 */ /* 0x004fe200078e0002 */
        /* <DEDUP_REMOVED lines=18> */
.L_x_20574:
[----:B------:R-:W-:-:S04]  /*3b80*/  VIADD R120, R120, 0x1 ;  /* 0x0000000178787836 */ /* 0x000fc80000000000 */
[C---:B01----:R-:W-:Y:S01]  /*3b90*/  IMAD.WIDE.U32 R92, R120.reuse, -0x2daee0ad, RZ ;  /* 0xd2511f53785c7825 */ /* 0x043fe200078e00ff */
        /* <DEDUP_REMOVED lines=10> */
.L_x_20575:
        /* <DEDUP_REMOVED lines=50> */
.L_x_20573:
        /* <DEDUP_REMOVED lines=8> */
[----:B------:R-:W-:-:S07]  /*3fe0*/  FFMA.FTZ R104, R89, R60, R84 ;  /* 0x0000003c59687223 */ /* 0x000fce0000010054 */
.L_x_20572:
        /* <DEDUP_REMOVED lines=15> */
.L_x_20578:
        /* <DEDUP_REMOVED lines=12> */
.L_x_20579:
[----:B------:R-:W-:Y:S01]  /*41a0*/  IMAD.WIDE.U32 R96, R118, -0x326172a9, RZ ;  /* 0xcd9e8d5776607825 */ /* 0x000fe200078e00ff */
[----:B------:R-:W-:Y:S01]  /*41b0*/  LOP3.LUT R88, R3, UR13, R95, 0x96, !PT ;  /* 0x0000000d03587c12 */ /* 0x000fe2000f8e965f */
[----:B------:R-:W-:Y:S02]  /*41c0*/  UIADD3 UR5, UPT, UPT, UR12, -0x61c88647, URZ ;  /* 0x9e3779b90c057890 */ /* 0x000fe4000fffe0ff */
[----:B------:R-:W-:Y:S01]  /*41d0*/  HFMA2 R2, -RZ, RZ, 0, 0 ;  /* 0x00000000ff027431 */ /* 0x000fe200000001ff */
[----:B------:R-:W-:Y:S01]  /*41e0*/  UIADD3 UR35, UPT, UPT, UR13, 0x1fd5c5a3, URZ ;  /* 0x1fd5c5a30d237890 */ /* 0x000fe2000fffe0ff */
[----:B01----:R-:W-:Y:S01]  /*41f0*/  LOP3.LUT R92, R119, UR12, R97, 0x96, !PT ;  /* 0x0000000c775c7c12 */ /* 0x003fe2000f8e9661 */
        /* <DEDUP_REMOVED lines=44> */
.L_x_20577:
        /* <DEDUP_REMOVED lines=9> */
.L_x_20576:
        /* <DEDUP_REMOVED lines=15> */
.L_x_20582:
        /* <DEDUP_REMOVED lines=12> */
.L_x_20583:
[----:B------:R-:W-:Y:S01]  /*4700*/  IMAD.WIDE.U32 R96, R118, -0x326172a9, RZ ;  /* 0xcd9e8d5776607825 */ /* 0x000fe200078e00ff */
[----:B------:R-:W-:Y:S01]  /*4710*/  LOP3.LUT R88, R3, UR13, R95, 0x96, !PT ;  /* 0x0000000d03587c12 */ /* 0x000fe2000f8e965f */
[----:B------:R-:W-:Y:S02]  /*4720*/  UIADD3 UR5, UPT, UPT, UR12, -0x61c88647, URZ ;  /* 0x9e3779b90c057890 */ /* 0x000fe4000fffe0ff */
        /* <DEDUP_REMOVED lines=47> */
.L_x_20581:
        /* <DEDUP_REMOVED lines=9> */
.L_x_20580:
[----:B-1----:R-:W-:Y:S01]  /*4ab0*/  MOV R91, R88 ;  /* 0x00000058005b7202 */ /* 0x002fe20000000f00 */
        /* <DEDUP_REMOVED lines=14> */
.L_x_20586:
        /* <DEDUP_REMOVED lines=12> */
.L_x_20587:
[----:B------:R-:W-:Y:S01]  /*4c60*/  IMAD.WIDE.U32 R96, R118, -0x326172a9, RZ ;  /* 0xcd9e8d5776607825 */ /* 0x000fe200078e00ff */
[----:B------:R-:W-:Y:S01]  /*4c70*/  LOP3.LUT R88, R3, UR13, R95, 0x96, !PT ;  /* 0x0000000d03587c12 */ /* 0x000fe2000f8e965f */
[----:B------:R-:W-:Y:S01]  /*4c80*/  UIADD3 UR5, UPT, UPT, UR12, -0x61c88647, URZ ;  /* 0x9e3779b90c057890 */ /* 0x000fe2000fffe0ff */
[----:B------:R-:W-:Y:S01]  /*4c90*/  MOV R2, R0 ;  /* 0x0000000000027202 */ /* 0x000fe20000000f00 */
[----:B------:R-:W-:Y:S01]  /*4ca0*/  UIADD3 UR35, UPT, UPT, UR13, 0x1fd5c5a3, URZ ;  /* 0x1fd5c5a30d237890 */ /* 0x000fe2000fffe0ff */
[----:B0-----:R-:W-:Y:S01]  /*4cb0*/  LOP3.LUT R92, R119, UR12, R97, 0x96, !PT ;  /* 0x0000000c775c7c12 */ /* 0x001fe2000f8e9661 */
        /* <DEDUP_REMOVED lines=44> */
.L_x_20585:
        /* <DEDUP_REMOVED lines=10> */
.L_x_20571:
[----:B--2---:R-:W-:Y:S01]  /*5020*/  IMAD.MOV.U32 R88, RZ, RZ, R2 ;  /* 0x000000ffff587224 */ /* 0x004fe200078e0002 */
        /* <DEDUP_REMOVED lines=18> */
.L_x_20590:
[----:B------:R-:W-:-:S04]  /*5150*/  VIADD R120, R120, 0x1 ;  /* 0x0000000178787836 */ /* 0x000fc80000000000 */
        /* <DEDUP_REMOVED lines=11> */
.L_x_20591:
        /* <DEDUP_REMOVED lines=50> */
.L_x_20589:
        /* <DEDUP_REMOVED lines=9> */
.L_x_20588:
        /* <DEDUP_REMOVED lines=15> */
.L_x_20594:
        /* <DEDUP_REMOVED lines=12> */
.L_x_20595:
[----:B------:R-:W-:Y:S01]  /*5770*/  IMAD.WIDE.U32 R96, R118, -0x326172a9, RZ ;  /* 0xcd9e8d5776607825 */ /* 0x000fe200078e00ff */
[----:B------:R-:W-:Y:S01]  /*5780*/  LOP3.LUT R88, R3, UR13, R95, 0x96, !PT ;  /* 0x0000000d03587c12 */ /* 0x000fe2000f8e965f */
[----:B------:R-:W-:Y:S01]  /*5790*/  UIADD3 UR5, UPT, UPT, UR12, -0x61c88647, URZ ;  /* 0x9e3779b90c057890 */ /* 0x000fe2000fffe0ff */
[----:B------:R-:W-:Y:S01]  /*57a0*/  MOV R5, R0 ;  /* 0x0000000000057202 */ /* 0x000fe20000000f00 */
[----:B------:R-:W-:Y:S01]  /*57b0*/  UIADD3 UR35, UPT, UPT, UR13, 0x1fd5c5a3, URZ ;  /* 0x1fd5c5a30d237890 */ /* 0x000fe2000fffe0ff */
[----:B01----:R-:W-:Y:S01]  /*57c0*/  LOP3.LUT R92, R119, UR12, R97, 0x96, !PT ;  /* 0x0000000c775c7c12 */ /* 0x003fe2000f8e9661 */
        /* <DEDUP_REMOVED lines=44> */
.L_x_20593:
        /* <DEDUP_REMOVED lines=9> */
.L_x_20592:
        /* <DEDUP_REMOVED lines=15> */
.L_x_20598:
        /* <DEDUP_REMOVED lines=12> */
.L_x_20599:
        /* <DEDUP_REMOVED lines=50> */
.L_x_20597:
        /* <DEDUP_REMOVED lines=9> */
.L_x_20596:
[----:B-1----:R-:W-:Y:S01]  /*6080*/  IMAD.MOV.U32 R91, RZ, RZ, R88 ;  /* 0x000000ffff5b7224 */ /* 0x002fe200078e0058 */
        /* <DEDUP_REMOVED lines=14> */
.L_x_20601:
        /* <DEDUP_REMOVED lines=12> */
.L_x_20602:
[----:B------:R-:W-:Y:S01]  /*6230*/  IMAD.WIDE.U32 R96, R118, -0x326172a9, RZ ;  /* 0xcd9e8d5776607825 */ /* 0x000fe200078e00ff */
[----:B------:R-:W-:Y:S01]  /*6240*/  LOP3.LUT R88, R3, UR13, R95, 0x96, !PT ;  /* 0x0000000d03587c12 */ /* 0x000fe2000f8e965f */
[----:B------:R-:W-:Y:S02]  /*6250*/  UIADD3 UR5, UPT, UPT, UR12, -0x61c88647, URZ ;  /* 0x9e3779b90c057890 */ /* 0x000fe4000fffe0ff */
[----:B------:R-:W-:Y:S01]  /*6260*/  UIADD3 UR35, UPT, UPT, UR13, 0x1fd5c5a3, URZ ;  /* 0x1fd5c5a30d237890 */ /* 0x000fe2000fffe0ff */
[----:B0-----:R-:W-:Y:S01]  /*6270*/  LOP3.LUT R92, R119, UR12, R97, 0x96, !PT ;  /* 0x0000000c775c7c12 */ /* 0x001fe2000f8e9661 */
        /* <DEDUP_REMOVED lines=45> */
.L_x_20600:
        /* <DEDUP_REMOVED lines=9> */
.L_x_20584:
[C---:B0-----:R-:W-:Y:S01]  /*65e0*/  IADD3 R93, PT, PT, R121.reuse, 0x100, RZ ;  /* 0x00000100795d7810 */ /* 0x041fe20007ffe0ff */
        /* <DEDUP_REMOVED lines=13> */
[----:B------:R-:W-:-:S05]  /*66c0*/  LOP3.LUT R2, R7, 0xffff, RZ, 0xc0, !PT ;  /* 0x0000ffff07027812 */ /* 0x000fca00078ec0ff */
[----:B------:R-:W-:Y:S01]  /*66d0*/  IMAD R2, R2, 0x1000000, R97 ;  /* 0x0100000002027824 */ /* 0x000fe200078e0261 */
[----:B------:R-:W-:-:S05]  /*66e0*/  LOP3.LUT R97, R5, 0xff, RZ, 0xc0, !PT ;  /* 0x000000ff05617812 */ /* 0x000fca00078ec0ff */
[----:B------:R-:W-:Y:S01]  /*66f0*/  IMAD R2, R97, 0x100, R2 ;  /* 0x0000010061027824 */ /* 0x000fe200078e0202 */
[----:B------:R-:W-:-:S03]  /*6700*/  IADD3 R97, PT, PT, R122, 0x100, RZ ;  /* 0x000001007a617810 */ /* 0x000fc60007ffe0ff */
[----:B------:R-:W-:Y:S02]  /*6710*/  IMAD.IADD R99, R2, 0x1, R99 ;  /* 0x0000000102637824 */ /* 0x000fe400078e0263 */
[----:B0-----:R-:W-:-:S05]  /*6720*/  IMAD.WIDE.U32 R92, R97, 0x4, R92 ;  /* 0x00000004615c7825 */ /* 0x001fca00078e005c */
[----:B------:R0:W-:Y:S02]  /*6730*/  STG.E desc[UR14][R92.64], R99 ;  /* 0x000000635c007986 */ /* 0x0001e4000c10190e */
.L_x_20603:
        /* <DEDUP_REMOVED lines=23> */
.L_x_20607:
        /* <DEDUP_REMOVED lines=12> */
.L_x_20608:
        /* <DEDUP_REMOVED lines=50> */
.L_x_20606:
        /* <DEDUP_REMOVED lines=9> */
.L_x_20605:
        /* <DEDUP_REMOVED lines=15> */
.L_x_20611:
        /* <DEDUP_REMOVED lines=12> */
.L_x_20612:
        /* <DEDUP_REMOVED lines=50> */
.L_x_20610:
[----:B------:R-:W-:Y:S01]  /*71f0*/  I2FP.F32.U32 R5, R5 ;  /* 0x0000000500057245 */ /* 0x000fe20000201000 */
[----:B------:R-:W-:Y:S01]  /*7200*/  FMUL.FTZ R89, R81, UR17 ;  /* 0x0000001151597c20 */ /* 0x000fe20008410000 */
[----:B------:R-:W-:-:S05]  /*7210*/  MOV R88, 0x2f800000 ;  /* 0x2f80000000587802 */ /* 0x000fca0000000f00 */
[----:B------:R-:W-:Y:S01]  /*7220*/  FFMA.FTZ R5, R5, R88, 1.1641532182693481445e-10 ;  /* 0x2f00000005057423 */ /* 0x000fe20000010058 */
[----:B------:R-:W-:-:S04]  /*7230*/  FMUL.FTZ R88, R89, UR16 ;  /* 0x0000001059587c20 */ /* 0x000fc80008410000 */
[----:B------:R-:W-:-:S04]  /*7240*/  FSETP.GTU.FTZ.AND P3, PT, R5, UR22, PT ;  /* 0x0000001605007c0b */ /* 0x000fc8000bf7c000 */
[----:B------:R-:W-:Y:S02]  /*7250*/  FSEL R88, R88, RZ, !P3 ;  /* 0x000000ff58587208 */ /* 0x000fe40005800000 */
[----:B------:R-:W-:-:S03]  /*7260*/  SEL R5, RZ, 0x1, P3 ;  /* 0x00000001ff057807 */ /* 0x000fc60001800000 */
[----:B------:R-:W-:-:S07]  /*7270*/  FFMA.FTZ R101, R88, R65, R85 ;  /* 0x0000004158657223 */ /* 0x000fce0000010055 */
.L_x_20609:
        /* <DEDUP_REMOVED lines=15> */
.L_x_20615:
        /* <DEDUP_REMOVED lines=12> */
.L_x_20616:
        /* <DEDUP_REMOVED lines=50> */
.L_x_20614:
        /* <DEDUP_REMOVED lines=9> */
.L_x_20613:
        /* <DEDUP_REMOVED lines=15> */
.L_x_20619:
[----:B------:R-:W-:-:S04]  /*78d0*/  IADD3 R120, PT, PT, R120, 0x1, RZ ;  /* 0x0000000178787810 */ /* 0x000fc80007ffe0ff */
        /* <DEDUP_REMOVED lines=11> */
.L_x_20620:
        /* <DEDUP_REMOVED lines=50> */
.L_x_20618:
[----:B------:R-:W-:Y:S01]  /*7cb0*/  I2FP.F32.U32 R0, R0 ;  /* 0x0000000000007245 */ /* 0x000fe20000201000 */
[----:B------:R-:W-:Y:S01]  /*7cc0*/  FMUL.FTZ R88, R83, UR17 ;  /* 0x0000001153587c20 */ /* 0x000fe20008410000 */
[----:B------:R-:W-:-:S03]  /*7cd0*/  MOV R7, 0x2f800000 ;  /* 0x2f80000000077802 */ /* 0x000fc60000000f00 */
[----:B------:R-:W-:Y:S02]  /*7ce0*/  FMUL.FTZ R88, R88, UR16 ;  /* 0x0000001058587c20 */ /* 0x000fe40008410000 */
[----:B------:R-:W-:-:S05]  /*7cf0*/  FFMA.FTZ R0, R0, R7, 1.1641532182693481445e-10 ;  /* 0x2f00000000007423 */ /* 0x000fca0000010007 */
[----:B------:R-:W-:-:S04]  /*7d00*/  FSETP.GTU.FTZ.AND P2, PT, R0, UR22, PT ;  /* 0x0000001600007c0b */ /* 0x000fc8000bf5c000 */
[----:B------:R-:W-:Y:S02]  /*7d10*/  FSEL R0, R88, RZ, !P2 ;  /* 0x000000ff58007208 */ /* 0x000fe40005000000 */
[----:B------:R-:W-:-:S03]  /*7d20*/  SEL R7, RZ, 0x1, P2 ;  /* 0x00000001ff077807 */ /* 0x000fc60001000000 */
[----:B------:R-:W-:Y:S01]  /*7d30*/  FFMA.FTZ R103, R0, R67, R87 ;  /* 0x0000004300677223 */ /* 0x000fe20000010057 */
[----:B------:R-:W-:Y:S06]  /*7d40*/  BRA `(.L_x_20617) ;  /* 0x0000001400707947 */ /* 0x000fec0003800000 */
.L_x_20604:
        /* <DEDUP_REMOVED lines=19> */
.L_x_20623:
        /* <DEDUP_REMOVED lines=12> */
.L_x_20624:
        /* <DEDUP_REMOVED lines=50> */
.L_x_20622:
        /* <DEDUP_REMOVED lines=9> */
.L_x_20621:
        /* <DEDUP_REMOVED lines=15> */
.L_x_20627:
        /* <DEDUP_REMOVED lines=12> */
.L_x_20628:
        /* <DEDUP_REMOVED lines=50> */
.L_x_20626:
        /* <DEDUP_REMOVED lines=8> */
[----:B------:R-:W-:-:S07]  /*8840*/  FMUL.FTZ R101, R88, R65 ;  /* 0x0000004158657220 */ /* 0x000fce0000410000 */
.L_x_20625:
        /* <DEDUP_REMOVED lines=15> */
.L_x_20631:
        /* <DEDUP_REMOVED lines=12> */
.L_x_20632:
        /* <DEDUP_REMOVED lines=50> */
.L_x_20630:
        /* <DEDUP_REMOVED lines=9> */
.L_x_20629:
        /* <DEDUP_REMOVED lines=15> */
.L_x_20634:
        /* <DEDUP_REMOVED lines=12> */
.L_x_20635:
        /* <DEDUP_REMOVED lines=50> */
.L_x_20633:
        /* <DEDUP_REMOVED lines=9> */
.L_x_20617:
[C---:B------:R-:W-:Y:S01]  /*9310*/  VIADD R89, R121.reuse, 0x200 ;  /* 0x0000020079597836 */ /* 0x040fe20000000000 */
[----:B------:R-:W1:Y:S01]  /*9320*/  @P1 LDC.64 R94, c[0x0][0x390] ;  /* 0x0000e400ff5e1b82 */ /* 0x000e620000000a00 */
[----:B------:R-:W-:Y:S01]  /*9330*/  @P1 IADD3 R97, PT, PT, R122, 0x300, RZ ;  /* 0x000003007a611810 */ /* 0x000fe20007ffe0ff */
[----:B0-----:R-:W-:Y:S02]  /*9340*/  @P0 VIADD R99, R121, 0x300 ;  /* 0x0000030079630836 */ /* 0x001fe40000000000 */
[----:B------:R-:W-:-:S04]  /*9350*/  IMAD.WIDE.U32 R88, R89, 0x10, R116 ;  /* 0x0000001059587825 */ /* 0x000fc800078e0074 */
[----:B------:R-:W0:Y:S01]  /*9360*/  @P0 LDC.64 R92, c[0x0][0x3a0] ;  /* 0x0000e800ff5c0b82 */ /* 0x000e220000000a00 */
[----:B------:R2:W-:Y:S01]  /*9370*/  STG.E.128 desc[UR14][R88.64], R100 ;  /* 0x0000006458007986 */ /* 0x0005e2000c101d0e */
[----:B-1----:R-:W-:-:S04]  /*9380*/  @P1 IMAD.WIDE.U32 R94, R97, 0x10, R94 ;  /* 0x00000010615e1825 */ /* 0x002fc800078e005e */
[----:B0-----:R-:W-:Y:S01]  /*9390*/  @P0 IMAD.WIDE.U32 R92, R99, 0x10, R92 ;  /* 0x00000010635c0825 */ /* 0x001fe200078e005c */
[----:B--2---:R-:W-:Y:S06]  /*93a0*/  @!P1 BRA `(.L_x_20636) ;  /* 0x0000000000309947 */ /* 0x004fec0003800000 */
[----:B------:R-:W0:Y:S01]  /*93b0*/  LDC.64 R88, c[0x0][0x3b0] ;  /* 0x0000ec00ff587b82 */ /* 0x000e220000000a00 */
[----:B------:R-:W-:Y:S01]  /*93c0*/  IADD3 R97, PT, PT, R122, 0x200, RZ ;  /* 0x000002007a617810 */ /* 0x000fe20007ffe0ff */
[----:B------:R-:W-:-:S04]  /*93d0*/  IMAD.U32 R0, R6, 0x10000, RZ ;  /* 0x0001000006007824 */ /* 0x000fc800078e00ff */
[----:B0-----:R-:W-:Y:S01]  /*93e0*/  IMAD.WIDE.U32 R88, R97, 0x4, R88 ;  /* 0x0000000461587825 */ /* 0x001fe200078e0058 */
[----:B------:R-:W-:Y:S02]  /*93f0*/  LOP3.LUT R97, R0, 0xff0000, RZ, 0xc0, !PT ;  /* 0x00ff000000617812 */ /* 0x000fe400078ec0ff */
[----:B------:R-:W-:-:S04]  /*9400*/  LOP3.LUT R0, R7, 0xffff, RZ, 0xc0, !PT ;  /* 0x0000ffff07007812 */ /* 0x000fc800078ec0ff */
[----:B------:R-:W-:Y:S02]  /*9410*/  LEA R0, R0, R97, 0x18 ;  /* 0x0000006100007211 */ /* 0x000fe400078ec0ff */
[----:B------:R-:W-:-:S05]  /*9420*/  LOP3.LUT R97, R5, 0xff, RZ, 0xc0, !PT ;  /* 0x000000ff05617812 */ /* 0x000fca00078ec0ff */
[----:B------:R-:W-:Y:S01]  /*9430*/  IMAD R0, R97, 0x100, R0 ;  /* 0x0000010061007824 */ /* 0x000fe200078e0200 */
[----:B------:R-:W-:-:S04]  /*9440*/  LOP3.LUT R97, R4, 0xff, RZ, 0xc0, !PT ;  /* 0x000000ff04617812 */ /* 0x000fc800078ec0ff */
[----:B------:R-:W-:-:S05]  /*9450*/  IADD3 R97, PT, PT, R0, R97, RZ ;  /* 0x0000006100617210 */ /* 0x000fca0007ffe0ff */
[----:B------:R0:W-:Y:S02]  /*9460*/  STG.E desc[UR14][R88.64], R97 ;  /* 0x0000006158007986 */ /* 0x0001e4000c10190e */
.L_x_20636:
[----:B-----5:R1:W5:Y:S04]  /*9470*/  @P1 LDG.E.128 R80, desc[UR14][R94.64] ;  /* 0x0000000e5e501981 */ /* 0x020368000c1e1d00 */
        /* <DEDUP_REMOVED lines=22> */
.L_x_20640:
        /* <DEDUP_REMOVED lines=12> */
.L_x_20641:
        /* <DEDUP_REMOVED lines=50> */
.L_x_20639:
        /* <DEDUP_REMOVED lines=9> */
.L_x_20638:
        /* <DEDUP_REMOVED lines=15> */
.L_x_20644:
        /* <DEDUP_REMOVED lines=12> */
.L_x_20645:
        /* <DEDUP_REMOVED lines=50> */
.L_x_20643:
        /* <DEDUP_REMOVED lines=9> */
.L_x_20642:
        /* <DEDUP_REMOVED lines=15> */
.L_x_20648:
        /* <DEDUP_REMOVED lines=12> */
.L_x_20649:
        /* <DEDUP_REMOVED lines=50> */
.L_x_20647:
        /* <DEDUP_REMOVED lines=9> */
.L_x_20646:
        /* <DEDUP_REMOVED lines=15> */
.L_x_20652:
        /* <DEDUP_REMOVED lines=12> */
.L_x_20653:
[----:B------:R-:W-:Y:S01]  /*a6c0*/  LOP3.LUT R94, R3, UR13, R93, 0x96, !PT ;  /* 0x0000000d035e7c12 */ /* 0x000fe2000f8e965d */
[----:B------:R-:W-:Y:S01]  /*a6d0*/  IMAD.WIDE.U32 R88, R118, -0x326172a9, RZ ;  /* 0xcd9e8d5776587825 */ /* 0x000fe200078e00ff */
[----:B------:R-:W-:-:S03]  /*a6e0*/  UIADD3 UR5, UPT, UPT, UR12, -0x61c88647, URZ ;  /* 0x9e3779b90c057890 */ /* 0x000fc6000fffe0ff */
[----:B------:R-:W-:Y:S01]  /*a6f0*/  IMAD.WIDE.U32 R94, R94, -0x326172a9, RZ ;  /* 0xcd9e8d575e5e7825 */ /* 0x000fe200078e00ff */
[----:B------:R-:W-:-:S03]  /*a700*/  LOP3.LUT R89, R119, UR12, R89, 0x96, !PT ;  /* 0x0000000c77597c12 */ /* 0x000fc6000f8e9659 */
[----:B------:R-:W-:Y:S01]  /*a710*/  IMAD.MOV.U32 R2, RZ, RZ, R0 ;  /* 0x000000ffff027224 */ /* 0x000fe200078e0000 */
[----:B------:R-:W-:Y:S01]  /*a720*/  LOP3.LUT R93, R88, UR5, R95, 0x96, !PT ;  /* 0x00000005585d7c12 */ /* 0x000fe2000f8e965f */
[----:B------:R-:W-:Y:S01]  /*a730*/  IMAD.WIDE.U32 R88, R89, -0x2daee0ad, RZ ;  /* 0xd2511f5359587825 */ /* 0x000fe200078e00ff */
[----:B------:R-:W-:-:S03]  /*a740*/  UIADD3 UR5, UPT, UPT, UR13, 0x76cf5d0a, URZ ;  /* 0x76cf5d0a0d057890 */ /* 0x000fc6000fffe0ff */
        /* <DEDUP_REMOVED lines=40> */
[----:B------:R-:W-:-:S07]  /*a9d0*/  MOV R0, R88 ;  /* 0x0000005800007202 */ /* 0x000fce0000000f00 */
.L_x_20651:
[----:B------:R-:W-:Y:S02]  /*a9e0*/  I2FP.F32.U32 R2, R2 ;  /* 0x0000000200027245 */ /* 0x000fe40000201000 */
[----:B------:R-:W-:-:S05]  /*a9f0*/  MOV R7, 0x2f800000 ;  /* 0x2f80000000077802 */ /* 0x000fca0000000f00 */
[----:B------:R-:W-:Y:S01]  /*aa00*/  FFMA.FTZ R2, R2, R7, 1.1641532182693481445e-10 ;  /* 0x2f00000002027423 */ /* 0x000fe20000010007 */
[----:B------:R-:W-:-:S04]  /*aa10*/  FMUL.FTZ R7, R83, UR17 ;  /* 0x0000001153077c20 */ /* 0x000fc80008410000 */
[----:B------:R-:W-:Y:S01]  /*aa20*/  FSETP.GTU.FTZ.AND P2, PT, R2, UR22, PT ;  /* 0x0000001602007c0b */ /* 0x000fe2000bf5c000 */
[----:B------:R-:W-:-:S03]  /*aa30*/  FMUL.FTZ R2, R7, UR16 ;  /* 0x0000001007027c20 */ /* 0x000fc60008410000 */
[----:B------:R-:W-:Y:S02]  /*aa40*/  SEL R7, RZ, 0x1, P2 ;  /* 0x00000001ff077807 */ /* 0x000fe40001000000 */
[----:B------:R-:W-:-:S05]  /*aa50*/  FSEL R2, R2, RZ, !P2 ;  /* 0x000000ff02027208 */ /* 0x000fca0005000000 */
[----:B------:R-:W-:Y:S01]  /*aa60*/  FFMA.FTZ R99, R2, R71, R87 ;  /* 0x0000004702637223 */ /* 0x000fe20000010057 */
[----:B------:R-:W-:Y:S06]  /*aa70*/  BRA `(.L_x_20650) ;  /* 0x0000001400707947 */ /* 0x000fec0003800000 */
.L_x_20637:
[----:B0-----:R-:W-:Y:S01]  /*aa80*/  IMAD.MOV.U32 R88, RZ, RZ, R91 ;  /* 0x000000ffff587224 */ /* 0x001fe200078e005b */
        /* <DEDUP_REMOVED lines=18> */
.L_x_20656:
        /* <DEDUP_REMOVED lines=12> */
.L_x_20657:
        /* <DEDUP_REMOVED lines=50> */
.L_x_20655:
        /* <DEDUP_REMOVED lines=9> */
.L_x_20654:
        /* <DEDUP_REMOVED lines=15> */
.L_x_20660:
        /* <DEDUP_REMOVED lines=12> */
.L_x_20661:
        /* <DEDUP_REMOVED lines=50> */
.L_x_20659:
        /* <DEDUP_REMOVED lines=9> */
.L_x_20658:
        /* <DEDUP_REMOVED lines=15> */
.L_x_20664:
        /* <DEDUP_REMOVED lines=12> */
.L_x_20665:
        /* <DEDUP_REMOVED lines=50> */
.L_x_20663:
        /* <DEDUP_REMOVED lines=9> */
.L_x_20662:
        /* <DEDUP_REMOVED lines=15> */
.L_x_20667:
        /* <DEDUP_REMOVED lines=12> */
.L_x_20668:
        /* <DEDUP_REMOVED lines=50> */
.L_x_20666:
[----:B------:R-:W-:Y:S01]  /*bfb0*/  HFMA2 R7, -RZ, RZ, 0.1171875, 0 ;  /* 0x2f800000ff077431 */ /* 0x000fe200000001ff */
[----:B------:R-:W-:-:S05]  /*bfc0*/  I2FP.F32.U32 R2, R2 ;  /* 0x0000000200027245 */ /* 0x000fca0000201000 */
[----:B------:R-:W-:Y:S01]  /*bfd0*/  FFMA.FTZ R2, R2, R7, 1.1641532182693481445e-10 ;  /* 0x2f00000002027423 */ /* 0x000fe20000010007 */
[----:B-----5:R-:W-:-:S04]  /*bfe0*/  FMUL.FTZ R7, R83, UR17 ;  /* 0x0000001153077c20 */ /* 0x020fc80008410000 */
[----:B------:R-:W-:Y:S01]  /*bff0*/  FSETP.GTU.FTZ.AND P2, PT, R2, UR22, PT ;  /* 0x0000001602007c0b */ /* 0x000fe2000bf5c000 */
[----:B------:R-:W-:-:S03]  /*c000*/  FMUL.FTZ R2, R7, UR16 ;  /* 0x0000001007027c20 */ /* 0x000fc60008410000 */
[----:B------:R-:W-:Y:S02]  /*c010*/  SEL R7, RZ, 0x1, P2 ;  /* 0x00000001ff077807 */ /* 0x000fe40001000000 */
[----:B------:R-:W-:-:S05]  /*c020*/  FSEL R2, R2, RZ, !P2 ;  /* 0x000000ff02027208 */ /* 0x000fca0005000000 */
[----:B------:R-:W-:-:S07]  /*c030*/  FMUL.FTZ R99, R2, R71 ;  /* 0x0000004702637220 */ /* 0x000fce0000410000 */
.L_x_20650:
[----:B------:R-:W-:-:S04]  /*c040*/  VIADD R89, R121, 0x300 ;  /* 0x0000030079597836 */ /* 0x000fc80000000000 */
[----:B------:R-:W-:-:S05]  /*c050*/  IMAD.WIDE.U32 R88, R89, 0x10, R116 ;  /* 0x0000001059587825 */ /* 0x000fca00078e0074 */
[----:B------:R0:W-:Y:S01]  /*c060*/  STG.E.128 desc[UR14][R88.64], R96 ;  /* 0x0000006058007986 */ /* 0x0001e2000c101d0e */
[----:B------:R-:W-:Y:S05]  /*c070*/  @!P1 BRA `(.L_x_20669) ;  /* 0x0000000000309947 */ /* 0x000fea0003800000 */
[----:B0-----:R-:W0:Y:S01]  /*c080*/  LDC.64 R88, c[0x0][0x3b0] ;  /* 0x0000ec00ff587b82 */ /* 0x001e220000000a00 */
[----:B-1----:R-:W-:Y:S01]  /*c090*/  IADD3 R93, PT, PT, R122, 0x300, RZ ;  /* 0x000003007a5d7810 */ /* 0x002fe20007ffe0ff */
        /* <DEDUP_REMOVED lines=10> */
.L_x_20669:
[----:B-12---:R-:W1:Y:S01]  /*c140*/  @P1 LDC.64 R92, c[0x0][0x390] ;  /* 0x0000e400ff5c1b82 */ /* 0x006e620000000a00 */
[----:B------:R-:W-:Y:S01]  /*c150*/  @P0 IADD3 R123, PT, PT, R121, 0x400, RZ ;  /* 0x00000400797b0810 */ /* 0x000fe20007ffe0ff */
[----:B------:R-:W-:-:S06]  /*c160*/  @P1 VIADD R95, R122, 0x400 ;  /* 0x000004007a5f1836 */ /* 0x000fcc0000000000 */
[----:B0-----:R-:W0:Y:S01]  /*c170*/  @P0 LDC.64 R88, c[0x0][0x3a0] ;  /* 0x0000e800ff580b82 */ /* 0x001e220000000a00 */
[----:B-1----:R-:W-:-:S05]  /*c180*/  @P1 IMAD.WIDE.U32 R92, R95, 0x10, R92 ;  /* 0x000000105f5c1825 */ /* 0x002fca00078e005c */
[----:B-----5:R1:W5:Y:S01]  /*c190*/  @P1 LDG.E.128 R80, desc[UR14][R92.64] ;  /* 0x0000000e5c501981 */ /* 0x020362000c1e1d00 */
[----:B0-----:R-:W-:-:S05]  /*c1a0*/  @P0 IMAD.WIDE.U32 R88, R123, 0x10, R88 ;  /* 0x000000107b580825 */ /* 0x001fca00078e0058 */
        /* <DEDUP_REMOVED lines=22> */
.L_x_20673:
        /* <DEDUP_REMOVED lines=12> */
.L_x_20674:
        /* <DEDUP_REMOVED lines=46> */
[----:B------:R-:W-:-:S03]  /*c6b0*/  IMAD.WIDE.U32 R88, R89, -0x2daee0ad, RZ ;  /* 0xd2511f5359587825 */ /* 0x000fc600078e00ff */
[----:B------:R-:W-:Y:S01]  /*c6c0*/  MOV R2, R88 ;  /* 0x0000005800027202 */ /* 0x000fe20000000f00 */
[----:B------:R-:W-:Y:S01]  /*c6d0*/  HFMA2 R88, -RZ, RZ, 0, 0 ;  /* 0x00000000ff587431 */ /* 0x000fe200000001ff */
[----:B------:R-:W-:-:S07]  /*c6e0*/  LOP3.LUT R115, R92, UR26, R89, 0x96, !PT ;  /* 0x0000001a5c737c12 */ /* 0x000fce000f8e9659 */
.L_x_20672:
[----:B------:R-:W-:Y:S01]  /*c6f0*/  I2FP.F32.U32 R0, R4 ;  /* 0x0000000400007245 */ /* 0x000fe20000201000 */
[----:B------:R-:W-:-:S04]  /*c700*/  IMAD.MOV.U32 R89, RZ, RZ, 0x2f800000 ;  /* 0x2f800000ff597424 */ /* 0x000fc800078e00ff */
[----:B------:R-:W-:-:S05]  /*c710*/  FFMA.FTZ R0, R0, R89, 1.1641532182693481445e-10 ;  /* 0x2f00000000007423 */ /* 0x000fca0000010059 */
[----:B------:R-:W-:Y:S01]  /*c720*/  FSETP.GTU.FTZ.AND P3, PT, R0, UR22, PT ;  /* 0x0000001600007c0b */ /* 0x000fe2000bf7c000 */
[----:B------:R-:W-:-:S03]  /*c730*/  FMUL.FTZ R0, R80, UR17 ;  /* 0x0000001150007c20 */ /* 0x000fc60008410000 */
[----:B------:R-:W-:Y:S01]  /*c740*/  SEL R4, RZ, 0x1, P3 ;  /* 0x00000001ff047807 */ /* 0x000fe20001800000 */
[----:B------:R-:W-:-:S05]  /*c750*/  FMUL.FTZ R0, R0, UR16 ;  /* 0x0000001000007c20 */ /* 0x000fca0008410000 */
[----:B------:R-:W-:-:S05]  /*c760*/  FSEL R89, R0, RZ, !P3 ;  /* 0x000000ff00597208 */ /* 0x000fca0005800000 */
[----:B------:R-:W-:-:S07]  /*c770*/  FFMA.FTZ R92, R89, R72, R84 ;  /* 0x00000048595c7223 */ /* 0x000fce0000010054 */
.L_x_20671:
        /* <DEDUP_REMOVED lines=15> */
.L_x_20677:
        /* <DEDUP_REMOVED lines=12> */
.L_x_20678:
        /* <DEDUP_REMOVED lines=47> */
[----:B------:R-:W-:Y:S01]  /*cc20*/  LOP3.LUT R115, R94, UR26, R89, 0x96, !PT ;  /* 0x0000001a5e737c12 */ /* 0x000fe2000f8e9659 */
[----:B------:R-:W-:Y:S01]  /*cc30*/  IMAD.MOV.U32 R89, RZ, RZ, RZ ;  /* 0x000000ffff597224 */ /* 0x000fe200078e00ff */
[----:B------:R-:W-:-:S07]  /*cc40*/  MOV R2, R88 ;  /* 0x0000005800027202 */ /* 0x000fce0000000f00 */
.L_x_20676:
[----:B------:R-:W-:Y:S02]  /*cc50*/  I2FP.F32.U32 R0, R0 ;  /* 0x0000000000007245 */ /* 0x000fe40000201000 */
[----:B------:R-:W-:-:S05]  /*cc60*/  MOV R5, 0x2f800000 ;  /* 0x2f80000000057802 */ /* 0x000fca0000000f00 */
[----:B------:R-:W-:-:S05]  /*cc70*/  FFMA.FTZ R0, R0, R5, 1.1641532182693481445e-10 ;  /* 0x2f00000000007423 */ /* 0x000fca0000010005 */
[----:B------:R-:W-:Y:S01]  /*cc80*/  FSETP.GTU.FTZ.AND P3, PT, R0, UR22, PT ;  /* 0x0000001600007c0b */ /* 0x000fe2000bf7c000 */
[----:B------:R-:W-:-:S03]  /*cc90*/  FMUL.FTZ R0, R81, UR17 ;  /* 0x0000001151007c20 */ /* 0x000fc60008410000 */
[----:B------:R-:W-:Y:S01]  /*cca0*/  SEL R5, RZ, 0x1, P3 ;  /* 0x00000001ff057807 */ /* 0x000fe20001800000 */
[----:B------:R-:W-:-:S05]  /*ccb0*/  FMUL.FTZ R0, R0, UR16 ;  /* 0x0000001000007c20 */ /* 0x000fca0008410000 */
[----:B------:R-:W-:-:S05]  /*ccc0*/  FSEL R0, R0, RZ, !P3 ;  /* 0x000000ff00007208 */ /* 0x000fca0005800000 */
[----:B------:R-:W-:-:S07]  /*ccd0*/  FFMA.FTZ R93, R0, R73, R85 ;  /* 0x00000049005d7223 */ /* 0x000fce0000010055 */
.L_x_20675:
        /* <DEDUP_REMOVED lines=15> */
.L_x_20681:
        /* <DEDUP_REMOVED lines=13> */
.L_x_20682:
[----:B------:R-:W-:Y:S01]  /*cea0*/  LOP3.LUT R112, R3, UR13, R95, 0x96, !PT ;  /* 0x0000000d03707c12 */ /* 0x000fe2000f8e965f */
[----:B------:R-:W-:-:S04]  /*ceb0*/  IMAD.WIDE.U32 R88, R118, -0x326172a9, RZ ;  /* 0xcd9e8d5776587825 */ /* 0x000fc800078e00ff */
[----:B------:R-:W-:Y:S01]  /*cec0*/  HFMA2 R0, -RZ, RZ, 0, 0 ;  /* 0x00000000ff007431 */ /* 0x000fe200000001ff */
[----:B------:R-:W-:Y:S01]  /*ced0*/  MOV R6, R2 ;  /* 0x0000000200067202 */ /* 0x000fe20000000f00 */
[----:B------:R-:W-:Y:S01]  /*cee0*/  IMAD.WIDE.U32 R112, R112, -0x326172a9, RZ ;  /* 0xcd9e8d5770707825 */ /* 0x000fe200078e00ff */
[----:B------:R-:W-:-:S04]  /*cef0*/  LOP3.LUT R89, R119, UR12, R89, 0x96, !PT ;  /* 0x0000000c77597c12 */ /* 0x000fc8000f8e9659 */
        /* <DEDUP_REMOVED lines=42> */
[----:B------:R-:W-:-:S07]  /*d1a0*/  LOP3.LUT R115, R94, UR26, R89, 0x96, !PT ;  /* 0x0000001a5e737c12 */ /* 0x000fce000f8e9659 */
.L_x_20680:
[----:B------:R-:W-:Y:S01]  /*d1b0*/  I2FP.F32.U32 R6, R6 ;  /* 0x0000000600067245 */ /* 0x000fe20000201000 */
[----:B------:R-:W-:-:S04]  /*d1c0*/  IMAD.MOV.U32 R89, RZ, RZ, 0x2f800000 ;  /* 0x2f800000ff597424 */ /* 0x000fc800078e00ff */
[----:B------:R-:W-:-:S05]  /*d1d0*/  FFMA.FTZ R6, R6, R89, 1.1641532182693481445e-10 ;  /* 0x2f00000006067423 */ /* 0x000fca0000010059 */
[----:B------:R-:W-:Y:S01]  /*d1e0*/  FSETP.GTU.FTZ.AND P3, PT, R6, UR22, PT ;  /* 0x0000001606007c0b */ /* 0x000fe2000bf7c000 */
[----:B------:R-:W-:-:S04]  /*d1f0*/  FMUL.FTZ R6, R82, UR17 ;  /* 0x0000001152067c20 */ /* 0x000fc80008410000 */
[----:B------:R-:W-:-:S05]  /*d200*/  FMUL.FTZ R6, R6, UR16 ;  /* 0x0000001006067c20 */ /* 0x000fca0008410000 */
[----:B------:R-:W-:Y:S02]  /*d210*/  FSEL R89, R6, RZ, !P3 ;  /* 0x000000ff06597208 */ /* 0x000fe40005800000 */
[----:B------:R-:W-:-:S03]  /*d220*/  SEL R6, RZ, 0x1, P3 ;  /* 0x00000001ff067807 */ /* 0x000fc60001800000 */
[----:B------:R-:W-:-:S07]  /*d230*/  FFMA.FTZ R94, R89, R74, R86 ;  /* 0x0000004a595e7223 */ /* 0x000fce0000010056 */
.L_x_20679:
        /* <DEDUP_REMOVED lines=15> */
.L_x_20685:
        /* <DEDUP_REMOVED lines=13> */
.L_x_20686:
[----:B------:R-:W-:Y:S01]  /*d400*/  LOP3.LUT R114, R3, UR13, R113, 0x96, !PT ;  /* 0x0000000d03727c12 */ /* 0x000fe2000f8e9671 */
[----:B------:R-:W-:-:S04]  /*d410*/  IMAD.WIDE.U32 R88, R118, -0x326172a9, RZ ;  /* 0xcd9e8d5776587825 */ /* 0x000fc800078e00ff */
        /* <DEDUP_REMOVED lines=42> */
[----:B------:R-:W-:-:S05]  /*d6c0*/  IMAD.WIDE.U32 R114, R115, -0x326172a9, RZ ;  /* 0xcd9e8d5773727825 */ /* 0x000fca00078e00ff */
[----:B------:R-:W-:Y:S01]  /*d6d0*/  LOP3.LUT R113, R88, UR6, R115, 0x96, !PT ;  /* 0x0000000658717c12 */ /* 0x000fe2000f8e9673 */
[----:B------:R-:W-:-:S05]  /*d6e0*/  IMAD.WIDE.U32 R88, R89, -0x2daee0ad, RZ ;  /* 0xd2511f5359587825 */ /* 0x000fca00078e00ff */
[----:B------:R-:W-:Y:S02]  /*d6f0*/  LOP3.LUT R115, R112, UR26, R89, 0x96, !PT ;  /* 0x0000001a70737c12 */ /* 0x000fe4000f8e9659 */
[----:B------:R-:W-:-:S07]  /*d700*/  MOV R2, R88 ;  /* 0x0000005800027202 */ /* 0x000fce0000000f00 */
.L_x_20684:
        /* <DEDUP_REMOVED lines=8> */
[----:B------:R-:W-:Y:S01]  /*d790*/  FFMA.FTZ R95, R0, R75, R87 ;  /* 0x0000004b005f7223 */ /* 0x000fe20000010057 */
[----:B------:R-:W-:Y:S06]  /*d7a0*/  BRA `(.L_x_20683) ;  /* 0x0000001400707947 */ /* 0x000fec0003800000 */
.L_x_20670:
        /* <DEDUP_REMOVED lines=19> */
.L_x_20689:
        /* <DEDUP_REMOVED lines=12> */
.L_x_20690:
        /* <DEDUP_REMOVED lines=50> */
.L_x_20688:
[----:B------:R-:W-:Y:S01]  /*dcc0*/  I2FP.F32.U32 R0, R4 ;  /* 0x0000000400007245 */ /* 0x000fe20000201000 */
[----:B------:R-:W-:-:S04]  /*dcd0*/  IMAD.MOV.U32 R89, RZ, RZ, 0x2f800000 ;  /* 0x2f800000ff597424 */ /* 0x000fc800078e00ff */
[----:B------:R-:W-:-:S05]  /*dce0*/  FFMA.FTZ R0, R0, R89, 1.1641532182693481445e-10 ;  /* 0x2f00000000007423 */ /* 0x000fca0000010059 */
[----:B------:R-:W-:Y:S01]  /*dcf0*/  FSETP.GTU.FTZ.AND P2, PT, R0, UR22, PT ;  /* 0x0000001600007c0b */ /* 0x000fe2000bf5c000 */
[----:B-----5:R-:W-:-:S03]  /*dd00*/  FMUL.FTZ R0, R80, UR17 ;  /* 0x0000001150007c20 */ /* 0x020fc60008410000 */
[----:B------:R-:W-:Y:S01]  /*dd10*/  SEL R4, RZ, 0x1, P2 ;  /* 0x00000001ff047807 */ /* 0x000fe20001000000 */
[----:B------:R-:W-:-:S05]  /*dd20*/  FMUL.FTZ R0, R0, UR16 ;  /* 0x0000001000007c20 */ /* 0x000fca0008410000 */
[----:B------:R-:W-:-:S05]  /*dd30*/  FSEL R89, R0, RZ, !P2 ;  /* 0x000000ff00597208 */ /* 0x000fca0005000000 */
[----:B------:R-:W-:-:S07]  /*dd40*/  FMUL.FTZ R92, R89, R72 ;  /* 0x00000048595c7220 */ /* 0x000fce0000410000 */
.L_x_20687:
        /* <DEDUP_REMOVED lines=15> */
.L_x_20693:
        /* <DEDUP_REMOVED lines=12> */
.L_x_20694:
        /* <DEDUP_REMOVED lines=50> */
.L_x_20692:
[----:B------:R-:W-:Y:S02]  /*e220*/  I2FP.F32.U32 R0, R0 ;  /* 0x0000000000007245 */ /* 0x000fe40000201000 */
[----:B------:R-:W-:-:S05]  /*e230*/  MOV R5, 0x2f800000 ;  /* 0x2f80000000057802 */ /* 0x000fca0000000f00 */
[----:B------:R-:W-:-:S05]  /*e240*/  FFMA.FTZ R0, R0, R5, 1.1641532182693481445e-10 ;  /* 0x2f00000000007423 */ /* 0x000fca0000010005 */
[----:B------:R-:W-:Y:S01]  /*e250*/  FSETP.GTU.FTZ.AND P2, PT, R0, UR22, PT ;  /* 0x0000001600007c0b */ /* 0x000fe2000bf5c000 */
[----:B-----5:R-:W-:-:S03]  /*e260*/  FMUL.FTZ R0, R81, UR17 ;  /* 0x0000001151007c20 */ /* 0x020fc60008410000 */
[----:B------:R-:W-:Y:S01]  /*e270*/  SEL R5, RZ, 0x1, P2 ;  /* 0x00000001ff057807 */ /* 0x000fe20001000000 */
[----:B------:R-:W-:-:S05]  /*e280*/  FMUL.FTZ R0, R0, UR16 ;  /* 0x0000001000007c20 */ /* 0x000fca0008410000 */
[----:B------:R-:W-:-:S05]  /*e290*/  FSEL R0, R0, RZ, !P2 ;  /* 0x000000ff00007208 */ /* 0x000fca0005000000 */
[----:B------:R-:W-:-:S07]  /*e2a0*/  FMUL.FTZ R93, R0, R73 ;  /* 0x00000049005d7220 */ /* 0x000fce0000410000 */
.L_x_20691:
        /* <DEDUP_REMOVED lines=15> */
.L_x_20697:
        /* <DEDUP_REMOVED lines=13> */
.L_x_20698:
        /* <DEDUP_REMOVED lines=49> */
.L_x_20696:
[----:B------:R-:W-:Y:S01]  /*e780*/  I2FP.F32.U32 R6, R6 ;  /* 0x0000000600067245 */ /* 0x000fe20000201000 */
[----:B------:R-:W-:-:S04]  /*e790*/  IMAD.MOV.U32 R89, RZ, RZ, 0x2f800000 ;  /* 0x2f800000ff597424 */ /* 0x000fc800078e00ff */
[----:B------:R-:W-:-:S05]  /*e7a0*/  FFMA.FTZ R6, R6, R89, 1.1641532182693481445e-10 ;  /* 0x2f00000006067423 */ /* 0x000fca0000010059 */
[----:B------:R-:W-:Y:S01]  /*e7b0*/  FSETP.GTU.FTZ.AND P2, PT, R6, UR22, PT ;  /* 0x0000001606007c0b */ /* 0x000fe2000bf5c000 */
[----:B-----5:R-:W-:-:S04]  /*e7c0*/  FMUL.FTZ R6, R82, UR17 ;  /* 0x0000001152067c20 */ /* 0x020fc80008410000 */
[----:B------:R-:W-:-:S05]  /*e7d0*/  FMUL.FTZ R6, R6, UR16 ;  /* 0x0000001006067c20 */ /* 0x000fca0008410000 */
[----:B------:R-:W-:Y:S02]  /*e7e0*/  FSEL R89, R6, RZ, !P2 ;  /* 0x000000ff06597208 */ /* 0x000fe40005000000 */
[----:B------:R-:W-:-:S03]  /*e7f0*/  SEL R6, RZ, 0x1, P2 ;  /* 0x00000001ff067807 */ /* 0x000fc60001000000 */
[----:B------:R-:W-:-:S07]  /*e800*/  FMUL.FTZ R94, R89, R74 ;  /* 0x0000004a595e7220 */ /* 0x000fce0000410000 */
.L_x_20695:
        /* <DEDUP_REMOVED lines=15> */
.L_x_20700:
        /* <DEDUP_REMOVED lines=13> */
.L_x_20701:
        /* <DEDUP_REMOVED lines=49> */
.L_x_20699:
[----:B------:R-:W-:Y:S01]  /*ece0*/  I2FP.F32.U32 R0, R7 ;  /* 0x0000000700007245 */ /* 0x000fe20000201000 */
[----:B------:R-:W-:-:S05]  /*ecf0*/  HFMA2 R7, -RZ, RZ, 0.1171875, 0 ;  /* 0x2f800000ff077431 */ /* 0x000fca00000001ff */
[----:B------:R-:W-:-:S05]  /*ed00*/  FFMA.FTZ R0, R0, R7, 1.1641532182693481445e-10 ;  /* 0x2f00000000007423 */ /* 0x000fca0000010007 */
[----:B------:R-:W-:Y:S01]  /*ed10*/  FSETP.GTU.FTZ.AND P2, PT, R0, UR22, PT ;  /* 0x0000001600007c0b */ /* 0x000fe2000bf5c000 */
[----:B-----5:R-:W-:-:S03]  /*ed20*/  FMUL.FTZ R0, R83, UR17 ;  /* 0x0000001153007c20 */ /* 0x020fc60008410000 */
[----:B------:R-:W-:Y:S01]  /*ed30*/  SEL R7, RZ, 0x1, P2 ;  /* 0x00000001ff077807 */ /* 0x000fe20001000000 */
[----:B------:R-:W-:-:S05]  /*ed40*/  FMUL.FTZ R0, R0, UR16 ;  /* 0x0000001000007c20 */ /* 0x000fca0008410000 */
[----:B------:R-:W-:-:S05]  /*ed50*/  FSEL R0, R0, RZ, !P2 ;  /* 0x000000ff00007208 */ /* 0x000fca0005000000 */
[----:B------:R-:W-:-:S07]  /*ed60*/  FMUL.FTZ R95, R0, R75 ;  /* 0x0000004b005f7220 */ /* 0x000fce0000410000 */
.L_x_20683:
[----:B------:R-:W-:-:S04]  /*ed70*/  VIADD R89, R121, 0x400 ;  /* 0x0000040079597836 */ /* 0x000fc80000000000 */
[----:B------:R-:W-:-:S05]  /*ed80*/  IMAD.WIDE.U32 R88, R89, 0x10, R116 ;  /* 0x0000001059587825 */ /* 0x000fca00078e0074 */
[----:B------:R0:W-:Y:S01]  /*ed90*/  STG.E.128 desc[UR14][R88.64], R92 ;  /* 0x0000005c58007986 */ /* 0x0001e2000c101d0e */
[----:B------:R-:W-:Y:S05]  /*eda0*/  @!P1 BRA `(.L_x_20702) ;  /* 0x0000000000309947 */ /* 0x000fea0003800000 */
[----:B------:R-:W-:Y:S02]  /*edb0*/  SHF.L.U32 R0, R6, 0x10, RZ ;  /* 0x0000001006007819 */ /* 0x000fe400000006ff */
[----:B------:R-:W-:Y:S02]  /*edc0*/  IADD3 R123, PT, PT, R122, 0x400, RZ ;  /* 0x000004007a7b7810 */ /* 0x000fe40007ffe0ff */
[----:B0-----:R-:W-:Y:S02]  /*edd0*/  LOP3.LUT R89, R0, 0xff0000, RZ, 0xc0, !PT ;  /* 0x00ff000000597812 */ /* 0x001fe400078ec0ff */
[----:B------:R-:W-:-:S05]  /*ede0*/  LOP3.LUT R0, R7, 0xffff, RZ, 0xc0, !PT ;  /* 0x0000ffff07007812 */ /* 0x000fca00078ec0ff */
[----:B------:R-:W-:Y:S01]  /*edf0*/  IMAD R0, R0, 0x1000000, R89 ;  /* 0x0100000000007824 */ /* 0x000fe200078e0259 */
[----:B------:R-:W-:-:S04]  /*ee00*/  LOP3.LUT R89, R5, 0xff, RZ, 0xc0, !PT ;  /* 0x000000ff05597812 */ /* 0x000fc800078ec0ff */
[----:B------:R-:W-:Y:S02]  /*ee10*/  LEA R0, R89, R0, 0x8 ;  /* 0x0000000059007211 */ /* 0x000fe400078e40ff */
[----:B------:R-:W-:-:S05]  /*ee20*/  LOP3.LUT R89, R4, 0xff, RZ, 0xc0, !PT ;  /* 0x000000ff04597812 */ /* 0x000fca00078ec0ff */
[----:B------:R-:W-:Y:S02]  /*ee30*/  IMAD.IADD R125, R0, 0x1, R89 ;  /* 0x00000001007d7824 */ /* 0x000fe400078e0259 */
[----:B------:R-:W0:Y:S02]  /*ee40*/  LDC.64 R88, c[0x0][0x3b0] ;  /* 0x0000ec00ff587b82 */ /* 0x000e240000000a00 */
[----:B0-----:R-:W-:-:S05]  /*ee50*/  IMAD.WIDE.U32 R88, R123, 0x4, R88 ;  /* 0x000000047b587825 */ /* 0x001fca00078e0058 */
[----:B------:R1:W-:Y:S02]  /*ee60*/  STG.E desc[UR14][R88.64], R125 ;  /* 0x0000007d58007986 */ /* 0x0003e4000c10190e */
.L_x_20702:
[----:B01----:R-:W0:Y:S01]  /*ee70*/  @P1 LDC.64 R88, c[0x0][0x390] ;  /* 0x0000e400ff581b82 */ /* 0x003e220000000a00 */
[----:B------:R-:W-:Y:S01]  /*ee80*/  VIADD R0, R122, 0x500 ;  /* 0x000005007a007836 */ /* 0x000fe20000000000 */
[----:B------:R-:W-:-:S03]  /*ee90*/  IADD3 R121, PT, PT, R121, 0x500, RZ ;  /* 0x0000050079797810 */ /* 0x000fc60007ffe0ff */
[----:B0-----:R-:W-:-:S03]  /*eea0*/  @P1 IMAD.WIDE.U32 R122, R0, 0x10, R88 ;  /* 0x00000010007a1825 */ /* 0x001fc600078e0058 */
[----:B------:R-:W0:Y:S02]  /*eeb0*/  @P0 LDC.64 R88, c[0x0][0x3a0] ;  /* 0x0000e800ff580b82 */ /* 0x000e240000000a00 */
[----:B-----5:R1:W5:Y:S01]  /*eec0*/  @P1 LDG.E.128 R80, desc[UR14][R122.64] ;  /* 0x0000000e7a501981 */ /* 0x020362000c1e1d00 */
[----:B0-----:R-:W-:-:S05]  /*eed0*/  @P0 IMAD.WIDE.U32 R88, R121, 0x10, R88 ;  /* 0x0000001079580825 */ /* 0x001fca00078e0058 */
[----:B------:R1:W5:Y:S01]  /*eee0*/  @P0 LDG.E.128 R84, desc[UR14][R88.64] ;  /* 0x0000000e58540981 */ /* 0x000362000c1e1d00 */
[----:B------:R-:W-:Y:S05]  /*eef0*/  @!P0 BRA `(.L_x_20703) ;  /* 0x0000001400808947 */ /* 0x000fea0003800000 */
[----:B------:R-:W-:Y:S01]  /*ef00*/  ISETP.GT.AND P0, PT, R90, RZ, PT ;  /* 0x000000ff5a00720c */ /* 0x000fe20003f04270 */
[----:B------:R-:W-:Y:S01]  /*ef10*/  IMAD.MOV.U32 R90, RZ, RZ, R91 ;  /* 0x000000ffff5a7224 */ /* 0x000fe200078e005b */
[----:B------:R-:W-:Y:S01]  /*ef20*/  MOV R112, R2 ;  /* 0x0000000200707202 */ /* 0x000fe20000000f00 */
[----:B-1---5:R-:W-:-:S10]  /*ef30*/  IMAD.MOV.U32 R88, RZ, RZ, R84 ;  /* 0x000000ffff587224 */ /* 0x022fd400078e0054 */
        /* <DEDUP_REMOVED lines=16> */
.L_x_20706:
        /* <DEDUP_REMOVED lines=13> */
.L_x_20707:
[----:B------:R-:W-:Y:S01]  /*f110*/  LOP3.LUT R112, R3, UR13, R91, 0x96, !PT ;  /* 0x0000000d03707c12 */ /* 0x000fe2000f8e965b */
[----:B------:R-:W-:-:S04]  /*f120*/  IMAD.WIDE.U32 R88, R118, -0x326172a9, RZ ;  /* 0xcd9e8d5776587825 */ /* 0x000fc800078e00ff */
        /* <DEDUP_REMOVED lines=45> */
[----:B------:R-:W-:Y:S01]  /*f400*/  HFMA2 R90, -RZ, RZ, 0, 0 ;  /* 0x00000000ff5a7431 */ /* 0x000fe200000001ff */
[----:B------:R-:W-:-:S07]  /*f410*/  MOV R112, R88 ;  /* 0x0000005800707202 */ /* 0x000fce0000000f00 */
.L_x_20705:
        /* <DEDUP_REMOVED lines=9> */
.L_x_20704:
        /* <DEDUP_REMOVED lines=15> */
.L_x_20710:
        /* <DEDUP_REMOVED lines=13> */
.L_x_20711:
        /* <DEDUP_REMOVED lines=49> */
.L_x_20709:
[----:B------:R-:W-:Y:S02]  /*f980*/  I2FP.F32.U32 R5, R5 ;  /* 0x0000000500057245 */ /* 0x000fe40000201000 */
[----:B------:R-:W-:-:S05]  /*f990*/  MOV R90, 0x2f800000 ;  /* 0x2f800000005a7802 */ /* 0x000fca0000000f00 */
[----:B------:R-:W-:-:S05]  /*f9a0*/  FFMA.FTZ R5, R5, R90, 1.1641532182693481445e-10 ;  /* 0x2f00000005057423 */ /* 0x000fca000001005a */
[----:B------:R-:W-:Y:S01]  /*f9b0*/  FSETP.GTU.FTZ.AND P2, PT, R5, UR22, PT ;  /* 0x0000001605007c0b */ /* 0x000fe2000bf5c000 */
[----:B------:R-:W-:-:S04]  /*f9c0*/  FMUL.FTZ R5, R81, UR17 ;  /* 0x0000001151057c20 */ /* 0x000fc80008410000 */
[----:B------:R-:W-:-:S05]  /*f9d0*/  FMUL.FTZ R5, R5, UR16 ;  /* 0x0000001005057c20 */ /* 0x000fca0008410000 */
[----:B------:R-:W-:Y:S02]  /*f9e0*/  FSEL R90, R5, RZ, !P2 ;  /* 0x000000ff055a7208 */ /* 0x000fe40005000000 */
[----:B------:R-:W-:-:S03]  /*f9f0*/  SEL R5, RZ, 0x1, P2 ;  /* 0x00000001ff057807 */ /* 0x000fc60001000000 */
[----:B------:R-:W-:-:S07]  /*fa00*/  FFMA.FTZ R89, R90, R77, R85 ;  /* 0x0000004d5a597223 */ /* 0x000fce0000010055 */
.L_x_20708:
        /* <DEDUP_REMOVED lines=15> */
.L_x_20714:
        /* <DEDUP_REMOVED lines=13> */
.L_x_20715:
        /* <DEDUP_REMOVED lines=40> */
[----:B------:R-:W-:Y:S01]  /*fe50*/  UIADD3 UR5, UPT, UPT, UR12, -0xe443238, URZ ;  /* 0xf1bbcdc80c057890 */ /* 0x000fe2000fffe0ff */
[----:B------:R-:W-:-:S05]  /*fe60*/  IMAD.WIDE.U32 R114, R115, -0x326172a9, RZ ;  /* 0xcd9e8d5773727825 */ /* 0x000fca00078e00ff */
[----:B------:R-:W-:-:S05]  /*fe70*/  LOP3.LUT R90, R90, UR5, R115, 0x96, !PT ;  /* 0x000000055a5a7c12 */ /* 0x000fca000f8e9673 */
[----:B------:R-:W-:-:S05]  /*fe80*/  IMAD.WIDE.U32 R90, R90, -0x2daee0ad, RZ ;  /* 0xd2511f535a5a7825 */ /* 0x000fca00078e00ff */
[----:B------:R-:W-:Y:S01]  /*fe90*/  LOP3.LUT R115, R122, UR26, R91, 0x96, !PT ;  /* 0x0000001a7a737c12 */ /* 0x000fe2000f8e965b */
[----:B------:R-:W-:Y:S01]  /*fea0*/  IMAD.WIDE.U32 R122, R123, -0x326172a9, RZ ;  /* 0xcd9e8d577b7a7825 */ /* 0x000fe200078e00ff */
[----:B------:R-:W-:-:S04]  /*feb0*/  MOV R112, R90 ;  /* 0x0000005a00707202 */ /* 0x000fc80000000f00 */
[----:B------:R-:W-:Y:S02]  /*fec0*/  LOP3.LUT R113, R114, UR6, R123, 0x96, !PT ;  /* 0x0000000672717c12 */ /* 0x000fe4000f8e967b */
[----:B------:R-:W-:Y:S01]  /*fed0*/  MOV R114, R122 ;  /* 0x0000007a00727202 */ /* 0x000fe20000000f00 */
[----:B------:R-:W-:-:S07]  /*fee0*/  IMAD.MOV.U32 R122, RZ, RZ, RZ ;  /* 0x000000ffff7a7224 */ /* 0x000fce00078e00ff */
.L_x_20713:
[----:B------:R-:W-:Y:S01]  /*fef0*/  HFMA2 R91, -RZ, RZ, 0.1171875, 0 ;  /* 0x2f800000ff5b7431 */ /* 0x000fe200000001ff */
[----:B------:R-:W-:-:S05]  /*ff00*/  I2FP.F32.U32 R2, R6 ;  /* 0x0000000600027245 */ /* 0x000fca0000201000 */
[----:B------:R-:W-:-:S05]  /*ff10*/  FFMA.FTZ R2, R2, R91, 1.1641532182693481445e-10 ;  /* 0x2f00000002027423 */ /* 0x000fca000001005b */
[----:B------:R-:W-:Y:S01]  /*ff20*/  FSETP.GTU.FTZ.AND P2, PT, R2, UR22, PT ;  /* 0x0000001602007c0b */ /* 0x000fe2000bf5c000 */
[----:B------:R-:W-:-:S03]  /*ff30*/  FMUL.FTZ R2, R82, UR17 ;  /* 0x0000001152027c20 */ /* 0x000fc60008410000 */
[----:B------:R-:W-:Y:S01]  /*ff40*/  SEL R6, RZ, 0x1, P2 ;  /* 0x00000001ff067807 */ /* 0x000fe20001000000 */
[----:B------:R-:W-:-:S05]  /*ff50*/  FMUL.FTZ R2, R2, UR16 ;  /* 0x0000001002027c20 */ /* 0x000fca0008410000 */
[----:B------:R-:W-:-:S05]  /*ff60*/  FSEL R91, R2, RZ, !P2 ;  /* 0x000000ff025b7208 */ /* 0x000fca0005000000 */
[----:B------:R-:W-:-:S07]  /*ff70*/  FFMA.FTZ R90, R91, R78, R86 ;  /* 0x0000004e5b5a7223 */ /* 0x000fce0000010056 */
.L_x_20712:
        /* <DEDUP_REMOVED lines=15> */
.L_x_20718:
        /* <DEDUP_REMOVED lines=13> */
.L_x_20719:
[----:B------:R-:W-:Y:S01]  /*10140*/  LOP3.LUT R122, R3, UR13, R125, 0x96, !PT ;  /* 0x0000000d037a7c12 */ /* 0x000fe2000f8e967d */
[----:B------:R-:W-:Y:S01]  /*10150*/  IMAD.WIDE.U32 R114, R118, -0x326172a9, RZ ;  /* 0xcd9e8d5776727825 */ /* 0x000fe200078e00ff */
[----:B------:R-:W-:-:S03]  /*10160*/  MOV R7, R112 ;  /* 0x0000007000077202 */ /* 0x000fc60000000f00 */
        /* <DEDUP_REMOVED lines=47> */
.L_x_20717:
[----:B------:R-:W-:Y:S01]  /*10460*/  HFMA2 R122, -RZ, RZ, 0.1171875, 0 ;  /* 0x2f800000ff7a7431 */ /* 0x000fe200000001ff */
[----:B------:R-:W-:-:S05]  /*10470*/  I2FP.F32.U32 R7, R7 ;  /* 0x0000000700077245 */ /* 0x000fca0000201000 */
[----:B------:R-:W-:-:S05]  /*10480*/  FFMA.FTZ R7, R7, R122, 1.1641532182693481445e-10 ;  /* 0x2f00000007077423 */ /* 0x000fca000001007a */
[----:B------:R-:W-:Y:S01]  /*10490*/  FSETP.GTU.FTZ.AND P0, PT, R7, UR22, PT ;  /* 0x0000001607007c0b */ /* 0x000fe2000bf1c000 */
[----:B------:R-:W-:-:S04]  /*104a0*/  FMUL.FTZ R7, R83, UR17 ;  /* 0x0000001153077c20 */ /* 0x000fc80008410000 */
[----:B------:R-:W-:-:S05]  /*104b0*/  FMUL.FTZ R7, R7, UR16 ;  /* 0x0000001007077c20 */ /* 0x000fca0008410000 */
[----:B------:R-:W-:Y:S02]  /*104c0*/  FSEL R122, R7, RZ, !P0 ;  /* 0x000000ff077a7208 */ /* 0x000fe40004000000 */
[----:B------:R-:W-:-:S03]  /*104d0*/  SEL R7, RZ, 0x1, P0 ;  /* 0x00000001ff077807 */ /* 0x000fc60000000000 */
[----:B------:R-:W-:Y:S01]  /*104e0*/  FFMA.FTZ R91, R122, R79, R87 ;  /* 0x0000004f7a5b7223 */ /* 0x000fe20000010057 */
[----:B------:R-:W-:Y:S06]  /*104f0*/  BRA `(.L_x_20716) ;  /* 0x0000001400787947 */ /* 0x000fec0003800000 */
.L_x_20703:
[----:B------:R-:W-:Y:S01]  /*10500*/  IMAD.MOV.U32 R90, RZ, RZ, R91 ;  /* 0x000000ffff5a7224 */ /* 0x000fe200078e005b */
        /* <DEDUP_REMOVED lines=18> */
.L_x_20722:
        /* <DEDUP_REMOVED lines=13> */
.L_x_20723:
        /* <DEDUP_REMOVED lines=49> */
.L_x_20721:
        /* <DEDUP_REMOVED lines=9> */
.L_x_20720:
        /* <DEDUP_REMOVED lines=15> */
.L_x_20726:
        /* <DEDUP_REMOVED lines=13> */
.L_x_20727:
        /* <DEDUP_REMOVED lines=49> */
.L_x_20725:
[----:B------:R-:W-:Y:S02]  /*10f70*/  I2FP.F32.U32 R5, R5 ;  /* 0x0000000500057245 */ /* 0x000fe40000201000 */
[----:B------:R-:W-:-:S05]  /*10f80*/  MOV R90, 0x2f800000 ;  /* 0x2f800000005a7802 */ /* 0x000fca0000000f00 */
[----:B------:R-:W-:-:S05]  /*10f90*/  FFMA.FTZ R5, R5, R90, 1.1641532182693481445e-10 ;  /* 0x2f00000005057423 */ /* 0x000fca000001005a */
[----:B------:R-:W-:Y:S01]  /*10fa0*/  FSETP.GTU.FTZ.AND P0, PT, R5, UR22, PT ;  /* 0x0000001605007c0b */ /* 0x000fe2000bf1c000 */
[----:B-----5:R-:W-:-:S04]  /*10fb0*/  FMUL.FTZ R5, R81, UR17 ;  /* 0x0000001151057c20 */ /* 0x020fc80008410000 */
[----:B------:R-:W-:-:S05]  /*10fc0*/  FMUL.FTZ R5, R5, UR16 ;  /* 0x0000001005057c20 */ /* 0x000fca0008410000 */
[----:B------:R-:W-:Y:S02]  /*10fd0*/  FSEL R90, R5, RZ, !P0 ;  /* 0x000000ff055a7208 */ /* 0x000fe40004000000 */
[----:B------:R-:W-:-:S03]  /*10fe0*/  SEL R5, RZ, 0x1, P0 ;  /* 0x00000001ff057807 */ /* 0x000fc60000000000 */
[----:B------:R-:W-:-:S07]  /*10ff0*/  FMUL.FTZ R89, R90, R77 ;  /* 0x0000004d5a597220 */ /* 0x000fce0000410000 */
.L_x_20724:
        /* <DEDUP_REMOVED lines=15> */
.L_x_20730:
        /* <DEDUP_REMOVED lines=13> */
.L_x_20731:
        /* <DEDUP_REMOVED lines=50> */
.L_x_20729:
[----:B------:R-:W-:Y:S01]  /*114e0*/  HFMA2 R91, -RZ, RZ, 0.1171875, 0 ;  /* 0x2f800000ff5b7431 */ /* 0x000fe200000001ff */
[----:B------:R-:W-:-:S05]  /*114f0*/  I2FP.F32.U32 R2, R6 ;  /* 0x0000000600027245 */ /* 0x000fca0000201000 */
[----:B------:R-:W-:-:S05]  /*11500*/  FFMA.FTZ R2, R2, R91, 1.1641532182693481445e-10 ;  /* 0x2f00000002027423 */ /* 0x000fca000001005b */
[----:B------:R-:W-:Y:S01]  /*11510*/  FSETP.GTU.FTZ.AND P0, PT, R2, UR22, PT ;  /* 0x0000001602007c0b */ /* 0x000fe2000bf1c000 */
[----:B-----5:R-:W-:-:S03]  /*11520*/  FMUL.FTZ R2, R82, UR17 ;  /* 0x0000001152027c20 */ /* 0x020fc60008410000 */
[----:B------:R-:W-:Y:S01]  /*11530*/  SEL R6, RZ, 0x1, P0 ;  /* 0x00000001ff067807 */ /* 0x000fe20000000000 */
[----:B------:R-:W-:-:S05]  /*11540*/  FMUL.FTZ R2, R2, UR16 ;  /* 0x0000001002027c20 */ /* 0x000fca0008410000 */
[----:B------:R-:W-:-:S05]  /*11550*/  FSEL R91, R2, RZ, !P0 ;  /* 0x000000ff025b7208 */ /* 0x000fca0004000000 */
[----:B------:R-:W-:-:S07]  /*11560*/  FMUL.FTZ R90, R91, R78 ;  /* 0x0000004e5b5a7220 */ /* 0x000fce0000410000 */
.L_x_20728:
        /* <DEDUP_REMOVED lines=15> */
.L_x_20733:
        /* <DEDUP_REMOVED lines=13> */
.L_x_20734:
        /* <DEDUP_REMOVED lines=50> */
.L_x_20732:
[----:B------:R-:W-:Y:S01]  /*11a50*/  HFMA2 R122, -RZ, RZ, 0.1171875, 0 ;  /* 0x2f800000ff7a7431 */ /* 0x000fe200000001ff */
[----:B------:R-:W-:-:S05]  /*11a60*/  I2FP.F32.U32 R7, R7 ;  /* 0x0000000700077245 */ /* 0x000fca0000201000 */
[----:B------:R-:W-:-:S05]  /*11a70*/  FFMA.FTZ R7, R7, R122, 1.1641532182693481445e-10 ;  /* 0x2f00000007077423 */ /* 0x000fca000001007a */
[----:B------:R-:W-:Y:S01]  /*11a80*/  FSETP.GTU.FTZ.AND P0, PT, R7, UR22, PT ;  /* 0x0000001607007c0b */ /* 0x000fe2000bf1c000 */
[----:B-----5:R-:W-:-:S04]  /*11a90*/  FMUL.FTZ R7, R83, UR17 ;  /* 0x0000001153077c20 */ /* 0x020fc80008410000 */
[----:B------:R-:W-:-:S05]  /*11aa0*/  FMUL.FTZ R7, R7, UR16 ;  /* 0x0000001007077c20 */ /* 0x000fca0008410000 */
[----:B------:R-:W-:Y:S02]  /*11ab0*/  FSEL R122, R7, RZ, !P0 ;  /* 0x000000ff077a7208 */ /* 0x000fe40004000000 */
[----:B------:R-:W-:-:S03]  /*11ac0*/  SEL R7, RZ, 0x1, P0 ;  /* 0x00000001ff077807 */ /* 0x000fc60000000000 */
[----:B------:R-:W-:-:S07]  /*11ad0*/  FMUL.FTZ R91, R122, R79 ;  /* 0x0000004f7a5b7220 */ /* 0x000fce0000410000 */
.L_x_20716:
[----:B------:R-:W-:-:S05]  /*11ae0*/  IMAD.WIDE.U32 R116, R121, 0x10, R116 ;  /* 0x0000001079747825 */ /* 0x000fca00078e0074 */
[----:B------:R0:W-:Y:S01]  /*11af0*/  STG.E.128 desc[UR14][R116.64], R88 ;  /* 0x0000005874007986 */ /* 0x0001e2000c101d0e */
[----:B------:R-:W-:Y:S05]  /*11b00*/  @!P1 BRA `(.L_x_20735) ;  /* 0x00000000002c9947 */ /* 0x000fea0003800000 */
[----:B0-----:R-:W-:-:S05]  /*11b10*/  IMAD.U32 R116, R6, 0x10000, RZ ;  /* 0x0001000006747824 */ /* 0x001fca00078e00ff */
[----:B------:R-:W-:Y:S02]  /*11b20*/  LOP3.LUT R117, R116, 0xff0000, RZ, 0xc0, !PT ;  /* 0x00ff000074757812 */ /* 0x000fe400078ec0ff */
[----:B------:R-:W-:-:S04]  /*11b30*/  LOP3.LUT R116, R7, 0xffff, RZ, 0xc0, !PT ;  /* 0x0000ffff07747812 */ /* 0x000fc800078ec0ff */
[----:B------:R-:W-:Y:S02]  /*11b40*/  LEA R116, R116, R117, 0x18 ;  /* 0x0000007574747211 */ /* 0x000fe400078ec0ff */
[----:B------:R-:W-:-:S05]  /*11b50*/  LOP3.LUT R117, R5, 0xff, RZ, 0xc0, !PT ;  /* 0x000000ff05757812 */ /* 0x000fca00078ec0ff */
[----:B------:R-:W-:Y:S01]  /*11b60*/  IMAD R116, R117, 0x100, R116 ;  /* 0x0000010075747824 */ /* 0x000fe200078e0274 */
[----:B------:R-:W-:-:S04]  /*11b70*/  LOP3.LUT R117, R4, 0xff, RZ, 0xc0, !PT ;  /* 0x000000ff04757812 */ /* 0x000fc800078ec0ff */
[----:B------:R-:W-:Y:S02]  /*11b80*/  IADD3 R121, PT, PT, R116, R117, RZ ;  /* 0x0000007574797210 */ /* 0x000fe40007ffe0ff */
[----:B------:R-:W0:Y:S02]  /*11b90*/  LDC.64 R116, c[0x0][0x3b0] ;  /* 0x0000ec00ff747b82 */ /* 0x000e240000000a00 */
[----:B0-----:R-:W-:-:S05]  /*11ba0*/  IMAD.WIDE.U32 R116, R0, 0x4, R116 ;  /* 0x0000000400747825 */ /* 0x001fca00078e0074 */
[----:B------:R1:W-:Y:S02]  /*11bb0*/  STG.E desc[UR14][R116.64], R121 ;  /* 0x0000007974007986 */ /* 0x0003e4000c10190e */
.L_x_20735:
[----:B------:R-:W-:Y:S01]  /*11bc0*/  FADD.FTZ R0, RZ, R108 ;  /* 0x0000006cff007221 */ /* 0x000fe20000010000 */
[----:B------:R-:W-:Y:S03]  /*11bd0*/  BSSY.RECONVERGENT B0, `(.L_x_20736) ;  /* 0x0000069000007945 */ /* 0x000fe60003800200 */
[----:B01----:R-:W-:-:S04]  /*11be0*/  FADD.FTZ R117, R0, R109 ;  /* 0x0000006d00757221 */ /* 0x003fc80000010000 */
        /* <DEDUP_REMOVED lines=103> */
.L_x_20737:
[----:B------:R-:W-:Y:S05]  /*12260*/  BSYNC.RECONVERGENT B0 ;  /* 0x0000000000007941 */ /* 0x000fea0003800200 */
.L_x_20736:
[----:B------:R-:W-:Y:S01]  /*12270*/  BAR.SYNC.DEFER_BLOCKING 0x0 ;  /* 0x0000000000007b1d */ /* 0x000fe20000010000 */
[----:B0-----:R-:W-:Y:S01]  /*12280*/  IMAD.MOV.U32 R121, RZ, RZ, RZ ;  /* 0x000000ffff797224 */ /* 0x001fe200078e00ff */
[----:B------:R-:W-:-:S04]  /*12290*/  CS2R R116, SRZ ;  /* 0x0000000000747805 */ /* 0x000fc8000001ff00 */
        /* <DEDUP_REMOVED lines=10> */
.L_x_20739:
[----:B------:R-:W-:Y:S05]  /*12340*/  BSYNC.RECONVERGENT B0 ;  /* 0x0000000000007941 */ /* 0x000fea0003800200 */
.L_x_20738:
        /* <DEDUP_REMOVED lines=13> */
[----:B------:R-:W-:Y:S01]  /*12420*/  FFMA.FTZ R125, R125, R116, R124 ;  /* 0x000000747d7d7223 */ /* 0x000fe2000001007c */
[----:B------:R-:W-:Y:S01]  /*12430*/  I2FP.F32.S32 R116, R121 ;  /* 0x0000007900747245 */ /* 0x000fe20000201400 */
[----:B------:R-:W0:Y:S02]  /*12440*/  SHFL.DOWN PT, R124, R117, 0x4, 0x1f ;  /* 0x08801f00757c7f89 */ /* 0x000e2400000e0000 */
[----:B0-----:R-:W-:Y:S02]  /*12450*/  FADD.FTZ R123, R124, R117 ;  /* 0x000000757c7b7221 */ /* 0x001fe40000010000 */
[----:B------:R-:W0:Y:S01]  /*12460*/  MUFU.RCP R124, R116 ;  /* 0x00000074007c7308 */ /* 0x000e220000001000 */
[----:B------:R-:W1:Y:S01]  /*12470*/  SHFL.DOWN PT, R117, R121, 0x2, 0x1f ;  /* 0x08401f0079757f89 */ /* 0x000e6200000e0000 */
[C---:B0-----:R-:W-:Y:S01]  /*12480*/  FMUL.FTZ R125, R124.reuse, R125 ;  /* 0x0000007d7c7d7220 */ /* 0x041fe20000410000 */
[----:B------:R-:W-:-:S04]  /*12490*/  FFMA.FTZ R123, R124, R122, R123 ;  /* 0x0000007a7c7b7223 */ /* 0x000fc8000001007b */
[----:B------:R-:W0:Y:S01]  /*124a0*/  SHFL.DOWN PT, R124, R125, 0x2, 0x1f ;  /* 0x08401f007d7c7f89 */ /* 0x000e2200000e0000 */
[----:B-1----:R-:W-:Y:S01]  /*124b0*/  IMAD.IADD R122, R121, 0x1, R117 ;  /* 0x00000001797a7824 */ /* 0x002fe200078e0275 */
[----:B------:R-:W-:Y:S01]  /*124c0*/  I2FP.F32.S32 R121, R117 ;  /* 0x0000007500797245 */ /* 0x000fe20000201400 */
[----:B0-----:R-:W-:-:S04]  /*124d0*/  FADD.FTZ R117, R125, -R124 ;  /* 0x8000007c7d757221 */ /* 0x001fc80000010000 */
[----:B------:R-:W-:Y:S01]  /*124e0*/  FMUL.FTZ R124, R124, R121 ;  /* 0x000000797c7c7220 */ /* 0x000fe20000410000 */
[----:B------:R-:W-:-:S03]  /*124f0*/  FMUL.FTZ R117, R117, R117 ;  /* 0x0000007575757220 */ /* 0x000fc60000410000 */
[C---:B------:R-:W-:Y:S01]  /*12500*/  FFMA.FTZ R124, R116.reuse, R125, R124 ;  /* 0x0000007d747c7223 */ /* 0x040fe2000001007c */
[----:B------:R-:W-:Y:S02]  /*12510*/  FMUL.FTZ R117, R116, R117 ;  /* 0x0000007574757220 */ /* 0x000fe40000410000 */
[----:B------:R-:W0:Y:S02]  /*12520*/  SHFL.DOWN PT, R116, R123, 0x2, 0x1f ;  /* 0x08401f007b747f89 */ /* 0x000e2400000e0000 */
[----:B------:R-:W-:Y:S01]  /*12530*/  FMUL.FTZ R117, R117, R121 ;  /* 0x0000007975757220 */ /* 0x000fe20000410000 */
[----:B0-----:R-:W-:Y:S01]  /*12540*/  FADD.FTZ R121, R123, R116 ;  /* 0x000000747b797221 */ /* 0x001fe20000010000 */
[----:B------:R-:W-:Y:S01]  /*12550*/  I2FP.F32.S32 R116, R122 ;  /* 0x0000007a00747245 */ /* 0x000fe20000201400 */
[----:B------:R-:W0:Y:S03]  /*12560*/  SHFL.DOWN PT, R123, R122, 0x1, 0x1f ;  /* 0x08201f007a7b7f89 */ /* 0x000e2600000e0000 */
[----:B------:R-:W1:Y:S02]  /*12570*/  MUFU.RCP R125, R116 ;  /* 0x00000074007d7308 */ /* 0x000e640000001000 */
[C---:B-1----:R-:W-:Y:S01]  /*12580*/  FFMA.FTZ R121, R125.reuse, R117, R121 ;  /* 0x000000757d797223 */ /* 0x042fe20000010079 */
[----:B------:R-:W-:Y:S01]  /*12590*/  FMUL.FTZ R125, R125, R124 ;  /* 0x0000007c7d7d7220 */ /* 0x000fe20000410000 */
[----:B0-----:R-:W-:-:S04]  /*125a0*/  IADD3 R117, PT, PT, R122, R123, RZ ;  /* 0x0000007b7a757210 */ /* 0x001fc80007ffe0ff */
[----:B------:R-:W0:Y:S01]  /*125b0*/  SHFL.DOWN PT, R124, R125, 0x1, 0x1f ;  /* 0x08201f007d7c7f89 */ /* 0x000e2200000e0000 */
[----:B------:R-:W-:Y:S02]  /*125c0*/  I2FP.F32.S32 R122, R123 ;  /* 0x0000007b007a7245 */ /* 0x000fe40000201400 */
[----:B------:R-:W-:-:S06]  /*125d0*/  I2FP.F32.S32 R117, R117 ;  /* 0x0000007500757245 */ /* 0x000fcc0000201400 */
[----:B------:R-:W1:Y:S01]  /*125e0*/  MUFU.RCP R117, R117 ;  /* 0x0000007500757308 */ /* 0x000e620000001000 */
[----:B0-----:R-:W-:Y:S01]  /*125f0*/  FADD.FTZ R123, R125, -R124 ;  /* 0x8000007c7d7b7221 */ /* 0x001fe20000010000 */
[----:B------:R-:W-:-:S03]  /*12600*/  FMUL.FTZ R124, R124, R122 ;  /* 0x0000007a7c7c7220 */ /* 0x000fc60000410000 */
[----:B------:R-:W-:-:S04]  /*12610*/  FMUL.FTZ R123, R123, R123 ;  /* 0x0000007b7b7b7220 */ /* 0x000fc80000410000 */
[C---:B------:R-:W-:Y:S01]  /*12620*/  FMUL.FTZ R123, R116.reuse, R123 ;  /* 0x0000007b747b7220 */ /* 0x040fe20000410000 */
[----:B------:R-:W-:Y:S01]  /*12630*/  FFMA.FTZ R116, R116, R125, R124 ;  /* 0x0000007d74747223 */ /* 0x000fe2000001007c */
[----:B------:R-:W-:Y:S01]  /*12640*/  IMAD.U32 R125, RZ, RZ, UR7 ;  /* 0x00000007ff7d7e24 */ /* 0x000fe2000f8e00ff */
[----:B------:R-:W0:Y:S01]  /*12650*/  SHFL.DOWN PT, R124, R121, 0x1, 0x1f ;  /* 0x08201f00797c7f89 */ /* 0x000e2200000e0000 */
[----:B------:R-:W-:Y:S01]  /*12660*/  FMUL.FTZ R123, R123, R122 ;  /* 0x0000007a7b7b7220 */ /* 0x000fe20000410000 */
[----:B-1----:R-:W-:Y:S01]  /*12670*/  FMUL.FTZ R116, R117, R116 ;  /* 0x0000007475747220 */ /* 0x002fe20000410000 */
[----:B0-----:R-:W-:-:S04]  /*12680*/  FADD.FTZ R124, R121, R124 ;  /* 0x0000007c797c7221 */ /* 0x001fc80000010000 */
[----:B------:R-:W-:Y:S02]  /*12690*/  FFMA.FTZ R121, R117, R123, R124 ;  /* 0x0000007b75797223 */ /* 0x000fe4000001007c */
[----:B------:R-:W0:Y:S01]  /*126a0*/  @!P0 LDC.64 R122, c[0x0][0x3c0] ;  /* 0x0000f000ff7a8b82 */ /* 0x000e220000000a00 */
[----:B------:R-:W1:Y:S04]  /*126b0*/  SHFL.IDX PT, R117, R116, RZ, 0x1f ;  /* 0x00001fff74757589 */ /* 0x000e6800000e0000 */
[----:B------:R-:W2:Y:S01]  /*126c0*/  SHFL.IDX PT, R121, R121, RZ, 0x1f ;  /* 0x00001fff79797589 */ /* 0x000ea200000e0000 */
[----:B0-----:R-:W-:-:S04]  /*126d0*/  @!P0 IMAD.WIDE R124, R125, 0x4, R122 ;  /* 0x000000047d7c8825 */ /* 0x001fc800078e027a */
[----:B-1----:R-:W-:Y:S01]  /*126e0*/  FMUL.FTZ R123, R117, R117 ;  /* 0x00000075757b7220 */ /* 0x002fe20000410000 */
[----:B------:R-:W2:Y:S01]  /*126f0*/  LDC R122, c[0x0][0x448] ;  /* 0x00011200ff7a7b82 */ /* 0x000ea20000000800 */
[----:B------:R0:W-:Y:S03]  /*12700*/  @!P0 STG.E desc[UR14][R124.64], R117 ;  /* 0x000000757c008986 */ /* 0x0001e6000c10190e */
[----:B------:R-:W-:Y:S01]  /*12710*/  FSEL R123, R123, RZ, P1 ;  /* 0x000000ff7b7b7208 */ /* 0x000fe20000800000 */
[----:B--2---:R-:W-:Y:S01]  /*12720*/  FFMA.FTZ R122, R121, UR25, R122 ;  /* 0x00000019797a7c23 */ /* 0x004fe2000801007a */
[----:B------:R-:W-:-:S03]  /*12730*/  MOV R121, UR7 ;  /* 0x0000000700797c02 */ /* 0x000fc60008000f00 */
[----:B------:R-:W-:Y:S02]  /*12740*/  FADD.FTZ R116, R122, R123 ;  /* 0x0000007b7a747221 */ /* 0x000fe40000010000 */
[----:B------:R-:W1:Y:S04]  /*12750*/  @!P0 LDC.64 R122, c[0x0][0x3c8] ;  /* 0x0000f200ff7a8b82 */ /* 0x000e680000000a00 */
[----:B------:R-:W2:Y:S01]  /*12760*/  MUFU.RSQ R116, R116 ;  /* 0x0000007400747308 */ /* 0x000ea20000001400 */
[----:B-1----:R-:W-:-:S05]  /*12770*/  @!P0 IMAD.WIDE R122, R121, 0x4, R122 ;  /* 0x00000004797a8825 */ /* 0x002fca00078e027a */
[----:B--2---:R0:W-:Y:S01]  /*12780*/  @!P0 STG.E desc[UR14][R122.64], R116 ;  /* 0x000000747a008986 */ /* 0x0041e2000c10190e */
[----:B------:R-:W-:Y:S05]  /*12790*/  BRA.U !UP1, `(.L_x_20740) ;  /* 0x0000000509847547 */ /* 0x000fea000b800000 */
[----:B------:R-:W-:Y:S01]  /*127a0*/  UIADD3 UR4, UPT, UPT, UR4, -0x1, URZ ;  /* 0xffffffff04047890 */ /* 0x000fe2000fffe0ff */
[----:B0-----:R-:W0:Y:S01]  /*127b0*/  LDC.64 R122, c[0x0][0x428] ;  /* 0x00010a00ff7a7b82 */ /* 0x001e220000000a00 */
[----:B------:R-:W-:Y:S02]  /*127c0*/  FSEL R117, R117, RZ, !P1 ;  /* 0x000000ff75757208 */ /* 0x000fe40004800000 */
[----:B------:R-:W-:-:S03]  /*127d0*/  UIMAD UR4, UR4, UR23, URZ ;  /* 0x00000017040472a4 */ /* 0x000fc6000f8e02ff */
[C---:B------:R-:W-:Y:S01]  /*127e0*/  FADD.FTZ R108, -R117.reuse, R108 ;  /* 0x0000006c756c7221 */ /* 0x040fe20000010100 */
[----:B------:R-:W-:Y:S01]  /*127f0*/  USHF.R.S32.HI UR5, URZ, 0x1f, UR4 ;  /* 0x0000001fff057899 */ /* 0x000fe20008011404 */
[C---:B------:R-:W-:Y:S01]  /*12800*/  FADD.FTZ R124, -R117.reuse, R109 ;  /* 0x0000006d757c7221 */ /* 0x040fe20000010100 */
[C---:B------:R-:W-:Y:S01]  /*12810*/  FADD.FTZ R125, -R117.reuse, R110 ;  /* 0x0000006e757d7221 */ /* 0x040fe20000010100 */
[C---:B------:R-:W-:Y:S01]  /*12820*/  FMUL.FTZ R109, R116.reuse, R108 ;  /* 0x0000006c746d7220 */ /* 0x040fe20000410000 */
[----:B------:R-:W-:Y:S01]  /*12830*/  ULEA.HI UR5, UR5, UR4, URZ, 0x2 ;  /* 0x0000000405057291 */ /* 0x000fe2000f8f10ff */
[C---:B------:R-:W-:Y:S01]  /*12840*/  FADD.FTZ R121, -R117.reuse, R111 ;  /* 0x0000006f75797221 */ /* 0x040fe20000010100 */
[C---:B------:R-:W-:Y:S01]  /*12850*/  FMUL.FTZ R110, R116.reuse, R124 ;  /* 0x0000007c746e7220 */ /* 0x040fe20000410000 */
[C---:B------:R-:W-:Y:S01]  /*12860*/  FMUL.FTZ R111, R116.reuse, R125 ;  /* 0x0000007d746f7220 */ /* 0x040fe20000410000 */
[----:B------:R-:W-:Y:S01]  /*12870*/  FADD.FTZ R104, -R117, R104 ;  /* 0x0000006875687221 */ /* 0x000fe20000010100 */
[----:B------:R-:W-:Y:S01]  /*12880*/  FMUL.FTZ R124, R116, R121 ;  /* 0x00000079747c7220 */ /* 0x000fe20000410000 */
[----:B------:R-:W-:-:S02]  /*12890*/  IMAD.U32 R108, RZ, RZ, UR5 ;  /* 0x00000005ff6c7e24 */ /* 0x000fc4000f8e00ff */
[C---:B------:R-:W-:Y:S01]  /*128a0*/  FADD.FTZ R101, -R117.reuse, R101 ;  /* 0x0000006575657221 */ /* 0x040fe20000010100 */
[C---:B------:R-:W-:Y:S01]  /*128b0*/  FADD.FTZ R103, -R117.reuse, R103 ;  /* 0x0000006775677221 */ /* 0x040fe20000010100 */
[C---:B------:R-:W-:Y:S01]  /*128c0*/  FADD.FTZ R97, -R117.reuse, R97 ;  /* 0x0000006175617221 */ /* 0x040fe20000010100 */
[----:B------:R-:W-:Y:S01]  /*128d0*/  FADD.FTZ R99, -R117, R99 ;  /* 0x0000006375637221 */ /* 0x000fe20000010100 */
[----:B------:R-:W-:Y:S01]  /*128e0*/  LEA.HI.SX32 R121, R108, R0, 0x1e ;  /* 0x000000006c797211 */ /* 0x000fe200078ff2ff */
[----:B------:R-:W-:Y:S01]  /*128f0*/  FFMA.FTZ R108, R109, R8, R32 ;  /* 0x000000086d6c7223 */ /* 0x000fe20000010020 */
[----:B------:R-:W-:Y:S01]  /*12900*/  FFMA.FTZ R109, R110, R9, R33 ;  /* 0x000000096e6d7223 */ /* 0x000fe20000010021 */
[----:B------:R-:W-:Y:S01]  /*12910*/  FFMA.FTZ R110, R111, R10, R34 ;  /* 0x0000000a6f6e7223 */ /* 0x000fe20000010022 */
[----:B------:R-:W-:Y:S01]  /*12920*/  FFMA.FTZ R111, R124, R11, R35 ;  /* 0x0000000b7c6f7223 */ /* 0x000fe20000010023 */
[----:B0-----:R-:W-:-:S04]  /*12930*/  IMAD.WIDE.U32 R124, R121, 0x10, R122 ;  /* 0x00000010797c7825 */ /* 0x001fc800078e007a */
[C---:B------:R-:W-:Y:S01]  /*12940*/  FADD.FTZ R88, -R117.reuse, R88 ;  /* 0x0000005875587221 */ /* 0x040fe20000010100 */
[----:B------:R0:W-:Y:S02]  /*12950*/  STG.E.128 desc[UR14][R124.64], R108 ;  /* 0x0000006c7c007986 */ /* 0x0001e4000c101d0e */
[C---:B0-----:R-:W-:Y:S01]  /*12960*/  FADD.FTZ R111, -R117.reuse, R106 ;  /* 0x0000006a756f7221 */ /* 0x041fe20000010100 */
[C---:B------:R-:W-:Y:S01]  /*12970*/  FADD.FTZ R109, -R117.reuse, R105 ;  /* 0x00000069756d7221 */ /* 0x040fe20000010100 */
[C---:B------:R-:W-:Y:S01]  /*12980*/  FADD.FTZ R125, -R117.reuse, R107 ;  /* 0x0000006b757d7221 */ /* 0x040fe20000010100 */
[C---:B------:R-:W-:Y:S01]  /*12990*/  FMUL.FTZ R105, R116.reuse, R104 ;  /* 0x0000006874697220 */ /* 0x040fe20000410000 */
[C---:B------:R-:W-:Y:S01]  /*129a0*/  FMUL.FTZ R107, R116.reuse, R111 ;  /* 0x0000006f746b7220 */ /* 0x040fe20000410000 */
[C---:B------:R-:W-:Y:S01]  /*129b0*/  FMUL.FTZ R106, R116.reuse, R109 ;  /* 0x0000006d746a7220 */ /* 0x040fe20000410000 */
[----:B------:R-:W-:Y:S01]  /*129c0*/  FADD.FTZ R111, -R117, R100 ;  /* 0x00000064756f7221 */ /* 0x000fe20000010100 */
[----:B------:R-:W-:Y:S01]  /*129d0*/  FMUL.FTZ R108, R116, R125 ;  /* 0x0000007d746c7220 */ /* 0x000fe20000410000 */
[----:B------:R-:W-:Y:S01]  /*129e0*/  IADD3 R109, PT, PT, R121, 0x100, RZ ;  /* 0x00000100796d7810 */ /* 0x000fe20007ffe0ff */
[----:B------:R-:W-:Y:S01]  /*129f0*/  FFMA.FTZ R104, R105, R12, R36 ;  /* 0x0000000c69687223 */ /* 0x000fe20000010024 */
[----:B------:R-:W-:Y:S01]  /*12a00*/  FFMA.FTZ R105, R106, R13, R37 ;  /* 0x0000000d6a697223 */ /* 0x000fe20000010025 */
[----:B------:R-:W-:Y:S01]  /*12a10*/  FMUL.FTZ R111, R116, R111 ;  /* 0x0000006f746f7220 */ /* 0x000fe20000410000 */
[----:B------:R-:W-:Y:S01]  /*12a20*/  FFMA.FTZ R106, R107, R14, R38 ;  /* 0x0000000e6b6a7223 */ /* 0x000fe20000010026 */
[----:B------:R-:W-:Y:S01]  /*12a30*/  FADD.FTZ R125, -R117, R102 ;  /* 0x00000066757d7221 */ /* 0x000fe20000010100 */
[----:B------:R-:W-:Y:S01]  /*12a40*/  FFMA.FTZ R107, R108, R15, R39 ;  /* 0x0000000f6c6b7223 */ /* 0x000fe20000010027 */
[----:B------:R-:W-:-:S04]  /*12a50*/  IMAD.WIDE.U32 R108, R109, 0x10, R122 ;  /* 0x000000106d6c7825 */ /* 0x000fc800078e007a */
[C---:B------:R-:W-:Y:S01]  /*12a60*/  FMUL.FTZ R102, R116.reuse, R101 ;  /* 0x0000006574667220 */ /* 0x040fe20000410000 */
[----:B------:R-:W-:Y:S01]  /*12a70*/  FFMA.FTZ R100, R111, R16, R40 ;  /* 0x000000106f647223 */ /* 0x000fe20000010028 */
[C---:B------:R-:W-:Y:S01]  /*12a80*/  FMUL.FTZ R125, R116.reuse, R125 ;  /* 0x0000007d747d7220 */ /* 0x040fe20000410000 */
[----:B------:R-:W-:Y:S01]  /*12a90*/  FMUL.FTZ R110, R116, R103 ;  /* 0x00000067746e7220 */ /* 0x000fe20000410000 */
[----:B------:R-:W-:Y:S01]  /*12aa0*/  VIADD R111, R121, 0x200 ;  /* 0x00000200796f7836 */ /* 0x000fe20000000000 */
[----:B------:R0:W-:Y:S01]  /*12ab0*/  STG.E.128 desc[UR14][R108.64], R104 ;  /* 0x000000686c007986 */ /* 0x0001e2000c101d0e */
[----:B------:R-:W-:Y:S01]  /*12ac0*/  FFMA.FTZ R101, R102, R17, R41 ;  /* 0x0000001166657223 */ /* 0x000fe20000010029 */
[----:B------:R-:W-:Y:S01]  /*12ad0*/  FFMA.FTZ R102, R125, R18, R42 ;  /* 0x000000127d667223 */ /* 0x000fe2000001002a */
[----:B------:R-:W-:Y:S01]  /*12ae0*/  FFMA.FTZ R103, R110, R19, R43 ;  /* 0x000000136e677223 */ /* 0x000fe2000001002b */
[----:B------:R-:W-:Y:S01]  /*12af0*/  FADD.FTZ R125, -R117, R93 ;  /* 0x0000005d757d7221 */ /* 0x000fe20000010100 */
[----:B0-----:R-:W-:-:S04]  /*12b00*/  IMAD.WIDE.U32 R104, R111, 0x10, R122 ;  /* 0x000000106f687825 */ /* 0x001fc800078e007a */
[C---:B------:R-:W-:Y:S01]  /*12b10*/  FADD.FTZ R107, -R117.reuse, R96 ;  /* 0x00000060756b7221 */ /* 0x040fe20000010100 */
[C---:B------:R-:W-:Y:S01]  /*12b20*/  FADD.FTZ R109, -R117.reuse, R98 ;  /* 0x00000062756d7221 */ /* 0x040fe20000010100 */
[C---:B------:R-:W-:Y:S01]  /*12b30*/  FADD.FTZ R106, -R117.reuse, R89 ;  /* 0x00000059756a7221 */ /* 0x040fe20000010100 */
[C---:B------:R-:W-:Y:S01]  /*12b40*/  FADD.FTZ R111, -R117.reuse, R92 ;  /* 0x0000005c756f7221 */ /* 0x040fe20000010100 */
[----:B------:R0:W-:Y:S01]  /*12b50*/  STG.E.128 desc[UR14][R104.64], R100 ;  /* 0x0000006468007986 */ /* 0x0001e2000c101d0e */
[C---:B------:R-:W-:Y:S01]  /*12b60*/  FADD.FTZ R96, -R117.reuse, R94 ;  /* 0x0000005e75607221 */ /* 0x040fe20000010100 */
[C---:B------:R-:W-:Y:S01]  /*12b70*/  FADD.FTZ R98, -R117.reuse, R95 ;  /* 0x0000005f75627221 */ /* 0x040fe20000010100 */
[C---:B------:R-:W-:Y:S01]  /*12b80*/  FMUL.FTZ R89, R116.reuse, R107 ;  /* 0x0000006b74597220 */ /* 0x040fe20000410000 */
[C---:B------:R-:W-:Y:S01]  /*12b90*/  FMUL.FTZ R92, R116.reuse, R99 ;  /* 0x00000063745c7220 */ /* 0x040fe20000410000 */
[C---:B------:R-:W-:Y:S01]  /*12ba0*/  FMUL.FTZ R93, R116.reuse, R111 ;  /* 0x0000006f745d7220 */ /* 0x040fe20000410000 */
[C---:B------:R-:W-:Y:S01]  /*12bb0*/  FMUL.FTZ R94, R116.reuse, R125 ;  /* 0x0000007d745e7220 */ /* 0x040fe20000410000 */
[C---:B------:R-:W-:Y:S01]  /*12bc0*/  FMUL.FTZ R95, R116.reuse, R96 ;  /* 0x00000060745f7220 */ /* 0x040fe20000410000 */
[C---:B------:R-:W-:Y:S01]  /*12bd0*/  FMUL.FTZ R96, R116.reuse, R98 ;  /* 0x0000006274607220 */ /* 0x040fe20000410000 */
[C---:B------:R-:W-:Y:S01]  /*12be0*/  FMUL.FTZ R98, R116.reuse, R106 ;  /* 0x0000006a74627220 */ /* 0x040fe20000410000 */
[C---:B0-----:R-:W-:Y:S01]  /*12bf0*/  FADD.FTZ R105, -R117.reuse, R90 ;  /* 0x0000005a75697221 */ /* 0x041fe20000010100 */
[----:B------:R-:W-:Y:S01]  /*12c00*/  FADD.FTZ R117, -R117, R91 ;  /* 0x0000005b75757221 */ /* 0x000fe20000010100 */
[C---:B------:R-:W-:Y:S01]  /*12c10*/  FMUL.FTZ R90, R116.reuse, R97 ;  /* 0x00000061745a7220 */ /* 0x040fe20000410000 */
[C---:B------:R-:W-:Y:S01]  /*12c20*/  FMUL.FTZ R91, R116.reuse, R109 ;  /* 0x0000006d745b7220 */ /* 0x040fe20000410000 */
[----:B------:R-:W-:Y:S01]  /*12c30*/  FMUL.FTZ R97, R116, R88 ;  /* 0x0000005874617220 */ /* 0x000fe20000410000 */
[----:B------:R-:W-:Y:S01]  /*12c40*/  FFMA.FTZ R88, R89, R20, R44 ;  /* 0x0000001459587223 */ /* 0x000fe2000001002c */
[----:B------:R-:W-:Y:S01]  /*12c50*/  FFMA.FTZ R89, R90, R21, R45 ;  /* 0x000000155a597223 */ /* 0x000fe2000001002d */
[----:B------:R-:W-:Y:S01]  /*12c60*/  FFMA.FTZ R90, R91, R22, R46 ;  /* 0x000000165b5a7223 */ /* 0x000fe2000001002e */
[----:B------:R-:W-:Y:S01]  /*12c70*/  FFMA.FTZ R91, R92, R23, R47 ;  /* 0x000000175c5b7223 */ /* 0x000fe2000001002f */
[----:B------:R-:W-:Y:S01]  /*12c80*/  IADD3 R103, PT, PT, R121, 0x300, RZ ;  /* 0x0000030079677810 */ /* 0x000fe20007ffe0ff */
[----:B------:R-:W-:Y:S01]  /*12c90*/  FFMA.FTZ R92, R93, R24, R48 ;  /* 0x000000185d5c7223 */ /* 0x000fe20000010030 */
[----:B------:R-:W-:-:S02]  /*12ca0*/  VIADD R101, R121, 0x400 ;  /* 0x0000040079657836 */ /* 0x000fc40000000000 */
[----:B------:R-:W-:Y:S01]  /*12cb0*/  FFMA.FTZ R93, R94, R25, R49 ;  /* 0x000000195e5d7223 */ /* 0x000fe20000010031 */
[----:B------:R-:W-:Y:S01]  /*12cc0*/  IADD3 R121, PT, PT, R121, 0x500, RZ ;  /* 0x0000050079797810 */ /* 0x000fe20007ffe0ff */
[C---:B------:R-:W-:Y:S01]  /*12cd0*/  FMUL.FTZ R99, R116.reuse, R105 ;  /* 0x0000006974637220 */ /* 0x040fe20000410000 */
        /* <DEDUP_REMOVED lines=12> */
[----:B------:R1:W-:Y:S02]  /*12da0*/  STG.E.128 desc[UR14][R122.64], R96 ;  /* 0x000000607a007986 */ /* 0x0003e4000c101d0e */
.L_x_20740:
[----:B------:R-:W-:Y:S02]  /*12db0*/  UIADD3 UR7, UPT, UPT, UR7, UR20, URZ ;  /* 0x0000001407077290 */ /* 0x000fe4000fffe0ff */
[----:B------:R-:W-:Y:S02]  /*12dc0*/  UPLOP3.LUT UP0, UPT, UPT, UPT, UP0, 0x40, 0x4 ;  /* 0x000000000004789c */ /* 0x000fe40003f0e800 */
[----:B------:R-:W-:-:S09]  /*12dd0*/  UISETP.GE.AND UP1, UPT, UR7, UR21, UPT ;  /* 0x000000150700728c */ /* 0x000fd2000bf26270 */
[----:B------:R-:W-:Y:S05]  /*12de0*/  BRA.U !UP1, `(.L_x_20741) ;  /* 0xfffffedd09347547 */ /* 0x000fea000b83ffff */
[----:B------:R-:W-:Y:S05]  /*12df0*/  EXIT ;  /* 0x000000000000794d */ /* 0x000fea0003800000 */
.L_x_20742:
        /* <DEDUP_REMOVED lines=16> */
.L_x_21062:


//--------------------- .nv.global.init           --------------------------
	.section	.nv.global.init,"aw",@progbits
	.align	4
.nv.global.init:
	.type		mrg32k3aM1SubSeq,@object
	.size		mrg32k3aM1SubSeq,(mrg32k3aM2SubSeq - mrg32k3aM1SubSeq)
mrg32k3aM1SubSeq:
        /*0000*/ 	.byte	0x0b, 0xcc, 0xee, 0x04, 0x73, 0x29, 0x8b, 0x6f, 0xf6, 0x53, 0x03, 0xf6, 0x23, 0xf6, 0xea, 0xda
        /* <DEDUP_REMOVED lines=125> */
	.type		mrg32k3aM2SubSeq,@object
	.size		mrg32k3aM2SubSeq,(mrg32k3aM1 - mrg32k3aM2SubSeq)
mrg32k3aM2SubSeq:
        /* <DEDUP_REMOVED lines=126> */
	.type		mrg32k3aM1,@object
	.size		mrg32k3aM1,(mrg32k3aM1Seq - mrg32k3aM1)
mrg32k3aM1:
        /* <DEDUP_REMOVED lines=144> */
	.type		mrg32k3aM1Seq,@object
	.size		mrg32k3aM1Seq,(mrg32k3aM2 - mrg32k3aM1Seq)
mrg32k3aM1Seq:
        /* <DEDUP_REMOVED lines=144> */
	.type		mrg32k3aM2,@object
	.size		mrg32k3aM2,(mrg32k3aM2Seq - mrg32k3aM2)
mrg32k3aM2:
        /* <DEDUP_REMOVED lines=144> */
	.type		mrg32k3aM2Seq,@object
	.size		mrg32k3aM2Seq,(precalc_xorwow_matrix - mrg32k3aM2Seq)
mrg32k3aM2Seq:
        /* <DEDUP_REMOVED lines=144> */
	.type		precalc_xorwow_matrix,@object
	.size		precalc_xorwow_matrix,(precalc_xorwow_offset_matrix - precalc_xorwow_matrix)
precalc_xorwow_matrix:
        /* <DEDUP_REMOVED lines=6400> */
	.type		precalc_xorwow_offset_matrix,@object
	.size		precalc_xorwow_offset_matrix,(.L_1 - precalc_xorwow_offset_matrix)
precalc_xorwow_offset_matrix:
        /* <DEDUP_REMOVED lines=6400> */
.L_1:


//--------------------- .nv.shared._ZN10layer_norm13ln_fwd_kernelINS_13Kernel_traitsI13__nv_bfloat16S2_S2_S2_fjLj6144ELj1ELj1ELj8ELj16ENS_18Kernel_traits_baseILj6144ES2_S2_S2_S2_fjLj256EEEEELb0ELb0ELb0ELb0EEEvNS_9FwdParamsE --------------------------
	.section	.nv.shared._ZN10layer_norm13ln_fwd_kernelINS_13Kernel_traitsI13__nv_bfloat16S2_S2_S2_fjLj6144ELj1ELj1ELj8ELj16ENS_18Kernel_traits_baseILj6144ES2_S2_S2_S2_fjLj256EEEEELb0ELb0ELb0ELb0EEEvNS_9FwdParamsE,"aw",@nobits
	.sectionflags	@""
	.align	16
	.zero		1024


//--------------------- .nv.shared.reserved.0     --------------------------
	.section	.nv.shared.reserved.0,"aw",@nobits
	.weak		__nv_reservedSMEM_offset_0_alias
	.size		__nv_reservedSMEM_offset_0_alias, 0, 64
	.other		__nv_reservedSMEM_offset_0_alias,@"STO_CUDA_RESERVED_SHARED STV_DEFAULT"
__nv_reservedSMEM_offset_0_alias:
	.zero		0
	.zero		64


//--------------------- .nv.shared._ZN10layer_norm13ln_fwd_kernelINS_13Kernel_traitsI13__nv_bfloat16S2_S2_S2_fjLj6144ELj1ELj1ELj8ELj16ENS_18Kernel_traits_baseILj6144ES2_S2_S2_S2_fjLj256EEEEELb0ELb0ELb0ELb1EEEvNS_9FwdParamsE --------------------------
	.section	.nv.shared._ZN10layer_norm13ln_fwd_kernelINS_13Kernel_traitsI13__nv_bfloat16S2_S2_S2_fjLj6144ELj1ELj1ELj8ELj16ENS_18Kernel_traits_baseILj6144ES2_S2_S2_S2_fjLj256EEEEELb0ELb0ELb0ELb1EEEvNS_9FwdParamsE,"aw",@nobits
	.sectionflags	@""
	.align	16
	.zero		1024


//--------------------- .nv.shared._ZN10layer_norm13ln_fwd_kernelINS_13Kernel_traitsI13__nv_bfloat16S2_S2_S2_fjLj6144ELj1ELj1ELj8ELj16ENS_18Kernel_traits_baseILj6144ES2_S2_S2_S2_fjLj256EEEEELb0ELb0ELb1ELb0EEEvNS_9FwdParamsE --------------------------
	.section	.nv.shared._ZN10layer_norm13ln_fwd_kernelINS_13Kernel_traitsI13__nv_bfloat16S2_S2_S2_fjLj6144ELj1ELj1ELj8ELj16ENS_18Kernel_traits_baseILj6144ES2_S2_S2_S2_fjLj256EEEEELb0ELb0ELb1ELb0EEEvNS_9FwdParamsE,"aw",@nobits
	.sectionflags	@""
	.align	16
	.zero		1024


//--------------------- .nv.shared._ZN10layer_norm13ln_fwd_kernelINS_13Kernel_traitsI13__nv_bfloat16S2_S2_S2_fjLj6144ELj1ELj1ELj8ELj16ENS_18Kernel_traits_baseILj6144ES2_S2_S2_S2_fjLj256EEEEELb0ELb0ELb1ELb1EEEvNS_9FwdParamsE --------------------------
	.section	.nv.shared._ZN10layer_norm13ln_fwd_kernelINS_13Kernel_traitsI13__nv_bfloat16S2_S2_S2_fjLj6144ELj1ELj1ELj8ELj16ENS_18Kernel_traits_baseILj6144ES2_S2_S2_S2_fjLj256EEEEELb0ELb0ELb1ELb1EEEvNS_9FwdParamsE,"aw",@nobits
	.sectionflags	@""
	.align	16
	.zero		1024


//--------------------- .nv.shared._ZN10layer_norm13ln_fwd_kernelINS_13Kernel_traitsI13__nv_bfloat16S2_S2_S2_fjLj6144ELj1ELj1ELj8ELj16ENS_18Kernel_traits_baseILj6144ES2_S2_S2_S2_fjLj256EEEEELb0ELb1ELb0ELb0EEEvNS_9FwdParamsE --------------------------
	.section	.nv.shared._ZN10layer_norm13ln_fwd_kernelINS_13Kernel_traitsI13__nv_bfloat16S2_S2_S2_fjLj6144ELj1ELj1ELj8ELj16ENS_18Kernel_traits_baseILj6144ES2_S2_S2_S2_fjLj256EEEEELb0ELb1ELb0ELb0EEEvNS_9FwdParamsE,"aw",@nobits
	.sectionflags	@""
	.align	16
	.zero		1024


//--------------------- .nv.shared._ZN10layer_norm13ln_fwd_kernelINS_13Kernel_traitsI13__nv_bfloat16S2_S2_S2_fjLj6144ELj1ELj1ELj8ELj16ENS_18Kernel_traits_baseILj6144ES2_S2_S2_S2_fjLj256EEEEELb0ELb1ELb0ELb1EEEvNS_9FwdParamsE --------------------------
	.section	.nv.shared._ZN10layer_norm13ln_fwd_kernelINS_13Kernel_traitsI13__nv_bfloat16S2_S2_S2_fjLj6144ELj1ELj1ELj8ELj16ENS_18Kernel_traits_baseILj6144ES2_S2_S2_S2_fjLj256EEEEELb0ELb1ELb0ELb1EEEvNS_9FwdParamsE,"aw",@nobits
	.sectionflags	@""
	.align	16
	.zero		1024


//--------------------- .nv.shared._ZN10layer_norm13ln_fwd_kernelINS_13Kernel_traitsI13__nv_bfloat16S2_S2_S2_fjLj6144ELj1ELj1ELj8ELj16ENS_18Kernel_traits_baseILj6144ES2_S2_S2_S2_fjLj256EEEEELb0ELb1ELb1ELb0EEEvNS_9FwdParamsE --------------------------
	.section	.nv.shared._ZN10layer_norm13ln_fwd_kernelINS_13Kernel_traitsI13__nv_bfloat16S2_S2_S2_fjLj6144ELj1ELj1ELj8ELj16ENS_18Kernel_traits_baseILj6144ES2_S2_S2_S2_fjLj256EEEEELb0ELb1ELb1ELb0EEEvNS_9FwdParamsE,"aw",@nobits
	.sectionflags	@""
	.align	16
	.zero		1024


//--------------------- .nv.shared._ZN10layer_norm13ln_fwd_kernelINS_13Kernel_traitsI13__nv_bfloat16S2_S2_S2_fjLj6144ELj1ELj1ELj8ELj16ENS_18Kernel_traits_baseILj6144ES2_S2_S2_S2_fjLj256EEEEELb0ELb1ELb1ELb1EEEvNS_9FwdParamsE --------------------------
	.section	.nv.shared._ZN10layer_norm13ln_fwd_kernelINS_13Kernel_traitsI13__nv_bfloat16S2_S2_S2_fjLj6144ELj1ELj1ELj8ELj16ENS_18Kernel_traits_baseILj6144ES2_S2_S2_S2_fjLj256EEEEELb0ELb1ELb1ELb1EEEvNS_9FwdParamsE,"aw",@nobits
	.sectionflags	@""
	.align	16
	.zero		1024


//--------------------- .nv.shared._ZN10layer_norm13ln_fwd_kernelINS_13Kernel_traitsI13__nv_bfloat16S2_S2_S2_fjLj6144ELj1ELj1ELj8ELj16ENS_18Kernel_traits_baseILj6144ES2_S2_S2_S2_fjLj256EEEEELb1ELb0ELb0ELb0EEEvNS_9FwdParamsE --------------------------
	.section	.nv.shared._ZN10layer_norm13ln_fwd_kernelINS_13Kernel_traitsI13__nv_bfloat16S2_S2_S2_fjLj6144ELj1ELj1ELj8ELj16ENS_18Kernel_traits_baseILj6144ES2_S2_S2_S2_fjLj256EEEEELb1ELb0ELb0ELb0EEEvNS_9FwdParamsE,"aw",@nobits
	.sectionflags	@""
	.align	16
	.zero		1024


//--------------------- .nv.shared._ZN10layer_norm13ln_fwd_kernelINS_13Kernel_traitsI13__nv_bfloat16S2_S2_S2_fjLj6144ELj1ELj1ELj8ELj16ENS_18Kernel_traits_baseILj6144ES2_S2_S2_S2_fjLj256EEEEELb1ELb0ELb0ELb1EEEvNS_9FwdParamsE --------------------------
	.section	.nv.shared._ZN10layer_norm13ln_fwd_kernelINS_13Kernel_traitsI13__nv_bfloat16S2_S2_S2_fjLj6144ELj1ELj1ELj8ELj16ENS_18Kernel_traits_baseILj6144ES2_S2_S2_S2_fjLj256EEEEELb1ELb0ELb0ELb1EEEvNS_9FwdParamsE,"aw",@nobits
	.sectionflags	@""
	.align	16
	.zero		1024


//--------------------- .nv.shared._ZN10layer_norm13ln_fwd_kernelINS_13Kernel_traitsI13__nv_bfloat16S2_S2_S2_fjLj6144ELj1ELj1ELj8ELj16ENS_18Kernel_traits_baseILj6144ES2_S2_S2_S2_fjLj256EEEEELb1ELb0ELb1ELb0EEEvNS_9FwdParamsE --------------------------
	.section	.nv.shared._ZN10layer_norm13ln_fwd_kernelINS_13Kernel_traitsI13__nv_bfloat16S2_S2_S2_fjLj6144ELj1ELj1ELj8ELj16ENS_18Kernel_traits_baseILj6144ES2_S2_S2_S2_fjLj256EEEEELb1ELb0ELb1ELb0EEEvNS_9FwdParamsE,"aw",@nobits
	.sectionflags	@""
	.align	16
	.zero		1024


//--------------------- .nv.shared._ZN10layer_norm13ln_fwd_kernelINS_13Kernel_traitsI13__nv_bfloat16S2_S2_S2_fjLj6144ELj1ELj1ELj8ELj16ENS_18Kernel_traits_baseILj6144ES2_S2_S2_S2_fjLj256EEEEELb1ELb0ELb1ELb1EEEvNS_9FwdParamsE --------------------------
	.section	.nv.shared._ZN10layer_norm13ln_fwd_kernelINS_13Kernel_traitsI13__nv_bfloat16S2_S2_S2_fjLj6144ELj1ELj1ELj8ELj16ENS_18Kernel_traits_baseILj6144ES2_S2_S2_S2_fjLj256EEEEELb1ELb0ELb1ELb1EEEvNS_9FwdParamsE,"aw",@nobits
	.sectionflags	@""
	.align	16
	.zero		1024


//--------------------- .nv.shared._ZN10layer_norm13ln_fwd_kernelINS_13Kernel_traitsI13__nv_bfloat16S2_S2_S2_fjLj6144ELj1ELj1ELj8ELj16ENS_18Kernel_traits_baseILj6144ES2_S2_S2_S2_fjLj256EEEEELb1ELb1ELb0ELb0EEEvNS_9FwdParamsE --------------------------
	.section	.nv.shared._ZN10layer_norm13ln_fwd_kernelINS_13Kernel_traitsI13__nv_bfloat16S2_S2_S2_fjLj6144ELj1ELj1ELj8ELj16ENS_18Kernel_traits_baseILj6144ES2_S2_S2_S2_fjLj256EEEEELb1ELb1ELb0ELb0EEEvNS_9FwdParamsE,"aw",@nobits
	.sectionflags	@""
	.align	16
	.zero		1024


//--------------------- .nv.shared._ZN10layer_norm13ln_fwd_kernelINS_13Kernel_traitsI13__nv_bfloat16S2_S2_S2_fjLj6144ELj1ELj1ELj8ELj16ENS_18Kernel_traits_baseILj6144ES2_S2_S2_S2_fjLj256EEEEELb1ELb1ELb0ELb1EEEvNS_9FwdParamsE --------------------------
	.section	.nv.shared._ZN10layer_norm13ln_fwd_kernelINS_13Kernel_traitsI13__nv_bfloat16S2_S2_S2_fjLj6144ELj1ELj1ELj8ELj16ENS_18Kernel_traits_baseILj6144ES2_S2_S2_S2_fjLj256EEEEELb1ELb1ELb0ELb1EEEvNS_9FwdParamsE,"aw",@nobits
	.sectionflags	@""
	.align	16
	.zero		1024


//--------------------- .nv.shared._ZN10layer_norm13ln_fwd_kernelINS_13Kernel_traitsI13__nv_bfloat16S2_S2_S2_fjLj6144ELj1ELj1ELj8ELj16ENS_18Kernel_traits_baseILj6144ES2_S2_S2_S2_fjLj256EEEEELb1ELb1ELb1ELb0EEEvNS_9FwdParamsE --------------------------
	.section	.nv.shared._ZN10layer_norm13ln_fwd_kernelINS_13Kernel_traitsI13__nv_bfloat16S2_S2_S2_fjLj6144ELj1ELj1ELj8ELj16ENS_18Kernel_traits_baseILj6144ES2_S2_S2_S2_fjLj256EEEEELb1ELb1ELb1ELb0EEEvNS_9FwdParamsE,"aw",@nobits
	.sectionflags	@""
	.align	16
	.zero		1024


//--------------------- .nv.shared._ZN10layer_norm13ln_fwd_kernelINS_13Kernel_traitsI13__nv_bfloat16S2_S2_S2_fjLj6144ELj1ELj1ELj8ELj16ENS_18Kernel_traits_baseILj6144ES2_S2_S2_S2_fjLj256EEEEELb1ELb1ELb1ELb1EEEvNS_9FwdParamsE --------------------------
	.section	.nv.shared._ZN10layer_norm13ln_fwd_kernelINS_13Kernel_traitsI13__nv_bfloat16S2_S2_S2_fjLj6144ELj1ELj1ELj8ELj16ENS_18Kernel_traits_baseILj6144ES2_S2_S2_S2_fjLj256EEEEELb1ELb1ELb1ELb1EEEvNS_9FwdParamsE,"aw",@nobits
	.sectionflags	@""
	.align	16
	.zero		1024


//--------------------- .nv.shared._ZN10layer_norm13ln_fwd_kernelINS_13Kernel_traitsI6__halfS2_S2_S2_fjLj6144ELj1ELj1ELj8ELj16ENS_18Kernel_traits_baseILj6144ES2_S2_S2_S2_fjLj256EEEEELb0ELb0ELb0ELb0EEEvNS_9FwdParamsE --------------------------
	.section	.nv.shared._ZN10layer_norm13ln_fwd_kernelINS_13Kernel_traitsI6__halfS2_S2_S2_fjLj6144ELj1ELj1ELj8ELj16ENS_18Kernel_traits_baseILj6144ES2_S2_S2_S2_fjLj256EEEEELb0ELb0ELb0ELb0EEEvNS_9FwdParamsE,"aw",@nobits
	.sectionflags	@""
	.align	16
	.zero		1024


//--------------------- .nv.shared._ZN10layer_norm13ln_fwd_kernelINS_13Kernel_traitsI6__halfS2_S2_S2_fjLj6144ELj1ELj1ELj8ELj16ENS_18Kernel_traits_baseILj6144ES2_S2_S2_S2_fjLj256EEEEELb0ELb0ELb0ELb1EEEvNS_9FwdParamsE --------------------------
	.section	.nv.shared._ZN10layer_norm13ln_fwd_kernelINS_13Kernel_traitsI6__halfS2_S2_S2_fjLj6144ELj1ELj1ELj8ELj16ENS_18Kernel_traits_baseILj6144ES2_S2_S2_S2_fjLj256EEEEELb0ELb0ELb0ELb1EEEvNS_9FwdParamsE,"aw",@nobits
	.sectionflags	@""
	.align	16
	.zero		1024


//--------------------- .nv.shared._ZN10layer_norm13ln_fwd_kernelINS_13Kernel_traitsI6__halfS2_S2_S2_fjLj6144ELj1ELj1ELj8ELj16ENS_18Kernel_traits_baseILj6144ES2_S2_S2_S2_fjLj256EEEEELb0ELb0ELb1ELb0EEEvNS_9FwdParamsE --------------------------
	.section	.nv.shared._ZN10layer_norm13ln_fwd_kernelINS_13Kernel_traitsI6__halfS2_S2_S2_fjLj6144ELj1ELj1ELj8ELj16ENS_18Kernel_traits_baseILj6144ES2_S2_S2_S2_fjLj256EEEEELb0ELb0ELb1ELb0EEEvNS_9FwdParamsE,"aw",@nobits
	.sectionflags	@""
	.align	16
	.zero		1024


//--------------------- .nv.shared._ZN10layer_norm13ln_fwd_kernelINS_13Kernel_traitsI6__halfS2_S2_S2_fjLj6144ELj1ELj1ELj8ELj16ENS_18Kernel_traits_baseILj6144ES2_S2_S2_S2_fjLj256EEEEELb0ELb0ELb1ELb1EEEvNS_9FwdParamsE --------------------------
	.section	.nv.shared._ZN10layer_norm13ln_fwd_kernelINS_13Kernel_traitsI6__halfS2_S2_S2_fjLj6144ELj1ELj1ELj8ELj16ENS_18Kernel_traits_baseILj6144ES2_S2_S2_S2_fjLj256EEEEELb0ELb0ELb1ELb1EEEvNS_9FwdParamsE,"aw",@nobits
	.sectionflags	@""
	.align	16
	.zero		1024


//--------------------- .nv.shared._ZN10layer_norm13ln_fwd_kernelINS_13Kernel_traitsI6__halfS2_S2_S2_fjLj6144ELj1ELj1ELj8ELj16ENS_18Kernel_traits_baseILj6144ES2_S2_S2_S2_fjLj256EEEEELb0ELb1ELb0ELb0EEEvNS_9FwdParamsE --------------------------
	.section	.nv.shared._ZN10layer_norm13ln_fwd_kernelINS_13Kernel_traitsI6__halfS2_S2_S2_fjLj6144ELj1ELj1ELj8ELj16ENS_18Kernel_traits_baseILj6144ES2_S2_S2_S2_fjLj256EEEEELb0ELb1ELb0ELb0EEEvNS_9FwdParamsE,"aw",@nobits
	.sectionflags	@""
	.align	16
	.zero		1024


//--------------------- .nv.shared._ZN10layer_norm13ln_fwd_kernelINS_13Kernel_traitsI6__halfS2_S2_S2_fjLj6144ELj1ELj1ELj8ELj16ENS_18Kernel_traits_baseILj6144ES2_S2_S2_S2_fjLj256EEEEELb0ELb1ELb0ELb1EEEvNS_9FwdParamsE --------------------------
	.section	.nv.shared._ZN10layer_norm13ln_fwd_kernelINS_13Kernel_traitsI6__halfS2_S2_S2_fjLj6144ELj1ELj1ELj8ELj16ENS_18Kernel_traits_baseILj6144ES2_S2_S2_S2_fjLj256EEEEELb0ELb1ELb0ELb1EEEvNS_9FwdParamsE,"aw",@nobits
	.sectionflags	@""
	.align	16
	.zero		1024


//--------------------- .nv.shared._ZN10layer_norm13ln_fwd_kernelINS_13Kernel_traitsI6__halfS2_S2_S2_fjLj6144ELj1ELj1ELj8ELj16ENS_18Kernel_traits_baseILj6144ES2_S2_S2_S2_fjLj256EEEEELb0ELb1ELb1ELb0EEEvNS_9FwdParamsE --------------------------
	.section	.nv.shared._ZN10layer_norm13ln_fwd_kernelINS_13Kernel_traitsI6__halfS2_S2_S2_fjLj6144ELj1ELj1ELj8ELj16ENS_18Kernel_traits_baseILj6144ES2_S2_S2_S2_fjLj256EEEEELb0ELb1ELb1ELb0EEEvNS_9FwdParamsE,"aw",@nobits
	.sectionflags	@""
	.align	16
	.zero		1024


//--------------------- .nv.shared._ZN10layer_norm13ln_fwd_kernelINS_13Kernel_traitsI6__halfS2_S2_S2_fjLj6144ELj1ELj1ELj8ELj16ENS_18Kernel_traits_baseILj6144ES2_S2_S2_S2_fjLj256EEEEELb0ELb1ELb1ELb1EEEvNS_9FwdParamsE --------------------------
	.section	.nv.shared._ZN10layer_norm13ln_fwd_kernelINS_13Kernel_traitsI6__halfS2_S2_S2_fjLj6144ELj1ELj1ELj8ELj16ENS_18Kernel_traits_baseILj6144ES2_S2_S2_S2_fjLj256EEEEELb0ELb1ELb1ELb1EEEvNS_9FwdParamsE,"aw",@nobits
	.sectionflags	@""
	.align	16
	.zero		1024


//--------------------- .nv.shared._ZN10layer_norm13ln_fwd_kernelINS_13Kernel_traitsI6__halfS2_S2_S2_fjLj6144ELj1ELj1ELj8ELj16ENS_18Kernel_traits_baseILj6144ES2_S2_S2_S2_fjLj256EEEEELb1ELb0ELb0ELb0EEEvNS_9FwdParamsE --------------------------
	.section	.nv.shared._ZN10layer_norm13ln_fwd_kernelINS_13Kernel_traitsI6__halfS2_S2_S2_fjLj6144ELj1ELj1ELj8ELj16ENS_18Kernel_traits_baseILj6144ES2_S2_S2_S2_fjLj256EEEEELb1ELb0ELb0ELb0EEEvNS_9FwdParamsE,"aw",@nobits
	.sectionflags	@""
	.align	16
	.zero		1024


//--------------------- .nv.shared._ZN10layer_norm13ln_fwd_kernelINS_13Kernel_traitsI6__halfS2_S2_S2_fjLj6144ELj1ELj1ELj8ELj16ENS_18Kernel_traits_baseILj6144ES2_S2_S2_S2_fjLj256EEEEELb1ELb0ELb0ELb1EEEvNS_9FwdParamsE --------------------------
	.section	.nv.shared._ZN10layer_norm13ln_fwd_kernelINS_13Kernel_traitsI6__halfS2_S2_S2_fjLj6144ELj1ELj1ELj8ELj16ENS_18Kernel_traits_baseILj6144ES2_S2_S2_S2_fjLj256EEEEELb1ELb0ELb0ELb1EEEvNS_9FwdParamsE,"aw",@nobits
	.sectionflags	@""
	.align	16
	.zero		1024


//--------------------- .nv.shared._ZN10layer_norm13ln_fwd_kernelINS_13Kernel_traitsI6__halfS2_S2_S2_fjLj6144ELj1ELj1ELj8ELj16ENS_18Kernel_traits_baseILj6144ES2_S2_S2_S2_fjLj256EEEEELb1ELb0ELb1ELb0EEEvNS_9FwdParamsE --------------------------
	.section	.nv.shared._ZN10layer_norm13ln_fwd_kernelINS_13Kernel_traitsI6__halfS2_S2_S2_fjLj6144ELj1ELj1ELj8ELj16ENS_18Kernel_traits_baseILj6144ES2_S2_S2_S2_fjLj256EEEEELb1ELb0ELb1ELb0EEEvNS_9FwdParamsE,"aw",@nobits
	.sectionflags	@""
	.align	16
	.zero		1024


//--------------------- .nv.shared._ZN10layer_norm13ln_fwd_kernelINS_13Kernel_traitsI6__halfS2_S2_S2_fjLj6144ELj1ELj1ELj8ELj16ENS_18Kernel_traits_baseILj6144ES2_S2_S2_S2_fjLj256EEEEELb1ELb0ELb1ELb1EEEvNS_9FwdParamsE --------------------------
	.section	.nv.shared._ZN10layer_norm13ln_fwd_kernelINS_13Kernel_traitsI6__halfS2_S2_S2_fjLj6144ELj1ELj1ELj8ELj16ENS_18Kernel_traits_baseILj6144ES2_S2_S2_S2_fjLj256EEEEELb1ELb0ELb1ELb1EEEvNS_9FwdParamsE,"aw",@nobits
	.sectionflags	@""
	.align	16
	.zero		1024


//--------------------- .nv.shared._ZN10layer_norm13ln_fwd_kernelINS_13Kernel_traitsI6__halfS2_S2_S2_fjLj6144ELj1ELj1ELj8ELj16ENS_18Kernel_traits_baseILj6144ES2_S2_S2_S2_fjLj256EEEEELb1ELb1ELb0ELb0EEEvNS_9FwdParamsE --------------------------
	.section	.nv.shared._ZN10layer_norm13ln_fwd_kernelINS_13Kernel_traitsI6__halfS2_S2_S2_fjLj6144ELj1ELj1ELj8ELj16ENS_18Kernel_traits_baseILj6144ES2_S2_S2_S2_fjLj256EEEEELb1ELb1ELb0ELb0EEEvNS_9FwdParamsE,"aw",@nobits
	.sectionflags	@""
	.align	16
	.zero		1024


//--------------------- .nv.shared._ZN10layer_norm13ln_fwd_kernelINS_13Kernel_traitsI6__halfS2_S2_S2_fjLj6144ELj1ELj1ELj8ELj16ENS_18Kernel_traits_baseILj6144ES2_S2_S2_S2_fjLj256EEEEELb1ELb1ELb0ELb1EEEvNS_9FwdParamsE --------------------------
	.section	.nv.shared._ZN10layer_norm13ln_fwd_kernelINS_13Kernel_traitsI6__halfS2_S2_S2_fjLj6144ELj1ELj1ELj8ELj16ENS_18Kernel_traits_baseILj6144ES2_S2_S2_S2_fjLj256EEEEELb1ELb1ELb0ELb1EEEvNS_9FwdParamsE,"aw",@nobits
	.sectionflags	@""
	.align	16
	.zero		1024


//--------------------- .nv.shared._ZN10layer_norm13ln_fwd_kernelINS_13Kernel_traitsI6__halfS2_S2_S2_fjLj6144ELj1ELj1ELj8ELj16ENS_18Kernel_traits_baseILj6144ES2_S2_S2_S2_fjLj256EEEEELb1ELb1ELb1ELb0EEEvNS_9FwdParamsE --------------------------
	.section	.nv.shared._ZN10layer_norm13ln_fwd_kernelINS_13Kernel_traitsI6__halfS2_S2_S2_fjLj6144ELj1ELj1ELj8ELj16ENS_18Kernel_traits_baseILj6144ES2_S2_S2_S2_fjLj256EEEEELb1ELb1ELb1ELb0EEEvNS_9FwdParamsE,"aw",@nobits
	.sectionflags	@""
	.align	16
	.zero		1024


//--------------------- .nv.shared._ZN10layer_norm13ln_fwd_kernelINS_13Kernel_traitsI6__halfS2_S2_S2_fjLj6144ELj1ELj1ELj8ELj16ENS_18Kernel_traits_baseILj6144ES2_S2_S2_S2_fjLj256EEEEELb1ELb1ELb1ELb1EEEvNS_9FwdParamsE --------------------------
	.section	.nv.shared._ZN10layer_norm13ln_fwd_kernelINS_13Kernel_traitsI6__halfS2_S2_S2_fjLj6144ELj1ELj1ELj8ELj16ENS_18Kernel_traits_baseILj6144ES2_S2_S2_S2_fjLj256EEEEELb1ELb1ELb1ELb1EEEvNS_9FwdParamsE,"aw",@nobits
	.sectionflags	@""
	.align	16
	.zero		1024


//--------------------- .nv.shared._ZN10layer_norm13ln_fwd_kernelINS_13Kernel_traitsIf13__nv_bfloat16S2_S2_fjLj6144ELj1ELj1ELj8ELj16ENS_18Kernel_traits_baseILj6144EfS2_S2_S2_fjLj256EEEEELb0ELb0ELb0ELb0EEEvNS_9FwdParamsE --------------------------
	.section	.nv.shared._ZN10layer_norm13ln_fwd_kernelINS_13Kernel_traitsIf13__nv_bfloat16S2_S2_fjLj6144ELj1ELj1ELj8ELj16ENS_18Kernel_traits_baseILj6144EfS2_S2_S2_fjLj256EEEEELb0ELb0ELb0ELb0EEEvNS_9FwdParamsE,"aw",@nobits
	.sectionflags	@""
	.align	16
	.zero		1024


//--------------------- .nv.shared._ZN10layer_norm13ln_fwd_kernelINS_13Kernel_traitsIf13__nv_bfloat16S2_S2_fjLj6144ELj1ELj1ELj8ELj16ENS_18Kernel_traits_baseILj6144EfS2_S2_S2_fjLj256EEEEELb0ELb0ELb0ELb1EEEvNS_9FwdParamsE --------------------------
	.section	.nv.shared._ZN10layer_norm13ln_fwd_kernelINS_13Kernel_traitsIf13__nv_bfloat16S2_S2_fjLj6144ELj1ELj1ELj8ELj16ENS_18Kernel_traits_baseILj6144EfS2_S2_S2_fjLj256EEEEELb0ELb0ELb0ELb1EEEvNS_9FwdParamsE,"aw",@nobits
	.sectionflags	@""
	.align	16
	.zero		1024


//--------------------- .nv.shared._ZN10layer_norm13ln_fwd_kernelINS_13Kernel_traitsIf13__nv_bfloat16S2_S2_fjLj6144ELj1ELj1ELj8ELj16ENS_18Kernel_traits_baseILj6144EfS2_S2_S2_fjLj256EEEEELb0ELb0ELb1ELb0EEEvNS_9FwdParamsE --------------------------
	.section	.nv.shared._ZN10layer_norm13ln_fwd_kernelINS_13Kernel_traitsIf13__nv_bfloat16S2_S2_fjLj6144ELj1ELj1ELj8ELj16ENS_18Kernel_traits_baseILj6144EfS2_S2_S2_fjLj256EEEEELb0ELb0ELb1ELb0EEEvNS_9FwdParamsE,"aw",@nobits
	.sectionflags	@""
	.align	16
	.zero		1024


//--------------------- .nv.shared._ZN10layer_norm13ln_fwd_kernelINS_13Kernel_traitsIf13__nv_bfloat16S2_S2_fjLj6144ELj1ELj1ELj8ELj16ENS_18Kernel_traits_baseILj6144EfS2_S2_S2_fjLj256EEEEELb0ELb0ELb1ELb1EEEvNS_9FwdParamsE --------------------------
	.section	.nv.shared._ZN10layer_norm13ln_fwd_kernelINS_13Kernel_traitsIf13__nv_bfloat16S2_S2_fjLj6144ELj1ELj1ELj8ELj16ENS_18Kernel_traits_baseILj6144EfS2_S2_S2_fjLj256EEEEELb0ELb0ELb1ELb1EEEvNS_9FwdParamsE,"aw",@nobits
	.sectionflags	@""
	.align	16
	.zero		1024


//--------------------- .nv.shared._ZN10layer_norm13ln_fwd_kernelINS_13Kernel_traitsIf13__nv_bfloat16S2_S2_fjLj6144ELj1ELj1ELj8ELj16ENS_18Kernel_traits_baseILj6144EfS2_S2_S2_fjLj256EEEEELb0ELb1ELb0ELb0EEEvNS_9FwdParamsE --------------------------
	.section	.nv.shared._ZN10layer_norm13ln_fwd_kernelINS_13Kernel_traitsIf13__nv_bfloat16S2_S2_fjLj6144ELj1ELj1ELj8ELj16ENS_18Kernel_traits_baseILj6144EfS2_S2_S2_fjLj256EEEEELb0ELb1ELb0ELb0EEEvNS_9FwdParamsE,"aw",@nobits
	.sectionflags	@""
	.align	16
	.zero		1024


//--------------------- .nv.shared._ZN10layer_norm13ln_fwd_kernelINS_13Kernel_traitsIf13__nv_bfloat16S2_S2_fjLj6144ELj1ELj1ELj8ELj16ENS_18Kernel_traits_baseILj6144EfS2_S2_S2_fjLj256EEEEELb0ELb1ELb0ELb1EEEvNS_9FwdParamsE --------------------------
	.section	.nv.shared._ZN10layer_norm13ln_fwd_kernelINS_13Kernel_traitsIf13__nv_bfloat16S2_S2_fjLj6144ELj1ELj1ELj8ELj16ENS_18Kernel_traits_baseILj6144EfS2_S2_S2_fjLj256EEEEELb0ELb1ELb0ELb1EEEvNS_9FwdParamsE,"aw",@nobits
	.sectionflags	@""
	.align	16
	.zero		1024


//--------------------- .nv.shared._ZN10layer_norm13ln_fwd_kernelINS_13Kernel_traitsIf13__nv_bfloat16S2_S2_fjLj6144ELj1ELj1ELj8ELj16ENS_18Kernel_traits_baseILj6144EfS2_S2_S2_fjLj256EEEEELb0ELb1ELb1ELb0EEEvNS_9FwdParamsE --------------------------
	.section	.nv.shared._ZN10layer_norm13ln_fwd_kernelINS_13Kernel_traitsIf13__nv_bfloat16S2_S2_fjLj6144ELj1ELj1ELj8ELj16ENS_18Kernel_traits_baseILj6144EfS2_S2_S2_fjLj256EEEEELb0ELb1ELb1ELb0EEEvNS_9FwdParamsE,"aw",@nobits
	.sectionflags	@""
	.align	16
	.zero		1024


//--------------------- .nv.shared._ZN10layer_norm13ln_fwd_kernelINS_13Kernel_traitsIf13__nv_bfloat16S2_S2_fjLj6144ELj1ELj1ELj8ELj16ENS_18Kernel_traits_baseILj6144EfS2_S2_S2_fjLj256EEEEELb0ELb1ELb1ELb1EEEvNS_9FwdParamsE --------------------------
	.section	.nv.shared._ZN10layer_norm13ln_fwd_kernelINS_13Kernel_traitsIf13__nv_bfloat16S2_S2_fjLj6144ELj1ELj1ELj8ELj16ENS_18Kernel_traits_baseILj6144EfS2_S2_S2_fjLj256EEEEELb0ELb1ELb1ELb1EEEvNS_9FwdParamsE,"aw",@nobits
	.sectionflags	@""
	.align	16
	.zero		1024


//--------------------- .nv.shared._ZN10layer_norm13ln_fwd_kernelINS_13Kernel_traitsIf13__nv_bfloat16S2_S2_fjLj6144ELj1ELj1ELj8ELj16ENS_18Kernel_traits_baseILj6144EfS2_S2_S2_fjLj256EEEEELb1ELb0ELb0ELb0EEEvNS_9FwdParamsE --------------------------
	.section	.nv.shared._ZN10layer_norm13ln_fwd_kernelINS_13Kernel_traitsIf13__nv_bfloat16S2_S2_fjLj6144ELj1ELj1ELj8ELj16ENS_18Kernel_traits_baseILj6144EfS2_S2_S2_fjLj256EEEEELb1ELb0ELb0ELb0EEEvNS_9FwdParamsE,"aw",@nobits
	.sectionflags	@""
	.align	16
	.zero		1024


//--------------------- .nv.shared._ZN10layer_norm13ln_fwd_kernelINS_13Kernel_traitsIf13__nv_bfloat16S2_S2_fjLj6144ELj1ELj1ELj8ELj16ENS_18Kernel_traits_baseILj6144EfS2_S2_S2_fjLj256EEEEELb1ELb0ELb0ELb1EEEvNS_9FwdParamsE --------------------------
	.section	.nv.shared._ZN10layer_norm13ln_fwd_kernelINS_13Kernel_traitsIf13__nv_bfloat16S2_S2_fjLj6144ELj1ELj1ELj8ELj16ENS_18Kernel_traits_baseILj6144EfS2_S2_S2_fjLj256EEEEELb1ELb0ELb0ELb1EEEvNS_9FwdParamsE,"aw",@nobits
	.sectionflags	@""
	.align	16
	.zero		1024


//--------------------- .nv.shared._ZN10layer_norm13ln_fwd_kernelINS_13Kernel_traitsIf13__nv_bfloat16S2_S2_fjLj6144ELj1ELj1ELj8ELj16ENS_18Kernel_traits_baseILj6144EfS2_S2_S2_fjLj256EEEEELb1ELb0ELb1ELb0EEEvNS_9FwdParamsE --------------------------
	.section	.nv.shared._ZN10layer_norm13ln_fwd_kernelINS_13Kernel_traitsIf13__nv_bfloat16S2_S2_fjLj6144ELj1ELj1ELj8ELj16ENS_18Kernel_traits_baseILj6144EfS2_S2_S2_fjLj256EEEEELb1ELb0ELb1ELb0EEEvNS_9FwdParamsE,"aw",@nobits
	.sectionflags	@""
	.align	16
	.zero		1024


//--------------------- .nv.shared._ZN10layer_norm13ln_fwd_kernelINS_13Kernel_traitsIf13__nv_bfloat16S2_S2_fjLj6144ELj1ELj1ELj8ELj16ENS_18Kernel_traits_baseILj6144EfS2_S2_S2_fjLj256EEEEELb1ELb0ELb1ELb1EEEvNS_9FwdParamsE --------------------------
	.section	.nv.shared._ZN10layer_norm13ln_fwd_kernelINS_13Kernel_traitsIf13__nv_bfloat16S2_S2_fjLj6144ELj1ELj1ELj8ELj16ENS_18Kernel_traits_baseILj6144EfS2_S2_S2_fjLj256EEEEELb1ELb0ELb1ELb1EEEvNS_9FwdParamsE,"aw",@nobits
	.sectionflags	@""
	.align	16
	.zero		1024


//--------------------- .nv.shared._ZN10layer_norm13ln_fwd_kernelINS_13Kernel_traitsIf13__nv_bfloat16S2_S2_fjLj6144ELj1ELj1ELj8ELj16ENS_18Kernel_traits_baseILj6144EfS2_S2_S2_fjLj256EEEEELb1ELb1ELb0ELb0EEEvNS_9FwdParamsE --------------------------
	.section	.nv.shared._ZN10layer_norm13ln_fwd_kernelINS_13Kernel_traitsIf13__nv_bfloat16S2_S2_fjLj6144ELj1ELj1ELj8ELj16ENS_18Kernel_traits_baseILj6144EfS2_S2_S2_fjLj256EEEEELb1ELb1ELb0ELb0EEEvNS_9FwdParamsE,"aw",@nobits
	.sectionflags	@""
	.align	16
	.zero		1024


//--------------------- .nv.shared._ZN10layer_norm13ln_fwd_kernelINS_13Kernel_traitsIf13__nv_bfloat16S2_S2_fjLj6144ELj1ELj1ELj8ELj16ENS_18Kernel_traits_baseILj6144EfS2_S2_S2_fjLj256EEEEELb1ELb1ELb0ELb1EEEvNS_9FwdParamsE --------------------------
	.section	.nv.shared._ZN10layer_norm13ln_fwd_kernelINS_13Kernel_traitsIf13__nv_bfloat16S2_S2_fjLj6144ELj1ELj1ELj8ELj16ENS_18Kernel_traits_baseILj6144EfS2_S2_S2_fjLj256EEEEELb1ELb1ELb0ELb1EEEvNS_9FwdParamsE,"aw",@nobits
	.sectionflags	@""
	.align	16
	.zero		1024


//--------------------- .nv.shared._ZN10layer_norm13ln_fwd_kernelINS_13Kernel_traitsIf13__nv_bfloat16S2_S2_fjLj6144ELj1ELj1ELj8ELj16ENS_18Kernel_traits_baseILj6144EfS2_S2_S2_fjLj256EEEEELb1ELb1ELb1ELb0EEEvNS_9FwdParamsE --------------------------
	.section	.nv.shared._ZN10layer_norm13ln_fwd_kernelINS_13Kernel_traitsIf13__nv_bfloat16S2_S2_fjLj6144ELj1ELj1ELj8ELj16ENS_18Kernel_traits_baseILj6144EfS2_S2_S2_fjLj256EEEEELb1ELb1ELb1ELb0EEEvNS_9FwdParamsE,"aw",@nobits
	.sectionflags	@""
	.align	16
	.zero		1024


//--------------------- .nv.shared._ZN10layer_norm13ln_fwd_kernelINS_13Kernel_traitsIf13__nv_bfloat16S2_S2_fjLj6144ELj1ELj1ELj8ELj16ENS_18Kernel_traits_baseILj6144EfS2_S2_S2_fjLj256EEEEELb1ELb1ELb1ELb1EEEvNS_9FwdParamsE --------------------------
	.section	.nv.shared._ZN10layer_norm13ln_fwd_kernelINS_13Kernel_traitsIf13__nv_bfloat16S2_S2_fjLj6144ELj1ELj1ELj8ELj16ENS_18Kernel_traits_baseILj6144EfS2_S2_S2_fjLj256EEEEELb1ELb1ELb1ELb1EEEvNS_9FwdParamsE,"aw",@nobits
	.sectionflags	@""
	.align	16
	.zero		1024


//--------------------- .nv.shared._ZN10layer_norm13ln_fwd_kernelINS_13Kernel_traitsI13__nv_bfloat16S2_fS2_fjLj6144ELj1ELj1ELj8ELj16ENS_18Kernel_traits_baseILj6144ES2_S2_fS2_fjLj256EEEEELb0ELb0ELb0ELb0EEEvNS_9FwdParamsE --------------------------
	.section	.nv.shared._ZN10layer_norm13ln_fwd_kernelINS_13Kernel_traitsI13__nv_bfloat16S2_fS2_fjLj6144ELj1ELj1ELj8ELj16ENS_18Kernel_traits_baseILj6144ES2_S2_fS2_fjLj256EEEEELb0ELb0ELb0ELb0EEEvNS_9FwdParamsE,"aw",@nobits
	.sectionflags	@""
	.align	16
	.zero		1024


//--------------------- .nv.shared._ZN10layer_norm13ln_fwd_kernelINS_13Kernel_traitsI13__nv_bfloat16S2_fS2_fjLj6144ELj1ELj1ELj8ELj16ENS_18Kernel_traits_baseILj6144ES2_S2_fS2_fjLj256EEEEELb0ELb0ELb0ELb1EEEvNS_9FwdParamsE --------------------------
	.section	.nv.shared._ZN10layer_norm13ln_fwd_kernelINS_13Kernel_traitsI13__nv_bfloat16S2_fS2_fjLj6144ELj1ELj1ELj8ELj16ENS_18Kernel_traits_baseILj6144ES2_S2_fS2_fjLj256EEEEELb0ELb0ELb0ELb1EEEvNS_9FwdParamsE,"aw",@nobits
	.sectionflags	@""
	.align	16
	.zero		1024


//--------------------- .nv.shared._ZN10layer_norm13ln_fwd_kernelINS_13Kernel_traitsI13__nv_bfloat16S2_fS2_fjLj6144ELj1ELj1ELj8ELj16ENS_18Kernel_traits_baseILj6144ES2_S2_fS2_fjLj256EEEEELb0ELb0ELb1ELb0EEEvNS_9FwdParamsE --------------------------
	.section	.nv.shared._ZN10layer_norm13ln_fwd_kernelINS_13Kernel_traitsI13__nv_bfloat16S2_fS2_fjLj6144ELj1ELj1ELj8ELj16ENS_18Kernel_traits_baseILj6144ES2_S2_fS2_fjLj256EEEEELb0ELb0ELb1ELb0EEEvNS_9FwdParamsE,"aw",@nobits
	.sectionflags	@""
	.align	16
	.zero		1024


//--------------------- .nv.shared._ZN10layer_norm13ln_fwd_kernelINS_13Kernel_traitsI13__nv_bfloat16S2_fS2_fjLj6144ELj1ELj1ELj8ELj16ENS_18Kernel_traits_baseILj6144ES2_S2_fS2_fjLj256EEEEELb0ELb0ELb1ELb1EEEvNS_9FwdParamsE --------------------------
	.section	.nv.shared._ZN10layer_norm13ln_fwd_kernelINS_13Kernel_traitsI13__nv_bfloat16S2_fS2_fjLj6144ELj1ELj1ELj8ELj16ENS_18Kernel_traits_baseILj6144ES2_S2_fS2_fjLj256EEEEELb0ELb0ELb1ELb1EEEvNS_9FwdParamsE,"aw",@nobits
	.sectionflags	@""
	.align	16
	.zero		1024


//--------------------- .nv.shared._ZN10layer_norm13ln_fwd_kernelINS_13Kernel_traitsI13__nv_bfloat16S2_fS2_fjLj6144ELj1ELj1ELj8ELj16ENS_18Kernel_traits_baseILj6144ES2_S2_fS2_fjLj256EEEEELb0ELb1ELb0ELb0EEEvNS_9FwdParamsE --------------------------
	.section	.nv.shared._ZN10layer_norm13ln_fwd_kernelINS_13Kernel_traitsI13__nv_bfloat16S2_fS2_fjLj6144ELj1ELj1ELj8ELj16ENS_18Kernel_traits_baseILj6144ES2_S2_fS2_fjLj256EEEEELb0ELb1ELb0ELb0EEEvNS_9FwdParamsE,"aw",@nobits
	.sectionflags	@""
	.align	16
	.zero		1024


//--------------------- .nv.shared._ZN10layer_norm13ln_fwd_kernelINS_13Kernel_traitsI13__nv_bfloat16S2_fS2_fjLj6144ELj1ELj1ELj8ELj16ENS_18Kernel_traits_baseILj6144ES2_S2_fS2_fjLj256EEEEELb0ELb1ELb0ELb1EEEvNS_9FwdParamsE --------------------------
	.section	.nv.shared._ZN10layer_norm13ln_fwd_kernelINS_13Kernel_traitsI13__nv_bfloat16S2_fS2_fjLj6144ELj1ELj1ELj8ELj16ENS_18Kernel_traits_baseILj6144ES2_S2_fS2_fjLj256EEEEELb0ELb1ELb0ELb1EEEvNS_9FwdParamsE,"aw",@nobits
	.sectionflags	@""
	.align	16
	.zero		1024


//--------------------- .nv.shared._ZN10layer_norm13ln_fwd_kernelINS_13Kernel_traitsI13__nv_bfloat16S2_fS2_fjLj6144ELj1ELj1ELj8ELj16ENS_18Kernel_traits_baseILj6144ES2_S2_fS2_fjLj256EEEEELb0ELb1ELb1ELb0EEEvNS_9FwdParamsE --------------------------
	.section	.nv.shared._ZN10layer_norm13ln_fwd_kernelINS_13Kernel_traitsI13__nv_bfloat16S2_fS2_fjLj6144ELj1ELj1ELj8ELj16ENS_18Kernel_traits_baseILj6144ES2_S2_fS2_fjLj256EEEEELb0ELb1ELb1ELb0EEEvNS_9FwdParamsE,"aw",@nobits
	.sectionflags	@""
	.align	16
	.zero		1024


//--------------------- .nv.shared._ZN10layer_norm13ln_fwd_kernelINS_13Kernel_traitsI13__nv_bfloat16S2_fS2_fjLj6144ELj1ELj1ELj8ELj16ENS_18Kernel_traits_baseILj6144ES2_S2_fS2_fjLj256EEEEELb0ELb1ELb1ELb1EEEvNS_9FwdParamsE --------------------------
	.section	.nv.shared._ZN10layer_norm13ln_fwd_kernelINS_13Kernel_traitsI13__nv_bfloat16S2_fS2_fjLj6144ELj1ELj1ELj8ELj16ENS_18Kernel_traits_baseILj6144ES2_S2_fS2_fjLj256EEEEELb0ELb1ELb1ELb1EEEvNS_9FwdParamsE,"aw",@nobits
	.sectionflags	@""
	.align	16
	.zero		1024


//--------------------- .nv.shared._ZN10layer_norm13ln_fwd_kernelINS_13Kernel_traitsI13__nv_bfloat16S2_fS2_fjLj6144ELj1ELj1ELj8ELj16ENS_18Kernel_traits_baseILj6144ES2_S2_fS2_fjLj256EEEEELb1ELb0ELb0ELb0EEEvNS_9FwdParamsE --------------------------
	.section	.nv.shared._ZN10layer_norm13ln_fwd_kernelINS_13Kernel_traitsI13__nv_bfloat16S2_fS2_fjLj6144ELj1ELj1ELj8ELj16ENS_18Kernel_traits_baseILj6144ES2_S2_fS2_fjLj256EEEEELb1ELb0ELb0ELb0EEEvNS_9FwdParamsE,"aw",@nobits
	.sectionflags	@""
	.align	16
	.zero		1024


//--------------------- .nv.shared._ZN10layer_norm13ln_fwd_kernelINS_13Kernel_traitsI13__nv_bfloat16S2_fS2_fjLj6144ELj1ELj1ELj8ELj16ENS_18Kernel_traits_baseILj6144ES2_S2_fS2_fjLj256EEEEELb1ELb0ELb0ELb1EEEvNS_9FwdParamsE --------------------------
	.section	.nv.shared._ZN10layer_norm13ln_fwd_kernelINS_13Kernel_traitsI13__nv_bfloat16S2_fS2_fjLj6144ELj1ELj1ELj8ELj16ENS_18Kernel_traits_baseILj6144ES2_S2_fS2_fjLj256EEEEELb1ELb0ELb0ELb1EEEvNS_9FwdParamsE,"aw",@nobits
	.sectionflags	@""
	.align	16
	.zero		1024


//--------------------- .nv.shared._ZN10layer_norm13ln_fwd_kernelINS_13Kernel_traitsI13__nv_bfloat16S2_fS2_fjLj6144ELj1ELj1ELj8ELj16ENS_18Kernel_traits_baseILj6144ES2_S2_fS2_fjLj256EEEEELb1ELb0ELb1ELb0EEEvNS_9FwdParamsE --------------------------
	.section	.nv.shared._ZN10layer_norm13ln_fwd_kernelINS_13Kernel_traitsI13__nv_bfloat16S2_fS2_fjLj6144ELj1ELj1ELj8ELj16ENS_18Kernel_traits_baseILj6144ES2_S2_fS2_fjLj256EEEEELb1ELb0ELb1ELb0EEEvNS_9FwdParamsE,"aw",@nobits
	.sectionflags	@""
	.align	16
	.zero		1024


//--------------------- .nv.shared._ZN10layer_norm13ln_fwd_kernelINS_13Kernel_traitsI13__nv_bfloat16S2_fS2_fjLj6144ELj1ELj1ELj8ELj16ENS_18Kernel_traits_baseILj6144ES2_S2_fS2_fjLj256EEEEELb1ELb0ELb1ELb1EEEvNS_9FwdParamsE --------------------------
	.section	.nv.shared._ZN10layer_norm13ln_fwd_kernelINS_13Kernel_traitsI13__nv_bfloat16S2_fS2_fjLj6144ELj1ELj1ELj8ELj16ENS_18Kernel_traits_baseILj6144ES2_S2_fS2_fjLj256EEEEELb1ELb0ELb1ELb1EEEvNS_9FwdParamsE,"aw",@nobits
	.sectionflags	@""
	.align	16
	.zero		1024


//--------------------- .nv.shared._ZN10layer_norm13ln_fwd_kernelINS_13Kernel_traitsI13__nv_bfloat16S2_fS2_fjLj6144ELj1ELj1ELj8ELj16ENS_18Kernel_traits_baseILj6144ES2_S2_fS2_fjLj256EEEEELb1ELb1ELb0ELb0EEEvNS_9FwdParamsE --------------------------
	.section	.nv.shared._ZN10layer_norm13ln_fwd_kernelINS_13Kernel_traitsI13__nv_bfloat16S2_fS2_fjLj6144ELj1ELj1ELj8ELj16ENS_18Kernel_traits_baseILj6144ES2_S2_fS2_fjLj256EEEEELb1ELb1ELb0ELb0EEEvNS_9FwdParamsE,"aw",@nobits
	.sectionflags	@""
	.align	16
	.zero		1024


//--------------------- .nv.shared._ZN10layer_norm13ln_fwd_kernelINS_13Kernel_traitsI13__nv_bfloat16S2_fS2_fjLj6144ELj1ELj1ELj8ELj16ENS_18Kernel_traits_baseILj6144ES2_S2_fS2_fjLj256EEEEELb1ELb1ELb0ELb1EEEvNS_9FwdParamsE --------------------------
	.section	.nv.shared._ZN10layer_norm13ln_fwd_kernelINS_13Kernel_traitsI13__nv_bfloat16S2_fS2_fjLj6144ELj1ELj1ELj8ELj16ENS_18Kernel_traits_baseILj6144ES2_S2_fS2_fjLj256EEEEELb1ELb1ELb0ELb1EEEvNS_9FwdParamsE,"aw",@nobits
	.sectionflags	@""
	.align	16
	.zero		1024


//--------------------- .nv.shared._ZN10layer_norm13ln_fwd_kernelINS_13Kernel_traitsI13__nv_bfloat16S2_fS2_fjLj6144ELj1ELj1ELj8ELj16ENS_18Kernel_traits_baseILj6144ES2_S2_fS2_fjLj256EEEEELb1ELb1ELb1ELb0EEEvNS_9FwdParamsE --------------------------
	.section	.nv.shared._ZN10layer_norm13ln_fwd_kernelINS_13Kernel_traitsI13__nv_bfloat16S2_fS2_fjLj6144ELj1ELj1ELj8ELj16ENS_18Kernel_traits_baseILj6144ES2_S2_fS2_fjLj256EEEEELb1ELb1ELb1ELb0EEEvNS_9FwdParamsE,"aw",@nobits
	.sectionflags	@""
	.align	16
	.zero		1024


//--------------------- .nv.shared._ZN10layer_norm13ln_fwd_kernelINS_13Kernel_traitsI13__nv_bfloat16S2_fS2_fjLj6144ELj1ELj1ELj8ELj16ENS_18Kernel_traits_baseILj6144ES2_S2_fS2_fjLj256EEEEELb1ELb1ELb1ELb1EEEvNS_9FwdParamsE --------------------------
	.section	.nv.shared._ZN10layer_norm13ln_fwd_kernelINS_13Kernel_traitsI13__nv_bfloat16S2_fS2_fjLj6144ELj1ELj1ELj8ELj16ENS_18Kernel_traits_baseILj6144ES2_S2_fS2_fjLj256EEEEELb1ELb1ELb1ELb1EEEvNS_9FwdParamsE,"aw",@nobits
	.sectionflags	@""
	.align	16
	.zero		1024


//--------------------- .nv.shared._ZN10layer_norm13ln_fwd_kernelINS_13Kernel_traitsIf13__nv_bfloat16fS2_fjLj6144ELj1ELj1ELj8ELj16ENS_18Kernel_traits_baseILj6144EfS2_fS2_fjLj256EEEEELb0ELb0ELb0ELb0EEEvNS_9FwdParamsE --------------------------
	.section	.nv.shared._ZN10layer_norm13ln_fwd_kernelINS_13Kernel_traitsIf13__nv_bfloat16fS2_fjLj6144ELj1ELj1ELj8ELj16ENS_18Kernel_traits_baseILj6144EfS2_fS2_fjLj256EEEEELb0ELb0ELb0ELb0EEEvNS_9FwdParamsE,"aw",@nobits
	.sectionflags	@""
	.align	16
	.zero		1024


//--------------------- .nv.shared._ZN10layer_norm13ln_fwd_kernelINS_13Kernel_traitsIf13__nv_bfloat16fS2_fjLj6144ELj1ELj1ELj8ELj16ENS_18Kernel_traits_baseILj6144EfS2_fS2_fjLj256EEEEELb0ELb0ELb0ELb1EEEvNS_9FwdParamsE --------------------------
	.section	.nv.shared._ZN10layer_norm13ln_fwd_kernelINS_13Kernel_traitsIf13__nv_bfloat16fS2_fjLj6144ELj1ELj1ELj8ELj16ENS_18Kernel_traits_baseILj6144EfS2_fS2_fjLj256EEEEELb0ELb0ELb0ELb1EEEvNS_9FwdParamsE,"aw",@nobits
	.sectionflags	@""
	.align	16
	.zero		1024


//--------------------- .nv.shared._ZN10layer_norm13ln_fwd_kernelINS_13Kernel_traitsIf13__nv_bfloat16fS2_fjLj6144ELj1ELj1ELj8ELj16ENS_18Kernel_traits_baseILj6144EfS2_fS2_fjLj256EEEEELb0ELb0ELb1ELb0EEEvNS_9FwdParamsE --------------------------
	.section	.nv.shared._ZN10layer_norm13ln_fwd_kernelINS_13Kernel_traitsIf13__nv_bfloat16fS2_fjLj6144ELj1ELj1ELj8ELj16ENS_18Kernel_traits_baseILj6144EfS2_fS2_fjLj256EEEEELb0ELb0ELb1ELb0EEEvNS_9FwdParamsE,"aw",@nobits
	.sectionflags	@""
	.align	16
	.zero		1024


//--------------------- .nv.shared._ZN10layer_norm13ln_fwd_kernelINS_13Kernel_traitsIf13__nv_bfloat16fS2_fjLj6144ELj1ELj1ELj8ELj16ENS_18Kernel_traits_baseILj6144EfS2_fS2_fjLj256EEEEELb0ELb0ELb1ELb1EEEvNS_9FwdParamsE --------------------------
	.section	.nv.shared._ZN10layer_norm13ln_fwd_kernelINS_13Kernel_traitsIf13__nv_bfloat16fS2_fjLj6144ELj1ELj1ELj8ELj16ENS_18Kernel_traits_baseILj6144EfS2_fS2_fjLj256EEEEELb0ELb0ELb1ELb1EEEvNS_9FwdParamsE,"aw",@nobits
	.sectionflags	@""
	.align	16
	.zero		1024


//--------------------- .nv.shared._ZN10layer_norm13ln_fwd_kernelINS_13Kernel_traitsIf13__nv_bfloat16fS2_fjLj6144ELj1ELj1ELj8ELj16ENS_18Kernel_traits_baseILj6144EfS2_fS2_fjLj256EEEEELb0ELb1ELb0ELb0EEEvNS_9FwdParamsE --------------------------
	.section	.nv.shared._ZN10layer_norm13ln_fwd_kernelINS_13Kernel_traitsIf13__nv_bfloat16fS2_fjLj6144ELj1ELj1ELj8ELj16ENS_18Kernel_traits_baseILj6144EfS2_fS2_fjLj256EEEEELb0ELb1ELb0ELb0EEEvNS_9FwdParamsE,"aw",@nobits
	.sectionflags	@""
	.align	16
	.zero		1024


//--------------------- .nv.shared._ZN10layer_norm13ln_fwd_kernelINS_13Kernel_traitsIf13__nv_bfloat16fS2_fjLj6144ELj1ELj1ELj8ELj16ENS_18Kernel_traits_baseILj6144EfS2_fS2_fjLj256EEEEELb0ELb1ELb0ELb1EEEvNS_9FwdParamsE --------------------------
	.section	.nv.shared._ZN10layer_norm13ln_fwd_kernelINS_13Kernel_traitsIf13__nv_bfloat16fS2_fjLj6144ELj1ELj1ELj8ELj16ENS_18Kernel_traits_baseILj6144EfS2_fS2_fjLj256EEEEELb0ELb1ELb0ELb1EEEvNS_9FwdParamsE,"aw",@nobits
	.sectionflags	@""
	.align	16
	.zero		1024


//--------------------- .nv.shared._ZN10layer_norm13ln_fwd_kernelINS_13Kernel_traitsIf13__nv_bfloat16fS2_fjLj6144ELj1ELj1ELj8ELj16ENS_18Kernel_traits_baseILj6144EfS2_fS2_fjLj256EEEEELb0ELb1ELb1ELb0EEEvNS_9FwdParamsE --------------------------
	.section	.nv.shared._ZN10layer_norm13ln_fwd_kernelINS_13Kernel_traitsIf13__nv_bfloat16fS2_fjLj6144ELj1ELj1ELj8ELj16ENS_18Kernel_traits_baseILj6144EfS2_fS2_fjLj256EEEEELb0ELb1ELb1ELb0EEEvNS_9FwdParamsE,"aw",@nobits
	.sectionflags	@""
	.align	16
	.zero		1024


//--------------------- .nv.shared._ZN10layer_norm13ln_fwd_kernelINS_13Kernel_traitsIf13__nv_bfloat16fS2_fjLj6144ELj1ELj1ELj8ELj16ENS_18Kernel_traits_baseILj6144EfS2_fS2_fjLj256EEEEELb0ELb1ELb1ELb1EEEvNS_9FwdParamsE --------------------------
	.section	.nv.shared._ZN10layer_norm13ln_fwd_kernelINS_13Kernel_traitsIf13__nv_bfloat16fS2_fjLj6144ELj1ELj1ELj8ELj16ENS_18Kernel_traits_baseILj6144EfS2_fS2_fjLj256EEEEELb0ELb1ELb1ELb1EEEvNS_9FwdParamsE,"aw",@nobits
	.sectionflags	@""
	.align	16
	.zero		1024


//--------------------- .nv.shared._ZN10layer_norm13ln_fwd_kernelINS_13Kernel_traitsIf13__nv_bfloat16fS2_fjLj6144ELj1ELj1ELj8ELj16ENS_18Kernel_traits_baseILj6144EfS2_fS2_fjLj256EEEEELb1ELb0ELb0ELb0EEEvNS_9FwdParamsE --------------------------
	.section	.nv.shared._ZN10layer_norm13ln_fwd_kernelINS_13Kernel_traitsIf13__nv_bfloat16fS2_fjLj6144ELj1ELj1ELj8ELj16ENS_18Kernel_traits_baseILj6144EfS2_fS2_fjLj256EEEEELb1ELb0ELb0ELb0EEEvNS_9FwdParamsE,"aw",@nobits
	.sectionflags	@""
	.align	16
	.zero		1024


//--------------------- .nv.shared._ZN10layer_norm13ln_fwd_kernelINS_13Kernel_traitsIf13__nv_bfloat16fS2_fjLj6144ELj1ELj1ELj8ELj16ENS_18Kernel_traits_baseILj6144EfS2_fS2_fjLj256EEEEELb1ELb0ELb0ELb1EEEvNS_9FwdParamsE --------------------------
	.section	.nv.shared._ZN10layer_norm13ln_fwd_kernelINS_13Kernel_traitsIf13__nv_bfloat16fS2_fjLj6144ELj1ELj1ELj8ELj16ENS_18Kernel_traits_baseILj6144EfS2_fS2_fjLj256EEEEELb1ELb0ELb0ELb1EEEvNS_9FwdParamsE,"aw",@nobits
	.sectionflags	@""
	.align	16
	.zero		1024


//--------------------- .nv.shared._ZN10layer_norm13ln_fwd_kernelINS_13Kernel_traitsIf13__nv_bfloat16fS2_fjLj6144ELj1ELj1ELj8ELj16ENS_18Kernel_traits_baseILj6144EfS2_fS2_fjLj256EEEEELb1ELb0ELb1ELb0EEEvNS_9FwdParamsE --------------------------
	.section	.nv.shared._ZN10layer_norm13ln_fwd_kernelINS_13Kernel_traitsIf13__nv_bfloat16fS2_fjLj6144ELj1ELj1ELj8ELj16ENS_18Kernel_traits_baseILj6144EfS2_fS2_fjLj256EEEEELb1ELb0ELb1ELb0EEEvNS_9FwdParamsE,"aw",@nobits
	.sectionflags	@""
	.align	16
	.zero		1024


//--------------------- .nv.shared._ZN10layer_norm13ln_fwd_kernelINS_13Kernel_traitsIf13__nv_bfloat16fS2_fjLj6144ELj1ELj1ELj8ELj16ENS_18Kernel_traits_baseILj6144EfS2_fS2_fjLj256EEEEELb1ELb0ELb1ELb1EEEvNS_9FwdParamsE --------------------------
	.section	.nv.shared._ZN10layer_norm13ln_fwd_kernelINS_13Kernel_traitsIf13__nv_bfloat16fS2_fjLj6144ELj1ELj1ELj8ELj16ENS_18Kernel_traits_baseILj6144EfS2_fS2_fjLj256EEEEELb1ELb0ELb1ELb1EEEvNS_9FwdParamsE,"aw",@nobits
	.sectionflags	@""
	.align	16
	.zero		1024


//--------------------- .nv.shared._ZN10layer_norm13ln_fwd_kernelINS_13Kernel_traitsIf13__nv_bfloat16fS2_fjLj6144ELj1ELj1ELj8ELj16ENS_18Kernel_traits_baseILj6144EfS2_fS2_fjLj256EEEEELb1ELb1ELb0ELb0EEEvNS_9FwdParamsE --------------------------
	.section	.nv.shared._ZN10layer_norm13ln_fwd_kernelINS_13Kernel_traitsIf13__nv_bfloat16fS2_fjLj6144ELj1ELj1ELj8ELj16ENS_18Kernel_traits_baseILj6144EfS2_fS2_fjLj256EEEEELb1ELb1ELb0ELb0EEEvNS_9FwdParamsE,"aw",@nobits
	.sectionflags	@""
	.align	16
	.zero		1024


//--------------------- .nv.shared._ZN10layer_norm13ln_fwd_kernelINS_13Kernel_traitsIf13__nv_bfloat16fS2_fjLj6144ELj1ELj1ELj8ELj16ENS_18Kernel_traits_baseILj6144EfS2_fS2_fjLj256EEEEELb1ELb1ELb0ELb1EEEvNS_9FwdParamsE --------------------------
	.section	.nv.shared._ZN10layer_norm13ln_fwd_kernelINS_13Kernel_traitsIf13__nv_bfloat16fS2_fjLj6144ELj1ELj1ELj8ELj16ENS_18Kernel_traits_baseILj6144EfS2_fS2_fjLj256EEEEELb1ELb1ELb0ELb1EEEvNS_9FwdParamsE,"aw",@nobits
	.sectionflags	@""
	.align	16
	.zero		1024


//--------------------- .nv.shared._ZN10layer_norm13ln_fwd_kernelINS_13Kernel_traitsIf13__nv_bfloat16fS2_fjLj6144ELj1ELj1ELj8ELj16ENS_18Kernel_traits_baseILj6144EfS2_fS2_fjLj256EEEEELb1ELb1ELb1ELb0EEEvNS_9FwdParamsE --------------------------
	.section	.nv.shared._ZN10layer_norm13ln_fwd_kernelINS_13Kernel_traitsIf13__nv_bfloat16fS2_fjLj6144ELj1ELj1ELj8ELj16ENS_18Kernel_traits_baseILj6144EfS2_fS2_fjLj256EEEEELb1ELb1ELb1ELb0EEEvNS_9FwdParamsE,"aw",@nobits
	.sectionflags	@""
	.align	16
	.zero		1024


//--------------------- .nv.shared._ZN10layer_norm13ln_fwd_kernelINS_13Kernel_traitsIf13__nv_bfloat16fS2_fjLj6144ELj1ELj1ELj8ELj16ENS_18Kernel_traits_baseILj6144EfS2_fS2_fjLj256EEEEELb1ELb1ELb1ELb1EEEvNS_9FwdParamsE --------------------------
	.section	.nv.shared._ZN10layer_norm13ln_fwd_kernelINS_13Kernel_traitsIf13__nv_bfloat16fS2_fjLj6144ELj1ELj1ELj8ELj16ENS_18Kernel_traits_baseILj6144EfS2_fS2_fjLj256EEEEELb1ELb1ELb1ELb1EEEvNS_9FwdParamsE,"aw",@nobits
	.sectionflags	@""
	.align	16
	.zero		1024


//--------------------- .nv.shared._ZN10layer_norm13ln_fwd_kernelINS_13Kernel_traitsIf6__halfS2_S2_fjLj6144ELj1ELj1ELj8ELj16ENS_18Kernel_traits_baseILj6144EfS2_S2_S2_fjLj256EEEEELb0ELb0ELb0ELb0EEEvNS_9FwdParamsE --------------------------
	.section	.nv.shared._ZN10layer_norm13ln_fwd_kernelINS_13Kernel_traitsIf6__halfS2_S2_fjLj6144ELj1ELj1ELj8ELj16ENS_18Kernel_traits_baseILj6144EfS2_S2_S2_fjLj256EEEEELb0ELb0ELb0ELb0EEEvNS_9FwdParamsE,"aw",@nobits
	.sectionflags	@""
	.align	16
	.zero		1024


//--------------------- .nv.shared._ZN10layer_norm13ln_fwd_kernelINS_13Kernel_traitsIf6__halfS2_S2_fjLj6144ELj1ELj1ELj8ELj16ENS_18Kernel_traits_baseILj6144EfS2_S2_S2_fjLj256EEEEELb0ELb0ELb0ELb1EEEvNS_9FwdParamsE --------------------------
	.section	.nv.shared._ZN10layer_norm13ln_fwd_kernelINS_13Kernel_traitsIf6__halfS2_S2_fjLj6144ELj1ELj1ELj8ELj16ENS_18Kernel_traits_baseILj6144EfS2_S2_S2_fjLj256EEEEELb0ELb0ELb0ELb1EEEvNS_9FwdParamsE,"aw",@nobits
	.sectionflags	@""
	.align	16
	.zero		1024


//--------------------- .nv.shared._ZN10layer_norm13ln_fwd_kernelINS_13Kernel_traitsIf6__halfS2_S2_fjLj6144ELj1ELj1ELj8ELj16ENS_18Kernel_traits_baseILj6144EfS2_S2_S2_fjLj256EEEEELb0ELb0ELb1ELb0EEEvNS_9FwdParamsE --------------------------
	.section	.nv.shared._ZN10layer_norm13ln_fwd_kernelINS_13Kernel_traitsIf6__halfS2_S2_fjLj6144ELj1ELj1ELj8ELj16ENS_18Kernel_traits_baseILj6144EfS2_S2_S2_fjLj256EEEEELb0ELb0ELb1ELb0EEEvNS_9FwdParamsE,"aw",@nobits
	.sectionflags	@""
	.align	16
	.zero		1024


//--------------------- .nv.shared._ZN10layer_norm13ln_fwd_kernelINS_13Kernel_traitsIf6__halfS2_S2_fjLj6144ELj1ELj1ELj8ELj16ENS_18Kernel_traits_baseILj6144EfS2_S2_S2_fjLj256EEEEELb0ELb0ELb1ELb1EEEvNS_9FwdParamsE --------------------------
	.section	.nv.shared._ZN10layer_norm13ln_fwd_kernelINS_13Kernel_traitsIf6__halfS2_S2_fjLj6144ELj1ELj1ELj8ELj16ENS_18Kernel_traits_baseILj6144EfS2_S2_S2_fjLj256EEEEELb0ELb0ELb1ELb1EEEvNS_9FwdParamsE,"aw",@nobits
	.sectionflags	@""
	.align	16
	.zero		1024


//--------------------- .nv.shared._ZN10layer_norm13ln_fwd_kernelINS_13Kernel_traitsIf6__halfS2_S2_fjLj6144ELj1ELj1ELj8ELj16ENS_18Kernel_traits_baseILj6144EfS2_S2_S2_fjLj256EEEEELb0ELb1ELb0ELb0EEEvNS_9FwdParamsE --------------------------
	.section	.nv.shared._ZN10layer_norm13ln_fwd_kernelINS_13Kernel_traitsIf6__halfS2_S2_fjLj6144ELj1ELj1ELj8ELj16ENS_18Kernel_traits_baseILj6144EfS2_S2_S2_fjLj256EEEEELb0ELb1ELb0ELb0EEEvNS_9FwdParamsE,"aw",@nobits
	.sectionflags	@""
	.align	16
	.zero		1024


//--------------------- .nv.shared._ZN10layer_norm13ln_fwd_kernelINS_13Kernel_traitsIf6__halfS2_S2_fjLj6144ELj1ELj1ELj8ELj16ENS_18Kernel_traits_baseILj6144EfS2_S2_S2_fjLj256EEEEELb0ELb1ELb0ELb1EEEvNS_9FwdParamsE --------------------------
	.section	.nv.shared._ZN10layer_norm13ln_fwd_kernelINS_13Kernel_traitsIf6__halfS2_S2_fjLj6144ELj1ELj1ELj8ELj16ENS_18Kernel_traits_baseILj6144EfS2_S2_S2_fjLj256EEEEELb0ELb1ELb0ELb1EEEvNS_9FwdParamsE,"aw",@nobits
	.sectionflags	@""
	.align	16
	.zero		1024


//--------------------- .nv.shared._ZN10layer_norm13ln_fwd_kernelINS_13Kernel_traitsIf6__halfS2_S2_fjLj6144ELj1ELj1ELj8ELj16ENS_18Kernel_traits_baseILj6144EfS2_S2_S2_fjLj256EEEEELb0ELb1ELb1ELb0EEEvNS_9FwdParamsE --------------------------
	.section	.nv.shared._ZN10layer_norm13ln_fwd_kernelINS_13Kernel_traitsIf6__halfS2_S2_fjLj6144ELj1ELj1ELj8ELj16ENS_18Kernel_traits_baseILj6144EfS2_S2_S2_fjLj256EEEEELb0ELb1ELb1ELb0EEEvNS_9FwdParamsE,"aw",@nobits
	.sectionflags	@""
	.align	16
	.zero		1024


//--------------------- .nv.shared._ZN10layer_norm13ln_fwd_kernelINS_13Kernel_traitsIf6__halfS2_S2_fjLj6144ELj1ELj1ELj8ELj16ENS_18Kernel_traits_baseILj6144EfS2_S2_S2_fjLj256EEEEELb0ELb1ELb1ELb1EEEvNS_9FwdParamsE --------------------------
	.section	.nv.shared._ZN10layer_norm13ln_fwd_kernelINS_13Kernel_traitsIf6__halfS2_S2_fjLj6144ELj1ELj1ELj8ELj16ENS_18Kernel_traits_baseILj6144EfS2_S2_S2_fjLj256EEEEELb0ELb1ELb1ELb1EEEvNS_9FwdParamsE,"aw",@nobits
	.sectionflags	@""
	.align	16
	.zero		1024


//--------------------- .nv.shared._ZN10layer_norm13ln_fwd_kernelINS_13Kernel_traitsIf6__halfS2_S2_fjLj6144ELj1ELj1ELj8ELj16ENS_18Kernel_traits_baseILj6144EfS2_S2_S2_fjLj256EEEEELb1ELb0ELb0ELb0EEEvNS_9FwdParamsE --------------------------
	.section	.nv.shared._ZN10layer_norm13ln_fwd_kernelINS_13Kernel_traitsIf6__halfS2_S2_fjLj6144ELj1ELj1ELj8ELj16ENS_18Kernel_traits_baseILj6144EfS2_S2_S2_fjLj256EEEEELb1ELb0ELb0ELb0EEEvNS_9FwdParamsE,"aw",@nobits
	.sectionflags	@""
	.align	16
	.zero		1024


//--------------------- .nv.shared._ZN10layer_norm13ln_fwd_kernelINS_13Kernel_traitsIf6__halfS2_S2_fjLj6144ELj1ELj1ELj8ELj16ENS_18Kernel_traits_baseILj6144EfS2_S2_S2_fjLj256EEEEELb1ELb0ELb0ELb1EEEvNS_9FwdParamsE --------------------------
	.section	.nv.shared._ZN10layer_norm13ln_fwd_kernelINS_13Kernel_traitsIf6__halfS2_S2_fjLj6144ELj1ELj1ELj8ELj16ENS_18Kernel_traits_baseILj6144EfS2_S2_S2_fjLj256EEEEELb1ELb0ELb0ELb1EEEvNS_9FwdParamsE,"aw",@nobits
	.sectionflags	@""
	.align	16
	.zero		1024


//--------------------- .nv.shared._ZN10layer_norm13ln_fwd_kernelINS_13Kernel_traitsIf6__halfS2_S2_fjLj6144ELj1ELj1ELj8ELj16ENS_18Kernel_traits_baseILj6144EfS2_S2_S2_fjLj256EEEEELb1ELb0ELb1ELb0EEEvNS_9FwdParamsE --------------------------
	.section	.nv.shared._ZN10layer_norm13ln_fwd_kernelINS_13Kernel_traitsIf6__halfS2_S2_fjLj6144ELj1ELj1ELj8ELj16ENS_18Kernel_traits_baseILj6144EfS2_S2_S2_fjLj256EEEEELb1ELb0ELb1ELb0EEEvNS_9FwdParamsE,"aw",@nobits
	.sectionflags	@""
	.align	16
	.zero		1024


//--------------------- .nv.shared._ZN10layer_norm13ln_fwd_kernelINS_13Kernel_traitsIf6__halfS2_S2_fjLj6144ELj1ELj1ELj8ELj16ENS_18Kernel_traits_baseILj6144EfS2_S2_S2_fjLj256EEEEELb1ELb0ELb1ELb1EEEvNS_9FwdParamsE --------------------------
	.section	.nv.shared._ZN10layer_norm13ln_fwd_kernelINS_13Kernel_traitsIf6__halfS2_S2_fjLj6144ELj1ELj1ELj8ELj16ENS_18Kernel_traits_baseILj6144EfS2_S2_S2_fjLj256EEEEELb1ELb0ELb1ELb1EEEvNS_9FwdParamsE,"aw",@nobits
	.sectionflags	@""
	.align	16
	.zero		1024


//--------------------- .nv.shared._ZN10layer_norm13ln_fwd_kernelINS_13Kernel_traitsIf6__halfS2_S2_fjLj6144ELj1ELj1ELj8ELj16ENS_18Kernel_traits_baseILj6144EfS2_S2_S2_fjLj256EEEEELb1ELb1ELb0ELb0EEEvNS_9FwdParamsE --------------------------
	.section	.nv.shared._ZN10layer_norm13ln_fwd_kernelINS_13Kernel_traitsIf6__halfS2_S2_fjLj6144ELj1ELj1ELj8ELj16ENS_18Kernel_traits_baseILj6144EfS2_S2_S2_fjLj256EEEEELb1ELb1ELb0ELb0EEEvNS_9FwdParamsE,"aw",@nobits
	.sectionflags	@""
	.align	16
	.zero		1024


//--------------------- .nv.shared._ZN10layer_norm13ln_fwd_kernelINS_13Kernel_traitsIf6__halfS2_S2_fjLj6144ELj1ELj1ELj8ELj16ENS_18Kernel_traits_baseILj6144EfS2_S2_S2_fjLj256EEEEELb1ELb1ELb0ELb1EEEvNS_9FwdParamsE --------------------------
	.section	.nv.shared._ZN10layer_norm13ln_fwd_kernelINS_13Kernel_traitsIf6__halfS2_S2_fjLj6144ELj1ELj1ELj8ELj16ENS_18Kernel_traits_baseILj6144EfS2_S2_S2_fjLj256EEEEELb1ELb1ELb0ELb1EEEvNS_9FwdParamsE,"aw",@nobits
	.sectionflags	@""
	.align	16
	.zero		1024


//--------------------- .nv.shared._ZN10layer_norm13ln_fwd_kernelINS_13Kernel_traitsIf6__halfS2_S2_fjLj6144ELj1ELj1ELj8ELj16ENS_18Kernel_traits_baseILj6144EfS2_S2_S2_fjLj256EEEEELb1ELb1ELb1ELb0EEEvNS_9FwdParamsE --------------------------
	.section	.nv.shared._ZN10layer_norm13ln_fwd_kernelINS_13Kernel_traitsIf6__halfS2_S2_fjLj6144ELj1ELj1ELj8ELj16ENS_18Kernel_traits_baseILj6144EfS2_S2_S2_fjLj256EEEEELb1ELb1ELb1ELb0EEEvNS_9FwdParamsE,"aw",@nobits
	.sectionflags	@""
	.align	16
	.zero		1024


//--------------------- .nv.shared._ZN10layer_norm13ln_fwd_kernelINS_13Kernel_traitsIf6__halfS2_S2_fjLj6144ELj1ELj1ELj8ELj16ENS_18Kernel_traits_baseILj6144EfS2_S2_S2_fjLj256EEEEELb1ELb1ELb1ELb1EEEvNS_9FwdParamsE --------------------------
	.section	.nv.shared._ZN10layer_norm13ln_fwd_kernelINS_13Kernel_traitsIf6__halfS2_S2_fjLj6144ELj1ELj1ELj8ELj16ENS_18Kernel_traits_baseILj6144EfS2_S2_S2_fjLj256EEEEELb1ELb1ELb1ELb1EEEvNS_9FwdParamsE,"aw",@nobits
	.sectionflags	@""
	.align	16
	.zero		1024


//--------------------- .nv.shared._ZN10layer_norm13ln_fwd_kernelINS_13Kernel_traitsI6__halfS2_fS2_fjLj6144ELj1ELj1ELj8ELj16ENS_18Kernel_traits_baseILj6144ES2_S2_fS2_fjLj256EEEEELb0ELb0ELb0ELb0EEEvNS_9FwdParamsE --------------------------
	.section	.nv.shared._ZN10layer_norm13ln_fwd_kernelINS_13Kernel_traitsI6__halfS2_fS2_fjLj6144ELj1ELj1ELj8ELj16ENS_18Kernel_traits_baseILj6144ES2_S2_fS2_fjLj256EEEEELb0ELb0ELb0ELb0EEEvNS_9FwdParamsE,"aw",@nobits
	.sectionflags	@""
	.align	16
	.zero		1024


//--------------------- .nv.shared._ZN10layer_norm13ln_fwd_kernelINS_13Kernel_traitsI6__halfS2_fS2_fjLj6144ELj1ELj1ELj8ELj16ENS_18Kernel_traits_baseILj6144ES2_S2_fS2_fjLj256EEEEELb0ELb0ELb0ELb1EEEvNS_9FwdParamsE --------------------------
	.section	.nv.shared._ZN10layer_norm13ln_fwd_kernelINS_13Kernel_traitsI6__halfS2_fS2_fjLj6144ELj1ELj1ELj8ELj16ENS_18Kernel_traits_baseILj6144ES2_S2_fS2_fjLj256EEEEELb0ELb0ELb0ELb1EEEvNS_9FwdParamsE,"aw",@nobits
	.sectionflags	@""
	.align	16
	.zero		1024


//--------------------- .nv.shared._ZN10layer_norm13ln_fwd_kernelINS_13Kernel_traitsI6__halfS2_fS2_fjLj6144ELj1ELj1ELj8ELj16ENS_18Kernel_traits_baseILj6144ES2_S2_fS2_fjLj256EEEEELb0ELb0ELb1ELb0EEEvNS_9FwdParamsE --------------------------
	.section	.nv.shared._ZN10layer_norm13ln_fwd_kernelINS_13Kernel_traitsI6__halfS2_fS2_fjLj6144ELj1ELj1ELj8ELj16ENS_18Kernel_traits_baseILj6144ES2_S2_fS2_fjLj256EEEEELb0ELb0ELb1ELb0EEEvNS_9FwdParamsE,"aw",@nobits
	.sectionflags	@""
	.align	16
	.zero		1024


//--------------------- .nv.shared._ZN10layer_norm13ln_fwd_kernelINS_13Kernel_traitsI6__halfS2_fS2_fjLj6144ELj1ELj1ELj8ELj16ENS_18Kernel_traits_baseILj6144ES2_S2_fS2_fjLj256EEEEELb0ELb0ELb1ELb1EEEvNS_9FwdParamsE --------------------------
	.section	.nv.shared._ZN10layer_norm13ln_fwd_kernelINS_13Kernel_traitsI6__halfS2_fS2_fjLj6144ELj1ELj1ELj8ELj16ENS_18Kernel_traits_baseILj6144ES2_S2_fS2_fjLj256EEEEELb0ELb0ELb1ELb1EEEvNS_9FwdParamsE,"aw",@nobits
	.sectionflags	@""
	.align	16
	.zero		1024


//--------------------- .nv.shared._ZN10layer_norm13ln_fwd_kernelINS_13Kernel_traitsI6__halfS2_fS2_fjLj6144ELj1ELj1ELj8ELj16ENS_18Kernel_traits_baseILj6144ES2_S2_fS2_fjLj256EEEEELb0ELb1ELb0ELb0EEEvNS_9FwdParamsE --------------------------
	.section	.nv.shared._ZN10layer_norm13ln_fwd_kernelINS_13Kernel_traitsI6__halfS2_fS2_fjLj6144ELj1ELj1ELj8ELj16ENS_18Kernel_traits_baseILj6144ES2_S2_fS2_fjLj256EEEEELb0ELb1ELb0ELb0EEEvNS_9FwdParamsE,"aw",@nobits
	.sectionflags	@""
	.align	16
	.zero		1024


//--------------------- .nv.shared._ZN10layer_norm13ln_fwd_kernelINS_13Kernel_traitsI6__halfS2_fS2_fjLj6144ELj1ELj1ELj8ELj16ENS_18Kernel_traits_baseILj6144ES2_S2_fS2_fjLj256EEEEELb0ELb1ELb0ELb1EEEvNS_9FwdParamsE --------------------------
	.section	.nv.shared._ZN10layer_norm13ln_fwd_kernelINS_13Kernel_traitsI6__halfS2_fS2_fjLj6144ELj1ELj1ELj8ELj16ENS_18Kernel_traits_baseILj6144ES2_S2_fS2_fjLj256EEEEELb0ELb1ELb0ELb1EEEvNS_9FwdParamsE,"aw",@nobits
	.sectionflags	@""
	.align	16
	.zero		1024


//--------------------- .nv.shared._ZN10layer_norm13ln_fwd_kernelINS_13Kernel_traitsI6__halfS2_fS2_fjLj6144ELj1ELj1ELj8ELj16ENS_18Kernel_traits_baseILj6144ES2_S2_fS2_fjLj256EEEEELb0ELb1ELb1ELb0EEEvNS_9FwdParamsE --------------------------
	.section	.nv.shared._ZN10layer_norm13ln_fwd_kernelINS_13Kernel_traitsI6__halfS2_fS2_fjLj6144ELj1ELj1ELj8ELj16ENS_18Kernel_traits_baseILj6144ES2_S2_fS2_fjLj256EEEEELb0ELb1ELb1ELb0EEEvNS_9FwdParamsE,"aw",@nobits
	.sectionflags	@""
	.align	16
	.zero		1024


//--------------------- .nv.shared._ZN10layer_norm13ln_fwd_kernelINS_13Kernel_traitsI6__halfS2_fS2_fjLj6144ELj1ELj1ELj8ELj16ENS_18Kernel_traits_baseILj6144ES2_S2_fS2_fjLj256EEEEELb0ELb1ELb1ELb1EEEvNS_9FwdParamsE --------------------------
	.section	.nv.shared._ZN10layer_norm13ln_fwd_kernelINS_13Kernel_traitsI6__halfS2_fS2_fjLj6144ELj1ELj1ELj8ELj16ENS_18Kernel_traits_baseILj6144ES2_S2_fS2_fjLj256EEEEELb0ELb1ELb1ELb1EEEvNS_9FwdParamsE,"aw",@nobits
	.sectionflags	@""
	.align	16
	.zero		1024


//--------------------- .nv.shared._ZN10layer_norm13ln_fwd_kernelINS_13Kernel_traitsI6__halfS2_fS2_fjLj6144ELj1ELj1ELj8ELj16ENS_18Kernel_traits_baseILj6144ES2_S2_fS2_fjLj256EEEEELb1ELb0ELb0ELb0EEEvNS_9FwdParamsE --------------------------
	.section	.nv.shared._ZN10layer_norm13ln_fwd_kernelINS_13Kernel_traitsI6__halfS2_fS2_fjLj6144ELj1ELj1ELj8ELj16ENS_18Kernel_traits_baseILj6144ES2_S2_fS2_fjLj256EEEEELb1ELb0ELb0ELb0EEEvNS_9FwdParamsE,"aw",@nobits
	.sectionflags	@""
	.align	16
	.zero		1024


//--------------------- .nv.shared._ZN10layer_norm13ln_fwd_kernelINS_13Kernel_traitsI6__halfS2_fS2_fjLj6144ELj1ELj1ELj8ELj16ENS_18Kernel_traits_baseILj6144ES2_S2_fS2_fjLj256EEEEELb1ELb0ELb0ELb1EEEvNS_9FwdParamsE --------------------------
	.section	.nv.shared._ZN10layer_norm13ln_fwd_kernelINS_13Kernel_traitsI6__halfS2_fS2_fjLj6144ELj1ELj1ELj8ELj16ENS_18Kernel_traits_baseILj6144ES2_S2_fS2_fjLj256EEEEELb1ELb0ELb0ELb1EEEvNS_9FwdParamsE,"aw",@nobits
	.sectionflags	@""
	.align	16
	.zero		1024


//--------------------- .nv.shared._ZN10layer_norm13ln_fwd_kernelINS_13Kernel_traitsI6__halfS2_fS2_fjLj6144ELj1ELj1ELj8ELj16ENS_18Kernel_traits_baseILj6144ES2_S2_fS2_fjLj256EEEEELb1ELb0ELb1ELb0EEEvNS_9FwdParamsE --------------------------
	.section	.nv.shared._ZN10layer_norm13ln_fwd_kernelINS_13Kernel_traitsI6__halfS2_fS2_fjLj6144ELj1ELj1ELj8ELj16ENS_18Kernel_traits_baseILj6144ES2_S2_fS2_fjLj256EEEEELb1ELb0ELb1ELb0EEEvNS_9FwdParamsE,"aw",@nobits
	.sectionflags	@""
	.align	16
	.zero		1024


//--------------------- .nv.shared._ZN10layer_norm13ln_fwd_kernelINS_13Kernel_traitsI6__halfS2_fS2_fjLj6144ELj1ELj1ELj8ELj16ENS_18Kernel_traits_baseILj6144ES2_S2_fS2_fjLj256EEEEELb1ELb0ELb1ELb1EEEvNS_9FwdParamsE --------------------------
	.section	.nv.shared._ZN10layer_norm13ln_fwd_kernelINS_13Kernel_traitsI6__halfS2_fS2_fjLj6144ELj1ELj1ELj8ELj16ENS_18Kernel_traits_baseILj6144ES2_S2_fS2_fjLj256EEEEELb1ELb0ELb1ELb1EEEvNS_9FwdParamsE,"aw",@nobits
	.sectionflags	@""
	.align	16
	.zero		1024


//--------------------- .nv.shared._ZN10layer_norm13ln_fwd_kernelINS_13Kernel_traitsI6__halfS2_fS2_fjLj6144ELj1ELj1ELj8ELj16ENS_18Kernel_traits_baseILj6144ES2_S2_fS2_fjLj256EEEEELb1ELb1ELb0ELb0EEEvNS_9FwdParamsE --------------------------
	.section	.nv.shared._ZN10layer_norm13ln_fwd_kernelINS_13Kernel_traitsI6__halfS2_fS2_fjLj6144ELj1ELj1ELj8ELj16ENS_18Kernel_traits_baseILj6144ES2_S2_fS2_fjLj256EEEEELb1ELb1ELb0ELb0EEEvNS_9FwdParamsE,"aw",@nobits
	.sectionflags	@""
	.align	16
	.zero		1024


//--------------------- .nv.shared._ZN10layer_norm13ln_fwd_kernelINS_13Kernel_traitsI6__halfS2_fS2_fjLj6144ELj1ELj1ELj8ELj16ENS_18Kernel_traits_baseILj6144ES2_S2_fS2_fjLj256EEEEELb1ELb1ELb0ELb1EEEvNS_9FwdParamsE --------------------------
	.section	.nv.shared._ZN10layer_norm13ln_fwd_kernelINS_13Kernel_traitsI6__halfS2_fS2_fjLj6144ELj1ELj1ELj8ELj16ENS_18Kernel_traits_baseILj6144ES2_S2_fS2_fjLj256EEEEELb1ELb1ELb0ELb1EEEvNS_9FwdParamsE,"aw",@nobits
	.sectionflags	@""
	.align	16
	.zero		1024


//--------------------- .nv.shared._ZN10layer_norm13ln_fwd_kernelINS_13Kernel_traitsI6__halfS2_fS2_fjLj6144ELj1ELj1ELj8ELj16ENS_18Kernel_traits_baseILj6144ES2_S2_fS2_fjLj256EEEEELb1ELb1ELb1ELb0EEEvNS_9FwdParamsE --------------------------
	.section	.nv.shared._ZN10layer_norm13ln_fwd_kernelINS_13Kernel_traitsI6__halfS2_fS2_fjLj6144ELj1ELj1ELj8ELj16ENS_18Kernel_traits_baseILj6144ES2_S2_fS2_fjLj256EEEEELb1ELb1ELb1ELb0EEEvNS_9FwdParamsE,"aw",@nobits
	.sectionflags	@""
	.align	16
	.zero		1024


//--------------------- .nv.shared._ZN10layer_norm13ln_fwd_kernelINS_13Kernel_traitsI6__halfS2_fS2_fjLj6144ELj1ELj1ELj8ELj16ENS_18Kernel_traits_baseILj6144ES2_S2_fS2_fjLj256EEEEELb1ELb1ELb1ELb1EEEvNS_9FwdParamsE --------------------------
	.section	.nv.shared._ZN10layer_norm13ln_fwd_kernelINS_13Kernel_traitsI6__halfS2_fS2_fjLj6144ELj1ELj1ELj8ELj16ENS_18Kernel_traits_baseILj6144ES2_S2_fS2_fjLj256EEEEELb1ELb1ELb1ELb1EEEvNS_9FwdParamsE,"aw",@nobits
	.sectionflags	@""
	.align	16
	.zero		1024


//--------------------- .nv.shared._ZN10layer_norm13ln_fwd_kernelINS_13Kernel_traitsIf6__halffS2_fjLj6144ELj1ELj1ELj8ELj16ENS_18Kernel_traits_baseILj6144EfS2_fS2_fjLj256EEEEELb0ELb0ELb0ELb0EEEvNS_9FwdParamsE --------------------------
	.section	.nv.shared._ZN10layer_norm13ln_fwd_kernelINS_13Kernel_traitsIf6__halffS2_fjLj6144ELj1ELj1ELj8ELj16ENS_18Kernel_traits_baseILj6144EfS2_fS2_fjLj256EEEEELb0ELb0ELb0ELb0EEEvNS_9FwdParamsE,"aw",@nobits
	.sectionflags	@""
	.align	16
	.zero		1024


//--------------------- .nv.shared._ZN10layer_norm13ln_fwd_kernelINS_13Kernel_traitsIf6__halffS2_fjLj6144ELj1ELj1ELj8ELj16ENS_18Kernel_traits_baseILj6144EfS2_fS2_fjLj256EEEEELb0ELb0ELb0ELb1EEEvNS_9FwdParamsE --------------------------
	.section	.nv.shared._ZN10layer_norm13ln_fwd_kernelINS_13Kernel_traitsIf6__halffS2_fjLj6144ELj1ELj1ELj8ELj16ENS_18Kernel_traits_baseILj6144EfS2_fS2_fjLj256EEEEELb0ELb0ELb0ELb1EEEvNS_9FwdParamsE,"aw",@nobits
	.sectionflags	@""
	.align	16
	.zero		1024


//--------------------- .nv.shared._ZN10layer_norm13ln_fwd_kernelINS_13Kernel_traitsIf6__halffS2_fjLj6144ELj1ELj1ELj8ELj16ENS_18Kernel_traits_baseILj6144EfS2_fS2_fjLj256EEEEELb0ELb0ELb1ELb0EEEvNS_9FwdParamsE --------------------------
	.section	.nv.shared._ZN10layer_norm13ln_fwd_kernelINS_13Kernel_traitsIf6__halffS2_fjLj6144ELj1ELj1ELj8ELj16ENS_18Kernel_traits_baseILj6144EfS2_fS2_fjLj256EEEEELb0ELb0ELb1ELb0EEEvNS_9FwdParamsE,"aw",@nobits
	.sectionflags	@""
	.align	16
	.zero		1024


//--------------------- .nv.shared._ZN10layer_norm13ln_fwd_kernelINS_13Kernel_traitsIf6__halffS2_fjLj6144ELj1ELj1ELj8ELj16ENS_18Kernel_traits_baseILj6144EfS2_fS2_fjLj256EEEEELb0ELb0ELb1ELb1EEEvNS_9FwdParamsE --------------------------
	.section	.nv.shared._ZN10layer_norm13ln_fwd_kernelINS_13Kernel_traitsIf6__halffS2_fjLj6144ELj1ELj1ELj8ELj16ENS_18Kernel_traits_baseILj6144EfS2_fS2_fjLj256EEEEELb0ELb0ELb1ELb1EEEvNS_9FwdParamsE,"aw",@nobits
	.sectionflags	@""
	.align	16
	.zero		1024


//--------------------- .nv.shared._ZN10layer_norm13ln_fwd_kernelINS_13Kernel_traitsIf6__halffS2_fjLj6144ELj1ELj1ELj8ELj16ENS_18Kernel_traits_baseILj6144EfS2_fS2_fjLj256EEEEELb0ELb1ELb0ELb0EEEvNS_9FwdParamsE --------------------------
	.section	.nv.shared._ZN10layer_norm13ln_fwd_kernelINS_13Kernel_traitsIf6__halffS2_fjLj6144ELj1ELj1ELj8ELj16ENS_18Kernel_traits_baseILj6144EfS2_fS2_fjLj256EEEEELb0ELb1ELb0ELb0EEEvNS_9FwdParamsE,"aw",@nobits
	.sectionflags	@""
	.align	16
	.zero		1024


//--------------------- .nv.shared._ZN10layer_norm13ln_fwd_kernelINS_13Kernel_traitsIf6__halffS2_fjLj6144ELj1ELj1ELj8ELj16ENS_18Kernel_traits_baseILj6144EfS2_fS2_fjLj256EEEEELb0ELb1ELb0ELb1EEEvNS_9FwdParamsE --------------------------
	.section	.nv.shared._ZN10layer_norm13ln_fwd_kernelINS_13Kernel_traitsIf6__halffS2_fjLj6144ELj1ELj1ELj8ELj16ENS_18Kernel_traits_baseILj6144EfS2_fS2_fjLj256EEEEELb0ELb1ELb0ELb1EEEvNS_9FwdParamsE,"aw",@nobits
	.sectionflags	@""
	.align	16
	.zero		1024


//--------------------- .nv.shared._ZN10layer_norm13ln_fwd_kernelINS_13Kernel_traitsIf6__halffS2_fjLj6144ELj1ELj1ELj8ELj16ENS_18Kernel_traits_baseILj6144EfS2_fS2_fjLj256EEEEELb0ELb1ELb1ELb0EEEvNS_9FwdParamsE --------------------------
	.section	.nv.shared._ZN10layer_norm13ln_fwd_kernelINS_13Kernel_traitsIf6__halffS2_fjLj6144ELj1ELj1ELj8ELj16ENS_18Kernel_traits_baseILj6144EfS2_fS2_fjLj256EEEEELb0ELb1ELb1ELb0EEEvNS_9FwdParamsE,"aw",@nobits
	.sectionflags	@""
	.align	16
	.zero		1024


//--------------------- .nv.shared._ZN10layer_norm13ln_fwd_kernelINS_13Kernel_traitsIf6__halffS2_fjLj6144ELj1ELj1ELj8ELj16ENS_18Kernel_traits_baseILj6144EfS2_fS2_fjLj256EEEEELb0ELb1ELb1ELb1EEEvNS_9FwdParamsE --------------------------
	.section	.nv.shared._ZN10layer_norm13ln_fwd_kernelINS_13Kernel_traitsIf6__halffS2_fjLj6144ELj1ELj1ELj8ELj16ENS_18Kernel_traits_baseILj6144EfS2_fS2_fjLj256EEEEELb0ELb1ELb1ELb1EEEvNS_9FwdParamsE,"aw",@nobits
	.sectionflags	@""
	.align	16
	.zero		1024


//--------------------- .nv.shared._ZN10layer_norm13ln_fwd_kernelINS_13Kernel_traitsIf6__halffS2_fjLj6144ELj1ELj1ELj8ELj16ENS_18Kernel_traits_baseILj6144EfS2_fS2_fjLj256EEEEELb1ELb0ELb0ELb0EEEvNS_9FwdParamsE --------------------------
	.section	.nv.shared._ZN10layer_norm13ln_fwd_kernelINS_13Kernel_traitsIf6__halffS2_fjLj6144ELj1ELj1ELj8ELj16ENS_18Kernel_traits_baseILj6144EfS2_fS2_fjLj256EEEEELb1ELb0ELb0ELb0EEEvNS_9FwdParamsE,"aw",@nobits
	.sectionflags	@""
	.align	16
	.zero		1024


//--------------------- .nv.shared._ZN10layer_norm13ln_fwd_kernelINS_13Kernel_traitsIf6__halffS2_fjLj6144ELj1ELj1ELj8ELj16ENS_18Kernel_traits_baseILj6144EfS2_fS2_fjLj256EEEEELb1ELb0ELb0ELb1EEEvNS_9FwdParamsE --------------------------
	.section	.nv.shared._ZN10layer_norm13ln_fwd_kernelINS_13Kernel_traitsIf6__halffS2_fjLj6144ELj1ELj1ELj8ELj16ENS_18Kernel_traits_baseILj6144EfS2_fS2_fjLj256EEEEELb1ELb0ELb0ELb1EEEvNS_9FwdParamsE,"aw",@nobits
	.sectionflags	@""
	.align	16
	.zero		1024


//--------------------- .nv.shared._ZN10layer_norm13ln_fwd_kernelINS_13Kernel_traitsIf6__halffS2_fjLj6144ELj1ELj1ELj8ELj16ENS_18Kernel_traits_baseILj6144EfS2_fS2_fjLj256EEEEELb1ELb0ELb1ELb0EEEvNS_9FwdParamsE --------------------------
	.section	.nv.shared._ZN10layer_norm13ln_fwd_kernelINS_13Kernel_traitsIf6__halffS2_fjLj6144ELj1ELj1ELj8ELj16ENS_18Kernel_traits_baseILj6144EfS2_fS2_fjLj256EEEEELb1ELb0ELb1ELb0EEEvNS_9FwdParamsE,"aw",@nobits
	.sectionflags	@""
	.align	16
	.zero		1024


//--------------------- .nv.shared._ZN10layer_norm13ln_fwd_kernelINS_13Kernel_traitsIf6__halffS2_fjLj6144ELj1ELj1ELj8ELj16ENS_18Kernel_traits_baseILj6144EfS2_fS2_fjLj256EEEEELb1ELb0ELb1ELb1EEEvNS_9FwdParamsE --------------------------
	.section	.nv.shared._ZN10layer_norm13ln_fwd_kernelINS_13Kernel_traitsIf6__halffS2_fjLj6144ELj1ELj1ELj8ELj16ENS_18Kernel_traits_baseILj6144EfS2_fS2_fjLj256EEEEELb1ELb0ELb1ELb1EEEvNS_9FwdParamsE,"aw",@nobits
	.sectionflags	@""
	.align	16
	.zero		1024


//--------------------- .nv.shared._ZN10layer_norm13ln_fwd_kernelINS_13Kernel_traitsIf6__halffS2_fjLj6144ELj1ELj1ELj8ELj16ENS_18Kernel_traits_baseILj6144EfS2_fS2_fjLj256EEEEELb1ELb1ELb0ELb0EEEvNS_9FwdParamsE --------------------------
	.section	.nv.shared._ZN10layer_norm13ln_fwd_kernelINS_13Kernel_traitsIf6__halffS2_fjLj6144ELj1ELj1ELj8ELj16ENS_18Kernel_traits_baseILj6144EfS2_fS2_fjLj256EEEEELb1ELb1ELb0ELb0EEEvNS_9FwdParamsE,"aw",@nobits
	.sectionflags	@""
	.align	16
	.zero		1024


//--------------------- .nv.shared._ZN10layer_norm13ln_fwd_kernelINS_13Kernel_traitsIf6__halffS2_fjLj6144ELj1ELj1ELj8ELj16ENS_18Kernel_traits_baseILj6144EfS2_fS2_fjLj256EEEEELb1ELb1ELb0ELb1EEEvNS_9FwdParamsE --------------------------
	.section	.nv.shared._ZN10layer_norm13ln_fwd_kernelINS_13Kernel_traitsIf6__halffS2_fjLj6144ELj1ELj1ELj8ELj16ENS_18Kernel_traits_baseILj6144EfS2_fS2_fjLj256EEEEELb1ELb1ELb0ELb1EEEvNS_9FwdParamsE,"aw",@nobits
	.sectionflags	@""
	.align	16
	.zero		1024


//--------------------- .nv.shared._ZN10layer_norm13ln_fwd_kernelINS_13Kernel_traitsIf6__halffS2_fjLj6144ELj1ELj1ELj8ELj16ENS_18Kernel_traits_baseILj6144EfS2_fS2_fjLj256EEEEELb1ELb1ELb1ELb0EEEvNS_9FwdParamsE --------------------------
	.section	.nv.shared._ZN10layer_norm13ln_fwd_kernelINS_13Kernel_traitsIf6__halffS2_fjLj6144ELj1ELj1ELj8ELj16ENS_18Kernel_traits_baseILj6144EfS2_fS2_fjLj256EEEEELb1ELb1ELb1ELb0EEEvNS_9FwdParamsE,"aw",@nobits
	.sectionflags	@""
	.align	16
	.zero		1024


//--------------------- .nv.shared._ZN10layer_norm13ln_fwd_kernelINS_13Kernel_traitsIf6__halffS2_fjLj6144ELj1ELj1ELj8ELj16ENS_18Kernel_traits_baseILj6144EfS2_fS2_fjLj256EEEEELb1ELb1ELb1ELb1EEEvNS_9FwdParamsE --------------------------
	.section	.nv.shared._ZN10layer_norm13ln_fwd_kernelINS_13Kernel_traitsIf6__halffS2_fjLj6144ELj1ELj1ELj8ELj16ENS_18Kernel_traits_baseILj6144EfS2_fS2_fjLj256EEEEELb1ELb1ELb1ELb1EEEvNS_9FwdParamsE,"aw",@nobits
	.sectionflags	@""
	.align	16
	.zero		1024


//--------------------- .nv.shared._ZN10layer_norm13ln_fwd_kernelINS_13Kernel_traitsI6__halfffffjLj6144ELj1ELj1ELj8ELj16ENS_18Kernel_traits_baseILj6144ES2_ffffjLj256EEEEELb0ELb0ELb0ELb0EEEvNS_9FwdParamsE --------------------------
	.section	.nv.shared._ZN10layer_norm13ln_fwd_kernelINS_13Kernel_traitsI6__halfffffjLj6144ELj1ELj1ELj8ELj16ENS_18Kernel_traits_baseILj6144ES2_ffffjLj256EEEEELb0ELb0ELb0ELb0EEEvNS_9FwdParamsE,"aw",@nobits
	.sectionflags	@""
	.align	16
	.zero		1024


//--------------------- .nv.shared._ZN10layer_norm13ln_fwd_kernelINS_13Kernel_traitsI6__halfffffjLj6144ELj1ELj1ELj8ELj16ENS_18Kernel_traits_baseILj6144ES2_ffffjLj256EEEEELb0ELb0ELb0ELb1EEEvNS_9FwdParamsE --------------------------
	.section	.nv.shared._ZN10layer_norm13ln_fwd_kernelINS_13Kernel_traitsI6__halfffffjLj6144ELj1ELj1ELj8ELj16ENS_18Kernel_traits_baseILj6144ES2_ffffjLj256EEEEELb0ELb0ELb0ELb1EEEvNS_9FwdParamsE,"aw",@nobits
	.sectionflags	@""
	.align	16
	.zero		1024


//--------------------- .nv.shared._ZN10layer_norm13ln_fwd_kernelINS_13Kernel_traitsI6__halfffffjLj6144ELj1ELj1ELj8ELj16ENS_18Kernel_traits_baseILj6144ES2_ffffjLj256EEEEELb0ELb0ELb1ELb0EEEvNS_9FwdParamsE --------------------------
	.section	.nv.shared._ZN10layer_norm13ln_fwd_kernelINS_13Kernel_traitsI6__halfffffjLj6144ELj1ELj1ELj8ELj16ENS_18Kernel_traits_baseILj6144ES2_ffffjLj256EEEEELb0ELb0ELb1ELb0EEEvNS_9FwdParamsE,"aw",@nobits
	.sectionflags	@""
	.align	16
	.zero		1024


//--------------------- .nv.shared._ZN10layer_norm13ln_fwd_kernelINS_13Kernel_traitsI6__halfffffjLj6144ELj1ELj1ELj8ELj16ENS_18Kernel_traits_baseILj6144ES2_ffffjLj256EEEEELb0ELb0ELb1ELb1EEEvNS_9FwdParamsE --------------------------
	.section	.nv.shared._ZN10layer_norm13ln_fwd_kernelINS_13Kernel_traitsI6__halfffffjLj6144ELj1ELj1ELj8ELj16ENS_18Kernel_traits_baseILj6144ES2_ffffjLj256EEEEELb0ELb0ELb1ELb1EEEvNS_9FwdParamsE,"aw",@nobits
	.sectionflags	@""
	.align	16
	.zero		1024


//--------------------- .nv.shared._ZN10layer_norm13ln_fwd_kernelINS_13Kernel_traitsI6__halfffffjLj6144ELj1ELj1ELj8ELj16ENS_18Kernel_traits_baseILj6144ES2_ffffjLj256EEEEELb0ELb1ELb0ELb0EEEvNS_9FwdParamsE --------------------------
	.section	.nv.shared._ZN10layer_norm13ln_fwd_kernelINS_13Kernel_traitsI6__halfffffjLj6144ELj1ELj1ELj8ELj16ENS_18Kernel_traits_baseILj6144ES2_ffffjLj256EEEEELb0ELb1ELb0ELb0EEEvNS_9FwdParamsE,"aw",@nobits
	.sectionflags	@""
	.align	16
	.zero		1024


//--------------------- .nv.shared._ZN10layer_norm13ln_fwd_kernelINS_13Kernel_traitsI6__halfffffjLj6144ELj1ELj1ELj8ELj16ENS_18Kernel_traits_baseILj6144ES2_ffffjLj256EEEEELb0ELb1ELb0ELb1EEEvNS_9FwdParamsE --------------------------
	.section	.nv.shared._ZN10layer_norm13ln_fwd_kernelINS_13Kernel_traitsI6__halfffffjLj6144ELj1ELj1ELj8ELj16ENS_18Kernel_traits_baseILj6144ES2_ffffjLj256EEEEELb0ELb1ELb0ELb1EEEvNS_9FwdParamsE,"aw",@nobits
	.sectionflags	@""
	.align	16
	.zero		1024


//--------------------- .nv.shared._ZN10layer_norm13ln_fwd_kernelINS_13Kernel_traitsI6__halfffffjLj6144ELj1ELj1ELj8ELj16ENS_18Kernel_traits_baseILj6144ES2_ffffjLj256EEEEELb0ELb1ELb1ELb0EEEvNS_9FwdParamsE --------------------------
	.section	.nv.shared._ZN10layer_norm13ln_fwd_kernelINS_13Kernel_traitsI6__halfffffjLj6144ELj1ELj1ELj8ELj16ENS_18Kernel_traits_baseILj6144ES2_ffffjLj256EEEEELb0ELb1ELb1ELb0EEEvNS_9FwdParamsE,"aw",@nobits
	.sectionflags	@""
	.align	16
	.zero		1024


//--------------------- .nv.shared._ZN10layer_norm13ln_fwd_kernelINS_13Kernel_traitsI6__halfffffjLj6144ELj1ELj1ELj8ELj16ENS_18Kernel_traits_baseILj6144ES2_ffffjLj256EEEEELb0ELb1ELb1ELb1EEEvNS_9FwdParamsE --------------------------
	.section	.nv.shared._ZN10layer_norm13ln_fwd_kernelINS_13Kernel_traitsI6__halfffffjLj6144ELj1ELj1ELj8ELj16ENS_18Kernel_traits_baseILj6144ES2_ffffjLj256EEEEELb0ELb1ELb1ELb1EEEvNS_9FwdParamsE,"aw",@nobits
	.sectionflags	@""
	.align	16
	.zero		1024


//--------------------- .nv.shared._ZN10layer_norm13ln_fwd_kernelINS_13Kernel_traitsI6__halfffffjLj6144ELj1ELj1ELj8ELj16ENS_18Kernel_traits_baseILj6144ES2_ffffjLj256EEEEELb1ELb0ELb0ELb0EEEvNS_9FwdParamsE --------------------------
	.section	.nv.shared._ZN10layer_norm13ln_fwd_kernelINS_13Kernel_traitsI6__halfffffjLj6144ELj1ELj1ELj8ELj16ENS_18Kernel_traits_baseILj6144ES2_ffffjLj256EEEEELb1ELb0ELb0ELb0EEEvNS_9FwdParamsE,"aw",@nobits
	.sectionflags	@""
	.align	16
	.zero		1024


//--------------------- .nv.shared._ZN10layer_norm13ln_fwd_kernelINS_13Kernel_traitsI6__halfffffjLj6144ELj1ELj1ELj8ELj16ENS_18Kernel_traits_baseILj6144ES2_ffffjLj256EEEEELb1ELb0ELb0ELb1EEEvNS_9FwdParamsE --------------------------
	.section	.nv.shared._ZN10layer_norm13ln_fwd_kernelINS_13Kernel_traitsI6__halfffffjLj6144ELj1ELj1ELj8ELj16ENS_18Kernel_traits_baseILj6144ES2_ffffjLj256EEEEELb1ELb0ELb0ELb1EEEvNS_9FwdParamsE,"aw",@nobits
	.sectionflags	@""
	.align	16
	.zero		1024


//--------------------- .nv.shared._ZN10layer_norm13ln_fwd_kernelINS_13Kernel_traitsI6__halfffffjLj6144ELj1ELj1ELj8ELj16ENS_18Kernel_traits_baseILj6144ES2_ffffjLj256EEEEELb1ELb0ELb1ELb0EEEvNS_9FwdParamsE --------------------------
	.section	.nv.shared._ZN10layer_norm13ln_fwd_kernelINS_13Kernel_traitsI6__halfffffjLj6144ELj1ELj1ELj8ELj16ENS_18Kernel_traits_baseILj6144ES2_ffffjLj256EEEEELb1ELb0ELb1ELb0EEEvNS_9FwdParamsE,"aw",@nobits
	.sectionflags	@""
	.align	16
	.zero		1024


//--------------------- .nv.shared._ZN10layer_norm13ln_fwd_kernelINS_13Kernel_traitsI6__halfffffjLj6144ELj1ELj1ELj8ELj16ENS_18Kernel_traits_baseILj6144ES2_ffffjLj256EEEEELb1ELb0ELb1ELb1EEEvNS_9FwdParamsE --------------------------
	.section	.nv.shared._ZN10layer_norm13ln_fwd_kernelINS_13Kernel_traitsI6__halfffffjLj6144ELj1ELj1ELj8ELj16ENS_18Kernel_traits_baseILj6144ES2_ffffjLj256EEEEELb1ELb0ELb1ELb1EEEvNS_9FwdParamsE,"aw",@nobits
	.sectionflags	@""
	.align	16
	.zero		1024


//--------------------- .nv.shared._ZN10layer_norm13ln_fwd_kernelINS_13Kernel_traitsI6__halfffffjLj6144ELj1ELj1ELj8ELj16ENS_18Kernel_traits_baseILj6144ES2_ffffjLj256EEEEELb1ELb1ELb0ELb0EEEvNS_9FwdParamsE --------------------------
	.section	.nv.shared._ZN10layer_norm13ln_fwd_kernelINS_13Kernel_traitsI6__halfffffjLj6144ELj1ELj1ELj8ELj16ENS_18Kernel_traits_baseILj6144ES2_ffffjLj256EEEEELb1ELb1ELb0ELb0EEEvNS_9FwdParamsE,"aw",@nobits
	.sectionflags	@""
	.align	16
	.zero		1024


//--------------------- .nv.shared._ZN10layer_norm13ln_fwd_kernelINS_13Kernel_traitsI6__halfffffjLj6144ELj1ELj1ELj8ELj16ENS_18Kernel_traits_baseILj6144ES2_ffffjLj256EEEEELb1ELb1ELb0ELb1EEEvNS_9FwdParamsE --------------------------
	.section	.nv.shared._ZN10layer_norm13ln_fwd_kernelINS_13Kernel_traitsI6__halfffffjLj6144ELj1ELj1ELj8ELj16ENS_18Kernel_traits_baseILj6144ES2_ffffjLj256EEEEELb1ELb1ELb0ELb1EEEvNS_9FwdParamsE,"aw",@nobits
	.sectionflags	@""
	.align	16
	.zero		1024


//--------------------- .nv.shared._ZN10layer_norm13ln_fwd_kernelINS_13Kernel_traitsI6__halfffffjLj6144ELj1ELj1ELj8ELj16ENS_18Kernel_traits_baseILj6144ES2_ffffjLj256EEEEELb1ELb1ELb1ELb0EEEvNS_9FwdParamsE --------------------------
	.section	.nv.shared._ZN10layer_norm13ln_fwd_kernelINS_13Kernel_traitsI6__halfffffjLj6144ELj1ELj1ELj8ELj16ENS_18Kernel_traits_baseILj6144ES2_ffffjLj256EEEEELb1ELb1ELb1ELb0EEEvNS_9FwdParamsE,"aw",@nobits
	.sectionflags	@""
	.align	16
	.zero		1024


//--------------------- .nv.shared._ZN10layer_norm13ln_fwd_kernelINS_13Kernel_traitsI6__halfffffjLj6144ELj1ELj1ELj8ELj16ENS_18Kernel_traits_baseILj6144ES2_ffffjLj256EEEEELb1ELb1ELb1ELb1EEEvNS_9FwdParamsE --------------------------
	.section	.nv.shared._ZN10layer_norm13ln_fwd_kernelINS_13Kernel_traitsI6__halfffffjLj6144ELj1ELj1ELj8ELj16ENS_18Kernel_traits_baseILj6144ES2_ffffjLj256EEEEELb1ELb1ELb1ELb1EEEvNS_9FwdParamsE,"aw",@nobits
	.sectionflags	@""
	.align	16
	.zero		1024


//--------------------- .nv.shared._ZN10layer_norm13ln_fwd_kernelINS_13Kernel_traitsIfffffjLj6144ELj1ELj1ELj8ELj16ENS_18Kernel_traits_baseILj6144EfffffjLj256EEEEELb0ELb0ELb0ELb0EEEvNS_9FwdParamsE --------------------------
	.section	.nv.shared._ZN10layer_norm13ln_fwd_kernelINS_13Kernel_traitsIfffffjLj6144ELj1ELj1ELj8ELj16ENS_18Kernel_traits_baseILj6144EfffffjLj256EEEEELb0ELb0ELb0ELb0EEEvNS_9FwdParamsE,"aw",@nobits
	.sectionflags	@""
	.align	16
	.zero		1024


//--------------------- .nv.shared._ZN10layer_norm13ln_fwd_kernelINS_13Kernel_traitsIfffffjLj6144ELj1ELj1ELj8ELj16ENS_18Kernel_traits_baseILj6144EfffffjLj256EEEEELb0ELb0ELb0ELb1EEEvNS_9FwdParamsE --------------------------
	.section	.nv.shared._ZN10layer_norm13ln_fwd_kernelINS_13Kernel_traitsIfffffjLj6144ELj1ELj1ELj8ELj16ENS_18Kernel_traits_baseILj6144EfffffjLj256EEEEELb0ELb0ELb0ELb1EEEvNS_9FwdParamsE,"aw",@nobits
	.sectionflags	@""
	.align	16
	.zero		1024


//--------------------- .nv.shared._ZN10layer_norm13ln_fwd_kernelINS_13Kernel_traitsIfffffjLj6144ELj1ELj1ELj8ELj16ENS_18Kernel_traits_baseILj6144EfffffjLj256EEEEELb0ELb0ELb1ELb0EEEvNS_9FwdParamsE --------------------------
	.section	.nv.shared._ZN10layer_norm13ln_fwd_kernelINS_13Kernel_traitsIfffffjLj6144ELj1ELj1ELj8ELj16ENS_18Kernel_traits_baseILj6144EfffffjLj256EEEEELb0ELb0ELb1ELb0EEEvNS_9FwdParamsE,"aw",@nobits
	.sectionflags	@""
	.align	16
	.zero		1024


//--------------------- .nv.shared._ZN10layer_norm13ln_fwd_kernelINS_13Kernel_traitsIfffffjLj6144ELj1ELj1ELj8ELj16ENS_18Kernel_traits_baseILj6144EfffffjLj256EEEEELb0ELb0ELb1ELb1EEEvNS_9FwdParamsE --------------------------
	.section	.nv.shared._ZN10layer_norm13ln_fwd_kernelINS_13Kernel_traitsIfffffjLj6144ELj1ELj1ELj8ELj16ENS_18Kernel_traits_baseILj6144EfffffjLj256EEEEELb0ELb0ELb1ELb1EEEvNS_9FwdParamsE,"aw",@nobits
	.sectionflags	@""
	.align	16
	.zero		1024


//--------------------- .nv.shared._ZN10layer_norm13ln_fwd_kernelINS_13Kernel_traitsIfffffjLj6144ELj1ELj1ELj8ELj16ENS_18Kernel_traits_baseILj6144EfffffjLj256EEEEELb0ELb1ELb0ELb0EEEvNS_9FwdParamsE --------------------------
	.section	.nv.shared._ZN10layer_norm13ln_fwd_kernelINS_13Kernel_traitsIfffffjLj6144ELj1ELj1ELj8ELj16ENS_18Kernel_traits_baseILj6144EfffffjLj256EEEEELb0ELb1ELb0ELb0EEEvNS_9FwdParamsE,"aw",@nobits
	.sectionflags	@""
	.align	16
	.zero		1024


//--------------------- .nv.shared._ZN10layer_norm13ln_fwd_kernelINS_13Kernel_traitsIfffffjLj6144ELj1ELj1ELj8ELj16ENS_18Kernel_traits_baseILj6144EfffffjLj256EEEEELb0ELb1ELb0ELb1EEEvNS_9FwdParamsE --------------------------
	.section	.nv.shared._ZN10layer_norm13ln_fwd_kernelINS_13Kernel_traitsIfffffjLj6144ELj1ELj1ELj8ELj16ENS_18Kernel_traits_baseILj6144EfffffjLj256EEEEELb0ELb1ELb0ELb1EEEvNS_9FwdParamsE,"aw",@nobits
	.sectionflags	@""
	.align	16
	.zero		1024


//--------------------- .nv.shared._ZN10layer_norm13ln_fwd_kernelINS_13Kernel_traitsIfffffjLj6144ELj1ELj1ELj8ELj16ENS_18Kernel_traits_baseILj6144EfffffjLj256EEEEELb0ELb1ELb1ELb0EEEvNS_9FwdParamsE --------------------------
	.section	.nv.shared._ZN10layer_norm13ln_fwd_kernelINS_13Kernel_traitsIfffffjLj6144ELj1ELj1ELj8ELj16ENS_18Kernel_traits_baseILj6144EfffffjLj256EEEEELb0ELb1ELb1ELb0EEEvNS_9FwdParamsE,"aw",@nobits
	.sectionflags	@""
	.align	16
	.zero		1024


//--------------------- .nv.shared._ZN10layer_norm13ln_fwd_kernelINS_13Kernel_traitsIfffffjLj6144ELj1ELj1ELj8ELj16ENS_18Kernel_traits_baseILj6144EfffffjLj256EEEEELb0ELb1ELb1ELb1EEEvNS_9FwdParamsE --------------------------
	.section	.nv.shared._ZN10layer_norm13ln_fwd_kernelINS_13Kernel_traitsIfffffjLj6144ELj1ELj1ELj8ELj16ENS_18Kernel_traits_baseILj6144EfffffjLj256EEEEELb0ELb1ELb1ELb1EEEvNS_9FwdParamsE,"aw",@nobits
	.sectionflags	@""
	.align	16
	.zero		1024


//--------------------- .nv.shared._ZN10layer_norm13ln_fwd_kernelINS_13Kernel_traitsIfffffjLj6144ELj1ELj1ELj8ELj16ENS_18Kernel_traits_baseILj6144EfffffjLj256EEEEELb1ELb0ELb0ELb0EEEvNS_9FwdParamsE --------------------------
	.section	.nv.shared._ZN10layer_norm13ln_fwd_kernelINS_13Kernel_traitsIfffffjLj6144ELj1ELj1ELj8ELj16ENS_18Kernel_traits_baseILj6144EfffffjLj256EEEEELb1ELb0ELb0ELb0EEEvNS_9FwdParamsE,"aw",@nobits
	.sectionflags	@""
	.align	16
	.zero		1024


//--------------------- .nv.shared._ZN10layer_norm13ln_fwd_kernelINS_13Kernel_traitsIfffffjLj6144ELj1ELj1ELj8ELj16ENS_18Kernel_traits_baseILj6144EfffffjLj256EEEEELb1ELb0ELb0ELb1EEEvNS_9FwdParamsE --------------------------
	.section	.nv.shared._ZN10layer_norm13ln_fwd_kernelINS_13Kernel_traitsIfffffjLj6144ELj1ELj1ELj8ELj16ENS_18Kernel_traits_baseILj6144EfffffjLj256EEEEELb1ELb0ELb0ELb1EEEvNS_9FwdParamsE,"aw",@nobits
	.sectionflags	@""
	.align	16
	.zero		1024


//--------------------- .nv.shared._ZN10layer_norm13ln_fwd_kernelINS_13Kernel_traitsIfffffjLj6144ELj1ELj1ELj8ELj16ENS_18Kernel_traits_baseILj6144EfffffjLj256EEEEELb1ELb0ELb1ELb0EEEvNS_9FwdParamsE --------------------------
	.section	.nv.shared._ZN10layer_norm13ln_fwd_kernelINS_13Kernel_traitsIfffffjLj6144ELj1ELj1ELj8ELj16ENS_18Kernel_traits_baseILj6144EfffffjLj256EEEEELb1ELb0ELb1ELb0EEEvNS_9FwdParamsE,"aw",@nobits
	.sectionflags	@""
	.align	16
	.zero		1024


//--------------------- .nv.shared._ZN10layer_norm13ln_fwd_kernelINS_13Kernel_traitsIfffffjLj6144ELj1ELj1ELj8ELj16ENS_18Kernel_traits_baseILj6144EfffffjLj256EEEEELb1ELb0ELb1ELb1EEEvNS_9FwdParamsE --------------------------
	.section	.nv.shared._ZN10layer_norm13ln_fwd_kernelINS_13Kernel_traitsIfffffjLj6144ELj1ELj1ELj8ELj16ENS_18Kernel_traits_baseILj6144EfffffjLj256EEEEELb1ELb0ELb1ELb1EEEvNS_9FwdParamsE,"aw",@nobits
	.sectionflags	@""
	.align	16
	.zero		1024


//--------------------- .nv.shared._ZN10layer_norm13ln_fwd_kernelINS_13Kernel_traitsIfffffjLj6144ELj1ELj1ELj8ELj16ENS_18Kernel_traits_baseILj6144EfffffjLj256EEEEELb1ELb1ELb0ELb0EEEvNS_9FwdParamsE --------------------------
	.section	.nv.shared._ZN10layer_norm13ln_fwd_kernelINS_13Kernel_traitsIfffffjLj6144ELj1ELj1ELj8ELj16ENS_18Kernel_traits_baseILj6144EfffffjLj256EEEEELb1ELb1ELb0ELb0EEEvNS_9FwdParamsE,"aw",@nobits
	.sectionflags	@""
	.align	16
	.zero		1024


//--------------------- .nv.shared._ZN10layer_norm13ln_fwd_kernelINS_13Kernel_traitsIfffffjLj6144ELj1ELj1ELj8ELj16ENS_18Kernel_traits_baseILj6144EfffffjLj256EEEEELb1ELb1ELb0ELb1EEEvNS_9FwdParamsE --------------------------
	.section	.nv.shared._ZN10layer_norm13ln_fwd_kernelINS_13Kernel_traitsIfffffjLj6144ELj1ELj1ELj8ELj16ENS_18Kernel_traits_baseILj6144EfffffjLj256EEEEELb1ELb1ELb0ELb1EEEvNS_9FwdParamsE,"aw",@nobits
	.sectionflags	@""
	.align	16
	.zero		1024


//--------------------- .nv.shared._ZN10layer_norm13ln_fwd_kernelINS_13Kernel_traitsIfffffjLj6144ELj1ELj1ELj8ELj16ENS_18Kernel_traits_baseILj6144EfffffjLj256EEEEELb1ELb1ELb1ELb0EEEvNS_9FwdParamsE --------------------------
	.section	.nv.shared._ZN10layer_norm13ln_fwd_kernelINS_13Kernel_traitsIfffffjLj6144ELj1ELj1ELj8ELj16ENS_18Kernel_traits_baseILj6144EfffffjLj256EEEEELb1ELb1ELb1ELb0EEEvNS_9FwdParamsE,"aw",@nobits
	.sectionflags	@""
	.align	16
	.zero		1024


//--------------------- .nv.shared._ZN10layer_norm13ln_fwd_kernelINS_13Kernel_traitsIfffffjLj6144ELj1ELj1ELj8ELj16ENS_18Kernel_traits_baseILj6144EfffffjLj256EEEEELb1ELb1ELb1ELb1EEEvNS_9FwdParamsE --------------------------
	.section	.nv.shared._ZN10layer_norm13ln_fwd_kernelINS_13Kernel_traitsIfffffjLj6144ELj1ELj1ELj8ELj16ENS_18Kernel_traits_baseILj6144EfffffjLj256EEEEELb1ELb1ELb1ELb1EEEvNS_9FwdParamsE,"aw",@nobits
	.sectionflags	@""
	.align	16
	.zero		1024


//--------------------- .nv.constant0._ZN10layer_norm13ln_fwd_kernelINS_13Kernel_traitsI13__nv_bfloat16S2_S2_S2_fjLj6144ELj1ELj1ELj8ELj16ENS_18Kernel_traits_baseILj6144ES2_S2_S2_S2_fjLj256EEEEELb0ELb0ELb0ELb0EEEvNS_9FwdParamsE --------------------------
	.section	.nv.constant0._ZN10layer_norm13ln_fwd_kernelINS_13Kernel_traitsI13__nv_bfloat16S2_S2_S2_fjLj6144ELj1ELj1ELj8ELj16ENS_18Kernel_traits_baseILj6144ES2_S2_S2_S2_fjLj256EEEEELb0ELb0ELb0ELb0EEEvNS_9FwdParamsE,"a",@progbits
	.sectionflags	@""
	.align	4
.nv.constant0._ZN10layer_norm13ln_fwd_kernelINS_13Kernel_traitsI13__nv_bfloat16S2_S2_S2_fjLj6144ELj1ELj1ELj8ELj16ENS_18Kernel_traits_baseILj6144ES2_S2_S2_S2_fjLj256EEEEELb0ELb0ELb0ELb0EEEvNS_9FwdParamsE:
	.zero		1128


//--------------------- .nv.constant0._ZN10layer_norm13ln_fwd_kernelINS_13Kernel_traitsI13__nv_bfloat16S2_S2_S2_fjLj6144ELj1ELj1ELj8ELj16ENS_18Kernel_traits_baseILj6144ES2_S2_S2_S2_fjLj256EEEEELb0ELb0ELb0ELb1EEEvNS_9FwdParamsE --------------------------
	.section	.nv.constant0._ZN10layer_norm13ln_fwd_kernelINS_13Kernel_traitsI13__nv_bfloat16S2_S2_S2_fjLj6144ELj1ELj1ELj8ELj16ENS_18Kernel_traits_baseILj6144ES2_S2_S2_S2_fjLj256EEEEELb0ELb0ELb0ELb1EEEvNS_9FwdParamsE,"a",@progbits
	.sectionflags	@""
	.align	4
.nv.constant0._ZN10layer_norm13ln_fwd_kernelINS_13Kernel_traitsI13__nv_bfloat16S2_S2_S2_fjLj6144ELj1ELj1ELj8ELj16ENS_18Kernel_traits_baseILj6144ES2_S2_S2_S2_fjLj256EEEEELb0ELb0ELb0ELb1EEEvNS_9FwdParamsE:
	.zero		1128


//--------------------- .nv.constant0._ZN10layer_norm13ln_fwd_kernelINS_13Kernel_traitsI13__nv_bfloat16S2_S2_S2_fjLj6144ELj1ELj1ELj8ELj16ENS_18Kernel_traits_baseILj6144ES2_S2_S2_S2_fjLj256EEEEELb0ELb0ELb1ELb0EEEvNS_9FwdParamsE --------------------------
	.section	.nv.constant0._ZN10layer_norm13ln_fwd_kernelINS_13Kernel_traitsI13__nv_bfloat16S2_S2_S2_fjLj6144ELj1ELj1ELj8ELj16ENS_18Kernel_traits_baseILj6144ES2_S2_S2_S2_fjLj256EEEEELb0ELb0ELb1ELb0EEEvNS_9FwdParamsE,"a",@progbits
	.sectionflags	@""
	.align	4
.nv.constant0._ZN10layer_norm13ln_fwd_kernelINS_13Kernel_traitsI13__nv_bfloat16S2_S2_S2_fjLj6144ELj1ELj1ELj8ELj16ENS_18Kernel_traits_baseILj6144ES2_S2_S2_S2_fjLj256EEEEELb0ELb0ELb1ELb0EEEvNS_9FwdParamsE:
	.zero		1128


//--------------------- .nv.constant0._ZN10layer_norm13ln_fwd_kernelINS_13Kernel_traitsI13__nv_bfloat16S2_S2_S2_fjLj6144ELj1ELj1ELj8ELj16ENS_18Kernel_traits_baseILj6144ES2_S2_S2_S2_fjLj256EEEEELb0ELb0ELb1ELb1EEEvNS_9FwdParamsE --------------------------
	.section	.nv.constant0._ZN10layer_norm13ln_fwd_kernelINS_13Kernel_traitsI13__nv_bfloat16S2_S2_S2_fjLj6144ELj1ELj1ELj8ELj16ENS_18Kernel_traits_baseILj6144ES2_S2_S2_S2_fjLj256EEEEELb0ELb0ELb1ELb1EEEvNS_9FwdParamsE,"a",@progbits
	.sectionflags	@""
	.align	4
.nv.constant0._ZN10layer_norm13ln_fwd_kernelINS_13Kernel_traitsI13__nv_bfloat16S2_S2_S2_fjLj6144ELj1ELj1ELj8ELj16ENS_18Kernel_traits_baseILj6144ES2_S2_S2_S2_fjLj256EEEEELb0ELb0ELb1ELb1EEEvNS_9FwdParamsE:
	.zero		1128


//--------------------- .nv.constant0._ZN10layer_norm13ln_fwd_kernelINS_13Kernel_traitsI13__nv_bfloat16S2_S2_S2_fjLj6144ELj1ELj1ELj8ELj16ENS_18Kernel_traits_baseILj6144ES2_S2_S2_S2_fjLj256EEEEELb0ELb1ELb0ELb0EEEvNS_9FwdParamsE --------------------------
	.section	.nv.constant0._ZN10layer_norm13ln_fwd_kernelINS_13Kernel_traitsI13__nv_bfloat16S2_S2_S2_fjLj6144ELj1ELj1ELj8ELj16ENS_18Kernel_traits_baseILj6144ES2_S2_S2_S2_fjLj256EEEEELb0ELb1ELb0ELb0EEEvNS_9FwdParamsE,"a",@progbits
	.sectionflags	@""
	.align	4
.nv.constant0._ZN10layer_norm13ln_fwd_kernelINS_13Kernel_traitsI13__nv_bfloat16S2_S2_S2_fjLj6144ELj1ELj1ELj8ELj16ENS_18Kernel_traits_baseILj6144ES2_S2_S2_S2_fjLj256EEEEELb0ELb1ELb0ELb0EEEvNS_9FwdParamsE:
	.zero		1128


//--------------------- .nv.constant0._ZN10layer_norm13ln_fwd_kernelINS_13Kernel_traitsI13__nv_bfloat16S2_S2_S2_fjLj6144ELj1ELj1ELj8ELj16ENS_18Kernel_traits_baseILj6144ES2_S2_S2_S2_fjLj256EEEEELb0ELb1ELb0ELb1EEEvNS_9FwdParamsE --------------------------
	.section	.nv.constant0._ZN10layer_norm13ln_fwd_kernelINS_13Kernel_traitsI13__nv_bfloat16S2_S2_S2_fjLj6144ELj1ELj1ELj8ELj16ENS_18Kernel_traits_baseILj6144ES2_S2_S2_S2_fjLj256EEEEELb0ELb1ELb0ELb1EEEvNS_9FwdParamsE,"a",@progbits
	.sectionflags	@""
	.align	4
.nv.constant0._ZN10layer_norm13ln_fwd_kernelINS_13Kernel_traitsI13__nv_bfloat16S2_S2_S2_fjLj6144ELj1ELj1ELj8ELj16ENS_18Kernel_traits_baseILj6144ES2_S2_S2_S2_fjLj256EEEEELb0ELb1ELb0ELb1EEEvNS_9FwdParamsE:
	.zero		1128


//--------------------- .nv.constant0._ZN10layer_norm13ln_fwd_kernelINS_13Kernel_traitsI13__nv_bfloat16S2_S2_S2_fjLj6144ELj1ELj1ELj8ELj16ENS_18Kernel_traits_baseILj6144ES2_S2_S2_S2_fjLj256EEEEELb0ELb1ELb1ELb0EEEvNS_9FwdParamsE --------------------------
	.section	.nv.constant0._ZN10layer_norm13ln_fwd_kernelINS_13Kernel_traitsI13__nv_bfloat16S2_S2_S2_fjLj6144ELj1ELj1ELj8ELj16ENS_18Kernel_traits_baseILj6144ES2_S2_S2_S2_fjLj256EEEEELb0ELb1ELb1ELb0EEEvNS_9FwdParamsE,"a",@progbits
	.sectionflags	@""
	.align	4
.nv.constant0._ZN10layer_norm13ln_fwd_kernelINS_13Kernel_traitsI13__nv_bfloat16S2_S2_S2_fjLj6144ELj1ELj1ELj8ELj16ENS_18Kernel_traits_baseILj6144ES2_S2_S2_S2_fjLj256EEEEELb0ELb1ELb1ELb0EEEvNS_9FwdParamsE:
	.zero		1128


//--------------------- .nv.constant0._ZN10layer_norm13ln_fwd_kernelINS_13Kernel_traitsI13__nv_bfloat16S2_S2_S2_fjLj6144ELj1ELj1ELj8ELj16ENS_18Kernel_traits_baseILj6144ES2_S2_S2_S2_fjLj256EEEEELb0ELb1ELb1ELb1EEEvNS_9FwdParamsE --------------------------
	.section	.nv.constant0._ZN10layer_norm13ln_fwd_kernelINS_13Kernel_traitsI13__nv_bfloat16S2_S2_S2_fjLj6144ELj1ELj1ELj8ELj16ENS_18Kernel_traits_baseILj6144ES2_S2_S2_S2_fjLj256EEEEELb0ELb1ELb1ELb1EEEvNS_9FwdParamsE,"a",@progbits
	.sectionflags	@""
	.align	4
.nv.constant0._ZN10layer_norm13ln_fwd_kernelINS_13Kernel_traitsI13__nv_bfloat16S2_S2_S2_fjLj6144ELj1ELj1ELj8ELj16ENS_18Kernel_traits_baseILj6144ES2_S2_S2_S2_fjLj256EEEEELb0ELb1ELb1ELb1EEEvNS_9FwdParamsE:
	.zero		1128


//--------------------- .nv.constant0._ZN10layer_norm13ln_fwd_kernelINS_13Kernel_traitsI13__nv_bfloat16S2_S2_S2_fjLj6144ELj1ELj1ELj8ELj16ENS_18Kernel_traits_baseILj6144ES2_S2_S2_S2_fjLj256EEEEELb1ELb0ELb0ELb0EEEvNS_9FwdParamsE --------------------------
	.section	.nv.constant0._ZN10layer_norm13ln_fwd_kernelINS_13Kernel_traitsI13__nv_bfloat16S2_S2_S2_fjLj6144ELj1ELj1ELj8ELj16ENS_18Kernel_traits_baseILj6144ES2_S2_S2_S2_fjLj256EEEEELb1ELb0ELb0ELb0EEEvNS_9FwdParamsE,"a",@progbits
	.sectionflags	@""
	.align	4
.nv.constant0._ZN10layer_norm13ln_fwd_kernelINS_13Kernel_traitsI13__nv_bfloat16S2_S2_S2_fjLj6144ELj1ELj1ELj8ELj16ENS_18Kernel_traits_baseILj6144ES2_S2_S2_S2_fjLj256EEEEELb1ELb0ELb0ELb0EEEvNS_9FwdParamsE:
	.zero		1128


//--------------------- .nv.constant0._ZN10layer_norm13ln_fwd_kernelINS_13Kernel_traitsI13__nv_bfloat16S2_S2_S2_fjLj6144ELj1ELj1ELj8ELj16ENS_18Kernel_traits_baseILj6144ES2_S2_S2_S2_fjLj256EEEEELb1ELb0ELb0ELb1EEEvNS_9FwdParamsE --------------------------
	.section	.nv.constant0._ZN10layer_norm13ln_fwd_kernelINS_13Kernel_traitsI13__nv_bfloat16S2_S2_S2_fjLj6144ELj1ELj1ELj8ELj16ENS_18Kernel_traits_baseILj6144ES2_S2_S2_S2_fjLj256EEEEELb1ELb0ELb0ELb1EEEvNS_9FwdParamsE,"a",@progbits
	.sectionflags	@""
	.align	4
.nv.constant0._ZN10layer_norm13ln_fwd_kernelINS_13Kernel_traitsI13__nv_bfloat16S2_S2_S2_fjLj6144ELj1ELj1ELj8ELj16ENS_18Kernel_traits_baseILj6144ES2_S2_S2_S2_fjLj256EEEEELb1ELb0ELb0ELb1EEEvNS_9FwdParamsE:
	.zero		1128


//--------------------- .nv.constant0._ZN10layer_norm13ln_fwd_kernelINS_13Kernel_traitsI13__nv_bfloat16S2_S2_S2_fjLj6144ELj1ELj1ELj8ELj16ENS_18Kernel_traits_baseILj6144ES2_S2_S2_S2_fjLj256EEEEELb1ELb0ELb1ELb0EEEvNS_9FwdParamsE --------------------------
	.section	.nv.constant0._ZN10layer_norm13ln_fwd_kernelINS_13Kernel_traitsI13__nv_bfloat16S2_S2_S2_fjLj6144ELj1ELj1ELj8ELj16ENS_18Kernel_traits_baseILj6144ES2_S2_S2_S2_fjLj256EEEEELb1ELb0ELb1ELb0EEEvNS_9FwdParamsE,"a",@progbits
	.sectionflags	@""
	.align	4
.nv.constant0._ZN10layer_norm13ln_fwd_kernelINS_13Kernel_traitsI13__nv_bfloat16S2_S2_S2_fjLj6144ELj1ELj1ELj8ELj16ENS_18Kernel_traits_baseILj6144ES2_S2_S2_S2_fjLj256EEEEELb1ELb0ELb1ELb0EEEvNS_9FwdParamsE:
	.zero		1128


//--------------------- .nv.constant0._ZN10layer_norm13ln_fwd_kernelINS_13Kernel_traitsI13__nv_bfloat16S2_S2_S2_fjLj6144ELj1ELj1ELj8ELj16ENS_18Kernel_traits_baseILj6144ES2_S2_S2_S2_fjLj256EEEEELb1ELb0ELb1ELb1EEEvNS_9FwdParamsE --------------------------
	.section	.nv.constant0._ZN10layer_norm13ln_fwd_kernelINS_13Kernel_traitsI13__nv_bfloat16S2_S2_S2_fjLj6144ELj1ELj1ELj8ELj16ENS_18Kernel_traits_baseILj6144ES2_S2_S2_S2_fjLj256EEEEELb1ELb0ELb1ELb1EEEvNS_9FwdParamsE,"a",@progbits
	.sectionflags	@""
	.align	4
.nv.constant0._ZN10layer_norm13ln_fwd_kernelINS_13Kernel_traitsI13__nv_bfloat16S2_S2_S2_fjLj6144ELj1ELj1ELj8ELj16ENS_18Kernel_traits_baseILj6144ES2_S2_S2_S2_fjLj256EEEEELb1ELb0ELb1ELb1EEEvNS_9FwdParamsE:
	.zero		1128


//--------------------- .nv.constant0._ZN10layer_norm13ln_fwd_kernelINS_13Kernel_traitsI13__nv_bfloat16S2_S2_S2_fjLj6144ELj1ELj1ELj8ELj16ENS_18Kernel_traits_baseILj6144ES2_S2_S2_S2_fjLj256EEEEELb1ELb1ELb0ELb0EEEvNS_9FwdParamsE --------------------------
	.section	.nv.constant0._ZN10layer_norm13ln_fwd_kernelINS_13Kernel_traitsI13__nv_bfloat16S2_S2_S2_fjLj6144ELj1ELj1ELj8ELj16ENS_18Kernel_traits_baseILj6144ES2_S2_S2_S2_fjLj256EEEEELb1ELb1ELb0ELb0EEEvNS_9FwdParamsE,"a",@progbits
	.sectionflags	@""
	.align	4
.nv.constant0._ZN10layer_norm13ln_fwd_kernelINS_13Kernel_traitsI13__nv_bfloat16S2_S2_S2_fjLj6144ELj1ELj1ELj8ELj16ENS_18Kernel_traits_baseILj6144ES2_S2_S2_S2_fjLj256EEEEELb1ELb1ELb0ELb0EEEvNS_9FwdParamsE:
	.zero		1128


//--------------------- .nv.constant0._ZN10layer_norm13ln_fwd_kernelINS_13Kernel_traitsI13__nv_bfloat16S2_S2_S2_fjLj6144ELj1ELj1ELj8ELj16ENS_18Kernel_traits_baseILj6144ES2_S2_S2_S2_fjLj256EEEEELb1ELb1ELb0ELb1EEEvNS_9FwdParamsE --------------------------
	.section	.nv.constant0._ZN10layer_norm13ln_fwd_kernelINS_13Kernel_traitsI13__nv_bfloat16S2_S2_S2_fjLj6144ELj1ELj1ELj8ELj16ENS_18Kernel_traits_baseILj6144ES2_S2_S2_S2_fjLj256EEEEELb1ELb1ELb0ELb1EEEvNS_9FwdParamsE,"a",@progbits
	.sectionflags	@""
	.align	4
.nv.constant0._ZN10layer_norm13ln_fwd_kernelINS_13Kernel_traitsI13__nv_bfloat16S2_S2_S2_fjLj6144ELj1ELj1ELj8ELj16ENS_18Kernel_traits_baseILj6144ES2_S2_S2_S2_fjLj256EEEEELb1ELb1ELb0ELb1EEEvNS_9FwdParamsE:
	.zero		1128


//--------------------- .nv.constant0._ZN10layer_norm13ln_fwd_kernelINS_13Kernel_traitsI13__nv_bfloat16S2_S2_S2_fjLj6144ELj1ELj1ELj8ELj16ENS_18Kernel_traits_baseILj6144ES2_S2_S2_S2_fjLj256EEEEELb1ELb1ELb1ELb0EEEvNS_9FwdParamsE --------------------------
	.section	.nv.constant0._ZN10layer_norm13ln_fwd_kernelINS_13Kernel_traitsI13__nv_bfloat16S2_S2_S2_fjLj6144ELj1ELj1ELj8ELj16ENS_18Kernel_traits_baseILj6144ES2_S2_S2_S2_fjLj256EEEEELb1ELb1ELb1ELb0EEEvNS_9FwdParamsE,"a",@progbits
	.sectionflags	@""
	.align	4
.nv.constant0._ZN10layer_norm13ln_fwd_kernelINS_13Kernel_traitsI13__nv_bfloat16S2_S2_S2_fjLj6144ELj1ELj1ELj8ELj16ENS_18Kernel_traits_baseILj6144ES2_S2_S2_S2_fjLj256EEEEELb1ELb1ELb1ELb0EEEvNS_9FwdParamsE:
	.zero		1128


//--------------------- .nv.constant0._ZN10layer_norm13ln_fwd_kernelINS_13Kernel_traitsI13__nv_bfloat16S2_S2_S2_fjLj6144ELj1ELj1ELj8ELj16ENS_18Kernel_traits_baseILj6144ES2_S2_S2_S2_fjLj256EEEEELb1ELb1ELb1ELb1EEEvNS_9FwdParamsE --------------------------
	.section	.nv.constant0._ZN10layer_norm13ln_fwd_kernelINS_13Kernel_traitsI13__nv_bfloat16S2_S2_S2_fjLj6144ELj1ELj1ELj8ELj16ENS_18Kernel_traits_baseILj6144ES2_S2_S2_S2_fjLj256EEEEELb1ELb1ELb1ELb1EEEvNS_9FwdParamsE,"a",@progbits
	.sectionflags	@""
	.align	4
.nv.constant0._ZN10layer_norm13ln_fwd_kernelINS_13Kernel_traitsI13__nv_bfloat16S2_S2_S2_fjLj6144ELj1ELj1ELj8ELj16ENS_18Kernel_traits_baseILj6144ES2_S2_S2_S2_fjLj256EEEEELb1ELb1ELb1ELb1EEEvNS_9FwdParamsE:
	.zero		1128


//--------------------- .nv.constant0._ZN10layer_norm13ln_fwd_kernelINS_13Kernel_traitsI6__halfS2_S2_S2_fjLj6144ELj1ELj1ELj8ELj16ENS_18Kernel_traits_baseILj6144ES2_S2_S2_S2_fjLj256EEEEELb0ELb0ELb0ELb0EEEvNS_9FwdParamsE --------------------------
	.section	.nv.constant0._ZN10layer_norm13ln_fwd_kernelINS_13Kernel_traitsI6__halfS2_S2_S2_fjLj6144ELj1ELj1ELj8ELj16ENS_18Kernel_traits_baseILj6144ES2_S2_S2_S2_fjLj256EEEEELb0ELb0ELb0ELb0EEEvNS_9FwdParamsE,"a",@progbits
	.sectionflags	@""
	.align	4
.nv.constant0._ZN10layer_norm13ln_fwd_kernelINS_13Kernel_traitsI6__halfS2_S2_S2_fjLj6144ELj1ELj1ELj8ELj16ENS_18Kernel_traits_baseILj6144ES2_S2_S2_S2_fjLj256EEEEELb0ELb0ELb0ELb0EEEvNS_9FwdParamsE:
	.zero		1128


//--------------------- .nv.constant0._ZN10layer_norm13ln_fwd_kernelINS_13Kernel_traitsI6__halfS2_S2_S2_fjLj6144ELj1ELj1ELj8ELj16ENS_18Kernel_traits_baseILj6144ES2_S2_S2_S2_fjLj256EEEEELb0ELb0ELb0ELb1EEEvNS_9FwdParamsE --------------------------
	.section	.nv.constant0._ZN10layer_norm13ln_fwd_kernelINS_13Kernel_traitsI6__halfS2_S2_S2_fjLj6144ELj1ELj1ELj8ELj16ENS_18Kernel_traits_baseILj6144ES2_S2_S2_S2_fjLj256EEEEELb0ELb0ELb0ELb1EEEvNS_9FwdParamsE,"a",@progbits
	.sectionflags	@""
	.align	4
.nv.constant0._ZN10layer_norm13ln_fwd_kernelINS_13Kernel_traitsI6__halfS2_S2_S2_fjLj6144ELj1ELj1ELj8ELj16ENS_18Kernel_traits_baseILj6144ES2_S2_S2_S2_fjLj256EEEEELb0ELb0ELb0ELb1EEEvNS_9FwdParamsE:
	.zero		1128


//--------------------- .nv.constant0._ZN10layer_norm13ln_fwd_kernelINS_13Kernel_traitsI6__halfS2_S2_S2_fjLj6144ELj1ELj1ELj8ELj16ENS_18Kernel_traits_baseILj6144ES2_S2_S2_S2_fjLj256EEEEELb0ELb0ELb1ELb0EEEvNS_9FwdParamsE --------------------------
	.section	.nv.constant0._ZN10layer_norm13ln_fwd_kernelINS_13Kernel_traitsI6__halfS2_S2_S2_fjLj6144ELj1ELj1ELj8ELj16ENS_18Kernel_traits_baseILj6144ES2_S2_S2_S2_fjLj256EEEEELb0ELb0ELb1ELb0EEEvNS_9FwdParamsE,"a",@progbits
	.sectionflags	@""
	.align	4
.nv.constant0._ZN10layer_norm13ln_fwd_kernelINS_13Kernel_traitsI6__halfS2_S2_S2_fjLj6144ELj1ELj1ELj8ELj16ENS_18Kernel_traits_baseILj6144ES2_S2_S2_S2_fjLj256EEEEELb0ELb0ELb1ELb0EEEvNS_9FwdParamsE:
	.zero		1128


//--------------------- .nv.constant0._ZN10layer_norm13ln_fwd_kernelINS_13Kernel_traitsI6__halfS2_S2_S2_fjLj6144ELj1ELj1ELj8ELj16ENS_18Kernel_traits_baseILj6144ES2_S2_S2_S2_fjLj256EEEEELb0ELb0ELb1ELb1EEEvNS_9FwdParamsE --------------------------
	.section	.nv.constant0._ZN10layer_norm13ln_fwd_kernelINS_13Kernel_traitsI6__halfS2_S2_S2_fjLj6144ELj1ELj1ELj8ELj16ENS_18Kernel_traits_baseILj6144ES2_S2_S2_S2_fjLj256EEEEELb0ELb0ELb1ELb1EEEvNS_9FwdParamsE,"a",@progbits
	.sectionflags	@""
	.align	4
.nv.constant0._ZN10layer_norm13ln_fwd_kernelINS_13Kernel_traitsI6__halfS2_S2_S2_fjLj6144ELj1ELj1ELj8ELj16ENS_18Kernel_traits_baseILj6144ES2_S2_S2_S2_fjLj256EEEEELb0ELb0ELb1ELb1EEEvNS_9FwdParamsE:
	.zero		1128


//--------------------- .nv.constant0._ZN10layer_norm13ln_fwd_kernelINS_13Kernel_traitsI6__halfS2_S2_S2_fjLj6144ELj1ELj1ELj8ELj16ENS_18Kernel_traits_baseILj6144ES2_S2_S2_S2_fjLj256EEEEELb0ELb1ELb0ELb0EEEvNS_9FwdParamsE --------------------------
	.section	.nv.constant0._ZN10layer_norm13ln_fwd_kernelINS_13Kernel_traitsI6__halfS2_S2_S2_fjLj6144ELj1ELj1ELj8ELj16ENS_18Kernel_traits_baseILj6144ES2_S2_S2_S2_fjLj256EEEEELb0ELb1ELb0ELb0EEEvNS_9FwdParamsE,"a",@progbits
	.sectionflags	@""
	.align	4
.nv.constant0._ZN10layer_norm13ln_fwd_kernelINS_13Kernel_traitsI6__halfS2_S2_S2_fjLj6144ELj1ELj1ELj8ELj16ENS_18Kernel_traits_baseILj6144ES2_S2_S2_S2_fjLj256EEEEELb0ELb1ELb0ELb0EEEvNS_9FwdParamsE:
	.zero		1128


//--------------------- .nv.constant0._ZN10layer_norm13ln_fwd_kernelINS_13Kernel_traitsI6__halfS2_S2_S2_fjLj6144ELj1ELj1ELj8ELj16ENS_18Kernel_traits_baseILj6144ES2_S2_S2_S2_fjLj256EEEEELb0ELb1ELb0ELb1EEEvNS_9FwdParamsE --------------------------
	.section	.nv.constant0._ZN10layer_norm13ln_fwd_kernelINS_13Kernel_traitsI6__halfS2_S2_S2_fjLj6144ELj1ELj1ELj8ELj16ENS_18Kernel_traits_baseILj6144ES2_S2_S2_S2_fjLj256EEEEELb0ELb1ELb0ELb1EEEvNS_9FwdParamsE,"a",@progbits
	.sectionflags	@""
	.align	4
.nv.constant0._ZN10layer_norm13ln_fwd_kernelINS_13Kernel_traitsI6__halfS2_S2_S2_fjLj6144ELj1ELj1ELj8ELj16ENS_18Kernel_traits_baseILj6144ES2_S2_S2_S2_fjLj256EEEEELb0ELb1ELb0ELb1EEEvNS_9FwdParamsE:
	.zero		1128


//--------------------- .nv.constant0._ZN10layer_norm13ln_fwd_kernelINS_13Kernel_traitsI6__halfS2_S2_S2_fjLj6144ELj1ELj1ELj8ELj16ENS_18Kernel_traits_baseILj6144ES2_S2_S2_S2_fjLj256EEEEELb0ELb1ELb1ELb0EEEvNS_9FwdParamsE --------------------------
	.section	.nv.constant0._ZN10layer_norm13ln_fwd_kernelINS_13Kernel_traitsI6__halfS2_S2_S2_fjLj6144ELj1ELj1ELj8ELj16ENS_18Kernel_traits_baseILj6144ES2_S2_S2_S2_fjLj256EEEEELb0ELb1ELb1ELb0EEEvNS_9FwdParamsE,"a",@progbits
	.sectionflags	@""
	.align	4
.nv.constant0._ZN10layer_norm13ln_fwd_kernelINS_13Kernel_traitsI6__halfS2_S2_S2_fjLj6144ELj1ELj1ELj8ELj16ENS_18Kernel_traits_baseILj6144ES2_S2_S2_S2_fjLj256EEEEELb0ELb1ELb1ELb0EEEvNS_9FwdParamsE:
	.zero		1128


//--------------------- .nv.constant0._ZN10layer_norm13ln_fwd_kernelINS_13Kernel_traitsI6__halfS2_S2_S2_fjLj6144ELj1ELj1ELj8ELj16ENS_18Kernel_traits_baseILj6144ES2_S2_S2_S2_fjLj256EEEEELb0ELb1ELb1ELb1EEEvNS_9FwdParamsE --------------------------
	.section	.nv.constant0._ZN10layer_norm13ln_fwd_kernelINS_13Kernel_traitsI6__halfS2_S2_S2_fjLj6144ELj1ELj1ELj8ELj16ENS_18Kernel_traits_baseILj6144ES2_S2_S2_S2_fjLj256EEEEELb0ELb1ELb1ELb1EEEvNS_9FwdParamsE,"a",@progbits
	.sectionflags	@""
	.align	4
.nv.constant0._ZN10layer_norm13ln_fwd_kernelINS_13Kernel_traitsI6__halfS2_S2_S2_fjLj6144ELj1ELj1ELj8ELj16ENS_18Kernel_traits_baseILj6144ES2_S2_S2_S2_fjLj256EEEEELb0ELb1ELb1ELb1EEEvNS_9FwdParamsE:
	.zero		1128


//--------------------- .nv.constant0._ZN10layer_norm13ln_fwd_kernelINS_13Kernel_traitsI6__halfS2_S2_S2_fjLj6144ELj1ELj1ELj8ELj16ENS_18Kernel_traits_baseILj6144ES2_S2_S2_S2_fjLj256EEEEELb1ELb0ELb0ELb0EEEvNS_9FwdParamsE --------------------------
	.section	.nv.constant0._ZN10layer_norm13ln_fwd_kernelINS_13Kernel_traitsI6__halfS2_S2_S2_fjLj6144ELj1ELj1ELj8ELj16ENS_18Kernel_traits_baseILj6144ES2_S2_S2_S2_fjLj256EEEEELb1ELb0ELb0ELb0EEEvNS_9FwdParamsE,"a",@progbits
	.sectionflags	@""
	.align	4
.nv.constant0._ZN10layer_norm13ln_fwd_kernelINS_13Kernel_traitsI6__halfS2_S2_S2_fjLj6144ELj1ELj1ELj8ELj16ENS_18Kernel_traits_baseILj6144ES2_S2_S2_S2_fjLj256EEEEELb1ELb0ELb0ELb0EEEvNS_9FwdParamsE:
	.zero		1128


//--------------------- .nv.constant0._ZN10layer_norm13ln_fwd_kernelINS_13Kernel_traitsI6__halfS2_S2_S2_fjLj6144ELj1ELj1ELj8ELj16ENS_18Kernel_traits_baseILj6144ES2_S2_S2_S2_fjLj256EEEEELb1ELb0ELb0ELb1EEEvNS_9FwdParamsE --------------------------
	.section	.nv.constant0._ZN10layer_norm13ln_fwd_kernelINS_13Kernel_traitsI6__halfS2_S2_S2_fjLj6144ELj1ELj1ELj8ELj16ENS_18Kernel_traits_baseILj6144ES2_S2_S2_S2_fjLj256EEEEELb1ELb0ELb0ELb1EEEvNS_9FwdParamsE,"a",@progbits
	.sectionflags	@""
	.align	4
.nv.constant0._ZN10layer_norm13ln_fwd_kernelINS_13Kernel_traitsI6__halfS2_S2_S2_fjLj6144ELj1ELj1ELj8ELj16ENS_18Kernel_traits_baseILj6144ES2_S2_S2_S2_fjLj256EEEEELb1ELb0ELb0ELb1EEEvNS_9FwdParamsE:
	.zero		1128


//--------------------- .nv.constant0._ZN10layer_norm13ln_fwd_kernelINS_13Kernel_traitsI6__halfS2_S2_S2_fjLj6144ELj1ELj1ELj8ELj16ENS_18Kernel_traits_baseILj6144ES2_S2_S2_S2_fjLj256EEEEELb1ELb0ELb1ELb0EEEvNS_9FwdParamsE --------------------------
	.section	.nv.constant0._ZN10layer_norm13ln_fwd_kernelINS_13Kernel_traitsI6__halfS2_S2_S2_fjLj6144ELj1ELj1ELj8ELj16ENS_18Kernel_traits_baseILj6144ES2_S2_S2_S2_fjLj256EEEEELb1ELb0ELb1ELb0EEEvNS_9FwdParamsE,"a",@progbits
	.sectionflags	@""
	.align	4
.nv.constant0._ZN10layer_norm13ln_fwd_kernelINS_13Kernel_traitsI6__halfS2_S2_S2_fjLj6144ELj1ELj1ELj8ELj16ENS_18Kernel_traits_baseILj6144ES2_S2_S2_S2_fjLj256EEEEELb1ELb0ELb1ELb0EEEvNS_9FwdParamsE:
	.zero		1128


//--------------------- .nv.constant0._ZN10layer_norm13ln_fwd_kernelINS_13Kernel_traitsI6__halfS2_S2_S2_fjLj6144ELj1ELj1ELj8ELj16ENS_18Kernel_traits_baseILj6144ES2_S2_S2_S2_fjLj256EEEEELb1ELb0ELb1ELb1EEEvNS_9FwdParamsE --------------------------
	.section	.nv.constant0._ZN10layer_norm13ln_fwd_kernelINS_13Kernel_traitsI6__halfS2_S2_S2_fjLj6144ELj1ELj1ELj8ELj16ENS_18Kernel_traits_baseILj6144ES2_S2_S2_S2_fjLj256EEEEELb1ELb0ELb1ELb1EEEvNS_9FwdParamsE,"a",@progbits
	.sectionflags	@""
	.align	4
.nv.constant0._ZN10layer_norm13ln_fwd_kernelINS_13Kernel_traitsI6__halfS2_S2_S2_fjLj6144ELj1ELj1ELj8ELj16ENS_18Kernel_traits_baseILj6144ES2_S2_S2_S2_fjLj256EEEEELb1ELb0ELb1ELb1EEEvNS_9FwdParamsE:
	.zero		1128


//--------------------- .nv.constant0._ZN10layer_norm13ln_fwd_kernelINS_13Kernel_traitsI6__halfS2_S2_S2_fjLj6144ELj1ELj1ELj8ELj16ENS_18Kernel_traits_baseILj6144ES2_S2_S2_S2_fjLj256EEEEELb1ELb1ELb0ELb0EEEvNS_9FwdParamsE --------------------------
	.section	.nv.constant0._ZN10layer_norm13ln_fwd_kernelINS_13Kernel_traitsI6__halfS2_S2_S2_fjLj6144ELj1ELj1ELj8ELj16ENS_18Kernel_traits_baseILj6144ES2_S2_S2_S2_fjLj256EEEEELb1ELb1ELb0ELb0EEEvNS_9FwdParamsE,"a",@progbits
	.sectionflags	@""
	.align	4
.nv.constant0._ZN10layer_norm13ln_fwd_kernelINS_13Kernel_traitsI6__halfS2_S2_S2_fjLj6144ELj1ELj1ELj8ELj16ENS_18Kernel_traits_baseILj6144ES2_S2_S2_S2_fjLj256EEEEELb1ELb1ELb0ELb0EEEvNS_9FwdParamsE:
	.zero		1128


//--------------------- .nv.constant0._ZN10layer_norm13ln_fwd_kernelINS_13Kernel_traitsI6__halfS2_S2_S2_fjLj6144ELj1ELj1ELj8ELj16ENS_18Kernel_traits_baseILj6144ES2_S2_S2_S2_fjLj256EEEEELb1ELb1ELb0ELb1EEEvNS_9FwdParamsE --------------------------
	.section	.nv.constant0._ZN10layer_norm13ln_fwd_kernelINS_13Kernel_traitsI6__halfS2_S2_S2_fjLj6144ELj1ELj1ELj8ELj16ENS_18Kernel_traits_baseILj6144ES2_S2_S2_S2_fjLj256EEEEELb1ELb1ELb0ELb1EEEvNS_9FwdParamsE,"a",@progbits
	.sectionflags	@""
	.align	4
.nv.constant0._ZN10layer_norm13ln_fwd_kernelINS_13Kernel_traitsI6__halfS2_S2_S2_fjLj6144ELj1ELj1ELj8ELj16ENS_18Kernel_traits_baseILj6144ES2_S2_S2_S2_fjLj256EEEEELb1ELb1ELb0ELb1EEEvNS_9FwdParamsE:
	.zero		1128


//--------------------- .nv.constant0._ZN10layer_norm13ln_fwd_kernelINS_13Kernel_traitsI6__halfS2_S2_S2_fjLj6144ELj1ELj1ELj8ELj16ENS_18Kernel_traits_baseILj6144ES2_S2_S2_S2_fjLj256EEEEELb1ELb1ELb1ELb0EEEvNS_9FwdParamsE --------------------------
	.section	.nv.constant0._ZN10layer_norm13ln_fwd_kernelINS_13Kernel_traitsI6__halfS2_S2_S2_fjLj6144ELj1ELj1ELj8ELj16ENS_18Kernel_traits_baseILj6144ES2_S2_S2_S2_fjLj256EEEEELb1ELb1ELb1ELb0EEEvNS_9FwdParamsE,"a",@progbits
	.sectionflags	@""
	.align	4
.nv.constant0._ZN10layer_norm13ln_fwd_kernelINS_13Kernel_traitsI6__halfS2_S2_S2_fjLj6144ELj1ELj1ELj8ELj16ENS_18Kernel_traits_baseILj6144ES2_S2_S2_S2_fjLj256EEEEELb1ELb1ELb1ELb0EEEvNS_9FwdParamsE:
	.zero		1128


//--------------------- .nv.constant0._ZN10layer_norm13ln_fwd_kernelINS_13Kernel_traitsI6__halfS2_S2_S2_fjLj6144ELj1ELj1ELj8ELj16ENS_18Kernel_traits_baseILj6144ES2_S2_S2_S2_fjLj256EEEEELb1ELb1ELb1ELb1EEEvNS_9FwdParamsE --------------------------
	.section	.nv.constant0._ZN10layer_norm13ln_fwd_kernelINS_13Kernel_traitsI6__halfS2_S2_S2_fjLj6144ELj1ELj1ELj8ELj16ENS_18Kernel_traits_baseILj6144ES2_S2_S2_S2_fjLj256EEEEELb1ELb1ELb1ELb1EEEvNS_9FwdParamsE,"a",@progbits
	.sectionflags	@""
	.align	4
.nv.constant0._ZN10layer_norm13ln_fwd_kernelINS_13Kernel_traitsI6__halfS2_S2_S2_fjLj6144ELj1ELj1ELj8ELj16ENS_18Kernel_traits_baseILj6144ES2_S2_S2_S2_fjLj256EEEEELb1ELb1ELb1ELb1EEEvNS_9FwdParamsE:
	.zero		1128


//--------------------- .nv.constant0._ZN10layer_norm13ln_fwd_kernelINS_13Kernel_traitsIf13__nv_bfloat16S2_S2_fjLj6144ELj1ELj1ELj8ELj16ENS_18Kernel_traits_baseILj6144EfS2_S2_S2_fjLj256EEEEELb0ELb0ELb0ELb0EEEvNS_9FwdParamsE --------------------------
	.section	.nv.constant0._ZN10layer_norm13ln_fwd_kernelINS_13Kernel_traitsIf13__nv_bfloat16S2_S2_fjLj6144ELj1ELj1ELj8ELj16ENS_18Kernel_traits_baseILj6144EfS2_S2_S2_fjLj256EEEEELb0ELb0ELb0ELb0EEEvNS_9FwdParamsE,"a",@progbits
	.sectionflags	@""
	.align	4
.nv.constant0._ZN10layer_norm13ln_fwd_kernelINS_13Kernel_traitsIf13__nv_bfloat16S2_S2_fjLj6144ELj1ELj1ELj8ELj16ENS_18Kernel_traits_baseILj6144EfS2_S2_S2_fjLj256EEEEELb0ELb0ELb0ELb0EEEvNS_9FwdParamsE:
	.zero		1128


//--------------------- .nv.constant0._ZN10layer_norm13ln_fwd_kernelINS_13Kernel_traitsIf13__nv_bfloat16S2_S2_fjLj6144ELj1ELj1ELj8ELj16ENS_18Kernel_traits_baseILj6144EfS2_S2_S2_fjLj256EEEEELb0ELb0ELb0ELb1EEEvNS_9FwdParamsE --------------------------
	.section	.nv.constant0._ZN10layer_norm13ln_fwd_kernelINS_13Kernel_traitsIf13__nv_bfloat16S2_S2_fjLj6144ELj1ELj1ELj8ELj16ENS_18Kernel_traits_baseILj6144EfS2_S2_S2_fjLj256EEEEELb0ELb0ELb0ELb1EEEvNS_9FwdParamsE,"a",@progbits
	.sectionflags	@""
	.align	4
.nv.constant0._ZN10layer_norm13ln_fwd_kernelINS_13Kernel_traitsIf13__nv_bfloat16S2_S2_fjLj6144ELj1ELj1ELj8ELj16ENS_18Kernel_traits_baseILj6144EfS2_S2_S2_fjLj256EEEEELb0ELb0ELb0ELb1EEEvNS_9FwdParamsE:
	.zero		1128


//--------------------- .nv.constant0._ZN10layer_norm13ln_fwd_kernelINS_13Kernel_traitsIf13__nv_bfloat16S2_S2_fjLj6144ELj1ELj1ELj8ELj16ENS_18Kernel_traits_baseILj6144EfS2_S2_S2_fjLj256EEEEELb0ELb0ELb1ELb0EEEvNS_9FwdParamsE --------------------------
	.section	.nv.constant0._ZN10layer_norm13ln_fwd_kernelINS_13Kernel_traitsIf13__nv_bfloat16S2_S2_fjLj6144ELj1ELj1ELj8ELj16ENS_18Kernel_traits_baseILj6144EfS2_S2_S2_fjLj256EEEEELb0ELb0ELb1ELb0EEEvNS_9FwdParamsE,"a",@progbits
	.sectionflags	@""
	.align	4
.nv.constant0._ZN10layer_norm13ln_fwd_kernelINS_13Kernel_traitsIf13__nv_bfloat16S2_S2_fjLj6144ELj1ELj1ELj8ELj16ENS_18Kernel_traits_baseILj6144EfS2_S2_S2_fjLj256EEEEELb0ELb0ELb1ELb0EEEvNS_9FwdParamsE:
	.zero		1128


//--------------------- .nv.constant0._ZN10layer_norm13ln_fwd_kernelINS_13Kernel_traitsIf13__nv_bfloat16S2_S2_fjLj6144ELj1ELj1ELj8ELj16ENS_18Kernel_traits_baseILj6144EfS2_S2_S2_fjLj256EEEEELb0ELb0ELb1ELb1EEEvNS_9FwdParamsE --------------------------
	.section	.nv.constant0._ZN10layer_norm13ln_fwd_kernelINS_13Kernel_traitsIf13__nv_bfloat16S2_S2_fjLj6144ELj1ELj1ELj8ELj16ENS_18Kernel_traits_baseILj6144EfS2_S2_S2_fjLj256EEEEELb0ELb0ELb1ELb1EEEvNS_9FwdParamsE,"a",@progbits
	.sectionflags	@""
	.align	4
.nv.constant0._ZN10layer_norm13ln_fwd_kernelINS_13Kernel_traitsIf13__nv_bfloat16S2_S2_fjLj6144ELj1ELj1ELj8ELj16ENS_18Kernel_traits_baseILj6144EfS2_S2_S2_fjLj256EEEEELb0ELb0ELb1ELb1EEEvNS_9FwdParamsE:
	.zero		1128


//--------------------- .nv.constant0._ZN10layer_norm13ln_fwd_kernelINS_13Kernel_traitsIf13__nv_bfloat16S2_S2_fjLj6144ELj1ELj1ELj8ELj16ENS_18Kernel_traits_baseILj6144EfS2_S2_S2_fjLj256EEEEELb0ELb1ELb0ELb0EEEvNS_9FwdParamsE --------------------------
	.section	.nv.constant0._ZN10layer_norm13ln_fwd_kernelINS_13Kernel_traitsIf13__nv_bfloat16S2_S2_fjLj6144ELj1ELj1ELj8ELj16ENS_18Kernel_traits_baseILj6144EfS2_S2_S2_fjLj256EEEEELb0ELb1ELb0ELb0EEEvNS_9FwdParamsE,"a",@progbits
	.sectionflags	@""
	.align	4
.nv.constant0._ZN10layer_norm13ln_fwd_kernelINS_13Kernel_traitsIf13__nv_bfloat16S2_S2_fjLj6144ELj1ELj1ELj8ELj16ENS_18Kernel_traits_baseILj6144EfS2_S2_S2_fjLj256EEEEELb0ELb1ELb0ELb0EEEvNS_9FwdParamsE:
	.zero		1128


//--------------------- .nv.constant0._ZN10layer_norm13ln_fwd_kernelINS_13Kernel_traitsIf13__nv_bfloat16S2_S2_fjLj6144ELj1ELj1ELj8ELj16ENS_18Kernel_traits_baseILj6144EfS2_S2_S2_fjLj256EEEEELb0ELb1ELb0ELb1EEEvNS_9FwdParamsE --------------------------
	.section	.nv.constant0._ZN10layer_norm13ln_fwd_kernelINS_13Kernel_traitsIf13__nv_bfloat16S2_S2_fjLj6144ELj1ELj1ELj8ELj16ENS_18Kernel_traits_baseILj6144EfS2_S2_S2_fjLj256EEEEELb0ELb1ELb0ELb1EEEvNS_9FwdParamsE,"a",@progbits
	.sectionflags	@""
	.align	4
.nv.constant0._ZN10layer_norm13ln_fwd_kernelINS_13Kernel_traitsIf13__nv_bfloat16S2_S2_fjLj6144ELj1ELj1ELj8ELj16ENS_18Kernel_traits_baseILj6144EfS2_S2_S2_fjLj256EEEEELb0ELb1ELb0ELb1EEEvNS_9FwdParamsE:
	.zero		1128


//--------------------- .nv.constant0._ZN10layer_norm13ln_fwd_kernelINS_13Kernel_traitsIf13__nv_bfloat16S2_S2_fjLj6144ELj1ELj1ELj8ELj16ENS_18Kernel_traits_baseILj6144EfS2_S2_S2_fjLj256EEEEELb0ELb1ELb1ELb0EEEvNS_9FwdParamsE --------------------------
	.section	.nv.constant0._ZN10layer_norm13ln_fwd_kernelINS_13Kernel_traitsIf13__nv_bfloat16S2_S2_fjLj6144ELj1ELj1ELj8ELj16ENS_18Kernel_traits_baseILj6144EfS2_S2_S2_fjLj256EEEEELb0ELb1ELb1ELb0EEEvNS_9FwdParamsE,"a",@progbits
	.sectionflags	@""
	.align	4
.nv.constant0._ZN10layer_norm13ln_fwd_kernelINS_13Kernel_traitsIf13__nv_bfloat16S2_S2_fjLj6144ELj1ELj1ELj8ELj16ENS_18Kernel_traits_baseILj6144EfS2_S2_S2_fjLj256EEEEELb0ELb1ELb1ELb0EEEvNS_9FwdParamsE:
	.zero		1128


//--------------------- .nv.constant0._ZN10layer_norm13ln_fwd_kernelINS_13Kernel_traitsIf13__nv_bfloat16S2_S2_fjLj6144ELj1ELj1ELj8ELj16ENS_18Kernel_traits_baseILj6144EfS2_S2_S2_fjLj256EEEEELb0ELb1ELb1ELb1EEEvNS_9FwdParamsE --------------------------
	.section	.nv.constant0._ZN10layer_norm13ln_fwd_kernelINS_13Kernel_traitsIf13__nv_bfloat16S2_S2_fjLj6144ELj1ELj1ELj8ELj16ENS_18Kernel_traits_baseILj6144EfS2_S2_S2_fjLj256EEEEELb0ELb1ELb1ELb1EEEvNS_9FwdParamsE,"a",@progbits
	.sectionflags	@""
	.align	4
.nv.constant0._ZN10layer_norm13ln_fwd_kernelINS_13Kernel_traitsIf13__nv_bfloat16S2_S2_fjLj6144ELj1ELj1ELj8ELj16ENS_18Kernel_traits_baseILj6144EfS2_S2_S2_fjLj256EEEEELb0ELb1ELb1ELb1EEEvNS_9FwdParamsE:
	.zero		1128


//--------------------- .nv.constant0._ZN10layer_norm13ln_fwd_kernelINS_13Kernel_traitsIf13__nv_bfloat16S2_S2_fjLj6144ELj1ELj1ELj8ELj16ENS_18Kernel_traits_baseILj6144EfS2_S2_S2_fjLj256EEEEELb1ELb0ELb0ELb0EEEvNS_9FwdParamsE --------------------------
	.section	.nv.constant0._ZN10layer_norm13ln_fwd_kernelINS_13Kernel_traitsIf13__nv_bfloat16S2_S2_fjLj6144ELj1ELj1ELj8ELj16ENS_18Kernel_traits_baseILj6144EfS2_S2_S2_fjLj256EEEEELb1ELb0ELb0ELb0EEEvNS_9FwdParamsE,"a",@progbits
	.sectionflags	@""
	.align	4
.nv.constant0._ZN10layer_norm13ln_fwd_kernelINS_13Kernel_traitsIf13__nv_bfloat16S2_S2_fjLj6144ELj1ELj1ELj8ELj16ENS_18Kernel_traits_baseILj6144EfS2_S2_S2_fjLj256EEEEELb1ELb0ELb0ELb0EEEvNS_9FwdParamsE:
	.zero		1128


//--------------------- .nv.constant0._ZN10layer_norm13ln_fwd_kernelINS_13Kernel_traitsIf13__nv_bfloat16S2_S2_fjLj6144ELj1ELj1ELj8ELj16ENS_18Kernel_traits_baseILj6144EfS2_S2_S2_fjLj256EEEEELb1ELb0ELb0ELb1EEEvNS_9FwdParamsE --------------------------
	.section	.nv.constant0._ZN10layer_norm13ln_fwd_kernelINS_13Kernel_traitsIf13__nv_bfloat16S2_S2_fjLj6144ELj1ELj1ELj8ELj16ENS_18Kernel_traits_baseILj6144EfS2_S2_S2_fjLj256EEEEELb1ELb0ELb0ELb1EEEvNS_9FwdParamsE,"a",@progbits
	.sectionflags	@""
	.align	4
.nv.constant0._ZN10layer_norm13ln_fwd_kernelINS_13Kernel_traitsIf13__nv_bfloat16S2_S2_fjLj6144ELj1ELj1ELj8ELj16ENS_18Kernel_traits_baseILj6144EfS2_S2_S2_fjLj256EEEEELb1ELb0ELb0ELb1EEEvNS_9FwdParamsE:
	.zero		1128


//--------------------- .nv.constant0._ZN10layer_norm13ln_fwd_kernelINS_13Kernel_traitsIf13__nv_bfloat16S2_S2_fjLj6144ELj1ELj1ELj8ELj16ENS_18Kernel_traits_baseILj6144EfS2_S2_S2_fjLj256EEEEELb1ELb0ELb1ELb0EEEvNS_9FwdParamsE --------------------------
	.section	.nv.constant0._ZN10layer_norm13ln_fwd_kernelINS_13Kernel_traitsIf13__nv_bfloat16S2_S2_fjLj6144ELj1ELj1ELj8ELj16ENS_18Kernel_traits_baseILj6144EfS2_S2_S2_fjLj256EEEEELb1ELb0ELb1ELb0EEEvNS_9FwdParamsE,"a",@progbits
	.sectionflags	@""
	.align	4
.nv.constant0._ZN10layer_norm13ln_fwd_kernelINS_13Kernel_traitsIf13__nv_bfloat16S2_S2_fjLj6144ELj1ELj1ELj8ELj16ENS_18Kernel_traits_baseILj6144EfS2_S2_S2_fjLj256EEEEELb1ELb0ELb1ELb0EEEvNS_9FwdParamsE:
	.zero		1128


//--------------------- .nv.constant0._ZN10layer_norm13ln_fwd_kernelINS_13Kernel_traitsIf13__nv_bfloat16S2_S2_fjLj6144ELj1ELj1ELj8ELj16ENS_18Kernel_traits_baseILj6144EfS2_S2_S2_fjLj256EEEEELb1ELb0ELb1ELb1EEEvNS_9FwdParamsE --------------------------
	.section	.nv.constant0._ZN10layer_norm13ln_fwd_kernelINS_13Kernel_traitsIf13__nv_bfloat16S2_S2_fjLj6144ELj1ELj1ELj8ELj16ENS_18Kernel_traits_baseILj6144EfS2_S2_S2_fjLj256EEEEELb1ELb0ELb1ELb1EEEvNS_9FwdParamsE,"a",@progbits
	.sectionflags	@""
	.align	4
.nv.constant0._ZN10layer_norm13ln_fwd_kernelINS_13Kernel_traitsIf13__nv_bfloat16S2_S2_fjLj6144ELj1ELj1ELj8ELj16ENS_18Kernel_traits_baseILj6144EfS2_S2_S2_fjLj256EEEEELb1ELb0ELb1ELb1EEEvNS_9FwdParamsE:
	.zero		1128


//--------------------- .nv.constant0._ZN10layer_norm13ln_fwd_kernelINS_13Kernel_traitsIf13__nv_bfloat16S2_S2_fjLj6144ELj1ELj1ELj8ELj16ENS_18Kernel_traits_baseILj6144EfS2_S2_S2_fjLj256EEEEELb1ELb1ELb0ELb0EEEvNS_9FwdParamsE --------------------------
	.section	.nv.constant0._ZN10layer_norm13ln_fwd_kernelINS_13Kernel_traitsIf13__nv_bfloat16S2_S2_fjLj6144ELj1ELj1ELj8ELj16ENS_18Kernel_traits_baseILj6144EfS2_S2_S2_fjLj256EEEEELb1ELb1ELb0ELb0EEEvNS_9FwdParamsE,"a",@progbits
	.sectionflags	@""
	.align	4
.nv.constant0._ZN10layer_norm13ln_fwd_kernelINS_13Kernel_traitsIf13__nv_bfloat16S2_S2_fjLj6144ELj1ELj1ELj8ELj16ENS_18Kernel_traits_baseILj6144EfS2_S2_S2_fjLj256EEEEELb1ELb1ELb0ELb0EEEvNS_9FwdParamsE:
	.zero		1128


//--------------------- .nv.constant0._ZN10layer_norm13ln_fwd_kernelINS_13Kernel_traitsIf13__nv_bfloat16S2_S2_fjLj6144ELj1ELj1ELj8ELj16ENS_18Kernel_traits_baseILj6144EfS2_S2_S2_fjLj256EEEEELb1ELb1ELb0ELb1EEEvNS_9FwdParamsE --------------------------
	.section	.nv.constant0._ZN10layer_norm13ln_fwd_kernelINS_13Kernel_traitsIf13__nv_bfloat16S2_S2_fjLj6144ELj1ELj1ELj8ELj16ENS_18Kernel_traits_baseILj6144EfS2_S2_S2_fjLj256EEEEELb1ELb1ELb0ELb1EEEvNS_9FwdParamsE,"a",@progbits
	.sectionflags	@""
	.align	4
.nv.constant0._ZN10layer_norm13ln_fwd_kernelINS_13Kernel_traitsIf13__nv_bfloat16S2_S2_fjLj6144ELj1ELj1ELj8ELj16ENS_18Kernel_traits_baseILj6144EfS2_S2_S2_fjLj256EEEEELb1ELb1ELb0ELb1EEEvNS_9FwdParamsE:
	.zero		1128


//--------------------- .nv.constant0._ZN10layer_norm13ln_fwd_kernelINS_13Kernel_traitsIf13__nv_bfloat16S2_S2_fjLj6144ELj1ELj1ELj8ELj16ENS_18Kernel_traits_baseILj6144EfS2_S2_S2_fjLj256EEEEELb1ELb1ELb1ELb0EEEvNS_9FwdParamsE --------------------------
	.section	.nv.constant0._ZN10layer_norm13ln_fwd_kernelINS_13Kernel_traitsIf13__nv_bfloat16S2_S2_fjLj6144ELj1ELj1ELj8ELj16ENS_18Kernel_traits_baseILj6144EfS2_S2_S2_fjLj256EEEEELb1ELb1ELb1ELb0EEEvNS_9FwdParamsE,"a",@progbits
	.sectionflags	@""
	.align	4
.nv.constant0._ZN10layer_norm13ln_fwd_kernelINS_13Kernel_traitsIf13__nv_bfloat16S2_S2_fjLj6144ELj1ELj1ELj8ELj16ENS_18Kernel_traits_baseILj6144EfS2_S2_S2_fjLj256EEEEELb1ELb1ELb1ELb0EEEvNS_9FwdParamsE:
	.zero		1128


//--------------------- .nv.constant0._ZN10layer_norm13ln_fwd_kernelINS_13Kernel_traitsIf13__nv_bfloat16S2_S2_fjLj6144ELj1ELj1ELj8ELj16ENS_18Kernel_traits_baseILj6144EfS2_S2_S2_fjLj256EEEEELb1ELb1ELb1ELb1EEEvNS_9FwdParamsE --------------------------
	.section	.nv.constant0._ZN10layer_norm13ln_fwd_kernelINS_13Kernel_traitsIf13__nv_bfloat16S2_S2_fjLj6144ELj1ELj1ELj8ELj16ENS_18Kernel_traits_baseILj6144EfS2_S2_S2_fjLj256EEEEELb1ELb1ELb1ELb1EEEvNS_9FwdParamsE,"a",@progbits
	.sectionflags	@""
	.align	4
.nv.constant0._ZN10layer_norm13ln_fwd_kernelINS_13Kernel_traitsIf13__nv_bfloat16S2_S2_fjLj6144ELj1ELj1ELj8ELj16ENS_18Kernel_traits_baseILj6144EfS2_S2_S2_fjLj256EEEEELb1ELb1ELb1ELb1EEEvNS_9FwdParamsE:
	.zero		1128


//--------------------- .nv.constant0._ZN10layer_norm13ln_fwd_kernelINS_13Kernel_traitsI13__nv_bfloat16S2_fS2_fjLj6144ELj1ELj1ELj8ELj16ENS_18Kernel_traits_baseILj6144ES2_S2_fS2_fjLj256EEEEELb0ELb0ELb0ELb0EEEvNS_9FwdParamsE --------------------------
	.section	.nv.constant0._ZN10layer_norm13ln_fwd_kernelINS_13Kernel_traitsI13__nv_bfloat16S2_fS2_fjLj6144ELj1ELj1ELj8ELj16ENS_18Kernel_traits_baseILj6144ES2_S2_fS2_fjLj256EEEEELb0ELb0ELb0ELb0EEEvNS_9FwdParamsE,"a",@progbits
	.sectionflags	@""
	.align	4
.nv.constant0._ZN10layer_norm13ln_fwd_kernelINS_13Kernel_traitsI13__nv_bfloat16S2_fS2_fjLj6144ELj1ELj1ELj8ELj16ENS_18Kernel_traits_baseILj6144ES2_S2_fS2_fjLj256EEEEELb0ELb0ELb0ELb0EEEvNS_9FwdParamsE:
	.zero		1128


//--------------------- .nv.constant0._ZN10layer_norm13ln_fwd_kernelINS_13Kernel_traitsI13__nv_bfloat16S2_fS2_fjLj6144ELj1ELj1ELj8ELj16ENS_18Kernel_traits_baseILj6144ES2_S2_fS2_fjLj256EEEEELb0ELb0ELb0ELb1EEEvNS_9FwdParamsE --------------------------
	.section	.nv.constant0._ZN10layer_norm13ln_fwd_kernelINS_13Kernel_traitsI13__nv_bfloat16S2_fS2_fjLj6144ELj1ELj1ELj8ELj16ENS_18Kernel_traits_baseILj6144ES2_S2_fS2_fjLj256EEEEELb0ELb0ELb0ELb1EEEvNS_9FwdParamsE,"a",@progbits
	.sectionflags	@""
	.align	4
.nv.constant0._ZN10layer_norm13ln_fwd_kernelINS_13Kernel_traitsI13__nv_bfloat16S2_fS2_fjLj6144ELj1ELj1ELj8ELj16ENS_18Kernel_traits_baseILj6144ES2_S2_fS2_fjLj256EEEEELb0ELb0ELb0ELb1EEEvNS_9FwdParamsE:
	.zero		1128


//--------------------- .nv.constant0._ZN10layer_norm13ln_fwd_kernelINS_13Kernel_traitsI13__nv_bfloat16S2_fS2_fjLj6144ELj1ELj1ELj8ELj16ENS_18Kernel_traits_baseILj6144ES2_S2_fS2_fjLj256EEEEELb0ELb0ELb1ELb0EEEvNS_9FwdParamsE --------------------------
	.section	.nv.constant0._ZN10layer_norm13ln_fwd_kernelINS_13Kernel_traitsI13__nv_bfloat16S2_fS2_fjLj6144ELj1ELj1ELj8ELj16ENS_18Kernel_traits_baseILj6144ES2_S2_fS2_fjLj256EEEEELb0ELb0ELb1ELb0EEEvNS_9FwdParamsE,"a",@progbits
	.sectionflags	@""
	.align	4
.nv.constant0._ZN10layer_norm13ln_fwd_kernelINS_13Kernel_traitsI13__nv_bfloat16S2_fS2_fjLj6144ELj1ELj1ELj8ELj16ENS_18Kernel_traits_baseILj6144ES2_S2_fS2_fjLj256EEEEELb0ELb0ELb1ELb0EEEvNS_9FwdParamsE:
	.zero		1128


//--------------------- .nv.constant0._ZN10layer_norm13ln_fwd_kernelINS_13Kernel_traitsI13__nv_bfloat16S2_fS2_fjLj6144ELj1ELj1ELj8ELj16ENS_18Kernel_traits_baseILj6144ES2_S2_fS2_fjLj256EEEEELb0ELb0ELb1ELb1EEEvNS_9FwdParamsE --------------------------
	.section	.nv.constant0._ZN10layer_norm13ln_fwd_kernelINS_13Kernel_traitsI13__nv_bfloat16S2_fS2_fjLj6144ELj1ELj1ELj8ELj16ENS_18Kernel_traits_baseILj6144ES2_S2_fS2_fjLj256EEEEELb0ELb0ELb1ELb1EEEvNS_9FwdParamsE,"a",@progbits
	.sectionflags	@""
	.align	4
.nv.constant0._ZN10layer_norm13ln_fwd_kernelINS_13Kernel_traitsI13__nv_bfloat16S2_fS2_fjLj6144ELj1ELj1ELj8ELj16ENS_18Kernel_traits_baseILj6144ES2_S2_fS2_fjLj256EEEEELb0ELb0ELb1ELb1EEEvNS_9FwdParamsE:
	.zero		1128


//--------------------- .nv.constant0._ZN10layer_norm13ln_fwd_kernelINS_13Kernel_traitsI13__nv_bfloat16S2_fS2_fjLj6144ELj1ELj1ELj8ELj16ENS_18Kernel_traits_baseILj6144ES2_S2_fS2_fjLj256EEEEELb0ELb1ELb0ELb0EEEvNS_9FwdParamsE --------------------------
	.section	.nv.constant0._ZN10layer_norm13ln_fwd_kernelINS_13Kernel_traitsI13__nv_bfloat16S2_fS2_fjLj6144ELj1ELj1ELj8ELj16ENS_18Kernel_traits_baseILj6144ES2_S2_fS2_fjLj256EEEEELb0ELb1ELb0ELb0EEEvNS_9FwdParamsE,"a",@progbits
	.sectionflags	@""
	.align	4
.nv.constant0._ZN10layer_norm13ln_fwd_kernelINS_13Kernel_traitsI13__nv_bfloat16S2_fS2_fjLj6144ELj1ELj1ELj8ELj16ENS_18Kernel_traits_baseILj6144ES2_S2_fS2_fjLj256EEEEELb0ELb1ELb0ELb0EEEvNS_9FwdParamsE:
	.zero		1128


//--------------------- .nv.constant0._ZN10layer_norm13ln_fwd_kernelINS_13Kernel_traitsI13__nv_bfloat16S2_fS2_fjLj6144ELj1ELj1ELj8ELj16ENS_18Kernel_traits_baseILj6144ES2_S2_fS2_fjLj256EEEEELb0ELb1ELb0ELb1EEEvNS_9FwdParamsE --------------------------
	.section	.nv.constant0._ZN10layer_norm13ln_fwd_kernelINS_13Kernel_traitsI13__nv_bfloat16S2_fS2_fjLj6144ELj1ELj1ELj8ELj16ENS_18Kernel_traits_baseILj6144ES2_S2_fS2_fjLj256EEEEELb0ELb1ELb0ELb1EEEvNS_9FwdParamsE,"a",@progbits
	.sectionflags	@""
	.align	4
.nv.constant0._ZN10layer_norm13ln_fwd_kernelINS_13Kernel_traitsI13__nv_bfloat16S2_fS2_fjLj6144ELj1ELj1ELj8ELj16ENS_18Kernel_traits_baseILj6144ES2_S2_fS2_fjLj256EEEEELb0ELb1ELb0ELb1EEEvNS_9FwdParamsE:
	.zero		1128


//--------------------- .nv.constant0._ZN10layer_norm13ln_fwd_kernelINS_13Kernel_traitsI13__nv_bfloat16S2_fS2_fjLj6144ELj1ELj1ELj8ELj16ENS_18Kernel_traits_baseILj6144ES2_S2_fS2_fjLj256EEEEELb0ELb1ELb1ELb0EEEvNS_9FwdParamsE --------------------------
	.section	.nv.constant0._ZN10layer_norm13ln_fwd_kernelINS_13Kernel_traitsI13__nv_bfloat16S2_fS2_fjLj6144ELj1ELj1ELj8ELj16ENS_18Kernel_traits_baseILj6144ES2_S2_fS2_fjLj256EEEEELb0ELb1ELb1ELb0EEEvNS_9FwdParamsE,"a",@progbits
	.sectionflags	@""
	.align	4
.nv.constant0._ZN10layer_norm13ln_fwd_kernelINS_13Kernel_traitsI13__nv_bfloat16S2_fS2_fjLj6144ELj1ELj1ELj8ELj16ENS_18Kernel_traits_baseILj6144ES2_S2_fS2_fjLj256EEEEELb0ELb1ELb1ELb0EEEvNS_9FwdParamsE:
	.zero		1128


//--------------------- .nv.constant0._ZN10layer_norm13ln_fwd_kernelINS_13Kernel_traitsI13__nv_bfloat16S2_fS2_fjLj6144ELj1ELj1ELj8ELj16ENS_18Kernel_traits_baseILj6144ES2_S2_fS2_fjLj256EEEEELb0ELb1ELb1ELb1EEEvNS_9FwdParamsE --------------------------
	.section	.nv.constant0._ZN10layer_norm13ln_fwd_kernelINS_13Kernel_traitsI13__nv_bfloat16S2_fS2_fjLj6144ELj1ELj1ELj8ELj16ENS_18Kernel_traits_baseILj6144ES2_S2_fS2_fjLj256EEEEELb0ELb1ELb1ELb1EEEvNS_9FwdParamsE,"a",@progbits
	.sectionflags	@""
	.align	4
.nv.constant0._ZN10layer_norm13ln_fwd_kernelINS_13Kernel_traitsI13__nv_bfloat16S2_fS2_fjLj6144ELj1ELj1ELj8ELj16ENS_18Kernel_traits_baseILj6144ES2_S2_fS2_fjLj256EEEEELb0ELb1ELb1ELb1EEEvNS_9FwdParamsE:
	.zero		1128


//--------------------- .nv.constant0._ZN10layer_norm13ln_fwd_kernelINS_13Kernel_traitsI13__nv_bfloat16S2_fS2_fjLj6144ELj1ELj1ELj8ELj16ENS_18Kernel_traits_baseILj6144ES2_S2_fS2_fjLj256EEEEELb1ELb0ELb0ELb0EEEvNS_9FwdParamsE --------------------------
	.section	.nv.constant0._ZN10layer_norm13ln_fwd_kernelINS_13Kernel_traitsI13__nv_bfloat16S2_fS2_fjLj6144ELj1ELj1ELj8ELj16ENS_18Kernel_traits_baseILj6144ES2_S2_fS2_fjLj256EEEEELb1ELb0ELb0ELb0EEEvNS_9FwdParamsE,"a",@progbits
	.sectionflags	@""
	.align	4
.nv.constant0._ZN10layer_norm13ln_fwd_kernelINS_13Kernel_traitsI13__nv_bfloat16S2_fS2_fjLj6144ELj1ELj1ELj8ELj16ENS_18Kernel_traits_baseILj6144ES2_S2_fS2_fjLj256EEEEELb1ELb0ELb0ELb0EEEvNS_9FwdParamsE:
	.zero		1128


//--------------------- .nv.constant0._ZN10layer_norm13ln_fwd_kernelINS_13Kernel_traitsI13__nv_bfloat16S2_fS2_fjLj6144ELj1ELj1ELj8ELj16ENS_18Kernel_traits_baseILj6144ES2_S2_fS2_fjLj256EEEEELb1ELb0ELb0ELb1EEEvNS_9FwdParamsE --------------------------
	.section	.nv.constant0._ZN10layer_norm13ln_fwd_kernelINS_13Kernel_traitsI13__nv_bfloat16S2_fS2_fjLj6144ELj1ELj1ELj8ELj16ENS_18Kernel_traits_baseILj6144ES2_S2_fS2_fjLj256EEEEELb1ELb0ELb0ELb1EEEvNS_9FwdParamsE,"a",@progbits
	.sectionflags	@""
	.align	4
.nv.constant0._ZN10layer_norm13ln_fwd_kernelINS_13Kernel_traitsI13__nv_bfloat16S2_fS2_fjLj6144ELj1ELj1ELj8ELj16ENS_18Kernel_traits_baseILj6144ES2_S2_fS2_fjLj256EEEEELb1ELb0ELb0ELb1EEEvNS_9FwdParamsE:
	.zero		1128


//--------------------- .nv.constant0._ZN10layer_norm13ln_fwd_kernelINS_13Kernel_traitsI13__nv_bfloat16S2_fS2_fjLj6144ELj1ELj1ELj8ELj16ENS_18Kernel_traits_baseILj6144ES2_S2_fS2_fjLj256EEEEELb1ELb0ELb1ELb0EEEvNS_9FwdParamsE --------------------------
	.section	.nv.constant0._ZN10layer_norm13ln_fwd_kernelINS_13Kernel_traitsI13__nv_bfloat16S2_fS2_fjLj6144ELj1ELj1ELj8ELj16ENS_18Kernel_traits_baseILj6144ES2_S2_fS2_fjLj256EEEEELb1ELb0ELb1ELb0EEEvNS_9FwdParamsE,"a",@progbits
	.sectionflags	@""
	.align	4
.nv.constant0._ZN10layer_norm13ln_fwd_kernelINS_13Kernel_traitsI13__nv_bfloat16S2_fS2_fjLj6144ELj1ELj1ELj8ELj16ENS_18Kernel_traits_baseILj6144ES2_S2_fS2_fjLj256EEEEELb1ELb0ELb1ELb0EEEvNS_9FwdParamsE:
	.zero		1128


//--------------------- .nv.constant0._ZN10layer_norm13ln_fwd_kernelINS_13Kernel_traitsI13__nv_bfloat16S2_fS2_fjLj6144ELj1ELj1ELj8ELj16ENS_18Kernel_traits_baseILj6144ES2_S2_fS2_fjLj256EEEEELb1ELb0ELb1ELb1EEEvNS_9FwdParamsE --------------------------
	.section	.nv.constant0._ZN10layer_norm13ln_fwd_kernelINS_13Kernel_traitsI13__nv_bfloat16S2_fS2_fjLj6144ELj1ELj1ELj8ELj16ENS_18Kernel_traits_baseILj6144ES2_S2_fS2_fjLj256EEEEELb1ELb0ELb1ELb1EEEvNS_9FwdParamsE,"a",@progbits
	.sectionflags	@""
	.align	4
.nv.constant0._ZN10layer_norm13ln_fwd_kernelINS_13Kernel_traitsI13__nv_bfloat16S2_fS2_fjLj6144ELj1ELj1ELj8ELj16ENS_18Kernel_traits_baseILj6144ES2_S2_fS2_fjLj256EEEEELb1ELb0ELb1ELb1EEEvNS_9FwdParamsE:
	.zero		1128


//--------------------- .nv.constant0._ZN10layer_norm13ln_fwd_kernelINS_13Kernel_traitsI13__nv_bfloat16S2_fS2_fjLj6144ELj1ELj1ELj8ELj16ENS_18Kernel_traits_baseILj6144ES2_S2_fS2_fjLj256EEEEELb1ELb1ELb0ELb0EEEvNS_9FwdParamsE --------------------------
	.section	.nv.constant0._ZN10layer_norm13ln_fwd_kernelINS_13Kernel_traitsI13__nv_bfloat16S2_fS2_fjLj6144ELj1ELj1ELj8ELj16ENS_18Kernel_traits_baseILj6144ES2_S2_fS2_fjLj256EEEEELb1ELb1ELb0ELb0EEEvNS_9FwdParamsE,"a",@progbits
	.sectionflags	@""
	.align	4
.nv.constant0._ZN10layer_norm13ln_fwd_kernelINS_13Kernel_traitsI13__nv_bfloat16S2_fS2_fjLj6144ELj1ELj1ELj8ELj16ENS_18Kernel_traits_baseILj6144ES2_S2_fS2_fjLj256EEEEELb1ELb1ELb0ELb0EEEvNS_9FwdParamsE:
	.zero		1128


//--------------------- .nv.constant0._ZN10layer_norm13ln_fwd_kernelINS_13Kernel_traitsI13__nv_bfloat16S2_fS2_fjLj6144ELj1ELj1ELj8ELj16ENS_18Kernel_traits_baseILj6144ES2_S2_fS2_fjLj256EEEEELb1ELb1ELb0ELb1EEEvNS_9FwdParamsE --------------------------
	.section	.nv.constant0._ZN10layer_norm13ln_fwd_kernelINS_13Kernel_traitsI13__nv_bfloat16S2_fS2_fjLj6144ELj1ELj1ELj8ELj16ENS_18Kernel_traits_baseILj6144ES2_S2_fS2_fjLj256EEEEELb1ELb1ELb0ELb1EEEvNS_9FwdParamsE,"a",@progbits
	.sectionflags	@""
	.align	4
.nv.constant0._ZN10layer_norm13ln_fwd_kernelINS_13Kernel_traitsI13__nv_bfloat16S2_fS2_fjLj6144ELj1ELj1ELj8ELj16ENS_18Kernel_traits_baseILj6144ES2_S2_fS2_fjLj256EEEEELb1ELb1ELb0ELb1EEEvNS_9FwdParamsE:
	.zero		1128


//--------------------- .nv.constant0._ZN10layer_norm13ln_fwd_kernelINS_13Kernel_traitsI13__nv_bfloat16S2_fS2_fjLj6144ELj1ELj1ELj8ELj16ENS_18Kernel_traits_baseILj6144ES2_S2_fS2_fjLj256EEEEELb1ELb1ELb1ELb0EEEvNS_9FwdParamsE --------------------------
	.section	.nv.constant0._ZN10layer_norm13ln_fwd_kernelINS_13Kernel_traitsI13__nv_bfloat16S2_fS2_fjLj6144ELj1ELj1ELj8ELj16ENS_18Kernel_traits_baseILj6144ES2_S2_fS2_fjLj256EEEEELb1ELb1ELb1ELb0EEEvNS_9FwdParamsE,"a",@progbits
	.sectionflags	@""
	.align	4
.nv.constant0._ZN10layer_norm13ln_fwd_kernelINS_13Kernel_traitsI13__nv_bfloat16S2_fS2_fjLj6144ELj1ELj1ELj8ELj16ENS_18Kernel_traits_baseILj6144ES2_S2_fS2_fjLj256EEEEELb1ELb1ELb1ELb0EEEvNS_9FwdParamsE:
	.zero		1128


//--------------------- .nv.constant0._ZN10layer_norm13ln_fwd_kernelINS_13Kernel_traitsI13__nv_bfloat16S2_fS2_fjLj6144ELj1ELj1ELj8ELj16ENS_18Kernel_traits_baseILj6144ES2_S2_fS2_fjLj256EEEEELb1ELb1ELb1ELb1EEEvNS_9FwdParamsE --------------------------
	.section	.nv.constant0._ZN10layer_norm13ln_fwd_kernelINS_13Kernel_traitsI13__nv_bfloat16S2_fS2_fjLj6144ELj1ELj1ELj8ELj16ENS_18Kernel_traits_baseILj6144ES2_S2_fS2_fjLj256EEEEELb1ELb1ELb1ELb1EEEvNS_9FwdParamsE,"a",@progbits
	.sectionflags	@""
	.align	4
.nv.constant0._ZN10layer_norm13ln_fwd_kernelINS_13Kernel_traitsI13__nv_bfloat16S2_fS2_fjLj6144ELj1ELj1ELj8ELj16ENS_18Kernel_traits_baseILj6144ES2_S2_fS2_fjLj256EEEEELb1ELb1ELb1ELb1EEEvNS_9FwdParamsE:
	.zero		1128


//--------------------- .nv.constant0._ZN10layer_norm13ln_fwd_kernelINS_13Kernel_traitsIf13__nv_bfloat16fS2_fjLj6144ELj1ELj1ELj8ELj16ENS_18Kernel_traits_baseILj6144EfS2_fS2_fjLj256EEEEELb0ELb0ELb0ELb0EEEvNS_9FwdParamsE --------------------------
	.section	.nv.constant0._ZN10layer_norm13ln_fwd_kernelINS_13Kernel_traitsIf13__nv_bfloat16fS2_fjLj6144ELj1ELj1ELj8ELj16ENS_18Kernel_traits_baseILj6144EfS2_fS2_fjLj256EEEEELb0ELb0ELb0ELb0EEEvNS_9FwdParamsE,"a",@progbits
	.sectionflags	@""
	.align	4
.nv.constant0._ZN10layer_norm13ln_fwd_kernelINS_13Kernel_traitsIf13__nv_bfloat16fS2_fjLj6144ELj1ELj1ELj8ELj16ENS_18Kernel_traits_baseILj6144EfS2_fS2_fjLj256EEEEELb0ELb0ELb0ELb0EEEvNS_9FwdParamsE:
	.zero		1128


//--------------------- .nv.constant0._ZN10layer_norm13ln_fwd_kernelINS_13Kernel_traitsIf13__nv_bfloat16fS2_fjLj6144ELj1ELj1ELj8ELj16ENS_18Kernel_traits_baseILj6144EfS2_fS2_fjLj256EEEEELb0ELb0ELb0ELb1EEEvNS_9FwdParamsE --------------------------
	.section	.nv.constant0._ZN10layer_norm13ln_fwd_kernelINS_13Kernel_traitsIf13__nv_bfloat16fS2_fjLj6144ELj1ELj1ELj8ELj16ENS_18Kernel_traits_baseILj6144EfS2_fS2_fjLj256EEEEELb0ELb0ELb0ELb1EEEvNS_9FwdParamsE,"a",@progbits
	.sectionflags	@""
	.align	4
.nv.constant0._ZN10layer_norm13ln_fwd_kernelINS_13Kernel_traitsIf13__nv_bfloat16fS2_fjLj6144ELj1ELj1ELj8ELj16ENS_18Kernel_traits_baseILj6144EfS2_fS2_fjLj256EEEEELb0ELb0ELb0ELb1EEEvNS_9FwdParamsE:
	.zero		1128


//--------------------- .nv.constant0._ZN10layer_norm13ln_fwd_kernelINS_13Kernel_traitsIf13__nv_bfloat16fS2_fjLj6144ELj1ELj1ELj8ELj16ENS_18Kernel_traits_baseILj6144EfS2_fS2_fjLj256EEEEELb0ELb0ELb1ELb0EEEvNS_9FwdParamsE --------------------------
	.section	.nv.constant0._ZN10layer_norm13ln_fwd_kernelINS_13Kernel_traitsIf13__nv_bfloat16fS2_fjLj6144ELj1ELj1ELj8ELj16ENS_18Kernel_traits_baseILj6144EfS2_fS2_fjLj256EEEEELb0ELb0ELb1ELb0EEEvNS_9FwdParamsE,"a",@progbits
	.sectionflags	@""
	.align	4
.nv.constant0._ZN10layer_norm13ln_fwd_kernelINS_13Kernel_traitsIf13__nv_bfloat16fS2_fjLj6144ELj1ELj1ELj8ELj16ENS_18Kernel_traits_baseILj6144EfS2_fS2_fjLj256EEEEELb0ELb0ELb1ELb0EEEvNS_9FwdParamsE:
	.zero		1128


//--------------------- .nv.constant0._ZN10layer_norm13ln_fwd_kernelINS_13Kernel_traitsIf13__nv_bfloat16fS2_fjLj6144ELj1ELj1ELj8ELj16ENS_18Kernel_traits_baseILj6144EfS2_fS2_fjLj256EEEEELb0ELb0ELb1ELb1EEEvNS_9FwdParamsE --------------------------
	.section	.nv.constant0._ZN10layer_norm13ln_fwd_kernelINS_13Kernel_traitsIf13__nv_bfloat16fS2_fjLj6144ELj1ELj1ELj8ELj16ENS_18Kernel_traits_baseILj6144EfS2_fS2_fjLj256EEEEELb0ELb0ELb1ELb1EEEvNS_9FwdParamsE,"a",@progbits
	.sectionflags	@""
	.align	4
.nv.constant0._ZN10layer_norm13ln_fwd_kernelINS_13Kernel_traitsIf13__nv_bfloat16fS2_fjLj6144ELj1ELj1ELj8ELj16ENS_18Kernel_traits_baseILj6144EfS2_fS2_fjLj256EEEEELb0ELb0ELb1ELb1EEEvNS_9FwdParamsE:
	.zero		1128


//--------------------- .nv.constant0._ZN10layer_norm13ln_fwd_kernelINS_13Kernel_traitsIf13__nv_bfloat16fS2_fjLj6144ELj1ELj1ELj8ELj16ENS_18Kernel_traits_baseILj6144EfS2_fS2_fjLj256EEEEELb0ELb1ELb0ELb0EEEvNS_9FwdParamsE --------------------------
	.section	.nv.constant0._ZN10layer_norm13ln_fwd_kernelINS_13Kernel_traitsIf13__nv_bfloat16fS2_fjLj6144ELj1ELj1ELj8ELj16ENS_18Kernel_traits_baseILj6144EfS2_fS2_fjLj256EEEEELb0ELb1ELb0ELb0EEEvNS_9FwdParamsE,"a",@progbits
	.sectionflags	@""
	.align	4
.nv.constant0._ZN10layer_norm13ln_fwd_kernelINS_13Kernel_traitsIf13__nv_bfloat16fS2_fjLj6144ELj1ELj1ELj8ELj16ENS_18Kernel_traits_baseILj6144EfS2_fS2_fjLj256EEEEELb0ELb1ELb0ELb0EEEvNS_9FwdParamsE:
	.zero		1128


//--------------------- .nv.constant0._ZN10layer_norm13ln_fwd_kernelINS_13Kernel_traitsIf13__nv_bfloat16fS2_fjLj6144ELj1ELj1ELj8ELj16ENS_18Kernel_traits_baseILj6144EfS2_fS2_fjLj256EEEEELb0ELb1ELb0ELb1EEEvNS_9FwdParamsE --------------------------
	.section	.nv.constant0._ZN10layer_norm13ln_fwd_kernelINS_13Kernel_traitsIf13__nv_bfloat16fS2_fjLj6144ELj1ELj1ELj8ELj16ENS_18Kernel_traits_baseILj6144EfS2_fS2_fjLj256EEEEELb0ELb1ELb0ELb1EEEvNS_9FwdParamsE,"a",@progbits
	.sectionflags	@""
	.align	4
.nv.constant0._ZN10layer_norm13ln_fwd_kernelINS_13Kernel_traitsIf13__nv_bfloat16fS2_fjLj6144ELj1ELj1ELj8ELj16ENS_18Kernel_traits_baseILj6144EfS2_fS2_fjLj256EEEEELb0ELb1ELb0ELb1EEEvNS_9FwdParamsE:
	.zero		1128


//--------------------- .nv.constant0._ZN10layer_norm13ln_fwd_kernelINS_13Kernel_traitsIf13__nv_bfloat16fS2_fjLj6144ELj1ELj1ELj8ELj16ENS_18Kernel_traits_baseILj6144EfS2_fS2_fjLj256EEEEELb0ELb1ELb1ELb0EEEvNS_9FwdParamsE --------------------------
	.section	.nv.constant0._ZN10layer_norm13ln_fwd_kernelINS_13Kernel_traitsIf13__nv_bfloat16fS2_fjLj6144ELj1ELj1ELj8ELj16ENS_18Kernel_traits_baseILj6144EfS2_fS2_fjLj256EEEEELb0ELb1ELb1ELb0EEEvNS_9FwdParamsE,"a",@progbits
	.sectionflags	@""
	.align	4
.nv.constant0._ZN10layer_norm13ln_fwd_kernelINS_13Kernel_traitsIf13__nv_bfloat16fS2_fjLj6144ELj1ELj1ELj8ELj16ENS_18Kernel_traits_baseILj6144EfS2_fS2_fjLj256EEEEELb0ELb1ELb1ELb0EEEvNS_9FwdParamsE:
	.zero		1128


//--------------------- .nv.constant0._ZN10layer_norm13ln_fwd_kernelINS_13Kernel_traitsIf13__nv_bfloat16fS2_fjLj6144ELj1ELj1ELj8ELj16ENS_18Kernel_traits_baseILj6144EfS2_fS2_fjLj256EEEEELb0ELb1ELb1ELb1EEEvNS_9FwdParamsE --------------------------
	.section	.nv.constant0._ZN10layer_norm13ln_fwd_kernelINS_13Kernel_traitsIf13__nv_bfloat16fS2_fjLj6144ELj1ELj1ELj8ELj16ENS_18Kernel_traits_baseILj6144EfS2_fS2_fjLj256EEEEELb0ELb1ELb1ELb1EEEvNS_9FwdParamsE,"a",@progbits
	.sectionflags	@""
	.align	4
.nv.constant0._ZN10layer_norm13ln_fwd_kernelINS_13Kernel_traitsIf13__nv_bfloat16fS2_fjLj6144ELj1ELj1ELj8ELj16ENS_18Kernel_traits_baseILj6144EfS2_fS2_fjLj256EEEEELb0ELb1ELb1ELb1EEEvNS_9FwdParamsE:
	.zero		1128


//--------------------- .nv.constant0._ZN10layer_norm13ln_fwd_kernelINS_13Kernel_traitsIf13__nv_bfloat16fS2_fjLj6144ELj1ELj1ELj8ELj16ENS_18Kernel_traits_baseILj6144EfS2_fS2_fjLj256EEEEELb1ELb0ELb0ELb0EEEvNS_9FwdParamsE --------------------------
	.section	.nv.constant0._ZN10layer_norm13ln_fwd_kernelINS_13Kernel_traitsIf13__nv_bfloat16fS2_fjLj6144ELj1ELj1ELj8ELj16ENS_18Kernel_traits_baseILj6144EfS2_fS2_fjLj256EEEEELb1ELb0ELb0ELb0EEEvNS_9FwdParamsE,"a",@progbits
	.sectionflags	@""
	.align	4
.nv.constant0._ZN10layer_norm13ln_fwd_kernelINS_13Kernel_traitsIf13__nv_bfloat16fS2_fjLj6144ELj1ELj1ELj8ELj16ENS_18Kernel_traits_baseILj6144EfS2_fS2_fjLj256EEEEELb1ELb0ELb0ELb0EEEvNS_9FwdParamsE:
	.zero		1128


//--------------------- .nv.constant0._ZN10layer_norm13ln_fwd_kernelINS_13Kernel_traitsIf13__nv_bfloat16fS2_fjLj6144ELj1ELj1ELj8ELj16ENS_18Kernel_traits_baseILj6144EfS2_fS2_fjLj256EEEEELb1ELb0ELb0ELb1EEEvNS_9FwdParamsE --------------------------
	.section	.nv.constant0._ZN10layer_norm13ln_fwd_kernelINS_13Kernel_traitsIf13__nv_bfloat16fS2_fjLj6144ELj1ELj1ELj8ELj16ENS_18Kernel_traits_baseILj6144EfS2_fS2_fjLj256EEEEELb1ELb0ELb0ELb1EEEvNS_9FwdParamsE,"a",@progbits
	.sectionflags	@""
	.align	4
.nv.constant0._ZN10layer_norm13ln_fwd_kernelINS_13Kernel_traitsIf13__nv_bfloat16fS2_fjLj6144ELj1ELj1ELj8ELj16ENS_18Kernel_traits_baseILj6144EfS2_fS2_fjLj256EEEEELb1ELb0ELb0ELb1EEEvNS_9FwdParamsE:
	.zero		1128


//--------------------- .nv.constant0._ZN10layer_norm13ln_fwd_kernelINS_13Kernel_traitsIf13__nv_bfloat16fS2_fjLj6144ELj1ELj1ELj8ELj16ENS_18Kernel_traits_baseILj6144EfS2_fS2_fjLj256EEEEELb1ELb0ELb1ELb0EEEvNS_9FwdParamsE --------------------------
	.section	.nv.constant0._ZN10layer_norm13ln_fwd_kernelINS_13Kernel_traitsIf13__nv_bfloat16fS2_fjLj6144ELj1ELj1ELj8ELj16ENS_18Kernel_traits_baseILj6144EfS2_fS2_fjLj256EEEEELb1ELb0ELb1ELb0EEEvNS_9FwdParamsE,"a",@progbits
	.sectionflags	@""
	.align	4
.nv.constant0._ZN10layer_norm13ln_fwd_kernelINS_13Kernel_traitsIf13__nv_bfloat16fS2_fjLj6144ELj1ELj1ELj8ELj16ENS_18Kernel_traits_baseILj6144EfS2_fS2_fjLj256EEEEELb1ELb0ELb1ELb0EEEvNS_9FwdParamsE:
	.zero		1128


//--------------------- .nv.constant0._ZN10layer_norm13ln_fwd_kernelINS_13Kernel_traitsIf13__nv_bfloat16fS2_fjLj6144ELj1ELj1ELj8ELj16ENS_18Kernel_traits_baseILj6144EfS2_fS2_fjLj256EEEEELb1ELb0ELb1ELb1EEEvNS_9FwdParamsE --------------------------
	.section	.nv.constant0._ZN10layer_norm13ln_fwd_kernelINS_13Kernel_traitsIf13__nv_bfloat16fS2_fjLj6144ELj1ELj1ELj8ELj16ENS_18Kernel_traits_baseILj6144EfS2_fS2_fjLj256EEEEELb1ELb0ELb1ELb1EEEvNS_9FwdParamsE,"a",@progbits
	.sectionflags	@""
	.align	4
.nv.constant0._ZN10layer_norm13ln_fwd_kernelINS_13Kernel_traitsIf13__nv_bfloat16fS2_fjLj6144ELj1ELj1ELj8ELj16ENS_18Kernel_traits_baseILj6144EfS2_fS2_fjLj256EEEEELb1ELb0ELb1ELb1EEEvNS_9FwdParamsE:
	.zero		1128


//--------------------- .nv.constant0._ZN10layer_norm13ln_fwd_kernelINS_13Kernel_traitsIf13__nv_bfloat16fS2_fjLj6144ELj1ELj1ELj8ELj16ENS_18Kernel_traits_baseILj6144EfS2_fS2_fjLj256EEEEELb1ELb1ELb0ELb0EEEvNS_9FwdParamsE --------------------------
	.section	.nv.constant0._ZN10layer_norm13ln_fwd_kernelINS_13Kernel_traitsIf13__nv_bfloat16fS2_fjLj6144ELj1ELj1ELj8ELj16ENS_18Kernel_traits_baseILj6144EfS2_fS2_fjLj256EEEEELb1ELb1ELb0ELb0EEEvNS_9FwdParamsE,"a",@progbits
	.sectionflags	@""
	.align	4
.nv.constant0._ZN10layer_norm13ln_fwd_kernelINS_13Kernel_traitsIf13__nv_bfloat16fS2_fjLj6144ELj1ELj1ELj8ELj16ENS_18Kernel_traits_baseILj6144EfS2_fS2_fjLj256EEEEELb1ELb1ELb0ELb0EEEvNS_9FwdParamsE:
	.zero		1128


//--------------------- .nv.constant0._ZN10layer_norm13ln_fwd_kernelINS_13Kernel_traitsIf13__nv_bfloat16fS2_fjLj6144ELj1ELj1ELj8ELj16ENS_18Kernel_traits_baseILj6144EfS2_fS2_fjLj256EEEEELb1ELb1ELb0ELb1EEEvNS_9FwdParamsE --------------------------
	.section	.nv.constant0._ZN10layer_norm13ln_fwd_kernelINS_13Kernel_traitsIf13__nv_bfloat16fS2_fjLj6144ELj1ELj1ELj8ELj16ENS_18Kernel_traits_baseILj6144EfS2_fS2_fjLj256EEEEELb1ELb1ELb0ELb1EEEvNS_9FwdParamsE,"a",@progbits
	.sectionflags	@""
	.align	4
.nv.constant0._ZN10layer_norm13ln_fwd_kernelINS_13Kernel_traitsIf13__nv_bfloat16fS2_fjLj6144ELj1ELj1ELj8ELj16ENS_18Kernel_traits_baseILj6144EfS2_fS2_fjLj256EEEEELb1ELb1ELb0ELb1EEEvNS_9FwdParamsE:
	.zero		1128


//--------------------- .nv.constant0._ZN10layer_norm13ln_fwd_kernelINS_13Kernel_traitsIf13__nv_bfloat16fS2_fjLj6144ELj1ELj1ELj8ELj16ENS_18Kernel_traits_baseILj6144EfS2_fS2_fjLj256EEEEELb1ELb1ELb1ELb0EEEvNS_9FwdParamsE --------------------------
	.section	.nv.constant0._ZN10layer_norm13ln_fwd_kernelINS_13Kernel_traitsIf13__nv_bfloat16fS2_fjLj6144ELj1ELj1ELj8ELj16ENS_18Kernel_traits_baseILj6144EfS2_fS2_fjLj256EEEEELb1ELb1ELb1ELb0EEEvNS_9FwdParamsE,"a",@progbits
	.sectionflags	@""
	.align	4
.nv.constant0._ZN10layer_norm13ln_fwd_kernelINS_13Kernel_traitsIf13__nv_bfloat16fS2_fjLj6144ELj1ELj1ELj8ELj16ENS_18Kernel_traits_baseILj6144EfS2_fS2_fjLj256EEEEELb1ELb1ELb1ELb0EEEvNS_9FwdParamsE:
	.zero		1128


//--------------------- .nv.constant0._ZN10layer_norm13ln_fwd_kernelINS_13Kernel_traitsIf13__nv_bfloat16fS2_fjLj6144ELj1ELj1ELj8ELj16ENS_18Kernel_traits_baseILj6144EfS2_fS2_fjLj256EEEEELb1ELb1ELb1ELb1EEEvNS_9FwdParamsE --------------------------
	.section	.nv.constant0._ZN10layer_norm13ln_fwd_kernelINS_13Kernel_traitsIf13__nv_bfloat16fS2_fjLj6144ELj1ELj1ELj8ELj16ENS_18Kernel_traits_baseILj6144EfS2_fS2_fjLj256EEEEELb1ELb1ELb1ELb1EEEvNS_9FwdParamsE,"a",@progbits
	.sectionflags	@""
	.align	4
.nv.constant0._ZN10layer_norm13ln_fwd_kernelINS_13Kernel_traitsIf13__nv_bfloat16fS2_fjLj6144ELj1ELj1ELj8ELj16ENS_18Kernel_traits_baseILj6144EfS2_fS2_fjLj256EEEEELb1ELb1ELb1ELb1EEEvNS_9FwdParamsE:
	.zero		1128


//--------------------- .nv.constant0._ZN10layer_norm13ln_fwd_kernelINS_13Kernel_traitsIf6__halfS2_S2_fjLj6144ELj1ELj1ELj8ELj16ENS_18Kernel_traits_baseILj6144EfS2_S2_S2_fjLj256EEEEELb0ELb0ELb0ELb0EEEvNS_9FwdParamsE --------------------------
	.section	.nv.constant0._ZN10layer_norm13ln_fwd_kernelINS_13Kernel_traitsIf6__halfS2_S2_fjLj6144ELj1ELj1ELj8ELj16ENS_18Kernel_traits_baseILj6144EfS2_S2_S2_fjLj256EEEEELb0ELb0ELb0ELb0EEEvNS_9FwdParamsE,"a",@progbits
	.sectionflags	@""
	.align	4
.nv.constant0._ZN10layer_norm13ln_fwd_kernelINS_13Kernel_traitsIf6__halfS2_S2_fjLj6144ELj1ELj1ELj8ELj16ENS_18Kernel_traits_baseILj6144EfS2_S2_S2_fjLj256EEEEELb0ELb0ELb0ELb0EEEvNS_9FwdParamsE:
	.zero		1128


//--------------------- .nv.constant0._ZN10layer_norm13ln_fwd_kernelINS_13Kernel_traitsIf6__halfS2_S2_fjLj6144ELj1ELj1ELj8ELj16ENS_18Kernel_traits_baseILj6144EfS2_S2_S2_fjLj256EEEEELb0ELb0ELb0ELb1EEEvNS_9FwdParamsE --------------------------
	.section	.nv.constant0._ZN10layer_norm13ln_fwd_kernelINS_13Kernel_traitsIf6__halfS2_S2_fjLj6144ELj1ELj1ELj8ELj16ENS_18Kernel_traits_baseILj6144EfS2_S2_S2_fjLj256EEEEELb0ELb0ELb0ELb1EEEvNS_9FwdParamsE,"a",@progbits
	.sectionflags	@""
	.align	4
.nv.constant0._ZN10layer_norm13ln_fwd_kernelINS_13Kernel_traitsIf6__halfS2_S2_fjLj6144ELj1ELj1ELj8ELj16ENS_18Kernel_traits_baseILj6144EfS2_S2_S2_fjLj256EEEEELb0ELb0ELb0ELb1EEEvNS_9FwdParamsE:
	.zero		1128


//--------------------- .nv.constant0._ZN10layer_norm13ln_fwd_kernelINS_13Kernel_traitsIf6__halfS2_S2_fjLj6144ELj1ELj1ELj8ELj16ENS_18Kernel_traits_baseILj6144EfS2_S2_S2_fjLj256EEEEELb0ELb0ELb1ELb0EEEvNS_9FwdParamsE --------------------------
	.section	.nv.constant0._ZN10layer_norm13ln_fwd_kernelINS_13Kernel_traitsIf6__halfS2_S2_fjLj6144ELj1ELj1ELj8ELj16ENS_18Kernel_traits_baseILj6144EfS2_S2_S2_fjLj256EEEEELb0ELb0ELb1ELb0EEEvNS_9FwdParamsE,"a",@progbits
	.sectionflags	@""
	.align	4
.nv.constant0._ZN10layer_norm13ln_fwd_kernelINS_13Kernel_traitsIf6__halfS2_S2_fjLj6144ELj1ELj1ELj8ELj16ENS_18Kernel_traits_baseILj6144EfS2_S2_S2_fjLj256EEEEELb0ELb0ELb1ELb0EEEvNS_9FwdParamsE:
	.zero		1128


//--------------------- .nv.constant0._ZN10layer_norm13ln_fwd_kernelINS_13Kernel_traitsIf6__halfS2_S2_fjLj6144ELj1ELj1ELj8ELj16ENS_18Kernel_traits_baseILj6144EfS2_S2_S2_fjLj256EEEEELb0ELb0ELb1ELb1EEEvNS_9FwdParamsE --------------------------
	.section	.nv.constant0._ZN10layer_norm13ln_fwd_kernelINS_13Kernel_traitsIf6__halfS2_S2_fjLj6144ELj1ELj1ELj8ELj16ENS_18Kernel_traits_baseILj6144EfS2_S2_S2_fjLj256EEEEELb0ELb0ELb1ELb1EEEvNS_9FwdParamsE,"a",@progbits
	.sectionflags	@""
	.align	4
.nv.constant0._ZN10layer_norm13ln_fwd_kernelINS_13Kernel_traitsIf6__halfS2_S2_fjLj6144ELj1ELj1ELj8ELj16ENS_18Kernel_traits_baseILj6144EfS2_S2_S2_fjLj256EEEEELb0ELb0ELb1ELb1EEEvNS_9FwdParamsE:
	.zero		1128


//--------------------- .nv.constant0._ZN10layer_norm13ln_fwd_kernelINS_13Kernel_traitsIf6__halfS2_S2_fjLj6144ELj1ELj1ELj8ELj16ENS_18Kernel_traits_baseILj6144EfS2_S2_S2_fjLj256EEEEELb0ELb1ELb0ELb0EEEvNS_9FwdParamsE --------------------------
	.section	.nv.constant0._ZN10layer_norm13ln_fwd_kernelINS_13Kernel_traitsIf6__halfS2_S2_fjLj6144ELj1ELj1ELj8ELj16ENS_18Kernel_traits_baseILj6144EfS2_S2_S2_fjLj256EEEEELb0ELb1ELb0ELb0EEEvNS_9FwdParamsE,"a",@progbits
	.sectionflags	@""
	.align	4
.nv.constant0._ZN10layer_norm13ln_fwd_kernelINS_13Kernel_traitsIf6__halfS2_S2_fjLj6144ELj1ELj1ELj8ELj16ENS_18Kernel_traits_baseILj6144EfS2_S2_S2_fjLj256EEEEELb0ELb1ELb0ELb0EEEvNS_9FwdParamsE:
	.zero		1128


//--------------------- .nv.constant0._ZN10layer_norm13ln_fwd_kernelINS_13Kernel_traitsIf6__halfS2_S2_fjLj6144ELj1ELj1ELj8ELj16ENS_18Kernel_traits_baseILj6144EfS2_S2_S2_fjLj256EEEEELb0ELb1ELb0ELb1EEEvNS_9FwdParamsE --------------------------
	.section	.nv.constant0._ZN10layer_norm13ln_fwd_kernelINS_13Kernel_traitsIf6__halfS2_S2_fjLj6144ELj1ELj1ELj8ELj16ENS_18Kernel_traits_baseILj6144EfS2_S2_S2_fjLj256EEEEELb0ELb1ELb0ELb1EEEvNS_9FwdParamsE,"a",@progbits
	.sectionflags	@""
	.align	4
.nv.constant0._ZN10layer_norm13ln_fwd_kernelINS_13Kernel_traitsIf6__halfS2_S2_fjLj6144ELj1ELj1ELj8ELj16ENS_18Kernel_traits_baseILj6144EfS2_S2_S2_fjLj256EEEEELb0ELb1ELb0ELb1EEEvNS_9FwdParamsE:
	.zero		1128


//--------------------- .nv.constant0._ZN10layer_norm13ln_fwd_kernelINS_13Kernel_traitsIf6__halfS2_S2_fjLj6144ELj1ELj1ELj8ELj16ENS_18Kernel_traits_baseILj6144EfS2_S2_S2_fjLj256EEEEELb0ELb1ELb1ELb0EEEvNS_9FwdParamsE --------------------------
	.section	.nv.constant0._ZN10layer_norm13ln_fwd_kernelINS_13Kernel_traitsIf6__halfS2_S2_fjLj6144ELj1ELj1ELj8ELj16ENS_18Kernel_traits_baseILj6144EfS2_S2_S2_fjLj256EEEEELb0ELb1ELb1ELb0EEEvNS_9FwdParamsE,"a",@progbits
	.sectionflags	@""
	.align	4
.nv.constant0._ZN10layer_norm13ln_fwd_kernelINS_13Kernel_traitsIf6__halfS2_S2_fjLj6144ELj1ELj1ELj8ELj16ENS_18Kernel_traits_baseILj6144EfS2_S2_S2_fjLj256EEEEELb0ELb1ELb1ELb0EEEvNS_9FwdParamsE:
	.zero		1128


//--------------------- .nv.constant0._ZN10layer_norm13ln_fwd_kernelINS_13Kernel_traitsIf6__halfS2_S2_fjLj6144ELj1ELj1ELj8ELj16ENS_18Kernel_traits_baseILj6144EfS2_S2_S2_fjLj256EEEEELb0ELb1ELb1ELb1EEEvNS_9FwdParamsE --------------------------
	.section	.nv.constant0._ZN10layer_norm13ln_fwd_kernelINS_13Kernel_traitsIf6__halfS2_S2_fjLj6144ELj1ELj1ELj8ELj16ENS_18Kernel_traits_baseILj6144EfS2_S2_S2_fjLj256EEEEELb0ELb1ELb1ELb1EEEvNS_9FwdParamsE,"a",@progbits
	.sectionflags	@""
	.align	4
.nv.constant0._ZN10layer_norm13ln_fwd_kernelINS_13Kernel_traitsIf6__halfS2_S2_fjLj6144ELj1ELj1ELj8ELj16ENS_18Kernel_traits_baseILj6144EfS2_S2_S2_fjLj256EEEEELb0ELb1ELb1ELb1EEEvNS_9FwdParamsE:
	.zero		1128


//--------------------- .nv.constant0._ZN10layer_norm13ln_fwd_kernelINS_13Kernel_traitsIf6__halfS2_S2_fjLj6144ELj1ELj1ELj8ELj16ENS_18Kernel_traits_baseILj6144EfS2_S2_S2_fjLj256EEEEELb1ELb0ELb0ELb0EEEvNS_9FwdParamsE --------------------------
	.section	.nv.constant0._ZN10layer_norm13ln_fwd_kernelINS_13Kernel_traitsIf6__halfS2_S2_fjLj6144ELj1ELj1ELj8ELj16ENS_18Kernel_traits_baseILj6144EfS2_S2_S2_fjLj256EEEEELb1ELb0ELb0ELb0EEEvNS_9FwdParamsE,"a",@progbits
	.sectionflags	@""
	.align	4
.nv.constant0._ZN10layer_norm13ln_fwd_kernelINS_13Kernel_traitsIf6__halfS2_S2_fjLj6144ELj1ELj1ELj8ELj16ENS_18Kernel_traits_baseILj6144EfS2_S2_S2_fjLj256EEEEELb1ELb0ELb0ELb0EEEvNS_9FwdParamsE:
	.zero		1128


//--------------------- .nv.constant0._ZN10layer_norm13ln_fwd_kernelINS_13Kernel_traitsIf6__halfS2_S2_fjLj6144ELj1ELj1ELj8ELj16ENS_18Kernel_traits_baseILj6144EfS2_S2_S2_fjLj256EEEEELb1ELb0ELb0ELb1EEEvNS_9FwdParamsE --------------------------
	.section	.nv.constant0._ZN10layer_norm13ln_fwd_kernelINS_13Kernel_traitsIf6__halfS2_S2_fjLj6144ELj1ELj1ELj8ELj16ENS_18Kernel_traits_baseILj6144EfS2_S2_S2_fjLj256EEEEELb1ELb0ELb0ELb1EEEvNS_9FwdParamsE,"a",@progbits
	.sectionflags	@""
	.align	4
.nv.constant0._ZN10layer_norm13ln_fwd_kernelINS_13Kernel_traitsIf6__halfS2_S2_fjLj6144ELj1ELj1ELj8ELj16ENS_18Kernel_traits_baseILj6144EfS2_S2_S2_fjLj256EEEEELb1ELb0ELb0ELb1EEEvNS_9FwdParamsE:
	.zero		1128


//--------------------- .nv.constant0._ZN10layer_norm13ln_fwd_kernelINS_13Kernel_traitsIf6__halfS2_S2_fjLj6144ELj1ELj1ELj8ELj16ENS_18Kernel_traits_baseILj6144EfS2_S2_S2_fjLj256EEEEELb1ELb0ELb1ELb0EEEvNS_9FwdParamsE --------------------------
	.section	.nv.constant0._ZN10layer_norm13ln_fwd_kernelINS_13Kernel_traitsIf6__halfS2_S2_fjLj6144ELj1ELj1ELj8ELj16ENS_18Kernel_traits_baseILj6144EfS2_S2_S2_fjLj256EEEEELb1ELb0ELb1ELb0EEEvNS_9FwdParamsE,"a",@progbits
	.sectionflags	@""
	.align	4
.nv.constant0._ZN10layer_norm13ln_fwd_kernelINS_13Kernel_traitsIf6__halfS2_S2_fjLj6144ELj1ELj1ELj8ELj16ENS_18Kernel_traits_baseILj6144EfS2_S2_S2_fjLj256EEEEELb1ELb0ELb1ELb0EEEvNS_9FwdParamsE:
	.zero		1128


//--------------------- .nv.constant0._ZN10layer_norm13ln_fwd_kernelINS_13Kernel_traitsIf6__halfS2_S2_fjLj6144ELj1ELj1ELj8ELj16ENS_18Kernel_traits_baseILj6144EfS2_S2_S2_fjLj256EEEEELb1ELb0ELb1ELb1EEEvNS_9FwdParamsE --------------------------
	.section	.nv.constant0._ZN10layer_norm13ln_fwd_kernelINS_13Kernel_traitsIf6__halfS2_S2_fjLj6144ELj1ELj1ELj8ELj16ENS_18Kernel_traits_baseILj6144EfS2_S2_S2_fjLj256EEEEELb1ELb0ELb1ELb1EEEvNS_9FwdParamsE,"a",@progbits
	.sectionflags	@""
	.align	4
.nv.constant0._ZN10layer_norm13ln_fwd_kernelINS_13Kernel_traitsIf6__halfS2_S2_fjLj6144ELj1ELj1ELj8ELj16ENS_18Kernel_traits_baseILj6144EfS2_S2_S2_fjLj256EEEEELb1ELb0ELb1ELb1EEEvNS_9FwdParamsE:
	.zero		1128


//--------------------- .nv.constant0._ZN10layer_norm13ln_fwd_kernelINS_13Kernel_traitsIf6__halfS2_S2_fjLj6144ELj1ELj1ELj8ELj16ENS_18Kernel_traits_baseILj6144EfS2_S2_S2_fjLj256EEEEELb1ELb1ELb0ELb0EEEvNS_9FwdParamsE --------------------------
	.section	.nv.constant0._ZN10layer_norm13ln_fwd_kernelINS_13Kernel_traitsIf6__halfS2_S2_fjLj6144ELj1ELj1ELj8ELj16ENS_18Kernel_traits_baseILj6144EfS2_S2_S2_fjLj256EEEEELb1ELb1ELb0ELb0EEEvNS_9FwdParamsE,"a",@progbits
	.sectionflags	@""
	.align	4
.nv.constant0._ZN10layer_norm13ln_fwd_kernelINS_13Kernel_traitsIf6__halfS2_S2_fjLj6144ELj1ELj1ELj8ELj16ENS_18Kernel_traits_baseILj6144EfS2_S2_S2_fjLj256EEEEELb1ELb1ELb0ELb0EEEvNS_9FwdParamsE:
	.zero		1128


//--------------------- .nv.constant0._ZN10layer_norm13ln_fwd_kernelINS_13Kernel_traitsIf6__halfS2_S2_fjLj6144ELj1ELj1ELj8ELj16ENS_18Kernel_traits_baseILj6144EfS2_S2_S2_fjLj256EEEEELb1ELb1ELb0ELb1EEEvNS_9FwdParamsE --------------------------
	.section	.nv.constant0._ZN10layer_norm13ln_fwd_kernelINS_13Kernel_traitsIf6__halfS2_S2_fjLj6144ELj1ELj1ELj8ELj16ENS_18Kernel_traits_baseILj6144EfS2_S2_S2_fjLj256EEEEELb1ELb1ELb0ELb1EEEvNS_9FwdParamsE,"a",@progbits
	.sectionflags	@""
	.align	4
.nv.constant0._ZN10layer_norm13ln_fwd_kernelINS_13Kernel_traitsIf6__halfS2_S2_fjLj6144ELj1ELj1ELj8ELj16ENS_18Kernel_traits_baseILj6144EfS2_S2_S2_fjLj256EEEEELb1ELb1ELb0ELb1EEEvNS_9FwdParamsE:
	.zero		1128


//--------------------- .nv.constant0._ZN10layer_norm13ln_fwd_kernelINS_13Kernel_traitsIf6__halfS2_S2_fjLj6144ELj1ELj1ELj8ELj16ENS_18Kernel_traits_baseILj6144EfS2_S2_S2_fjLj256EEEEELb1ELb1ELb1ELb0EEEvNS_9FwdParamsE --------------------------
	.section	.nv.constant0._ZN10layer_norm13ln_fwd_kernelINS_13Kernel_traitsIf6__halfS2_S2_fjLj6144ELj1ELj1ELj8ELj16ENS_18Kernel_traits_baseILj6144EfS2_S2_S2_fjLj256EEEEELb1ELb1ELb1ELb0EEEvNS_9FwdParamsE,"a",@progbits
	.sectionflags	@""
	.align	4
.nv.constant0._ZN10layer_norm13ln_fwd_kernelINS_13Kernel_traitsIf6__halfS2_S2_fjLj6144ELj1ELj1ELj8ELj16ENS_18Kernel_traits_baseILj6144EfS2_S2_S2_fjLj256EEEEELb1ELb1ELb1ELb0EEEvNS_9FwdParamsE:
	.zero		1128


//--------------------- .nv.constant0._ZN10layer_norm13ln_fwd_kernelINS_13Kernel_traitsIf6__halfS2_S2_fjLj6144ELj1ELj1ELj8ELj16ENS_18Kernel_traits_baseILj6144EfS2_S2_S2_fjLj256EEEEELb1ELb1ELb1ELb1EEEvNS_9FwdParamsE --------------------------
	.section	.nv.constant0._ZN10layer_norm13ln_fwd_kernelINS_13Kernel_traitsIf6__halfS2_S2_fjLj6144ELj1ELj1ELj8ELj16ENS_18Kernel_traits_baseILj6144EfS2_S2_S2_fjLj256EEEEELb1ELb1ELb1ELb1EEEvNS_9FwdParamsE,"a",@progbits
	.sectionflags	@""
	.align	4
.nv.constant0._ZN10layer_norm13ln_fwd_kernelINS_13Kernel_traitsIf6__halfS2_S2_fjLj6144ELj1ELj1ELj8ELj16ENS_18Kernel_traits_baseILj6144EfS2_S2_S2_fjLj256EEEEELb1ELb1ELb1ELb1EEEvNS_9FwdParamsE:
	.zero		1128


//--------------------- .nv.constant0._ZN10layer_norm13ln_fwd_kernelINS_13Kernel_traitsI6__halfS2_fS2_fjLj6144ELj1ELj1ELj8ELj16ENS_18Kernel_traits_baseILj6144ES2_S2_fS2_fjLj256EEEEELb0ELb0ELb0ELb0EEEvNS_9FwdParamsE --------------------------
	.section	.nv.constant0._ZN10layer_norm13ln_fwd_kernelINS_13Kernel_traitsI6__halfS2_fS2_fjLj6144ELj1ELj1ELj8ELj16ENS_18Kernel_traits_baseILj6144ES2_S2_fS2_fjLj256EEEEELb0ELb0ELb0ELb0EEEvNS_9FwdParamsE,"a",@progbits
	.sectionflags	@""
	.align	4
.nv.constant0._ZN10layer_norm13ln_fwd_kernelINS_13Kernel_traitsI6__halfS2_fS2_fjLj6144ELj1ELj1ELj8ELj16ENS_18Kernel_traits_baseILj6144ES2_S2_fS2_fjLj256EEEEELb0ELb0ELb0ELb0EEEvNS_9FwdParamsE:
	.zero		1128


//--------------------- .nv.constant0._ZN10layer_norm13ln_fwd_kernelINS_13Kernel_traitsI6__halfS2_fS2_fjLj6144ELj1ELj1ELj8ELj16ENS_18Kernel_traits_baseILj6144ES2_S2_fS2_fjLj256EEEEELb0ELb0ELb0ELb1EEEvNS_9FwdParamsE --------------------------
	.section	.nv.constant0._ZN10layer_norm13ln_fwd_kernelINS_13Kernel_traitsI6__halfS2_fS2_fjLj6144ELj1ELj1ELj8ELj16ENS_18Kernel_traits_baseILj6144ES2_S2_fS2_fjLj256EEEEELb0ELb0ELb0ELb1EEEvNS_9FwdParamsE,"a",@progbits
	.sectionflags	@""
	.align	4
.nv.constant0._ZN10layer_norm13ln_fwd_kernelINS_13Kernel_traitsI6__halfS2_fS2_fjLj6144ELj1ELj1ELj8ELj16ENS_18Kernel_traits_baseILj6144ES2_S2_fS2_fjLj256EEEEELb0ELb0ELb0ELb1EEEvNS_9FwdParamsE:
	.zero		1128


//--------------------- .nv.constant0._ZN10layer_norm13ln_fwd_kernelINS_13Kernel_traitsI6__halfS2_fS2_fjLj6144ELj1ELj1ELj8ELj16ENS_18Kernel_traits_baseILj6144ES2_S2_fS2_fjLj256EEEEELb0ELb0ELb1ELb0EEEvNS_9FwdParamsE --------------------------
	.section	.nv.constant0._ZN10layer_norm13ln_fwd_kernelINS_13Kernel_traitsI6__halfS2_fS2_fjLj6144ELj1ELj1ELj8ELj16ENS_18Kernel_traits_baseILj6144ES2_S2_fS2_fjLj256EEEEELb0ELb0ELb1ELb0EEEvNS_9FwdParamsE,"a",@progbits
	.sectionflags	@""
	.align	4
.nv.constant0._ZN10layer_norm13ln_fwd_kernelINS_13Kernel_traitsI6__halfS2_fS2_fjLj6144ELj1ELj1ELj8ELj16ENS_18Kernel_traits_baseILj6144ES2_S2_fS2_fjLj256EEEEELb0ELb0ELb1ELb0EEEvNS_9FwdParamsE:
	.zero		1128


//--------------------- .nv.constant0._ZN10layer_norm13ln_fwd_kernelINS_13Kernel_traitsI6__halfS2_fS2_fjLj6144ELj1ELj1ELj8ELj16ENS_18Kernel_traits_baseILj6144ES2_S2_fS2_fjLj256EEEEELb0ELb0ELb1ELb1EEEvNS_9FwdParamsE --------------------------
	.section	.nv.constant0._ZN10layer_norm13ln_fwd_kernelINS_13Kernel_traitsI6__halfS2_fS2_fjLj6144ELj1ELj1ELj8ELj16ENS_18Kernel_traits_baseILj6144ES2_S2_fS2_fjLj256EEEEELb0ELb0ELb1ELb1EEEvNS_9FwdParamsE,"a",@progbits
	.sectionflags	@""
	.align	4
.nv.constant0._ZN10layer_norm13ln_fwd_kernelINS_13Kernel_traitsI6__halfS2_fS2_fjLj6144ELj1ELj1ELj8ELj16ENS_18Kernel_traits_baseILj6144ES2_S2_fS2_fjLj256EEEEELb0ELb0ELb1ELb1EEEvNS_9FwdParamsE:
	.zero		1128


//--------------------- .nv.constant0._ZN10layer_norm13ln_fwd_kernelINS_13Kernel_traitsI6__halfS2_fS2_fjLj6144ELj1ELj1ELj8ELj16ENS_18Kernel_traits_baseILj6144ES2_S2_fS2_fjLj256EEEEELb0ELb1ELb0ELb0EEEvNS_9FwdParamsE --------------------------
	.section	.nv.constant0._ZN10layer_norm13ln_fwd_kernelINS_13Kernel_traitsI6__halfS2_fS2_fjLj6144ELj1ELj1ELj8ELj16ENS_18Kernel_traits_baseILj6144ES2_S2_fS2_fjLj256EEEEELb0ELb1ELb0ELb0EEEvNS_9FwdParamsE,"a",@progbits
	.sectionflags	@""
	.align	4
.nv.constant0._ZN10layer_norm13ln_fwd_kernelINS_13Kernel_traitsI6__halfS2_fS2_fjLj6144ELj1ELj1ELj8ELj16ENS_18Kernel_traits_baseILj6144ES2_S2_fS2_fjLj256EEEEELb0ELb1ELb0ELb0EEEvNS_9FwdParamsE:
	.zero		1128


//--------------------- .nv.constant0._ZN10layer_norm13ln_fwd_kernelINS_13Kernel_traitsI6__halfS2_fS2_fjLj6144ELj1ELj1ELj8ELj16ENS_18Kernel_traits_baseILj6144ES2_S2_fS2_fjLj256EEEEELb0ELb1ELb0ELb1EEEvNS_9FwdParamsE --------------------------
	.section	.nv.constant0._ZN10layer_norm13ln_fwd_kernelINS_13Kernel_traitsI6__halfS2_fS2_fjLj6144ELj1ELj1ELj8ELj16ENS_18Kernel_traits_baseILj6144ES2_S2_fS2_fjLj256EEEEELb0ELb1ELb0ELb1EEEvNS_9FwdParamsE,"a",@progbits
	.sectionflags	@""
	.align	4
.nv.constant0._ZN10layer_norm13ln_fwd_kernelINS_13Kernel_traitsI6__halfS2_fS2_fjLj6144ELj1ELj1ELj8ELj16ENS_18Kernel_traits_baseILj6144ES2_S2_fS2_fjLj256EEEEELb0ELb1ELb0ELb1EEEvNS_9FwdParamsE:
	.zero		1128


//--------------------- .nv.constant0._ZN10layer_norm13ln_fwd_kernelINS_13Kernel_traitsI6__halfS2_fS2_fjLj6144ELj1ELj1ELj8ELj16ENS_18Kernel_traits_baseILj6144ES2_S2_fS2_fjLj256EEEEELb0ELb1ELb1ELb0EEEvNS_9FwdParamsE --------------------------
	.section	.nv.constant0._ZN10layer_norm13ln_fwd_kernelINS_13Kernel_traitsI6__halfS2_fS2_fjLj6144ELj1ELj1ELj8ELj16ENS_18Kernel_traits_baseILj6144ES2_S2_fS2_fjLj256EEEEELb0ELb1ELb1ELb0EEEvNS_9FwdParamsE,"a",@progbits
	.sectionflags	@""
	.align	4
.nv.constant0._ZN10layer_norm13ln_fwd_kernelINS_13Kernel_traitsI6__halfS2_fS2_fjLj6144ELj1ELj1ELj8ELj16ENS_18Kernel_traits_baseILj6144ES2_S2_fS2_fjLj256EEEEELb0ELb1ELb1ELb0EEEvNS_9FwdParamsE:
	.zero		1128


//--------------------- .nv.constant0._ZN10layer_norm13ln_fwd_kernelINS_13Kernel_traitsI6__halfS2_fS2_fjLj6144ELj1ELj1ELj8ELj16ENS_18Kernel_traits_baseILj6144ES2_S2_fS2_fjLj256EEEEELb0ELb1ELb1ELb1EEEvNS_9FwdParamsE --------------------------
	.section	.nv.constant0._ZN10layer_norm13ln_fwd_kernelINS_13Kernel_traitsI6__halfS2_fS2_fjLj6144ELj1ELj1ELj8ELj16ENS_18Kernel_traits_baseILj6144ES2_S2_fS2_fjLj256EEEEELb0ELb1ELb1ELb1EEEvNS_9FwdParamsE,"a",@progbits
	.sectionflags	@""
	.align	4
.nv.constant0._ZN10layer_norm13ln_fwd_kernelINS_13Kernel_traitsI6__halfS2_fS2_fjLj6144ELj1ELj1ELj8ELj16ENS_18Kernel_traits_baseILj6144ES2_S2_fS2_fjLj256EEEEELb0ELb1ELb1ELb1EEEvNS_9FwdParamsE:
	.zero		1128


//--------------------- .nv.constant0._ZN10layer_norm13ln_fwd_kernelINS_13Kernel_traitsI6__halfS2_fS2_fjLj6144ELj1ELj1ELj8ELj16ENS_18Kernel_traits_baseILj6144ES2_S2_fS2_fjLj256EEEEELb1ELb0ELb0ELb0EEEvNS_9FwdParamsE --------------------------
	.section	.nv.constant0._ZN10layer_norm13ln_fwd_kernelINS_13Kernel_traitsI6__halfS2_fS2_fjLj6144ELj1ELj1ELj8ELj16ENS_18Kernel_traits_baseILj6144ES2_S2_fS2_fjLj256EEEEELb1ELb0ELb0ELb0EEEvNS_9FwdParamsE,"a",@progbits
	.sectionflags	@""
	.align	4
.nv.constant0._ZN10layer_norm13ln_fwd_kernelINS_13Kernel_traitsI6__halfS2_fS2_fjLj6144ELj1ELj1ELj8ELj16ENS_18Kernel_traits_baseILj6144ES2_S2_fS2_fjLj256EEEEELb1ELb0ELb0ELb0EEEvNS_9FwdParamsE:
	.zero		1128


//--------------------- .nv.constant0._ZN10layer_norm13ln_fwd_kernelINS_13Kernel_traitsI6__halfS2_fS2_fjLj6144ELj1ELj1ELj8ELj16ENS_18Kernel_traits_baseILj6144ES2_S2_fS2_fjLj256EEEEELb1ELb0ELb0ELb1EEEvNS_9FwdParamsE --------------------------
	.section	.nv.constant0._ZN10layer_norm13ln_fwd_kernelINS_13Kernel_traitsI6__halfS2_fS2_fjLj6144ELj1ELj1ELj8ELj16ENS_18Kernel_traits_baseILj6144ES2_S2_fS2_fjLj256EEEEELb1ELb0ELb0ELb1EEEvNS_9FwdParamsE,"a",@progbits
	.sectionflags	@""
	.align	4
.nv.constant0._ZN10layer_norm13ln_fwd_kernelINS_13Kernel_traitsI6__halfS2_fS2_fjLj6144ELj1ELj1ELj8ELj16ENS_18Kernel_traits_baseILj6144ES2_S2_fS2_fjLj256EEEEELb1ELb0ELb0ELb1EEEvNS_9FwdParamsE:
	.zero		1128


//--------------------- .nv.constant0._ZN10layer_norm13ln_fwd_kernelINS_13Kernel_traitsI6__halfS2_fS2_fjLj6144ELj1ELj1ELj8ELj16ENS_18Kernel_traits_baseILj6144ES2_S2_fS2_fjLj256EEEEELb1ELb0ELb1ELb0EEEvNS_9FwdParamsE --------------------------
	.section	.nv.constant0._ZN10layer_norm13ln_fwd_kernelINS_13Kernel_traitsI6__halfS2_fS2_fjLj6144ELj1ELj1ELj8ELj16ENS_18Kernel_traits_baseILj6144ES2_S2_fS2_fjLj256EEEEELb1ELb0ELb1ELb0EEEvNS_9FwdParamsE,"a",@progbits
	.sectionflags	@""
	.align	4
.nv.constant0._ZN10layer_norm13ln_fwd_kernelINS_13Kernel_traitsI6__halfS2_fS2_fjLj6144ELj1ELj1ELj8ELj16ENS_18Kernel_traits_baseILj6144ES2_S2_fS2_fjLj256EEEEELb1ELb0ELb1ELb0EEEvNS_9FwdParamsE:
	.zero		1128


//--------------------- .nv.constant0._ZN10layer_norm13ln_fwd_kernelINS_13Kernel_traitsI6__halfS2_fS2_fjLj6144ELj1ELj1ELj8ELj16ENS_18Kernel_traits_baseILj6144ES2_S2_fS2_fjLj256EEEEELb1ELb0ELb1ELb1EEEvNS_9FwdParamsE --------------------------
	.section	.nv.constant0._ZN10layer_norm13ln_fwd_kernelINS_13Kernel_traitsI6__halfS2_fS2_fjLj6144ELj1ELj1ELj8ELj16ENS_18Kernel_traits_baseILj6144ES2_S2_fS2_fjLj256EEEEELb1ELb0ELb1ELb1EEEvNS_9FwdParamsE,"a",@progbits
	.sectionflags	@""
	.align	4
.nv.constant0._ZN10layer_norm13ln_fwd_kernelINS_13Kernel_traitsI6__halfS2_fS2_fjLj6144ELj1ELj1ELj8ELj16ENS_18Kernel_traits_baseILj6144ES2_S2_fS2_fjLj256EEEEELb1ELb0ELb1ELb1EEEvNS_9FwdParamsE:
	.zero		1128


//--------------------- .nv.constant0._ZN10layer_norm13ln_fwd_kernelINS_13Kernel_traitsI6__halfS2_fS2_fjLj6144ELj1ELj1ELj8ELj16ENS_18Kernel_traits_baseILj6144ES2_S2_fS2_fjLj256EEEEELb1ELb1ELb0ELb0EEEvNS_9FwdParamsE --------------------------
	.section	.nv.constant0._ZN10layer_norm13ln_fwd_kernelINS_13Kernel_traitsI6__halfS2_fS2_fjLj6144ELj1ELj1ELj8ELj16ENS_18Kernel_traits_baseILj6144ES2_S2_fS2_fjLj256EEEEELb1ELb1ELb0ELb0EEEvNS_9FwdParamsE,"a",@progbits
	.sectionflags	@""
	.align	4
.nv.constant0._ZN10layer_norm13ln_fwd_kernelINS_13Kernel_traitsI6__halfS2_fS2_fjLj6144ELj1ELj1ELj8ELj16ENS_18Kernel_traits_baseILj6144ES2_S2_fS2_fjLj256EEEEELb1ELb1ELb0ELb0EEEvNS_9FwdParamsE:
	.zero		1128


//--------------------- .nv.constant0._ZN10layer_norm13ln_fwd_kernelINS_13Kernel_traitsI6__halfS2_fS2_fjLj6144ELj1ELj1ELj8ELj16ENS_18Kernel_traits_baseILj6144ES2_S2_fS2_fjLj256EEEEELb1ELb1ELb0ELb1EEEvNS_9FwdParamsE --------------------------
	.section	.nv.constant0._ZN10layer_norm13ln_fwd_kernelINS_13Kernel_traitsI6__halfS2_fS2_fjLj6144ELj1ELj1ELj8ELj16ENS_18Kernel_traits_baseILj6144ES2_S2_fS2_fjLj256EEEEELb1ELb1ELb0ELb1EEEvNS_9FwdParamsE,"a",@progbits
	.sectionflags	@""
	.align	4
.nv.constant0._ZN10layer_norm13ln_fwd_kernelINS_13Kernel_traitsI6__halfS2_fS2_fjLj6144ELj1ELj1ELj8ELj16ENS_18Kernel_traits_baseILj6144ES2_S2_fS2_fjLj256EEEEELb1ELb1ELb0ELb1EEEvNS_9FwdParamsE:
	.zero		1128


//--------------------- .nv.constant0._ZN10layer_norm13ln_fwd_kernelINS_13Kernel_traitsI6__halfS2_fS2_fjLj6144ELj1ELj1ELj8ELj16ENS_18Kernel_traits_baseILj6144ES2_S2_fS2_fjLj256EEEEELb1ELb1ELb1ELb0EEEvNS_9FwdParamsE --------------------------
	.section	.nv.constant0._ZN10layer_norm13ln_fwd_kernelINS_13Kernel_traitsI6__halfS2_fS2_fjLj6144ELj1ELj1ELj8ELj16ENS_18Kernel_traits_baseILj6144ES2_S2_fS2_fjLj256EEEEELb1ELb1ELb1ELb0EEEvNS_9FwdParamsE,"a",@progbits
	.sectionflags	@""
	.align	4
.nv.constant0._ZN10layer_norm13ln_fwd_kernelINS_13Kernel_traitsI6__halfS2_fS2_fjLj6144ELj1ELj1ELj8ELj16ENS_18Kernel_traits_baseILj6144ES2_S2_fS2_fjLj256EEEEELb1ELb1ELb1ELb0EEEvNS_9FwdParamsE:
	.zero		1128


//--------------------- .nv.constant0._ZN10layer_norm13ln_fwd_kernelINS_13Kernel_traitsI6__halfS2_fS2_fjLj6144ELj1ELj1ELj8ELj16ENS_18Kernel_traits_baseILj6144ES2_S2_fS2_fjLj256EEEEELb1ELb1ELb1ELb1EEEvNS_9FwdParamsE --------------------------
	.section	.nv.constant0._ZN10layer_norm13ln_fwd_kernelINS_13Kernel_traitsI6__halfS2_fS2_fjLj6144ELj1ELj1ELj8ELj16ENS_18Kernel_traits_baseILj6144ES2_S2_fS2_fjLj256EEEEELb1ELb1ELb1ELb1EEEvNS_9FwdParamsE,"a",@progbits
	.sectionflags	@""
	.align	4
.nv.constant0._ZN10layer_norm13ln_fwd_kernelINS_13Kernel_traitsI6__halfS2_fS2_fjLj6144ELj1ELj1ELj8ELj16ENS_18Kernel_traits_baseILj6144ES2_S2_fS2_fjLj256EEEEELb1ELb1ELb1ELb1EEEvNS_9FwdParamsE:
	.zero		1128


//--------------------- .nv.constant0._ZN10layer_norm13ln_fwd_kernelINS_13Kernel_traitsIf6__halffS2_fjLj6144ELj1ELj1ELj8ELj16ENS_18Kernel_traits_baseILj6144EfS2_fS2_fjLj256EEEEELb0ELb0ELb0ELb0EEEvNS_9FwdParamsE --------------------------
	.section	.nv.constant0._ZN10layer_norm13ln_fwd_kernelINS_13Kernel_traitsIf6__halffS2_fjLj6144ELj1ELj1ELj8ELj16ENS_18Kernel_traits_baseILj6144EfS2_fS2_fjLj256EEEEELb0ELb0ELb0ELb0EEEvNS_9FwdParamsE,"a",@progbits
	.sectionflags	@""
	.align	4
.nv.constant0._ZN10layer_norm13ln_fwd_kernelINS_13Kernel_traitsIf6__halffS2_fjLj6144ELj1ELj1ELj8ELj16ENS_18Kernel_traits_baseILj6144EfS2_fS2_fjLj256EEEEELb0ELb0ELb0ELb0EEEvNS_9FwdParamsE:
	.zero		1128


//--------------------- .nv.constant0._ZN10layer_norm13ln_fwd_kernelINS_13Kernel_traitsIf6__halffS2_fjLj6144ELj1ELj1ELj8ELj16ENS_18Kernel_traits_baseILj6144EfS2_fS2_fjLj256EEEEELb0ELb0ELb0ELb1EEEvNS_9FwdParamsE --------------------------
	.section	.nv.constant0._ZN10layer_norm13ln_fwd_kernelINS_13Kernel_traitsIf6__halffS2_fjLj6144ELj1ELj1ELj8ELj16ENS_18Kernel_traits_baseILj6144EfS2_fS2_fjLj256EEEEELb0ELb0ELb0ELb1EEEvNS_9FwdParamsE,"a",@progbits
	.sectionflags	@""
	.align	4
.nv.constant0._ZN10layer_norm13ln_fwd_kernelINS_13Kernel_traitsIf6__halffS2_fjLj6144ELj1ELj1ELj8ELj16ENS_18Kernel_traits_baseILj6144EfS2_fS2_fjLj256EEEEELb0ELb0ELb0ELb1EEEvNS_9FwdParamsE:
	.zero		1128


//--------------------- .nv.constant0._ZN10layer_norm13ln_fwd_kernelINS_13Kernel_traitsIf6__halffS2_fjLj6144ELj1ELj1ELj8ELj16ENS_18Kernel_traits_baseILj6144EfS2_fS2_fjLj256EEEEELb0ELb0ELb1ELb0EEEvNS_9FwdParamsE --------------------------
	.section	.nv.constant0._ZN10layer_norm13ln_fwd_kernelINS_13Kernel_traitsIf6__halffS2_fjLj6144ELj1ELj1ELj8ELj16ENS_18Kernel_traits_baseILj6144EfS2_fS2_fjLj256EEEEELb0ELb0ELb1ELb0EEEvNS_9FwdParamsE,"a",@progbits
	.sectionflags	@""
	.align	4
.nv.constant0._ZN10layer_norm13ln_fwd_kernelINS_13Kernel_traitsIf6__halffS2_fjLj6144ELj1ELj1ELj8ELj16ENS_18Kernel_traits_baseILj6144EfS2_fS2_fjLj256EEEEELb0ELb0ELb1ELb0EEEvNS_9FwdParamsE:
	.zero		1128


//--------------------- .nv.constant0._ZN10layer_norm13ln_fwd_kernelINS_13Kernel_traitsIf6__halffS2_fjLj6144ELj1ELj1ELj8ELj16ENS_18Kernel_traits_baseILj6144EfS2_fS2_fjLj256EEEEELb0ELb0ELb1ELb1EEEvNS_9FwdParamsE --------------------------
	.section	.nv.constant0._ZN10layer_norm13ln_fwd_kernelINS_13Kernel_traitsIf6__halffS2_fjLj6144ELj1ELj1ELj8ELj16ENS_18Kernel_traits_baseILj6144EfS2_fS2_fjLj256EEEEELb0ELb0ELb1ELb1EEEvNS_9FwdParamsE,"a",@progbits
	.sectionflags	@""
	.align	4
.nv.constant0._ZN10layer_norm13ln_fwd_kernelINS_13Kernel_traitsIf6__halffS2_fjLj6144ELj1ELj1ELj8ELj16ENS_18Kernel_traits_baseILj6144EfS2_fS2_fjLj256EEEEELb0ELb0ELb1ELb1EEEvNS_9FwdParamsE:
	.zero		1128


//--------------------- .nv.constant0._ZN10layer_norm13ln_fwd_kernelINS_13Kernel_traitsIf6__halffS2_fjLj6144ELj1ELj1ELj8ELj16ENS_18Kernel_traits_baseILj6144EfS2_fS2_fjLj256EEEEELb0ELb1ELb0ELb0EEEvNS_9FwdParamsE --------------------------
	.section	.nv.constant0._ZN10layer_norm13ln_fwd_kernelINS_13Kernel_traitsIf6__halffS2_fjLj6144ELj1ELj1ELj8ELj16ENS_18Kernel_traits_baseILj6144EfS2_fS2_fjLj256EEEEELb0ELb1ELb0ELb0EEEvNS_9FwdParamsE,"a",@progbits
	.sectionflags	@""
	.align	4
.nv.constant0._ZN10layer_norm13ln_fwd_kernelINS_13Kernel_traitsIf6__halffS2_fjLj6144ELj1ELj1ELj8ELj16ENS_18Kernel_traits_baseILj6144EfS2_fS2_fjLj256EEEEELb0ELb1ELb0ELb0EEEvNS_9FwdParamsE:
	.zero		1128


//--------------------- .nv.constant0._ZN10layer_norm13ln_fwd_kernelINS_13Kernel_traitsIf6__halffS2_fjLj6144ELj1ELj1ELj8ELj16ENS_18Kernel_traits_baseILj6144EfS2_fS2_fjLj256EEEEELb0ELb1ELb0ELb1EEEvNS_9FwdParamsE --------------------------
	.section	.nv.constant0._ZN10layer_norm13ln_fwd_kernelINS_13Kernel_traitsIf6__halffS2_fjLj6144ELj1ELj1ELj8ELj16ENS_18Kernel_traits_baseILj6144EfS2_fS2_fjLj256EEEEELb0ELb1ELb0ELb1EEEvNS_9FwdParamsE,"a",@progbits
	.sectionflags	@""
	.align	4
.nv.constant0._ZN10layer_norm13ln_fwd_kernelINS_13Kernel_traitsIf6__halffS2_fjLj6144ELj1ELj1ELj8ELj16ENS_18Kernel_traits_baseILj6144EfS2_fS2_fjLj256EEEEELb0ELb1ELb0ELb1EEEvNS_9FwdParamsE:
	.zero		1128


//--------------------- .nv.constant0._ZN10layer_norm13ln_fwd_kernelINS_13Kernel_traitsIf6__halffS2_fjLj6144ELj1ELj1ELj8ELj16ENS_18Kernel_traits_baseILj6144EfS2_fS2_fjLj256EEEEELb0ELb1ELb1ELb0EEEvNS_9FwdParamsE --------------------------
	.section	.nv.constant0._ZN10layer_norm13ln_fwd_kernelINS_13Kernel_traitsIf6__halffS2_fjLj6144ELj1ELj1ELj8ELj16ENS_18Kernel_traits_baseILj6144EfS2_fS2_fjLj256EEEEELb0ELb1ELb1ELb0EEEvNS_9FwdParamsE,"a",@progbits
	.sectionflags	@""
	.align	4
.nv.constant0._ZN10layer_norm13ln_fwd_kernelINS_13Kernel_traitsIf6__halffS2_fjLj6144ELj1ELj1ELj8ELj16ENS_18Kernel_traits_baseILj6144EfS2_fS2_fjLj256EEEEELb0ELb1ELb1ELb0EEEvNS_9FwdParamsE:
	.zero		1128


//--------------------- .nv.constant0._ZN10layer_norm13ln_fwd_kernelINS_13Kernel_traitsIf6__halffS2_fjLj6144ELj1ELj1ELj8ELj16ENS_18Kernel_traits_baseILj6144EfS2_fS2_fjLj256EEEEELb0ELb1ELb1ELb1EEEvNS_9FwdParamsE --------------------------
	.section	.nv.constant0._ZN10layer_norm13ln_fwd_kernelINS_13Kernel_traitsIf6__halffS2_fjLj6144ELj1ELj1ELj8ELj16ENS_18Kernel_traits_baseILj6144EfS2_fS2_fjLj256EEEEELb0ELb1ELb1ELb1EEEvNS_9FwdParamsE,"a",@progbits
	.sectionflags	@""
	.align	4
.nv.constant0._ZN10layer_norm13ln_fwd_kernelINS_13Kernel_traitsIf6__halffS2_fjLj6144ELj1ELj1ELj8ELj16ENS_18Kernel_traits_baseILj6144EfS2_fS2_fjLj256EEEEELb0ELb1ELb1ELb1EEEvNS_9FwdParamsE:
	.zero		1128


//--------------------- .nv.constant0._ZN10layer_norm13ln_fwd_kernelINS_13Kernel_traitsIf6__halffS2_fjLj6144ELj1ELj1ELj8ELj16ENS_18Kernel_traits_baseILj6144EfS2_fS2_fjLj256EEEEELb1ELb0ELb0ELb0EEEvNS_9FwdParamsE --------------------------
	.section	.nv.constant0._ZN10layer_norm13ln_fwd_kernelINS_13Kernel_traitsIf6__halffS2_fjLj6144ELj1ELj1ELj8ELj16ENS_18Kernel_traits_baseILj6144EfS2_fS2_fjLj256EEEEELb1ELb0ELb0ELb0EEEvNS_9FwdParamsE,"a",@progbits
	.sectionflags	@""
	.align	4
.nv.constant0._ZN10layer_norm13ln_fwd_kernelINS_13Kernel_traitsIf6__halffS2_fjLj6144ELj1ELj1ELj8ELj16ENS_18Kernel_traits_baseILj6144EfS2_fS2_fjLj256EEEEELb1ELb0ELb0ELb0EEEvNS_9FwdParamsE:
	.zero		1128


//--------------------- .nv.constant0._ZN10layer_norm13ln_fwd_kernelINS_13Kernel_traitsIf6__halffS2_fjLj6144ELj1ELj1ELj8ELj16ENS_18Kernel_traits_baseILj6144EfS2_fS2_fjLj256EEEEELb1ELb0ELb0ELb1EEEvNS_9FwdParamsE --------------------------
	.section	.nv.constant0._ZN10layer_norm13ln_fwd_kernelINS_13Kernel_traitsIf6__halffS2_fjLj6144ELj1ELj1ELj8ELj16ENS_18Kernel_traits_baseILj6144EfS2_fS2_fjLj256EEEEELb1ELb0ELb0ELb1EEEvNS_9FwdParamsE,"a",@progbits
	.sectionflags	@""
	.align	4
.nv.constant0._ZN10layer_norm13ln_fwd_kernelINS_13Kernel_traitsIf6__halffS2_fjLj6144ELj1ELj1ELj8ELj16ENS_18Kernel_traits_baseILj6144EfS2_fS2_fjLj256EEEEELb1ELb0ELb0ELb1EEEvNS_9FwdParamsE:
	.zero		1128


//--------------------- .nv.constant0._ZN10layer_norm13ln_fwd_kernelINS_13Kernel_traitsIf6__halffS2_fjLj6144ELj1ELj1ELj8ELj16ENS_18Kernel_traits_baseILj6144EfS2_fS2_fjLj256EEEEELb1ELb0ELb1ELb0EEEvNS_9FwdParamsE --------------------------
	.section	.nv.constant0._ZN10layer_norm13ln_fwd_kernelINS_13Kernel_traitsIf6__halffS2_fjLj6144ELj1ELj1ELj8ELj16ENS_18Kernel_traits_baseILj6144EfS2_fS2_fjLj256EEEEELb1ELb0ELb1ELb0EEEvNS_9FwdParamsE,"a",@progbits
	.sectionflags	@""
	.align	4
.nv.constant0._ZN10layer_norm13ln_fwd_kernelINS_13Kernel_traitsIf6__halffS2_fjLj6144ELj1ELj1ELj8ELj16ENS_18Kernel_traits_baseILj6144EfS2_fS2_fjLj256EEEEELb1ELb0ELb1ELb0EEEvNS_9FwdParamsE:
	.zero		1128


//--------------------- .nv.constant0._ZN10layer_norm13ln_fwd_kernelINS_13Kernel_traitsIf6__halffS2_fjLj6144ELj1ELj1ELj8ELj16ENS_18Kernel_traits_baseILj6144EfS2_fS2_fjLj256EEEEELb1ELb0ELb1ELb1EEEvNS_9FwdParamsE --------------------------
	.section	.nv.constant0._ZN10layer_norm13ln_fwd_kernelINS_13Kernel_traitsIf6__halffS2_fjLj6144ELj1ELj1ELj8ELj16ENS_18Kernel_traits_baseILj6144EfS2_fS2_fjLj256EEEEELb1ELb0ELb1ELb1EEEvNS_9FwdParamsE,"a",@progbits
	.sectionflags	@""
	.align	4
.nv.constant0._ZN10layer_norm13ln_fwd_kernelINS_13Kernel_traitsIf6__halffS2_fjLj6144ELj1ELj1ELj8ELj16ENS_18Kernel_traits_baseILj6144EfS2_fS2_fjLj256EEEEELb1ELb0ELb1ELb1EEEvNS_9FwdParamsE:
	.zero		1128


//--------------------- .nv.constant0._ZN10layer_norm13ln_fwd_kernelINS_13Kernel_traitsIf6__halffS2_fjLj6144ELj1ELj1ELj8ELj16ENS_18Kernel_traits_baseILj6144EfS2_fS2_fjLj256EEEEELb1ELb1ELb0ELb0EEEvNS_9FwdParamsE --------------------------
	.section	.nv.constant0._ZN10layer_norm13ln_fwd_kernelINS_13Kernel_traitsIf6__halffS2_fjLj6144ELj1ELj1ELj8ELj16ENS_18Kernel_traits_baseILj6144EfS2_fS2_fjLj256EEEEELb1ELb1ELb0ELb0EEEvNS_9FwdParamsE,"a",@progbits
	.sectionflags	@""
	.align	4
.nv.constant0._ZN10layer_norm13ln_fwd_kernelINS_13Kernel_traitsIf6__halffS2_fjLj6144ELj1ELj1ELj8ELj16ENS_18Kernel_traits_baseILj6144EfS2_fS2_fjLj256EEEEELb1ELb1ELb0ELb0EEEvNS_9FwdParamsE:
	.zero		1128


//--------------------- .nv.constant0._ZN10layer_norm13ln_fwd_kernelINS_13Kernel_traitsIf6__halffS2_fjLj6144ELj1ELj1ELj8ELj16ENS_18Kernel_traits_baseILj6144EfS2_fS2_fjLj256EEEEELb1ELb1ELb0ELb1EEEvNS_9FwdParamsE --------------------------
	.section	.nv.constant0._ZN10layer_norm13ln_fwd_kernelINS_13Kernel_traitsIf6__halffS2_fjLj6144ELj1ELj1ELj8ELj16ENS_18Kernel_traits_baseILj6144EfS2_fS2_fjLj256EEEEELb1ELb1ELb0ELb1EEEvNS_9FwdParamsE,"a",@progbits
	.sectionflags	@""
	.align	4
.nv.constant0._ZN10layer_norm13ln_fwd_kernelINS_13Kernel_traitsIf6__halffS2_fjLj6144ELj1ELj1ELj8ELj16ENS_18Kernel_traits_baseILj6144EfS2_fS2_fjLj256EEEEELb1ELb1ELb0ELb1EEEvNS_9FwdParamsE:
	.zero		1128


//--------------------- .nv.constant0._ZN10layer_norm13ln_fwd_kernelINS_13Kernel_traitsIf6__halffS2_fjLj6144ELj1ELj1ELj8ELj16ENS_18Kernel_traits_baseILj6144EfS2_fS2_fjLj256EEEEELb1ELb1ELb1ELb0EEEvNS_9FwdParamsE --------------------------
	.section	.nv.constant0._ZN10layer_norm13ln_fwd_kernelINS_13Kernel_traitsIf6__halffS2_fjLj6144ELj1ELj1ELj8ELj16ENS_18Kernel_traits_baseILj6144EfS2_fS2_fjLj256EEEEELb1ELb1ELb1ELb0EEEvNS_9FwdParamsE,"a",@progbits
	.sectionflags	@""
	.align	4
.nv.constant0._ZN10layer_norm13ln_fwd_kernelINS_13Kernel_traitsIf6__halffS2_fjLj6144ELj1ELj1ELj8ELj16ENS_18Kernel_traits_baseILj6144EfS2_fS2_fjLj256EEEEELb1ELb1ELb1ELb0EEEvNS_9FwdParamsE:
	.zero		1128


//--------------------- .nv.constant0._ZN10layer_norm13ln_fwd_kernelINS_13Kernel_traitsIf6__halffS2_fjLj6144ELj1ELj1ELj8ELj16ENS_18Kernel_traits_baseILj6144EfS2_fS2_fjLj256EEEEELb1ELb1ELb1ELb1EEEvNS_9FwdParamsE --------------------------
	.section	.nv.constant0._ZN10layer_norm13ln_fwd_kernelINS_13Kernel_traitsIf6__halffS2_fjLj6144ELj1ELj1ELj8ELj16ENS_18Kernel_traits_baseILj6144EfS2_fS2_fjLj256EEEEELb1ELb1ELb1ELb1EEEvNS_9FwdParamsE,"a",@progbits
	.sectionflags	@""
	.align	4
.nv.constant0._ZN10layer_norm13ln_fwd_kernelINS_13Kernel_traitsIf6__halffS2_fjLj6144ELj1ELj1ELj8ELj16ENS_18Kernel_traits_baseILj6144EfS2_fS2_fjLj256EEEEELb1ELb1ELb1ELb1EEEvNS_9FwdParamsE:
	.zero		1128


//--------------------- .nv.constant0._ZN10layer_norm13ln_fwd_kernelINS_13Kernel_traitsI6__halfffffjLj6144ELj1ELj1ELj8ELj16ENS_18Kernel_traits_baseILj6144ES2_ffffjLj256EEEEELb0ELb0ELb0ELb0EEEvNS_9FwdParamsE --------------------------
	.section	.nv.constant0._ZN10layer_norm13ln_fwd_kernelINS_13Kernel_traitsI6__halfffffjLj6144ELj1ELj1ELj8ELj16ENS_18Kernel_traits_baseILj6144ES2_ffffjLj256EEEEELb0ELb0ELb0ELb0EEEvNS_9FwdParamsE,"a",@progbits
	.sectionflags	@""
	.align	4
.nv.constant0._ZN10layer_norm13ln_fwd_kernelINS_13Kernel_traitsI6__halfffffjLj6144ELj1ELj1ELj8ELj16ENS_18Kernel_traits_baseILj6144ES2_ffffjLj256EEEEELb0ELb0ELb0ELb0EEEvNS_9FwdParamsE:
	.zero		1128


//--------------------- .nv.constant0._ZN10layer_norm13ln_fwd_kernelINS_13Kernel_traitsI6__halfffffjLj6144ELj1ELj1ELj8ELj16ENS_18Kernel_traits_baseILj6144ES2_ffffjLj256EEEEELb0ELb0ELb0ELb1EEEvNS_9FwdParamsE --------------------------
	.section	.nv.constant0._ZN10layer_norm13ln_fwd_kernelINS_13Kernel_traitsI6__halfffffjLj6144ELj1ELj1ELj8ELj16ENS_18Kernel_traits_baseILj6144ES2_ffffjLj256EEEEELb0ELb0ELb0ELb1EEEvNS_9FwdParamsE,"a",@progbits
	.sectionflags	@""
	.align	4
.nv.constant0._ZN10layer_norm13ln_fwd_kernelINS_13Kernel_traitsI6__halfffffjLj6144ELj1ELj1ELj8ELj16ENS_18Kernel_traits_baseILj6144ES2_ffffjLj256EEEEELb0ELb0ELb0ELb1EEEvNS_9FwdParamsE:
	.zero		1128


//--------------------- .nv.constant0._ZN10layer_norm13ln_fwd_kernelINS_13Kernel_traitsI6__halfffffjLj6144ELj1ELj1ELj8ELj16ENS_18Kernel_traits_baseILj6144ES2_ffffjLj256EEEEELb0ELb0ELb1ELb0EEEvNS_9FwdParamsE --------------------------
	.section	.nv.constant0._ZN10layer_norm13ln_fwd_kernelINS_13Kernel_traitsI6__halfffffjLj6144ELj1ELj1ELj8ELj16ENS_18Kernel_traits_baseILj6144ES2_ffffjLj256EEEEELb0ELb0ELb1ELb0EEEvNS_9FwdParamsE,"a",@progbits
	.sectionflags	@""
	.align	4
.nv.constant0._ZN10layer_norm13ln_fwd_kernelINS_13Kernel_traitsI6__halfffffjLj6144ELj1ELj1ELj8ELj16ENS_18Kernel_traits_baseILj6144ES2_ffffjLj256EEEEELb0ELb0ELb1ELb0EEEvNS_9FwdParamsE:
	.zero		1128


//--------------------- .nv.constant0._ZN10layer_norm13ln_fwd_kernelINS_13Kernel_traitsI6__halfffffjLj6144ELj1ELj1ELj8ELj16ENS_18Kernel_traits_baseILj6144ES2_ffffjLj256EEEEELb0ELb0ELb1ELb1EEEvNS_9FwdParamsE --------------------------
	.section	.nv.constant0._ZN10layer_norm13ln_fwd_kernelINS_13Kernel_traitsI6__halfffffjLj6144ELj1ELj1ELj8ELj16ENS_18Kernel_traits_baseILj6144ES2_ffffjLj256EEEEELb0ELb0ELb1ELb1EEEvNS_9FwdParamsE,"a",@progbits
	.sectionflags	@""
	.align	4
.nv.constant0._ZN10layer_norm13ln_fwd_kernelINS_13Kernel_traitsI6__halfffffjLj6144ELj1ELj1ELj8ELj16ENS_18Kernel_traits_baseILj6144ES2_ffffjLj256EEEEELb0ELb0ELb1ELb1EEEvNS_9FwdParamsE:
	.zero		1128


//--------------------- .nv.constant0._ZN10layer_norm13ln_fwd_kernelINS_13Kernel_traitsI6__halfffffjLj6144ELj1ELj1ELj8ELj16ENS_18Kernel_traits_baseILj6144ES2_ffffjLj256EEEEELb0ELb1ELb0ELb0EEEvNS_9FwdParamsE --------------------------
	.section	.nv.constant0._ZN10layer_norm13ln_fwd_kernelINS_13Kernel_traitsI6__halfffffjLj6144ELj1ELj1ELj8ELj16ENS_18Kernel_traits_baseILj6144ES2_ffffjLj256EEEEELb0ELb1ELb0ELb0EEEvNS_9FwdParamsE,"a",@progbits
	.sectionflags	@""
	.align	4
.nv.constant0._ZN10layer_norm13ln_fwd_kernelINS_13Kernel_traitsI6__halfffffjLj6144ELj1ELj1ELj8ELj16ENS_18Kernel_traits_baseILj6144ES2_ffffjLj256EEEEELb0ELb1ELb0ELb0EEEvNS_9FwdParamsE:
	.zero		1128


//--------------------- .nv.constant0._ZN10layer_norm13ln_fwd_kernelINS_13Kernel_traitsI6__halfffffjLj6144ELj1ELj1ELj8ELj16ENS_18Kernel_traits_baseILj6144ES2_ffffjLj256EEEEELb0ELb1ELb0ELb1EEEvNS_9FwdParamsE --------------------------
	.section	.nv.constant0._ZN10layer_norm13ln_fwd_kernelINS_13Kernel_traitsI6__halfffffjLj6144ELj1ELj1ELj8ELj16ENS_18Kernel_traits_baseILj6144ES2_ffffjLj256EEEEELb0ELb1ELb0ELb1EEEvNS_9FwdParamsE,"a",@progbits
	.sectionflags	@""
	.align	4
.nv.constant0._ZN10layer_norm13ln_fwd_kernelINS_13Kernel_traitsI6__halfffffjLj6144ELj1ELj1ELj8ELj16ENS_18Kernel_traits_baseILj6144ES2_ffffjLj256EEEEELb0ELb1ELb0ELb1EEEvNS_9FwdParamsE:
	.zero		1128


//--------------------- .nv.constant0._ZN10layer_norm13ln_fwd_kernelINS_13Kernel_traitsI6__halfffffjLj6144ELj1ELj1ELj8ELj16ENS_18Kernel_traits_baseILj6144ES2_ffffjLj256EEEEELb0ELb1ELb1ELb0EEEvNS_9FwdParamsE --------------------------
	.section	.nv.constant0._ZN10layer_norm13ln_fwd_kernelINS_13Kernel_traitsI6__halfffffjLj6144ELj1ELj1ELj8ELj16ENS_18Kernel_traits_baseILj6144ES2_ffffjLj256EEEEELb0ELb1ELb1ELb0EEEvNS_9FwdParamsE,"a",@progbits
	.sectionflags	@""
	.align	4
.nv.constant0._ZN10layer_norm13ln_fwd_kernelINS_13Kernel_traitsI6__halfffffjLj6144ELj1ELj1ELj8ELj16ENS_18Kernel_traits_baseILj6144ES2_ffffjLj256EEEEELb0ELb1ELb1ELb0EEEvNS_9FwdParamsE:
	.zero		1128


//--------------------- .nv.constant0._ZN10layer_norm13ln_fwd_kernelINS_13Kernel_traitsI6__halfffffjLj6144ELj1ELj1ELj8ELj16ENS_18Kernel_traits_baseILj6144ES2_ffffjLj256EEEEELb0ELb1ELb1ELb1EEEvNS_9FwdParamsE --------------------------
	.section	.nv.constant0._ZN10layer_norm13ln_fwd_kernelINS_13Kernel_traitsI6__halfffffjLj6144ELj1ELj1ELj8ELj16ENS_18Kernel_traits_baseILj6144ES2_ffffjLj256EEEEELb0ELb1ELb1ELb1EEEvNS_9FwdParamsE,"a",@progbits
	.sectionflags	@""
	.align	4
.nv.constant0._ZN10layer_norm13ln_fwd_kernelINS_13Kernel_traitsI6__halfffffjLj6144ELj1ELj1ELj8ELj16ENS_18Kernel_traits_baseILj6144ES2_ffffjLj256EEEEELb0ELb1ELb1ELb1EEEvNS_9FwdParamsE:
	.zero		1128


//--------------------- .nv.constant0._ZN10layer_norm13ln_fwd_kernelINS_13Kernel_traitsI6__halfffffjLj6144ELj1ELj1ELj8ELj16ENS_18Kernel_traits_baseILj6144ES2_ffffjLj256EEEEELb1ELb0ELb0ELb0EEEvNS_9FwdParamsE --------------------------
	.section	.nv.constant0._ZN10layer_norm13ln_fwd_kernelINS_13Kernel_traitsI6__halfffffjLj6144ELj1ELj1ELj8ELj16ENS_18Kernel_traits_baseILj6144ES2_ffffjLj256EEEEELb1ELb0ELb0ELb0EEEvNS_9FwdParamsE,"a",@progbits
	.sectionflags	@""
	.align	4
.nv.constant0._ZN10layer_norm13ln_fwd_kernelINS_13Kernel_traitsI6__halfffffjLj6144ELj1ELj1ELj8ELj16ENS_18Kernel_traits_baseILj6144ES2_ffffjLj256EEEEELb1ELb0ELb0ELb0EEEvNS_9FwdParamsE:
	.zero		1128


//--------------------- .nv.constant0._ZN10layer_norm13ln_fwd_kernelINS_13Kernel_traitsI6__halfffffjLj6144ELj1ELj1ELj8ELj16ENS_18Kernel_traits_baseILj6144ES2_ffffjLj256EEEEELb1ELb0ELb0ELb1EEEvNS_9FwdParamsE --------------------------
	.section	.nv.constant0._ZN10layer_norm13ln_fwd_kernelINS_13Kernel_traitsI6__halfffffjLj6144ELj1ELj1ELj8ELj16ENS_18Kernel_traits_baseILj6144ES2_ffffjLj256EEEEELb1ELb0ELb0ELb1EEEvNS_9FwdParamsE,"a",@progbits
	.sectionflags	@""
	.align	4
.nv.constant0._ZN10layer_norm13ln_fwd_kernelINS_13Kernel_traitsI6__halfffffjLj6144ELj1ELj1ELj8ELj16ENS_18Kernel_traits_baseILj6144ES2_ffffjLj256EEEEELb1ELb0ELb0ELb1EEEvNS_9FwdParamsE:
	.zero		1128


//--------------------- .nv.constant0._ZN10layer_norm13ln_fwd_kernelINS_13Kernel_traitsI6__halfffffjLj6144ELj1ELj1ELj8ELj16ENS_18Kernel_traits_baseILj6144ES2_ffffjLj256EEEEELb1ELb0ELb1ELb0EEEvNS_9FwdParamsE --------------------------
	.section	.nv.constant0._ZN10layer_norm13ln_fwd_kernelINS_13Kernel_traitsI6__halfffffjLj6144ELj1ELj1ELj8ELj16ENS_18Kernel_traits_baseILj6144ES2_ffffjLj256EEEEELb1ELb0ELb1ELb0EEEvNS_9FwdParamsE,"a",@progbits
	.sectionflags	@""
	.align	4
.nv.constant0._ZN10layer_norm13ln_fwd_kernelINS_13Kernel_traitsI6__halfffffjLj6144ELj1ELj1ELj8ELj16ENS_18Kernel_traits_baseILj6144ES2_ffffjLj256EEEEELb1ELb0ELb1ELb0EEEvNS_9FwdParamsE:
	.zero		1128


//--------------------- .nv.constant0._ZN10layer_norm13ln_fwd_kernelINS_13Kernel_traitsI6__halfffffjLj6144ELj1ELj1ELj8ELj16ENS_18Kernel_traits_baseILj6144ES2_ffffjLj256EEEEELb1ELb0ELb1ELb1EEEvNS_9FwdParamsE --------------------------
	.section	.nv.constant0._ZN10layer_norm13ln_fwd_kernelINS_13Kernel_traitsI6__halfffffjLj6144ELj1ELj1ELj8ELj16ENS_18Kernel_traits_baseILj6144ES2_ffffjLj256EEEEELb1ELb0ELb1ELb1EEEvNS_9FwdParamsE,"a",@progbits
	.sectionflags	@""
	.align	4
.nv.constant0._ZN10layer_norm13ln_fwd_kernelINS_13Kernel_traitsI6__halfffffjLj6144ELj1ELj1ELj8ELj16ENS_18Kernel_traits_baseILj6144ES2_ffffjLj256EEEEELb1ELb0ELb1ELb1EEEvNS_9FwdParamsE:
	.zero		1128


//--------------------- .nv.constant0._ZN10layer_norm13ln_fwd_kernelINS_13Kernel_traitsI6__halfffffjLj6144ELj1ELj1ELj8ELj16ENS_18Kernel_traits_baseILj6144ES2_ffffjLj256EEEEELb1ELb1ELb0ELb0EEEvNS_9FwdParamsE --------------------------
	.section	.nv.constant0._ZN10layer_norm13ln_fwd_kernelINS_13Kernel_traitsI6__halfffffjLj6144ELj1ELj1ELj8ELj16ENS_18Kernel_traits_baseILj6144ES2_ffffjLj256EEEEELb1ELb1ELb0ELb0EEEvNS_9FwdParamsE,"a",@progbits
	.sectionflags	@""
	.align	4
.nv.constant0._ZN10layer_norm13ln_fwd_kernelINS_13Kernel_traitsI6__halfffffjLj6144ELj1ELj1ELj8ELj16ENS_18Kernel_traits_baseILj6144ES2_ffffjLj256EEEEELb1ELb1ELb0ELb0EEEvNS_9FwdParamsE:
	.zero		1128


//--------------------- .nv.constant0._ZN10layer_norm13ln_fwd_kernelINS_13Kernel_traitsI6__halfffffjLj6144ELj1ELj1ELj8ELj16ENS_18Kernel_traits_baseILj6144ES2_ffffjLj256EEEEELb1ELb1ELb0ELb1EEEvNS_9FwdParamsE --------------------------
	.section	.nv.constant0._ZN10layer_norm13ln_fwd_kernelINS_13Kernel_traitsI6__halfffffjLj6144ELj1ELj1ELj8ELj16ENS_18Kernel_traits_baseILj6144ES2_ffffjLj256EEEEELb1ELb1ELb0ELb1EEEvNS_9FwdParamsE,"a",@progbits
	.sectionflags	@""
	.align	4
.nv.constant0._ZN10layer_norm13ln_fwd_kernelINS_13Kernel_traitsI6__halfffffjLj6144ELj1ELj1ELj8ELj16ENS_18Kernel_traits_baseILj6144ES2_ffffjLj256EEEEELb1ELb1ELb0ELb1EEEvNS_9FwdParamsE:
	.zero		1128


//--------------------- .nv.constant0._ZN10layer_norm13ln_fwd_kernelINS_13Kernel_traitsI6__halfffffjLj6144ELj1ELj1ELj8ELj16ENS_18Kernel_traits_baseILj6144ES2_ffffjLj256EEEEELb1ELb1ELb1ELb0EEEvNS_9FwdParamsE --------------------------
	.section	.nv.constant0._ZN10layer_norm13ln_fwd_kernelINS_13Kernel_traitsI6__halfffffjLj6144ELj1ELj1ELj8ELj16ENS_18Kernel_traits_baseILj6144ES2_ffffjLj256EEEEELb1ELb1ELb1ELb0EEEvNS_9FwdParamsE,"a",@progbits
	.sectionflags	@""
	.align	4
.nv.constant0._ZN10layer_norm13ln_fwd_kernelINS_13Kernel_traitsI6__halfffffjLj6144ELj1ELj1ELj8ELj16ENS_18Kernel_traits_baseILj6144ES2_ffffjLj256EEEEELb1ELb1ELb1ELb0EEEvNS_9FwdParamsE:
	.zero		1128


//--------------------- .nv.constant0._ZN10layer_norm13ln_fwd_kernelINS_13Kernel_traitsI6__halfffffjLj6144ELj1ELj1ELj8ELj16ENS_18Kernel_traits_baseILj6144ES2_ffffjLj256EEEEELb1ELb1ELb1ELb1EEEvNS_9FwdParamsE --------------------------
	.section	.nv.constant0._ZN10layer_norm13ln_fwd_kernelINS_13Kernel_traitsI6__halfffffjLj6144ELj1ELj1ELj8ELj16ENS_18Kernel_traits_baseILj6144ES2_ffffjLj256EEEEELb1ELb1ELb1ELb1EEEvNS_9FwdParamsE,"a",@progbits
	.sectionflags	@""
	.align	4
.nv.constant0._ZN10layer_norm13ln_fwd_kernelINS_13Kernel_traitsI6__halfffffjLj6144ELj1ELj1ELj8ELj16ENS_18Kernel_traits_baseILj6144ES2_ffffjLj256EEEEELb1ELb1ELb1ELb1EEEvNS_9FwdParamsE:
	.zero		1128


//--------------------- .nv.constant0._ZN10layer_norm13ln_fwd_kernelINS_13Kernel_traitsIfffffjLj6144ELj1ELj1ELj8ELj16ENS_18Kernel_traits_baseILj6144EfffffjLj256EEEEELb0ELb0ELb0ELb0EEEvNS_9FwdParamsE --------------------------
	.section	.nv.constant0._ZN10layer_norm13ln_fwd_kernelINS_13Kernel_traitsIfffffjLj6144ELj1ELj1ELj8ELj16ENS_18Kernel_traits_baseILj6144EfffffjLj256EEEEELb0ELb0ELb0ELb0EEEvNS_9FwdParamsE,"a",@progbits
	.sectionflags	@""
	.align	4
.nv.constant0._ZN10layer_norm13ln_fwd_kernelINS_13Kernel_traitsIfffffjLj6144ELj1ELj1ELj8ELj16ENS_18Kernel_traits_baseILj6144EfffffjLj256EEEEELb0ELb0ELb0ELb0EEEvNS_9FwdParamsE:
	.zero		1128


//--------------------- .nv.constant0._ZN10layer_norm13ln_fwd_kernelINS_13Kernel_traitsIfffffjLj6144ELj1ELj1ELj8ELj16ENS_18Kernel_traits_baseILj6144EfffffjLj256EEEEELb0ELb0ELb0ELb1EEEvNS_9FwdParamsE --------------------------
	.section	.nv.constant0._ZN10layer_norm13ln_fwd_kernelINS_13Kernel_traitsIfffffjLj6144ELj1ELj1ELj8ELj16ENS_18Kernel_traits_baseILj6144EfffffjLj256EEEEELb0ELb0ELb0ELb1EEEvNS_9FwdParamsE,"a",@progbits
	.sectionflags	@""
	.align	4
.nv.constant0._ZN10layer_norm13ln_fwd_kernelINS_13Kernel_traitsIfffffjLj6144ELj1ELj1ELj8ELj16ENS_18Kernel_traits_baseILj6144EfffffjLj256EEEEELb0ELb0ELb0ELb1EEEvNS_9FwdParamsE:
	.zero		1128


//--------------------- .nv.constant0._ZN10layer_norm13ln_fwd_kernelINS_13Kernel_traitsIfffffjLj6144ELj1ELj1ELj8ELj16ENS_18Kernel_traits_baseILj6144EfffffjLj256EEEEELb0ELb0ELb1ELb0EEEvNS_9FwdParamsE --------------------------
	.section	.nv.constant0._ZN10layer_norm13ln_fwd_kernelINS_13Kernel_traitsIfffffjLj6144ELj1ELj1ELj8ELj16ENS_18Kernel_traits_baseILj6144EfffffjLj256EEEEELb0ELb0ELb1ELb0EEEvNS_9FwdParamsE,"a",@progbits
	.sectionflags	@""
	.align	4
.nv.constant0._ZN10layer_norm13ln_fwd_kernelINS_13Kernel_traitsIfffffjLj6144ELj1ELj1ELj8ELj16ENS_18Kernel_traits_baseILj6144EfffffjLj256EEEEELb0ELb0ELb1ELb0EEEvNS_9FwdParamsE:
	.zero		1128


//--------------------- .nv.constant0._ZN10layer_norm13ln_fwd_kernelINS_13Kernel_traitsIfffffjLj6144ELj1ELj1ELj8ELj16ENS_18Kernel_traits_baseILj6144EfffffjLj256EEEEELb0ELb0ELb1ELb1EEEvNS_9FwdParamsE --------------------------
	.section	.nv.constant0._ZN10layer_norm13ln_fwd_kernelINS_13Kernel_traitsIfffffjLj6144ELj1ELj1ELj8ELj16ENS_18Kernel_traits_baseILj6144EfffffjLj256EEEEELb0ELb0ELb1ELb1EEEvNS_9FwdParamsE,"a",@progbits
	.sectionflags	@""
	.align	4
.nv.constant0._ZN10layer_norm13ln_fwd_kernelINS_13Kernel_traitsIfffffjLj6144ELj1ELj1ELj8ELj16ENS_18Kernel_traits_baseILj6144EfffffjLj256EEEEELb0ELb0ELb1ELb1EEEvNS_9FwdParamsE:
	.zero		1128


//--------------------- .nv.constant0._ZN10layer_norm13ln_fwd_kernelINS_13Kernel_traitsIfffffjLj6144ELj1ELj1ELj8ELj16ENS_18Kernel_traits_baseILj6144EfffffjLj256EEEEELb0ELb1ELb0ELb0EEEvNS_9FwdParamsE --------------------------
	.section	.nv.constant0._ZN10layer_norm13ln_fwd_kernelINS_13Kernel_traitsIfffffjLj6144ELj1ELj1ELj8ELj16ENS_18Kernel_traits_baseILj6144EfffffjLj256EEEEELb0ELb1ELb0ELb0EEEvNS_9FwdParamsE,"a",@progbits
	.sectionflags	@""
	.align	4
.nv.constant0._ZN10layer_norm13ln_fwd_kernelINS_13Kernel_traitsIfffffjLj6144ELj1ELj1ELj8ELj16ENS_18Kernel_traits_baseILj6144EfffffjLj256EEEEELb0ELb1ELb0ELb0EEEvNS_9FwdParamsE:
	.zero		1128


//--------------------- .nv.constant0._ZN10layer_norm13ln_fwd_kernelINS_13Kernel_traitsIfffffjLj6144ELj1ELj1ELj8ELj16ENS_18Kernel_traits_baseILj6144EfffffjLj256EEEEELb0ELb1ELb0ELb1EEEvNS_9FwdParamsE --------------------------
	.section	.nv.constant0._ZN10layer_norm13ln_fwd_kernelINS_13Kernel_traitsIfffffjLj6144ELj1ELj1ELj8ELj16ENS_18Kernel_traits_baseILj6144EfffffjLj256EEEEELb0ELb1ELb0ELb1EEEvNS_9FwdParamsE,"a",@progbits
	.sectionflags	@""
	.align	4
.nv.constant0._ZN10layer_norm13ln_fwd_kernelINS_13Kernel_traitsIfffffjLj6144ELj1ELj1ELj8ELj16ENS_18Kernel_traits_baseILj6144EfffffjLj256EEEEELb0ELb1ELb0ELb1EEEvNS_9FwdParamsE:
	.zero		1128


//--------------------- .nv.constant0._ZN10layer_norm13ln_fwd_kernelINS_13Kernel_traitsIfffffjLj6144ELj1ELj1ELj8ELj16ENS_18Kernel_traits_baseILj6144EfffffjLj256EEEEELb0ELb1ELb1ELb0EEEvNS_9FwdParamsE --------------------------
	.section	.nv.constant0._ZN10layer_norm13ln_fwd_kernelINS_13Kernel_traitsIfffffjLj6144ELj1ELj1ELj8ELj16ENS_18Kernel_traits_baseILj6144EfffffjLj256EEEEELb0ELb1ELb1ELb0EEEvNS_9FwdParamsE,"a",@progbits
	.sectionflags	@""
	.align	4
.nv.constant0._ZN10layer_norm13ln_fwd_kernelINS_13Kernel_traitsIfffffjLj6144ELj1ELj1ELj8ELj16ENS_18Kernel_traits_baseILj6144EfffffjLj256EEEEELb0ELb1ELb1ELb0EEEvNS_9FwdParamsE:
	.zero		1128


//--------------------- .nv.constant0._ZN10layer_norm13ln_fwd_kernelINS_13Kernel_traitsIfffffjLj6144ELj1ELj1ELj8ELj16ENS_18Kernel_traits_baseILj6144EfffffjLj256EEEEELb0ELb1ELb1ELb1EEEvNS_9FwdParamsE --------------------------
	.section	.nv.constant0._ZN10layer_norm13ln_fwd_kernelINS_13Kernel_traitsIfffffjLj6144ELj1ELj1ELj8ELj16ENS_18Kernel_traits_baseILj6144EfffffjLj256EEEEELb0ELb1ELb1ELb1EEEvNS_9FwdParamsE,"a",@progbits
	.sectionflags	@""
	.align	4
.nv.constant0._ZN10layer_norm13ln_fwd_kernelINS_13Kernel_traitsIfffffjLj6144ELj1ELj1ELj8ELj16ENS_18Kernel_traits_baseILj6144EfffffjLj256EEEEELb0ELb1ELb1ELb1EEEvNS_9FwdParamsE:
	.zero		1128


//--------------------- .nv.constant0._ZN10layer_norm13ln_fwd_kernelINS_13Kernel_traitsIfffffjLj6144ELj1ELj1ELj8ELj16ENS_18Kernel_traits_baseILj6144EfffffjLj256EEEEELb1ELb0ELb0ELb0EEEvNS_9FwdParamsE --------------------------
	.section	.nv.constant0._ZN10layer_norm13ln_fwd_kernelINS_13Kernel_traitsIfffffjLj6144ELj1ELj1ELj8ELj16ENS_18Kernel_traits_baseILj6144EfffffjLj256EEEEELb1ELb0ELb0ELb0EEEvNS_9FwdParamsE,"a",@progbits
	.sectionflags	@""
	.align	4
.nv.constant0._ZN10layer_norm13ln_fwd_kernelINS_13Kernel_traitsIfffffjLj6144ELj1ELj1ELj8ELj16ENS_18Kernel_traits_baseILj6144EfffffjLj256EEEEELb1ELb0ELb0ELb0EEEvNS_9FwdParamsE:
	.zero		1128


//--------------------- .nv.constant0._ZN10layer_norm13ln_fwd_kernelINS_13Kernel_traitsIfffffjLj6144ELj1ELj1ELj8ELj16ENS_18Kernel_traits_baseILj6144EfffffjLj256EEEEELb1ELb0ELb0ELb1EEEvNS_9FwdParamsE --------------------------
	.section	.nv.constant0._ZN10layer_norm13ln_fwd_kernelINS_13Kernel_traitsIfffffjLj6144ELj1ELj1ELj8ELj16ENS_18Kernel_traits_baseILj6144EfffffjLj256EEEEELb1ELb0ELb0ELb1EEEvNS_9FwdParamsE,"a",@progbits
	.sectionflags	@""
	.align	4
.nv.constant0._ZN10layer_norm13ln_fwd_kernelINS_13Kernel_traitsIfffffjLj6144ELj1ELj1ELj8ELj16ENS_18Kernel_traits_baseILj6144EfffffjLj256EEEEELb1ELb0ELb0ELb1EEEvNS_9FwdParamsE:
	.zero		1128


//--------------------- .nv.constant0._ZN10layer_norm13ln_fwd_kernelINS_13Kernel_traitsIfffffjLj6144ELj1ELj1ELj8ELj16ENS_18Kernel_traits_baseILj6144EfffffjLj256EEEEELb1ELb0ELb1ELb0EEEvNS_9FwdParamsE --------------------------
	.section	.nv.constant0._ZN10layer_norm13ln_fwd_kernelINS_13Kernel_traitsIfffffjLj6144ELj1ELj1ELj8ELj16ENS_18Kernel_traits_baseILj6144EfffffjLj256EEEEELb1ELb0ELb1ELb0EEEvNS_9FwdParamsE,"a",@progbits
	.sectionflags	@""
	.align	4
.nv.constant0._ZN10layer_norm13ln_fwd_kernelINS_13Kernel_traitsIfffffjLj6144ELj1ELj1ELj8ELj16ENS_18Kernel_traits_baseILj6144EfffffjLj256EEEEELb1ELb0ELb1ELb0EEEvNS_9FwdParamsE:
	.zero		1128


//--------------------- .nv.constant0._ZN10layer_norm13ln_fwd_kernelINS_13Kernel_traitsIfffffjLj6144ELj1ELj1ELj8ELj16ENS_18Kernel_traits_baseILj6144EfffffjLj256EEEEELb1ELb0ELb1ELb1EEEvNS_9FwdParamsE --------------------------
	.section	.nv.constant0._ZN10layer_norm13ln_fwd_kernelINS_13Kernel_traitsIfffffjLj6144ELj1ELj1ELj8ELj16ENS_18Kernel_traits_baseILj6144EfffffjLj256EEEEELb1ELb0ELb1ELb1EEEvNS_9FwdParamsE,"a",@progbits
	.sectionflags	@""
	.align	4
.nv.constant0._ZN10layer_norm13ln_fwd_kernelINS_13Kernel_traitsIfffffjLj6144ELj1ELj1ELj8ELj16ENS_18Kernel_traits_baseILj6144EfffffjLj256EEEEELb1ELb0ELb1ELb1EEEvNS_9FwdParamsE:
	.zero		1128


//--------------------- .nv.constant0._ZN10layer_norm13ln_fwd_kernelINS_13Kernel_traitsIfffffjLj6144ELj1ELj1ELj8ELj16ENS_18Kernel_traits_baseILj6144EfffffjLj256EEEEELb1ELb1ELb0ELb0EEEvNS_9FwdParamsE --------------------------
	.section	.nv.constant0._ZN10layer_norm13ln_fwd_kernelINS_13Kernel_traitsIfffffjLj6144ELj1ELj1ELj8ELj16ENS_18Kernel_traits_baseILj6144EfffffjLj256EEEEELb1ELb1ELb0ELb0EEEvNS_9FwdParamsE,"a",@progbits
	.sectionflags	@""
	.align	4
.nv.constant0._ZN10layer_norm13ln_fwd_kernelINS_13Kernel_traitsIfffffjLj6144ELj1ELj1ELj8ELj16ENS_18Kernel_traits_baseILj6144EfffffjLj256EEEEELb1ELb1ELb0ELb0EEEvNS_9FwdParamsE:
	.zero		1128


//--------------------- .nv.constant0._ZN10layer_norm13ln_fwd_kernelINS_13Kernel_traitsIfffffjLj6144ELj1ELj1ELj8ELj16ENS_18Kernel_traits_baseILj6144EfffffjLj256EEEEELb1ELb1ELb0ELb1EEEvNS_9FwdParamsE --------------------------
	.section	.nv.constant0._ZN10layer_norm13ln_fwd_kernelINS_13Kernel_traitsIfffffjLj6144ELj1ELj1ELj8ELj16ENS_18Kernel_traits_baseILj6144EfffffjLj256EEEEELb1ELb1ELb0ELb1EEEvNS_9FwdParamsE,"a",@progbits
	.sectionflags	@""
	.align	4
.nv.constant0._ZN10layer_norm13ln_fwd_kernelINS_13Kernel_traitsIfffffjLj6144ELj1ELj1ELj8ELj16ENS_18Kernel_traits_baseILj6144EfffffjLj256EEEEELb1ELb1ELb0ELb1EEEvNS_9FwdParamsE:
	.zero		1128


//--------------------- .nv.constant0._ZN10layer_norm13ln_fwd_kernelINS_13Kernel_traitsIfffffjLj6144ELj1ELj1ELj8ELj16ENS_18Kernel_traits_baseILj6144EfffffjLj256EEEEELb1ELb1ELb1ELb0EEEvNS_9FwdParamsE --------------------------
	.section	.nv.constant0._ZN10layer_norm13ln_fwd_kernelINS_13Kernel_traitsIfffffjLj6144ELj1ELj1ELj8ELj16ENS_18Kernel_traits_baseILj6144EfffffjLj256EEEEELb1ELb1ELb1ELb0EEEvNS_9FwdParamsE,"a",@progbits
	.sectionflags	@""
	.align	4
.nv.constant0._ZN10layer_norm13ln_fwd_kernelINS_13Kernel_traitsIfffffjLj6144ELj1ELj1ELj8ELj16ENS_18Kernel_traits_baseILj6144EfffffjLj256EEEEELb1ELb1ELb1ELb0EEEvNS_9FwdParamsE:
	.zero		1128


//--------------------- .nv.constant0._ZN10layer_norm13ln_fwd_kernelINS_13Kernel_traitsIfffffjLj6144ELj1ELj1ELj8ELj16ENS_18Kernel_traits_baseILj6144EfffffjLj256EEEEELb1ELb1ELb1ELb1EEEvNS_9FwdParamsE --------------------------
	.section	.nv.constant0._ZN10layer_norm13ln_fwd_kernelINS_13Kernel_traitsIfffffjLj6144ELj1ELj1ELj8ELj16ENS_18Kernel_traits_baseILj6144EfffffjLj256EEEEELb1ELb1ELb1ELb1EEEvNS_9FwdParamsE,"a",@progbits
	.sectionflags	@""
	.align	4
.nv.constant0._ZN10layer_norm13ln_fwd_kernelINS_13Kernel_traitsIfffffjLj6144ELj1ELj1ELj8ELj16ENS_18Kernel_traits_baseILj6144EfffffjLj256EEEEELb1ELb1ELb1ELb1EEEvNS_9FwdParamsE:
	.zero		1128


//--------------------- SYMBOLS --------------------------

	.type		.nv.reservedSmem.offset0,@object
	.size		.nv.reservedSmem.offset0,0x4
	.type		.nv.reservedSmem.cap,@object
	.size		.nv.reservedSmem.cap,0x4
